// Copyright (c) 2024, Jay Shah, Ganesh Bikshandi, Ying Zhang, Vijay Thakkar, Pradeep Ramani, Tri Dao.
// Splitting the different template instantiations to different files to speed up compilation.
// This file is auto-generated. See "generate_kernels.py"

#include "flash_fwd_launch_template.h"

#ifndef FLASHATTENTION_DISABLE_HDIM64
template void run_mha_fwd_<90, cutlass::half_t, 64, 256, true, false, true, true>(Flash_fwd_params &params, cudaStream_t stream);
#endif


// ===== COMPILED SASS (sm_90a) =====

	.target	sm_90a

	.elftype	@"ET_EXEC"


//--------------------- .note.nv.tkinfo           --------------------------
	.section	.note.nv.tkinfo,"",@"SHT_NOTE"
	.sectionflags	@"SHF_NOTE_NV_TKINFO"
	.tkinfo
        /*0018*/ 	.word	0x00000002
        /*0030*/ 	.string	""
        /*0030*/ 	.string	"ptxas"
        /*0030*/ 	.string	"Cuda compilation tools, release 13.0, V13.0.88"
        /*0030*/ 	.string	"Build cuda_13.0.r13.0/compiler.36424714_0"
        /*0030*/ 	.string	"-arch sm_90a -m 64 "



//--------------------- .note.nv.cuinfo           --------------------------
	.section	.note.nv.cuinfo,"",@"SHT_NOTE"
	.sectionflags	@"SHF_NOTE_NV_CUINFO"
        /*0018*/ 	.short	0x0002
        /*001a*/ 	.short	0x005a
        /*001c*/ 	.short	0x0082
	.zero		2


//--------------------- .nv.info                  --------------------------
	.section	.nv.info,"",@"SHT_CUDA_INFO"
	.align	4


	//----- nvinfo : EIATTR_REGCOUNT
	.align		4
        /*0000*/ 	.byte	0x04, 0x2f
        /*0002*/ 	.short	(.L_21 - .L_20)
	.align		4
.L_20:
        /*0004*/ 	.word	index@(_ZN7cutlass13device_kernelIN5flash11enable_sm90INS1_16FlashAttnFwdSm90INS1_25CollectiveMainloopFwdSm90ILi2EN4cute5tupleIJNS5_1CILi1EEES8_S8_EEENS6_IJNS7_ILi128EEENS7_ILi96EEENS7_ILi64EEEEEELi256ENS_6half_tEfNS_4arch4Sm90ELb1ELb0ELb1ELb1ELb0ELb1ELb1ELb1ELb0ELb1ELb1ELb0EEENS1_21CollectiveEpilogueFwdINS6_IJSA_NS7_ILi256EEESB_EEES9_SE_SG_Li256ELb1ELb1ELb1ELb0EEENS1_36VarlenDynamicPersistentTileSchedulerILi128ELi96ELi256ELi128ELb1ELb1ELb1ELb1ELb1ELb1EEEEEEEEEvNT_6ParamsE)
        /*0008*/ 	.word	0x000000a8


	//----- nvinfo : EIATTR_FRAME_SIZE
	.align		4
.L_21:
        /*000c*/ 	.byte	0x04, 0x11
        /*000e*/ 	.short	(.L_23 - .L_22)
	.align		4
.L_22:
        /*0010*/ 	.word	index@(_ZN7cutlass13device_kernelIN5flash11enable_sm90INS1_16FlashAttnFwdSm90INS1_25CollectiveMainloopFwdSm90ILi2EN4cute5tupleIJNS5_1CILi1EEES8_S8_EEENS6_IJNS7_ILi128EEENS7_ILi96EEENS7_ILi64EEEEEELi256ENS_6half_tEfNS_4arch4Sm90ELb1ELb0ELb1ELb1ELb0ELb1ELb1ELb1ELb0ELb1ELb1ELb0EEENS1_21CollectiveEpilogueFwdINS6_IJSA_NS7_ILi256EEESB_EEES9_SE_SG_Li256ELb1ELb1ELb1ELb0EEENS1_36VarlenDynamicPersistentTileSchedulerILi128ELi96ELi256ELi128ELb1ELb1ELb1ELb1ELb1ELb1EEEEEEEEEvNT_6ParamsE)
        /*0014*/ 	.word	0x000001b8


	//----- nvinfo : EIATTR_REGCOUNT
	.align		4
.L_23:
        /*0018*/ 	.byte	0x04, 0x2f
        /*001a*/ 	.short	(.L_25 - .L_24)
	.align		4
.L_24:
        /*001c*/ 	.word	index@(_ZN7cutlass13device_kernelIN5flash11enable_sm90INS1_16FlashAttnFwdSm90INS1_25CollectiveMainloopFwdSm90ILi2EN4cute5tupleIJNS5_1CILi1EEES8_S8_EEENS6_IJNS7_ILi128EEENS7_ILi96EEENS7_ILi64EEEEEELi256ENS_6half_tEfNS_4arch4Sm90ELb1ELb0ELb1ELb1ELb0ELb0ELb1ELb1ELb0ELb1ELb1ELb0EEENS1_21CollectiveEpilogueFwdINS6_IJSA_NS7_ILi256EEESB_EEES9_SE_SG_Li256ELb1ELb1ELb1ELb0EEENS1_36VarlenDynamicPersistentTileSchedulerILi128ELi96ELi256ELi128ELb1ELb1ELb1ELb1ELb1ELb1EEEEEEEEEvNT_6ParamsE)
        /*0020*/ 	.word	0x000000a8


	//----- nvinfo : EIATTR_FRAME_SIZE
	.align		4
.L_25:
        /*0024*/ 	.byte	0x04, 0x11
        /*0026*/ 	.short	(.L_27 - .L_26)
	.align		4
.L_26:
        /*0028*/ 	.word	index@(_ZN7cutlass13device_kernelIN5flash11enable_sm90INS1_16FlashAttnFwdSm90INS1_25CollectiveMainloopFwdSm90ILi2EN4cute5tupleIJNS5_1CILi1EEES8_S8_EEENS6_IJNS7_ILi128EEENS7_ILi96EEENS7_ILi64EEEEEELi256ENS_6half_tEfNS_4arch4Sm90ELb1ELb0ELb1ELb1ELb0ELb0ELb1ELb1ELb0ELb1ELb1ELb0EEENS1_21CollectiveEpilogueFwdINS6_IJSA_NS7_ILi256EEESB_EEES9_SE_SG_Li256ELb1ELb1ELb1ELb0EEENS1_36VarlenDynamicPersistentTileSchedulerILi128ELi96ELi256ELi128ELb1ELb1ELb1ELb1ELb1ELb1EEEEEEEEEvNT_6ParamsE)
        /*002c*/ 	.word	0x00000088


	//----- nvinfo : EIATTR_REGCOUNT
	.align		4
.L_27:
        /*0030*/ 	.byte	0x04, 0x2f
        /*0032*/ 	.short	(.L_29 - .L_28)
	.align		4
.L_28:
        /*0034*/ 	.word	index@(_ZN7cutlass13device_kernelIN5flash11enable_sm90INS1_16FlashAttnFwdSm90INS1_25CollectiveMainloopFwdSm90ILi2EN4cute5tupleIJNS5_1CILi1EEES8_S8_EEENS6_IJNS7_ILi128EEENS7_ILi96EEENS7_ILi64EEEEEELi256ENS_6half_tEfNS_4arch4Sm90ELb1ELb0ELb1ELb1ELb0ELb1ELb0ELb1ELb0ELb1ELb1ELb0EEENS1_21CollectiveEpilogueFwdINS6_IJSA_NS7_ILi256EEESB_EEES9_SE_SG_Li256ELb1ELb1ELb1ELb0EEENS1_36VarlenDynamicPersistentTileSchedulerILi128ELi96ELi256ELi128ELb1ELb1ELb1ELb1ELb1ELb1EEEEEEEEEvNT_6ParamsE)
        /*0038*/ 	.word	0x000000a8


	//----- nvinfo : EIATTR_FRAME_SIZE
	.align		4
.L_29:
        /*003c*/ 	.byte	0x04, 0x11
        /*003e*/ 	.short	(.L_31 - .L_30)
	.align		4
.L_30:
        /*0040*/ 	.word	index@(_ZN7cutlass13device_kernelIN5flash11enable_sm90INS1_16FlashAttnFwdSm90INS1_25CollectiveMainloopFwdSm90ILi2EN4cute5tupleIJNS5_1CILi1EEES8_S8_EEENS6_IJNS7_ILi128EEENS7_ILi96EEENS7_ILi64EEEEEELi256ENS_6half_tEfNS_4arch4Sm90ELb1ELb0ELb1ELb1ELb0ELb1ELb0ELb1ELb0ELb1ELb1ELb0EEENS1_21CollectiveEpilogueFwdINS6_IJSA_NS7_ILi256EEESB_EEES9_SE_SG_Li256ELb1ELb1ELb1ELb0EEENS1_36VarlenDynamicPersistentTileSchedulerILi128ELi96ELi256ELi128ELb1ELb1ELb1ELb1ELb1ELb1EEEEEEEEEvNT_6ParamsE)
        /*0044*/ 	.word	0x00000078


	//----- nvinfo : EIATTR_REGCOUNT
	.align		4
.L_31:
        /*0048*/ 	.byte	0x04, 0x2f
        /*004a*/ 	.short	(.L_33 - .L_32)
	.align		4
.L_32:
        /*004c*/ 	.word	index@(_ZN7cutlass13device_kernelIN5flash11enable_sm90INS1_16FlashAttnFwdSm90INS1_25CollectiveMainloopFwdSm90ILi2EN4cute5tupleIJNS5_1CILi1EEES8_S8_EEENS6_IJNS7_ILi128EEENS7_ILi96EEENS7_ILi64EEEEEELi256ENS_6half_tEfNS_4arch4Sm90ELb1ELb0ELb1ELb1ELb0ELb0ELb0ELb1ELb0ELb1ELb1ELb0EEENS1_21CollectiveEpilogueFwdINS6_IJSA_NS7_ILi256EEESB_EEES9_SE_SG_Li256ELb1ELb1ELb1ELb0EEENS1_36VarlenDynamicPersistentTileSchedulerILi128ELi96ELi256ELi128ELb1ELb1ELb1ELb1ELb1ELb1EEEEEEEEEvNT_6ParamsE)
        /*0050*/ 	.word	0x000000a8


	//----- nvinfo : EIATTR_FRAME_SIZE
	.align		4
.L_33:
        /*0054*/ 	.byte	0x04, 0x11
        /*0056*/ 	.short	(.L_35 - .L_34)
	.align		4
.L_34:
        /*0058*/ 	.word	index@(_ZN7cutlass13device_kernelIN5flash11enable_sm90INS1_16FlashAttnFwdSm90INS1_25CollectiveMainloopFwdSm90ILi2EN4cute5tupleIJNS5_1CILi1EEES8_S8_EEENS6_IJNS7_ILi128EEENS7_ILi96EEENS7_ILi64EEEEEELi256ENS_6half_tEfNS_4arch4Sm90ELb1ELb0ELb1ELb1ELb0ELb0ELb0ELb1ELb0ELb1ELb1ELb0EEENS1_21CollectiveEpilogueFwdINS6_IJSA_NS7_ILi256EEESB_EEES9_SE_SG_Li256ELb1ELb1ELb1ELb0EEENS1_36VarlenDynamicPersistentTileSchedulerILi128ELi96ELi256ELi128ELb1ELb1ELb1ELb1ELb1ELb1EEEEEEEEEvNT_6ParamsE)
        /*005c*/ 	.word	0x00000060


	//----- nvinfo : EIATTR_REGCOUNT
	.align		4
.L_35:
        /*0060*/ 	.byte	0x04, 0x2f
        /*0062*/ 	.short	(.L_37 - .L_36)
	.align		4
.L_36:
        /*0064*/ 	.word	index@(_ZN7cutlass13device_kernelIN5flash11enable_sm90INS1_16FlashAttnFwdSm90INS1_25CollectiveMainloopFwdSm90ILi2EN4cute5tupleIJNS5_1CILi1EEES8_S8_EEENS6_IJNS7_ILi128EEENS7_ILi96EEENS7_ILi64EEEEEELi256ENS_6half_tEfNS_4arch4Sm90ELb1ELb0ELb1ELb0ELb0ELb0ELb1ELb1ELb0ELb1ELb1ELb0EEENS1_21CollectiveEpilogueFwdINS6_IJSA_NS7_ILi256EEESB_EEES9_SE_SG_Li256ELb0ELb1ELb1ELb0EEENS1_19SingleTileSchedulerILb0ELb1ELb1ELi128EEEEEEEEEvNT_6ParamsE)
        /*0068*/ 	.word	0x000000a8


	//----- nvinfo : EIATTR_FRAME_SIZE
	.align		4
.L_37:
        /*006c*/ 	.byte	0x04, 0x11
        /*006e*/ 	.short	(.L_39 - .L_38)
	.align		4
.L_38:
        /*0070*/ 	.word	index@(_ZN7cutlass13device_kernelIN5flash11enable_sm90INS1_16FlashAttnFwdSm90INS1_25CollectiveMainloopFwdSm90ILi2EN4cute5tupleIJNS5_1CILi1EEES8_S8_EEENS6_IJNS7_ILi128EEENS7_ILi96EEENS7_ILi64EEEEEELi256ENS_6half_tEfNS_4arch4Sm90ELb1ELb0ELb1ELb0ELb0ELb0ELb1ELb1ELb0ELb1ELb1ELb0EEENS1_21CollectiveEpilogueFwdINS6_IJSA_NS7_ILi256EEESB_EEES9_SE_SG_Li256ELb0ELb1ELb1ELb0EEENS1_19SingleTileSchedulerILb0ELb1ELb1ELi128EEEEEEEEEvNT_6ParamsE)
        /*0074*/ 	.word	0x00000048


	//----- nvinfo : EIATTR_REGCOUNT
	.align		4
.L_39:
        /*0078*/ 	.byte	0x04, 0x2f
        /*007a*/ 	.short	(.L_41 - .L_40)
	.align		4
.L_40:
        /*007c*/ 	.word	index@(_ZN7cutlass13device_kernelIN5flash11enable_sm90INS1_16FlashAttnFwdSm90INS1_25CollectiveMainloopFwdSm90ILi2EN4cute5tupleIJNS5_1CILi1EEES8_S8_EEENS6_IJNS7_ILi128EEENS7_ILi96EEENS7_ILi64EEEEEELi256ENS_6half_tEfNS_4arch4Sm90ELb1ELb0ELb1ELb0ELb0ELb0ELb0ELb1ELb0ELb1ELb1ELb0EEENS1_21CollectiveEpilogueFwdINS6_IJSA_NS7_ILi256EEESB_EEES9_SE_SG_Li256ELb0ELb1ELb1ELb0EEENS1_19SingleTileSchedulerILb0ELb1ELb1ELi128EEEEEEEEEvNT_6ParamsE)
        /*0080*/ 	.word	0x000000a8


	//----- nvinfo : EIATTR_FRAME_SIZE
	.align		4
.L_41:
        /*0084*/ 	.byte	0x04, 0x11
        /*0086*/ 	.short	(.L_43 - .L_42)
	.align		4
.L_42:
        /*0088*/ 	.word	index@(_ZN7cutlass13device_kernelIN5flash11enable_sm90INS1_16FlashAttnFwdSm90INS1_25CollectiveMainloopFwdSm90ILi2EN4cute5tupleIJNS5_1CILi1EEES8_S8_EEENS6_IJNS7_ILi128EEENS7_ILi96EEENS7_ILi64EEEEEELi256ENS_6half_tEfNS_4arch4Sm90ELb1ELb0ELb1ELb0ELb0ELb0ELb0ELb1ELb0ELb1ELb1ELb0EEENS1_21CollectiveEpilogueFwdINS6_IJSA_NS7_ILi256EEESB_EEES9_SE_SG_Li256ELb0ELb1ELb1ELb0EEENS1_19SingleTileSchedulerILb0ELb1ELb1ELi128EEEEEEEEEvNT_6ParamsE)
        /*008c*/ 	.word	0x00000010


	//----- nvinfo : EIATTR_REGCOUNT
	.align		4
.L_43:
        /*0090*/ 	.byte	0x04, 0x2f
        /*0092*/ 	.short	(.L_45 - .L_44)
	.align		4
.L_44:
        /*0094*/ 	.word	index@(_ZN7cutlass13device_kernelIN5flash11enable_sm90INS1_16FlashAttnFwdSm90INS1_25CollectiveMainloopFwdSm90ILi2EN4cute5tupleIJNS5_1CILi1EEES8_S8_EEENS6_IJNS7_ILi128EEENS7_ILi96EEENS7_ILi64EEEEEELi256ENS_6half_tEfNS_4arch4Sm90ELb0ELb1ELb1ELb1ELb0ELb1ELb1ELb1ELb0ELb1ELb1ELb0EEENS1_21CollectiveEpilogueFwdINS6_IJSA_NS7_ILi256EEESB_EEES9_SE_SG_Li256ELb1ELb1ELb1ELb0EEENS1_36VarlenDynamicPersistentTileSchedulerILi128ELi96ELi256ELi128ELb1ELb1ELb1ELb1ELb0ELb1EEEEEEEEEvNT_6ParamsE)
        /*0098*/ 	.word	0x000000a8


	//----- nvinfo : EIATTR_FRAME_SIZE
	.align		4
.L_45:
        /*009c*/ 	.byte	0x04, 0x11
        /*009e*/ 	.short	(.L_47 - .L_46)
	.align		4
.L_46:
        /*00a0*/ 	.word	index@($_ZN7cutlass13device_kernelIN5flash11enable_sm90INS1_16FlashAttnFwdSm90INS1_25CollectiveMainloopFwdSm90ILi2EN4cute5tupleIJNS5_1CILi1EEES8_S8_EEENS6_IJNS7_ILi128EEENS7_ILi96EEENS7_ILi64EEEEEELi256ENS_6half_tEfNS_4arch4Sm90ELb0ELb1ELb1ELb1ELb0ELb1ELb1ELb1ELb0ELb1ELb1ELb0EEENS1_21CollectiveEpilogueFwdINS6_IJSA_NS7_ILi256EEESB_EEES9_SE_SG_Li256ELb1ELb1ELb1ELb0EEENS1_36VarlenDynamicPersistentTileSchedulerILi128ELi96ELi256ELi128ELb1ELb1ELb1ELb1ELb0ELb1EEEEEEEEEvNT_6ParamsE$_ZZN5flash25CollectiveMainloopFwdSm90ILi2EN4cute5tupleIJNS1_1CILi1EEES4_S4_EEENS2_IJNS3_ILi128EEENS3_ILi96EEENS3_ILi64EEEEEELi256EN7cutlass6half_tEfNSA_4arch4Sm90ELb0ELb1ELb1ELb1ELb0ELb1ELb1ELb1ELb0ELb1ELb1ELb0EE3mmaINS_16FlashAttnFwdSm90ISE_NS_21CollectiveEpilogueFwdINS2_IJS6_NS3_ILi256EEES7_EEES5_SB_SD_Li256ELb1ELb1ELb1ELb0EEENS_36VarlenDynamicPersistentTileSchedulerILi128ELi96ELi256ELi128ELb1ELb1ELb1ELb1ELb0ELb1EEEE13SharedStorageENS1_6TensorINS1_11ArrayEngineIfLm128EEENS1_6LayoutINS2_IJNS2_IJNS3_ILi2EEEST_NS3_ILi32EEEEEES4_S4_EEENS2_IJNS2_IJS4_ST_NS3_ILi4EEEEEENS3_ILi0EEESZ_EEEEEEENS_7SoftmaxILi2ELi0EEEEEbRKNSE_6ParamsENSA_25PipelineTmaAsyncNoClusterILi2ENSA_16PipelineTmaAsyncILi2EEEEES1B_RNSA_13PipelineStateILj2EEERT0_RT1_iRiRKNS_16SeqlenInfoQKNewKILb1ELb1EEENS2_IJiiiiEEERT_ENKUliT_T0_T1_E_clIZSF_ISO_S12_S14_EbS17_S1B_S1B_S1E_S1G_S1I_iS1J_S1N_S1O_S1Q_EUlRS1R_iE0_NS3_ILb1EEES1Y_EEDaiS1R_S1S_S1T_)
        /*00a4*/ 	.word	0x00000530


	//----- nvinfo : EIATTR_FRAME_SIZE
	.align		4
.L_47:
        /*00a8*/ 	.byte	0x04, 0x11
        /*00aa*/ 	.short	(.L_49 - .L_48)
	.align		4
.L_48:
        /*00ac*/ 	.word	index@(_ZN7cutlass13device_kernelIN5flash11enable_sm90INS1_16FlashAttnFwdSm90INS1_25CollectiveMainloopFwdSm90ILi2EN4cute5tupleIJNS5_1CILi1EEES8_S8_EEENS6_IJNS7_ILi128EEENS7_ILi96EEENS7_ILi64EEEEEELi256ENS_6half_tEfNS_4arch4Sm90ELb0ELb1ELb1ELb1ELb0ELb1ELb1ELb1ELb0ELb1ELb1ELb0EEENS1_21CollectiveEpilogueFwdINS6_IJSA_NS7_ILi256EEESB_EEES9_SE_SG_Li256ELb1ELb1ELb1ELb0EEENS1_36VarlenDynamicPersistentTileSchedulerILi128ELi96ELi256ELi128ELb1ELb1ELb1ELb1ELb0ELb1EEEEEEEEEvNT_6ParamsE)
        /*00b0*/ 	.word	0x00000530


	//----- nvinfo : EIATTR_REGCOUNT
	.align		4
.L_49:
        /*00b4*/ 	.byte	0x04, 0x2f
        /*00b6*/ 	.short	(.L_51 - .L_50)
	.align		4
.L_50:
        /*00b8*/ 	.word	index@(_ZN7cutlass13device_kernelIN5flash11enable_sm90INS1_16FlashAttnFwdSm90INS1_25CollectiveMainloopFwdSm90ILi2EN4cute5tupleIJNS5_1CILi1EEES8_S8_EEENS6_IJNS7_ILi128EEENS7_ILi96EEENS7_ILi64EEEEEELi256ENS_6half_tEfNS_4arch4Sm90ELb0ELb1ELb1ELb1ELb0ELb0ELb1ELb1ELb0ELb1ELb1ELb0EEENS1_21CollectiveEpilogueFwdINS6_IJSA_NS7_ILi256EEESB_EEES9_SE_SG_Li256ELb1ELb1ELb1ELb0EEENS1_36VarlenDynamicPersistentTileSchedulerILi128ELi96ELi256ELi128ELb1ELb1ELb1ELb1ELb0ELb1EEEEEEEEEvNT_6ParamsE)
        /*00bc*/ 	.word	0x000000a8


	//----- nvinfo : EIATTR_FRAME_SIZE
	.align		4
.L_51:
        /*00c0*/ 	.byte	0x04, 0x11
        /*00c2*/ 	.short	(.L_53 - .L_52)
	.align		4
.L_52:
        /*00c4*/ 	.word	index@($_ZN7cutlass13device_kernelIN5flash11enable_sm90INS1_16FlashAttnFwdSm90INS1_25CollectiveMainloopFwdSm90ILi2EN4cute5tupleIJNS5_1CILi1EEES8_S8_EEENS6_IJNS7_ILi128EEENS7_ILi96EEENS7_ILi64EEEEEELi256ENS_6half_tEfNS_4arch4Sm90ELb0ELb1ELb1ELb1ELb0ELb0ELb1ELb1ELb0ELb1ELb1ELb0EEENS1_21CollectiveEpilogueFwdINS6_IJSA_NS7_ILi256EEESB_EEES9_SE_SG_Li256ELb1ELb1ELb1ELb0EEENS1_36VarlenDynamicPersistentTileSchedulerILi128ELi96ELi256ELi128ELb1ELb1ELb1ELb1ELb0ELb1EEEEEEEEEvNT_6ParamsE$_ZZN5flash25CollectiveMainloopFwdSm90ILi2EN4cute5tupleIJNS1_1CILi1EEES4_S4_EEENS2_IJNS3_ILi128EEENS3_ILi96EEENS3_ILi64EEEEEELi256EN7cutlass6half_tEfNSA_4arch4Sm90ELb0ELb1ELb1ELb1ELb0ELb0ELb1ELb1ELb0ELb1ELb1ELb0EE3mmaINS_16FlashAttnFwdSm90ISE_NS_21CollectiveEpilogueFwdINS2_IJS6_NS3_ILi256EEES7_EEES5_SB_SD_Li256ELb1ELb1ELb1ELb0EEENS_36VarlenDynamicPersistentTileSchedulerILi128ELi96ELi256ELi128ELb1ELb1ELb1ELb1ELb0ELb1EEEE13SharedStorageENS1_6TensorINS1_11ArrayEngineIfLm128EEENS1_6LayoutINS2_IJNS2_IJNS3_ILi2EEEST_NS3_ILi32EEEEEES4_S4_EEENS2_IJNS2_IJS4_ST_NS3_ILi4EEEEEENS3_ILi0EEESZ_EEEEEEENS_7SoftmaxILi2ELi0EEEEEbRKNSE_6ParamsENSA_25PipelineTmaAsyncNoClusterILi2ENSA_16PipelineTmaAsyncILi2EEEEES1B_RNSA_13PipelineStateILj2EEERT0_RT1_iRiRKNS_16SeqlenInfoQKNewKILb1ELb0EEENS2_IJiiiiEEERT_ENKUliT_T0_T1_E_clIZSF_ISO_S12_S14_EbS17_S1B_S1B_S1E_S1G_S1I_iS1J_S1N_S1O_S1Q_EUlRS1R_iE1_NS3_ILb0EEENS3_ILb1EEEEEDaiS1R_S1S_S1T_)
        /*00c8*/ 	.word	0x00000500


	//----- nvinfo : EIATTR_FRAME_SIZE
	.align		4
.L_53:
        /*00cc*/ 	.byte	0x04, 0x11
        /*00ce*/ 	.short	(.L_55 - .L_54)
	.align		4
.L_54:
        /*00d0*/ 	.word	index@(_ZN7cutlass13device_kernelIN5flash11enable_sm90INS1_16FlashAttnFwdSm90INS1_25CollectiveMainloopFwdSm90ILi2EN4cute5tupleIJNS5_1CILi1EEES8_S8_EEENS6_IJNS7_ILi128EEENS7_ILi96EEENS7_ILi64EEEEEELi256ENS_6half_tEfNS_4arch4Sm90ELb0ELb1ELb1ELb1ELb0ELb0ELb1ELb1ELb0ELb1ELb1ELb0EEENS1_21CollectiveEpilogueFwdINS6_IJSA_NS7_ILi256EEESB_EEES9_SE_SG_Li256ELb1ELb1ELb1ELb0EEENS1_36VarlenDynamicPersistentTileSchedulerILi128ELi96ELi256ELi128ELb1ELb1ELb1ELb1ELb0ELb1EEEEEEEEEvNT_6ParamsE)
        /*00d4*/ 	.word	0x00000500


	//----- nvinfo : EIATTR_REGCOUNT
	.align		4
.L_55:
        /*00d8*/ 	.byte	0x04, 0x2f
        /*00da*/ 	.short	(.L_57 - .L_56)
	.align		4
.L_56:
        /*00dc*/ 	.word	index@(_ZN7cutlass13device_kernelIN5flash11enable_sm90INS1_16FlashAttnFwdSm90INS1_25CollectiveMainloopFwdSm90ILi2EN4cute5tupleIJNS5_1CILi1EEES8_S8_EEENS6_IJNS7_ILi128EEENS7_ILi96EEENS7_ILi64EEEEEELi256ENS_6half_tEfNS_4arch4Sm90ELb0ELb1ELb1ELb1ELb0ELb1ELb0ELb1ELb0ELb1ELb1ELb0EEENS1_21CollectiveEpilogueFwdINS6_IJSA_NS7_ILi256EEESB_EEES9_SE_SG_Li256ELb1ELb1ELb1ELb0EEENS1_36VarlenDynamicPersistentTileSchedulerILi128ELi96ELi256ELi128ELb1ELb1ELb1ELb1ELb0ELb1EEEEEEEEEvNT_6ParamsE)
        /*00e0*/ 	.word	0x000000a8


	//----- nvinfo : EIATTR_FRAME_SIZE
	.align		4
.L_57:
        /*00e4*/ 	.byte	0x04, 0x11
        /*00e6*/ 	.short	(.L_59 - .L_58)
	.align		4
.L_58:
        /*00e8*/ 	.word	index@(_ZN7cutlass13device_kernelIN5flash11enable_sm90INS1_16FlashAttnFwdSm90INS1_25CollectiveMainloopFwdSm90ILi2EN4cute5tupleIJNS5_1CILi1EEES8_S8_EEENS6_IJNS7_ILi128EEENS7_ILi96EEENS7_ILi64EEEEEELi256ENS_6half_tEfNS_4arch4Sm90ELb0ELb1ELb1ELb1ELb0ELb1ELb0ELb1ELb0ELb1ELb1ELb0EEENS1_21CollectiveEpilogueFwdINS6_IJSA_NS7_ILi256EEESB_EEES9_SE_SG_Li256ELb1ELb1ELb1ELb0EEENS1_36VarlenDynamicPersistentTileSchedulerILi128ELi96ELi256ELi128ELb1ELb1ELb1ELb1ELb0ELb1EEEEEEEEEvNT_6ParamsE)
        /*00ec*/ 	.word	0x00000078


	//----- nvinfo : EIATTR_REGCOUNT
	.align		4
.L_59:
        /*00f0*/ 	.byte	0x04, 0x2f
        /*00f2*/ 	.short	(.L_61 - .L_60)
	.align		4
.L_60:
        /*00f4*/ 	.word	index@(_ZN7cutlass13device_kernelIN5flash11enable_sm90INS1_16FlashAttnFwdSm90INS1_25CollectiveMainloopFwdSm90ILi2EN4cute5tupleIJNS5_1CILi1EEES8_S8_EEENS6_IJNS7_ILi128EEENS7_ILi96EEENS7_ILi64EEEEEELi256ENS_6half_tEfNS_4arch4Sm90ELb0ELb1ELb1ELb1ELb0ELb0ELb0ELb1ELb0ELb1ELb1ELb0EEENS1_21CollectiveEpilogueFwdINS6_IJSA_NS7_ILi256EEESB_EEES9_SE_SG_Li256ELb1ELb1ELb1ELb0EEENS1_36VarlenDynamicPersistentTileSchedulerILi128ELi96ELi256ELi128ELb1ELb1ELb1ELb1ELb0ELb1EEEEEEEEEvNT_6ParamsE)
        /*00f8*/ 	.word	0x000000a8


	//----- nvinfo : EIATTR_FRAME_SIZE
	.align		4
.L_61:
        /*00fc*/ 	.byte	0x04, 0x11
        /*00fe*/ 	.short	(.L_63 - .L_62)
	.align		4
.L_62:
        /*0100*/ 	.word	index@(_ZN7cutlass13device_kernelIN5flash11enable_sm90INS1_16FlashAttnFwdSm90INS1_25CollectiveMainloopFwdSm90ILi2EN4cute5tupleIJNS5_1CILi1EEES8_S8_EEENS6_IJNS7_ILi128EEENS7_ILi96EEENS7_ILi64EEEEEELi256ENS_6half_tEfNS_4arch4Sm90ELb0ELb1ELb1ELb1ELb0ELb0ELb0ELb1ELb0ELb1ELb1ELb0EEENS1_21CollectiveEpilogueFwdINS6_IJSA_NS7_ILi256EEESB_EEES9_SE_SG_Li256ELb1ELb1ELb1ELb0EEENS1_36VarlenDynamicPersistentTileSchedulerILi128ELi96ELi256ELi128ELb1ELb1ELb1ELb1ELb0ELb1EEEEEEEEEvNT_6ParamsE)
        /*0104*/ 	.word	0x00000068


	//----- nvinfo : EIATTR_REGCOUNT
	.align		4
.L_63:
        /*0108*/ 	.byte	0x04, 0x2f
        /*010a*/ 	.short	(.L_65 - .L_64)
	.align		4
.L_64:
        /*010c*/ 	.word	index@(_ZN7cutlass13device_kernelIN5flash11enable_sm90INS1_16FlashAttnFwdSm90INS1_25CollectiveMainloopFwdSm90ILi2EN4cute5tupleIJNS5_1CILi1EEES8_S8_EEENS6_IJNS7_ILi128EEENS7_ILi96EEENS7_ILi64EEEEEELi256ENS_6half_tEfNS_4arch4Sm90ELb0ELb1ELb1ELb0ELb0ELb0ELb1ELb1ELb0ELb1ELb1ELb0EEENS1_21CollectiveEpilogueFwdINS6_IJSA_NS7_ILi256EEESB_EEES9_SE_SG_Li256ELb0ELb1ELb1ELb0EEENS1_19SingleTileSchedulerILb0ELb1ELb1ELi128EEEEEEEEEvNT_6ParamsE)
        /*0110*/ 	.word	0x000000a8


	//----- nvinfo : EIATTR_FRAME_SIZE
	.align		4
.L_65:
        /*0114*/ 	.byte	0x04, 0x11
        /*0116*/ 	.short	(.L_67 - .L_66)
	.align		4
.L_66:
        /*0118*/ 	.word	index@($_ZN7cutlass13device_kernelIN5flash11enable_sm90INS1_16FlashAttnFwdSm90INS1_25CollectiveMainloopFwdSm90ILi2EN4cute5tupleIJNS5_1CILi1EEES8_S8_EEENS6_IJNS7_ILi128EEENS7_ILi96EEENS7_ILi64EEEEEELi256ENS_6half_tEfNS_4arch4Sm90ELb0ELb1ELb1ELb0ELb0ELb0ELb1ELb1ELb0ELb1ELb1ELb0EEENS1_21CollectiveEpilogueFwdINS6_IJSA_NS7_ILi256EEESB_EEES9_SE_SG_Li256ELb0ELb1ELb1ELb0EEENS1_19SingleTileSchedulerILb0ELb1ELb1ELi128EEEEEEEEEvNT_6ParamsE$_ZZN5flash25CollectiveMainloopFwdSm90ILi2EN4cute5tupleIJNS1_1CILi1EEES4_S4_EEENS2_IJNS3_ILi128EEENS3_ILi96EEENS3_ILi64EEEEEELi256EN7cutlass6half_tEfNSA_4arch4Sm90ELb0ELb1ELb1ELb0ELb0ELb0ELb1ELb1ELb0ELb1ELb1ELb0EE3mmaINS_16FlashAttnFwdSm90ISE_NS_21CollectiveEpilogueFwdINS2_IJS6_NS3_ILi256EEES7_EEES5_SB_SD_Li256ELb0ELb1ELb1ELb0EEENS_19SingleTileSchedulerILb0ELb1ELb1ELi128EEEE13SharedStorageENS1_6TensorINS1_11ArrayEngineIfLm128EEENS1_6LayoutINS2_IJNS2_IJNS3_ILi2EEEST_NS3_ILi32EEEEEES4_S4_EEENS2_IJNS2_IJS4_ST_NS3_ILi4EEEEEENS3_ILi0EEESZ_EEEEEEENS_7SoftmaxILi2ELi0EEEEEbRKNSE_6ParamsENSA_25PipelineTmaAsyncNoClusterILi2ENSA_16PipelineTmaAsyncILi2EEEEES1B_RNSA_13PipelineStateILj2EEERT0_RT1_iRiRKNS_16SeqlenInfoQKNewKILb0ELb0EEENS2_IJiiiiEEERT_ENKUliT_T0_T1_E_clIZSF_ISO_S12_S14_EbS17_S1B_S1B_S1E_S1G_S1I_iS1J_S1N_S1O_S1Q_EUlRS1R_iE1_NS3_ILb0EEENS3_ILb1EEEEEDaiS1R_S1S_S1T_)
        /*011c*/ 	.word	0x00003440


	//----- nvinfo : EIATTR_FRAME_SIZE
	.align		4
.L_67:
        /*0120*/ 	.byte	0x04, 0x11
        /*0122*/ 	.short	(.L_69 - .L_68)
	.align		4
.L_68:
        /*0124*/ 	.word	index@(_ZN7cutlass13device_kernelIN5flash11enable_sm90INS1_16FlashAttnFwdSm90INS1_25CollectiveMainloopFwdSm90ILi2EN4cute5tupleIJNS5_1CILi1EEES8_S8_EEENS6_IJNS7_ILi128EEENS7_ILi96EEENS7_ILi64EEEEEELi256ENS_6half_tEfNS_4arch4Sm90ELb0ELb1ELb1ELb0ELb0ELb0ELb1ELb1ELb0ELb1ELb1ELb0EEENS1_21CollectiveEpilogueFwdINS6_IJSA_NS7_ILi256EEESB_EEES9_SE_SG_Li256ELb0ELb1ELb1ELb0EEENS1_19SingleTileSchedulerILb0ELb1ELb1ELi128EEEEEEEEEvNT_6ParamsE)
        /*0128*/ 	.word	0x00003440


	//----- nvinfo : EIATTR_REGCOUNT
	.align		4
.L_69:
        /*012c*/ 	.byte	0x04, 0x2f
        /*012e*/ 	.short	(.L_71 - .L_70)
	.align		4
.L_70:
        /*0130*/ 	.word	index@(_ZN7cutlass13device_kernelIN5flash11enable_sm90INS1_16FlashAttnFwdSm90INS1_25CollectiveMainloopFwdSm90ILi2EN4cute5tupleIJNS5_1CILi1EEES8_S8_EEENS6_IJNS7_ILi128EEENS7_ILi96EEENS7_ILi64EEEEEELi256ENS_6half_tEfNS_4arch4Sm90ELb0ELb1ELb1ELb0ELb0ELb0ELb0ELb1ELb0ELb1ELb1ELb0EEENS1_21CollectiveEpilogueFwdINS6_IJSA_NS7_ILi256EEESB_EEES9_SE_SG_Li256ELb0ELb1ELb1ELb0EEENS1_19SingleTileSchedulerILb0ELb1ELb1ELi128EEEEEEEEEvNT_6ParamsE)
        /*0134*/ 	.word	0x000000a8


	//----- nvinfo : EIATTR_FRAME_SIZE
	.align		4
.L_71:
        /*0138*/ 	.byte	0x04, 0x11
        /*013a*/ 	.short	(.L_73 - .L_72)
	.align		4
.L_72:
        /*013c*/ 	.word	index@(_ZN7cutlass13device_kernelIN5flash11enable_sm90INS1_16FlashAttnFwdSm90INS1_25CollectiveMainloopFwdSm90ILi2EN4cute5tupleIJNS5_1CILi1EEES8_S8_EEENS6_IJNS7_ILi128EEENS7_ILi96EEENS7_ILi64EEEEEELi256ENS_6half_tEfNS_4arch4Sm90ELb0ELb1ELb1ELb0ELb0ELb0ELb0ELb1ELb0ELb1ELb1ELb0EEENS1_21CollectiveEpilogueFwdINS6_IJSA_NS7_ILi256EEESB_EEES9_SE_SG_Li256ELb0ELb1ELb1ELb0EEENS1_19SingleTileSchedulerILb0ELb1ELb1ELi128EEEEEEEEEvNT_6ParamsE)
        /*0140*/ 	.word	0x00000008


	//----- nvinfo : EIATTR_REGCOUNT
	.align		4
.L_73:
        /*0144*/ 	.byte	0x04, 0x2f
        /*0146*/ 	.short	(.L_75 - .L_74)
	.align		4
.L_74:
        /*0148*/ 	.word	index@(_ZN7cutlass13device_kernelIN5flash11enable_sm90INS1_16FlashAttnFwdSm90INS1_25CollectiveMainloopFwdSm90ILi2EN4cute5tupleIJNS5_1CILi1EEES8_S8_EEENS6_IJNS7_ILi128EEENS7_ILi96EEENS7_ILi64EEEEEELi256ENS_6half_tEfNS_4arch4Sm90ELb0ELb0ELb1ELb1ELb0ELb1ELb1ELb1ELb0ELb1ELb1ELb0EEENS1_21CollectiveEpilogueFwdINS6_IJSA_NS7_ILi256EEESB_EEES9_SE_SG_Li256ELb1ELb1ELb1ELb0EEENS1_36VarlenDynamicPersistentTileSchedulerILi128ELi96ELi256ELi128ELb1ELb1ELb1ELb0ELb1ELb1EEEEEEEEEvNT_6ParamsE)
        /*014c*/ 	.word	0x000000a8


	//----- nvinfo : EIATTR_FRAME_SIZE
	.align		4
.L_75:
        /*0150*/ 	.byte	0x04, 0x11
        /*0152*/ 	.short	(.L_77 - .L_76)
	.align		4
.L_76:
        /*0154*/ 	.word	index@(_ZN7cutlass13device_kernelIN5flash11enable_sm90INS1_16FlashAttnFwdSm90INS1_25CollectiveMainloopFwdSm90ILi2EN4cute5tupleIJNS5_1CILi1EEES8_S8_EEENS6_IJNS7_ILi128EEENS7_ILi96EEENS7_ILi64EEEEEELi256ENS_6half_tEfNS_4arch4Sm90ELb0ELb0ELb1ELb1ELb0ELb1ELb1ELb1ELb0ELb1ELb1ELb0EEENS1_21CollectiveEpilogueFwdINS6_IJSA_NS7_ILi256EEESB_EEES9_SE_SG_Li256ELb1ELb1ELb1ELb0EEENS1_36VarlenDynamicPersistentTileSchedulerILi128ELi96ELi256ELi128ELb1ELb1ELb1ELb0ELb1ELb1EEEEEEEEEvNT_6ParamsE)
        /*0158*/ 	.word	0x000000b0


	//----- nvinfo : EIATTR_REGCOUNT
	.align		4
.L_77:
        /*015c*/ 	.byte	0x04, 0x2f
        /*015e*/ 	.short	(.L_79 - .L_78)
	.align		4
.L_78:
        /*0160*/ 	.word	index@(_ZN7cutlass13device_kernelIN5flash11enable_sm90INS1_16FlashAttnFwdSm90INS1_25CollectiveMainloopFwdSm90ILi2EN4cute5tupleIJNS5_1CILi1EEES8_S8_EEENS6_IJNS7_ILi128EEENS7_ILi96EEENS7_ILi64EEEEEELi256ENS_6half_tEfNS_4arch4Sm90ELb0ELb0ELb1ELb1ELb0ELb0ELb1ELb1ELb0ELb1ELb1ELb0EEENS1_21CollectiveEpilogueFwdINS6_IJSA_NS7_ILi256EEESB_EEES9_SE_SG_Li256ELb1ELb1ELb1ELb0EEENS1_36VarlenDynamicPersistentTileSchedulerILi128ELi96ELi256ELi128ELb1ELb1ELb1ELb0ELb1ELb1EEEEEEEEEvNT_6ParamsE)
        /*0164*/ 	.word	0x000000a8


	//----- nvinfo : EIATTR_FRAME_SIZE
	.align		4
.L_79:
        /*0168*/ 	.byte	0x04, 0x11
        /*016a*/ 	.short	(.L_81 - .L_80)
	.align		4
.L_80:
        /*016c*/ 	.word	index@(_ZN7cutlass13device_kernelIN5flash11enable_sm90INS1_16FlashAttnFwdSm90INS1_25CollectiveMainloopFwdSm90ILi2EN4cute5tupleIJNS5_1CILi1EEES8_S8_EEENS6_IJNS7_ILi128EEENS7_ILi96EEENS7_ILi64EEEEEELi256ENS_6half_tEfNS_4arch4Sm90ELb0ELb0ELb1ELb1ELb0ELb0ELb1ELb1ELb0ELb1ELb1ELb0EEENS1_21CollectiveEpilogueFwdINS6_IJSA_NS7_ILi256EEESB_EEES9_SE_SG_Li256ELb1ELb1ELb1ELb0EEENS1_36VarlenDynamicPersistentTileSchedulerILi128ELi96ELi256ELi128ELb1ELb1ELb1ELb0ELb1ELb1EEEEEEEEEvNT_6ParamsE)
        /*0170*/ 	.word	0x00000088


	//----- nvinfo : EIATTR_REGCOUNT
	.align		4
.L_81:
        /*0174*/ 	.byte	0x04, 0x2f
        /*0176*/ 	.short	(.L_83 - .L_82)
	.align		4
.L_82:
        /*0178*/ 	.word	index@(_ZN7cutlass13device_kernelIN5flash11enable_sm90INS1_16FlashAttnFwdSm90INS1_25CollectiveMainloopFwdSm90ILi2EN4cute5tupleIJNS5_1CILi1EEES8_S8_EEENS6_IJNS7_ILi128EEENS7_ILi96EEENS7_ILi64EEEEEELi256ENS_6half_tEfNS_4arch4Sm90ELb0ELb0ELb1ELb1ELb0ELb1ELb0ELb1ELb0ELb1ELb1ELb0EEENS1_21CollectiveEpilogueFwdINS6_IJSA_NS7_ILi256EEESB_EEES9_SE_SG_Li256ELb1ELb1ELb1ELb0EEENS1_36VarlenDynamicPersistentTileSchedulerILi128ELi96ELi256ELi128ELb1ELb1ELb1ELb0ELb1ELb1EEEEEEEEEvNT_6ParamsE)
        /*017c*/ 	.word	0x000000a8


	//----- nvinfo : EIATTR_FRAME_SIZE
	.align		4
.L_83:
        /*0180*/ 	.byte	0x04, 0x11
        /*0182*/ 	.short	(.L_85 - .L_84)
	.align		4
.L_84:
        /*0184*/ 	.word	index@(_ZN7cutlass13device_kernelIN5flash11enable_sm90INS1_16FlashAttnFwdSm90INS1_25CollectiveMainloopFwdSm90ILi2EN4cute5tupleIJNS5_1CILi1EEES8_S8_EEENS6_IJNS7_ILi128EEENS7_ILi96EEENS7_ILi64EEEEEELi256ENS_6half_tEfNS_4arch4Sm90ELb0ELb0ELb1ELb1ELb0ELb1ELb0ELb1ELb0ELb1ELb1ELb0EEENS1_21CollectiveEpilogueFwdINS6_IJSA_NS7_ILi256EEESB_EEES9_SE_SG_Li256ELb1ELb1ELb1ELb0EEENS1_36VarlenDynamicPersistentTileSchedulerILi128ELi96ELi256ELi128ELb1ELb1ELb1ELb0ELb1ELb1EEEEEEEEEvNT_6ParamsE)
        /*0188*/ 	.word	0x00000078


	//----- nvinfo : EIATTR_REGCOUNT
	.align		4
.L_85:
        /*018c*/ 	.byte	0x04, 0x2f
        /*018e*/ 	.short	(.L_87 - .L_86)
	.align		4
.L_86:
        /*0190*/ 	.word	index@(_ZN7cutlass13device_kernelIN5flash11enable_sm90INS1_16FlashAttnFwdSm90INS1_25CollectiveMainloopFwdSm90ILi2EN4cute5tupleIJNS5_1CILi1EEES8_S8_EEENS6_IJNS7_ILi128EEENS7_ILi96EEENS7_ILi64EEEEEELi256ENS_6half_tEfNS_4arch4Sm90ELb0ELb0ELb1ELb1ELb0ELb0ELb0ELb1ELb0ELb1ELb1ELb0EEENS1_21CollectiveEpilogueFwdINS6_IJSA_NS7_ILi256EEESB_EEES9_SE_SG_Li256ELb1ELb1ELb1ELb0EEENS1_36VarlenDynamicPersistentTileSchedulerILi128ELi96ELi256ELi128ELb1ELb1ELb1ELb0ELb1ELb1EEEEEEEEEvNT_6ParamsE)
        /*0194*/ 	.word	0x000000a8


	//----- nvinfo : EIATTR_FRAME_SIZE
	.align		4
.L_87:
        /*0198*/ 	.byte	0x04, 0x11
        /*019a*/ 	.short	(.L_89 - .L_88)
	.align		4
.L_88:
        /*019c*/ 	.word	index@(_ZN7cutlass13device_kernelIN5flash11enable_sm90INS1_16FlashAttnFwdSm90INS1_25CollectiveMainloopFwdSm90ILi2EN4cute5tupleIJNS5_1CILi1EEES8_S8_EEENS6_IJNS7_ILi128EEENS7_ILi96EEENS7_ILi64EEEEEELi256ENS_6half_tEfNS_4arch4Sm90ELb0ELb0ELb1ELb1ELb0ELb0ELb0ELb1ELb0ELb1ELb1ELb0EEENS1_21CollectiveEpilogueFwdINS6_IJSA_NS7_ILi256EEESB_EEES9_SE_SG_Li256ELb1ELb1ELb1ELb0EEENS1_36VarlenDynamicPersistentTileSchedulerILi128ELi96ELi256ELi128ELb1ELb1ELb1ELb0ELb1ELb1EEEEEEEEEvNT_6ParamsE)
        /*01a0*/ 	.word	0x00000060


	//----- nvinfo : EIATTR_REGCOUNT
	.align		4
.L_89:
        /*01a4*/ 	.byte	0x04, 0x2f
        /*01a6*/ 	.short	(.L_91 - .L_90)
	.align		4
.L_90:
        /*01a8*/ 	.word	index@(_ZN7cutlass13device_kernelIN5flash11enable_sm90INS1_16FlashAttnFwdSm90INS1_25CollectiveMainloopFwdSm90ILi2EN4cute5tupleIJNS5_1CILi1EEES8_S8_EEENS6_IJNS7_ILi128EEENS7_ILi96EEENS7_ILi64EEEEEELi256ENS_6half_tEfNS_4arch4Sm90ELb0ELb0ELb1ELb0ELb0ELb0ELb1ELb1ELb0ELb1ELb1ELb0EEENS1_21CollectiveEpilogueFwdINS6_IJSA_NS7_ILi256EEESB_EEES9_SE_SG_Li256ELb0ELb1ELb1ELb0EEENS1_19SingleTileSchedulerILb0ELb1ELb1ELi128EEEEEEEEEvNT_6ParamsE)
        /*01ac*/ 	.word	0x000000a8


	//----- nvinfo : EIATTR_FRAME_SIZE
	.align		4
.L_91:
        /*01b0*/ 	.byte	0x04, 0x11
        /*01b2*/ 	.short	(.L_93 - .L_92)
	.align		4
.L_92:
        /*01b4*/ 	.word	index@(_ZN7cutlass13device_kernelIN5flash11enable_sm90INS1_16FlashAttnFwdSm90INS1_25CollectiveMainloopFwdSm90ILi2EN4cute5tupleIJNS5_1CILi1EEES8_S8_EEENS6_IJNS7_ILi128EEENS7_ILi96EEENS7_ILi64EEEEEELi256ENS_6half_tEfNS_4arch4Sm90ELb0ELb0ELb1ELb0ELb0ELb0ELb1ELb1ELb0ELb1ELb1ELb0EEENS1_21CollectiveEpilogueFwdINS6_IJSA_NS7_ILi256EEESB_EEES9_SE_SG_Li256ELb0ELb1ELb1ELb0EEENS1_19SingleTileSchedulerILb0ELb1ELb1ELi128EEEEEEEEEvNT_6ParamsE)
        /*01b8*/ 	.word	0x00000038


	//----- nvinfo : EIATTR_REGCOUNT
	.align		4
.L_93:
        /*01bc*/ 	.byte	0x04, 0x2f
        /*01be*/ 	.short	(.L_95 - .L_94)
	.align		4
.L_94:
        /*01c0*/ 	.word	index@(_ZN7cutlass13device_kernelIN5flash11enable_sm90INS1_16FlashAttnFwdSm90INS1_25CollectiveMainloopFwdSm90ILi2EN4cute5tupleIJNS5_1CILi1EEES8_S8_EEENS6_IJNS7_ILi128EEENS7_ILi96EEENS7_ILi64EEEEEELi256ENS_6half_tEfNS_4arch4Sm90ELb0ELb0ELb1ELb0ELb0ELb0ELb0ELb1ELb0ELb1ELb1ELb0EEENS1_21CollectiveEpilogueFwdINS6_IJSA_NS7_ILi256EEESB_EEES9_SE_SG_Li256ELb0ELb1ELb1ELb0EEENS1_19SingleTileSchedulerILb0ELb1ELb1ELi128EEEEEEEEEvNT_6ParamsE)
        /*01c4*/ 	.word	0x000000a8


	//----- nvinfo : EIATTR_FRAME_SIZE
	.align		4
.L_95:
        /*01c8*/ 	.byte	0x04, 0x11
        /*01ca*/ 	.short	(.L_97 - .L_96)
	.align		4
.L_96:
        /*01cc*/ 	.word	index@(_ZN7cutlass13device_kernelIN5flash11enable_sm90INS1_16FlashAttnFwdSm90INS1_25CollectiveMainloopFwdSm90ILi2EN4cute5tupleIJNS5_1CILi1EEES8_S8_EEENS6_IJNS7_ILi128EEENS7_ILi96EEENS7_ILi64EEEEEELi256ENS_6half_tEfNS_4arch4Sm90ELb0ELb0ELb1ELb0ELb0ELb0ELb0ELb1ELb0ELb1ELb1ELb0EEENS1_21CollectiveEpilogueFwdINS6_IJSA_NS7_ILi256EEESB_EEES9_SE_SG_Li256ELb0ELb1ELb1ELb0EEENS1_19SingleTileSchedulerILb0ELb1ELb1ELi128EEEEEEEEEvNT_6ParamsE)
        /*01d0*/ 	.word	0x00000010


	//----- nvinfo : EIATTR_MIN_STACK_SIZE
	.align		4
.L_97:
        /*01d4*/ 	.byte	0x04, 0x12
        /*01d6*/ 	.short	(.L_99 - .L_98)
	.align		4
.L_98:
        /*01d8*/ 	.word	index@(_ZN7cutlass13device_kernelIN5flash11enable_sm90INS1_16FlashAttnFwdSm90INS1_25CollectiveMainloopFwdSm90ILi2EN4cute5tupleIJNS5_1CILi1EEES8_S8_EEENS6_IJNS7_ILi128EEENS7_ILi96EEENS7_ILi64EEEEEELi256ENS_6half_tEfNS_4arch4Sm90ELb0ELb0ELb1ELb0ELb0ELb0ELb0ELb1ELb0ELb1ELb1ELb0EEENS1_21CollectiveEpilogueFwdINS6_IJSA_NS7_ILi256EEESB_EEES9_SE_SG_Li256ELb0ELb1ELb1ELb0EEENS1_19SingleTileSchedulerILb0ELb1ELb1ELi128EEEEEEEEEvNT_6ParamsE)
        /*01dc*/ 	.word	0x00000010


	//----- nvinfo : EIATTR_MIN_STACK_SIZE
	.align		4
.L_99:
        /*01e0*/ 	.byte	0x04, 0x12
        /*01e2*/ 	.short	(.L_101 - .L_100)
	.align		4
.L_100:
        /*01e4*/ 	.word	index@(_ZN7cutlass13device_kernelIN5flash11enable_sm90INS1_16FlashAttnFwdSm90INS1_25CollectiveMainloopFwdSm90ILi2EN4cute5tupleIJNS5_1CILi1EEES8_S8_EEENS6_IJNS7_ILi128EEENS7_ILi96EEENS7_ILi64EEEEEELi256ENS_6half_tEfNS_4arch4Sm90ELb0ELb0ELb1ELb0ELb0ELb0ELb1ELb1ELb0ELb1ELb1ELb0EEENS1_21CollectiveEpilogueFwdINS6_IJSA_NS7_ILi256EEESB_EEES9_SE_SG_Li256ELb0ELb1ELb1ELb0EEENS1_19SingleTileSchedulerILb0ELb1ELb1ELi128EEEEEEEEEvNT_6ParamsE)
        /*01e8*/ 	.word	0x00000038


	//----- nvinfo : EIATTR_MIN_STACK_SIZE
	.align		4
.L_101:
        /*01ec*/ 	.byte	0x04, 0x12
        /*01ee*/ 	.short	(.L_103 - .L_102)
	.align		4
.L_102:
        /*01f0*/ 	.word	index@(_ZN7cutlass13device_kernelIN5flash11enable_sm90INS1_16FlashAttnFwdSm90INS1_25CollectiveMainloopFwdSm90ILi2EN4cute5tupleIJNS5_1CILi1EEES8_S8_EEENS6_IJNS7_ILi128EEENS7_ILi96EEENS7_ILi64EEEEEELi256ENS_6half_tEfNS_4arch4Sm90ELb0ELb0ELb1ELb1ELb0ELb0ELb0ELb1ELb0ELb1ELb1ELb0EEENS1_21CollectiveEpilogueFwdINS6_IJSA_NS7_ILi256EEESB_EEES9_SE_SG_Li256ELb1ELb1ELb1ELb0EEENS1_36VarlenDynamicPersistentTileSchedulerILi128ELi96ELi256ELi128ELb1ELb1ELb1ELb0ELb1ELb1EEEEEEEEEvNT_6ParamsE)
        /*01f4*/ 	.word	0x00000060


	//----- nvinfo : EIATTR_MIN_STACK_SIZE
	.align		4
.L_103:
        /*01f8*/ 	.byte	0x04, 0x12
        /*01fa*/ 	.short	(.L_105 - .L_104)
	.align		4
.L_104:
        /*01fc*/ 	.word	index@(_ZN7cutlass13device_kernelIN5flash11enable_sm90INS1_16FlashAttnFwdSm90INS1_25CollectiveMainloopFwdSm90ILi2EN4cute5tupleIJNS5_1CILi1EEES8_S8_EEENS6_IJNS7_ILi128EEENS7_ILi96EEENS7_ILi64EEEEEELi256ENS_6half_tEfNS_4arch4Sm90ELb0ELb0ELb1ELb1ELb0ELb1ELb0ELb1ELb0ELb1ELb1ELb0EEENS1_21CollectiveEpilogueFwdINS6_IJSA_NS7_ILi256EEESB_EEES9_SE_SG_Li256ELb1ELb1ELb1ELb0EEENS1_36VarlenDynamicPersistentTileSchedulerILi128ELi96ELi256ELi128ELb1ELb1ELb1ELb0ELb1ELb1EEEEEEEEEvNT_6ParamsE)
        /*0200*/ 	.word	0x00000078


	//----- nvinfo : EIATTR_MIN_STACK_SIZE
	.align		4
.L_105:
        /*0204*/ 	.byte	0x04, 0x12
        /*0206*/ 	.short	(.L_107 - .L_106)
	.align		4
.L_106:
        /*0208*/ 	.word	index@(_ZN7cutlass13device_kernelIN5flash11enable_sm90INS1_16FlashAttnFwdSm90INS1_25CollectiveMainloopFwdSm90ILi2EN4cute5tupleIJNS5_1CILi1EEES8_S8_EEENS6_IJNS7_ILi128EEENS7_ILi96EEENS7_ILi64EEEEEELi256ENS_6half_tEfNS_4arch4Sm90ELb0ELb0ELb1ELb1ELb0ELb0ELb1ELb1ELb0ELb1ELb1ELb0EEENS1_21CollectiveEpilogueFwdINS6_IJSA_NS7_ILi256EEESB_EEES9_SE_SG_Li256ELb1ELb1ELb1ELb0EEENS1_36VarlenDynamicPersistentTileSchedulerILi128ELi96ELi256ELi128ELb1ELb1ELb1ELb0ELb1ELb1EEEEEEEEEvNT_6ParamsE)
        /*020c*/ 	.word	0x00000088


	//----- nvinfo : EIATTR_MIN_STACK_SIZE
	.align		4
.L_107:
        /*0210*/ 	.byte	0x04, 0x12
        /*0212*/ 	.short	(.L_109 - .L_108)
	.align		4
.L_108:
        /*0214*/ 	.word	index@(_ZN7cutlass13device_kernelIN5flash11enable_sm90INS1_16FlashAttnFwdSm90INS1_25CollectiveMainloopFwdSm90ILi2EN4cute5tupleIJNS5_1CILi1EEES8_S8_EEENS6_IJNS7_ILi128EEENS7_ILi96EEENS7_ILi64EEEEEELi256ENS_6half_tEfNS_4arch4Sm90ELb0ELb0ELb1ELb1ELb0ELb1ELb1ELb1ELb0ELb1ELb1ELb0EEENS1_21CollectiveEpilogueFwdINS6_IJSA_NS7_ILi256EEESB_EEES9_SE_SG_Li256ELb1ELb1ELb1ELb0EEENS1_36VarlenDynamicPersistentTileSchedulerILi128ELi96ELi256ELi128ELb1ELb1ELb1ELb0ELb1ELb1EEEEEEEEEvNT_6ParamsE)
        /*0218*/ 	.word	0x000000b0


	//----- nvinfo : EIATTR_MIN_STACK_SIZE
	.align		4
.L_109:
        /*021c*/ 	.byte	0x04, 0x12
        /*021e*/ 	.short	(.L_111 - .L_110)
	.align		4
.L_110:
        /*0220*/ 	.word	index@(_ZN7cutlass13device_kernelIN5flash11enable_sm90INS1_16FlashAttnFwdSm90INS1_25CollectiveMainloopFwdSm90ILi2EN4cute5tupleIJNS5_1CILi1EEES8_S8_EEENS6_IJNS7_ILi128EEENS7_ILi96EEENS7_ILi64EEEEEELi256ENS_6half_tEfNS_4arch4Sm90ELb0ELb1ELb1ELb0ELb0ELb0ELb0ELb1ELb0ELb1ELb1ELb0EEENS1_21CollectiveEpilogueFwdINS6_IJSA_NS7_ILi256EEESB_EEES9_SE_SG_Li256ELb0ELb1ELb1ELb0EEENS1_19SingleTileSchedulerILb0ELb1ELb1ELi128EEEEEEEEEvNT_6ParamsE)
        /*0224*/ 	.word	0x00000008


	//----- nvinfo : EIATTR_MIN_STACK_SIZE
	.align		4
.L_111:
        /*0228*/ 	.byte	0x04, 0x12
        /*022a*/ 	.short	(.L_113 - .L_112)
	.align		4
.L_112:
        /*022c*/ 	.word	index@(_ZN7cutlass13device_kernelIN5flash11enable_sm90INS1_16FlashAttnFwdSm90INS1_25CollectiveMainloopFwdSm90ILi2EN4cute5tupleIJNS5_1CILi1EEES8_S8_EEENS6_IJNS7_ILi128EEENS7_ILi96EEENS7_ILi64EEEEEELi256ENS_6half_tEfNS_4arch4Sm90ELb0ELb1ELb1ELb0ELb0ELb0ELb1ELb1ELb0ELb1ELb1ELb0EEENS1_21CollectiveEpilogueFwdINS6_IJSA_NS7_ILi256EEESB_EEES9_SE_SG_Li256ELb0ELb1ELb1ELb0EEENS1_19SingleTileSchedulerILb0ELb1ELb1ELi128EEEEEEEEEvNT_6ParamsE)
        /*0230*/ 	.word	0x00003440


	//----- nvinfo : EIATTR_MIN_STACK_SIZE
	.align		4
.L_113:
        /*0234*/ 	.byte	0x04, 0x12
        /*0236*/ 	.short	(.L_115 - .L_114)
	.align		4
.L_114:
        /*0238*/ 	.word	index@(_ZN7cutlass13device_kernelIN5flash11enable_sm90INS1_16FlashAttnFwdSm90INS1_25CollectiveMainloopFwdSm90ILi2EN4cute5tupleIJNS5_1CILi1EEES8_S8_EEENS6_IJNS7_ILi128EEENS7_ILi96EEENS7_ILi64EEEEEELi256ENS_6half_tEfNS_4arch4Sm90ELb0ELb1ELb1ELb1ELb0ELb0ELb0ELb1ELb0ELb1ELb1ELb0EEENS1_21CollectiveEpilogueFwdINS6_IJSA_NS7_ILi256EEESB_EEES9_SE_SG_Li256ELb1ELb1ELb1ELb0EEENS1_36VarlenDynamicPersistentTileSchedulerILi128ELi96ELi256ELi128ELb1ELb1ELb1ELb1ELb0ELb1EEEEEEEEEvNT_6ParamsE)
        /*023c*/ 	.word	0x00000068


	//----- nvinfo : EIATTR_MIN_STACK_SIZE
	.align		4
.L_115:
        /*0240*/ 	.byte	0x04, 0x12
        /*0242*/ 	.short	(.L_117 - .L_116)
	.align		4
.L_116:
        /*0244*/ 	.word	index@(_ZN7cutlass13device_kernelIN5flash11enable_sm90INS1_16FlashAttnFwdSm90INS1_25CollectiveMainloopFwdSm90ILi2EN4cute5tupleIJNS5_1CILi1EEES8_S8_EEENS6_IJNS7_ILi128EEENS7_ILi96EEENS7_ILi64EEEEEELi256ENS_6half_tEfNS_4arch4Sm90ELb0ELb1ELb1ELb1ELb0ELb1ELb0ELb1ELb0ELb1ELb1ELb0EEENS1_21CollectiveEpilogueFwdINS6_IJSA_NS7_ILi256EEESB_EEES9_SE_SG_Li256ELb1ELb1ELb1ELb0EEENS1_36VarlenDynamicPersistentTileSchedulerILi128ELi96ELi256ELi128ELb1ELb1ELb1ELb1ELb0ELb1EEEEEEEEEvNT_6ParamsE)
        /*0248*/ 	.word	0x00000078


	//----- nvinfo : EIATTR_MIN_STACK_SIZE
	.align		4
.L_117:
        /*024c*/ 	.byte	0x04, 0x12
        /*024e*/ 	.short	(.L_119 - .L_118)
	.align		4
.L_118:
        /*0250*/ 	.word	index@(_ZN7cutlass13device_kernelIN5flash11enable_sm90INS1_16FlashAttnFwdSm90INS1_25CollectiveMainloopFwdSm90ILi2EN4cute5tupleIJNS5_1CILi1EEES8_S8_EEENS6_IJNS7_ILi128EEENS7_ILi96EEENS7_ILi64EEEEEELi256ENS_6half_tEfNS_4arch4Sm90ELb0ELb1ELb1ELb1ELb0ELb0ELb1ELb1ELb0ELb1ELb1ELb0EEENS1_21CollectiveEpilogueFwdINS6_IJSA_NS7_ILi256EEESB_EEES9_SE_SG_Li256ELb1ELb1ELb1ELb0EEENS1_36VarlenDynamicPersistentTileSchedulerILi128ELi96ELi256ELi128ELb1ELb1ELb1ELb1ELb0ELb1EEEEEEEEEvNT_6ParamsE)
        /*0254*/ 	.word	0x00000500


	//----- nvinfo : EIATTR_MIN_STACK_SIZE
	.align		4
.L_119:
        /*0258*/ 	.byte	0x04, 0x12
        /*025a*/ 	.short	(.L_121 - .L_120)
	.align		4
.L_120:
        /*025c*/ 	.word	index@(_ZN7cutlass13device_kernelIN5flash11enable_sm90INS1_16FlashAttnFwdSm90INS1_25CollectiveMainloopFwdSm90ILi2EN4cute5tupleIJNS5_1CILi1EEES8_S8_EEENS6_IJNS7_ILi128EEENS7_ILi96EEENS7_ILi64EEEEEELi256ENS_6half_tEfNS_4arch4Sm90ELb0ELb1ELb1ELb1ELb0ELb1ELb1ELb1ELb0ELb1ELb1ELb0EEENS1_21CollectiveEpilogueFwdINS6_IJSA_NS7_ILi256EEESB_EEES9_SE_SG_Li256ELb1ELb1ELb1ELb0EEENS1_36VarlenDynamicPersistentTileSchedulerILi128ELi96ELi256ELi128ELb1ELb1ELb1ELb1ELb0ELb1EEEEEEEEEvNT_6ParamsE)
        /*0260*/ 	.word	0x00000530


	//----- nvinfo : EIATTR_MIN_STACK_SIZE
	.align		4
.L_121:
        /*0264*/ 	.byte	0x04, 0x12
        /*0266*/ 	.short	(.L_123 - .L_122)
	.align		4
.L_122:
        /*0268*/ 	.word	index@(_ZN7cutlass13device_kernelIN5flash11enable_sm90INS1_16FlashAttnFwdSm90INS1_25CollectiveMainloopFwdSm90ILi2EN4cute5tupleIJNS5_1CILi1EEES8_S8_EEENS6_IJNS7_ILi128EEENS7_ILi96EEENS7_ILi64EEEEEELi256ENS_6half_tEfNS_4arch4Sm90ELb1ELb0ELb1ELb0ELb0ELb0ELb0ELb1ELb0ELb1ELb1ELb0EEENS1_21CollectiveEpilogueFwdINS6_IJSA_NS7_ILi256EEESB_EEES9_SE_SG_Li256ELb0ELb1ELb1ELb0EEENS1_19SingleTileSchedulerILb0ELb1ELb1ELi128EEEEEEEEEvNT_6ParamsE)
        /*026c*/ 	.word	0x00000010


	//----- nvinfo : EIATTR_MIN_STACK_SIZE
	.align		4
.L_123:
        /*0270*/ 	.byte	0x04, 0x12
        /*0272*/ 	.short	(.L_125 - .L_124)
	.align		4
.L_124:
        /*0274*/ 	.word	index@(_ZN7cutlass13device_kernelIN5flash11enable_sm90INS1_16FlashAttnFwdSm90INS1_25CollectiveMainloopFwdSm90ILi2EN4cute5tupleIJNS5_1CILi1EEES8_S8_EEENS6_IJNS7_ILi128EEENS7_ILi96EEENS7_ILi64EEEEEELi256ENS_6half_tEfNS_4arch4Sm90ELb1ELb0ELb1ELb0ELb0ELb0ELb1ELb1ELb0ELb1ELb1ELb0EEENS1_21CollectiveEpilogueFwdINS6_IJSA_NS7_ILi256EEESB_EEES9_SE_SG_Li256ELb0ELb1ELb1ELb0EEENS1_19SingleTileSchedulerILb0ELb1ELb1ELi128EEEEEEEEEvNT_6ParamsE)
        /*0278*/ 	.word	0x00000048


	//----- nvinfo : EIATTR_MIN_STACK_SIZE
	.align		4
.L_125:
        /*027c*/ 	.byte	0x04, 0x12
        /*027e*/ 	.short	(.L_127 - .L_126)
	.align		4
.L_126:
        /*0280*/ 	.word	index@(_ZN7cutlass13device_kernelIN5flash11enable_sm90INS1_16FlashAttnFwdSm90INS1_25CollectiveMainloopFwdSm90ILi2EN4cute5tupleIJNS5_1CILi1EEES8_S8_EEENS6_IJNS7_ILi128EEENS7_ILi96EEENS7_ILi64EEEEEELi256ENS_6half_tEfNS_4arch4Sm90ELb1ELb0ELb1ELb1ELb0ELb0ELb0ELb1ELb0ELb1ELb1ELb0EEENS1_21CollectiveEpilogueFwdINS6_IJSA_NS7_ILi256EEESB_EEES9_SE_SG_Li256ELb1ELb1ELb1ELb0EEENS1_36VarlenDynamicPersistentTileSchedulerILi128ELi96ELi256ELi128ELb1ELb1ELb1ELb1ELb1ELb1EEEEEEEEEvNT_6ParamsE)
        /*0284*/ 	.word	0x00000060


	//----- nvinfo : EIATTR_MIN_STACK_SIZE
	.align		4
.L_127:
        /*0288*/ 	.byte	0x04, 0x12
        /*028a*/ 	.short	(.L_129 - .L_128)
	.align		4
.L_128:
        /*028c*/ 	.word	index@(_ZN7cutlass13device_kernelIN5flash11enable_sm90INS1_16FlashAttnFwdSm90INS1_25CollectiveMainloopFwdSm90ILi2EN4cute5tupleIJNS5_1CILi1EEES8_S8_EEENS6_IJNS7_ILi128EEENS7_ILi96EEENS7_ILi64EEEEEELi256ENS_6half_tEfNS_4arch4Sm90ELb1ELb0ELb1ELb1ELb0ELb1ELb0ELb1ELb0ELb1ELb1ELb0EEENS1_21CollectiveEpilogueFwdINS6_IJSA_NS7_ILi256EEESB_EEES9_SE_SG_Li256ELb1ELb1ELb1ELb0EEENS1_36VarlenDynamicPersistentTileSchedulerILi128ELi96ELi256ELi128ELb1ELb1ELb1ELb1ELb1ELb1EEEEEEEEEvNT_6ParamsE)
        /*0290*/ 	.word	0x00000078


	//----- nvinfo : EIATTR_MIN_STACK_SIZE
	.align		4
.L_129:
        /*0294*/ 	.byte	0x04, 0x12
        /*0296*/ 	.short	(.L_131 - .L_130)
	.align		4
.L_130:
        /*0298*/ 	.word	index@(_ZN7cutlass13device_kernelIN5flash11enable_sm90INS1_16FlashAttnFwdSm90INS1_25CollectiveMainloopFwdSm90ILi2EN4cute5tupleIJNS5_1CILi1EEES8_S8_EEENS6_IJNS7_ILi128EEENS7_ILi96EEENS7_ILi64EEEEEELi256ENS_6half_tEfNS_4arch4Sm90ELb1ELb0ELb1ELb1ELb0ELb0ELb1ELb1ELb0ELb1ELb1ELb0EEENS1_21CollectiveEpilogueFwdINS6_IJSA_NS7_ILi256EEESB_EEES9_SE_SG_Li256ELb1ELb1ELb1ELb0EEENS1_36VarlenDynamicPersistentTileSchedulerILi128ELi96ELi256ELi128ELb1ELb1ELb1ELb1ELb1ELb1EEEEEEEEEvNT_6ParamsE)
        /*029c*/ 	.word	0x00000088


	//----- nvinfo : EIATTR_MIN_STACK_SIZE
	.align		4
.L_131:
        /*02a0*/ 	.byte	0x04, 0x12
        /*02a2*/ 	.short	(.L_133 - .L_132)
	.align		4
.L_132:
        /*02a4*/ 	.word	index@(_ZN7cutlass13device_kernelIN5flash11enable_sm90INS1_16FlashAttnFwdSm90INS1_25CollectiveMainloopFwdSm90ILi2EN4cute5tupleIJNS5_1CILi1EEES8_S8_EEENS6_IJNS7_ILi128EEENS7_ILi96EEENS7_ILi64EEEEEELi256ENS_6half_tEfNS_4arch4Sm90ELb1ELb0ELb1ELb1ELb0ELb1ELb1ELb1ELb0ELb1ELb1ELb0EEENS1_21CollectiveEpilogueFwdINS6_IJSA_NS7_ILi256EEESB_EEES9_SE_SG_Li256ELb1ELb1ELb1ELb0EEENS1_36VarlenDynamicPersistentTileSchedulerILi128ELi96ELi256ELi128ELb1ELb1ELb1ELb1ELb1ELb1EEEEEEEEEvNT_6ParamsE)
        /*02a8*/ 	.word	0x000001b8
.L_133:


//--------------------- .nv.compat                --------------------------
	.section	.nv.compat,"",@"SHT_CUDA_COMPAT_INFO"
	.align	4
        /*0000*/ 	.byte	0x02, 0x09, 0x01, 0x00, 0x02, 0x02, 0x04, 0x00, 0x02, 0x05, 0x05, 0x00, 0x03, 0x07, 0x01, 0x01
        /*0010*/ 	.byte	0x02, 0x03, 0x01, 0x00, 0x02, 0x06, 0x01, 0x00, 0x04, 0x0b, 0x08, 0x00, 0x00, 0x00, 0x00, 0x00
        /*0020*/ 	.byte	0x00, 0x00, 0x00, 0x00


//--------------------- .nv.info._ZN7cutlass13device_kernelIN5flash11enable_sm90INS1_16FlashAttnFwdSm90INS1_25CollectiveMainloopFwdSm90ILi2EN4cute5tupleIJNS5_1CILi1EEES8_S8_EEENS6_IJNS7_ILi128EEENS7_ILi96EEENS7_ILi64EEEEEELi256ENS_6half_tEfNS_4arch4Sm90ELb0ELb0ELb1ELb0ELb0ELb0ELb0ELb1ELb0ELb1ELb1ELb0EEENS1_21CollectiveEpilogueFwdINS6_IJSA_NS7_ILi256EEESB_EEES9_SE_SG_Li256ELb0ELb1ELb1ELb0EEENS1_19SingleTileSchedulerILb0ELb1ELb1ELi128EEEEEEEEEvNT_6ParamsE --------------------------
	.section	.nv.info._ZN7cutlass13device_kernelIN5flash11enable_sm90INS1_16FlashAttnFwdSm90INS1_25CollectiveMainloopFwdSm90ILi2EN4cute5tupleIJNS5_1CILi1EEES8_S8_EEENS6_IJNS7_ILi128EEENS7_ILi96EEENS7_ILi64EEEEEELi256ENS_6half_tEfNS_4arch4Sm90ELb0ELb0ELb1ELb0ELb0ELb0ELb0ELb1ELb0ELb1ELb1ELb0EEENS1_21CollectiveEpilogueFwdINS6_IJSA_NS7_ILi256EEESB_EEES9_SE_SG_Li256ELb0ELb1ELb1ELb0EEENS1_19SingleTileSchedulerILb0ELb1ELb1ELi128EEEEEEEEEvNT_6ParamsE,"",@"SHT_CUDA_INFO"
	.sectionflags	@""
	.align	4


	//----- nvinfo : EIATTR_CUDA_API_VERSION
	.align		4
        /*0000*/ 	.byte	0x04, 0x37
        /*0002*/ 	.short	(.L_135 - .L_134)
.L_134:
        /*0004*/ 	.word	0x00000082


	//----- nvinfo : EIATTR_KPARAM_INFO
	.align		4
.L_135:
        /*0008*/ 	.byte	0x04, 0x17
        /*000a*/ 	.short	(.L_137 - .L_136)
.L_136:
        /*000c*/ 	.word	0x00000000
        /*0010*/ 	.short	0x0000
        /*0012*/ 	.short	0x0070
        /*0014*/ 	.byte	0x00, 0xf0, 0x01, 0x28


	//----- nvinfo : EIATTR_SPARSE_MMA_MASK
	.align		4
.L_137:
        /*0018*/ 	.byte	0x03, 0x50
        /*001a*/ 	.short	0x0000


	//----- nvinfo : EIATTR_MAXREG_COUNT
	.align		4
        /*001c*/ 	.byte	0x03, 0x1b
        /*001e*/ 	.short	0x00a8


	//----- nvinfo : EIATTR_NUM_BARRIERS
	.align		4
        /*0020*/ 	.byte	0x02, 0x4c
        /*0022*/ 	.byte	0x10
	.zero		1


	//----- nvinfo : EIATTR_EXTERNS
	.align		4
        /*0024*/ 	.byte	0x04, 0x0f
        /*0026*/ 	.short	(.L_139 - .L_138)


	//   ....[0]....
	.align		4
.L_138:
        /*0028*/ 	.word	index@(__assertfail)


	//----- nvinfo : EIATTR_ANNOTATIONS
	.align		4
.L_139:
        /*002c*/ 	.byte	0x04, 0x55
        /*002e*/ 	.short	(.L_141 - .L_140)


	//   ....[0]....
.L_140:
        /*0030*/ 	.word	0x00000001
        /*0034*/ 	.byte	0x80, 0x8d, 0x00, 0x00, 0x01, 0x00, 0x00, 0x00, 0x00, 0x92, 0x00, 0x00, 0x01, 0x00, 0x00, 0x00
        /*0044*/ 	.byte	0x50, 0x92, 0x00, 0x00, 0x01, 0x00, 0x00, 0x00, 0x30, 0x94, 0x00, 0x00, 0x01, 0x00, 0x00, 0x00
        /*0054*/ 	.byte	0x20, 0x95, 0x00, 0x00, 0x01, 0x00, 0x00, 0x00, 0x60, 0xa1, 0x00, 0x00, 0x01, 0x00, 0x00, 0x00
        /*0064*/ 	.byte	0x10, 0xa5, 0x00, 0x00, 0x01, 0x00, 0x00, 0x00, 0x40, 0xa7, 0x00, 0x00, 0x01, 0x00, 0x00, 0x00
        /*0074*/ 	.byte	0x80, 0xaf, 0x00, 0x00, 0x01, 0x00, 0x00, 0x00, 0x10, 0xb8, 0x00, 0x00


	//----- nvinfo : EIATTR_MERCURY_ISA_VERSION
	.align		4
.L_141:
        /*0080*/ 	.byte	0x03, 0x5f
        /*0082*/ 	.short	0x0101


	//----- nvinfo : EIATTR_INT_WARP_WIDE_INSTR_OFFSETS
	.align		4
        /*0084*/ 	.byte	0x04, 0x31
        /*0086*/ 	.short	(.L_143 - .L_142)


	//   ....[0]....
.L_142:
        /*0088*/ 	.word	0x00000130


	//   ....[1]....
        /*008c*/ 	.word	0x00000170


	//   ....[2]....
        /*0090*/ 	.word	0x000001e0


	//----- nvinfo : EIATTR_COOP_GROUP_MASK_REGIDS
	.align		4
.L_143:
        /*0094*/ 	.byte	0x04, 0x29
        /*0096*/ 	.short	(.L_145 - .L_144)


	//   ....[0]....
.L_144:
        /*0098*/ 	.word	0xffffffff


	//   ....[1]....
        /*009c*/ 	.word	0xffffffff


	//   ....[2]....
        /*00a0*/ 	.word	0xffffffff


	//   ....[3]....
        /*00a4*/ 	.word	0xffffffff


	//   ....[4]....
        /*00a8*/ 	.word	0xffffffff


	//   ....[5]....
        /*00ac*/ 	.word	0xffffffff


	//   ....[6]....
        /*00b0*/ 	.word	0xffffffff


	//   ....[7]....
        /*00b4*/ 	.word	0xffffffff


	//   ....[8]....
        /*00b8*/ 	.word	0xffffffff


	//   ....[9]....
        /*00bc*/ 	.word	0xffffffff


	//   ....[10]....
        /*00c0*/ 	.word	0xffffffff


	//   ....[11]....
        /*00c4*/ 	.word	0xffffffff


	//   ....[12]....
        /*00c8*/ 	.word	0xffffffff


	//   ....[13]....
        /*00cc*/ 	.word	0xffffffff


	//   ....[14]....
        /*00d0*/ 	.word	0xffffffff


	//   ....[15]....
        /*00d4*/ 	.word	0xffffffff


	//   ....[16]....
        /*00d8*/ 	.word	0xffffffff


	//   ....[17]....
        /*00dc*/ 	.word	0xffffffff


	//   ....[18]....
        /*00e0*/ 	.word	0xffffffff


	//   ....[19]....
        /*00e4*/ 	.word	0xffffffff


	//   ....[20]....
        /*00e8*/ 	.word	0xffffffff


	//   ....[21]....
        /*00ec*/ 	.word	0xffffffff


	//   ....[22]....
        /*00f0*/ 	.word	0xffffffff


	//   ....[23]....
        /*00f4*/ 	.word	0xffffffff


	//   ....[24]....
        /*00f8*/ 	.word	0xffffffff


	//   ....[25]....
        /*00fc*/ 	.word	0xffffffff


	//   ....[26]....
        /*0100*/ 	.word	0xffffffff


	//   ....[27]....
        /*0104*/ 	.word	0xffffffff


	//   ....[28]....
        /*0108*/ 	.word	0xffffffff


	//   ....[29]....
        /*010c*/ 	.word	0xffffffff


	//   ....[30]....
        /*0110*/ 	.word	0xffffffff


	//   ....[31]....
        /*0114*/ 	.word	0xffffffff


	//   ....[32]....
        /*0118*/ 	.word	0xffffffff


	//   ....[33]....
        /*011c*/ 	.word	0xffffffff


	//   ....[34]....
        /*0120*/ 	.word	0xffffffff


	//   ....[35]....
        /*0124*/ 	.word	0xffffffff


	//   ....[36]....
        /*0128*/ 	.word	0xffffffff


	//   ....[37]....
        /*012c*/ 	.word	0xffffffff


	//   ....[38]....
        /*0130*/ 	.word	0xffffffff


	//   ....[39]....
        /*0134*/ 	.word	0xffffffff


	//   ....[40]....
        /*0138*/ 	.word	0xffffffff


	//   ....[41]....
        /*013c*/ 	.word	0xffffffff


	//   ....[42]....
        /*0140*/ 	.word	0xffffffff


	//   ....[43]....
        /*0144*/ 	.word	0xffffffff


	//   ....[44]....
        /*0148*/ 	.word	0xffffffff


	//   ....[45]....
        /*014c*/ 	.word	0xffffffff


	//   ....[46]....
        /*0150*/ 	.word	0xffffffff


	//   ....[47]....
        /*0154*/ 	.word	0x0500000f


	//   ....[48]....
        /*0158*/ 	.word	0x0500000f


	//   ....[49]....
        /*015c*/ 	.word	0x0500000f


	//   ....[50]....
        /*0160*/ 	.word	0x0500000f


	//   ....[51]....
        /*0164*/ 	.word	0x0500000f


	//   ....[52]....
        /*0168*/ 	.word	0x0500000f


	//   ....[53]....
        /*016c*/ 	.word	0x0500000f


	//   ....[54]....
        /*0170*/ 	.word	0x0500000f


	//   ....[55]....
        /*0174*/ 	.word	0x0500000f


	//   ....[56]....
        /*0178*/ 	.word	0x0500000f


	//   ....[57]....
        /*017c*/ 	.word	0x0500000f


	//   ....[58]....
        /*0180*/ 	.word	0x0500000f


	//   ....[59]....
        /*0184*/ 	.word	0x0500000f


	//   ....[60]....
        /*0188*/ 	.word	0x0500000f


	//   ....[61]....
        /*018c*/ 	.word	0x0500000f


	//   ....[62]....
        /*0190*/ 	.word	0x0500000f


	//   ....[63]....
        /*0194*/ 	.word	0x0500000f


	//   ....[64]....
        /*0198*/ 	.word	0x0500000f


	//----- nvinfo : EIATTR_COOP_GROUP_INSTR_OFFSETS
	.align		4
.L_145:
        /*019c*/ 	.byte	0x04, 0x28
        /*019e*/ 	.short	(.L_147 - .L_146)


	//   ....[0]....
.L_146:
        /*01a0*/ 	.word	0x00000060


	//   ....[1]....
        /*01a4*/ 	.word	0x00000140


	//   ....[2]....
        /*01a8*/ 	.word	0x00000190


	//   ....[3]....
        /*01ac*/ 	.word	0x000003c0


	//   ....[4]....
        /*01b0*/ 	.word	0x00000520


	//   ....[5]....
        /*01b4*/ 	.word	0x00000640


	//   ....[6]....
        /*01b8*/ 	.word	0x000007a0


	//   ....[7]....
        /*01bc*/ 	.word	0x00001320


	//   ....[8]....
        /*01c0*/ 	.word	0x00002470


	//   ....[9]....
        /*01c4*/ 	.word	0x000024f0


	//   ....[10]....
        /*01c8*/ 	.word	0x00002950


	//   ....[11]....
        /*01cc*/ 	.word	0x000029d0


	//   ....[12]....
        /*01d0*/ 	.word	0x00003ef0


	//   ....[13]....
        /*01d4*/ 	.word	0x00003f60


	//   ....[14]....
        /*01d8*/ 	.word	0x000043e0


	//   ....[15]....
        /*01dc*/ 	.word	0x000045b0


	//   ....[16]....
        /*01e0*/ 	.word	0x00005900


	//   ....[17]....
        /*01e4*/ 	.word	0x00005940


	//   ....[18]....
        /*01e8*/ 	.word	0x00005980


	//   ....[19]....
        /*01ec*/ 	.word	0x000059b0


	//   ....[20]....
        /*01f0*/ 	.word	0x00006a50


	//   ....[21]....
        /*01f4*/ 	.word	0x00006ab0


	//   ....[22]....
        /*01f8*/ 	.word	0x00006af0


	//   ....[23]....
        /*01fc*/ 	.word	0x00006b30


	//   ....[24]....
        /*0200*/ 	.word	0x00006b60


	//   ....[25]....
        /*0204*/ 	.word	0x00006b90


	//   ....[26]....
        /*0208*/ 	.word	0x000077e0


	//   ....[27]....
        /*020c*/ 	.word	0x000077f0


	//   ....[28]....
        /*0210*/ 	.word	0x00008820


	//   ....[29]....
        /*0214*/ 	.word	0x00009240


	//   ....[30]....
        /*0218*/ 	.word	0x00009af0


	//   ....[31]....
        /*021c*/ 	.word	0x00009b30


	//   ....[32]....
        /*0220*/ 	.word	0x00009ba0


	//   ....[33]....
        /*0224*/ 	.word	0x00009be0


	//   ....[34]....
        /*0228*/ 	.word	0x00009c40


	//   ....[35]....
        /*022c*/ 	.word	0x00009c70


	//   ....[36]....
        /*0230*/ 	.word	0x00009cc0


	//   ....[37]....
        /*0234*/ 	.word	0x00009d00


	//   ....[38]....
        /*0238*/ 	.word	0x00009d60


	//   ....[39]....
        /*023c*/ 	.word	0x00009d90


	//   ....[40]....
        /*0240*/ 	.word	0x00009de0


	//   ....[41]....
        /*0244*/ 	.word	0x00009e10


	//   ....[42]....
        /*0248*/ 	.word	0x00009e70


	//   ....[43]....
        /*024c*/ 	.word	0x00009ea0


	//   ....[44]....
        /*0250*/ 	.word	0x00009ec0


	//   ....[45]....
        /*0254*/ 	.word	0x00009f00


	//   ....[46]....
        /*0258*/ 	.word	0x0000c0f0


	//   ....[47]....
        /*025c*/ 	.word	0x0000c590


	//   ....[48]....
        /*0260*/ 	.word	0x0000c700


	//   ....[49]....
        /*0264*/ 	.word	0x0000c760


	//   ....[50]....
        /*0268*/ 	.word	0x0000c820


	//   ....[51]....
        /*026c*/ 	.word	0x0000c8e0


	//   ....[52]....
        /*0270*/ 	.word	0x0000c960


	//   ....[53]....
        /*0274*/ 	.word	0x0000ca20


	//   ....[54]....
        /*0278*/ 	.word	0x0000caa0


	//   ....[55]....
        /*027c*/ 	.word	0x0000cb60


	//   ....[56]....
        /*0280*/ 	.word	0x0000cbe0


	//   ....[57]....
        /*0284*/ 	.word	0x0000cca0


	//   ....[58]....
        /*0288*/ 	.word	0x0000cd20


	//   ....[59]....
        /*028c*/ 	.word	0x0000cdd0


	//   ....[60]....
        /*0290*/ 	.word	0x0000ce50


	//   ....[61]....
        /*0294*/ 	.word	0x0000cf00


	//   ....[62]....
        /*0298*/ 	.word	0x0000cf90


	//   ....[63]....
        /*029c*/ 	.word	0x0000d020


	//   ....[64]....
        /*02a0*/ 	.word	0x0000d430


	//----- nvinfo : EIATTR_REG_RECONFIG
	.align		4
.L_147:
        /*02a4*/ 	.byte	0x01, 0x54
	.zero		2


	//----- nvinfo : EIATTR_SYSCALL_OFFSETS
	.align		4
        /*02a8*/ 	.byte	0x04, 0x46
        /*02aa*/ 	.short	(.L_149 - .L_148)


	//   ....[0]....
.L_148:
        /*02ac*/ 	.word	0x000014e0


	//   ....[1]....
        /*02b0*/ 	.word	0x00008f00


	//   ....[2]....
        /*02b4*/ 	.word	0x00009040


	//   ....[3]....
        /*02b8*/ 	.word	0x00009130


	//   ....[4]....
        /*02bc*/ 	.word	0x00009780


	//----- nvinfo : EIATTR_MBARRIER_INSTR_OFFSETS
	.align		4
.L_149:
        /*02c0*/ 	.byte	0x04, 0x39
        /*02c2*/ 	.short	(.L_151 - .L_150)


	//   ....[0]....
.L_150:
        /*02c4*/ 	.word	0x00000270
        /*02c8*/ 	.word	0x000000ff
        /*02cc*/ 	.word	0x00022800
        /*02d0*/ 	.short	0x0100
        /*02d2*/ 	.byte	0x08
	.zero		1


	//   ....[1]....
        /*02d4*/ 	.word	0x00000280
        /*02d8*/ 	.word	0x000000ff
        /*02dc*/ 	.word	0x00022820
        /*02e0*/ 	.short	0x0100
        /*02e2*/ 	.byte	0x08
	.zero		1


	//   ....[2]....
        /*02e4*/ 	.word	0x00000370
        /*02e8*/ 	.word	0x000000ff
        /*02ec*/ 	.word	0x00022830
        /*02f0*/ 	.short	0x0100
        /*02f2*/ 	.byte	0x08
	.zero		1


	//   ....[3]....
        /*02f4*/ 	.word	0x00000380
        /*02f8*/ 	.word	0x000000ff
        /*02fc*/ 	.word	0x00022840
        /*0300*/ 	.short	0x0100
        /*0302*/ 	.byte	0x08
	.zero		1


	//   ....[4]....
        /*0304*/ 	.word	0x00000390
        /*0308*/ 	.word	0x000000ff
        /*030c*/ 	.word	0x00022838
        /*0310*/ 	.short	0x0100
        /*0312*/ 	.byte	0x08
	.zero		1


	//   ....[5]....
        /*0314*/ 	.word	0x000003a0
        /*0318*/ 	.word	0x000000ff
        /*031c*/ 	.word	0x00022848
        /*0320*/ 	.short	0x0100
        /*0322*/ 	.byte	0x08
	.zero		1


	//   ....[6]....
        /*0324*/ 	.word	0x000004d0
        /*0328*/ 	.word	0x000000ff
        /*032c*/ 	.word	0x00022850
        /*0330*/ 	.short	0x0100
        /*0332*/ 	.byte	0x08
	.zero		1


	//   ....[7]....
        /*0334*/ 	.word	0x000004e0
        /*0338*/ 	.word	0x000000ff
        /*033c*/ 	.word	0x00022860
        /*0340*/ 	.short	0x0100
        /*0342*/ 	.byte	0x08
	.zero		1


	//   ....[8]....
        /*0344*/ 	.word	0x000004f0
        /*0348*/ 	.word	0x000000ff
        /*034c*/ 	.word	0x00022858
        /*0350*/ 	.short	0x0100
        /*0352*/ 	.byte	0x08
	.zero		1


	//   ....[9]....
        /*0354*/ 	.word	0x00000500
        /*0358*/ 	.word	0x000000ff
        /*035c*/ 	.word	0x00022868
        /*0360*/ 	.short	0x0100
        /*0362*/ 	.byte	0x08
	.zero		1


	//   ....[10]....
        /*0364*/ 	.word	0x000005f0
        /*0368*/ 	.word	0x000000ff
        /*036c*/ 	.word	0x00022870
        /*0370*/ 	.short	0x0100
        /*0372*/ 	.byte	0x06
	.zero		1


	//   ....[11]....
        /*0374*/ 	.word	0x00000600
        /*0378*/ 	.word	0x000000ff
        /*037c*/ 	.word	0x00022880
        /*0380*/ 	.short	0x0100
        /*0382*/ 	.byte	0x06
	.zero		1


	//   ....[12]....
        /*0384*/ 	.word	0x00000610
        /*0388*/ 	.word	0x000000ff
        /*038c*/ 	.word	0x00022878
        /*0390*/ 	.short	0x0100
        /*0392*/ 	.byte	0x06
	.zero		1


	//   ....[13]....
        /*0394*/ 	.word	0x00000620
        /*0398*/ 	.word	0x000000ff
        /*039c*/ 	.word	0x00022888
        /*03a0*/ 	.short	0x0100
        /*03a2*/ 	.byte	0x06
	.zero		1


	//   ....[14]....
        /*03a4*/ 	.word	0x00000750
        /*03a8*/ 	.word	0x000000ff
        /*03ac*/ 	.word	0x00022890
        /*03b0*/ 	.short	0x0100
        /*03b2*/ 	.byte	0x08
	.zero		1


	//   ....[15]....
        /*03b4*/ 	.word	0x00000760
        /*03b8*/ 	.word	0x000000ff
        /*03bc*/ 	.word	0x000228a0
        /*03c0*/ 	.short	0x0100
        /*03c2*/ 	.byte	0x08
	.zero		1


	//   ....[16]....
        /*03c4*/ 	.word	0x00000770
        /*03c8*/ 	.word	0x000000ff
        /*03cc*/ 	.word	0x00022898
        /*03d0*/ 	.short	0x0100
        /*03d2*/ 	.byte	0x08
	.zero		1


	//   ....[17]....
        /*03d4*/ 	.word	0x00000780
        /*03d8*/ 	.word	0x000000ff
        /*03dc*/ 	.word	0x000228a8
        /*03e0*/ 	.short	0x0100
        /*03e2*/ 	.byte	0x08
	.zero		1


	//   ....[18]....
        /*03e4*/ 	.word	0x000008b0
        /*03e8*/ 	.word	0x000000ff
        /*03ec*/ 	.word	0x000228b0
        /*03f0*/ 	.short	0x0100
        /*03f2*/ 	.byte	0x08
	.zero		1


	//   ....[19]....
        /*03f4*/ 	.word	0x000008c0
        /*03f8*/ 	.word	0x000000ff
        /*03fc*/ 	.word	0x000228c0
        /*0400*/ 	.short	0x0100
        /*0402*/ 	.byte	0x08
	.zero		1


	//   ....[20]....
        /*0404*/ 	.word	0x000008d0
        /*0408*/ 	.word	0x000000ff
        /*040c*/ 	.word	0x000228b8
        /*0410*/ 	.short	0x0100
        /*0412*/ 	.byte	0x08
	.zero		1


	//   ....[21]....
        /*0414*/ 	.word	0x000008e0
        /*0418*/ 	.word	0x000000ff
        /*041c*/ 	.word	0x000228c8
        /*0420*/ 	.short	0x0100
        /*0422*/ 	.byte	0x08
	.zero		1


	//   ....[22]....
        /*0424*/ 	.word	0x00001510
        /*0428*/ 	.word	0x000000ff
        /*042c*/ 	.word	0x00022800
        /*0430*/ 	.short	0x010a
        /*0432*/ 	.byte	0x26
	.zero		1


	//   ....[23]....
        /*0434*/ 	.word	0x000015a0
        /*0438*/ 	.word	0x000000ff
        /*043c*/ 	.word	0x00022830
        /*0440*/ 	.short	0x010a
        /*0442*/ 	.byte	0x26
	.zero		1


	//   ....[24]....
        /*0444*/ 	.word	0x000015e0
        /*0448*/ 	.word	0x000000ff
        /*044c*/ 	.word	0x00022830
        /*0450*/ 	.short	0x010a
        /*0452*/ 	.byte	0x26
	.zero		1


	//   ....[25]....
        /*0454*/ 	.word	0x00002db0
        /*0458*/ 	.word	0x00000005
        /*045c*/ 	.word	0x00000000
        /*0460*/ 	.short	0x0101
        /*0462*/ 	.byte	0x3f
	.zero		1


	//   ....[26]....
        /*0464*/ 	.word	0x00003240
        /*0468*/ 	.word	0x000000ff
        /*046c*/ 	.word	0x00022850
        /*0470*/ 	.short	0x010a
        /*0472*/ 	.byte	0x26
	.zero		1


	//   ....[27]....
        /*0474*/ 	.word	0x00003280
        /*0478*/ 	.word	0x000000ff
        /*047c*/ 	.word	0x00022850
        /*0480*/ 	.short	0x010a
        /*0482*/ 	.byte	0x26
	.zero		1


	//   ....[28]....
        /*0484*/ 	.word	0x000035c0
        /*0488*/ 	.word	0x0000000a
        /*048c*/ 	.word	0x00000000
        /*0490*/ 	.short	0x0101
        /*0492*/ 	.byte	0x3f
	.zero		1


	//   ....[29]....
        /*0494*/ 	.word	0x00003730
        /*0498*/ 	.word	0x000000ff
        /*049c*/ 	.word	0x00022830
        /*04a0*/ 	.short	0x010a
        /*04a2*/ 	.byte	0x1a
	.zero		1


	//   ....[30]....
        /*04a4*/ 	.word	0x00003780
        /*04a8*/ 	.word	0x000000ff
        /*04ac*/ 	.word	0x00022830
        /*04b0*/ 	.short	0x010a
        /*04b2*/ 	.byte	0x1a
	.zero		1


	//   ....[31]....
        /*04b4*/ 	.word	0x00004aa0
        /*04b8*/ 	.word	0x00000098
        /*04bc*/ 	.word	0x00000000
        /*04c0*/ 	.short	0x0101
        /*04c2*/ 	.byte	0x3f
	.zero		1


	//   ....[32]....
        /*04c4*/ 	.word	0x000055f0
        /*04c8*/ 	.word	0x000000ff
        /*04cc*/ 	.word	0x00022850
        /*04d0*/ 	.short	0x010a
        /*04d2*/ 	.byte	0x1a
	.zero		1


	//   ....[33]....
        /*04d4*/ 	.word	0x00005640
        /*04d8*/ 	.word	0x000000ff
        /*04dc*/ 	.word	0x00022850
        /*04e0*/ 	.short	0x010a
        /*04e2*/ 	.byte	0x1a
	.zero		1


	//   ....[34]....
        /*04e4*/ 	.word	0x000058e0
        /*04e8*/ 	.word	0x000000b0
        /*04ec*/ 	.word	0x00000000
        /*04f0*/ 	.short	0x0101
        /*04f2*/ 	.byte	0x3f
	.zero		1


	//   ....[35]....
        /*04f4*/ 	.word	0x00006b70
        /*04f8*/ 	.word	0x000000ff
        /*04fc*/ 	.word	0x00000000
        /*0500*/ 	.short	0x0101
        /*0502*/ 	.byte	0x04
	.zero		1


	//   ....[36]....
        /*0504*/ 	.word	0x00009470
        /*0508*/ 	.word	0x000000ff
        /*050c*/ 	.word	0x00022840
        /*0510*/ 	.short	0x010a
        /*0512*/ 	.byte	0x26
	.zero		1


	//   ....[37]....
        /*0514*/ 	.word	0x00009fd0
        /*0518*/ 	.word	0x000000ff
        /*051c*/ 	.word	0x00022800
        /*0520*/ 	.short	0x0107
        /*0522*/ 	.byte	0x26
	.zero		1


	//   ....[38]....
        /*0524*/ 	.word	0x0000a010
        /*0528*/ 	.word	0x000000ff
        /*052c*/ 	.word	0x00022800
        /*0530*/ 	.short	0x0101
        /*0532*/ 	.byte	0x26
	.zero		1


	//   ....[39]....
        /*0534*/ 	.word	0x0000a020
        /*0538*/ 	.word	0x000000ff
        /*053c*/ 	.word	0x00022820
        /*0540*/ 	.short	0x010a
        /*0542*/ 	.byte	0x26
	.zero		1


	//   ....[40]....
        /*0544*/ 	.word	0x0000a080
        /*0548*/ 	.word	0x000000ff
        /*054c*/ 	.word	0x00022860
        /*0550*/ 	.short	0x010a
        /*0552*/ 	.byte	0x26
	.zero		1


	//   ....[41]....
        /*0554*/ 	.word	0x0000a900
        /*0558*/ 	.word	0x000000ff
        /*055c*/ 	.word	0x00022848
        /*0560*/ 	.short	0x010a
        /*0562*/ 	.byte	0x26
	.zero		1


	//   ....[42]....
        /*0564*/ 	.word	0x0000aad0
        /*0568*/ 	.word	0x000000ff
        /*056c*/ 	.word	0x00022868
        /*0570*/ 	.short	0x010a
        /*0572*/ 	.byte	0x26
	.zero		1


	//   ....[43]....
        /*0574*/ 	.word	0x0000b140
        /*0578*/ 	.word	0x000000ff
        /*057c*/ 	.word	0x00022840
        /*0580*/ 	.short	0x010a
        /*0582*/ 	.byte	0x26
	.zero		1


	//   ....[44]....
        /*0584*/ 	.word	0x0000b320
        /*0588*/ 	.word	0x000000ff
        /*058c*/ 	.word	0x00022860
        /*0590*/ 	.short	0x010a
        /*0592*/ 	.byte	0x26
	.zero		1


	//   ....[45]....
        /*0594*/ 	.word	0x0000b9c0
        /*0598*/ 	.word	0x000000ff
        /*059c*/ 	.word	0x00022848
        /*05a0*/ 	.short	0x010a
        /*05a2*/ 	.byte	0x26
	.zero		1


	//   ....[46]....
        /*05a4*/ 	.word	0x0000bba0
        /*05a8*/ 	.word	0x000000ff
        /*05ac*/ 	.word	0x00022868
        /*05b0*/ 	.short	0x010a
        /*05b2*/ 	.byte	0x26
	.zero		1


	//   ....[47]....
        /*05b4*/ 	.word	0x0000c080
        /*05b8*/ 	.word	0x00000002
        /*05bc*/ 	.word	0x00022820
        /*05c0*/ 	.short	0x010a
        /*05c2*/ 	.byte	0x3f
	.zero		1


	//   ....[48]....
        /*05c4*/ 	.word	0x0000c200
        /*05c8*/ 	.word	0x00000007
        /*05cc*/ 	.word	0x00000000
        /*05d0*/ 	.short	0x010a
        /*05d2*/ 	.byte	0x3f
	.zero		1


	//   ....[49]....
        /*05d4*/ 	.word	0x0000c270
        /*05d8*/ 	.word	0x00000005
        /*05dc*/ 	.word	0x00000000
        /*05e0*/ 	.short	0x010a
        /*05e2*/ 	.byte	0x3f
	.zero		1


	//   ....[50]....
        /*05e4*/ 	.word	0x0000c2d0
        /*05e8*/ 	.word	0x00000005
        /*05ec*/ 	.word	0x00000000
        /*05f0*/ 	.short	0x010a
        /*05f2*/ 	.byte	0x3f
	.zero		1


	//   ....[51]....
        /*05f4*/ 	.word	0x0000c300
        /*05f8*/ 	.word	0x00000003
        /*05fc*/ 	.word	0x00000000
        /*0600*/ 	.short	0x010a
        /*0602*/ 	.byte	0x3f
	.zero		1


	//   ....[52]....
        /*0604*/ 	.word	0x0000c370
        /*0608*/ 	.word	0x00000004
        /*060c*/ 	.word	0x00022800
        /*0610*/ 	.short	0x010a
        /*0612*/ 	.byte	0x3f
	.zero		1


	//   ....[53]....
        /*0614*/ 	.word	0x0000c3d0
        /*0618*/ 	.word	0x00000004
        /*061c*/ 	.word	0x00022830
        /*0620*/ 	.short	0x010a
        /*0622*/ 	.byte	0x3f
	.zero		1


	//   ....[54]....
        /*0624*/ 	.word	0x0000c420
        /*0628*/ 	.word	0x0000000a
        /*062c*/ 	.word	0x00022850
        /*0630*/ 	.short	0x010a
        /*0632*/ 	.byte	0x3f
	.zero		1


	//   ....[55]....
        /*0634*/ 	.word	0x0000c490
        /*0638*/ 	.word	0x00000003
        /*063c*/ 	.word	0x00022830
        /*0640*/ 	.short	0x010a
        /*0642*/ 	.byte	0x3f
	.zero		1


	//   ....[56]....
        /*0644*/ 	.word	0x0000c4f0
        /*0648*/ 	.word	0x000000b0
        /*064c*/ 	.word	0x00022850
        /*0650*/ 	.short	0x010a
        /*0652*/ 	.byte	0x3f
	.zero		1


	//   ....[57]....
        /*0654*/ 	.word	0x0000c650
        /*0658*/ 	.word	0x00000003
        /*065c*/ 	.word	0x00022840
        /*0660*/ 	.short	0x010a
        /*0662*/ 	.byte	0x3f
	.zero		1


	//   ....[58]....
        /*0664*/ 	.word	0x0000d060
        /*0668*/ 	.word	0x00000003
        /*066c*/ 	.word	0x00022820
        /*0670*/ 	.short	0x010a
        /*0672*/ 	.byte	0x3f
	.zero		1


	//   ....[59]....
        /*0674*/ 	.word	0x0000d0c0
        /*0678*/ 	.word	0x00000003
        /*067c*/ 	.word	0x00022860
        /*0680*/ 	.short	0x010a
        /*0682*/ 	.byte	0x3f
	.zero		1


	//   ....[60]....
        /*0684*/ 	.word	0x0000d120
        /*0688*/ 	.word	0x00000003
        /*068c*/ 	.word	0x00022848
        /*0690*/ 	.short	0x010a
        /*0692*/ 	.byte	0x3f
	.zero		1


	//   ....[61]....
        /*0694*/ 	.word	0x0000d180
        /*0698*/ 	.word	0x00000003
        /*069c*/ 	.word	0x00022868
        /*06a0*/ 	.short	0x010a
        /*06a2*/ 	.byte	0x3f
	.zero		1


	//   ....[62]....
        /*06a4*/ 	.word	0x0000d1e0
        /*06a8*/ 	.word	0x00000003
        /*06ac*/ 	.word	0x00022840
        /*06b0*/ 	.short	0x010a
        /*06b2*/ 	.byte	0x3f
	.zero		1


	//   ....[63]....
        /*06b4*/ 	.word	0x0000d240
        /*06b8*/ 	.word	0x00000003
        /*06bc*/ 	.word	0x00022860
        /*06c0*/ 	.short	0x010a
        /*06c2*/ 	.byte	0x3f
	.zero		1


	//   ....[64]....
        /*06c4*/ 	.word	0x0000d2a0
        /*06c8*/ 	.word	0x00000003
        /*06cc*/ 	.word	0x00022848
        /*06d0*/ 	.short	0x010a
        /*06d2*/ 	.byte	0x3f
	.zero		1


	//   ....[65]....
        /*06d4*/ 	.word	0x0000d300
        /*06d8*/ 	.word	0x00000003
        /*06dc*/ 	.word	0x00022868
        /*06e0*/ 	.short	0x010a
        /*06e2*/ 	.byte	0x3f
	.zero		1


	//   ....[66]....
        /*06e4*/ 	.word	0x0000d350
        /*06e8*/ 	.word	0x00000002
        /*06ec*/ 	.word	0x00022820
        /*06f0*/ 	.short	0x010a
        /*06f2*/ 	.byte	0x3f
	.zero		1


	//   ....[67]....
        /*06f4*/ 	.word	0x0000d4f0
        /*06f8*/ 	.word	0x00000007
        /*06fc*/ 	.word	0x00000000
        /*0700*/ 	.short	0x010a
        /*0702*/ 	.byte	0x3f
	.zero		1


	//   ....[68]....
        /*0704*/ 	.word	0x0000d540
        /*0708*/ 	.word	0x00000005
        /*070c*/ 	.word	0x00000000
        /*0710*/ 	.short	0x010a
        /*0712*/ 	.byte	0x3f
	.zero		1


	//   ....[69]....
        /*0714*/ 	.word	0x0000d590
        /*0718*/ 	.word	0x00000005
        /*071c*/ 	.word	0x00000000
        /*0720*/ 	.short	0x010a
        /*0722*/ 	.byte	0x3f
	.zero		1


	//----- nvinfo : EIATTR_NUM_MBARRIERS
	.align		4
.L_151:
        /*0724*/ 	.byte	0x03, 0x38
        /*0726*/ 	.short	0x0016


	//----- nvinfo : EIATTR_EXIT_INSTR_OFFSETS
	.align		4
        /*0728*/ 	.byte	0x04, 0x1c
        /*072a*/ 	.short	(.L_153 - .L_152)


	//   ....[0]....
.L_152:
        /*072c*/ 	.word	0x0000c350


	//----- nvinfo : EIATTR_MAX_THREADS
	.align		4
.L_153:
        /*0730*/ 	.byte	0x04, 0x05
        /*0732*/ 	.short	(.L_155 - .L_154)
.L_154:
        /*0734*/ 	.word	0x00000180
        /*0738*/ 	.word	0x00000001
        /*073c*/ 	.word	0x00000001


	//----- nvinfo : EIATTR_CRS_STACK_SIZE
	.align		4
.L_155:
        /*0740*/ 	.byte	0x04, 0x1e
        /*0742*/ 	.short	(.L_157 - .L_156)
.L_156:
        /*0744*/ 	.word	0x00000000


	//----- nvinfo : EIATTR_CBANK_PARAM_SIZE
	.align		4
.L_157:
        /*0748*/ 	.byte	0x03, 0x19
        /*074a*/ 	.short	0x0a70


	//----- nvinfo : EIATTR_PARAM_CBANK
	.align		4
        /*074c*/ 	.byte	0x04, 0x0a
        /*074e*/ 	.short	(.L_159 - .L_158)
	.align		4
.L_158:
        /*0750*/ 	.word	index@(.nv.constant0._ZN7cutlass13device_kernelIN5flash11enable_sm90INS1_16FlashAttnFwdSm90INS1_25CollectiveMainloopFwdSm90ILi2EN4cute5tupleIJNS5_1CILi1EEES8_S8_EEENS6_IJNS7_ILi128EEENS7_ILi96EEENS7_ILi64EEEEEELi256ENS_6half_tEfNS_4arch4Sm90ELb0ELb0ELb1ELb0ELb0ELb0ELb0ELb1ELb0ELb1ELb1ELb0EEENS1_21CollectiveEpilogueFwdINS6_IJSA_NS7_ILi256EEESB_EEES9_SE_SG_Li256ELb0ELb1ELb1ELb0EEENS1_19SingleTileSchedulerILb0ELb1ELb1ELi128EEEEEEEEEvNT_6ParamsE)
        /*0754*/ 	.short	0x0210
        /*0756*/ 	.short	0x0a70


	//----- nvinfo : EIATTR_SW_WAR
	.align		4
.L_159:
        /*0758*/ 	.byte	0x04, 0x36
        /*075a*/ 	.short	(.L_161 - .L_160)
.L_160:
        /*075c*/ 	.word	0x00000008
.L_161:


//--------------------- .nv.info._ZN7cutlass13device_kernelIN5flash11enable_sm90INS1_16FlashAttnFwdSm90INS1_25CollectiveMainloopFwdSm90ILi2EN4cute5tupleIJNS5_1CILi1EEES8_S8_EEENS6_IJNS7_ILi128EEENS7_ILi96EEENS7_ILi64EEEEEELi256ENS_6half_tEfNS_4arch4Sm90ELb0ELb0ELb1ELb0ELb0ELb0ELb1ELb1ELb0ELb1ELb1ELb0EEENS1_21CollectiveEpilogueFwdINS6_IJSA_NS7_ILi256EEESB_EEES9_SE_SG_Li256ELb0ELb1ELb1ELb0EEENS1_19SingleTileSchedulerILb0ELb1ELb1ELi128EEEEEEEEEvNT_6ParamsE --------------------------
	.section	.nv.info._ZN7cutlass13device_kernelIN5flash11enable_sm90INS1_16FlashAttnFwdSm90INS1_25CollectiveMainloopFwdSm90ILi2EN4cute5tupleIJNS5_1CILi1EEES8_S8_EEENS6_IJNS7_ILi128EEENS7_ILi96EEENS7_ILi64EEEEEELi256ENS_6half_tEfNS_4arch4Sm90ELb0ELb0ELb1ELb0ELb0ELb0ELb1ELb1ELb0ELb1ELb1ELb0EEENS1_21CollectiveEpilogueFwdINS6_IJSA_NS7_ILi256EEESB_EEES9_SE_SG_Li256ELb0ELb1ELb1ELb0EEENS1_19SingleTileSchedulerILb0ELb1ELb1ELi128EEEEEEEEEvNT_6ParamsE,"",@"SHT_CUDA_INFO"
	.sectionflags	@""
	.align	4


	//----- nvinfo : EIATTR_CUDA_API_VERSION
	.align		4
        /*0000*/ 	.byte	0x04, 0x37
        /*0002*/ 	.short	(.L_163 - .L_162)
.L_162:
        /*0004*/ 	.word	0x00000082


	//----- nvinfo : EIATTR_KPARAM_INFO
	.align		4
.L_163:
        /*0008*/ 	.byte	0x04, 0x17
        /*000a*/ 	.short	(.L_165 - .L_164)
.L_164:
        /*000c*/ 	.word	0x00000000
        /*0010*/ 	.short	0x0000
        /*0012*/ 	.short	0x0070
        /*0014*/ 	.byte	0x00, 0xf0, 0x01, 0x2c


	//----- nvinfo : EIATTR_SPARSE_MMA_MASK
	.align		4
.L_165:
        /*0018*/ 	.byte	0x03, 0x50
        /*001a*/ 	.short	0x0000


	//----- nvinfo : EIATTR_MAXREG_COUNT
	.align		4
        /*001c*/ 	.byte	0x03, 0x1b
        /*001e*/ 	.short	0x00a8


	//----- nvinfo : EIATTR_NUM_BARRIERS
	.align		4
        /*0020*/ 	.byte	0x02, 0x4c
        /*0022*/ 	.byte	0x10
	.zero		1


	//----- nvinfo : EIATTR_EXTERNS
	.align		4
        /*0024*/ 	.byte	0x04, 0x0f
        /*0026*/ 	.short	(.L_167 - .L_166)


	//   ....[0]....
	.align		4
.L_166:
        /*0028*/ 	.word	index@(__assertfail)


	//----- nvinfo : EIATTR_ANNOTATIONS
	.align		4
.L_167:
        /*002c*/ 	.byte	0x04, 0x55
        /*002e*/ 	.short	(.L_169 - .L_168)


	//   ....[0]....
.L_168:
        /*0030*/ 	.word	0x00000001
        /*0034*/ 	.byte	0x80, 0x09, 0x00, 0x00, 0x01, 0x00, 0x00, 0x00, 0x70, 0x15, 0x00, 0x00, 0x01, 0x00, 0x00, 0x00
        /* <DEDUP_REMOVED lines=20> */
        /*0184*/ 	.byte	0x00, 0xf7, 0x00, 0x00, 0x01, 0x00, 0x00, 0x00, 0x20, 0xf7, 0x00, 0x00


	//----- nvinfo : EIATTR_MERCURY_ISA_VERSION
	.align		4
.L_169:
        /*0190*/ 	.byte	0x03, 0x5f
        /*0192*/ 	.short	0x0101


	//----- nvinfo : EIATTR_INT_WARP_WIDE_INSTR_OFFSETS
	.align		4
        /*0194*/ 	.byte	0x04, 0x31
        /*0196*/ 	.short	(.L_171 - .L_170)


	//   ....[0]....
.L_170:
        /*0198*/ 	.word	0x00000130


	//   ....[1]....
        /*019c*/ 	.word	0x00000170


	//   ....[2]....
        /*01a0*/ 	.word	0x000001e0


	//   ....[3]....
        /*01a4*/ 	.word	0x000001f0


	//----- nvinfo : EIATTR_COOP_GROUP_MASK_REGIDS
	.align		4
.L_171:
        /*01a8*/ 	.byte	0x04, 0x29
        /*01aa*/ 	.short	(.L_173 - .L_172)


	//   ....[0]....
.L_172:
        /*01ac*/ 	.word	0xffffffff


	//   ....[1]....
        /*01b0*/ 	.word	0xffffffff


	//   ....[2]....
        /*01b4*/ 	.word	0xffffffff


	//   ....[3]....
        /*01b8*/ 	.word	0xffffffff


	//   ....[4]....
        /*01bc*/ 	.word	0xffffffff


	//   ....[5]....
        /*01c0*/ 	.word	0xffffffff


	//   ....[6]....
        /*01c4*/ 	.word	0xffffffff


	//   ....[7]....
        /*01c8*/ 	.word	0xffffffff


	//   ....[8]....
        /*01cc*/ 	.word	0xffffffff


	//   ....[9]....
        /*01d0*/ 	.word	0xffffffff


	//   ....[10]....
        /*01d4*/ 	.word	0xffffffff


	//   ....[11]....
        /*01d8*/ 	.word	0xffffffff


	//   ....[12]....
        /*01dc*/ 	.word	0xffffffff


	//   ....[13]....
        /*01e0*/ 	.word	0xffffffff


	//   ....[14]....
        /*01e4*/ 	.word	0xffffffff


	//   ....[15]....
        /*01e8*/ 	.word	0xffffffff


	//   ....[16]....
        /*01ec*/ 	.word	0xffffffff


	//   ....[17]....
        /*01f0*/ 	.word	0xffffffff


	//   ....[18]....
        /*01f4*/ 	.word	0xffffffff


	//   ....[19]....
        /*01f8*/ 	.word	0xffffffff


	//   ....[20]....
        /*01fc*/ 	.word	0xffffffff


	//   ....[21]....
        /*0200*/ 	.word	0xffffffff


	//   ....[22]....
        /*0204*/ 	.word	0xffffffff


	//   ....[23]....
        /*0208*/ 	.word	0xffffffff


	//   ....[24]....
        /*020c*/ 	.word	0xffffffff


	//   ....[25]....
        /*0210*/ 	.word	0xffffffff


	//   ....[26]....
        /*0214*/ 	.word	0xffffffff


	//   ....[27]....
        /*0218*/ 	.word	0xffffffff


	//   ....[28]....
        /*021c*/ 	.word	0xffffffff


	//   ....[29]....
        /*0220*/ 	.word	0xffffffff


	//   ....[30]....
        /*0224*/ 	.word	0xffffffff


	//   ....[31]....
        /*0228*/ 	.word	0xffffffff


	//   ....[32]....
        /*022c*/ 	.word	0xffffffff


	//   ....[33]....
        /*0230*/ 	.word	0xffffffff


	//   ....[34]....
        /*0234*/ 	.word	0xffffffff


	//   ....[35]....
        /*0238*/ 	.word	0xffffffff


	//   ....[36]....
        /*023c*/ 	.word	0xffffffff


	//   ....[37]....
        /*0240*/ 	.word	0xffffffff


	//   ....[38]....
        /*0244*/ 	.word	0xffffffff


	//   ....[39]....
        /*0248*/ 	.word	0xffffffff


	//   ....[40]....
        /*024c*/ 	.word	0xffffffff


	//   ....[41]....
        /*0250*/ 	.word	0xffffffff


	//   ....[42]....
        /*0254*/ 	.word	0xffffffff


	//   ....[43]....
        /*0258*/ 	.word	0xffffffff


	//   ....[44]....
        /*025c*/ 	.word	0xffffffff


	//   ....[45]....
        /*0260*/ 	.word	0xffffffff


	//   ....[46]....
        /*0264*/ 	.word	0xffffffff


	//   ....[47]....
        /*0268*/ 	.word	0xffffffff


	//   ....[48]....
        /*026c*/ 	.word	0xffffffff


	//   ....[49]....
        /*0270*/ 	.word	0xffffffff


	//   ....[50]....
        /*0274*/ 	.word	0xffffffff


	//   ....[51]....
        /*0278*/ 	.word	0xffffffff


	//   ....[52]....
        /*027c*/ 	.word	0xffffffff


	//   ....[53]....
        /*0280*/ 	.word	0xffffffff


	//   ....[54]....
        /*0284*/ 	.word	0xffffffff


	//   ....[55]....
        /*0288*/ 	.word	0xffffffff


	//   ....[56]....
        /*028c*/ 	.word	0xffffffff


	//   ....[57]....
        /*0290*/ 	.word	0xffffffff


	//   ....[58]....
        /*0294*/ 	.word	0xffffffff


	//   ....[59]....
        /*0298*/ 	.word	0xffffffff


	//   ....[60]....
        /*029c*/ 	.word	0xffffffff


	//   ....[61]....
        /*02a0*/ 	.word	0xffffffff


	//   ....[62]....
        /*02a4*/ 	.word	0xffffffff


	//   ....[63]....
        /*02a8*/ 	.word	0x0500000f


	//   ....[64]....
        /*02ac*/ 	.word	0x0500000f


	//   ....[65]....
        /*02b0*/ 	.word	0x0500000f


	//   ....[66]....
        /*02b4*/ 	.word	0x0500000f


	//   ....[67]....
        /*02b8*/ 	.word	0x0500000f


	//   ....[68]....
        /*02bc*/ 	.word	0x0500000f


	//   ....[69]....
        /*02c0*/ 	.word	0x0500000f


	//   ....[70]....
        /*02c4*/ 	.word	0x0500000f


	//   ....[71]....
        /*02c8*/ 	.word	0x0500000f


	//   ....[72]....
        /*02cc*/ 	.word	0x0500000f


	//   ....[73]....
        /*02d0*/ 	.word	0x0500000f


	//   ....[74]....
        /*02d4*/ 	.word	0x0500000f


	//   ....[75]....
        /*02d8*/ 	.word	0x0500000f


	//   ....[76]....
        /*02dc*/ 	.word	0x0500000f


	//   ....[77]....
        /*02e0*/ 	.word	0x0500000f


	//   ....[78]....
        /*02e4*/ 	.word	0x0500000f


	//   ....[79]....
        /*02e8*/ 	.word	0x0500000f


	//   ....[80]....
        /*02ec*/ 	.word	0x0500000f


	//   ....[81]....
        /*02f0*/ 	.word	0x0500000f


	//   ....[82]....
        /*02f4*/ 	.word	0x0500000f


	//   ....[83]....
        /*02f8*/ 	.word	0x0500000f


	//   ....[84]....
        /*02fc*/ 	.word	0x0500000f


	//   ....[85]....
        /*0300*/ 	.word	0x0500000f


	//   ....[86]....
        /*0304*/ 	.word	0x0500000f


	//   ....[87]....
        /*0308*/ 	.word	0x0500000f


	//   ....[88]....
        /*030c*/ 	.word	0x0500000f


	//   ....[89]....
        /*0310*/ 	.word	0x0500000f


	//   ....[90]....
        /*0314*/ 	.word	0x0500000f


	//   ....[91]....
        /*0318*/ 	.word	0x0500000f


	//   ....[92]....
        /*031c*/ 	.word	0x0500000f


	//   ....[93]....
        /*0320*/ 	.word	0x0500000f


	//   ....[94]....
        /*0324*/ 	.word	0x0500000f


	//   ....[95]....
        /*0328*/ 	.word	0x0500000f


	//   ....[96]....
        /*032c*/ 	.word	0x0500000f


	//----- nvinfo : EIATTR_COOP_GROUP_INSTR_OFFSETS
	.align		4
.L_173:
        /*0330*/ 	.byte	0x04, 0x28
        /*0332*/ 	.short	(.L_175 - .L_174)


	//   ....[0]....
.L_174:
        /*0334*/ 	.word	0x00000070


	//   ....[1]....
        /*0338*/ 	.word	0x00000140


	//   ....[2]....
        /*033c*/ 	.word	0x00000190


	//   ....[3]....
        /*0340*/ 	.word	0x000003e0


	//   ....[4]....
        /*0344*/ 	.word	0x00000540


	//   ....[5]....
        /*0348*/ 	.word	0x00000660


	//   ....[6]....
        /*034c*/ 	.word	0x000007c0


	//   ....[7]....
        /*0350*/ 	.word	0x00001360


	//   ....[8]....
        /*0354*/ 	.word	0x00003150


	//   ....[9]....
        /*0358*/ 	.word	0x00003190


	//   ....[10]....
        /*035c*/ 	.word	0x000031b0


	//   ....[11]....
        /*0360*/ 	.word	0x000031d0


	//   ....[12]....
        /*0364*/ 	.word	0x00005430


	//   ....[13]....
        /*0368*/ 	.word	0x00005480


	//   ....[14]....
        /*036c*/ 	.word	0x000054a0


	//   ....[15]....
        /*0370*/ 	.word	0x000054c0


	//   ....[16]....
        /*0374*/ 	.word	0x00006a90


	//   ....[17]....
        /*0378*/ 	.word	0x00006ae0


	//   ....[18]....
        /*037c*/ 	.word	0x00006b00


	//   ....[19]....
        /*0380*/ 	.word	0x00006b20


	//   ....[20]....
        /*0384*/ 	.word	0x00007c00


	//   ....[21]....
        /*0388*/ 	.word	0x00007c60


	//   ....[22]....
        /*038c*/ 	.word	0x00007ca0


	//   ....[23]....
        /*0390*/ 	.word	0x00007cd0


	//   ....[24]....
        /*0394*/ 	.word	0x00007d00


	//   ....[25]....
        /*0398*/ 	.word	0x00007d20


	//   ....[26]....
        /*039c*/ 	.word	0x000089a0


	//   ....[27]....
        /*03a0*/ 	.word	0x000089b0


	//   ....[28]....
        /*03a4*/ 	.word	0x00009a10


	//   ....[29]....
        /*03a8*/ 	.word	0x0000a4e0


	//   ....[30]....
        /*03ac*/ 	.word	0x0000ae60


	//   ....[31]....
        /*03b0*/ 	.word	0x0000ae70


	//   ....[32]....
        /*03b4*/ 	.word	0x0000ae80


	//   ....[33]....
        /*03b8*/ 	.word	0x0000aea0


	//   ....[34]....
        /*03bc*/ 	.word	0x0000aed0


	//   ....[35]....
        /*03c0*/ 	.word	0x0000b050


	//   ....[36]....
        /*03c4*/ 	.word	0x0000b060


	//   ....[37]....
        /*03c8*/ 	.word	0x0000b0b0


	//   ....[38]....
        /*03cc*/ 	.word	0x0000b180


	//   ....[39]....
        /*03d0*/ 	.word	0x0000b1a0


	//   ....[40]....
        /*03d4*/ 	.word	0x0000b240


	//   ....[41]....
        /*03d8*/ 	.word	0x0000b260


	//   ....[42]....
        /*03dc*/ 	.word	0x0000b2e0


	//   ....[43]....
        /*03e0*/ 	.word	0x0000b300


	//   ....[44]....
        /*03e4*/ 	.word	0x0000b310


	//   ....[45]....
        /*03e8*/ 	.word	0x0000b320


	//   ....[46]....
        /*03ec*/ 	.word	0x0000bb10


	//   ....[47]....
        /*03f0*/ 	.word	0x0000bb40


	//   ....[48]....
        /*03f4*/ 	.word	0x0000bb60


	//   ....[49]....
        /*03f8*/ 	.word	0x0000bc10


	//   ....[50]....
        /*03fc*/ 	.word	0x0000bcb0


	//   ....[51]....
        /*0400*/ 	.word	0x0000bcc0


	//   ....[52]....
        /*0404*/ 	.word	0x0000bce0


	//   ....[53]....
        /*0408*/ 	.word	0x0000bd10


	//   ....[54]....
        /*040c*/ 	.word	0x0000bd80


	//   ....[55]....
        /*0410*/ 	.word	0x0000bdb0


	//   ....[56]....
        /*0414*/ 	.word	0x0000be30


	//   ....[57]....
        /*0418*/ 	.word	0x0000be70


	//   ....[58]....
        /*041c*/ 	.word	0x0000bf00


	//   ....[59]....
        /*0420*/ 	.word	0x0000bf30


	//   ....[60]....
        /*0424*/ 	.word	0x0000bfe0


	//   ....[61]....
        /*0428*/ 	.word	0x0000c030


	//   ....[62]....
        /*042c*/ 	.word	0x0000e310


	//   ....[63]....
        /*0430*/ 	.word	0x0000e890


	//   ....[64]....
        /*0434*/ 	.word	0x0000ea10


	//   ....[65]....
        /*0438*/ 	.word	0x0000ea60


	//   ....[66]....
        /*043c*/ 	.word	0x0000ebb0


	//   ....[67]....
        /*0440*/ 	.word	0x0000ec20


	//   ....[68]....
        /*0444*/ 	.word	0x0000ed70


	//   ....[69]....
        /*0448*/ 	.word	0x0000edf0


	//   ....[70]....
        /*044c*/ 	.word	0x0000eee0


	//   ....[71]....
        /*0450*/ 	.word	0x0000ef70


	//   ....[72]....
        /*0454*/ 	.word	0x0000f080


	//   ....[73]....
        /*0458*/ 	.word	0x0000f0f0


	//   ....[74]....
        /*045c*/ 	.word	0x0000f210


	//   ....[75]....
        /*0460*/ 	.word	0x0000f280


	//   ....[76]....
        /*0464*/ 	.word	0x0000f390


	//   ....[77]....
        /*0468*/ 	.word	0x0000f3f0


	//   ....[78]....
        /*046c*/ 	.word	0x0000f4f0


	//   ....[79]....
        /*0470*/ 	.word	0x0000f540


	//   ....[80]....
        /*0474*/ 	.word	0x0000f5e0


	//   ....[81]....
        /*0478*/ 	.word	0x0000f6a0


	//   ....[82]....
        /*047c*/ 	.word	0x0000f9b0


	//   ....[83]....
        /*0480*/ 	.word	0x0000fa20


	//   ....[84]....
        /*0484*/ 	.word	0x0000fb30


	//   ....[85]....
        /*0488*/ 	.word	0x0000fb90


	//   ....[86]....
        /*048c*/ 	.word	0x0000fca0


	//   ....[87]....
        /*0490*/ 	.word	0x0000fcf0


	//   ....[88]....
        /*0494*/ 	.word	0x0000fdf0


	//   ....[89]....
        /*0498*/ 	.word	0x0000fe50


	//   ....[90]....
        /*049c*/ 	.word	0x0000ffc0


	//   ....[91]....
        /*04a0*/ 	.word	0x00010010


	//   ....[92]....
        /*04a4*/ 	.word	0x00010130


	//   ....[93]....
        /*04a8*/ 	.word	0x00010180


	//   ....[94]....
        /*04ac*/ 	.word	0x00010290


	//   ....[95]....
        /*04b0*/ 	.word	0x000102e0


	//   ....[96]....
        /*04b4*/ 	.word	0x000106f0


	//----- nvinfo : EIATTR_REG_RECONFIG
	.align		4
.L_175:
        /*04b8*/ 	.byte	0x01, 0x54
	.zero		2


	//----- nvinfo : EIATTR_SYSCALL_OFFSETS
	.align		4
        /*04bc*/ 	.byte	0x04, 0x46
        /*04be*/ 	.short	(.L_177 - .L_176)


	//   ....[0]....
.L_176:
        /*04c0*/ 	.word	0x00001500


	//   ....[1]....
        /*04c4*/ 	.word	0x0000a110


	//   ....[2]....
        /*04c8*/ 	.word	0x0000a250


	//   ....[3]....
        /*04cc*/ 	.word	0x0000a340


	//   ....[4]....
        /*04d0*/ 	.word	0x0000aa70


	//   ....[5]....
        /*04d4*/ 	.word	0x0000b670


	//----- nvinfo : EIATTR_MBARRIER_INSTR_OFFSETS
	.align		4
.L_177:
        /*04d8*/ 	.byte	0x04, 0x39
        /*04da*/ 	.short	(.L_179 - .L_178)


	//   ....[0]....
.L_178:
        /*04dc*/ 	.word	0x00000280
        /*04e0*/ 	.word	0x000000ff
        /*04e4*/ 	.word	0x00032400
        /*04e8*/ 	.short	0x0100
        /*04ea*/ 	.byte	0x08
	.zero		1


	//   ....[1]....
        /*04ec*/ 	.word	0x00000290
        /*04f0*/ 	.word	0x000000ff
        /*04f4*/ 	.word	0x00032410
        /*04f8*/ 	.short	0x0100
        /*04fa*/ 	.byte	0x08
	.zero		1


	//   ....[2]....
        /*04fc*/ 	.word	0x000002a0
        /*0500*/ 	.word	0x000000ff
        /*0504*/ 	.word	0x00032420
        /*0508*/ 	.short	0x0100
        /*050a*/ 	.byte	0x08
	.zero		1


	//   ....[3]....
        /*050c*/ 	.word	0x00000390
        /*0510*/ 	.word	0x000000ff
        /*0514*/ 	.word	0x00032430
        /*0518*/ 	.short	0x0100
        /*051a*/ 	.byte	0x08
	.zero		1


	//   ....[4]....
        /*051c*/ 	.word	0x000003a0
        /*0520*/ 	.word	0x000000ff
        /*0524*/ 	.word	0x00032440
        /*0528*/ 	.short	0x0100
        /*052a*/ 	.byte	0x08
	.zero		1


	//   ....[5]....
        /*052c*/ 	.word	0x000003b0
        /*0530*/ 	.word	0x000000ff
        /*0534*/ 	.word	0x00032438
        /*0538*/ 	.short	0x0100
        /*053a*/ 	.byte	0x08
	.zero		1


	//   ....[6]....
        /*053c*/ 	.word	0x000003c0
        /*0540*/ 	.word	0x000000ff
        /*0544*/ 	.word	0x00032448
        /*0548*/ 	.short	0x0100
        /*054a*/ 	.byte	0x08
	.zero		1


	//   ....[7]....
        /*054c*/ 	.word	0x000004f0
        /*0550*/ 	.word	0x000000ff
        /*0554*/ 	.word	0x00032450
        /*0558*/ 	.short	0x0100
        /*055a*/ 	.byte	0x08
	.zero		1


	//   ....[8]....
        /*055c*/ 	.word	0x00000500
        /*0560*/ 	.word	0x000000ff
        /*0564*/ 	.word	0x00032460
        /*0568*/ 	.short	0x0100
        /*056a*/ 	.byte	0x08
	.zero		1


	//   ....[9]....
        /*056c*/ 	.word	0x00000510
        /*0570*/ 	.word	0x000000ff
        /*0574*/ 	.word	0x00032458
        /*0578*/ 	.short	0x0100
        /*057a*/ 	.byte	0x08
	.zero		1


	//   ....[10]....
        /*057c*/ 	.word	0x00000520
        /*0580*/ 	.word	0x000000ff
        /*0584*/ 	.word	0x00032468
        /*0588*/ 	.short	0x0100
        /*058a*/ 	.byte	0x08
	.zero		1


	//   ....[11]....
        /*058c*/ 	.word	0x00000610
        /*0590*/ 	.word	0x000000ff
        /*0594*/ 	.word	0x00032470
        /*0598*/ 	.short	0x0100
        /*059a*/ 	.byte	0x06
	.zero		1


	//   ....[12]....
        /*059c*/ 	.word	0x00000620
        /*05a0*/ 	.word	0x000000ff
        /*05a4*/ 	.word	0x00032480
        /*05a8*/ 	.short	0x0100
        /*05aa*/ 	.byte	0x06
	.zero		1


	//   ....[13]....
        /*05ac*/ 	.word	0x00000630
        /*05b0*/ 	.word	0x000000ff
        /*05b4*/ 	.word	0x00032478
        /*05b8*/ 	.short	0x0100
        /*05ba*/ 	.byte	0x06
	.zero		1


	//   ....[14]....
        /*05bc*/ 	.word	0x00000640
        /*05c0*/ 	.word	0x000000ff
        /*05c4*/ 	.word	0x00032488
        /*05c8*/ 	.short	0x0100
        /*05ca*/ 	.byte	0x06
	.zero		1


	//   ....[15]....
        /*05cc*/ 	.word	0x00000770
        /*05d0*/ 	.word	0x000000ff
        /*05d4*/ 	.word	0x00032490
        /*05d8*/ 	.short	0x0100
        /*05da*/ 	.byte	0x08
	.zero		1


	//   ....[16]....
        /*05dc*/ 	.word	0x00000780
        /*05e0*/ 	.word	0x000000ff
        /*05e4*/ 	.word	0x000324a0
        /*05e8*/ 	.short	0x0100
        /*05ea*/ 	.byte	0x08
	.zero		1


	//   ....[17]....
        /*05ec*/ 	.word	0x00000790
        /*05f0*/ 	.word	0x000000ff
        /*05f4*/ 	.word	0x00032498
        /*05f8*/ 	.short	0x0100
        /*05fa*/ 	.byte	0x08
	.zero		1


	//   ....[18]....
        /*05fc*/ 	.word	0x000007a0
        /*0600*/ 	.word	0x000000ff
        /*0604*/ 	.word	0x000324a8
        /*0608*/ 	.short	0x0100
        /*060a*/ 	.byte	0x08
	.zero		1


	//   ....[19]....
        /*060c*/ 	.word	0x000008d0
        /*0610*/ 	.word	0x000000ff
        /*0614*/ 	.word	0x000324b0
        /*0618*/ 	.short	0x0100
        /*061a*/ 	.byte	0x08
	.zero		1


	//   ....[20]....
        /*061c*/ 	.word	0x000008e0
        /*0620*/ 	.word	0x000000ff
        /*0624*/ 	.word	0x000324c0
        /*0628*/ 	.short	0x0100
        /*062a*/ 	.byte	0x08
	.zero		1


	//   ....[21]....
        /*062c*/ 	.word	0x000008f0
        /*0630*/ 	.word	0x000000ff
        /*0634*/ 	.word	0x000324b8
        /*0638*/ 	.short	0x0100
        /*063a*/ 	.byte	0x08
	.zero		1


	//   ....[22]....
        /*063c*/ 	.word	0x00000900
        /*0640*/ 	.word	0x000000ff
        /*0644*/ 	.word	0x000324c8
        /*0648*/ 	.short	0x0100
        /*064a*/ 	.byte	0x08
	.zero		1


	//   ....[23]....
        /*064c*/ 	.word	0x00001540
        /*0650*/ 	.word	0x000000ff
        /*0654*/ 	.word	0x00032400
        /*0658*/ 	.short	0x010a
        /*065a*/ 	.byte	0x04
	.zero		1


	//   ....[24]....
        /*065c*/ 	.word	0x00001600
        /*0660*/ 	.word	0x000000ff
        /*0664*/ 	.word	0x00032430
        /*0668*/ 	.short	0x010a
        /*066a*/ 	.byte	0x04
	.zero		1


	//   ....[25]....
        /*066c*/ 	.word	0x00001650
        /*0670*/ 	.word	0x000000ff
        /*0674*/ 	.word	0x00032430
        /*0678*/ 	.short	0x010a
        /*067a*/ 	.byte	0x04
	.zero		1


	//   ....[26]....
        /*067c*/ 	.word	0x000019d0
        /*0680*/ 	.word	0x000000ff
        /*0684*/ 	.word	0x00032410
        /*0688*/ 	.short	0x010a
        /*068a*/ 	.byte	0x09
	.zero		1


	//   ....[27]....
        /*068c*/ 	.word	0x00001a20
        /*0690*/ 	.word	0x000000ff
        /*0694*/ 	.word	0x00032450
        /*0698*/ 	.short	0x010a
        /*069a*/ 	.byte	0x04
	.zero		1


	//   ....[28]....
        /*069c*/ 	.word	0x00001a70
        /*06a0*/ 	.word	0x000000ff
        /*06a4*/ 	.word	0x00032450
        /*06a8*/ 	.short	0x010a
        /*06aa*/ 	.byte	0x04
	.zero		1


	//   ....[29]....
        /*06ac*/ 	.word	0x00003450
        /*06b0*/ 	.word	0x00000018
        /*06b4*/ 	.word	0x00000000
        /*06b8*/ 	.short	0x0101
        /*06ba*/ 	.byte	0x3f
	.zero		1


	//   ....[30]....
        /*06bc*/ 	.word	0x00003f30
        /*06c0*/ 	.word	0x000000a0
        /*06c4*/ 	.word	0x00000000
        /*06c8*/ 	.short	0x0101
        /*06ca*/ 	.byte	0x3f
	.zero		1


	//   ....[31]....
        /*06cc*/ 	.word	0x00004110
        /*06d0*/ 	.word	0x000000ff
        /*06d4*/ 	.word	0x00032430
        /*06d8*/ 	.short	0x010a
        /*06da*/ 	.byte	0x06
	.zero		1


	//   ....[32]....
        /*06dc*/ 	.word	0x00004160
        /*06e0*/ 	.word	0x000000ff
        /*06e4*/ 	.word	0x00032430
        /*06e8*/ 	.short	0x010a
        /*06ea*/ 	.byte	0x06
	.zero		1


	//   ....[33]....
        /*06ec*/ 	.word	0x000044c0
        /*06f0*/ 	.word	0x000000ff
        /*06f4*/ 	.word	0x00032450
        /*06f8*/ 	.short	0x010a
        /*06fa*/ 	.byte	0x06
	.zero		1


	//   ....[34]....
        /*06fc*/ 	.word	0x00004510
        /*0700*/ 	.word	0x000000ff
        /*0704*/ 	.word	0x00032450
        /*0708*/ 	.short	0x010a
        /*070a*/ 	.byte	0x06
	.zero		1


	//   ....[35]....
        /*070c*/ 	.word	0x000056b0
        /*0710*/ 	.word	0x00000098
        /*0714*/ 	.word	0x00000000
        /*0718*/ 	.short	0x0101
        /*071a*/ 	.byte	0x3f
	.zero		1


	//   ....[36]....
        /*071c*/ 	.word	0x00006a70
        /*0720*/ 	.word	0x000000c9
        /*0724*/ 	.word	0x00000000
        /*0728*/ 	.short	0x0101
        /*072a*/ 	.byte	0x3f
	.zero		1


	//   ....[37]....
        /*072c*/ 	.word	0x00007d30
        /*0730*/ 	.word	0x000000ff
        /*0734*/ 	.word	0x00000000
        /*0738*/ 	.short	0x0101
        /*073a*/ 	.byte	0x04
	.zero		1


	//   ....[38]....
        /*073c*/ 	.word	0x0000a730
        /*0740*/ 	.word	0x000000ff
        /*0744*/ 	.word	0x00032440
        /*0748*/ 	.short	0x010a
        /*074a*/ 	.byte	0x26
	.zero		1


	//   ....[39]....
        /*074c*/ 	.word	0x0000b480
        /*0750*/ 	.word	0x000000ff
        /*0754*/ 	.word	0x00032400
        /*0758*/ 	.short	0x0107
        /*075a*/ 	.byte	0x26
	.zero		1


	//   ....[40]....
        /*075c*/ 	.word	0x0000b500
        /*0760*/ 	.word	0x000000ff
        /*0764*/ 	.word	0x00032400
        /*0768*/ 	.short	0x0101
        /*076a*/ 	.byte	0x26
	.zero		1


	//   ....[41]....
        /*076c*/ 	.word	0x0000c1e0
        /*0770*/ 	.word	0x000000ff
        /*0774*/ 	.word	0x00032410
        /*0778*/ 	.short	0x0107
        /*077a*/ 	.byte	0x26
	.zero		1


	//   ....[42]....
        /*077c*/ 	.word	0x0000c240
        /*0780*/ 	.word	0x000000ff
        /*0784*/ 	.word	0x00032410
        /*0788*/ 	.short	0x0101
        /*078a*/ 	.byte	0x26
	.zero		1


	//   ....[43]....
        /*078c*/ 	.word	0x0000c250
        /*0790*/ 	.word	0x000000ff
        /*0794*/ 	.word	0x00032420
        /*0798*/ 	.short	0x010a
        /*079a*/ 	.byte	0x26
	.zero		1


	//   ....[44]....
        /*079c*/ 	.word	0x0000c2b0
        /*07a0*/ 	.word	0x000000ff
        /*07a4*/ 	.word	0x00032460
        /*07a8*/ 	.short	0x010a
        /*07aa*/ 	.byte	0x26
	.zero		1


	//   ....[45]....
        /*07ac*/ 	.word	0x0000cb40
        /*07b0*/ 	.word	0x000000ff
        /*07b4*/ 	.word	0x00032448
        /*07b8*/ 	.short	0x010a
        /*07ba*/ 	.byte	0x26
	.zero		1


	//   ....[46]....
        /*07bc*/ 	.word	0x0000cd10
        /*07c0*/ 	.word	0x000000ff
        /*07c4*/ 	.word	0x00032468
        /*07c8*/ 	.short	0x010a
        /*07ca*/ 	.byte	0x26
	.zero		1


	//   ....[47]....
        /*07cc*/ 	.word	0x0000d380
        /*07d0*/ 	.word	0x000000ff
        /*07d4*/ 	.word	0x00032440
        /*07d8*/ 	.short	0x010a
        /*07da*/ 	.byte	0x26
	.zero		1


	//   ....[48]....
        /*07dc*/ 	.word	0x0000d560
        /*07e0*/ 	.word	0x000000ff
        /*07e4*/ 	.word	0x00032460
        /*07e8*/ 	.short	0x010a
        /*07ea*/ 	.byte	0x26
	.zero		1


	//   ....[49]....
        /*07ec*/ 	.word	0x0000dbf0
        /*07f0*/ 	.word	0x000000ff
        /*07f4*/ 	.word	0x00032448
        /*07f8*/ 	.short	0x010a
        /*07fa*/ 	.byte	0x26
	.zero		1


	//   ....[50]....
        /*07fc*/ 	.word	0x0000ddd0
        /*0800*/ 	.word	0x000000ff
        /*0804*/ 	.word	0x00032468
        /*0808*/ 	.short	0x010a
        /*080a*/ 	.byte	0x26
	.zero		1


	//   ....[51]....
        /*080c*/ 	.word	0x0000e2a0
        /*0810*/ 	.word	0x00000002
        /*0814*/ 	.word	0x00032420
        /*0818*/ 	.short	0x010a
        /*081a*/ 	.byte	0x3f
	.zero		1


	//   ....[52]....
        /*081c*/ 	.word	0x0000e440
        /*0820*/ 	.word	0x00000007
        /*0824*/ 	.word	0x00000000
        /*0828*/ 	.short	0x010a
        /*082a*/ 	.byte	0x3f
	.zero		1


	//   ....[53]....
        /*082c*/ 	.word	0x0000e4b0
        /*0830*/ 	.word	0x00000005
        /*0834*/ 	.word	0x00000000
        /*0838*/ 	.short	0x010a
        /*083a*/ 	.byte	0x3f
	.zero		1


	//   ....[54]....
        /*083c*/ 	.word	0x0000e510
        /*0840*/ 	.word	0x00000005
        /*0844*/ 	.word	0x00000000
        /*0848*/ 	.short	0x010a
        /*084a*/ 	.byte	0x3f
	.zero		1


	//   ....[55]....
        /*084c*/ 	.word	0x0000e540
        /*0850*/ 	.word	0x00000003
        /*0854*/ 	.word	0x00000000
        /*0858*/ 	.short	0x010a
        /*085a*/ 	.byte	0x3f
	.zero		1


	//   ....[56]....
        /*085c*/ 	.word	0x0000e5c0
        /*0860*/ 	.word	0x00000003
        /*0864*/ 	.word	0x00032400
        /*0868*/ 	.short	0x010a
        /*086a*/ 	.byte	0x3f
	.zero		1


	//   ....[57]....
        /*086c*/ 	.word	0x0000e630
        /*0870*/ 	.word	0x00000003
        /*0874*/ 	.word	0x00032430
        /*0878*/ 	.short	0x010a
        /*087a*/ 	.byte	0x3f
	.zero		1


	//   ....[58]....
        /*087c*/ 	.word	0x0000e6a0
        /*0880*/ 	.word	0x0000000b
        /*0884*/ 	.word	0x00032410
        /*0888*/ 	.short	0x010a
        /*088a*/ 	.byte	0x3f
	.zero		1


	//   ....[59]....
        /*088c*/ 	.word	0x0000e710
        /*0890*/ 	.word	0x0000000b
        /*0894*/ 	.word	0x00032450
        /*0898*/ 	.short	0x010a
        /*089a*/ 	.byte	0x3f
	.zero		1


	//   ....[60]....
        /*089c*/ 	.word	0x0000e780
        /*08a0*/ 	.word	0x00000099
        /*08a4*/ 	.word	0x00032430
        /*08a8*/ 	.short	0x010a
        /*08aa*/ 	.byte	0x3f
	.zero		1


	//   ....[61]....
        /*08ac*/ 	.word	0x0000e7f0
        /*08b0*/ 	.word	0x000000c9
        /*08b4*/ 	.word	0x00032450
        /*08b8*/ 	.short	0x010a
        /*08ba*/ 	.byte	0x3f
	.zero		1


	//   ....[62]....
        /*08bc*/ 	.word	0x0000e950
        /*08c0*/ 	.word	0x00000003
        /*08c4*/ 	.word	0x00032440
        /*08c8*/ 	.short	0x010a
        /*08ca*/ 	.byte	0x3f
	.zero		1


	//   ....[63]....
        /*08cc*/ 	.word	0x00010320
        /*08d0*/ 	.word	0x00000003
        /*08d4*/ 	.word	0x00032420
        /*08d8*/ 	.short	0x010a
        /*08da*/ 	.byte	0x3f
	.zero		1


	//   ....[64]....
        /*08dc*/ 	.word	0x00010380
        /*08e0*/ 	.word	0x00000003
        /*08e4*/ 	.word	0x00032460
        /*08e8*/ 	.short	0x010a
        /*08ea*/ 	.byte	0x3f
	.zero		1


	//   ....[65]....
        /*08ec*/ 	.word	0x000103e0
        /*08f0*/ 	.word	0x00000003
        /*08f4*/ 	.word	0x00032448
        /*08f8*/ 	.short	0x010a
        /*08fa*/ 	.byte	0x3f
	.zero		1


	//   ....[66]....
        /*08fc*/ 	.word	0x00010440
        /*0900*/ 	.word	0x00000003
        /*0904*/ 	.word	0x00032468
        /*0908*/ 	.short	0x010a
        /*090a*/ 	.byte	0x3f
	.zero		1


	//   ....[67]....
        /*090c*/ 	.word	0x000104a0
        /*0910*/ 	.word	0x00000003
        /*0914*/ 	.word	0x00032440
        /*0918*/ 	.short	0x010a
        /*091a*/ 	.byte	0x3f
	.zero		1


	//   ....[68]....
        /*091c*/ 	.word	0x00010500
        /*0920*/ 	.word	0x00000003
        /*0924*/ 	.word	0x00032460
        /*0928*/ 	.short	0x010a
        /*092a*/ 	.byte	0x3f
	.zero		1


	//   ....[69]....
        /*092c*/ 	.word	0x00010560
        /*0930*/ 	.word	0x00000003
        /*0934*/ 	.word	0x00032448
        /*0938*/ 	.short	0x010a
        /*093a*/ 	.byte	0x3f
	.zero		1


	//   ....[70]....
        /*093c*/ 	.word	0x000105c0
        /*0940*/ 	.word	0x00000003
        /*0944*/ 	.word	0x00032468
        /*0948*/ 	.short	0x010a
        /*094a*/ 	.byte	0x3f
	.zero		1


	//   ....[71]....
        /*094c*/ 	.word	0x00010610
        /*0950*/ 	.word	0x00000002
        /*0954*/ 	.word	0x00032420
        /*0958*/ 	.short	0x010a
        /*095a*/ 	.byte	0x3f
	.zero		1


	//   ....[72]....
        /*095c*/ 	.word	0x000107b0
        /*0960*/ 	.word	0x00000007
        /*0964*/ 	.word	0x00000000
        /*0968*/ 	.short	0x010a
        /*096a*/ 	.byte	0x3f
	.zero		1


	//   ....[73]....
        /*096c*/ 	.word	0x00010800
        /*0970*/ 	.word	0x00000005
        /*0974*/ 	.word	0x00000000
        /*0978*/ 	.short	0x010a
        /*097a*/ 	.byte	0x3f
	.zero		1


	//   ....[74]....
        /*097c*/ 	.word	0x00010850
        /*0980*/ 	.word	0x00000005
        /*0984*/ 	.word	0x00000000
        /*0988*/ 	.short	0x010a
        /*098a*/ 	.byte	0x3f
	.zero		1


	//----- nvinfo : EIATTR_NUM_MBARRIERS
	.align		4
.L_179:
        /*098c*/ 	.byte	0x03, 0x38
        /*098e*/ 	.short	0x0017


	//----- nvinfo : EIATTR_EXIT_INSTR_OFFSETS
	.align		4
        /*0990*/ 	.byte	0x04, 0x1c
        /*0992*/ 	.short	(.L_181 - .L_180)


	//   ....[0]....
.L_180:
        /*0994*/ 	.word	0x0000e590


	//----- nvinfo : EIATTR_MAX_THREADS
	.align		4
.L_181:
        /*0998*/ 	.byte	0x04, 0x05
        /*099a*/ 	.short	(.L_183 - .L_182)
.L_182:
        /*099c*/ 	.word	0x00000180
        /*09a0*/ 	.word	0x00000001
        /*09a4*/ 	.word	0x00000001


	//----- nvinfo : EIATTR_CRS_STACK_SIZE
	.align		4
.L_183:
        /*09a8*/ 	.byte	0x04, 0x1e
        /*09aa*/ 	.short	(.L_185 - .L_184)
.L_184:
        /*09ac*/ 	.word	0x00000000


	//----- nvinfo : EIATTR_CBANK_PARAM_SIZE
	.align		4
.L_185:
        /*09b0*/ 	.byte	0x03, 0x19
        /*09b2*/ 	.short	0x0b70


	//----- nvinfo : EIATTR_PARAM_CBANK
	.align		4
        /*09b4*/ 	.byte	0x04, 0x0a
        /*09b6*/ 	.short	(.L_187 - .L_186)
	.align		4
.L_186:
        /*09b8*/ 	.word	index@(.nv.constant0._ZN7cutlass13device_kernelIN5flash11enable_sm90INS1_16FlashAttnFwdSm90INS1_25CollectiveMainloopFwdSm90ILi2EN4cute5tupleIJNS5_1CILi1EEES8_S8_EEENS6_IJNS7_ILi128EEENS7_ILi96EEENS7_ILi64EEEEEELi256ENS_6half_tEfNS_4arch4Sm90ELb0ELb0ELb1ELb0ELb0ELb0ELb1ELb1ELb0ELb1ELb1ELb0EEENS1_21CollectiveEpilogueFwdINS6_IJSA_NS7_ILi256EEESB_EEES9_SE_SG_Li256ELb0ELb1ELb1ELb0EEENS1_19SingleTileSchedulerILb0ELb1ELb1ELi128EEEEEEEEEvNT_6ParamsE)
        /*09bc*/ 	.short	0x0210
        /*09be*/ 	.short	0x0b70


	//----- nvinfo : EIATTR_SW_WAR
	.align		4
.L_187:
        /*09c0*/ 	.byte	0x04, 0x36
        /*09c2*/ 	.short	(.L_189 - .L_188)
.L_188:
        /*09c4*/ 	.word	0x00000008
.L_189:


//--------------------- .nv.info._ZN7cutlass13device_kernelIN5flash11enable_sm90INS1_16FlashAttnFwdSm90INS1_25CollectiveMainloopFwdSm90ILi2EN4cute5tupleIJNS5_1CILi1EEES8_S8_EEENS6_IJNS7_ILi128EEENS7_ILi96EEENS7_ILi64EEEEEELi256ENS_6half_tEfNS_4arch4Sm90ELb0ELb0ELb1ELb1ELb0ELb0ELb0ELb1ELb0ELb1ELb1ELb0EEENS1_21CollectiveEpilogueFwdINS6_IJSA_NS7_ILi256EEESB_EEES9_SE_SG_Li256ELb1ELb1ELb1ELb0EEENS1_36VarlenDynamicPersistentTileSchedulerILi128ELi96ELi256ELi128ELb1ELb1ELb1ELb0ELb1ELb1EEEEEEEEEvNT_6ParamsE --------------------------
	.section	.nv.info._ZN7cutlass13device_kernelIN5flash11enable_sm90INS1_16FlashAttnFwdSm90INS1_25CollectiveMainloopFwdSm90ILi2EN4cute5tupleIJNS5_1CILi1EEES8_S8_EEENS6_IJNS7_ILi128EEENS7_ILi96EEENS7_ILi64EEEEEELi256ENS_6half_tEfNS_4arch4Sm90ELb0ELb0ELb1ELb1ELb0ELb0ELb0ELb1ELb0ELb1ELb1ELb0EEENS1_21CollectiveEpilogueFwdINS6_IJSA_NS7_ILi256EEESB_EEES9_SE_SG_Li256ELb1ELb1ELb1ELb0EEENS1_36VarlenDynamicPersistentTileSchedulerILi128ELi96ELi256ELi128ELb1ELb1ELb1ELb0ELb1ELb1EEEEEEEEEvNT_6ParamsE,"",@"SHT_CUDA_INFO"
	.sectionflags	@""
	.align	4


	//----- nvinfo : EIATTR_CUDA_API_VERSION
	.align		4
        /*0000*/ 	.byte	0x04, 0x37
        /*0002*/ 	.short	(.L_191 - .L_190)
.L_190:
        /*0004*/ 	.word	0x00000082


	//----- nvinfo : EIATTR_KPARAM_INFO
	.align		4
.L_191:
        /*0008*/ 	.byte	0x04, 0x17
        /*000a*/ 	.short	(.L_193 - .L_192)
.L_192:
        /*000c*/ 	.word	0x00000000
        /*0010*/ 	.short	0x0000
        /*0012*/ 	.short	0x0070
        /*0014*/ 	.byte	0x00, 0xf0, 0x01, 0x2a


	//----- nvinfo : EIATTR_SPARSE_MMA_MASK
	.align		4
.L_193:
        /*0018*/ 	.byte	0x03, 0x50
        /*001a*/ 	.short	0x0000


	//----- nvinfo : EIATTR_MAXREG_COUNT
	.align		4
        /*001c*/ 	.byte	0x03, 0x1b
        /*001e*/ 	.short	0x00a8


	//----- nvinfo : EIATTR_NUM_BARRIERS
	.align		4
        /*0020*/ 	.byte	0x02, 0x4c
        /*0022*/ 	.byte	0x10
	.zero		1


	//----- nvinfo : EIATTR_EXTERNS
	.align		4
        /*0024*/ 	.byte	0x04, 0x0f
        /*0026*/ 	.short	(.L_195 - .L_194)


	//   ....[0]....
	.align		4
.L_194:
        /*0028*/ 	.word	index@(__assertfail)


	//----- nvinfo : EIATTR_ANNOTATIONS
	.align		4
.L_195:
        /*002c*/ 	.byte	0x04, 0x55
        /*002e*/ 	.short	(.L_197 - .L_196)


	//   ....[0]....
.L_196:
        /* <DEDUP_REMOVED lines=65> */


	//----- nvinfo : EIATTR_MERCURY_ISA_VERSION
	.align		4
.L_197:
        /*0430*/ 	.byte	0x03, 0x5f
        /*0432*/ 	.short	0x0101


	//----- nvinfo : EIATTR_UNUSED_LOAD_BYTE_OFFSET
	.align		4
        /*0434*/ 	.byte	0x04, 0x44
        /*0436*/ 	.short	(.L_199 - .L_198)


	//   ....[0]....
.L_198:
        /*0438*/ 	.word	0x00000a30
        /*043c*/ 	.word	0x0000fff0


	//   ....[1]....
        /*0440*/ 	.word	0x00006da0
        /*0444*/ 	.word	0x0000fff0


	//----- nvinfo : EIATTR_INT_WARP_WIDE_INSTR_OFFSETS
	.align		4
.L_199:
        /*0448*/ 	.byte	0x04, 0x31
        /*044a*/ 	.short	(.L_201 - .L_200)


	//   ....[0]....
.L_200:
        /*044c*/ 	.word	0x00000130


	//   ....[1]....
        /*0450*/ 	.word	0x00000170


	//   ....[2]....
        /*0454*/ 	.word	0x000001e0


	//   ....[3]....
        /*0458*/ 	.word	0x00003cd0


	//   ....[4]....
        /*045c*/ 	.word	0x0000cb30


	//   ....[5]....
        /*0460*/ 	.word	0x0000cbc0


	//   ....[6]....
        /*0464*/ 	.word	0x000107b0


	//   ....[7]....
        /*0468*/ 	.word	0x00010840


	//----- nvinfo : EIATTR_COOP_GROUP_MASK_REGIDS
	.align		4
.L_201:
        /*046c*/ 	.byte	0x04, 0x29
        /*046e*/ 	.short	(.L_203 - .L_202)


	//   ....[0]....
.L_202:
        /*0470*/ 	.word	0xffffffff


	//   ....[1]....
        /*0474*/ 	.word	0xffffffff


	//   ....[2]....
        /*0478*/ 	.word	0xffffffff


	//   ....[3]....
        /*047c*/ 	.word	0xffffffff


	//   ....[4]....
        /*0480*/ 	.word	0xffffffff


	//   ....[5]....
        /*0484*/ 	.word	0xffffffff


	//   ....[6]....
        /*0488*/ 	.word	0xffffffff


	//   ....[7]....
        /*048c*/ 	.word	0xffffffff


	//   ....[8]....
        /*0490*/ 	.word	0xffffffff


	//   ....[9]....
        /*0494*/ 	.word	0xffffffff


	//   ....[10]....
        /*0498*/ 	.word	0xffffffff


	//   ....[11]....
        /*049c*/ 	.word	0xffffffff


	//   ....[12]....
        /*04a0*/ 	.word	0xffffffff


	//   ....[13]....
        /*04a4*/ 	.word	0xffffffff


	//   ....[14]....
        /*04a8*/ 	.word	0xffffffff


	//   ....[15]....
        /*04ac*/ 	.word	0xffffffff


	//   ....[16]....
        /*04b0*/ 	.word	0xffffffff


	//   ....[17]....
        /*04b4*/ 	.word	0xffffffff


	//   ....[18]....
        /*04b8*/ 	.word	0xffffffff


	//   ....[19]....
        /*04bc*/ 	.word	0xffffffff


	//   ....[20]....
        /*04c0*/ 	.word	0xffffffff


	//   ....[21]....
        /*04c4*/ 	.word	0xffffffff


	//   ....[22]....
        /*04c8*/ 	.word	0xffffffff


	//   ....[23]....
        /*04cc*/ 	.word	0xffffffff


	//   ....[24]....
        /*04d0*/ 	.word	0xffffffff


	//   ....[25]....
        /*04d4*/ 	.word	0xffffffff


	//   ....[26]....
        /*04d8*/ 	.word	0xffffffff


	//   ....[27]....
        /*04dc*/ 	.word	0xffffffff


	//   ....[28]....
        /*04e0*/ 	.word	0xffffffff


	//   ....[29]....
        /*04e4*/ 	.word	0xffffffff


	//   ....[30]....
        /*04e8*/ 	.word	0xffffffff


	//   ....[31]....
        /*04ec*/ 	.word	0xffffffff


	//   ....[32]....
        /*04f0*/ 	.word	0xffffffff


	//   ....[33]....
        /*04f4*/ 	.word	0xffffffff


	//   ....[34]....
        /*04f8*/ 	.word	0xffffffff


	//   ....[35]....
        /*04fc*/ 	.word	0xffffffff


	//   ....[36]....
        /*0500*/ 	.word	0xffffffff


	//   ....[37]....
        /*0504*/ 	.word	0xffffffff


	//   ....[38]....
        /*0508*/ 	.word	0xffffffff


	//   ....[39]....
        /*050c*/ 	.word	0xffffffff


	//   ....[40]....
        /*0510*/ 	.word	0xffffffff


	//   ....[41]....
        /*0514*/ 	.word	0xffffffff


	//   ....[42]....
        /*0518*/ 	.word	0xffffffff


	//   ....[43]....
        /*051c*/ 	.word	0xffffffff


	//   ....[44]....
        /*0520*/ 	.word	0xffffffff


	//   ....[45]....
        /*0524*/ 	.word	0xffffffff


	//   ....[46]....
        /*0528*/ 	.word	0xffffffff


	//   ....[47]....
        /*052c*/ 	.word	0xffffffff


	//   ....[48]....
        /*0530*/ 	.word	0xffffffff


	//   ....[49]....
        /*0534*/ 	.word	0xffffffff


	//   ....[50]....
        /*0538*/ 	.word	0xffffffff


	//   ....[51]....
        /*053c*/ 	.word	0xffffffff


	//   ....[52]....
        /*0540*/ 	.word	0xffffffff


	//   ....[53]....
        /*0544*/ 	.word	0xffffffff


	//   ....[54]....
        /*0548*/ 	.word	0xffffffff


	//   ....[55]....
        /*054c*/ 	.word	0xffffffff


	//   ....[56]....
        /*0550*/ 	.word	0xffffffff


	//   ....[57]....
        /*0554*/ 	.word	0xffffffff


	//   ....[58]....
        /*0558*/ 	.word	0xffffffff


	//   ....[59]....
        /*055c*/ 	.word	0xffffffff


	//   ....[60]....
        /*0560*/ 	.word	0xffffffff


	//   ....[61]....
        /*0564*/ 	.word	0xffffffff


	//   ....[62]....
        /*0568*/ 	.word	0xffffffff


	//   ....[63]....
        /*056c*/ 	.word	0xffffffff


	//   ....[64]....
        /*0570*/ 	.word	0xffffffff


	//   ....[65]....
        /*0574*/ 	.word	0xffffffff


	//   ....[66]....
        /*0578*/ 	.word	0xffffffff


	//   ....[67]....
        /*057c*/ 	.word	0xffffffff


	//   ....[68]....
        /*0580*/ 	.word	0xffffffff


	//   ....[69]....
        /*0584*/ 	.word	0xffffffff


	//   ....[70]....
        /*0588*/ 	.word	0xffffffff


	//   ....[71]....
        /*058c*/ 	.word	0xffffffff


	//   ....[72]....
        /*0590*/ 	.word	0xffffffff


	//   ....[73]....
        /*0594*/ 	.word	0xffffffff


	//   ....[74]....
        /*0598*/ 	.word	0xffffffff


	//   ....[75]....
        /*059c*/ 	.word	0xffffffff


	//   ....[76]....
        /*05a0*/ 	.word	0xffffffff


	//   ....[77]....
        /*05a4*/ 	.word	0xffffffff


	//   ....[78]....
        /*05a8*/ 	.word	0xffffffff


	//   ....[79]....
        /*05ac*/ 	.word	0xffffffff


	//   ....[80]....
        /*05b0*/ 	.word	0xffffffff


	//   ....[81]....
        /*05b4*/ 	.word	0xffffffff


	//   ....[82]....
        /*05b8*/ 	.word	0xffffffff


	//   ....[83]....
        /*05bc*/ 	.word	0xffffffff


	//   ....[84]....
        /*05c0*/ 	.word	0xffffffff


	//   ....[85]....
        /*05c4*/ 	.word	0xffffffff


	//   ....[86]....
        /*05c8*/ 	.word	0xffffffff


	//   ....[87]....
        /*05cc*/ 	.word	0xffffffff


	//   ....[88]....
        /*05d0*/ 	.word	0xffffffff


	//   ....[89]....
        /*05d4*/ 	.word	0xffffffff


	//   ....[90]....
        /*05d8*/ 	.word	0xffffffff


	//   ....[91]....
        /*05dc*/ 	.word	0xffffffff


	//   ....[92]....
        /*05e0*/ 	.word	0xffffffff


	//   ....[93]....
        /*05e4*/ 	.word	0xffffffff


	//   ....[94]....
        /*05e8*/ 	.word	0xffffffff


	//   ....[95]....
        /*05ec*/ 	.word	0xffffffff


	//   ....[96]....
        /*05f0*/ 	.word	0xffffffff


	//   ....[97]....
        /*05f4*/ 	.word	0x0500000f


	//   ....[98]....
        /*05f8*/ 	.word	0x0500000f


	//   ....[99]....
        /*05fc*/ 	.word	0x0500000f


	//   ....[100]....
        /*0600*/ 	.word	0x0500000f


	//   ....[101]....
        /*0604*/ 	.word	0x0500000f


	//   ....[102]....
        /*0608*/ 	.word	0x0500000f


	//   ....[103]....
        /*060c*/ 	.word	0x0500000f


	//   ....[104]....
        /*0610*/ 	.word	0x0500000f


	//   ....[105]....
        /*0614*/ 	.word	0x0500000f


	//   ....[106]....
        /*0618*/ 	.word	0x0500000f


	//   ....[107]....
        /*061c*/ 	.word	0x0500000f


	//   ....[108]....
        /*0620*/ 	.word	0x0500000f


	//   ....[109]....
        /*0624*/ 	.word	0x0500000f


	//   ....[110]....
        /*0628*/ 	.word	0x0500000f


	//   ....[111]....
        /*062c*/ 	.word	0x0500000f


	//   ....[112]....
        /*0630*/ 	.word	0x0500000f


	//   ....[113]....
        /*0634*/ 	.word	0x0500000f


	//   ....[114]....
        /*0638*/ 	.word	0x0500000f


	//   ....[115]....
        /*063c*/ 	.word	0x0500000f


	//   ....[116]....
        /*0640*/ 	.word	0x0500000f


	//   ....[117]....
        /*0644*/ 	.word	0x0500000f


	//   ....[118]....
        /*0648*/ 	.word	0x0500000f


	//   ....[119]....
        /*064c*/ 	.word	0x0500000f


	//   ....[120]....
        /*0650*/ 	.word	0x0500000f


	//   ....[121]....
        /*0654*/ 	.word	0x0500000f


	//   ....[122]....
        /*0658*/ 	.word	0x0500000f


	//   ....[123]....
        /*065c*/ 	.word	0x0500000f


	//   ....[124]....
        /*0660*/ 	.word	0x0500000f


	//   ....[125]....
        /*0664*/ 	.word	0x0500000f


	//   ....[126]....
        /*0668*/ 	.word	0x0500000f


	//   ....[127]....
        /*066c*/ 	.word	0x0500000f


	//   ....[128]....
        /*0670*/ 	.word	0x0500000f


	//   ....[129]....
        /*0674*/ 	.word	0x0500000f


	//   ....[130]....
        /*0678*/ 	.word	0x0500000f


	//   ....[131]....
        /*067c*/ 	.word	0x0500000f


	//   ....[132]....
        /*0680*/ 	.word	0x0500000f


	//----- nvinfo : EIATTR_COOP_GROUP_INSTR_OFFSETS
	.align		4
.L_203:
        /*0684*/ 	.byte	0x04, 0x28
        /*0686*/ 	.short	(.L_205 - .L_204)


	//   ....[0]....
.L_204:
        /*0688*/ 	.word	0x00000070


	//   ....[1]....
        /*068c*/ 	.word	0x00000140


	//   ....[2]....
        /*0690*/ 	.word	0x00000190


	//   ....[3]....
        /*0694*/ 	.word	0x000003c0


	//   ....[4]....
        /*0698*/ 	.word	0x00000520


	//   ....[5]....
        /*069c*/ 	.word	0x00000640


	//   ....[6]....
        /*06a0*/ 	.word	0x000007a0


	//   ....[7]....
        /*06a4*/ 	.word	0x00001cf0


	//   ....[8]....
        /*06a8*/ 	.word	0x00002e50


	//   ....[9]....
        /*06ac*/ 	.word	0x00002ed0


	//   ....[10]....
        /*06b0*/ 	.word	0x00003300


	//   ....[11]....
        /*06b4*/ 	.word	0x00003360


	//   ....[12]....
        /*06b8*/ 	.word	0x00004810


	//   ....[13]....
        /*06bc*/ 	.word	0x00004870


	//   ....[14]....
        /*06c0*/ 	.word	0x00005290


	//   ....[15]....
        /*06c4*/ 	.word	0x000052f0


	//   ....[16]....
        /*06c8*/ 	.word	0x00006320


	//   ....[17]....
        /*06cc*/ 	.word	0x00006390


	//   ....[18]....
        /*06d0*/ 	.word	0x000063f0


	//   ....[19]....
        /*06d4*/ 	.word	0x00006410


	//   ....[20]....
        /*06d8*/ 	.word	0x00007f10


	//   ....[21]....
        /*06dc*/ 	.word	0x00007f20


	//   ....[22]....
        /*06e0*/ 	.word	0x00007f30


	//   ....[23]....
        /*06e4*/ 	.word	0x00007f40


	//   ....[24]....
        /*06e8*/ 	.word	0x00008a00


	//   ....[25]....
        /*06ec*/ 	.word	0x00008a20


	//   ....[26]....
        /*06f0*/ 	.word	0x00008bd0


	//   ....[27]....
        /*06f4*/ 	.word	0x00008bf0


	//   ....[28]....
        /*06f8*/ 	.word	0x00008d30


	//   ....[29]....
        /*06fc*/ 	.word	0x00008d50


	//   ....[30]....
        /*0700*/ 	.word	0x00008ea0


	//   ....[31]....
        /*0704*/ 	.word	0x00008ec0


	//   ....[32]....
        /*0708*/ 	.word	0x000093c0


	//   ....[33]....
        /*070c*/ 	.word	0x000093d0


	//   ....[34]....
        /*0710*/ 	.word	0x00009c80


	//   ....[35]....
        /*0714*/ 	.word	0x00009c90


	//   ....[36]....
        /*0718*/ 	.word	0x0000aef0


	//   ....[37]....
        /*071c*/ 	.word	0x0000af20


	//   ....[38]....
        /*0720*/ 	.word	0x0000b090


	//   ....[39]....
        /*0724*/ 	.word	0x0000b0b0


	//   ....[40]....
        /*0728*/ 	.word	0x0000b1f0


	//   ....[41]....
        /*072c*/ 	.word	0x0000b210


	//   ....[42]....
        /*0730*/ 	.word	0x0000b360


	//   ....[43]....
        /*0734*/ 	.word	0x0000b380


	//   ....[44]....
        /*0738*/ 	.word	0x0000b550


	//   ....[45]....
        /*073c*/ 	.word	0x0000b770


	//   ....[46]....
        /*0740*/ 	.word	0x0000b7a0


	//   ....[47]....
        /*0744*/ 	.word	0x0000b7d0


	//   ....[48]....
        /*0748*/ 	.word	0x0000b800


	//   ....[49]....
        /*074c*/ 	.word	0x0000b830


	//   ....[50]....
        /*0750*/ 	.word	0x0000b860


	//   ....[51]....
        /*0754*/ 	.word	0x0000ba00


	//   ....[52]....
        /*0758*/ 	.word	0x0000ba30


	//   ....[53]....
        /*075c*/ 	.word	0x0000ba60


	//   ....[54]....
        /*0760*/ 	.word	0x0000ba90


	//   ....[55]....
        /*0764*/ 	.word	0x0000bac0


	//   ....[56]....
        /*0768*/ 	.word	0x0000baf0


	//   ....[57]....
        /*076c*/ 	.word	0x0000bb80


	//   ....[58]....
        /*0770*/ 	.word	0x0000bbb0


	//   ....[59]....
        /*0774*/ 	.word	0x0000bbc0


	//   ....[60]....
        /*0778*/ 	.word	0x0000bc70


	//   ....[61]....
        /*077c*/ 	.word	0x0000d110


	//   ....[62]....
        /*0780*/ 	.word	0x0000dbc0


	//   ....[63]....
        /*0784*/ 	.word	0x0000dc00


	//   ....[64]....
        /*0788*/ 	.word	0x0000dca0


	//   ....[65]....
        /*078c*/ 	.word	0x0000dcb0


	//   ....[66]....
        /*0790*/ 	.word	0x0000dd30


	//   ....[67]....
        /*0794*/ 	.word	0x0000dd40


	//   ....[68]....
        /*0798*/ 	.word	0x0000ddc0


	//   ....[69]....
        /*079c*/ 	.word	0x0000ddd0


	//   ....[70]....
        /*07a0*/ 	.word	0x0000de50


	//   ....[71]....
        /*07a4*/ 	.word	0x0000de60


	//   ....[72]....
        /*07a8*/ 	.word	0x0000dee0


	//   ....[73]....
        /*07ac*/ 	.word	0x0000def0


	//   ....[74]....
        /*07b0*/ 	.word	0x0000df70


	//   ....[75]....
        /*07b4*/ 	.word	0x0000df80


	//   ....[76]....
        /*07b8*/ 	.word	0x0000dfd0


	//   ....[77]....
        /*07bc*/ 	.word	0x0000dff0


	//   ....[78]....
        /*07c0*/ 	.word	0x00010ac0


	//   ....[79]....
        /*07c4*/ 	.word	0x00010af0


	//   ....[80]....
        /*07c8*/ 	.word	0x00010b50


	//   ....[81]....
        /*07cc*/ 	.word	0x00010b80


	//   ....[82]....
        /*07d0*/ 	.word	0x00010bb0


	//   ....[83]....
        /*07d4*/ 	.word	0x00010be0


	//   ....[84]....
        /*07d8*/ 	.word	0x00010c10


	//   ....[85]....
        /*07dc*/ 	.word	0x00010c40


	//   ....[86]....
        /*07e0*/ 	.word	0x00010e00


	//   ....[87]....
        /*07e4*/ 	.word	0x00010e30


	//   ....[88]....
        /*07e8*/ 	.word	0x00010e60


	//   ....[89]....
        /*07ec*/ 	.word	0x00010e90


	//   ....[90]....
        /*07f0*/ 	.word	0x00010ec0


	//   ....[91]....
        /*07f4*/ 	.word	0x00010ef0


	//   ....[92]....
        /*07f8*/ 	.word	0x00010fb0


	//   ....[93]....
        /*07fc*/ 	.word	0x00010fd0


	//   ....[94]....
        /*0800*/ 	.word	0x00010fe0


	//   ....[95]....
        /*0804*/ 	.word	0x00011040


	//   ....[96]....
        /*0808*/ 	.word	0x00011750


	//   ....[97]....
        /*080c*/ 	.word	0x00011c30


	//   ....[98]....
        /*0810*/ 	.word	0x00011e10


	//   ....[99]....
        /*0814*/ 	.word	0x00011e60


	//   ....[100]....
        /*0818*/ 	.word	0x00011ec0


	//   ....[101]....
        /*081c*/ 	.word	0x00011fb0


	//   ....[102]....
        /*0820*/ 	.word	0x00012010


	//   ....[103]....
        /*0824*/ 	.word	0x00012100


	//   ....[104]....
        /*0828*/ 	.word	0x00012160


	//   ....[105]....
        /*082c*/ 	.word	0x00012250


	//   ....[106]....
        /*0830*/ 	.word	0x000122b0


	//   ....[107]....
        /*0834*/ 	.word	0x000123a0


	//   ....[108]....
        /*0838*/ 	.word	0x00012400


	//   ....[109]....
        /*083c*/ 	.word	0x000124f0


	//   ....[110]....
        /*0840*/ 	.word	0x00012550


	//   ....[111]....
        /*0844*/ 	.word	0x00012620


	//   ....[112]....
        /*0848*/ 	.word	0x000126a0


	//   ....[113]....
        /*084c*/ 	.word	0x00012770


	//   ....[114]....
        /*0850*/ 	.word	0x00012aa0


	//   ....[115]....
        /*0854*/ 	.word	0x00012b40


	//   ....[116]....
        /*0858*/ 	.word	0x00012cd0


	//   ....[117]....
        /*085c*/ 	.word	0x00012d40


	//   ....[118]....
        /*0860*/ 	.word	0x00012db0


	//   ....[119]....
        /*0864*/ 	.word	0x00012e20


	//   ....[120]....
        /*0868*/ 	.word	0x00012e90


	//   ....[121]....
        /*086c*/ 	.word	0x00012f10


	//   ....[122]....
        /*0870*/ 	.word	0x00012fa0


	//   ....[123]....
        /*0874*/ 	.word	0x00013040


	//   ....[124]....
        /*0878*/ 	.word	0x000130b0


	//   ....[125]....
        /*087c*/ 	.word	0x00013120


	//   ....[126]....
        /*0880*/ 	.word	0x00013190


	//   ....[127]....
        /*0884*/ 	.word	0x00013210


	//   ....[128]....
        /*0888*/ 	.word	0x00013280


	//   ....[129]....
        /*088c*/ 	.word	0x00013320


	//   ....[130]....
        /*0890*/ 	.word	0x00013370


	//   ....[131]....
        /*0894*/ 	.word	0x00013400


	//   ....[132]....
        /*0898*/ 	.word	0x00013530


	//----- nvinfo : EIATTR_REG_RECONFIG
	.align		4
.L_205:
        /*089c*/ 	.byte	0x01, 0x54
	.zero		2


	//----- nvinfo : EIATTR_SYSCALL_OFFSETS
	.align		4
        /*08a0*/ 	.byte	0x04, 0x46
        /*08a2*/ 	.short	(.L_207 - .L_206)


	//   ....[0]....
.L_206:
        /*08a4*/ 	.word	0x00001e70


	//   ....[1]....
        /*08a8*/ 	.word	0x0000cd30


	//   ....[2]....
        /*08ac*/ 	.word	0x0000ce80


	//   ....[3]....
        /*08b0*/ 	.word	0x0000cf80


	//   ....[4]....
        /*08b4*/ 	.word	0x0000d800


	//----- nvinfo : EIATTR_MBARRIER_INSTR_OFFSETS
	.align		4
.L_207:
        /*08b8*/ 	.byte	0x04, 0x39
        /*08ba*/ 	.short	(.L_209 - .L_208)


	//   ....[0]....
.L_208:
        /*08bc*/ 	.word	0x00000270
        /*08c0*/ 	.word	0x000000ff
        /*08c4*/ 	.word	0x00022800
        /*08c8*/ 	.short	0x0100
        /*08ca*/ 	.byte	0x08
	.zero		1


	//   ....[1]....
        /*08cc*/ 	.word	0x00000280
        /*08d0*/ 	.word	0x000000ff
        /*08d4*/ 	.word	0x00022820
        /*08d8*/ 	.short	0x0100
        /*08da*/ 	.byte	0x08
	.zero		1


	//   ....[2]....
        /*08dc*/ 	.word	0x00000370
        /*08e0*/ 	.word	0x000000ff
        /*08e4*/ 	.word	0x00022830
        /*08e8*/ 	.short	0x0100
        /*08ea*/ 	.byte	0x08
	.zero		1


	//   ....[3]....
        /*08ec*/ 	.word	0x00000380
        /*08f0*/ 	.word	0x000000ff
        /*08f4*/ 	.word	0x00022840
        /*08f8*/ 	.short	0x0100
        /*08fa*/ 	.byte	0x08
	.zero		1


	//   ....[4]....
        /*08fc*/ 	.word	0x00000390
        /*0900*/ 	.word	0x000000ff
        /*0904*/ 	.word	0x00022838
        /*0908*/ 	.short	0x0100
        /*090a*/ 	.byte	0x08
	.zero		1


	//   ....[5]....
        /*090c*/ 	.word	0x000003a0
        /*0910*/ 	.word	0x000000ff
        /*0914*/ 	.word	0x00022848
        /*0918*/ 	.short	0x0100
        /*091a*/ 	.byte	0x08
	.zero		1


	//   ....[6]....
        /*091c*/ 	.word	0x000004d0
        /*0920*/ 	.word	0x000000ff
        /*0924*/ 	.word	0x00022850
        /*0928*/ 	.short	0x0100
        /*092a*/ 	.byte	0x08
	.zero		1


	//   ....[7]....
        /*092c*/ 	.word	0x000004e0
        /*0930*/ 	.word	0x000000ff
        /*0934*/ 	.word	0x00022860
        /*0938*/ 	.short	0x0100
        /*093a*/ 	.byte	0x08
	.zero		1


	//   ....[8]....
        /*093c*/ 	.word	0x000004f0
        /*0940*/ 	.word	0x000000ff
        /*0944*/ 	.word	0x00022858
        /*0948*/ 	.short	0x0100
        /*094a*/ 	.byte	0x08
	.zero		1


	//   ....[9]....
        /*094c*/ 	.word	0x00000500
        /*0950*/ 	.word	0x000000ff
        /*0954*/ 	.word	0x00022868
        /*0958*/ 	.short	0x0100
        /*095a*/ 	.byte	0x08
	.zero		1


	//   ....[10]....
        /*095c*/ 	.word	0x000005f0
        /*0960*/ 	.word	0x000000ff
        /*0964*/ 	.word	0x00022870
        /*0968*/ 	.short	0x0100
        /*096a*/ 	.byte	0x06
	.zero		1


	//   ....[11]....
        /*096c*/ 	.word	0x00000600
        /*0970*/ 	.word	0x000000ff
        /*0974*/ 	.word	0x00022880
        /*0978*/ 	.short	0x0100
        /*097a*/ 	.byte	0x06
	.zero		1


	//   ....[12]....
        /*097c*/ 	.word	0x00000610
        /*0980*/ 	.word	0x000000ff
        /*0984*/ 	.word	0x00022878
        /*0988*/ 	.short	0x0100
        /*098a*/ 	.byte	0x06
	.zero		1


	//   ....[13]....
        /*098c*/ 	.word	0x00000620
        /*0990*/ 	.word	0x000000ff
        /*0994*/ 	.word	0x00022888
        /*0998*/ 	.short	0x0100
        /*099a*/ 	.byte	0x06
	.zero		1


	//   ....[14]....
        /*099c*/ 	.word	0x00000750
        /*09a0*/ 	.word	0x000000ff
        /*09a4*/ 	.word	0x00022890
        /*09a8*/ 	.short	0x0100
        /*09aa*/ 	.byte	0x08
	.zero		1


	//   ....[15]....
        /*09ac*/ 	.word	0x00000760
        /*09b0*/ 	.word	0x000000ff
        /*09b4*/ 	.word	0x000228a0
        /*09b8*/ 	.short	0x0100
        /*09ba*/ 	.byte	0x08
	.zero		1


	//   ....[16]....
        /*09bc*/ 	.word	0x00000770
        /*09c0*/ 	.word	0x000000ff
        /*09c4*/ 	.word	0x00022898
        /*09c8*/ 	.short	0x0100
        /*09ca*/ 	.byte	0x08
	.zero		1


	//   ....[17]....
        /*09cc*/ 	.word	0x00000780
        /*09d0*/ 	.word	0x000000ff
        /*09d4*/ 	.word	0x000228a8
        /*09d8*/ 	.short	0x0100
        /*09da*/ 	.byte	0x08
	.zero		1


	//   ....[18]....
        /*09dc*/ 	.word	0x000008b0
        /*09e0*/ 	.word	0x000000ff
        /*09e4*/ 	.word	0x000228b0
        /*09e8*/ 	.short	0x0100
        /*09ea*/ 	.byte	0x08
	.zero		1


	//   ....[19]....
        /*09ec*/ 	.word	0x000008c0
        /*09f0*/ 	.word	0x000000ff
        /*09f4*/ 	.word	0x000228c0
        /*09f8*/ 	.short	0x0100
        /*09fa*/ 	.byte	0x08
	.zero		1


	//   ....[20]....
        /*09fc*/ 	.word	0x000008d0
        /*0a00*/ 	.word	0x000000ff
        /*0a04*/ 	.word	0x000228b8
        /*0a08*/ 	.short	0x0100
        /*0a0a*/ 	.byte	0x08
	.zero		1


	//   ....[21]....
        /*0a0c*/ 	.word	0x000008e0
        /*0a10*/ 	.word	0x000000ff
        /*0a14*/ 	.word	0x000228c8
        /*0a18*/ 	.short	0x0100
        /*0a1a*/ 	.byte	0x08
	.zero		1


	//   ....[22]....
        /*0a1c*/ 	.word	0x00001f20
        /*0a20*/ 	.word	0x00000006
        /*0a24*/ 	.word	0x00022800
        /*0a28*/ 	.short	0x010a
        /*0a2a*/ 	.byte	0x3f
	.zero		1


	//   ....[23]....
        /*0a2c*/ 	.word	0x00001ff0
        /*0a30*/ 	.word	0x000000ff
        /*0a34*/ 	.word	0x00022830
        /*0a38*/ 	.short	0x010a
        /*0a3a*/ 	.byte	0x16
	.zero		1


	//   ....[24]....
        /*0a3c*/ 	.word	0x00002030
        /*0a40*/ 	.word	0x000000ff
        /*0a44*/ 	.word	0x00022830
        /*0a48*/ 	.short	0x010a
        /*0a4a*/ 	.byte	0x16
	.zero		1


	//   ....[25]....
        /*0a4c*/ 	.word	0x00003840
        /*0a50*/ 	.word	0x00000004
        /*0a54*/ 	.word	0x00000000
        /*0a58*/ 	.short	0x0101
        /*0a5a*/ 	.byte	0x3f
	.zero		1


	//   ....[26]....
        /*0a5c*/ 	.word	0x00003c40
        /*0a60*/ 	.word	0x000000ff
        /*0a64*/ 	.word	0x00022850
        /*0a68*/ 	.short	0x010a
        /*0a6a*/ 	.byte	0x16
	.zero		1


	//   ....[27]....
        /*0a6c*/ 	.word	0x00003c80
        /*0a70*/ 	.word	0x000000ff
        /*0a74*/ 	.word	0x00022850
        /*0a78*/ 	.short	0x010a
        /*0a7a*/ 	.byte	0x16
	.zero		1


	//   ....[28]....
        /*0a7c*/ 	.word	0x00003f70
        /*0a80*/ 	.word	0x000000ff
        /*0a84*/ 	.word	0x00000000
        /*0a88*/ 	.short	0x0101
        /*0a8a*/ 	.byte	0x16
	.zero		1


	//   ....[29]....
        /*0a8c*/ 	.word	0x00004100
        /*0a90*/ 	.word	0x000000ff
        /*0a94*/ 	.word	0x00022830
        /*0a98*/ 	.short	0x010a
        /*0a9a*/ 	.byte	0x19
	.zero		1


	//   ....[30]....
        /*0a9c*/ 	.word	0x00004140
        /*0aa0*/ 	.word	0x000000ff
        /*0aa4*/ 	.word	0x00022830
        /*0aa8*/ 	.short	0x010a
        /*0aaa*/ 	.byte	0x19
	.zero		1


	//   ....[31]....
        /*0aac*/ 	.word	0x00005b20
        /*0ab0*/ 	.word	0x0000000f
        /*0ab4*/ 	.word	0x00000000
        /*0ab8*/ 	.short	0x0101
        /*0aba*/ 	.byte	0x3f
	.zero		1


	//   ....[32]....
        /*0abc*/ 	.word	0x00005fd0
        /*0ac0*/ 	.word	0x000000ff
        /*0ac4*/ 	.word	0x00022850
        /*0ac8*/ 	.short	0x010a
        /*0aca*/ 	.byte	0x19
	.zero		1


	//   ....[33]....
        /*0acc*/ 	.word	0x00006010
        /*0ad0*/ 	.word	0x000000ff
        /*0ad4*/ 	.word	0x00022850
        /*0ad8*/ 	.short	0x010a
        /*0ada*/ 	.byte	0x19
	.zero		1


	//   ....[34]....
        /*0adc*/ 	.word	0x00006300
        /*0ae0*/ 	.word	0x00000009
        /*0ae4*/ 	.word	0x00000000
        /*0ae8*/ 	.short	0x0101
        /*0aea*/ 	.byte	0x3f
	.zero		1


	//   ....[35]....
        /*0aec*/ 	.word	0x00008a30
        /*0af0*/ 	.word	0x000000ff
        /*0af4*/ 	.word	0x00000000
        /*0af8*/ 	.short	0x0101
        /*0afa*/ 	.byte	0x08
	.zero		1


	//   ....[36]....
        /*0afc*/ 	.word	0x00009240
        /*0b00*/ 	.word	0x000000ff
        /*0b04*/ 	.word	0x00000000
        /*0b08*/ 	.short	0x0101
        /*0b0a*/ 	.byte	0x08
	.zero		1


	//   ....[37]....
        /*0b0c*/ 	.word	0x0000d360
        /*0b10*/ 	.word	0x00000000
        /*0b14*/ 	.word	0x00022840
        /*0b18*/ 	.short	0x010a
        /*0b1a*/ 	.byte	0x3f
	.zero		1


	//   ....[38]....
        /*0b1c*/ 	.word	0x0000e090
        /*0b20*/ 	.word	0x00000012
        /*0b24*/ 	.word	0x00022800
        /*0b28*/ 	.short	0x0107
        /*0b2a*/ 	.byte	0x3f
	.zero		1


	//   ....[39]....
        /*0b2c*/ 	.word	0x0000e180
        /*0b30*/ 	.word	0x00000012
        /*0b34*/ 	.word	0x00022800
        /*0b38*/ 	.short	0x0101
        /*0b3a*/ 	.byte	0x3f
	.zero		1


	//   ....[40]....
        /*0b3c*/ 	.word	0x0000e1a0
        /*0b40*/ 	.word	0x00000012
        /*0b44*/ 	.word	0x00022820
        /*0b48*/ 	.short	0x010a
        /*0b4a*/ 	.byte	0x3f
	.zero		1


	//   ....[41]....
        /*0b4c*/ 	.word	0x0000e280
        /*0b50*/ 	.word	0x00000002
        /*0b54*/ 	.word	0x00022860
        /*0b58*/ 	.short	0x010a
        /*0b5a*/ 	.byte	0x3f
	.zero		1


	//   ....[42]....
        /*0b5c*/ 	.word	0x0000eb30
        /*0b60*/ 	.word	0x00000003
        /*0b64*/ 	.word	0x00022840
        /*0b68*/ 	.short	0x010a
        /*0b6a*/ 	.byte	0x3f
	.zero		1


	//   ....[43]....
        /*0b6c*/ 	.word	0x0000ed80
        /*0b70*/ 	.word	0x00000003
        /*0b74*/ 	.word	0x00022860
        /*0b78*/ 	.short	0x010a
        /*0b7a*/ 	.byte	0x3f
	.zero		1


	//   ....[44]....
        /*0b7c*/ 	.word	0x0000f570
        /*0b80*/ 	.word	0x00000004
        /*0b84*/ 	.word	0x00022840
        /*0b88*/ 	.short	0x010a
        /*0b8a*/ 	.byte	0x3f
	.zero		1


	//   ....[45]....
        /*0b8c*/ 	.word	0x0000f7c0
        /*0b90*/ 	.word	0x00000004
        /*0b94*/ 	.word	0x00022860
        /*0b98*/ 	.short	0x010a
        /*0b9a*/ 	.byte	0x3f
	.zero		1


	//   ....[46]....
        /*0b9c*/ 	.word	0x0000ff40
        /*0ba0*/ 	.word	0x00000002
        /*0ba4*/ 	.word	0x00022840
        /*0ba8*/ 	.short	0x010a
        /*0baa*/ 	.byte	0x3f
	.zero		1


	//   ....[47]....
        /*0bac*/ 	.word	0x00010190
        /*0bb0*/ 	.word	0x00000002
        /*0bb4*/ 	.word	0x00022860
        /*0bb8*/ 	.short	0x010a
        /*0bba*/ 	.byte	0x3f
	.zero		1


	//   ....[48]....
        /*0bbc*/ 	.word	0x000116d0
        /*0bc0*/ 	.word	0x00000000
        /*0bc4*/ 	.word	0x00022820
        /*0bc8*/ 	.short	0x010a
        /*0bca*/ 	.byte	0x3f
	.zero		1


	//   ....[49]....
        /*0bcc*/ 	.word	0x000118c0
        /*0bd0*/ 	.word	0x00000006
        /*0bd4*/ 	.word	0x00000000
        /*0bd8*/ 	.short	0x010a
        /*0bda*/ 	.byte	0x3f
	.zero		1


	//   ....[50]....
        /*0bdc*/ 	.word	0x000118f0
        /*0be0*/ 	.word	0x00000007
        /*0be4*/ 	.word	0x00000000
        /*0be8*/ 	.short	0x010a
        /*0bea*/ 	.byte	0x3f
	.zero		1


	//   ....[51]....
        /*0bec*/ 	.word	0x00011950
        /*0bf0*/ 	.word	0x00000004
        /*0bf4*/ 	.word	0x00000000
        /*0bf8*/ 	.short	0x010a
        /*0bfa*/ 	.byte	0x3f
	.zero		1


	//   ....[52]....
        /*0bfc*/ 	.word	0x00011980
        /*0c00*/ 	.word	0x00000003
        /*0c04*/ 	.word	0x00000000
        /*0c08*/ 	.short	0x010a
        /*0c0a*/ 	.byte	0x3f
	.zero		1


	//   ....[53]....
        /*0c0c*/ 	.word	0x000119e0
        /*0c10*/ 	.word	0x00000006
        /*0c14*/ 	.word	0x00022800
        /*0c18*/ 	.short	0x010a
        /*0c1a*/ 	.byte	0x3f
	.zero		1


	//   ....[54]....
        /*0c1c*/ 	.word	0x00011a40
        /*0c20*/ 	.word	0x00000003
        /*0c24*/ 	.word	0x00022830
        /*0c28*/ 	.short	0x010a
        /*0c2a*/ 	.byte	0x3f
	.zero		1


	//   ....[55]....
        /*0c2c*/ 	.word	0x00011aa0
        /*0c30*/ 	.word	0x00000009
        /*0c34*/ 	.word	0x00022850
        /*0c38*/ 	.short	0x010a
        /*0c3a*/ 	.byte	0x3f
	.zero		1


	//   ....[56]....
        /*0c3c*/ 	.word	0x00011b00
        /*0c40*/ 	.word	0x00000003
        /*0c44*/ 	.word	0x00022830
        /*0c48*/ 	.short	0x010a
        /*0c4a*/ 	.byte	0x3f
	.zero		1


	//   ....[57]....
        /*0c4c*/ 	.word	0x00011b50
        /*0c50*/ 	.word	0x00000009
        /*0c54*/ 	.word	0x00022850
        /*0c58*/ 	.short	0x010a
        /*0c5a*/ 	.byte	0x3f
	.zero		1


	//   ....[58]....
        /*0c5c*/ 	.word	0x00011cf0
        /*0c60*/ 	.word	0x00000000
        /*0c64*/ 	.word	0x00022840
        /*0c68*/ 	.short	0x010a
        /*0c6a*/ 	.byte	0x3f
	.zero		1


	//   ....[59]....
        /*0c6c*/ 	.word	0x000127b0
        /*0c70*/ 	.word	0x00000012
        /*0c74*/ 	.word	0x00022820
        /*0c78*/ 	.short	0x010a
        /*0c7a*/ 	.byte	0x3f
	.zero		1


	//   ....[60]....
        /*0c7c*/ 	.word	0x00012800
        /*0c80*/ 	.word	0x00000002
        /*0c84*/ 	.word	0x00022860
        /*0c88*/ 	.short	0x010a
        /*0c8a*/ 	.byte	0x3f
	.zero		1


	//   ....[61]....
        /*0c8c*/ 	.word	0x00012850
        /*0c90*/ 	.word	0x00000003
        /*0c94*/ 	.word	0x00022840
        /*0c98*/ 	.short	0x010a
        /*0c9a*/ 	.byte	0x3f
	.zero		1


	//   ....[62]....
        /*0c9c*/ 	.word	0x000128a0
        /*0ca0*/ 	.word	0x00000003
        /*0ca4*/ 	.word	0x00022860
        /*0ca8*/ 	.short	0x010a
        /*0caa*/ 	.byte	0x3f
	.zero		1


	//   ....[63]....
        /*0cac*/ 	.word	0x000128f0
        /*0cb0*/ 	.word	0x00000004
        /*0cb4*/ 	.word	0x00022840
        /*0cb8*/ 	.short	0x010a
        /*0cba*/ 	.byte	0x3f
	.zero		1


	//   ....[64]....
        /*0cbc*/ 	.word	0x00012940
        /*0cc0*/ 	.word	0x00000004
        /*0cc4*/ 	.word	0x00022860
        /*0cc8*/ 	.short	0x010a
        /*0cca*/ 	.byte	0x3f
	.zero		1


	//   ....[65]....
        /*0ccc*/ 	.word	0x00012990
        /*0cd0*/ 	.word	0x00000002
        /*0cd4*/ 	.word	0x00022840
        /*0cd8*/ 	.short	0x010a
        /*0cda*/ 	.byte	0x3f
	.zero		1


	//   ....[66]....
        /*0cdc*/ 	.word	0x000129e0
        /*0ce0*/ 	.word	0x00000002
        /*0ce4*/ 	.word	0x00022860
        /*0ce8*/ 	.short	0x010a
        /*0cea*/ 	.byte	0x3f
	.zero		1


	//   ....[67]....
        /*0cec*/ 	.word	0x00013450
        /*0cf0*/ 	.word	0x00000000
        /*0cf4*/ 	.word	0x00022820
        /*0cf8*/ 	.short	0x010a
        /*0cfa*/ 	.byte	0x3f
	.zero		1


	//   ....[68]....
        /*0cfc*/ 	.word	0x000135f0
        /*0d00*/ 	.word	0x00000006
        /*0d04*/ 	.word	0x00000000
        /*0d08*/ 	.short	0x010a
        /*0d0a*/ 	.byte	0x3f
	.zero		1


	//   ....[69]....
        /*0d0c*/ 	.word	0x00013640
        /*0d10*/ 	.word	0x00000007
        /*0d14*/ 	.word	0x00000000
        /*0d18*/ 	.short	0x010a
        /*0d1a*/ 	.byte	0x3f
	.zero		1


	//   ....[70]....
        /*0d1c*/ 	.word	0x00013690
        /*0d20*/ 	.word	0x00000004
        /*0d24*/ 	.word	0x00000000
        /*0d28*/ 	.short	0x010a
        /*0d2a*/ 	.byte	0x3f
	.zero		1


	//----- nvinfo : EIATTR_NUM_MBARRIERS
	.align		4
.L_209:
        /*0d2c*/ 	.byte	0x03, 0x38
        /*0d2e*/ 	.short	0x0016


	//----- nvinfo : EIATTR_EXIT_INSTR_OFFSETS
	.align		4
        /*0d30*/ 	.byte	0x04, 0x1c
        /*0d32*/ 	.short	(.L_211 - .L_210)


	//   ....[0]....
.L_210:
        /*0d34*/ 	.word	0x00000a70


	//   ....[1]....
        /*0d38*/ 	.word	0x0000b500


	//   ....[2]....
        /*0d3c*/ 	.word	0x000119d0


	//----- nvinfo : EIATTR_MAX_THREADS
	.align		4
.L_211:
        /*0d40*/ 	.byte	0x04, 0x05
        /*0d42*/ 	.short	(.L_213 - .L_212)
.L_212:
        /*0d44*/ 	.word	0x00000180
        /*0d48*/ 	.word	0x00000001
        /*0d4c*/ 	.word	0x00000001


	//----- nvinfo : EIATTR_CRS_STACK_SIZE
	.align		4
.L_213:
        /*0d50*/ 	.byte	0x04, 0x1e
        /*0d52*/ 	.short	(.L_215 - .L_214)
.L_214:
        /*0d54*/ 	.word	0x00000000


	//----- nvinfo : EIATTR_CBANK_PARAM_SIZE
	.align		4
.L_215:
        /*0d58*/ 	.byte	0x03, 0x19
        /*0d5a*/ 	.short	0x0af0


	//----- nvinfo : EIATTR_PARAM_CBANK
	.align		4
        /*0d5c*/ 	.byte	0x04, 0x0a
        /*0d5e*/ 	.short	(.L_217 - .L_216)
	.align		4
.L_216:
        /*0d60*/ 	.word	index@(.nv.constant0._ZN7cutlass13device_kernelIN5flash11enable_sm90INS1_16FlashAttnFwdSm90INS1_25CollectiveMainloopFwdSm90ILi2EN4cute5tupleIJNS5_1CILi1EEES8_S8_EEENS6_IJNS7_ILi128EEENS7_ILi96EEENS7_ILi64EEEEEELi256ENS_6half_tEfNS_4arch4Sm90ELb0ELb0ELb1ELb1ELb0ELb0ELb0ELb1ELb0ELb1ELb1ELb0EEENS1_21CollectiveEpilogueFwdINS6_IJSA_NS7_ILi256EEESB_EEES9_SE_SG_Li256ELb1ELb1ELb1ELb0EEENS1_36VarlenDynamicPersistentTileSchedulerILi128ELi96ELi256ELi128ELb1ELb1ELb1ELb0ELb1ELb1EEEEEEEEEvNT_6ParamsE)
        /*0d64*/ 	.short	0x0210
        /*0d66*/ 	.short	0x0af0


	//----- nvinfo : EIATTR_SW_WAR
	.align		4
.L_217:
        /*0d68*/ 	.byte	0x04, 0x36
        /*0d6a*/ 	.short	(.L_219 - .L_218)
.L_218:
        /*0d6c*/ 	.word	0x00000008
.L_219:


//--------------------- .nv.info._ZN7cutlass13device_kernelIN5flash11enable_sm90INS1_16FlashAttnFwdSm90INS1_25CollectiveMainloopFwdSm90ILi2EN4cute5tupleIJNS5_1CILi1EEES8_S8_EEENS6_IJNS7_ILi128EEENS7_ILi96EEENS7_ILi64EEEEEELi256ENS_6half_tEfNS_4arch4Sm90ELb0ELb0ELb1ELb1ELb0ELb1ELb0ELb1ELb0ELb1ELb1ELb0EEENS1_21CollectiveEpilogueFwdINS6_IJSA_NS7_ILi256EEESB_EEES9_SE_SG_Li256ELb1ELb1ELb1ELb0EEENS1_36VarlenDynamicPersistentTileSchedulerILi128ELi96ELi256ELi128ELb1ELb1ELb1ELb0ELb1ELb1EEEEEEEEEvNT_6ParamsE --------------------------
	.section	.nv.info._ZN7cutlass13device_kernelIN5flash11enable_sm90INS1_16FlashAttnFwdSm90INS1_25CollectiveMainloopFwdSm90ILi2EN4cute5tupleIJNS5_1CILi1EEES8_S8_EEENS6_IJNS7_ILi128EEENS7_ILi96EEENS7_ILi64EEEEEELi256ENS_6half_tEfNS_4arch4Sm90ELb0ELb0ELb1ELb1ELb0ELb1ELb0ELb1ELb0ELb1ELb1ELb0EEENS1_21CollectiveEpilogueFwdINS6_IJSA_NS7_ILi256EEESB_EEES9_SE_SG_Li256ELb1ELb1ELb1ELb0EEENS1_36VarlenDynamicPersistentTileSchedulerILi128ELi96ELi256ELi128ELb1ELb1ELb1ELb0ELb1ELb1EEEEEEEEEvNT_6ParamsE,"",@"SHT_CUDA_INFO"
	.sectionflags	@""
	.align	4


	//----- nvinfo : EIATTR_CUDA_API_VERSION
	.align		4
        /*0000*/ 	.byte	0x04, 0x37
        /*0002*/ 	.short	(.L_221 - .L_220)
.L_220:
        /*0004*/ 	.word	0x00000082


	//----- nvinfo : EIATTR_KPARAM_INFO
	.align		4
.L_221:
        /*0008*/ 	.byte	0x04, 0x17
        /*000a*/ 	.short	(.L_223 - .L_222)
.L_222:
        /*000c*/ 	.word	0x00000000
        /*0010*/ 	.short	0x0000
        /*0012*/ 	.short	0x0070
        /*0014*/ 	.byte	0x00, 0xf0, 0x01, 0x2a


	//----- nvinfo : EIATTR_SPARSE_MMA_MASK
	.align		4
.L_223:
        /*0018*/ 	.byte	0x03, 0x50
        /*001a*/ 	.short	0x0000


	//----- nvinfo : EIATTR_MAXREG_COUNT
	.align		4
        /*001c*/ 	.byte	0x03, 0x1b
        /*001e*/ 	.short	0x00a8


	//----- nvinfo : EIATTR_NUM_BARRIERS
	.align		4
        /*0020*/ 	.byte	0x02, 0x4c
        /*0022*/ 	.byte	0x10
	.zero		1


	//----- nvinfo : EIATTR_EXTERNS
	.align		4
        /*0024*/ 	.byte	0x04, 0x0f
        /*0026*/ 	.short	(.L_225 - .L_224)


	//   ....[0]....
	.align		4
.L_224:
        /*0028*/ 	.word	index@(__assertfail)


	//----- nvinfo : EIATTR_ANNOTATIONS
	.align		4
.L_225:
        /*002c*/ 	.byte	0x04, 0x55
        /*002e*/ 	.short	(.L_227 - .L_226)


	//   ....[0]....
.L_226:
        /* <DEDUP_REMOVED lines=81> */


	//----- nvinfo : EIATTR_MERCURY_ISA_VERSION
	.align		4
.L_227:
        /*0530*/ 	.byte	0x03, 0x5f
        /*0532*/ 	.short	0x0101


	//----- nvinfo : EIATTR_UNUSED_LOAD_BYTE_OFFSET
	.align		4
        /*0534*/ 	.byte	0x04, 0x44
        /*0536*/ 	.short	(.L_229 - .L_228)


	//   ....[0]....
.L_228:
        /*0538*/ 	.word	0x00000ac0
        /*053c*/ 	.word	0x0000fff0


	//   ....[1]....
        /*0540*/ 	.word	0x0000da50
        /*0544*/ 	.word	0x0000fff0


	//----- nvinfo : EIATTR_INT_WARP_WIDE_INSTR_OFFSETS
	.align		4
.L_229:
        /*0548*/ 	.byte	0x04, 0x31
        /*054a*/ 	.short	(.L_231 - .L_230)


	//   ....[0]....
.L_230:
        /*054c*/ 	.word	0x00000190


	//   ....[1]....
        /*0550*/ 	.word	0x000001d0


	//   ....[2]....
        /*0554*/ 	.word	0x00000240


	//   ....[3]....
        /*0558*/ 	.word	0x000155d0


	//   ....[4]....
        /*055c*/ 	.word	0x00015660


	//   ....[5]....
        /*0560*/ 	.word	0x00019290


	//   ....[6]....
        /*0564*/ 	.word	0x00019320


	//----- nvinfo : EIATTR_COOP_GROUP_MASK_REGIDS
	.align		4
.L_231:
        /*0568*/ 	.byte	0x04, 0x29
        /*056a*/ 	.short	(.L_233 - .L_232)


	//   ....[0]....
.L_232:
        /*056c*/ 	.word	0xffffffff


	//   ....[1]....
        /*0570*/ 	.word	0xffffffff


	//   ....[2]....
        /*0574*/ 	.word	0xffffffff


	//   ....[3]....
        /*0578*/ 	.word	0xffffffff


	//   ....[4]....
        /*057c*/ 	.word	0xffffffff


	//   ....[5]....
        /*0580*/ 	.word	0xffffffff


	//   ....[6]....
        /*0584*/ 	.word	0xffffffff


	//   ....[7]....
        /*0588*/ 	.word	0xffffffff


	//   ....[8]....
        /*058c*/ 	.word	0xffffffff


	//   ....[9]....
        /*0590*/ 	.word	0xffffffff


	//   ....[10]....
        /*0594*/ 	.word	0xffffffff


	//   ....[11]....
        /*0598*/ 	.word	0xffffffff


	//   ....[12]....
        /*059c*/ 	.word	0xffffffff


	//   ....[13]....
        /*05a0*/ 	.word	0xffffffff


	//   ....[14]....
        /*05a4*/ 	.word	0xffffffff


	//   ....[15]....
        /*05a8*/ 	.word	0xffffffff


	//   ....[16]....
        /*05ac*/ 	.word	0xffffffff


	//   ....[17]....
        /*05b0*/ 	.word	0xffffffff


	//   ....[18]....
        /*05b4*/ 	.word	0xffffffff


	//   ....[19]....
        /*05b8*/ 	.word	0xffffffff


	//   ....[20]....
        /*05bc*/ 	.word	0xffffffff


	//   ....[21]....
        /*05c0*/ 	.word	0xffffffff


	//   ....[22]....
        /*05c4*/ 	.word	0xffffffff


	//   ....[23]....
        /*05c8*/ 	.word	0xffffffff


	//   ....[24]....
        /*05cc*/ 	.word	0xffffffff


	//   ....[25]....
        /*05d0*/ 	.word	0xffffffff


	//   ....[26]....
        /*05d4*/ 	.word	0xffffffff


	//   ....[27]....
        /*05d8*/ 	.word	0xffffffff


	//   ....[28]....
        /*05dc*/ 	.word	0xffffffff


	//   ....[29]....
        /*05e0*/ 	.word	0xffffffff


	//   ....[30]....
        /*05e4*/ 	.word	0xffffffff


	//   ....[31]....
        /*05e8*/ 	.word	0xffffffff


	//   ....[32]....
        /*05ec*/ 	.word	0xffffffff


	//   ....[33]....
        /*05f0*/ 	.word	0xffffffff


	//   ....[34]....
        /*05f4*/ 	.word	0xffffffff


	//   ....[35]....
        /*05f8*/ 	.word	0xffffffff


	//   ....[36]....
        /*05fc*/ 	.word	0xffffffff


	//   ....[37]....
        /*0600*/ 	.word	0xffffffff


	//   ....[38]....
        /*0604*/ 	.word	0xffffffff


	//   ....[39]....
        /*0608*/ 	.word	0xffffffff


	//   ....[40]....
        /*060c*/ 	.word	0xffffffff


	//   ....[41]....
        /*0610*/ 	.word	0xffffffff


	//   ....[42]....
        /*0614*/ 	.word	0xffffffff


	//   ....[43]....
        /*0618*/ 	.word	0xffffffff


	//   ....[44]....
        /*061c*/ 	.word	0xffffffff


	//   ....[45]....
        /*0620*/ 	.word	0xffffffff


	//   ....[46]....
        /*0624*/ 	.word	0xffffffff


	//   ....[47]....
        /*0628*/ 	.word	0xffffffff


	//   ....[48]....
        /*062c*/ 	.word	0xffffffff


	//   ....[49]....
        /*0630*/ 	.word	0xffffffff


	//   ....[50]....
        /*0634*/ 	.word	0xffffffff


	//   ....[51]....
        /*0638*/ 	.word	0xffffffff


	//   ....[52]....
        /*063c*/ 	.word	0xffffffff


	//   ....[53]....
        /*0640*/ 	.word	0xffffffff


	//   ....[54]....
        /*0644*/ 	.word	0xffffffff


	//   ....[55]....
        /*0648*/ 	.word	0xffffffff


	//   ....[56]....
        /*064c*/ 	.word	0xffffffff


	//   ....[57]....
        /*0650*/ 	.word	0xffffffff


	//   ....[58]....
        /*0654*/ 	.word	0xffffffff


	//   ....[59]....
        /*0658*/ 	.word	0xffffffff


	//   ....[60]....
        /*065c*/ 	.word	0xffffffff


	//   ....[61]....
        /*0660*/ 	.word	0xffffffff


	//   ....[62]....
        /*0664*/ 	.word	0xffffffff


	//   ....[63]....
        /*0668*/ 	.word	0xffffffff


	//   ....[64]....
        /*066c*/ 	.word	0xffffffff


	//   ....[65]....
        /*0670*/ 	.word	0xffffffff


	//   ....[66]....
        /*0674*/ 	.word	0xffffffff


	//   ....[67]....
        /*0678*/ 	.word	0xffffffff


	//   ....[68]....
        /*067c*/ 	.word	0xffffffff


	//   ....[69]....
        /*0680*/ 	.word	0xffffffff


	//   ....[70]....
        /*0684*/ 	.word	0xffffffff


	//   ....[71]....
        /*0688*/ 	.word	0xffffffff


	//   ....[72]....
        /*068c*/ 	.word	0xffffffff


	//   ....[73]....
        /*0690*/ 	.word	0xffffffff


	//   ....[74]....
        /*0694*/ 	.word	0xffffffff


	//   ....[75]....
        /*0698*/ 	.word	0xffffffff


	//   ....[76]....
        /*069c*/ 	.word	0xffffffff


	//   ....[77]....
        /*06a0*/ 	.word	0xffffffff


	//   ....[78]....
        /*06a4*/ 	.word	0xffffffff


	//   ....[79]....
        /*06a8*/ 	.word	0xffffffff


	//   ....[80]....
        /*06ac*/ 	.word	0xffffffff


	//   ....[81]....
        /*06b0*/ 	.word	0xffffffff


	//   ....[82]....
        /*06b4*/ 	.word	0xffffffff


	//   ....[83]....
        /*06b8*/ 	.word	0xffffffff


	//   ....[84]....
        /*06bc*/ 	.word	0xffffffff


	//   ....[85]....
        /*06c0*/ 	.word	0xffffffff


	//   ....[86]....
        /*06c4*/ 	.word	0xffffffff


	//   ....[87]....
        /*06c8*/ 	.word	0xffffffff


	//   ....[88]....
        /*06cc*/ 	.word	0xffffffff


	//   ....[89]....
        /*06d0*/ 	.word	0xffffffff


	//   ....[90]....
        /*06d4*/ 	.word	0xffffffff


	//   ....[91]....
        /*06d8*/ 	.word	0xffffffff


	//   ....[92]....
        /*06dc*/ 	.word	0xffffffff


	//   ....[93]....
        /*06e0*/ 	.word	0xffffffff


	//   ....[94]....
        /*06e4*/ 	.word	0xffffffff


	//   ....[95]....
        /*06e8*/ 	.word	0xffffffff


	//   ....[96]....
        /*06ec*/ 	.word	0xffffffff


	//   ....[97]....
        /*06f0*/ 	.word	0xffffffff


	//   ....[98]....
        /*06f4*/ 	.word	0xffffffff


	//   ....[99]....
        /*06f8*/ 	.word	0xffffffff


	//   ....[100]....
        /*06fc*/ 	.word	0xffffffff


	//   ....[101]....
        /*0700*/ 	.word	0xffffffff


	//   ....[102]....
        /*0704*/ 	.word	0xffffffff


	//   ....[103]....
        /*0708*/ 	.word	0xffffffff


	//   ....[104]....
        /*070c*/ 	.word	0xffffffff


	//   ....[105]....
        /*0710*/ 	.word	0xffffffff


	//   ....[106]....
        /*0714*/ 	.word	0x0500000f


	//   ....[107]....
        /*0718*/ 	.word	0x0500000f


	//   ....[108]....
        /*071c*/ 	.word	0x0500000f


	//   ....[109]....
        /*0720*/ 	.word	0x0500000f


	//   ....[110]....
        /*0724*/ 	.word	0x0500000f


	//   ....[111]....
        /*0728*/ 	.word	0x0500000f


	//   ....[112]....
        /*072c*/ 	.word	0x0500000f


	//   ....[113]....
        /*0730*/ 	.word	0x0500000f


	//   ....[114]....
        /*0734*/ 	.word	0x0500000f


	//   ....[115]....
        /*0738*/ 	.word	0x0500000f


	//   ....[116]....
        /*073c*/ 	.word	0x0500000f


	//   ....[117]....
        /*0740*/ 	.word	0x0500000f


	//   ....[118]....
        /*0744*/ 	.word	0x0500000f


	//   ....[119]....
        /*0748*/ 	.word	0x0500000f


	//   ....[120]....
        /*074c*/ 	.word	0x0500000f


	//   ....[121]....
        /*0750*/ 	.word	0x0500000f


	//   ....[122]....
        /*0754*/ 	.word	0x0500000f


	//   ....[123]....
        /*0758*/ 	.word	0x0500000f


	//   ....[124]....
        /*075c*/ 	.word	0x0500000f


	//   ....[125]....
        /*0760*/ 	.word	0x0500000f


	//   ....[126]....
        /*0764*/ 	.word	0x0500000f


	//   ....[127]....
        /*0768*/ 	.word	0x0500000f


	//   ....[128]....
        /*076c*/ 	.word	0x0500000f


	//   ....[129]....
        /*0770*/ 	.word	0x0500000f


	//   ....[130]....
        /*0774*/ 	.word	0x0500000f


	//   ....[131]....
        /*0778*/ 	.word	0x0500000f


	//   ....[132]....
        /*077c*/ 	.word	0x0500000f


	//   ....[133]....
        /*0780*/ 	.word	0x0500000f


	//   ....[134]....
        /*0784*/ 	.word	0x0500000f


	//   ....[135]....
        /*0788*/ 	.word	0x0500000f


	//   ....[136]....
        /*078c*/ 	.word	0x0500000f


	//   ....[137]....
        /*0790*/ 	.word	0x0500000f


	//   ....[138]....
        /*0794*/ 	.word	0x0500000f


	//   ....[139]....
        /*0798*/ 	.word	0x0500000f


	//   ....[140]....
        /*079c*/ 	.word	0x0500000f


	//   ....[141]....
        /*07a0*/ 	.word	0x0500000f


	//   ....[142]....
        /*07a4*/ 	.word	0x0500000f


	//   ....[143]....
        /*07a8*/ 	.word	0x0500000f


	//   ....[144]....
        /*07ac*/ 	.word	0x0500000f


	//   ....[145]....
        /*07b0*/ 	.word	0x0500000f


	//   ....[146]....
        /*07b4*/ 	.word	0x0500000f


	//   ....[147]....
        /*07b8*/ 	.word	0x0500000f


	//   ....[148]....
        /*07bc*/ 	.word	0x0500000f


	//   ....[149]....
        /*07c0*/ 	.word	0x0500000f


	//   ....[150]....
        /*07c4*/ 	.word	0x0500000f


	//   ....[151]....
        /*07c8*/ 	.word	0x0500000f


	//   ....[152]....
        /*07cc*/ 	.word	0x0500000f


	//   ....[153]....
        /*07d0*/ 	.word	0x0500000f


	//   ....[154]....
        /*07d4*/ 	.word	0x0500000f


	//   ....[155]....
        /*07d8*/ 	.word	0x0500000f


	//   ....[156]....
        /*07dc*/ 	.word	0x0500000f


	//   ....[157]....
        /*07e0*/ 	.word	0x0500000f


	//   ....[158]....
        /*07e4*/ 	.word	0x0500000f


	//   ....[159]....
        /*07e8*/ 	.word	0x0500000f


	//   ....[160]....
        /*07ec*/ 	.word	0x0500000f


	//   ....[161]....
        /*07f0*/ 	.word	0x0500000f


	//   ....[162]....
        /*07f4*/ 	.word	0x0500000f


	//   ....[163]....
        /*07f8*/ 	.word	0x0500000f


	//   ....[164]....
        /*07fc*/ 	.word	0x0500000f


	//   ....[165]....
        /*0800*/ 	.word	0x0500000f


	//   ....[166]....
        /*0804*/ 	.word	0x0500000f


	//   ....[167]....
        /*0808*/ 	.word	0x0500000f


	//   ....[168]....
        /*080c*/ 	.word	0x0500000f


	//   ....[169]....
        /*0810*/ 	.word	0x0500000f


	//   ....[170]....
        /*0814*/ 	.word	0x0500000f


	//   ....[171]....
        /*0818*/ 	.word	0x0500000f


	//----- nvinfo : EIATTR_COOP_GROUP_INSTR_OFFSETS
	.align		4
.L_233:
        /*081c*/ 	.byte	0x04, 0x28
        /*081e*/ 	.short	(.L_235 - .L_234)


	//   ....[0]....
.L_234:
        /*0820*/ 	.word	0x00000070


	//   ....[1]....
        /*0824*/ 	.word	0x000001a0


	//   ....[2]....
        /*0828*/ 	.word	0x000001f0


	//   ....[3]....
        /*082c*/ 	.word	0x00000420


	//   ....[4]....
        /*0830*/ 	.word	0x00000580


	//   ....[5]....
        /*0834*/ 	.word	0x000006a0


	//   ....[6]....
        /*0838*/ 	.word	0x00000800


	//   ....[7]....
        /*083c*/ 	.word	0x00006360


	//   ....[8]....
        /*0840*/ 	.word	0x00006950


	//   ....[9]....
        /*0844*/ 	.word	0x00006960


	//   ....[10]....
        /*0848*/ 	.word	0x00006970


	//   ....[11]....
        /*084c*/ 	.word	0x00006980


	//   ....[12]....
        /*0850*/ 	.word	0x00007960


	//   ....[13]....
        /*0854*/ 	.word	0x00007970


	//   ....[14]....
        /*0858*/ 	.word	0x00007980


	//   ....[15]....
        /*085c*/ 	.word	0x00007990


	//   ....[16]....
        /*0860*/ 	.word	0x000099d0


	//   ....[17]....
        /*0864*/ 	.word	0x00009a20


	//   ....[18]....
        /*0868*/ 	.word	0x00009ca0


	//   ....[19]....
        /*086c*/ 	.word	0x00009d40


	//   ....[20]....
        /*0870*/ 	.word	0x0000b430


	//   ....[21]....
        /*0874*/ 	.word	0x0000b490


	//   ....[22]....
        /*0878*/ 	.word	0x0000be50


	//   ....[23]....
        /*087c*/ 	.word	0x0000beb0


	//   ....[24]....
        /*0880*/ 	.word	0x0000cfd0


	//   ....[25]....
        /*0884*/ 	.word	0x0000d070


	//   ....[26]....
        /*0888*/ 	.word	0x0000d0f0


	//   ....[27]....
        /*088c*/ 	.word	0x0000d2b0


	//   ....[28]....
        /*0890*/ 	.word	0x0000eac0


	//   ....[29]....
        /*0894*/ 	.word	0x0000ead0


	//   ....[30]....
        /*0898*/ 	.word	0x0000eae0


	//   ....[31]....
        /*089c*/ 	.word	0x0000eaf0


	//   ....[32]....
        /*08a0*/ 	.word	0x0000f4f0


	//   ....[33]....
        /*08a4*/ 	.word	0x0000f500


	//   ....[34]....
        /*08a8*/ 	.word	0x0000f700


	//   ....[35]....
        /*08ac*/ 	.word	0x0000f710


	//   ....[36]....
        /*08b0*/ 	.word	0x0000f8d0


	//   ....[37]....
        /*08b4*/ 	.word	0x0000f8e0


	//   ....[38]....
        /*08b8*/ 	.word	0x0000faa0


	//   ....[39]....
        /*08bc*/ 	.word	0x0000fab0


	//   ....[40]....
        /*08c0*/ 	.word	0x0000ff10


	//   ....[41]....
        /*08c4*/ 	.word	0x0000ff20


	//   ....[42]....
        /*08c8*/ 	.word	0x00010c00


	//   ....[43]....
        /*08cc*/ 	.word	0x00010c10


	//   ....[44]....
        /*08d0*/ 	.word	0x00012110


	//   ....[45]....
        /*08d4*/ 	.word	0x00012120


	//   ....[46]....
        /*08d8*/ 	.word	0x000122f0


	//   ....[47]....
        /*08dc*/ 	.word	0x00012300


	//   ....[48]....
        /*08e0*/ 	.word	0x000124c0


	//   ....[49]....
        /*08e4*/ 	.word	0x000124d0


	//   ....[50]....
        /*08e8*/ 	.word	0x00012690


	//   ....[51]....
        /*08ec*/ 	.word	0x000126a0


	//   ....[52]....
        /*08f0*/ 	.word	0x000128c0


	//   ....[53]....
        /*08f4*/ 	.word	0x00012af0


	//   ....[54]....
        /*08f8*/ 	.word	0x00012b20


	//   ....[55]....
        /*08fc*/ 	.word	0x00012b50


	//   ....[56]....
        /*0900*/ 	.word	0x00012b80


	//   ....[57]....
        /*0904*/ 	.word	0x00012bb0


	//   ....[58]....
        /*0908*/ 	.word	0x00012be0


	//   ....[59]....
        /*090c*/ 	.word	0x00012d80


	//   ....[60]....
        /*0910*/ 	.word	0x00012db0


	//   ....[61]....
        /*0914*/ 	.word	0x00012de0


	//   ....[62]....
        /*0918*/ 	.word	0x00012e10


	//   ....[63]....
        /*091c*/ 	.word	0x00012e40


	//   ....[64]....
        /*0920*/ 	.word	0x00012e70


	//   ....[65]....
        /*0924*/ 	.word	0x00012f00


	//   ....[66]....
        /*0928*/ 	.word	0x00012f30


	//   ....[67]....
        /*092c*/ 	.word	0x00012f40


	//   ....[68]....
        /*0930*/ 	.word	0x00012ff0


	//   ....[69]....
        /*0934*/ 	.word	0x00014000


	//   ....[70]....
        /*0938*/ 	.word	0x00015bb0


	//   ....[71]....
        /*093c*/ 	.word	0x000166a0


	//   ....[72]....
        /*0940*/ 	.word	0x000166e0


	//   ....[73]....
        /*0944*/ 	.word	0x00016780


	//   ....[74]....
        /*0948*/ 	.word	0x00016790


	//   ....[75]....
        /*094c*/ 	.word	0x00016810


	//   ....[76]....
        /*0950*/ 	.word	0x00016820


	//   ....[77]....
        /*0954*/ 	.word	0x000168a0


	//   ....[78]....
        /*0958*/ 	.word	0x000168b0


	//   ....[79]....
        /*095c*/ 	.word	0x00016930


	//   ....[80]....
        /*0960*/ 	.word	0x00016940


	//   ....[81]....
        /*0964*/ 	.word	0x000169c0


	//   ....[82]....
        /*0968*/ 	.word	0x000169d0


	//   ....[83]....
        /*096c*/ 	.word	0x00016a50


	//   ....[84]....
        /*0970*/ 	.word	0x00016a60


	//   ....[85]....
        /*0974*/ 	.word	0x00016ab0


	//   ....[86]....
        /*0978*/ 	.word	0x00016ad0


	//   ....[87]....
        /*097c*/ 	.word	0x000195b0


	//   ....[88]....
        /*0980*/ 	.word	0x00019630


	//   ....[89]....
        /*0984*/ 	.word	0x00019660


	//   ....[90]....
        /*0988*/ 	.word	0x00019670


	//   ....[91]....
        /*098c*/ 	.word	0x000196a0


	//   ....[92]....
        /*0990*/ 	.word	0x000196d0


	//   ....[93]....
        /*0994*/ 	.word	0x00019700


	//   ....[94]....
        /*0998*/ 	.word	0x00019730


	//   ....[95]....
        /*099c*/ 	.word	0x000198f0


	//   ....[96]....
        /*09a0*/ 	.word	0x00019920


	//   ....[97]....
        /*09a4*/ 	.word	0x00019950


	//   ....[98]....
        /*09a8*/ 	.word	0x00019980


	//   ....[99]....
        /*09ac*/ 	.word	0x000199b0


	//   ....[100]....
        /*09b0*/ 	.word	0x000199e0


	//   ....[101]....
        /*09b4*/ 	.word	0x00019aa0


	//   ....[102]....
        /*09b8*/ 	.word	0x00019ac0


	//   ....[103]....
        /*09bc*/ 	.word	0x00019ad0


	//   ....[104]....
        /*09c0*/ 	.word	0x00019b30


	//   ....[105]....
        /*09c4*/ 	.word	0x0001a250


	//   ....[106]....
        /*09c8*/ 	.word	0x0001a660


	//   ....[107]....
        /*09cc*/ 	.word	0x0001a700


	//   ....[108]....
        /*09d0*/ 	.word	0x0001a790


	//   ....[109]....
        /*09d4*/ 	.word	0x0001a7e0


	//   ....[110]....
        /*09d8*/ 	.word	0x0001a830


	//   ....[111]....
        /*09dc*/ 	.word	0x0001a910


	//   ....[112]....
        /*09e0*/ 	.word	0x0001a9a0


	//   ....[113]....
        /*09e4*/ 	.word	0x0001a9f0


	//   ....[114]....
        /*09e8*/ 	.word	0x0001aa40


	//   ....[115]....
        /*09ec*/ 	.word	0x0001ac50


	//   ....[116]....
        /*09f0*/ 	.word	0x0001aca0


	//   ....[117]....
        /*09f4*/ 	.word	0x0001ad30


	//   ....[118]....
        /*09f8*/ 	.word	0x0001adc0


	//   ....[119]....
        /*09fc*/ 	.word	0x0001ae50


	//   ....[120]....
        /*0a00*/ 	.word	0x0001aee0


	//   ....[121]....
        /*0a04*/ 	.word	0x0001af70


	//   ....[122]....
        /*0a08*/ 	.word	0x0001b000


	//   ....[123]....
        /*0a0c*/ 	.word	0x0001b080


	//   ....[124]....
        /*0a10*/ 	.word	0x0001b0d0


	//   ....[125]....
        /*0a14*/ 	.word	0x0001b170


	//   ....[126]....
        /*0a18*/ 	.word	0x0001b200


	//   ....[127]....
        /*0a1c*/ 	.word	0x0001b280


	//   ....[128]....
        /*0a20*/ 	.word	0x0001b2d0


	//   ....[129]....
        /*0a24*/ 	.word	0x0001b360


	//   ....[130]....
        /*0a28*/ 	.word	0x0001b3f0


	//   ....[131]....
        /*0a2c*/ 	.word	0x0001b480


	//   ....[132]....
        /*0a30*/ 	.word	0x0001b510


	//   ....[133]....
        /*0a34*/ 	.word	0x0001b5a0


	//   ....[134]....
        /*0a38*/ 	.word	0x0001b630


	//   ....[135]....
        /*0a3c*/ 	.word	0x0001b6f0


	//   ....[136]....
        /*0a40*/ 	.word	0x0001b9d0


	//   ....[137]....
        /*0a44*/ 	.word	0x0001bbb0


	//   ....[138]....
        /*0a48*/ 	.word	0x0001bc00


	//   ....[139]....
        /*0a4c*/ 	.word	0x0001bc60


	//   ....[140]....
        /*0a50*/ 	.word	0x0001bd50


	//   ....[141]....
        /*0a54*/ 	.word	0x0001bdb0


	//   ....[142]....
        /*0a58*/ 	.word	0x0001bea0


	//   ....[143]....
        /*0a5c*/ 	.word	0x0001bf00


	//   ....[144]....
        /*0a60*/ 	.word	0x0001bff0


	//   ....[145]....
        /*0a64*/ 	.word	0x0001c050


	//   ....[146]....
        /*0a68*/ 	.word	0x0001c140


	//   ....[147]....
        /*0a6c*/ 	.word	0x0001c1a0


	//   ....[148]....
        /*0a70*/ 	.word	0x0001c290


	//   ....[149]....
        /*0a74*/ 	.word	0x0001c2f0


	//   ....[150]....
        /*0a78*/ 	.word	0x0001c3d0


	//   ....[151]....
        /*0a7c*/ 	.word	0x0001c440


	//   ....[152]....
        /*0a80*/ 	.word	0x0001c510


	//   ....[153]....
        /*0a84*/ 	.word	0x0001c840


	//   ....[154]....
        /*0a88*/ 	.word	0x0001c8e0


	//   ....[155]....
        /*0a8c*/ 	.word	0x0001ca80


	//   ....[156]....
        /*0a90*/ 	.word	0x0001cb00


	//   ....[157]....
        /*0a94*/ 	.word	0x0001cb80


	//   ....[158]....
        /*0a98*/ 	.word	0x0001cc00


	//   ....[159]....
        /*0a9c*/ 	.word	0x0001cc80


	//   ....[160]....
        /*0aa0*/ 	.word	0x0001cd10


	//   ....[161]....
        /*0aa4*/ 	.word	0x0001cdb0


	//   ....[162]....
        /*0aa8*/ 	.word	0x0001ce60


	//   ....[163]....
        /*0aac*/ 	.word	0x0001cee0


	//   ....[164]....
        /*0ab0*/ 	.word	0x0001cf60


	//   ....[165]....
        /*0ab4*/ 	.word	0x0001cfe0


	//   ....[166]....
        /*0ab8*/ 	.word	0x0001d070


	//   ....[167]....
        /*0abc*/ 	.word	0x0001d0f0


	//   ....[168]....
        /*0ac0*/ 	.word	0x0001d190


	//   ....[169]....
        /*0ac4*/ 	.word	0x0001d1e0


	//   ....[170]....
        /*0ac8*/ 	.word	0x0001d270


	//   ....[171]....
        /*0acc*/ 	.word	0x0001d3a0


	//----- nvinfo : EIATTR_REG_RECONFIG
	.align		4
.L_235:
        /*0ad0*/ 	.byte	0x01, 0x54
	.zero		2


	//----- nvinfo : EIATTR_SYSCALL_OFFSETS
	.align		4
        /*0ad4*/ 	.byte	0x04, 0x46
        /*0ad6*/ 	.short	(.L_237 - .L_236)


	//   ....[0]....
.L_236:
        /*0ad8*/ 	.word	0x00001dd0


	//   ....[1]....
        /*0adc*/ 	.word	0x00001f20


	//   ....[2]....
        /*0ae0*/ 	.word	0x00006500


	//   ....[3]....
        /*0ae4*/ 	.word	0x00006870


	//   ....[4]....
        /*0ae8*/ 	.word	0x000157d0


	//   ....[5]....
        /*0aec*/ 	.word	0x00015920


	//   ....[6]....
        /*0af0*/ 	.word	0x00015a20


	//   ....[7]....
        /*0af4*/ 	.word	0x000162e0


	//----- nvinfo : EIATTR_MBARRIER_INSTR_OFFSETS
	.align		4
.L_237:
        /*0af8*/ 	.byte	0x04, 0x39
        /*0afa*/ 	.short	(.L_239 - .L_238)


	//   ....[0]....
.L_238:
        /*0afc*/ 	.word	0x000002d0
        /*0b00*/ 	.word	0x000000ff
        /*0b04*/ 	.word	0x00022800
        /*0b08*/ 	.short	0x0100
        /*0b0a*/ 	.byte	0x08
	.zero		1


	//   ....[1]....
        /*0b0c*/ 	.word	0x000002e0
        /*0b10*/ 	.word	0x000000ff
        /*0b14*/ 	.word	0x00022820
        /*0b18*/ 	.short	0x0100
        /*0b1a*/ 	.byte	0x08
	.zero		1


	//   ....[2]....
        /*0b1c*/ 	.word	0x000003d0
        /*0b20*/ 	.word	0x000000ff
        /*0b24*/ 	.word	0x00022830
        /*0b28*/ 	.short	0x0100
        /*0b2a*/ 	.byte	0x08
	.zero		1


	//   ....[3]....
        /*0b2c*/ 	.word	0x000003e0
        /*0b30*/ 	.word	0x000000ff
        /*0b34*/ 	.word	0x00022840
        /*0b38*/ 	.short	0x0100
        /*0b3a*/ 	.byte	0x08
	.zero		1


	//   ....[4]....
        /*0b3c*/ 	.word	0x000003f0
        /*0b40*/ 	.word	0x000000ff
        /*0b44*/ 	.word	0x00022838
        /*0b48*/ 	.short	0x0100
        /*0b4a*/ 	.byte	0x08
	.zero		1


	//   ....[5]....
        /*0b4c*/ 	.word	0x00000400
        /*0b50*/ 	.word	0x000000ff
        /*0b54*/ 	.word	0x00022848
        /*0b58*/ 	.short	0x0100
        /*0b5a*/ 	.byte	0x08
	.zero		1


	//   ....[6]....
        /*0b5c*/ 	.word	0x00000530
        /*0b60*/ 	.word	0x000000ff
        /*0b64*/ 	.word	0x00022850
        /*0b68*/ 	.short	0x0100
        /*0b6a*/ 	.byte	0x08
	.zero		1


	//   ....[7]....
        /*0b6c*/ 	.word	0x00000540
        /*0b70*/ 	.word	0x000000ff
        /*0b74*/ 	.word	0x00022860
        /*0b78*/ 	.short	0x0100
        /*0b7a*/ 	.byte	0x08
	.zero		1


	//   ....[8]....
        /*0b7c*/ 	.word	0x00000550
        /*0b80*/ 	.word	0x000000ff
        /*0b84*/ 	.word	0x00022858
        /*0b88*/ 	.short	0x0100
        /*0b8a*/ 	.byte	0x08
	.zero		1


	//   ....[9]....
        /*0b8c*/ 	.word	0x00000560
        /*0b90*/ 	.word	0x000000ff
        /*0b94*/ 	.word	0x00022868
        /*0b98*/ 	.short	0x0100
        /*0b9a*/ 	.byte	0x08
	.zero		1


	//   ....[10]....
        /*0b9c*/ 	.word	0x00000650
        /*0ba0*/ 	.word	0x000000ff
        /*0ba4*/ 	.word	0x00022870
        /*0ba8*/ 	.short	0x0100
        /*0baa*/ 	.byte	0x06
	.zero		1


	//   ....[11]....
        /*0bac*/ 	.word	0x00000660
        /*0bb0*/ 	.word	0x000000ff
        /*0bb4*/ 	.word	0x00022880
        /*0bb8*/ 	.short	0x0100
        /*0bba*/ 	.byte	0x06
	.zero		1


	//   ....[12]....
        /*0bbc*/ 	.word	0x00000670
        /*0bc0*/ 	.word	0x000000ff
        /*0bc4*/ 	.word	0x00022878
        /*0bc8*/ 	.short	0x0100
        /*0bca*/ 	.byte	0x06
	.zero		1


	//   ....[13]....
        /*0bcc*/ 	.word	0x00000680
        /*0bd0*/ 	.word	0x000000ff
        /*0bd4*/ 	.word	0x00022888
        /*0bd8*/ 	.short	0x0100
        /*0bda*/ 	.byte	0x06
	.zero		1


	//   ....[14]....
        /*0bdc*/ 	.word	0x000007b0
        /*0be0*/ 	.word	0x000000ff
        /*0be4*/ 	.word	0x00022890
        /*0be8*/ 	.short	0x0100
        /*0bea*/ 	.byte	0x08
	.zero		1


	//   ....[15]....
        /*0bec*/ 	.word	0x000007c0
        /*0bf0*/ 	.word	0x000000ff
        /*0bf4*/ 	.word	0x000228a0
        /*0bf8*/ 	.short	0x0100
        /*0bfa*/ 	.byte	0x08
	.zero		1


	//   ....[16]....
        /*0bfc*/ 	.word	0x000007d0
        /*0c00*/ 	.word	0x000000ff
        /*0c04*/ 	.word	0x00022898
        /*0c08*/ 	.short	0x0100
        /*0c0a*/ 	.byte	0x08
	.zero		1


	//   ....[17]....
        /*0c0c*/ 	.word	0x000007e0
        /*0c10*/ 	.word	0x000000ff
        /*0c14*/ 	.word	0x000228a8
        /*0c18*/ 	.short	0x0100
        /*0c1a*/ 	.byte	0x08
	.zero		1


	//   ....[18]....
        /*0c1c*/ 	.word	0x00000910
        /*0c20*/ 	.word	0x000000ff
        /*0c24*/ 	.word	0x000228b0
        /*0c28*/ 	.short	0x0100
        /*0c2a*/ 	.byte	0x08
	.zero		1


	//   ....[19]....
        /*0c2c*/ 	.word	0x00000920
        /*0c30*/ 	.word	0x000000ff
        /*0c34*/ 	.word	0x000228c0
        /*0c38*/ 	.short	0x0100
        /*0c3a*/ 	.byte	0x08
	.zero		1


	//   ....[20]....
        /*0c3c*/ 	.word	0x00000930
        /*0c40*/ 	.word	0x000000ff
        /*0c44*/ 	.word	0x000228b8
        /*0c48*/ 	.short	0x0100
        /*0c4a*/ 	.byte	0x08
	.zero		1


	//   ....[21]....
        /*0c4c*/ 	.word	0x00000940
        /*0c50*/ 	.word	0x000000ff
        /*0c54*/ 	.word	0x000228c8
        /*0c58*/ 	.short	0x0100
        /*0c5a*/ 	.byte	0x08
	.zero		1


	//   ....[22]....
        /*0c5c*/ 	.word	0x00003160
        /*0c60*/ 	.word	0x0000005f
        /*0c64*/ 	.word	0x00022890
        /*0c68*/ 	.short	0x010a
        /*0c6a*/ 	.byte	0x3f
	.zero		1


	//   ....[23]....
        /*0c6c*/ 	.word	0x000042e0
        /*0c70*/ 	.word	0x0000005f
        /*0c74*/ 	.word	0x00022890
        /*0c78*/ 	.short	0x010a
        /*0c7a*/ 	.byte	0x3f
	.zero		1


	//   ....[24]....
        /*0c7c*/ 	.word	0x00005310
        /*0c80*/ 	.word	0x0000005f
        /*0c84*/ 	.word	0x00022890
        /*0c88*/ 	.short	0x010a
        /*0c8a*/ 	.byte	0x3f
	.zero		1


	//   ....[25]....
        /*0c8c*/ 	.word	0x00005520
        /*0c90*/ 	.word	0x00000020
        /*0c94*/ 	.word	0x00000000
        /*0c98*/ 	.short	0x0101
        /*0c9a*/ 	.byte	0x3f
	.zero		1


	//   ....[26]....
        /*0c9c*/ 	.word	0x00005560
        /*0ca0*/ 	.word	0x0000005f
        /*0ca4*/ 	.word	0x000228b0
        /*0ca8*/ 	.short	0x010a
        /*0caa*/ 	.byte	0x3f
	.zero		1


	//   ....[27]....
        /*0cac*/ 	.word	0x00005bb0
        /*0cb0*/ 	.word	0x0000005f
        /*0cb4*/ 	.word	0x00000000
        /*0cb8*/ 	.short	0x0101
        /*0cba*/ 	.byte	0x3f
	.zero		1


	//   ....[28]....
        /*0cbc*/ 	.word	0x00006590
        /*0cc0*/ 	.word	0x00000013
        /*0cc4*/ 	.word	0x00022800
        /*0cc8*/ 	.short	0x010a
        /*0cca*/ 	.byte	0x3f
	.zero		1


	//   ....[29]....
        /*0ccc*/ 	.word	0x000065e0
        /*0cd0*/ 	.word	0x00000013
        /*0cd4*/ 	.word	0x00022800
        /*0cd8*/ 	.short	0x010a
        /*0cda*/ 	.byte	0x3f
	.zero		1


	//   ....[30]....
        /*0cdc*/ 	.word	0x00006c50
        /*0ce0*/ 	.word	0x00000013
        /*0ce4*/ 	.word	0x00022800
        /*0ce8*/ 	.short	0x010a
        /*0cea*/ 	.byte	0x3f
	.zero		1


	//   ....[31]....
        /*0cec*/ 	.word	0x00007b60
        /*0cf0*/ 	.word	0x00000013
        /*0cf4*/ 	.word	0x00022800
        /*0cf8*/ 	.short	0x010a
        /*0cfa*/ 	.byte	0x3f
	.zero		1


	//   ....[32]....
        /*0cfc*/ 	.word	0x00008980
        /*0d00*/ 	.word	0x0000000d
        /*0d04*/ 	.word	0x00022830
        /*0d08*/ 	.short	0x010a
        /*0d0a*/ 	.byte	0x3f
	.zero		1


	//   ....[33]....
        /*0d0c*/ 	.word	0x00008a20
        /*0d10*/ 	.word	0x0000000d
        /*0d14*/ 	.word	0x00022830
        /*0d18*/ 	.short	0x010a
        /*0d1a*/ 	.byte	0x3f
	.zero		1


	//   ....[34]....
        /*0d1c*/ 	.word	0x0000a180
        /*0d20*/ 	.word	0x00000003
        /*0d24*/ 	.word	0x00000000
        /*0d28*/ 	.short	0x0101
        /*0d2a*/ 	.byte	0x3f
	.zero		1


	//   ....[35]....
        /*0d2c*/ 	.word	0x0000a6a0
        /*0d30*/ 	.word	0x0000000d
        /*0d34*/ 	.word	0x00022850
        /*0d38*/ 	.short	0x010a
        /*0d3a*/ 	.byte	0x3f
	.zero		1


	//   ....[36]....
        /*0d3c*/ 	.word	0x0000a6f0
        /*0d40*/ 	.word	0x0000000d
        /*0d44*/ 	.word	0x00022850
        /*0d48*/ 	.short	0x010a
        /*0d4a*/ 	.byte	0x3f
	.zero		1


	//   ....[37]....
        /*0d4c*/ 	.word	0x0000aab0
        /*0d50*/ 	.word	0x0000000d
        /*0d54*/ 	.word	0x00000000
        /*0d58*/ 	.short	0x0101
        /*0d5a*/ 	.byte	0x3f
	.zero		1


	//   ....[38]....
        /*0d5c*/ 	.word	0x0000abd0
        /*0d60*/ 	.word	0x0000000e
        /*0d64*/ 	.word	0x00022830
        /*0d68*/ 	.short	0x010a
        /*0d6a*/ 	.byte	0x3f
	.zero		1


	//   ....[39]....
        /*0d6c*/ 	.word	0x0000ac30
        /*0d70*/ 	.word	0x0000000e
        /*0d74*/ 	.word	0x00022830
        /*0d78*/ 	.short	0x010a
        /*0d7a*/ 	.byte	0x3f
	.zero		1


	//   ....[40]....
        /*0d7c*/ 	.word	0x0000c300
        /*0d80*/ 	.word	0x000000a0
        /*0d84*/ 	.word	0x00000000
        /*0d88*/ 	.short	0x0101
        /*0d8a*/ 	.byte	0x3f
	.zero		1


	//   ....[41]....
        /*0d8c*/ 	.word	0x0000cba0
        /*0d90*/ 	.word	0x0000000e
        /*0d94*/ 	.word	0x00022850
        /*0d98*/ 	.short	0x010a
        /*0d9a*/ 	.byte	0x3f
	.zero		1


	//   ....[42]....
        /*0d9c*/ 	.word	0x0000cbf0
        /*0da0*/ 	.word	0x0000000e
        /*0da4*/ 	.word	0x00022850
        /*0da8*/ 	.short	0x010a
        /*0daa*/ 	.byte	0x3f
	.zero		1


	//   ....[43]....
        /*0dac*/ 	.word	0x0000cfa0
        /*0db0*/ 	.word	0x0000000e
        /*0db4*/ 	.word	0x00000000
        /*0db8*/ 	.short	0x0101
        /*0dba*/ 	.byte	0x3f
	.zero		1


	//   ....[44]....
        /*0dbc*/ 	.word	0x0000f490
        /*0dc0*/ 	.word	0x00000003
        /*0dc4*/ 	.word	0x00000000
        /*0dc8*/ 	.short	0x0101
        /*0dca*/ 	.byte	0x3f
	.zero		1


	//   ....[45]....
        /*0dcc*/ 	.word	0x0000fe70
        /*0dd0*/ 	.word	0x00000003
        /*0dd4*/ 	.word	0x00000000
        /*0dd8*/ 	.short	0x0101
        /*0dda*/ 	.byte	0x3f
	.zero		1


	//   ....[46]....
        /*0ddc*/ 	.word	0x000140e0
        /*0de0*/ 	.word	0x00000012
        /*0de4*/ 	.word	0x00022820
        /*0de8*/ 	.short	0x010a
        /*0dea*/ 	.byte	0x3f
	.zero		1


	//   ....[47]....
        /*0dec*/ 	.word	0x000141b0
        /*0df0*/ 	.word	0x00000004
        /*0df4*/ 	.word	0x000228a0
        /*0df8*/ 	.short	0x010a
        /*0dfa*/ 	.byte	0x3f
	.zero		1


	//   ....[48]....
        /*0dfc*/ 	.word	0x000143f0
        /*0e00*/ 	.word	0x00000004
        /*0e04*/ 	.word	0x000228c0
        /*0e08*/ 	.short	0x010a
        /*0e0a*/ 	.byte	0x3f
	.zero		1


	//   ....[49]....
        /*0e0c*/ 	.word	0x00014a90
        /*0e10*/ 	.word	0x00000005
        /*0e14*/ 	.word	0x000228a0
        /*0e18*/ 	.short	0x010a
        /*0e1a*/ 	.byte	0x3f
	.zero		1


	//   ....[50]....
        /*0e1c*/ 	.word	0x00014cc0
        /*0e20*/ 	.word	0x00000005
        /*0e24*/ 	.word	0x000228c0
        /*0e28*/ 	.short	0x010a
        /*0e2a*/ 	.byte	0x3f
	.zero		1


	//   ....[51]....
        /*0e2c*/ 	.word	0x00015e20
        /*0e30*/ 	.word	0x00000000
        /*0e34*/ 	.word	0x00022840
        /*0e38*/ 	.short	0x010a
        /*0e3a*/ 	.byte	0x3f
	.zero		1


	//   ....[52]....
        /*0e3c*/ 	.word	0x00016b70
        /*0e40*/ 	.word	0x00000012
        /*0e44*/ 	.word	0x00022800
        /*0e48*/ 	.short	0x0107
        /*0e4a*/ 	.byte	0x3f
	.zero		1


	//   ....[53]....
        /*0e4c*/ 	.word	0x00016c60
        /*0e50*/ 	.word	0x00000012
        /*0e54*/ 	.word	0x00022800
        /*0e58*/ 	.short	0x0101
        /*0e5a*/ 	.byte	0x3f
	.zero		1


	//   ....[54]....
        /*0e5c*/ 	.word	0x00016c80
        /*0e60*/ 	.word	0x00000012
        /*0e64*/ 	.word	0x00022820
        /*0e68*/ 	.short	0x010a
        /*0e6a*/ 	.byte	0x3f
	.zero		1


	//   ....[55]....
        /*0e6c*/ 	.word	0x00016d60
        /*0e70*/ 	.word	0x00000002
        /*0e74*/ 	.word	0x00022860
        /*0e78*/ 	.short	0x010a
        /*0e7a*/ 	.byte	0x3f
	.zero		1


	//   ....[56]....
        /*0e7c*/ 	.word	0x00017610
        /*0e80*/ 	.word	0x00000002
        /*0e84*/ 	.word	0x00022840
        /*0e88*/ 	.short	0x010a
        /*0e8a*/ 	.byte	0x3f
	.zero		1


	//   ....[57]....
        /*0e8c*/ 	.word	0x00017860
        /*0e90*/ 	.word	0x00000002
        /*0e94*/ 	.word	0x00022860
        /*0e98*/ 	.short	0x010a
        /*0e9a*/ 	.byte	0x3f
	.zero		1


	//   ....[58]....
        /*0e9c*/ 	.word	0x00018050
        /*0ea0*/ 	.word	0x00000003
        /*0ea4*/ 	.word	0x00022840
        /*0ea8*/ 	.short	0x010a
        /*0eaa*/ 	.byte	0x3f
	.zero		1


	//   ....[59]....
        /*0eac*/ 	.word	0x000182a0
        /*0eb0*/ 	.word	0x00000003
        /*0eb4*/ 	.word	0x00022860
        /*0eb8*/ 	.short	0x010a
        /*0eba*/ 	.byte	0x3f
	.zero		1


	//   ....[60]....
        /*0ebc*/ 	.word	0x00018a20
        /*0ec0*/ 	.word	0x00000003
        /*0ec4*/ 	.word	0x00022840
        /*0ec8*/ 	.short	0x010a
        /*0eca*/ 	.byte	0x3f
	.zero		1


	//   ....[61]....
        /*0ecc*/ 	.word	0x00018c70
        /*0ed0*/ 	.word	0x00000003
        /*0ed4*/ 	.word	0x00022860
        /*0ed8*/ 	.short	0x010a
        /*0eda*/ 	.byte	0x3f
	.zero		1


	//   ....[62]....
        /*0edc*/ 	.word	0x0001a1d0
        /*0ee0*/ 	.word	0x00000000
        /*0ee4*/ 	.word	0x00022820
        /*0ee8*/ 	.short	0x010a
        /*0eea*/ 	.byte	0x3f
	.zero		1


	//   ....[63]....
        /*0eec*/ 	.word	0x0001a3b0
        /*0ef0*/ 	.word	0x00000006
        /*0ef4*/ 	.word	0x00000000
        /*0ef8*/ 	.short	0x010a
        /*0efa*/ 	.byte	0x3f
	.zero		1


	//   ....[64]....
        /*0efc*/ 	.word	0x0001a3e0
        /*0f00*/ 	.word	0x00000007
        /*0f04*/ 	.word	0x00000000
        /*0f08*/ 	.short	0x010a
        /*0f0a*/ 	.byte	0x3f
	.zero		1


	//   ....[65]....
        /*0f0c*/ 	.word	0x0001a440
        /*0f10*/ 	.word	0x00000004
        /*0f14*/ 	.word	0x00000000
        /*0f18*/ 	.short	0x010a
        /*0f1a*/ 	.byte	0x3f
	.zero		1


	//   ....[66]....
        /*0f1c*/ 	.word	0x0001a470
        /*0f20*/ 	.word	0x00000003
        /*0f24*/ 	.word	0x00000000
        /*0f28*/ 	.short	0x010a
        /*0f2a*/ 	.byte	0x3f
	.zero		1


	//   ....[67]....
        /*0f2c*/ 	.word	0x0001a4d0
        /*0f30*/ 	.word	0x0000005f
        /*0f34*/ 	.word	0x00022890
        /*0f38*/ 	.short	0x010a
        /*0f3a*/ 	.byte	0x3f
	.zero		1


	//   ....[68]....
        /*0f3c*/ 	.word	0x0001a520
        /*0f40*/ 	.word	0x0000005f
        /*0f44*/ 	.word	0x00022890
        /*0f48*/ 	.short	0x010a
        /*0f4a*/ 	.byte	0x3f
	.zero		1


	//   ....[69]....
        /*0f4c*/ 	.word	0x0001a570
        /*0f50*/ 	.word	0x0000005f
        /*0f54*/ 	.word	0x00022890
        /*0f58*/ 	.short	0x010a
        /*0f5a*/ 	.byte	0x3f
	.zero		1


	//   ....[70]....
        /*0f5c*/ 	.word	0x0001a5c0
        /*0f60*/ 	.word	0x0000005f
        /*0f64*/ 	.word	0x000228b0
        /*0f68*/ 	.short	0x010a
        /*0f6a*/ 	.byte	0x3f
	.zero		1


	//   ....[71]....
        /*0f6c*/ 	.word	0x0001a860
        /*0f70*/ 	.word	0x00000013
        /*0f74*/ 	.word	0x00022800
        /*0f78*/ 	.short	0x010a
        /*0f7a*/ 	.byte	0x3f
	.zero		1


	//   ....[72]....
        /*0f7c*/ 	.word	0x0001aa70
        /*0f80*/ 	.word	0x00000013
        /*0f84*/ 	.word	0x00022800
        /*0f88*/ 	.short	0x010a
        /*0f8a*/ 	.byte	0x3f
	.zero		1


	//   ....[73]....
        /*0f8c*/ 	.word	0x0001aac0
        /*0f90*/ 	.word	0x0000000d
        /*0f94*/ 	.word	0x00022830
        /*0f98*/ 	.short	0x010a
        /*0f9a*/ 	.byte	0x3f
	.zero		1


	//   ....[74]....
        /*0f9c*/ 	.word	0x0001ab10
        /*0fa0*/ 	.word	0x0000000d
        /*0fa4*/ 	.word	0x00022850
        /*0fa8*/ 	.short	0x010a
        /*0faa*/ 	.byte	0x3f
	.zero		1


	//   ....[75]....
        /*0fac*/ 	.word	0x0001ab60
        /*0fb0*/ 	.word	0x0000000e
        /*0fb4*/ 	.word	0x00022830
        /*0fb8*/ 	.short	0x010a
        /*0fba*/ 	.byte	0x3f
	.zero		1


	//   ....[76]....
        /*0fbc*/ 	.word	0x0001abb0
        /*0fc0*/ 	.word	0x0000000e
        /*0fc4*/ 	.word	0x00022850
        /*0fc8*/ 	.short	0x010a
        /*0fca*/ 	.byte	0x3f
	.zero		1


	//   ....[77]....
        /*0fcc*/ 	.word	0x0001b7b0
        /*0fd0*/ 	.word	0x00000012
        /*0fd4*/ 	.word	0x00022820
        /*0fd8*/ 	.short	0x010a
        /*0fda*/ 	.byte	0x3f
	.zero		1


	//   ....[78]....
        /*0fdc*/ 	.word	0x0001b800
        /*0fe0*/ 	.word	0x00000004
        /*0fe4*/ 	.word	0x000228a0
        /*0fe8*/ 	.short	0x010a
        /*0fea*/ 	.byte	0x3f
	.zero		1


	//   ....[79]....
        /*0fec*/ 	.word	0x0001b850
        /*0ff0*/ 	.word	0x00000004
        /*0ff4*/ 	.word	0x000228c0
        /*0ff8*/ 	.short	0x010a
        /*0ffa*/ 	.byte	0x3f
	.zero		1


	//   ....[80]....
        /*0ffc*/ 	.word	0x0001b8a0
        /*1000*/ 	.word	0x00000005
        /*1004*/ 	.word	0x000228a0
        /*1008*/ 	.short	0x010a
        /*100a*/ 	.byte	0x3f
	.zero		1


	//   ....[81]....
        /*100c*/ 	.word	0x0001b8f0
        /*1010*/ 	.word	0x00000005
        /*1014*/ 	.word	0x000228c0
        /*1018*/ 	.short	0x010a
        /*101a*/ 	.byte	0x3f
	.zero		1


	//   ....[82]....
        /*101c*/ 	.word	0x0001ba90
        /*1020*/ 	.word	0x00000000
        /*1024*/ 	.word	0x00022840
        /*1028*/ 	.short	0x010a
        /*102a*/ 	.byte	0x3f
	.zero		1


	//   ....[83]....
        /*102c*/ 	.word	0x0001c550
        /*1030*/ 	.word	0x00000012
        /*1034*/ 	.word	0x00022820
        /*1038*/ 	.short	0x010a
        /*103a*/ 	.byte	0x3f
	.zero		1


	//   ....[84]....
        /*103c*/ 	.word	0x0001c5a0
        /*1040*/ 	.word	0x00000002
        /*1044*/ 	.word	0x00022860
        /*1048*/ 	.short	0x010a
        /*104a*/ 	.byte	0x3f
	.zero		1


	//   ....[85]....
        /*104c*/ 	.word	0x0001c5f0
        /*1050*/ 	.word	0x00000002
        /*1054*/ 	.word	0x00022840
        /*1058*/ 	.short	0x010a
        /*105a*/ 	.byte	0x3f
	.zero		1


	//   ....[86]....
        /*105c*/ 	.word	0x0001c640
        /*1060*/ 	.word	0x00000002
        /*1064*/ 	.word	0x00022860
        /*1068*/ 	.short	0x010a
        /*106a*/ 	.byte	0x3f
	.zero		1


	//   ....[87]....
        /*106c*/ 	.word	0x0001c690
        /*1070*/ 	.word	0x00000003
        /*1074*/ 	.word	0x00022840
        /*1078*/ 	.short	0x010a
        /*107a*/ 	.byte	0x3f
	.zero		1


	//   ....[88]....
        /*107c*/ 	.word	0x0001c6e0
        /*1080*/ 	.word	0x00000003
        /*1084*/ 	.word	0x00022860
        /*1088*/ 	.short	0x010a
        /*108a*/ 	.byte	0x3f
	.zero		1


	//   ....[89]....
        /*108c*/ 	.word	0x0001c730
        /*1090*/ 	.word	0x00000003
        /*1094*/ 	.word	0x00022840
        /*1098*/ 	.short	0x010a
        /*109a*/ 	.byte	0x3f
	.zero		1


	//   ....[90]....
        /*109c*/ 	.word	0x0001c780
        /*10a0*/ 	.word	0x00000003
        /*10a4*/ 	.word	0x00022860
        /*10a8*/ 	.short	0x010a
        /*10aa*/ 	.byte	0x3f
	.zero		1


	//   ....[91]....
        /*10ac*/ 	.word	0x0001d2c0
        /*10b0*/ 	.word	0x00000000
        /*10b4*/ 	.word	0x00022820
        /*10b8*/ 	.short	0x010a
        /*10ba*/ 	.byte	0x3f
	.zero		1


	//   ....[92]....
        /*10bc*/ 	.word	0x0001d460
        /*10c0*/ 	.word	0x00000006
        /*10c4*/ 	.word	0x00000000
        /*10c8*/ 	.short	0x010a
        /*10ca*/ 	.byte	0x3f
	.zero		1


	//   ....[93]....
        /*10cc*/ 	.word	0x0001d4b0
        /*10d0*/ 	.word	0x00000007
        /*10d4*/ 	.word	0x00000000
        /*10d8*/ 	.short	0x010a
        /*10da*/ 	.byte	0x3f
	.zero		1


	//   ....[94]....
        /*10dc*/ 	.word	0x0001d500
        /*10e0*/ 	.word	0x00000004
        /*10e4*/ 	.word	0x00000000
        /*10e8*/ 	.short	0x010a
        /*10ea*/ 	.byte	0x3f
	.zero		1


	//----- nvinfo : EIATTR_NUM_MBARRIERS
	.align		4
.L_239:
        /*10ec*/ 	.byte	0x03, 0x38
        /*10ee*/ 	.short	0x0016


	//----- nvinfo : EIATTR_EXIT_INSTR_OFFSETS
	.align		4
        /*10f0*/ 	.byte	0x04, 0x1c
        /*10f2*/ 	.short	(.L_241 - .L_240)


	//   ....[0]....
.L_240:
        /*10f4*/ 	.word	0x0001a4c0


	//----- nvinfo : EIATTR_MAX_THREADS
	.align		4
.L_241:
        /*10f8*/ 	.byte	0x04, 0x05
        /*10fa*/ 	.short	(.L_243 - .L_242)
.L_242:
        /*10fc*/ 	.word	0x00000180
        /*1100*/ 	.word	0x00000001
        /*1104*/ 	.word	0x00000001


	//----- nvinfo : EIATTR_CRS_STACK_SIZE
	.align		4
.L_243:
        /*1108*/ 	.byte	0x04, 0x1e
        /*110a*/ 	.short	(.L_245 - .L_244)
.L_244:
        /*110c*/ 	.word	0x00000000


	//----- nvinfo : EIATTR_CBANK_PARAM_SIZE
	.align		4
.L_245:
        /*1110*/ 	.byte	0x03, 0x19
        /*1112*/ 	.short	0x0af0


	//----- nvinfo : EIATTR_PARAM_CBANK
	.align		4
        /*1114*/ 	.byte	0x04, 0x0a
        /*1116*/ 	.short	(.L_247 - .L_246)
	.align		4
.L_246:
        /*1118*/ 	.word	index@(.nv.constant0._ZN7cutlass13device_kernelIN5flash11enable_sm90INS1_16FlashAttnFwdSm90INS1_25CollectiveMainloopFwdSm90ILi2EN4cute5tupleIJNS5_1CILi1EEES8_S8_EEENS6_IJNS7_ILi128EEENS7_ILi96EEENS7_ILi64EEEEEELi256ENS_6half_tEfNS_4arch4Sm90ELb0ELb0ELb1ELb1ELb0ELb1ELb0ELb1ELb0ELb1ELb1ELb0EEENS1_21CollectiveEpilogueFwdINS6_IJSA_NS7_ILi256EEESB_EEES9_SE_SG_Li256ELb1ELb1ELb1ELb0EEENS1_36VarlenDynamicPersistentTileSchedulerILi128ELi96ELi256ELi128ELb1ELb1ELb1ELb0ELb1ELb1EEEEEEEEEvNT_6ParamsE)
        /*111c*/ 	.short	0x0210
        /*111e*/ 	.short	0x0af0


	//----- nvinfo : EIATTR_SW_WAR
	.align		4
.L_247:
        /*1120*/ 	.byte	0x04, 0x36
        /*1122*/ 	.short	(.L_249 - .L_248)
.L_248:
        /*1124*/ 	.word	0x00000008
.L_249:


//--------------------- .nv.info._ZN7cutlass13device_kernelIN5flash11enable_sm90INS1_16FlashAttnFwdSm90INS1_25CollectiveMainloopFwdSm90ILi2EN4cute5tupleIJNS5_1CILi1EEES8_S8_EEENS6_IJNS7_ILi128EEENS7_ILi96EEENS7_ILi64EEEEEELi256ENS_6half_tEfNS_4arch4Sm90ELb0ELb0ELb1ELb1ELb0ELb0ELb1ELb1ELb0ELb1ELb1ELb0EEENS1_21CollectiveEpilogueFwdINS6_IJSA_NS7_ILi256EEESB_EEES9_SE_SG_Li256ELb1ELb1ELb1ELb0EEENS1_36VarlenDynamicPersistentTileSchedulerILi128ELi96ELi256ELi128ELb1ELb1ELb1ELb0ELb1ELb1EEEEEEEEEvNT_6ParamsE --------------------------
	.section	.nv.info._ZN7cutlass13device_kernelIN5flash11enable_sm90INS1_16FlashAttnFwdSm90INS1_25CollectiveMainloopFwdSm90ILi2EN4cute5tupleIJNS5_1CILi1EEES8_S8_EEENS6_IJNS7_ILi128EEENS7_ILi96EEENS7_ILi64EEEEEELi256ENS_6half_tEfNS_4arch4Sm90ELb0ELb0ELb1ELb1ELb0ELb0ELb1ELb1ELb0ELb1ELb1ELb0EEENS1_21CollectiveEpilogueFwdINS6_IJSA_NS7_ILi256EEESB_EEES9_SE_SG_Li256ELb1ELb1ELb1ELb0EEENS1_36VarlenDynamicPersistentTileSchedulerILi128ELi96ELi256ELi128ELb1ELb1ELb1ELb0ELb1ELb1EEEEEEEEEvNT_6ParamsE,"",@"SHT_CUDA_INFO"
	.sectionflags	@""
	.align	4


	//----- nvinfo : EIATTR_CUDA_API_VERSION
	.align		4
        /*0000*/ 	.byte	0x04, 0x37
        /*0002*/ 	.short	(.L_251 - .L_250)
.L_250:
        /*0004*/ 	.word	0x00000082


	//----- nvinfo : EIATTR_KPARAM_INFO
	.align		4
.L_251:
        /*0008*/ 	.byte	0x04, 0x17
        /*000a*/ 	.short	(.L_253 - .L_252)
.L_252:
        /*000c*/ 	.word	0x00000000
        /*0010*/ 	.short	0x0000
        /*0012*/ 	.short	0x0070
        /*0014*/ 	.byte	0x00, 0xf0, 0x01, 0x2e


	//----- nvinfo : EIATTR_SPARSE_MMA_MASK
	.align		4
.L_253:
        /*0018*/ 	.byte	0x03, 0x50
        /*001a*/ 	.short	0x0000


	//----- nvinfo : EIATTR_MAXREG_COUNT
	.align		4
        /*001c*/ 	.byte	0x03, 0x1b
        /*001e*/ 	.short	0x00a8


	//----- nvinfo : EIATTR_NUM_BARRIERS
	.align		4
        /*0020*/ 	.byte	0x02, 0x4c
        /*0022*/ 	.byte	0x10
	.zero		1


	//----- nvinfo : EIATTR_EXTERNS
	.align		4
        /*0024*/ 	.byte	0x04, 0x0f
        /*0026*/ 	.short	(.L_255 - .L_254)


	//   ....[0]....
	.align		4
.L_254:
        /*0028*/ 	.word	index@(__assertfail)


	//----- nvinfo : EIATTR_ANNOTATIONS
	.align		4
.L_255:
        /*002c*/ 	.byte	0x04, 0x55
        /*002e*/ 	.short	(.L_257 - .L_256)


	//   ....[0]....
.L_256:
        /* <DEDUP_REMOVED lines=97> */
        /*0634*/ 	.byte	0x80, 0x53, 0x01, 0x00


	//----- nvinfo : EIATTR_MERCURY_ISA_VERSION
	.align		4
.L_257:
        /*0638*/ 	.byte	0x03, 0x5f
        /*063a*/ 	.short	0x0101


	//----- nvinfo : EIATTR_UNUSED_LOAD_BYTE_OFFSET
	.align		4
        /*063c*/ 	.byte	0x04, 0x44
        /*063e*/ 	.short	(.L_259 - .L_258)


	//   ....[0]....
.L_258:
        /*0640*/ 	.word	0x00000a50
        /*0644*/ 	.word	0x0000fff0


	//   ....[1]....
        /*0648*/ 	.word	0x00007b60
        /*064c*/ 	.word	0x0000fff0


	//----- nvinfo : EIATTR_INT_WARP_WIDE_INSTR_OFFSETS
	.align		4
.L_259:
        /*0650*/ 	.byte	0x04, 0x31
        /*0652*/ 	.short	(.L_261 - .L_260)


	//   ....[0]....
.L_260:
        /*0654*/ 	.word	0x00000120


	//   ....[1]....
        /*0658*/ 	.word	0x00000160


	//   ....[2]....
        /*065c*/ 	.word	0x000001d0


	//   ....[3]....
        /*0660*/ 	.word	0x00000240


	//   ....[4]....
        /*0664*/ 	.word	0x0000d880


	//   ....[5]....
        /*0668*/ 	.word	0x0000d910


	//   ....[6]....
        /*066c*/ 	.word	0x000121b0


	//   ....[7]....
        /*0670*/ 	.word	0x00012240


	//----- nvinfo : EIATTR_COOP_GROUP_MASK_REGIDS
	.align		4
.L_261:
        /*0674*/ 	.byte	0x04, 0x29
        /*0676*/ 	.short	(.L_263 - .L_262)


	//   ....[0]....
.L_262:
        /*0678*/ 	.word	0xffffffff


	//   ....[1]....
        /*067c*/ 	.word	0xffffffff


	//   ....[2]....
        /*0680*/ 	.word	0xffffffff


	//   ....[3]....
        /*0684*/ 	.word	0xffffffff


	//   ....[4]....
        /*0688*/ 	.word	0xffffffff


	//   ....[5]....
        /*068c*/ 	.word	0xffffffff


	//   ....[6]....
        /*0690*/ 	.word	0xffffffff


	//   ....[7]....
        /*0694*/ 	.word	0xffffffff


	//   ....[8]....
        /*0698*/ 	.word	0xffffffff


	//   ....[9]....
        /*069c*/ 	.word	0xffffffff


	//   ....[10]....
        /*06a0*/ 	.word	0xffffffff


	//   ....[11]....
        /*06a4*/ 	.word	0xffffffff


	//   ....[12]....
        /*06a8*/ 	.word	0xffffffff


	//   ....[13]....
        /*06ac*/ 	.word	0xffffffff


	//   ....[14]....
        /*06b0*/ 	.word	0xffffffff


	//   ....[15]....
        /*06b4*/ 	.word	0xffffffff


	//   ....[16]....
        /*06b8*/ 	.word	0xffffffff


	//   ....[17]....
        /*06bc*/ 	.word	0xffffffff


	//   ....[18]....
        /*06c0*/ 	.word	0xffffffff


	//   ....[19]....
        /*06c4*/ 	.word	0xffffffff


	//   ....[20]....
        /*06c8*/ 	.word	0xffffffff


	//   ....[21]....
        /*06cc*/ 	.word	0xffffffff


	//   ....[22]....
        /*06d0*/ 	.word	0xffffffff


	//   ....[23]....
        /*06d4*/ 	.word	0xffffffff


	//   ....[24]....
        /*06d8*/ 	.word	0xffffffff


	//   ....[25]....
        /*06dc*/ 	.word	0xffffffff


	//   ....[26]....
        /*06e0*/ 	.word	0xffffffff


	//   ....[27]....
        /*06e4*/ 	.word	0xffffffff


	//   ....[28]....
        /*06e8*/ 	.word	0xffffffff


	//   ....[29]....
        /*06ec*/ 	.word	0xffffffff


	//   ....[30]....
        /*06f0*/ 	.word	0xffffffff


	//   ....[31]....
        /*06f4*/ 	.word	0xffffffff


	//   ....[32]....
        /*06f8*/ 	.word	0xffffffff


	//   ....[33]....
        /*06fc*/ 	.word	0xffffffff


	//   ....[34]....
        /*0700*/ 	.word	0xffffffff


	//   ....[35]....
        /*0704*/ 	.word	0xffffffff


	//   ....[36]....
        /*0708*/ 	.word	0xffffffff


	//   ....[37]....
        /*070c*/ 	.word	0xffffffff


	//   ....[38]....
        /*0710*/ 	.word	0xffffffff


	//   ....[39]....
        /*0714*/ 	.word	0xffffffff


	//   ....[40]....
        /*0718*/ 	.word	0xffffffff


	//   ....[41]....
        /*071c*/ 	.word	0xffffffff


	//   ....[42]....
        /*0720*/ 	.word	0xffffffff


	//   ....[43]....
        /*0724*/ 	.word	0xffffffff


	//   ....[44]....
        /*0728*/ 	.word	0xffffffff


	//   ....[45]....
        /*072c*/ 	.word	0xffffffff


	//   ....[46]....
        /*0730*/ 	.word	0xffffffff


	//   ....[47]....
        /*0734*/ 	.word	0xffffffff


	//   ....[48]....
        /*0738*/ 	.word	0xffffffff


	//   ....[49]....
        /*073c*/ 	.word	0xffffffff


	//   ....[50]....
        /*0740*/ 	.word	0xffffffff


	//   ....[51]....
        /*0744*/ 	.word	0xffffffff


	//   ....[52]....
        /*0748*/ 	.word	0xffffffff


	//   ....[53]....
        /*074c*/ 	.word	0xffffffff


	//   ....[54]....
        /*0750*/ 	.word	0xffffffff


	//   ....[55]....
        /*0754*/ 	.word	0xffffffff


	//   ....[56]....
        /*0758*/ 	.word	0xffffffff


	//   ....[57]....
        /*075c*/ 	.word	0xffffffff


	//   ....[58]....
        /*0760*/ 	.word	0xffffffff


	//   ....[59]....
        /*0764*/ 	.word	0xffffffff


	//   ....[60]....
        /*0768*/ 	.word	0xffffffff


	//   ....[61]....
        /*076c*/ 	.word	0xffffffff


	//   ....[62]....
        /*0770*/ 	.word	0xffffffff


	//   ....[63]....
        /*0774*/ 	.word	0xffffffff


	//   ....[64]....
        /*0778*/ 	.word	0xffffffff


	//   ....[65]....
        /*077c*/ 	.word	0xffffffff


	//   ....[66]....
        /*0780*/ 	.word	0xffffffff


	//   ....[67]....
        /*0784*/ 	.word	0xffffffff


	//   ....[68]....
        /*0788*/ 	.word	0xffffffff


	//   ....[69]....
        /*078c*/ 	.word	0xffffffff


	//   ....[70]....
        /*0790*/ 	.word	0xffffffff


	//   ....[71]....
        /*0794*/ 	.word	0xffffffff


	//   ....[72]....
        /*0798*/ 	.word	0xffffffff


	//   ....[73]....
        /*079c*/ 	.word	0xffffffff


	//   ....[74]....
        /*07a0*/ 	.word	0xffffffff


	//   ....[75]....
        /*07a4*/ 	.word	0xffffffff


	//   ....[76]....
        /*07a8*/ 	.word	0xffffffff


	//   ....[77]....
        /*07ac*/ 	.word	0xffffffff


	//   ....[78]....
        /*07b0*/ 	.word	0xffffffff


	//   ....[79]....
        /*07b4*/ 	.word	0xffffffff


	//   ....[80]....
        /*07b8*/ 	.word	0xffffffff


	//   ....[81]....
        /*07bc*/ 	.word	0xffffffff


	//   ....[82]....
        /*07c0*/ 	.word	0xffffffff


	//   ....[83]....
        /*07c4*/ 	.word	0xffffffff


	//   ....[84]....
        /*07c8*/ 	.word	0xffffffff


	//   ....[85]....
        /*07cc*/ 	.word	0xffffffff


	//   ....[86]....
        /*07d0*/ 	.word	0xffffffff


	//   ....[87]....
        /*07d4*/ 	.word	0xffffffff


	//   ....[88]....
        /*07d8*/ 	.word	0xffffffff


	//   ....[89]....
        /*07dc*/ 	.word	0xffffffff


	//   ....[90]....
        /*07e0*/ 	.word	0xffffffff


	//   ....[91]....
        /*07e4*/ 	.word	0xffffffff


	//   ....[92]....
        /*07e8*/ 	.word	0xffffffff


	//   ....[93]....
        /*07ec*/ 	.word	0xffffffff


	//   ....[94]....
        /*07f0*/ 	.word	0xffffffff


	//   ....[95]....
        /*07f4*/ 	.word	0xffffffff


	//   ....[96]....
        /*07f8*/ 	.word	0xffffffff


	//   ....[97]....
        /*07fc*/ 	.word	0xffffffff


	//   ....[98]....
        /*0800*/ 	.word	0xffffffff


	//   ....[99]....
        /*0804*/ 	.word	0xffffffff


	//   ....[100]....
        /*0808*/ 	.word	0xffffffff


	//   ....[101]....
        /*080c*/ 	.word	0xffffffff


	//   ....[102]....
        /*0810*/ 	.word	0xffffffff


	//   ....[103]....
        /*0814*/ 	.word	0xffffffff


	//   ....[104]....
        /*0818*/ 	.word	0xffffffff


	//   ....[105]....
        /*081c*/ 	.word	0xffffffff


	//   ....[106]....
        /*0820*/ 	.word	0xffffffff


	//   ....[107]....
        /*0824*/ 	.word	0xffffffff


	//   ....[108]....
        /*0828*/ 	.word	0xffffffff


	//   ....[109]....
        /*082c*/ 	.word	0xffffffff


	//   ....[110]....
        /*0830*/ 	.word	0xffffffff


	//   ....[111]....
        /*0834*/ 	.word	0xffffffff


	//   ....[112]....
        /*0838*/ 	.word	0xffffffff


	//   ....[113]....
        /*083c*/ 	.word	0x0500000f


	//   ....[114]....
        /*0840*/ 	.word	0x0500000f


	//   ....[115]....
        /*0844*/ 	.word	0x0500000f


	//   ....[116]....
        /*0848*/ 	.word	0x0500000f


	//   ....[117]....
        /*084c*/ 	.word	0x0500000f


	//   ....[118]....
        /*0850*/ 	.word	0x0500000f


	//   ....[119]....
        /*0854*/ 	.word	0x0500000f


	//   ....[120]....
        /*0858*/ 	.word	0x0500000f


	//   ....[121]....
        /*085c*/ 	.word	0x0500000f


	//   ....[122]....
        /*0860*/ 	.word	0x0500000f


	//   ....[123]....
        /*0864*/ 	.word	0x0500000f


	//   ....[124]....
        /*0868*/ 	.word	0x0500000f


	//   ....[125]....
        /*086c*/ 	.word	0x0500000f


	//   ....[126]....
        /*0870*/ 	.word	0x0500000f


	//   ....[127]....
        /*0874*/ 	.word	0x0500000f


	//   ....[128]....
        /*0878*/ 	.word	0x0500000f


	//   ....[129]....
        /*087c*/ 	.word	0x0500000f


	//   ....[130]....
        /*0880*/ 	.word	0x0500000f


	//   ....[131]....
        /*0884*/ 	.word	0x0500000f


	//   ....[132]....
        /*0888*/ 	.word	0x0500000f


	//   ....[133]....
        /*088c*/ 	.word	0x0500000f


	//   ....[134]....
        /*0890*/ 	.word	0x0500000f


	//   ....[135]....
        /*0894*/ 	.word	0x0500000f


	//   ....[136]....
        /*0898*/ 	.word	0x0500000f


	//   ....[137]....
        /*089c*/ 	.word	0x0500000f


	//   ....[138]....
        /*08a0*/ 	.word	0x0500000f


	//   ....[139]....
        /*08a4*/ 	.word	0x0500000f


	//   ....[140]....
        /*08a8*/ 	.word	0x0500000f


	//   ....[141]....
        /*08ac*/ 	.word	0x0500000f


	//   ....[142]....
        /*08b0*/ 	.word	0x0500000f


	//   ....[143]....
        /*08b4*/ 	.word	0x0500000f


	//   ....[144]....
        /*08b8*/ 	.word	0x0500000f


	//   ....[145]....
        /*08bc*/ 	.word	0x0500000f


	//   ....[146]....
        /*08c0*/ 	.word	0x0500000f


	//   ....[147]....
        /*08c4*/ 	.word	0x0500000f


	//   ....[148]....
        /*08c8*/ 	.word	0x0500000f


	//   ....[149]....
        /*08cc*/ 	.word	0x0500000f


	//   ....[150]....
        /*08d0*/ 	.word	0x0500000f


	//   ....[151]....
        /*08d4*/ 	.word	0x0500000f


	//   ....[152]....
        /*08d8*/ 	.word	0x0500000f


	//   ....[153]....
        /*08dc*/ 	.word	0x0500000f


	//   ....[154]....
        /*08e0*/ 	.word	0x0500000f


	//   ....[155]....
        /*08e4*/ 	.word	0x0500000f


	//   ....[156]....
        /*08e8*/ 	.word	0x0500000f


	//   ....[157]....
        /*08ec*/ 	.word	0x0500000f


	//   ....[158]....
        /*08f0*/ 	.word	0x0500000f


	//   ....[159]....
        /*08f4*/ 	.word	0x0500000f


	//   ....[160]....
        /*08f8*/ 	.word	0x0500000f


	//   ....[161]....
        /*08fc*/ 	.word	0x0500000f


	//   ....[162]....
        /*0900*/ 	.word	0x0500000f


	//   ....[163]....
        /*0904*/ 	.word	0x0500000f


	//   ....[164]....
        /*0908*/ 	.word	0x0500000f


	//----- nvinfo : EIATTR_COOP_GROUP_INSTR_OFFSETS
	.align		4
.L_263:
        /*090c*/ 	.byte	0x04, 0x28
        /*090e*/ 	.short	(.L_265 - .L_264)


	//   ....[0]....
.L_264:
        /*0910*/ 	.word	0x00000060


	//   ....[1]....
        /*0914*/ 	.word	0x00000130


	//   ....[2]....
        /*0918*/ 	.word	0x000001f0


	//   ....[3]....
        /*091c*/ 	.word	0x000003c0


	//   ....[4]....
        /*0920*/ 	.word	0x00000520


	//   ....[5]....
        /*0924*/ 	.word	0x00000640


	//   ....[6]....
        /*0928*/ 	.word	0x000007a0


	//   ....[7]....
        /*092c*/ 	.word	0x00001ba0


	//   ....[8]....
        /*0930*/ 	.word	0x00003800


	//   ....[9]....
        /*0934*/ 	.word	0x000038f0


	//   ....[10]....
        /*0938*/ 	.word	0x000039d0


	//   ....[11]....
        /*093c*/ 	.word	0x00003b30


	//   ....[12]....
        /*0940*/ 	.word	0x00005730


	//   ....[13]....
        /*0944*/ 	.word	0x00005790


	//   ....[14]....
        /*0948*/ 	.word	0x00006190


	//   ....[15]....
        /*094c*/ 	.word	0x000061f0


	//   ....[16]....
        /*0950*/ 	.word	0x00007150


	//   ....[17]....
        /*0954*/ 	.word	0x00007180


	//   ....[18]....
        /*0958*/ 	.word	0x000071b0


	//   ....[19]....
        /*095c*/ 	.word	0x000071c0


	//   ....[20]....
        /*0960*/ 	.word	0x00008bd0


	//   ....[21]....
        /*0964*/ 	.word	0x00008be0


	//   ....[22]....
        /*0968*/ 	.word	0x00008bf0


	//   ....[23]....
        /*096c*/ 	.word	0x00008c40


	//   ....[24]....
        /*0970*/ 	.word	0x000096e0


	//   ....[25]....
        /*0974*/ 	.word	0x00009710


	//   ....[26]....
        /*0978*/ 	.word	0x00009890


	//   ....[27]....
        /*097c*/ 	.word	0x000098b0


	//   ....[28]....
        /*0980*/ 	.word	0x000099f0


	//   ....[29]....
        /*0984*/ 	.word	0x00009a10


	//   ....[30]....
        /*0988*/ 	.word	0x00009b60


	//   ....[31]....
        /*098c*/ 	.word	0x00009b80


	//   ....[32]....
        /*0990*/ 	.word	0x0000a170


	//   ....[33]....
        /*0994*/ 	.word	0x0000a1a0


	//   ....[34]....
        /*0998*/ 	.word	0x0000aa60


	//   ....[35]....
        /*099c*/ 	.word	0x0000aa70


	//   ....[36]....
        /*09a0*/ 	.word	0x0000bbd0


	//   ....[37]....
        /*09a4*/ 	.word	0x0000bc00


	//   ....[38]....
        /*09a8*/ 	.word	0x0000bd70


	//   ....[39]....
        /*09ac*/ 	.word	0x0000bd90


	//   ....[40]....
        /*09b0*/ 	.word	0x0000bed0


	//   ....[41]....
        /*09b4*/ 	.word	0x0000bef0


	//   ....[42]....
        /*09b8*/ 	.word	0x0000c040


	//   ....[43]....
        /*09bc*/ 	.word	0x0000c060


	//   ....[44]....
        /*09c0*/ 	.word	0x0000c230


	//   ....[45]....
        /*09c4*/ 	.word	0x0000c470


	//   ....[46]....
        /*09c8*/ 	.word	0x0000c4a0


	//   ....[47]....
        /*09cc*/ 	.word	0x0000c4d0


	//   ....[48]....
        /*09d0*/ 	.word	0x0000c500


	//   ....[49]....
        /*09d4*/ 	.word	0x0000c530


	//   ....[50]....
        /*09d8*/ 	.word	0x0000c560


	//   ....[51]....
        /*09dc*/ 	.word	0x0000c700


	//   ....[52]....
        /*09e0*/ 	.word	0x0000c730


	//   ....[53]....
        /*09e4*/ 	.word	0x0000c760


	//   ....[54]....
        /*09e8*/ 	.word	0x0000c790


	//   ....[55]....
        /*09ec*/ 	.word	0x0000c7c0


	//   ....[56]....
        /*09f0*/ 	.word	0x0000c7f0


	//   ....[57]....
        /*09f4*/ 	.word	0x0000c880


	//   ....[58]....
        /*09f8*/ 	.word	0x0000c8b0


	//   ....[59]....
        /*09fc*/ 	.word	0x0000c8c0


	//   ....[60]....
        /*0a00*/ 	.word	0x0000c970


	//   ....[61]....
        /*0a04*/ 	.word	0x0000de60


	//   ....[62]....
        /*0a08*/ 	.word	0x0000e940


	//   ....[63]....
        /*0a0c*/ 	.word	0x0000e960


	//   ....[64]....
        /*0a10*/ 	.word	0x0000e970


	//   ....[65]....
        /*0a14*/ 	.word	0x0000e9a0


	//   ....[66]....
        /*0a18*/ 	.word	0x0000ea80


	//   ....[67]....
        /*0a1c*/ 	.word	0x0000eb10


	//   ....[68]....
        /*0a20*/ 	.word	0x0000eb40


	//   ....[69]....
        /*0a24*/ 	.word	0x0000ebc0


	//   ....[70]....
        /*0a28*/ 	.word	0x0000ebf0


	//   ....[71]....
        /*0a2c*/ 	.word	0x0000ec70


	//   ....[72]....
        /*0a30*/ 	.word	0x0000eca0


	//   ....[73]....
        /*0a34*/ 	.word	0x0000ed20


	//   ....[74]....
        /*0a38*/ 	.word	0x0000ed50


	//   ....[75]....
        /*0a3c*/ 	.word	0x0000ed70


	//   ....[76]....
        /*0a40*/ 	.word	0x0000edc0


	//   ....[77]....
        /*0a44*/ 	.word	0x0000edd0


	//   ....[78]....
        /*0a48*/ 	.word	0x0000f500


	//   ....[79]....
        /*0a4c*/ 	.word	0x0000f560


	//   ....[80]....
        /*0a50*/ 	.word	0x0000f570


	//   ....[81]....
        /*0a54*/ 	.word	0x0000f610


	//   ....[82]....
        /*0a58*/ 	.word	0x0000f6a0


	//   ....[83]....
        /*0a5c*/ 	.word	0x0000f6b0


	//   ....[84]....
        /*0a60*/ 	.word	0x0000f740


	//   ....[85]....
        /*0a64*/ 	.word	0x0000f750


	//   ....[86]....
        /*0a68*/ 	.word	0x0000f7c0


	//   ....[87]....
        /*0a6c*/ 	.word	0x0000f7d0


	//   ....[88]....
        /*0a70*/ 	.word	0x0000f850


	//   ....[89]....
        /*0a74*/ 	.word	0x0000f860


	//   ....[90]....
        /*0a78*/ 	.word	0x0000f8e0


	//   ....[91]....
        /*0a7c*/ 	.word	0x0000f8f0


	//   ....[92]....
        /*0a80*/ 	.word	0x0000f900


	//   ....[93]....
        /*0a84*/ 	.word	0x0000f940


	//   ....[94]....
        /*0a88*/ 	.word	0x000124d0


	//   ....[95]....
        /*0a8c*/ 	.word	0x00012500


	//   ....[96]....
        /*0a90*/ 	.word	0x00012560


	//   ....[97]....
        /*0a94*/ 	.word	0x00012590


	//   ....[98]....
        /*0a98*/ 	.word	0x000125c0


	//   ....[99]....
        /*0a9c*/ 	.word	0x000125f0


	//   ....[100]....
        /*0aa0*/ 	.word	0x00012620


	//   ....[101]....
        /*0aa4*/ 	.word	0x00012650


	//   ....[102]....
        /*0aa8*/ 	.word	0x00012810


	//   ....[103]....
        /*0aac*/ 	.word	0x00012840


	//   ....[104]....
        /*0ab0*/ 	.word	0x00012870


	//   ....[105]....
        /*0ab4*/ 	.word	0x000128a0


	//   ....[106]....
        /*0ab8*/ 	.word	0x000128d0


	//   ....[107]....
        /*0abc*/ 	.word	0x00012900


	//   ....[108]....
        /*0ac0*/ 	.word	0x000129c0


	//   ....[109]....
        /*0ac4*/ 	.word	0x000129e0


	//   ....[110]....
        /*0ac8*/ 	.word	0x000129f0


	//   ....[111]....
        /*0acc*/ 	.word	0x00012a50


	//   ....[112]....
        /*0ad0*/ 	.word	0x00013170


	//   ....[113]....
        /*0ad4*/ 	.word	0x00013690


	//   ....[114]....
        /*0ad8*/ 	.word	0x00013810


	//   ....[115]....
        /*0adc*/ 	.word	0x00013870


	//   ....[116]....
        /*0ae0*/ 	.word	0x000138e0


	//   ....[117]....
        /*0ae4*/ 	.word	0x00013950


	//   ....[118]....
        /*0ae8*/ 	.word	0x00013a00


	//   ....[119]....
        /*0aec*/ 	.word	0x00013af0


	//   ....[120]....
        /*0af0*/ 	.word	0x00013c20


	//   ....[121]....
        /*0af4*/ 	.word	0x00013cc0


	//   ....[122]....
        /*0af8*/ 	.word	0x00013d90


	//   ....[123]....
        /*0afc*/ 	.word	0x00013e30


	//   ....[124]....
        /*0b00*/ 	.word	0x00013f00


	//   ....[125]....
        /*0b04*/ 	.word	0x00013fa0


	//   ....[126]....
        /*0b08*/ 	.word	0x00014070


	//   ....[127]....
        /*0b0c*/ 	.word	0x00014110


	//   ....[128]....
        /*0b10*/ 	.word	0x000141c0


	//   ....[129]....
        /*0b14*/ 	.word	0x00014260


	//   ....[130]....
        /*0b18*/ 	.word	0x00014500


	//   ....[131]....
        /*0b1c*/ 	.word	0x000145b0


	//   ....[132]....
        /*0b20*/ 	.word	0x000146b0


	//   ....[133]....
        /*0b24*/ 	.word	0x000147a0


	//   ....[134]....
        /*0b28*/ 	.word	0x00014860


	//   ....[135]....
        /*0b2c*/ 	.word	0x00014920


	//   ....[136]....
        /*0b30*/ 	.word	0x000149e0


	//   ....[137]....
        /*0b34*/ 	.word	0x00014aa0


	//   ....[138]....
        /*0b38*/ 	.word	0x00014b60


	//   ....[139]....
        /*0b3c*/ 	.word	0x00014c20


	//   ....[140]....
        /*0b40*/ 	.word	0x00014ce0


	//   ....[141]....
        /*0b44*/ 	.word	0x00014d90


	//   ....[142]....
        /*0b48*/ 	.word	0x00014e90


	//   ....[143]....
        /*0b4c*/ 	.word	0x00014ee0


	//   ....[144]....
        /*0b50*/ 	.word	0x00014f40


	//   ....[145]....
        /*0b54*/ 	.word	0x00015020


	//   ....[146]....
        /*0b58*/ 	.word	0x00015350


	//   ....[147]....
        /*0b5c*/ 	.word	0x000153f0


	//   ....[148]....
        /*0b60*/ 	.word	0x00015590


	//   ....[149]....
        /*0b64*/ 	.word	0x00015610


	//   ....[150]....
        /*0b68*/ 	.word	0x00015690


	//   ....[151]....
        /*0b6c*/ 	.word	0x00015710


	//   ....[152]....
        /*0b70*/ 	.word	0x00015790


	//   ....[153]....
        /*0b74*/ 	.word	0x00015820


	//   ....[154]....
        /*0b78*/ 	.word	0x000158c0


	//   ....[155]....
        /*0b7c*/ 	.word	0x00015970


	//   ....[156]....
        /*0b80*/ 	.word	0x000159f0


	//   ....[157]....
        /*0b84*/ 	.word	0x00015a70


	//   ....[158]....
        /*0b88*/ 	.word	0x00015af0


	//   ....[159]....
        /*0b8c*/ 	.word	0x00015b80


	//   ....[160]....
        /*0b90*/ 	.word	0x00015c00


	//   ....[161]....
        /*0b94*/ 	.word	0x00015ca0


	//   ....[162]....
        /*0b98*/ 	.word	0x00015cf0


	//   ....[163]....
        /*0b9c*/ 	.word	0x00015d80


	//   ....[164]....
        /*0ba0*/ 	.word	0x00015eb0


	//----- nvinfo : EIATTR_REG_RECONFIG
	.align		4
.L_265:
        /*0ba4*/ 	.byte	0x01, 0x54
	.zero		2


	//----- nvinfo : EIATTR_SYSCALL_OFFSETS
	.align		4
        /*0ba8*/ 	.byte	0x04, 0x46
        /*0baa*/ 	.short	(.L_267 - .L_266)


	//   ....[0]....
.L_266:
        /*0bac*/ 	.word	0x00001d20


	//   ....[1]....
        /*0bb0*/ 	.word	0x0000da80


	//   ....[2]....
        /*0bb4*/ 	.word	0x0000dbd0


	//   ....[3]....
        /*0bb8*/ 	.word	0x0000dcd0


	//   ....[4]....
        /*0bbc*/ 	.word	0x0000e530


	//   ....[5]....
        /*0bc0*/ 	.word	0x0000f140


	//----- nvinfo : EIATTR_MBARRIER_INSTR_OFFSETS
	.align		4
.L_267:
        /*0bc4*/ 	.byte	0x04, 0x39
        /*0bc6*/ 	.short	(.L_269 - .L_268)


	//   ....[0]....
.L_268:
        /*0bc8*/ 	.word	0x00000260
        /*0bcc*/ 	.word	0x000000ff
        /*0bd0*/ 	.word	0x00032400
        /*0bd4*/ 	.short	0x0100
        /*0bd6*/ 	.byte	0x08
	.zero		1


	//   ....[1]....
        /*0bd8*/ 	.word	0x00000270
        /*0bdc*/ 	.word	0x000000ff
        /*0be0*/ 	.word	0x00032410
        /*0be4*/ 	.short	0x0100
        /*0be6*/ 	.byte	0x08
	.zero		1


	//   ....[2]....
        /*0be8*/ 	.word	0x00000280
        /*0bec*/ 	.word	0x000000ff
        /*0bf0*/ 	.word	0x00032420
        /*0bf4*/ 	.short	0x0100
        /*0bf6*/ 	.byte	0x08
	.zero		1


	//   ....[3]....
        /*0bf8*/ 	.word	0x00000370
        /*0bfc*/ 	.word	0x000000ff
        /*0c00*/ 	.word	0x00032430
        /*0c04*/ 	.short	0x0100
        /*0c06*/ 	.byte	0x08
	.zero		1


	//   ....[4]....
        /*0c08*/ 	.word	0x00000380
        /*0c0c*/ 	.word	0x000000ff
        /*0c10*/ 	.word	0x00032440
        /*0c14*/ 	.short	0x0100
        /*0c16*/ 	.byte	0x08
	.zero		1


	//   ....[5]....
        /*0c18*/ 	.word	0x00000390
        /*0c1c*/ 	.word	0x000000ff
        /*0c20*/ 	.word	0x00032438
        /*0c24*/ 	.short	0x0100
        /*0c26*/ 	.byte	0x08
	.zero		1


	//   ....[6]....
        /*0c28*/ 	.word	0x000003a0
        /*0c2c*/ 	.word	0x000000ff
        /*0c30*/ 	.word	0x00032448
        /*0c34*/ 	.short	0x0100
        /*0c36*/ 	.byte	0x08
	.zero		1


	//   ....[7]....
        /*0c38*/ 	.word	0x000004d0
        /*0c3c*/ 	.word	0x000000ff
        /*0c40*/ 	.word	0x00032450
        /*0c44*/ 	.short	0x0100
        /*0c46*/ 	.byte	0x08
	.zero		1


	//   ....[8]....
        /*0c48*/ 	.word	0x000004e0
        /*0c4c*/ 	.word	0x000000ff
        /*0c50*/ 	.word	0x00032460
        /*0c54*/ 	.short	0x0100
        /*0c56*/ 	.byte	0x08
	.zero		1


	//   ....[9]....
        /*0c58*/ 	.word	0x000004f0
        /*0c5c*/ 	.word	0x000000ff
        /*0c60*/ 	.word	0x00032458
        /*0c64*/ 	.short	0x0100
        /*0c66*/ 	.byte	0x08
	.zero		1


	//   ....[10]....
        /*0c68*/ 	.word	0x00000500
        /*0c6c*/ 	.word	0x000000ff
        /*0c70*/ 	.word	0x00032468
        /*0c74*/ 	.short	0x0100
        /*0c76*/ 	.byte	0x08
	.zero		1


	//   ....[11]....
        /*0c78*/ 	.word	0x000005f0
        /*0c7c*/ 	.word	0x000000ff
        /*0c80*/ 	.word	0x00032470
        /*0c84*/ 	.short	0x0100
        /*0c86*/ 	.byte	0x06
	.zero		1


	//   ....[12]....
        /*0c88*/ 	.word	0x00000600
        /*0c8c*/ 	.word	0x000000ff
        /*0c90*/ 	.word	0x00032480
        /*0c94*/ 	.short	0x0100
        /*0c96*/ 	.byte	0x06
	.zero		1


	//   ....[13]....
        /*0c98*/ 	.word	0x00000610
        /*0c9c*/ 	.word	0x000000ff
        /*0ca0*/ 	.word	0x00032478
        /*0ca4*/ 	.short	0x0100
        /*0ca6*/ 	.byte	0x06
	.zero		1


	//   ....[14]....
        /*0ca8*/ 	.word	0x00000620
        /*0cac*/ 	.word	0x000000ff
        /*0cb0*/ 	.word	0x00032488
        /*0cb4*/ 	.short	0x0100
        /*0cb6*/ 	.byte	0x06
	.zero		1


	//   ....[15]....
        /*0cb8*/ 	.word	0x00000750
        /*0cbc*/ 	.word	0x000000ff
        /*0cc0*/ 	.word	0x00032490
        /*0cc4*/ 	.short	0x0100
        /*0cc6*/ 	.byte	0x08
	.zero		1


	//   ....[16]....
        /*0cc8*/ 	.word	0x00000760
        /*0ccc*/ 	.word	0x000000ff
        /*0cd0*/ 	.word	0x000324a0
        /*0cd4*/ 	.short	0x0100
        /*0cd6*/ 	.byte	0x08
	.zero		1


	//   ....[17]....
        /*0cd8*/ 	.word	0x00000770
        /*0cdc*/ 	.word	0x000000ff
        /*0ce0*/ 	.word	0x00032498
        /*0ce4*/ 	.short	0x0100
        /*0ce6*/ 	.byte	0x08
	.zero		1


	//   ....[18]....
        /*0ce8*/ 	.word	0x00000780
        /*0cec*/ 	.word	0x000000ff
        /*0cf0*/ 	.word	0x000324a8
        /*0cf4*/ 	.short	0x0100
        /*0cf6*/ 	.byte	0x08
	.zero		1


	//   ....[19]....
        /*0cf8*/ 	.word	0x000008b0
        /*0cfc*/ 	.word	0x000000ff
        /*0d00*/ 	.word	0x000324b0
        /*0d04*/ 	.short	0x0100
        /*0d06*/ 	.byte	0x08
	.zero		1


	//   ....[20]....
        /*0d08*/ 	.word	0x000008c0
        /*0d0c*/ 	.word	0x000000ff
        /*0d10*/ 	.word	0x000324c0
        /*0d14*/ 	.short	0x0100
        /*0d16*/ 	.byte	0x08
	.zero		1


	//   ....[21]....
        /*0d18*/ 	.word	0x000008d0
        /*0d1c*/ 	.word	0x000000ff
        /*0d20*/ 	.word	0x000324b8
        /*0d24*/ 	.short	0x0100
        /*0d26*/ 	.byte	0x08
	.zero		1


	//   ....[22]....
        /*0d28*/ 	.word	0x000008e0
        /*0d2c*/ 	.word	0x000000ff
        /*0d30*/ 	.word	0x000324c8
        /*0d34*/ 	.short	0x0100
        /*0d36*/ 	.byte	0x08
	.zero		1


	//   ....[23]....
        /*0d38*/ 	.word	0x00001de0
        /*0d3c*/ 	.word	0x00000007
        /*0d40*/ 	.word	0x00032400
        /*0d44*/ 	.short	0x010a
        /*0d46*/ 	.byte	0x3f
	.zero		1


	//   ....[24]....
        /*0d48*/ 	.word	0x00001e90
        /*0d4c*/ 	.word	0x00000000
        /*0d50*/ 	.word	0x00032430
        /*0d54*/ 	.short	0x010a
        /*0d56*/ 	.byte	0x3f
	.zero		1


	//   ....[25]....
        /*0d58*/ 	.word	0x00001ed0
        /*0d5c*/ 	.word	0x00000000
        /*0d60*/ 	.word	0x00032430
        /*0d64*/ 	.short	0x010a
        /*0d66*/ 	.byte	0x3f
	.zero		1


	//   ....[26]....
        /*0d68*/ 	.word	0x00002200
        /*0d6c*/ 	.word	0x00000007
        /*0d70*/ 	.word	0x00032410
        /*0d74*/ 	.short	0x010a
        /*0d76*/ 	.byte	0x3f
	.zero		1


	//   ....[27]....
        /*0d78*/ 	.word	0x00002240
        /*0d7c*/ 	.word	0x00000000
        /*0d80*/ 	.word	0x00032450
        /*0d84*/ 	.short	0x010a
        /*0d86*/ 	.byte	0x3f
	.zero		1


	//   ....[28]....
        /*0d88*/ 	.word	0x00002280
        /*0d8c*/ 	.word	0x00000000
        /*0d90*/ 	.word	0x00032450
        /*0d94*/ 	.short	0x010a
        /*0d96*/ 	.byte	0x3f
	.zero		1


	//   ....[29]....
        /*0d98*/ 	.word	0x00003df0
        /*0d9c*/ 	.word	0x00000018
        /*0da0*/ 	.word	0x00000000
        /*0da4*/ 	.short	0x0101
        /*0da6*/ 	.byte	0x3f
	.zero		1


	//   ....[30]....
        /*0da8*/ 	.word	0x00004770
        /*0dac*/ 	.word	0x00000000
        /*0db0*/ 	.word	0x00000000
        /*0db4*/ 	.short	0x0101
        /*0db6*/ 	.byte	0x3f
	.zero		1


	//   ....[31]....
        /*0db8*/ 	.word	0x000048d0
        /*0dbc*/ 	.word	0x000000ff
        /*0dc0*/ 	.word	0x00032430
        /*0dc4*/ 	.short	0x010a
        /*0dc6*/ 	.byte	0x05
	.zero		1


	//   ....[32]....
        /*0dc8*/ 	.word	0x00004910
        /*0dcc*/ 	.word	0x000000ff
        /*0dd0*/ 	.word	0x00032430
        /*0dd4*/ 	.short	0x010a
        /*0dd6*/ 	.byte	0x05
	.zero		1


	//   ....[33]....
        /*0dd8*/ 	.word	0x00004b20
        /*0ddc*/ 	.word	0x000000ff
        /*0de0*/ 	.word	0x00032450
        /*0de4*/ 	.short	0x010a
        /*0de6*/ 	.byte	0x05
	.zero		1


	//   ....[34]....
        /*0de8*/ 	.word	0x00004b60
        /*0dec*/ 	.word	0x000000ff
        /*0df0*/ 	.word	0x00032450
        /*0df4*/ 	.short	0x010a
        /*0df6*/ 	.byte	0x05
	.zero		1


	//   ....[35]....
        /*0df8*/ 	.word	0x00006380
        /*0dfc*/ 	.word	0x00000099
        /*0e00*/ 	.word	0x00000000
        /*0e04*/ 	.short	0x0101
        /*0e06*/ 	.byte	0x3f
	.zero		1


	//   ....[36]....
        /*0e08*/ 	.word	0x000070c0
        /*0e0c*/ 	.word	0x000000aa
        /*0e10*/ 	.word	0x00000000
        /*0e14*/ 	.short	0x0101
        /*0e16*/ 	.byte	0x3f
	.zero		1


	//   ....[37]....
        /*0e18*/ 	.word	0x00009700
        /*0e1c*/ 	.word	0x00000000
        /*0e20*/ 	.word	0x00000000
        /*0e24*/ 	.short	0x0101
        /*0e26*/ 	.byte	0x3f
	.zero		1


	//   ....[38]....
        /*0e28*/ 	.word	0x0000a160
        /*0e2c*/ 	.word	0x00000009
        /*0e30*/ 	.word	0x00000000
        /*0e34*/ 	.short	0x0101
        /*0e36*/ 	.byte	0x3f
	.zero		1


	//   ....[39]....
        /*0e38*/ 	.word	0x0000e0d0
        /*0e3c*/ 	.word	0x00000000
        /*0e40*/ 	.word	0x00032440
        /*0e44*/ 	.short	0x010a
        /*0e46*/ 	.byte	0x3f
	.zero		1


	//   ....[40]....
        /*0e48*/ 	.word	0x0000eef0
        /*0e4c*/ 	.word	0x00000012
        /*0e50*/ 	.word	0x00032400
        /*0e54*/ 	.short	0x0107
        /*0e56*/ 	.byte	0x3f
	.zero		1


	//   ....[41]....
        /*0e58*/ 	.word	0x0000ef90
        /*0e5c*/ 	.word	0x00000012
        /*0e60*/ 	.word	0x00032400
        /*0e64*/ 	.short	0x0101
        /*0e66*/ 	.byte	0x3f
	.zero		1


	//   ....[42]....
        /*0e68*/ 	.word	0x0000fa80
        /*0e6c*/ 	.word	0x00000012
        /*0e70*/ 	.word	0x00032410
        /*0e74*/ 	.short	0x0107
        /*0e76*/ 	.byte	0x3f
	.zero		1


	//   ....[43]....
        /*0e78*/ 	.word	0x0000fb80
        /*0e7c*/ 	.word	0x00000012
        /*0e80*/ 	.word	0x00032410
        /*0e84*/ 	.short	0x0101
        /*0e86*/ 	.byte	0x3f
	.zero		1


	//   ....[44]....
        /*0e88*/ 	.word	0x0000fba0
        /*0e8c*/ 	.word	0x00000012
        /*0e90*/ 	.word	0x00032420
        /*0e94*/ 	.short	0x010a
        /*0e96*/ 	.byte	0x3f
	.zero		1


	//   ....[45]....
        /*0e98*/ 	.word	0x0000fc80
        /*0e9c*/ 	.word	0x00000002
        /*0ea0*/ 	.word	0x00032460
        /*0ea4*/ 	.short	0x010a
        /*0ea6*/ 	.byte	0x3f
	.zero		1


	//   ....[46]....
        /*0ea8*/ 	.word	0x00010550
        /*0eac*/ 	.word	0x00000002
        /*0eb0*/ 	.word	0x00032440
        /*0eb4*/ 	.short	0x010a
        /*0eb6*/ 	.byte	0x3f
	.zero		1


	//   ....[47]....
        /*0eb8*/ 	.word	0x00010780
        /*0ebc*/ 	.word	0x00000002
        /*0ec0*/ 	.word	0x00032460
        /*0ec4*/ 	.short	0x010a
        /*0ec6*/ 	.byte	0x3f
	.zero		1


	//   ....[48]....
        /*0ec8*/ 	.word	0x00010f90
        /*0ecc*/ 	.word	0x00000002
        /*0ed0*/ 	.word	0x00032440
        /*0ed4*/ 	.short	0x010a
        /*0ed6*/ 	.byte	0x3f
	.zero		1


	//   ....[49]....
        /*0ed8*/ 	.word	0x000111c0
        /*0edc*/ 	.word	0x00000002
        /*0ee0*/ 	.word	0x00032460
        /*0ee4*/ 	.short	0x010a
        /*0ee6*/ 	.byte	0x3f
	.zero		1


	//   ....[50]....
        /*0ee8*/ 	.word	0x00011960
        /*0eec*/ 	.word	0x00000003
        /*0ef0*/ 	.word	0x00032440
        /*0ef4*/ 	.short	0x010a
        /*0ef6*/ 	.byte	0x3f
	.zero		1


	//   ....[51]....
        /*0ef8*/ 	.word	0x00011b90
        /*0efc*/ 	.word	0x00000003
        /*0f00*/ 	.word	0x00032460
        /*0f04*/ 	.short	0x010a
        /*0f06*/ 	.byte	0x3f
	.zero		1


	//   ....[52]....
        /*0f08*/ 	.word	0x000130f0
        /*0f0c*/ 	.word	0x00000000
        /*0f10*/ 	.word	0x00032420
        /*0f14*/ 	.short	0x010a
        /*0f16*/ 	.byte	0x3f
	.zero		1


	//   ....[53]....
        /*0f18*/ 	.word	0x000132e0
        /*0f1c*/ 	.word	0x00000006
        /*0f20*/ 	.word	0x00000000
        /*0f24*/ 	.short	0x010a
        /*0f26*/ 	.byte	0x3f
	.zero		1


	//   ....[54]....
        /*0f28*/ 	.word	0x00013310
        /*0f2c*/ 	.word	0x00000007
        /*0f30*/ 	.word	0x00000000
        /*0f34*/ 	.short	0x010a
        /*0f36*/ 	.byte	0x3f
	.zero		1


	//   ....[55]....
        /*0f38*/ 	.word	0x00013370
        /*0f3c*/ 	.word	0x00000004
        /*0f40*/ 	.word	0x00000000
        /*0f44*/ 	.short	0x010a
        /*0f46*/ 	.byte	0x3f
	.zero		1


	//   ....[56]....
        /*0f48*/ 	.word	0x000133a0
        /*0f4c*/ 	.word	0x00000003
        /*0f50*/ 	.word	0x00000000
        /*0f54*/ 	.short	0x010a
        /*0f56*/ 	.byte	0x3f
	.zero		1


	//   ....[57]....
        /*0f58*/ 	.word	0x00013400
        /*0f5c*/ 	.word	0x00000007
        /*0f60*/ 	.word	0x00032400
        /*0f64*/ 	.short	0x010a
        /*0f66*/ 	.byte	0x3f
	.zero		1


	//   ....[58]....
        /*0f68*/ 	.word	0x00013450
        /*0f6c*/ 	.word	0x00000000
        /*0f70*/ 	.word	0x00032430
        /*0f74*/ 	.short	0x010a
        /*0f76*/ 	.byte	0x3f
	.zero		1


	//   ....[59]....
        /*0f78*/ 	.word	0x000134a0
        /*0f7c*/ 	.word	0x00000007
        /*0f80*/ 	.word	0x00032410
        /*0f84*/ 	.short	0x010a
        /*0f86*/ 	.byte	0x3f
	.zero		1


	//   ....[60]....
        /*0f88*/ 	.word	0x000134f0
        /*0f8c*/ 	.word	0x00000000
        /*0f90*/ 	.word	0x00032450
        /*0f94*/ 	.short	0x010a
        /*0f96*/ 	.byte	0x3f
	.zero		1


	//   ....[61]....
        /*0f98*/ 	.word	0x00013550
        /*0f9c*/ 	.word	0x00000015
        /*0fa0*/ 	.word	0x00032430
        /*0fa4*/ 	.short	0x010a
        /*0fa6*/ 	.byte	0x3f
	.zero		1


	//   ....[62]....
        /*0fa8*/ 	.word	0x000135b0
        /*0fac*/ 	.word	0x00000015
        /*0fb0*/ 	.word	0x00032450
        /*0fb4*/ 	.short	0x010a
        /*0fb6*/ 	.byte	0x3f
	.zero		1


	//   ....[63]....
        /*0fb8*/ 	.word	0x00013750
        /*0fbc*/ 	.word	0x00000000
        /*0fc0*/ 	.word	0x00032440
        /*0fc4*/ 	.short	0x010a
        /*0fc6*/ 	.byte	0x3f
	.zero		1


	//   ....[64]....
        /*0fc8*/ 	.word	0x00015060
        /*0fcc*/ 	.word	0x00000012
        /*0fd0*/ 	.word	0x00032420
        /*0fd4*/ 	.short	0x010a
        /*0fd6*/ 	.byte	0x3f
	.zero		1


	//   ....[65]....
        /*0fd8*/ 	.word	0x000150b0
        /*0fdc*/ 	.word	0x00000002
        /*0fe0*/ 	.word	0x00032460
        /*0fe4*/ 	.short	0x010a
        /*0fe6*/ 	.byte	0x3f
	.zero		1


	//   ....[66]....
        /*0fe8*/ 	.word	0x00015100
        /*0fec*/ 	.word	0x00000002
        /*0ff0*/ 	.word	0x00032440
        /*0ff4*/ 	.short	0x010a
        /*0ff6*/ 	.byte	0x3f
	.zero		1


	//   ....[67]....
        /*0ff8*/ 	.word	0x00015150
        /*0ffc*/ 	.word	0x00000002
        /*1000*/ 	.word	0x00032460
        /*1004*/ 	.short	0x010a
        /*1006*/ 	.byte	0x3f
	.zero		1


	//   ....[68]....
        /*1008*/ 	.word	0x000151a0
        /*100c*/ 	.word	0x00000002
        /*1010*/ 	.word	0x00032440
        /*1014*/ 	.short	0x010a
        /*1016*/ 	.byte	0x3f
	.zero		1


	//   ....[69]....
        /*1018*/ 	.word	0x000151f0
        /*101c*/ 	.word	0x00000002
        /*1020*/ 	.word	0x00032460
        /*1024*/ 	.short	0x010a
        /*1026*/ 	.byte	0x3f
	.zero		1


	//   ....[70]....
        /*1028*/ 	.word	0x00015240
        /*102c*/ 	.word	0x00000003
        /*1030*/ 	.word	0x00032440
        /*1034*/ 	.short	0x010a
        /*1036*/ 	.byte	0x3f
	.zero		1


	//   ....[71]....
        /*1038*/ 	.word	0x00015290
        /*103c*/ 	.word	0x00000003
        /*1040*/ 	.word	0x00032460
        /*1044*/ 	.short	0x010a
        /*1046*/ 	.byte	0x3f
	.zero		1


	//   ....[72]....
        /*1048*/ 	.word	0x00015dd0
        /*104c*/ 	.word	0x00000000
        /*1050*/ 	.word	0x00032420
        /*1054*/ 	.short	0x010a
        /*1056*/ 	.byte	0x3f
	.zero		1


	//   ....[73]....
        /*1058*/ 	.word	0x00015f70
        /*105c*/ 	.word	0x00000006
        /*1060*/ 	.word	0x00000000
        /*1064*/ 	.short	0x010a
        /*1066*/ 	.byte	0x3f
	.zero		1


	//   ....[74]....
        /*1068*/ 	.word	0x00015fc0
        /*106c*/ 	.word	0x00000007
        /*1070*/ 	.word	0x00000000
        /*1074*/ 	.short	0x010a
        /*1076*/ 	.byte	0x3f
	.zero		1


	//   ....[75]....
        /*1078*/ 	.word	0x00016010
        /*107c*/ 	.word	0x00000004
        /*1080*/ 	.word	0x00000000
        /*1084*/ 	.short	0x010a
        /*1086*/ 	.byte	0x3f
	.zero		1


	//----- nvinfo : EIATTR_NUM_MBARRIERS
	.align		4
.L_269:
        /*1088*/ 	.byte	0x03, 0x38
        /*108a*/ 	.short	0x0017


	//----- nvinfo : EIATTR_EXIT_INSTR_OFFSETS
	.align		4
        /*108c*/ 	.byte	0x04, 0x1c
        /*108e*/ 	.short	(.L_271 - .L_270)


	//   ....[0]....
.L_270:
        /*1090*/ 	.word	0x00000a90


	//   ....[1]....
        /*1094*/ 	.word	0x0000c1d0


	//   ....[2]....
        /*1098*/ 	.word	0x000133f0


	//----- nvinfo : EIATTR_MAX_THREADS
	.align		4
.L_271:
        /*109c*/ 	.byte	0x04, 0x05
        /*109e*/ 	.short	(.L_273 - .L_272)
.L_272:
        /*10a0*/ 	.word	0x00000180
        /*10a4*/ 	.word	0x00000001
        /*10a8*/ 	.word	0x00000001


	//----- nvinfo : EIATTR_CRS_STACK_SIZE
	.align		4
.L_273:
        /*10ac*/ 	.byte	0x04, 0x1e
        /*10ae*/ 	.short	(.L_275 - .L_274)
.L_274:
        /*10b0*/ 	.word	0x00000000


	//----- nvinfo : EIATTR_CBANK_PARAM_SIZE
	.align		4
.L_275:
        /*10b4*/ 	.byte	0x03, 0x19
        /*10b6*/ 	.short	0x0bf0


	//----- nvinfo : EIATTR_PARAM_CBANK
	.align		4
        /*10b8*/ 	.byte	0x04, 0x0a
        /*10ba*/ 	.short	(.L_277 - .L_276)
	.align		4
.L_276:
        /*10bc*/ 	.word	index@(.nv.constant0._ZN7cutlass13device_kernelIN5flash11enable_sm90INS1_16FlashAttnFwdSm90INS1_25CollectiveMainloopFwdSm90ILi2EN4cute5tupleIJNS5_1CILi1EEES8_S8_EEENS6_IJNS7_ILi128EEENS7_ILi96EEENS7_ILi64EEEEEELi256ENS_6half_tEfNS_4arch4Sm90ELb0ELb0ELb1ELb1ELb0ELb0ELb1ELb1ELb0ELb1ELb1ELb0EEENS1_21CollectiveEpilogueFwdINS6_IJSA_NS7_ILi256EEESB_EEES9_SE_SG_Li256ELb1ELb1ELb1ELb0EEENS1_36VarlenDynamicPersistentTileSchedulerILi128ELi96ELi256ELi128ELb1ELb1ELb1ELb0ELb1ELb1EEEEEEEEEvNT_6ParamsE)
        /*10c0*/ 	.short	0x0210
        /*10c2*/ 	.short	0x0bf0


	//----- nvinfo : EIATTR_SW_WAR
	.align		4
.L_277:
        /*10c4*/ 	.byte	0x04, 0x36
        /*10c6*/ 	.short	(.L_279 - .L_278)
.L_278:
        /*10c8*/ 	.word	0x00000008
.L_279:


//--------------------- .nv.info._ZN7cutlass13device_kernelIN5flash11enable_sm90INS1_16FlashAttnFwdSm90INS1_25CollectiveMainloopFwdSm90ILi2EN4cute5tupleIJNS5_1CILi1EEES8_S8_EEENS6_IJNS7_ILi128EEENS7_ILi96EEENS7_ILi64EEEEEELi256ENS_6half_tEfNS_4arch4Sm90ELb0ELb0ELb1ELb1ELb0ELb1ELb1ELb1ELb0ELb1ELb1ELb0EEENS1_21CollectiveEpilogueFwdINS6_IJSA_NS7_ILi256EEESB_EEES9_SE_SG_Li256ELb1ELb1ELb1ELb0EEENS1_36VarlenDynamicPersistentTileSchedulerILi128ELi96ELi256ELi128ELb1ELb1ELb1ELb0ELb1ELb1EEEEEEEEEvNT_6ParamsE --------------------------
	.section	.nv.info._ZN7cutlass13device_kernelIN5flash11enable_sm90INS1_16FlashAttnFwdSm90INS1_25CollectiveMainloopFwdSm90ILi2EN4cute5tupleIJNS5_1CILi1EEES8_S8_EEENS6_IJNS7_ILi128EEENS7_ILi96EEENS7_ILi64EEEEEELi256ENS_6half_tEfNS_4arch4Sm90ELb0ELb0ELb1ELb1ELb0ELb1ELb1ELb1ELb0ELb1ELb1ELb0EEENS1_21CollectiveEpilogueFwdINS6_IJSA_NS7_ILi256EEESB_EEES9_SE_SG_Li256ELb1ELb1ELb1ELb0EEENS1_36VarlenDynamicPersistentTileSchedulerILi128ELi96ELi256ELi128ELb1ELb1ELb1ELb0ELb1ELb1EEEEEEEEEvNT_6ParamsE,"",@"SHT_CUDA_INFO"
	.sectionflags	@""
	.align	4


	//----- nvinfo : EIATTR_CUDA_API_VERSION
	.align		4
        /*0000*/ 	.byte	0x04, 0x37
        /*0002*/ 	.short	(.L_281 - .L_280)
.L_280:
        /*0004*/ 	.word	0x00000082


	//----- nvinfo : EIATTR_KPARAM_INFO
	.align		4
.L_281:
        /*0008*/ 	.byte	0x04, 0x17
        /*000a*/ 	.short	(.L_283 - .L_282)
.L_282:
        /*000c*/ 	.word	0x00000000
        /*0010*/ 	.short	0x0000
        /*0012*/ 	.short	0x0070
        /*0014*/ 	.byte	0x00, 0xf0, 0x01, 0x2e


	//----- nvinfo : EIATTR_SPARSE_MMA_MASK
	.align		4
.L_283:
        /*0018*/ 	.byte	0x03, 0x50
        /*001a*/ 	.short	0x0000


	//----- nvinfo : EIATTR_MAXREG_COUNT
	.align		4
        /*001c*/ 	.byte	0x03, 0x1b
        /*001e*/ 	.short	0x00a8


	//----- nvinfo : EIATTR_NUM_BARRIERS
	.align		4
        /*0020*/ 	.byte	0x02, 0x4c
        /*0022*/ 	.byte	0x10
	.zero		1


	//----- nvinfo : EIATTR_EXTERNS
	.align		4
        /*0024*/ 	.byte	0x04, 0x0f
        /*0026*/ 	.short	(.L_285 - .L_284)


	//   ....[0]....
	.align		4
.L_284:
        /*0028*/ 	.word	index@(__assertfail)


	//----- nvinfo : EIATTR_ANNOTATIONS
	.align		4
.L_285:
        /*002c*/ 	.byte	0x04, 0x55
        /*002e*/ 	.short	(.L_287 - .L_286)


	//   ....[0]....
.L_286:
        /* <DEDUP_REMOVED lines=123> */


	//----- nvinfo : EIATTR_MERCURY_ISA_VERSION
	.align		4
.L_287:
        /*07c8*/ 	.byte	0x03, 0x5f
        /*07ca*/ 	.short	0x0101


	//----- nvinfo : EIATTR_UNUSED_LOAD_BYTE_OFFSET
	.align		4
        /*07cc*/ 	.byte	0x04, 0x44
        /*07ce*/ 	.short	(.L_289 - .L_288)


	//   ....[0]....
.L_288:
        /*07d0*/ 	.word	0x00000b00
        /*07d4*/ 	.word	0x0000fff0


	//   ....[1]....
        /*07d8*/ 	.word	0x0000f210
        /*07dc*/ 	.word	0x0000fff0


	//----- nvinfo : EIATTR_INT_WARP_WIDE_INSTR_OFFSETS
	.align		4
.L_289:
        /*07e0*/ 	.byte	0x04, 0x31
        /*07e2*/ 	.short	(.L_291 - .L_290)


	//   ....[0]....
.L_290:
        /*07e4*/ 	.word	0x00000190


	//   ....[1]....
        /*07e8*/ 	.word	0x000001d0


	//   ....[2]....
        /*07ec*/ 	.word	0x00000240


	//   ....[3]....
        /*07f0*/ 	.word	0x00000250


	//   ....[4]....
        /*07f4*/ 	.word	0x00016f30


	//   ....[5]....
        /*07f8*/ 	.word	0x00016fc0


	//   ....[6]....
        /*07fc*/ 	.word	0x0001b9a0


	//   ....[7]....
        /*0800*/ 	.word	0x0001ba30


	//----- nvinfo : EIATTR_COOP_GROUP_MASK_REGIDS
	.align		4
.L_291:
        /*0804*/ 	.byte	0x04, 0x29
        /*0806*/ 	.short	(.L_293 - .L_292)


	//   ....[0]....
.L_292:
        /*0808*/ 	.word	0xffffffff


	//   ....[1]....
        /*080c*/ 	.word	0xffffffff


	//   ....[2]....
        /*0810*/ 	.word	0xffffffff


	//   ....[3]....
        /*0814*/ 	.word	0xffffffff


	//   ....[4]....
        /*0818*/ 	.word	0xffffffff


	//   ....[5]....
        /*081c*/ 	.word	0xffffffff


	//   ....[6]....
        /*0820*/ 	.word	0xffffffff


	//   ....[7]....
        /*0824*/ 	.word	0xffffffff


	//   ....[8]....
        /*0828*/ 	.word	0xffffffff


	//   ....[9]....
        /*082c*/ 	.word	0xffffffff


	//   ....[10]....
        /*0830*/ 	.word	0xffffffff


	//   ....[11]....
        /*0834*/ 	.word	0xffffffff


	//   ....[12]....
        /*0838*/ 	.word	0xffffffff


	//   ....[13]....
        /*083c*/ 	.word	0xffffffff


	//   ....[14]....
        /*0840*/ 	.word	0xffffffff


	//   ....[15]....
        /*0844*/ 	.word	0xffffffff


	//   ....[16]....
        /*0848*/ 	.word	0xffffffff


	//   ....[17]....
        /*084c*/ 	.word	0xffffffff


	//   ....[18]....
        /*0850*/ 	.word	0xffffffff


	//   ....[19]....
        /*0854*/ 	.word	0xffffffff


	//   ....[20]....
        /*0858*/ 	.word	0xffffffff


	//   ....[21]....
        /*085c*/ 	.word	0xffffffff


	//   ....[22]....
        /*0860*/ 	.word	0xffffffff


	//   ....[23]....
        /*0864*/ 	.word	0xffffffff


	//   ....[24]....
        /*0868*/ 	.word	0xffffffff


	//   ....[25]....
        /*086c*/ 	.word	0xffffffff


	//   ....[26]....
        /*0870*/ 	.word	0xffffffff


	//   ....[27]....
        /*0874*/ 	.word	0xffffffff


	//   ....[28]....
        /*0878*/ 	.word	0xffffffff


	//   ....[29]....
        /*087c*/ 	.word	0xffffffff


	//   ....[30]....
        /*0880*/ 	.word	0xffffffff


	//   ....[31]....
        /*0884*/ 	.word	0xffffffff


	//   ....[32]....
        /*0888*/ 	.word	0xffffffff


	//   ....[33]....
        /*088c*/ 	.word	0xffffffff


	//   ....[34]....
        /*0890*/ 	.word	0xffffffff


	//   ....[35]....
        /*0894*/ 	.word	0xffffffff


	//   ....[36]....
        /*0898*/ 	.word	0xffffffff


	//   ....[37]....
        /*089c*/ 	.word	0xffffffff


	//   ....[38]....
        /*08a0*/ 	.word	0xffffffff


	//   ....[39]....
        /*08a4*/ 	.word	0xffffffff


	//   ....[40]....
        /*08a8*/ 	.word	0xffffffff


	//   ....[41]....
        /*08ac*/ 	.word	0xffffffff


	//   ....[42]....
        /*08b0*/ 	.word	0xffffffff


	//   ....[43]....
        /*08b4*/ 	.word	0xffffffff


	//   ....[44]....
        /*08b8*/ 	.word	0xffffffff


	//   ....[45]....
        /*08bc*/ 	.word	0xffffffff


	//   ....[46]....
        /*08c0*/ 	.word	0xffffffff


	//   ....[47]....
        /*08c4*/ 	.word	0xffffffff


	//   ....[48]....
        /*08c8*/ 	.word	0xffffffff


	//   ....[49]....
        /*08cc*/ 	.word	0xffffffff


	//   ....[50]....
        /*08d0*/ 	.word	0xffffffff


	//   ....[51]....
        /*08d4*/ 	.word	0xffffffff


	//   ....[52]....
        /*08d8*/ 	.word	0xffffffff


	//   ....[53]....
        /*08dc*/ 	.word	0xffffffff


	//   ....[54]....
        /*08e0*/ 	.word	0xffffffff


	//   ....[55]....
        /*08e4*/ 	.word	0xffffffff


	//   ....[56]....
        /*08e8*/ 	.word	0xffffffff


	//   ....[57]....
        /*08ec*/ 	.word	0xffffffff


	//   ....[58]....
        /*08f0*/ 	.word	0xffffffff


	//   ....[59]....
        /*08f4*/ 	.word	0xffffffff


	//   ....[60]....
        /*08f8*/ 	.word	0xffffffff


	//   ....[61]....
        /*08fc*/ 	.word	0xffffffff


	//   ....[62]....
        /*0900*/ 	.word	0xffffffff


	//   ....[63]....
        /*0904*/ 	.word	0xffffffff


	//   ....[64]....
        /*0908*/ 	.word	0xffffffff


	//   ....[65]....
        /*090c*/ 	.word	0xffffffff


	//   ....[66]....
        /*0910*/ 	.word	0xffffffff


	//   ....[67]....
        /*0914*/ 	.word	0xffffffff


	//   ....[68]....
        /*0918*/ 	.word	0xffffffff


	//   ....[69]....
        /*091c*/ 	.word	0xffffffff


	//   ....[70]....
        /*0920*/ 	.word	0xffffffff


	//   ....[71]....
        /*0924*/ 	.word	0xffffffff


	//   ....[72]....
        /*0928*/ 	.word	0xffffffff


	//   ....[73]....
        /*092c*/ 	.word	0xffffffff


	//   ....[74]....
        /*0930*/ 	.word	0xffffffff


	//   ....[75]....
        /*0934*/ 	.word	0xffffffff


	//   ....[76]....
        /*0938*/ 	.word	0xffffffff


	//   ....[77]....
        /*093c*/ 	.word	0xffffffff


	//   ....[78]....
        /*0940*/ 	.word	0xffffffff


	//   ....[79]....
        /*0944*/ 	.word	0xffffffff


	//   ....[80]....
        /*0948*/ 	.word	0xffffffff


	//   ....[81]....
        /*094c*/ 	.word	0xffffffff


	//   ....[82]....
        /*0950*/ 	.word	0xffffffff


	//   ....[83]....
        /*0954*/ 	.word	0xffffffff


	//   ....[84]....
        /*0958*/ 	.word	0xffffffff


	//   ....[85]....
        /*095c*/ 	.word	0xffffffff


	//   ....[86]....
        /*0960*/ 	.word	0xffffffff


	//   ....[87]....
        /*0964*/ 	.word	0xffffffff


	//   ....[88]....
        /*0968*/ 	.word	0xffffffff


	//   ....[89]....
        /*096c*/ 	.word	0xffffffff


	//   ....[90]....
        /*0970*/ 	.word	0xffffffff


	//   ....[91]....
        /*0974*/ 	.word	0xffffffff


	//   ....[92]....
        /*0978*/ 	.word	0xffffffff


	//   ....[93]....
        /*097c*/ 	.word	0xffffffff


	//   ....[94]....
        /*0980*/ 	.word	0xffffffff


	//   ....[95]....
        /*0984*/ 	.word	0xffffffff


	//   ....[96]....
        /*0988*/ 	.word	0xffffffff


	//   ....[97]....
        /*098c*/ 	.word	0xffffffff


	//   ....[98]....
        /*0990*/ 	.word	0xffffffff


	//   ....[99]....
        /*0994*/ 	.word	0xffffffff


	//   ....[100]....
        /*0998*/ 	.word	0xffffffff


	//   ....[101]....
        /*099c*/ 	.word	0xffffffff


	//   ....[102]....
        /*09a0*/ 	.word	0xffffffff


	//   ....[103]....
        /*09a4*/ 	.word	0xffffffff


	//   ....[104]....
        /*09a8*/ 	.word	0xffffffff


	//   ....[105]....
        /*09ac*/ 	.word	0xffffffff


	//   ....[106]....
        /*09b0*/ 	.word	0xffffffff


	//   ....[107]....
        /*09b4*/ 	.word	0xffffffff


	//   ....[108]....
        /*09b8*/ 	.word	0xffffffff


	//   ....[109]....
        /*09bc*/ 	.word	0xffffffff


	//   ....[110]....
        /*09c0*/ 	.word	0xffffffff


	//   ....[111]....
        /*09c4*/ 	.word	0xffffffff


	//   ....[112]....
        /*09c8*/ 	.word	0xffffffff


	//   ....[113]....
        /*09cc*/ 	.word	0xffffffff


	//   ....[114]....
        /*09d0*/ 	.word	0xffffffff


	//   ....[115]....
        /*09d4*/ 	.word	0xffffffff


	//   ....[116]....
        /*09d8*/ 	.word	0xffffffff


	//   ....[117]....
        /*09dc*/ 	.word	0xffffffff


	//   ....[118]....
        /*09e0*/ 	.word	0xffffffff


	//   ....[119]....
        /*09e4*/ 	.word	0xffffffff


	//   ....[120]....
        /*09e8*/ 	.word	0xffffffff


	//   ....[121]....
        /*09ec*/ 	.word	0xffffffff


	//   ....[122]....
        /*09f0*/ 	.word	0x0500000f


	//   ....[123]....
        /*09f4*/ 	.word	0x0500000f


	//   ....[124]....
        /*09f8*/ 	.word	0x0500000f


	//   ....[125]....
        /*09fc*/ 	.word	0x0500000f


	//   ....[126]....
        /*0a00*/ 	.word	0x0500000f


	//   ....[127]....
        /*0a04*/ 	.word	0x0500000f


	//   ....[128]....
        /*0a08*/ 	.word	0x0500000f


	//   ....[129]....
        /*0a0c*/ 	.word	0x0500000f


	//   ....[130]....
        /*0a10*/ 	.word	0x0500000f


	//   ....[131]....
        /*0a14*/ 	.word	0x0500000f


	//   ....[132]....
        /*0a18*/ 	.word	0x0500000f


	//   ....[133]....
        /*0a1c*/ 	.word	0x0500000f


	//   ....[134]....
        /*0a20*/ 	.word	0x0500000f


	//   ....[135]....
        /*0a24*/ 	.word	0x0500000f


	//   ....[136]....
        /*0a28*/ 	.word	0x0500000f


	//   ....[137]....
        /*0a2c*/ 	.word	0x0500000f


	//   ....[138]....
        /*0a30*/ 	.word	0x0500000f


	//   ....[139]....
        /*0a34*/ 	.word	0x0500000f


	//   ....[140]....
        /*0a38*/ 	.word	0x0500000f


	//   ....[141]....
        /*0a3c*/ 	.word	0x0500000f


	//   ....[142]....
        /*0a40*/ 	.word	0x0500000f


	//   ....[143]....
        /*0a44*/ 	.word	0x0500000f


	//   ....[144]....
        /*0a48*/ 	.word	0x0500000f


	//   ....[145]....
        /*0a4c*/ 	.word	0x0500000f


	//   ....[146]....
        /*0a50*/ 	.word	0x0500000f


	//   ....[147]....
        /*0a54*/ 	.word	0x0500000f


	//   ....[148]....
        /*0a58*/ 	.word	0x0500000f


	//   ....[149]....
        /*0a5c*/ 	.word	0x0500000f


	//   ....[150]....
        /*0a60*/ 	.word	0x0500000f


	//   ....[151]....
        /*0a64*/ 	.word	0x0500000f


	//   ....[152]....
        /*0a68*/ 	.word	0x0500000f


	//   ....[153]....
        /*0a6c*/ 	.word	0x0500000f


	//   ....[154]....
        /*0a70*/ 	.word	0x0500000f


	//   ....[155]....
        /*0a74*/ 	.word	0x0500000f


	//   ....[156]....
        /*0a78*/ 	.word	0x0500000f


	//   ....[157]....
        /*0a7c*/ 	.word	0x0500000f


	//   ....[158]....
        /*0a80*/ 	.word	0x0500000f


	//   ....[159]....
        /*0a84*/ 	.word	0x0500000f


	//   ....[160]....
        /*0a88*/ 	.word	0x0500000f


	//   ....[161]....
        /*0a8c*/ 	.word	0x0500000f


	//   ....[162]....
        /*0a90*/ 	.word	0x0500000f


	//   ....[163]....
        /*0a94*/ 	.word	0x0500000f


	//   ....[164]....
        /*0a98*/ 	.word	0x0500000f


	//   ....[165]....
        /*0a9c*/ 	.word	0x0500000f


	//   ....[166]....
        /*0aa0*/ 	.word	0x0500000f


	//   ....[167]....
        /*0aa4*/ 	.word	0x0500000f


	//   ....[168]....
        /*0aa8*/ 	.word	0x0500000f


	//   ....[169]....
        /*0aac*/ 	.word	0x0500000f


	//   ....[170]....
        /*0ab0*/ 	.word	0x0500000f


	//   ....[171]....
        /*0ab4*/ 	.word	0x0500000f


	//   ....[172]....
        /*0ab8*/ 	.word	0x0500000f


	//   ....[173]....
        /*0abc*/ 	.word	0x0500000f


	//   ....[174]....
        /*0ac0*/ 	.word	0x0500000f


	//   ....[175]....
        /*0ac4*/ 	.word	0x0500000f


	//   ....[176]....
        /*0ac8*/ 	.word	0x0500000f


	//   ....[177]....
        /*0acc*/ 	.word	0x0500000f


	//   ....[178]....
        /*0ad0*/ 	.word	0x0500000f


	//   ....[179]....
        /*0ad4*/ 	.word	0x0500000f


	//   ....[180]....
        /*0ad8*/ 	.word	0x0500000f


	//   ....[181]....
        /*0adc*/ 	.word	0x0500000f


	//   ....[182]....
        /*0ae0*/ 	.word	0x0500000f


	//   ....[183]....
        /*0ae4*/ 	.word	0x0500000f


	//   ....[184]....
        /*0ae8*/ 	.word	0x0500000f


	//   ....[185]....
        /*0aec*/ 	.word	0x0500000f


	//   ....[186]....
        /*0af0*/ 	.word	0x0500000f


	//   ....[187]....
        /*0af4*/ 	.word	0x0500000f


	//   ....[188]....
        /*0af8*/ 	.word	0x0500000f


	//   ....[189]....
        /*0afc*/ 	.word	0x0500000f


	//   ....[190]....
        /*0b00*/ 	.word	0x0500000f


	//   ....[191]....
        /*0b04*/ 	.word	0x0500000f


	//   ....[192]....
        /*0b08*/ 	.word	0x0500000f


	//   ....[193]....
        /*0b0c*/ 	.word	0x0500000f


	//   ....[194]....
        /*0b10*/ 	.word	0x0500000f


	//   ....[195]....
        /*0b14*/ 	.word	0x0500000f


	//   ....[196]....
        /*0b18*/ 	.word	0x0500000f


	//   ....[197]....
        /*0b1c*/ 	.word	0x0500000f


	//   ....[198]....
        /*0b20*/ 	.word	0x0500000f


	//   ....[199]....
        /*0b24*/ 	.word	0x0500000f


	//   ....[200]....
        /*0b28*/ 	.word	0x0500000f


	//   ....[201]....
        /*0b2c*/ 	.word	0x0500000f


	//   ....[202]....
        /*0b30*/ 	.word	0x0500000f


	//   ....[203]....
        /*0b34*/ 	.word	0x0500000f


	//----- nvinfo : EIATTR_COOP_GROUP_INSTR_OFFSETS
	.align		4
.L_293:
        /*0b38*/ 	.byte	0x04, 0x28
        /*0b3a*/ 	.short	(.L_295 - .L_294)


	//   ....[0]....
.L_294:
        /*0b3c*/ 	.word	0x00000070


	//   ....[1]....
        /*0b40*/ 	.word	0x000001a0


	//   ....[2]....
        /*0b44*/ 	.word	0x000001f0


	//   ....[3]....
        /*0b48*/ 	.word	0x00000440


	//   ....[4]....
        /*0b4c*/ 	.word	0x000005a0


	//   ....[5]....
        /*0b50*/ 	.word	0x000006c0


	//   ....[6]....
        /*0b54*/ 	.word	0x00000820


	//   ....[7]....
        /*0b58*/ 	.word	0x00006480


	//   ....[8]....
        /*0b5c*/ 	.word	0x00006a70


	//   ....[9]....
        /*0b60*/ 	.word	0x00006a80


	//   ....[10]....
        /*0b64*/ 	.word	0x00006a90


	//   ....[11]....
        /*0b68*/ 	.word	0x00006aa0


	//   ....[12]....
        /*0b6c*/ 	.word	0x00007a90


	//   ....[13]....
        /*0b70*/ 	.word	0x00007aa0


	//   ....[14]....
        /*0b74*/ 	.word	0x00007ab0


	//   ....[15]....
        /*0b78*/ 	.word	0x00007ac0


	//   ....[16]....
        /*0b7c*/ 	.word	0x0000a850


	//   ....[17]....
        /*0b80*/ 	.word	0x0000a890


	//   ....[18]....
        /*0b84*/ 	.word	0x0000ac60


	//   ....[19]....
        /*0b88*/ 	.word	0x0000acd0


	//   ....[20]....
        /*0b8c*/ 	.word	0x0000cbc0


	//   ....[21]....
        /*0b90*/ 	.word	0x0000cbf0


	//   ....[22]....
        /*0b94*/ 	.word	0x0000d2e0


	//   ....[23]....
        /*0b98*/ 	.word	0x0000d300


	//   ....[24]....
        /*0b9c*/ 	.word	0x0000e770


	//   ....[25]....
        /*0ba0*/ 	.word	0x0000e820


	//   ....[26]....
        /*0ba4*/ 	.word	0x0000e8c0


	//   ....[27]....
        /*0ba8*/ 	.word	0x0000ea90


	//   ....[28]....
        /*0bac*/ 	.word	0x00010270


	//   ....[29]....
        /*0bb0*/ 	.word	0x00010290


	//   ....[30]....
        /*0bb4*/ 	.word	0x000102a0


	//   ....[31]....
        /*0bb8*/ 	.word	0x000102b0


	//   ....[32]....
        /*0bbc*/ 	.word	0x00010cc0


	//   ....[33]....
        /*0bc0*/ 	.word	0x00010cd0


	//   ....[34]....
        /*0bc4*/ 	.word	0x00010ed0


	//   ....[35]....
        /*0bc8*/ 	.word	0x00010ee0


	//   ....[36]....
        /*0bcc*/ 	.word	0x000110a0


	//   ....[37]....
        /*0bd0*/ 	.word	0x000110b0


	//   ....[38]....
        /*0bd4*/ 	.word	0x00011270


	//   ....[39]....
        /*0bd8*/ 	.word	0x00011280


	//   ....[40]....
        /*0bdc*/ 	.word	0x000116e0


	//   ....[41]....
        /*0be0*/ 	.word	0x000116f0


	//   ....[42]....
        /*0be4*/ 	.word	0x00012470


	//   ....[43]....
        /*0be8*/ 	.word	0x00012480


	//   ....[44]....
        /*0bec*/ 	.word	0x00013a20


	//   ....[45]....
        /*0bf0*/ 	.word	0x00013a30


	//   ....[46]....
        /*0bf4*/ 	.word	0x00013c00


	//   ....[47]....
        /*0bf8*/ 	.word	0x00013c10


	//   ....[48]....
        /*0bfc*/ 	.word	0x00013dd0


	//   ....[49]....
        /*0c00*/ 	.word	0x00013de0


	//   ....[50]....
        /*0c04*/ 	.word	0x00013fa0


	//   ....[51]....
        /*0c08*/ 	.word	0x00013fb0


	//   ....[52]....
        /*0c0c*/ 	.word	0x000141d0


	//   ....[53]....
        /*0c10*/ 	.word	0x00014400


	//   ....[54]....
        /*0c14*/ 	.word	0x00014430


	//   ....[55]....
        /*0c18*/ 	.word	0x00014460


	//   ....[56]....
        /*0c1c*/ 	.word	0x00014490


	//   ....[57]....
        /*0c20*/ 	.word	0x000144c0


	//   ....[58]....
        /*0c24*/ 	.word	0x000144f0


	//   ....[59]....
        /*0c28*/ 	.word	0x00014690


	//   ....[60]....
        /*0c2c*/ 	.word	0x000146c0


	//   ....[61]....
        /*0c30*/ 	.word	0x000146f0


	//   ....[62]....
        /*0c34*/ 	.word	0x00014720


	//   ....[63]....
        /*0c38*/ 	.word	0x00014750


	//   ....[64]....
        /*0c3c*/ 	.word	0x00014780


	//   ....[65]....
        /*0c40*/ 	.word	0x00014810


	//   ....[66]....
        /*0c44*/ 	.word	0x00014840


	//   ....[67]....
        /*0c48*/ 	.word	0x00014850


	//   ....[68]....
        /*0c4c*/ 	.word	0x00014900


	//   ....[69]....
        /*0c50*/ 	.word	0x00015960


	//   ....[70]....
        /*0c54*/ 	.word	0x00017510


	//   ....[71]....
        /*0c58*/ 	.word	0x00017fd0


	//   ....[72]....
        /*0c5c*/ 	.word	0x00018000


	//   ....[73]....
        /*0c60*/ 	.word	0x00018040


	//   ....[74]....
        /*0c64*/ 	.word	0x00018060


	//   ....[75]....
        /*0c68*/ 	.word	0x00018150


	//   ....[76]....
        /*0c6c*/ 	.word	0x00018170


	//   ....[77]....
        /*0c70*/ 	.word	0x00018210


	//   ....[78]....
        /*0c74*/ 	.word	0x00018220


	//   ....[79]....
        /*0c78*/ 	.word	0x000182b0


	//   ....[80]....
        /*0c7c*/ 	.word	0x000182d0


	//   ....[81]....
        /*0c80*/ 	.word	0x00018370


	//   ....[82]....
        /*0c84*/ 	.word	0x00018390


	//   ....[83]....
        /*0c88*/ 	.word	0x00018420


	//   ....[84]....
        /*0c8c*/ 	.word	0x00018440


	//   ....[85]....
        /*0c90*/ 	.word	0x000184d0


	//   ....[86]....
        /*0c94*/ 	.word	0x000184e0


	//   ....[87]....
        /*0c98*/ 	.word	0x00018c10


	//   ....[88]....
        /*0c9c*/ 	.word	0x00018c20


	//   ....[89]....
        /*0ca0*/ 	.word	0x00018cd0


	//   ....[90]....
        /*0ca4*/ 	.word	0x00018ce0


	//   ....[91]....
        /*0ca8*/ 	.word	0x00018da0


	//   ....[92]....
        /*0cac*/ 	.word	0x00018db0


	//   ....[93]....
        /*0cb0*/ 	.word	0x00018e70


	//   ....[94]....
        /*0cb4*/ 	.word	0x00018e80


	//   ....[95]....
        /*0cb8*/ 	.word	0x00018f20


	//   ....[96]....
        /*0cbc*/ 	.word	0x00018f30


	//   ....[97]....
        /*0cc0*/ 	.word	0x00018fe0


	//   ....[98]....
        /*0cc4*/ 	.word	0x00018ff0


	//   ....[99]....
        /*0cc8*/ 	.word	0x000190a0


	//   ....[100]....
        /*0ccc*/ 	.word	0x000190b0


	//   ....[101]....
        /*0cd0*/ 	.word	0x000190c0


	//   ....[102]....
        /*0cd4*/ 	.word	0x00019130


	//   ....[103]....
        /*0cd8*/ 	.word	0x0001bcc0


	//   ....[104]....
        /*0cdc*/ 	.word	0x0001bcf0


	//   ....[105]....
        /*0ce0*/ 	.word	0x0001bd50


	//   ....[106]....
        /*0ce4*/ 	.word	0x0001bd80


	//   ....[107]....
        /*0ce8*/ 	.word	0x0001bdb0


	//   ....[108]....
        /*0cec*/ 	.word	0x0001bde0


	//   ....[109]....
        /*0cf0*/ 	.word	0x0001be10


	//   ....[110]....
        /*0cf4*/ 	.word	0x0001be40


	//   ....[111]....
        /*0cf8*/ 	.word	0x0001c000


	//   ....[112]....
        /*0cfc*/ 	.word	0x0001c030


	//   ....[113]....
        /*0d00*/ 	.word	0x0001c060


	//   ....[114]....
        /*0d04*/ 	.word	0x0001c090


	//   ....[115]....
        /*0d08*/ 	.word	0x0001c0c0


	//   ....[116]....
        /*0d0c*/ 	.word	0x0001c0f0


	//   ....[117]....
        /*0d10*/ 	.word	0x0001c1b0


	//   ....[118]....
        /*0d14*/ 	.word	0x0001c1d0


	//   ....[119]....
        /*0d18*/ 	.word	0x0001c1e0


	//   ....[120]....
        /*0d1c*/ 	.word	0x0001c240


	//   ....[121]....
        /*0d20*/ 	.word	0x0001c970


	//   ....[122]....
        /*0d24*/ 	.word	0x0001cda0


	//   ....[123]....
        /*0d28*/ 	.word	0x0001ce40


	//   ....[124]....
        /*0d2c*/ 	.word	0x0001ced0


	//   ....[125]....
        /*0d30*/ 	.word	0x0001cf20


	//   ....[126]....
        /*0d34*/ 	.word	0x0001cf70


	//   ....[127]....
        /*0d38*/ 	.word	0x0001d060


	//   ....[128]....
        /*0d3c*/ 	.word	0x0001d0f0


	//   ....[129]....
        /*0d40*/ 	.word	0x0001d140


	//   ....[130]....
        /*0d44*/ 	.word	0x0001d190


	//   ....[131]....
        /*0d48*/ 	.word	0x0001d3f0


	//   ....[132]....
        /*0d4c*/ 	.word	0x0001d440


	//   ....[133]....
        /*0d50*/ 	.word	0x0001d4d0


	//   ....[134]....
        /*0d54*/ 	.word	0x0001d560


	//   ....[135]....
        /*0d58*/ 	.word	0x0001d5f0


	//   ....[136]....
        /*0d5c*/ 	.word	0x0001d680


	//   ....[137]....
        /*0d60*/ 	.word	0x0001d710


	//   ....[138]....
        /*0d64*/ 	.word	0x0001d7a0


	//   ....[139]....
        /*0d68*/ 	.word	0x0001d820


	//   ....[140]....
        /*0d6c*/ 	.word	0x0001d870


	//   ....[141]....
        /*0d70*/ 	.word	0x0001d910


	//   ....[142]....
        /*0d74*/ 	.word	0x0001d9a0


	//   ....[143]....
        /*0d78*/ 	.word	0x0001da30


	//   ....[144]....
        /*0d7c*/ 	.word	0x0001da80


	//   ....[145]....
        /*0d80*/ 	.word	0x0001db10


	//   ....[146]....
        /*0d84*/ 	.word	0x0001dba0


	//   ....[147]....
        /*0d88*/ 	.word	0x0001dc30


	//   ....[148]....
        /*0d8c*/ 	.word	0x0001dcc0


	//   ....[149]....
        /*0d90*/ 	.word	0x0001dd50


	//   ....[150]....
        /*0d94*/ 	.word	0x0001dde0


	//   ....[151]....
        /*0d98*/ 	.word	0x0001dea0


	//   ....[152]....
        /*0d9c*/ 	.word	0x0001e180


	//   ....[153]....
        /*0da0*/ 	.word	0x0001e300


	//   ....[154]....
        /*0da4*/ 	.word	0x0001e360


	//   ....[155]....
        /*0da8*/ 	.word	0x0001e3d0


	//   ....[156]....
        /*0dac*/ 	.word	0x0001e440


	//   ....[157]....
        /*0db0*/ 	.word	0x0001e4f0


	//   ....[158]....
        /*0db4*/ 	.word	0x0001e5e0


	//   ....[159]....
        /*0db8*/ 	.word	0x0001e710


	//   ....[160]....
        /*0dbc*/ 	.word	0x0001e7b0


	//   ....[161]....
        /*0dc0*/ 	.word	0x0001e880


	//   ....[162]....
        /*0dc4*/ 	.word	0x0001e920


	//   ....[163]....
        /*0dc8*/ 	.word	0x0001e9f0


	//   ....[164]....
        /*0dcc*/ 	.word	0x0001ea90


	//   ....[165]....
        /*0dd0*/ 	.word	0x0001eb60


	//   ....[166]....
        /*0dd4*/ 	.word	0x0001ec00


	//   ....[167]....
        /*0dd8*/ 	.word	0x0001ecb0


	//   ....[168]....
        /*0ddc*/ 	.word	0x0001ed90


	//   ....[169]....
        /*0de0*/ 	.word	0x0001eff0


	//   ....[170]....
        /*0de4*/ 	.word	0x0001f0a0


	//   ....[171]....
        /*0de8*/ 	.word	0x0001f1a0


	//   ....[172]....
        /*0dec*/ 	.word	0x0001f290


	//   ....[173]....
        /*0df0*/ 	.word	0x0001f320


	//   ....[174]....
        /*0df4*/ 	.word	0x0001f410


	//   ....[175]....
        /*0df8*/ 	.word	0x0001f4a0


	//   ....[176]....
        /*0dfc*/ 	.word	0x0001f590


	//   ....[177]....
        /*0e00*/ 	.word	0x0001f620


	//   ....[178]....
        /*0e04*/ 	.word	0x0001f710


	//   ....[179]....
        /*0e08*/ 	.word	0x0001f7a0


	//   ....[180]....
        /*0e0c*/ 	.word	0x0001f880


	//   ....[181]....
        /*0e10*/ 	.word	0x0001f9b0


	//   ....[182]....
        /*0e14*/ 	.word	0x0001fa00


	//   ....[183]....
        /*0e18*/ 	.word	0x0001fa60


	//   ....[184]....
        /*0e1c*/ 	.word	0x0001fb00


	//   ....[185]....
        /*0e20*/ 	.word	0x0001fea0


	//   ....[186]....
        /*0e24*/ 	.word	0x0001ff40


	//   ....[187]....
        /*0e28*/ 	.word	0x000200e0


	//   ....[188]....
        /*0e2c*/ 	.word	0x00020160


	//   ....[189]....
        /*0e30*/ 	.word	0x000201e0


	//   ....[190]....
        /*0e34*/ 	.word	0x00020260


	//   ....[191]....
        /*0e38*/ 	.word	0x000202e0


	//   ....[192]....
        /*0e3c*/ 	.word	0x00020370


	//   ....[193]....
        /*0e40*/ 	.word	0x00020410


	//   ....[194]....
        /*0e44*/ 	.word	0x000204c0


	//   ....[195]....
        /*0e48*/ 	.word	0x00020540


	//   ....[196]....
        /*0e4c*/ 	.word	0x000205c0


	//   ....[197]....
        /*0e50*/ 	.word	0x00020640


	//   ....[198]....
        /*0e54*/ 	.word	0x000206d0


	//   ....[199]....
        /*0e58*/ 	.word	0x00020750


	//   ....[200]....
        /*0e5c*/ 	.word	0x000207f0


	//   ....[201]....
        /*0e60*/ 	.word	0x00020840


	//   ....[202]....
        /*0e64*/ 	.word	0x000208d0


	//   ....[203]....
        /*0e68*/ 	.word	0x00020a00


	//----- nvinfo : EIATTR_REG_RECONFIG
	.align		4
.L_295:
        /*0e6c*/ 	.byte	0x01, 0x54
	.zero		2


	//----- nvinfo : EIATTR_SYSCALL_OFFSETS
	.align		4
        /*0e70*/ 	.byte	0x04, 0x46
        /*0e72*/ 	.short	(.L_297 - .L_296)


	//   ....[0]....
.L_296:
        /*0e74*/ 	.word	0x00001e50


	//   ....[1]....
        /*0e78*/ 	.word	0x00001fa0


	//   ....[2]....
        /*0e7c*/ 	.word	0x00006620


	//   ....[3]....
        /*0e80*/ 	.word	0x00006990


	//   ....[4]....
        /*0e84*/ 	.word	0x00017130


	//   ....[5]....
        /*0e88*/ 	.word	0x00017280


	//   ....[6]....
        /*0e8c*/ 	.word	0x00017380


	//   ....[7]....
        /*0e90*/ 	.word	0x00017be0


	//   ....[8]....
        /*0e94*/ 	.word	0x000187f0


	//----- nvinfo : EIATTR_MBARRIER_INSTR_OFFSETS
	.align		4
.L_297:
        /*0e98*/ 	.byte	0x04, 0x39
        /*0e9a*/ 	.short	(.L_299 - .L_298)


	//   ....[0]....
.L_298:
        /*0e9c*/ 	.word	0x000002e0
        /*0ea0*/ 	.word	0x000000ff
        /*0ea4*/ 	.word	0x00032400
        /*0ea8*/ 	.short	0x0100
        /*0eaa*/ 	.byte	0x08
	.zero		1


	//   ....[1]....
        /*0eac*/ 	.word	0x000002f0
        /*0eb0*/ 	.word	0x000000ff
        /*0eb4*/ 	.word	0x00032410
        /*0eb8*/ 	.short	0x0100
        /*0eba*/ 	.byte	0x08
	.zero		1


	//   ....[2]....
        /*0ebc*/ 	.word	0x00000300
        /*0ec0*/ 	.word	0x000000ff
        /*0ec4*/ 	.word	0x00032420
        /*0ec8*/ 	.short	0x0100
        /*0eca*/ 	.byte	0x08
	.zero		1


	//   ....[3]....
        /*0ecc*/ 	.word	0x000003f0
        /*0ed0*/ 	.word	0x000000ff
        /*0ed4*/ 	.word	0x00032430
        /*0ed8*/ 	.short	0x0100
        /*0eda*/ 	.byte	0x08
	.zero		1


	//   ....[4]....
        /*0edc*/ 	.word	0x00000400
        /*0ee0*/ 	.word	0x000000ff
        /*0ee4*/ 	.word	0x00032440
        /*0ee8*/ 	.short	0x0100
        /*0eea*/ 	.byte	0x08
	.zero		1


	//   ....[5]....
        /*0eec*/ 	.word	0x00000410
        /*0ef0*/ 	.word	0x000000ff
        /*0ef4*/ 	.word	0x00032438
        /*0ef8*/ 	.short	0x0100
        /*0efa*/ 	.byte	0x08
	.zero		1


	//   ....[6]....
        /*0efc*/ 	.word	0x00000420
        /*0f00*/ 	.word	0x000000ff
        /*0f04*/ 	.word	0x00032448
        /*0f08*/ 	.short	0x0100
        /*0f0a*/ 	.byte	0x08
	.zero		1


	//   ....[7]....
        /*0f0c*/ 	.word	0x00000550
        /*0f10*/ 	.word	0x000000ff
        /*0f14*/ 	.word	0x00032450
        /*0f18*/ 	.short	0x0100
        /*0f1a*/ 	.byte	0x08
	.zero		1


	//   ....[8]....
        /*0f1c*/ 	.word	0x00000560
        /*0f20*/ 	.word	0x000000ff
        /*0f24*/ 	.word	0x00032460
        /*0f28*/ 	.short	0x0100
        /*0f2a*/ 	.byte	0x08
	.zero		1


	//   ....[9]....
        /*0f2c*/ 	.word	0x00000570
        /*0f30*/ 	.word	0x000000ff
        /*0f34*/ 	.word	0x00032458
        /*0f38*/ 	.short	0x0100
        /*0f3a*/ 	.byte	0x08
	.zero		1


	//   ....[10]....
        /*0f3c*/ 	.word	0x00000580
        /*0f40*/ 	.word	0x000000ff
        /*0f44*/ 	.word	0x00032468
        /*0f48*/ 	.short	0x0100
        /*0f4a*/ 	.byte	0x08
	.zero		1


	//   ....[11]....
        /*0f4c*/ 	.word	0x00000670
        /*0f50*/ 	.word	0x000000ff
        /*0f54*/ 	.word	0x00032470
        /*0f58*/ 	.short	0x0100
        /*0f5a*/ 	.byte	0x06
	.zero		1


	//   ....[12]....
        /*0f5c*/ 	.word	0x00000680
        /*0f60*/ 	.word	0x000000ff
        /*0f64*/ 	.word	0x00032480
        /*0f68*/ 	.short	0x0100
        /*0f6a*/ 	.byte	0x06
	.zero		1


	//   ....[13]....
        /*0f6c*/ 	.word	0x00000690
        /*0f70*/ 	.word	0x000000ff
        /*0f74*/ 	.word	0x00032478
        /*0f78*/ 	.short	0x0100
        /*0f7a*/ 	.byte	0x06
	.zero		1


	//   ....[14]....
        /*0f7c*/ 	.word	0x000006a0
        /*0f80*/ 	.word	0x000000ff
        /*0f84*/ 	.word	0x00032488
        /*0f88*/ 	.short	0x0100
        /*0f8a*/ 	.byte	0x06
	.zero		1


	//   ....[15]....
        /*0f8c*/ 	.word	0x000007d0
        /*0f90*/ 	.word	0x000000ff
        /*0f94*/ 	.word	0x00032490
        /*0f98*/ 	.short	0x0100
        /*0f9a*/ 	.byte	0x08
	.zero		1


	//   ....[16]....
        /*0f9c*/ 	.word	0x000007e0
        /*0fa0*/ 	.word	0x000000ff
        /*0fa4*/ 	.word	0x000324a0
        /*0fa8*/ 	.short	0x0100
        /*0faa*/ 	.byte	0x08
	.zero		1


	//   ....[17]....
        /*0fac*/ 	.word	0x000007f0
        /*0fb0*/ 	.word	0x000000ff
        /*0fb4*/ 	.word	0x00032498
        /*0fb8*/ 	.short	0x0100
        /*0fba*/ 	.byte	0x08
	.zero		1


	//   ....[18]....
        /*0fbc*/ 	.word	0x00000800
        /*0fc0*/ 	.word	0x000000ff
        /*0fc4*/ 	.word	0x000324a8
        /*0fc8*/ 	.short	0x0100
        /*0fca*/ 	.byte	0x08
	.zero		1


	//   ....[19]....
        /*0fcc*/ 	.word	0x00000930
        /*0fd0*/ 	.word	0x000000ff
        /*0fd4*/ 	.word	0x000324b0
        /*0fd8*/ 	.short	0x0100
        /*0fda*/ 	.byte	0x08
	.zero		1


	//   ....[20]....
        /*0fdc*/ 	.word	0x00000940
        /*0fe0*/ 	.word	0x000000ff
        /*0fe4*/ 	.word	0x000324c0
        /*0fe8*/ 	.short	0x0100
        /*0fea*/ 	.byte	0x08
	.zero		1


	//   ....[21]....
        /*0fec*/ 	.word	0x00000950
        /*0ff0*/ 	.word	0x000000ff
        /*0ff4*/ 	.word	0x000324b8
        /*0ff8*/ 	.short	0x0100
        /*0ffa*/ 	.byte	0x08
	.zero		1


	//   ....[22]....
        /*0ffc*/ 	.word	0x00000960
        /*1000*/ 	.word	0x000000ff
        /*1004*/ 	.word	0x000324c8
        /*1008*/ 	.short	0x0100
        /*100a*/ 	.byte	0x08
	.zero		1


	//   ....[23]....
        /*100c*/ 	.word	0x00003210
        /*1010*/ 	.word	0x00000061
        /*1014*/ 	.word	0x00032490
        /*1018*/ 	.short	0x010a
        /*101a*/ 	.byte	0x3f
	.zero		1


	//   ....[24]....
        /*101c*/ 	.word	0x000043b0
        /*1020*/ 	.word	0x00000061
        /*1024*/ 	.word	0x00032490
        /*1028*/ 	.short	0x010a
        /*102a*/ 	.byte	0x3f
	.zero		1


	//   ....[25]....
        /*102c*/ 	.word	0x00005420
        /*1030*/ 	.word	0x00000061
        /*1034*/ 	.word	0x00032490
        /*1038*/ 	.short	0x010a
        /*103a*/ 	.byte	0x3f
	.zero		1


	//   ....[26]....
        /*103c*/ 	.word	0x00005630
        /*1040*/ 	.word	0x00000024
        /*1044*/ 	.word	0x00000000
        /*1048*/ 	.short	0x0101
        /*104a*/ 	.byte	0x3f
	.zero		1


	//   ....[27]....
        /*104c*/ 	.word	0x00005670
        /*1050*/ 	.word	0x00000061
        /*1054*/ 	.word	0x000324b0
        /*1058*/ 	.short	0x010a
        /*105a*/ 	.byte	0x3f
	.zero		1


	//   ....[28]....
        /*105c*/ 	.word	0x00005cd0
        /*1060*/ 	.word	0x00000061
        /*1064*/ 	.word	0x00000000
        /*1068*/ 	.short	0x0101
        /*106a*/ 	.byte	0x3f
	.zero		1


	//   ....[29]....
        /*106c*/ 	.word	0x000066b0
        /*1070*/ 	.word	0x00000012
        /*1074*/ 	.word	0x00032400
        /*1078*/ 	.short	0x010a
        /*107a*/ 	.byte	0x3f
	.zero		1


	//   ....[30]....
        /*107c*/ 	.word	0x00006700
        /*1080*/ 	.word	0x00000012
        /*1084*/ 	.word	0x00032400
        /*1088*/ 	.short	0x010a
        /*108a*/ 	.byte	0x3f
	.zero		1


	//   ....[31]....
        /*108c*/ 	.word	0x00006d80
        /*1090*/ 	.word	0x00000012
        /*1094*/ 	.word	0x00032400
        /*1098*/ 	.short	0x010a
        /*109a*/ 	.byte	0x3f
	.zero		1


	//   ....[32]....
        /*109c*/ 	.word	0x00007c90
        /*10a0*/ 	.word	0x00000012
        /*10a4*/ 	.word	0x00032400
        /*10a8*/ 	.short	0x010a
        /*10aa*/ 	.byte	0x3f
	.zero		1


	//   ....[33]....
        /*10ac*/ 	.word	0x00008ad0
        /*10b0*/ 	.word	0x00000000
        /*10b4*/ 	.word	0x00032430
        /*10b8*/ 	.short	0x010a
        /*10ba*/ 	.byte	0x3f
	.zero		1


	//   ....[34]....
        /*10bc*/ 	.word	0x00008b70
        /*10c0*/ 	.word	0x00000000
        /*10c4*/ 	.word	0x00032430
        /*10c8*/ 	.short	0x010a
        /*10ca*/ 	.byte	0x3f
	.zero		1


	//   ....[35]....
        /*10cc*/ 	.word	0x00008e60
        /*10d0*/ 	.word	0x00000012
        /*10d4*/ 	.word	0x00032410
        /*10d8*/ 	.short	0x010a
        /*10da*/ 	.byte	0x3f
	.zero		1


	//   ....[36]....
        /*10dc*/ 	.word	0x00008eb0
        /*10e0*/ 	.word	0x00000000
        /*10e4*/ 	.word	0x00032450
        /*10e8*/ 	.short	0x010a
        /*10ea*/ 	.byte	0x3f
	.zero		1


	//   ....[37]....
        /*10ec*/ 	.word	0x00008f30
        /*10f0*/ 	.word	0x00000000
        /*10f4*/ 	.word	0x00032450
        /*10f8*/ 	.short	0x010a
        /*10fa*/ 	.byte	0x3f
	.zero		1


	//   ....[38]....
        /*10fc*/ 	.word	0x0000ae50
        /*1100*/ 	.word	0x00000003
        /*1104*/ 	.word	0x00000000
        /*1108*/ 	.short	0x0101
        /*110a*/ 	.byte	0x3f
	.zero		1


	//   ....[39]....
        /*110c*/ 	.word	0x0000b8b0
        /*1110*/ 	.word	0x00000000
        /*1114*/ 	.word	0x00000000
        /*1118*/ 	.short	0x0101
        /*111a*/ 	.byte	0x3f
	.zero		1


	//   ....[40]....
        /*111c*/ 	.word	0x0000b9d0
        /*1120*/ 	.word	0x00000003
        /*1124*/ 	.word	0x00032430
        /*1128*/ 	.short	0x010a
        /*112a*/ 	.byte	0x3f
	.zero		1


	//   ....[41]....
        /*112c*/ 	.word	0x0000ba30
        /*1130*/ 	.word	0x00000003
        /*1134*/ 	.word	0x00032430
        /*1138*/ 	.short	0x010a
        /*113a*/ 	.byte	0x3f
	.zero		1


	//   ....[42]....
        /*113c*/ 	.word	0x0000bca0
        /*1140*/ 	.word	0x00000003
        /*1144*/ 	.word	0x00032450
        /*1148*/ 	.short	0x010a
        /*114a*/ 	.byte	0x3f
	.zero		1


	//   ....[43]....
        /*114c*/ 	.word	0x0000bcf0
        /*1150*/ 	.word	0x00000003
        /*1154*/ 	.word	0x00032450
        /*1158*/ 	.short	0x010a
        /*115a*/ 	.byte	0x3f
	.zero		1


	//   ....[44]....
        /*115c*/ 	.word	0x0000d8c0
        /*1160*/ 	.word	0x0000009d
        /*1164*/ 	.word	0x00000000
        /*1168*/ 	.short	0x0101
        /*116a*/ 	.byte	0x3f
	.zero		1


	//   ....[45]....
        /*116c*/ 	.word	0x0000e740
        /*1170*/ 	.word	0x00000003
        /*1174*/ 	.word	0x00000000
        /*1178*/ 	.short	0x0101
        /*117a*/ 	.byte	0x3f
	.zero		1


	//   ....[46]....
        /*117c*/ 	.word	0x00010c60
        /*1180*/ 	.word	0x00000003
        /*1184*/ 	.word	0x00000000
        /*1188*/ 	.short	0x0101
        /*118a*/ 	.byte	0x3f
	.zero		1


	//   ....[47]....
        /*118c*/ 	.word	0x00011650
        /*1190*/ 	.word	0x0000000a
        /*1194*/ 	.word	0x00000000
        /*1198*/ 	.short	0x0101
        /*119a*/ 	.byte	0x3f
	.zero		1


	//   ....[48]....
        /*119c*/ 	.word	0x00015a40
        /*11a0*/ 	.word	0x00000012
        /*11a4*/ 	.word	0x00032420
        /*11a8*/ 	.short	0x010a
        /*11aa*/ 	.byte	0x3f
	.zero		1


	//   ....[49]....
        /*11ac*/ 	.word	0x00015b10
        /*11b0*/ 	.word	0x00000003
        /*11b4*/ 	.word	0x000324a0
        /*11b8*/ 	.short	0x010a
        /*11ba*/ 	.byte	0x3f
	.zero		1


	//   ....[50]....
        /*11bc*/ 	.word	0x00015d50
        /*11c0*/ 	.word	0x00000003
        /*11c4*/ 	.word	0x000324c0
        /*11c8*/ 	.short	0x010a
        /*11ca*/ 	.byte	0x3f
	.zero		1


	//   ....[51]....
        /*11cc*/ 	.word	0x000163f0
        /*11d0*/ 	.word	0x00000004
        /*11d4*/ 	.word	0x000324a0
        /*11d8*/ 	.short	0x010a
        /*11da*/ 	.byte	0x3f
	.zero		1


	//   ....[52]....
        /*11dc*/ 	.word	0x00016620
        /*11e0*/ 	.word	0x00000004
        /*11e4*/ 	.word	0x000324c0
        /*11e8*/ 	.short	0x010a
        /*11ea*/ 	.byte	0x3f
	.zero		1


	//   ....[53]....
        /*11ec*/ 	.word	0x00017780
        /*11f0*/ 	.word	0x00000000
        /*11f4*/ 	.word	0x00032440
        /*11f8*/ 	.short	0x010a
        /*11fa*/ 	.byte	0x3f
	.zero		1


	//   ....[54]....
        /*11fc*/ 	.word	0x000185a0
        /*1200*/ 	.word	0x00000012
        /*1204*/ 	.word	0x00032400
        /*1208*/ 	.short	0x0107
        /*120a*/ 	.byte	0x3f
	.zero		1


	//   ....[55]....
        /*120c*/ 	.word	0x00018640
        /*1210*/ 	.word	0x00000012
        /*1214*/ 	.word	0x00032400
        /*1218*/ 	.short	0x0101
        /*121a*/ 	.byte	0x3f
	.zero		1


	//   ....[56]....
        /*121c*/ 	.word	0x00019270
        /*1220*/ 	.word	0x00000012
        /*1224*/ 	.word	0x00032410
        /*1228*/ 	.short	0x0107
        /*122a*/ 	.byte	0x3f
	.zero		1


	//   ....[57]....
        /*122c*/ 	.word	0x00019370
        /*1230*/ 	.word	0x00000012
        /*1234*/ 	.word	0x00032410
        /*1238*/ 	.short	0x0101
        /*123a*/ 	.byte	0x3f
	.zero		1


	//   ....[58]....
        /*123c*/ 	.word	0x00019390
        /*1240*/ 	.word	0x00000012
        /*1244*/ 	.word	0x00032420
        /*1248*/ 	.short	0x010a
        /*124a*/ 	.byte	0x3f
	.zero		1


	//   ....[59]....
        /*124c*/ 	.word	0x00019470
        /*1250*/ 	.word	0x00000002
        /*1254*/ 	.word	0x00032460
        /*1258*/ 	.short	0x010a
        /*125a*/ 	.byte	0x3f
	.zero		1


	//   ....[60]....
        /*125c*/ 	.word	0x00019d20
        /*1260*/ 	.word	0x00000002
        /*1264*/ 	.word	0x00032440
        /*1268*/ 	.short	0x010a
        /*126a*/ 	.byte	0x3f
	.zero		1


	//   ....[61]....
        /*126c*/ 	.word	0x00019f70
        /*1270*/ 	.word	0x00000002
        /*1274*/ 	.word	0x00032460
        /*1278*/ 	.short	0x010a
        /*127a*/ 	.byte	0x3f
	.zero		1


	//   ....[62]....
        /*127c*/ 	.word	0x0001a760
        /*1280*/ 	.word	0x00000003
        /*1284*/ 	.word	0x00032440
        /*1288*/ 	.short	0x010a
        /*128a*/ 	.byte	0x3f
	.zero		1


	//   ....[63]....
        /*128c*/ 	.word	0x0001a9b0
        /*1290*/ 	.word	0x00000003
        /*1294*/ 	.word	0x00032460
        /*1298*/ 	.short	0x010a
        /*129a*/ 	.byte	0x3f
	.zero		1


	//   ....[64]....
        /*129c*/ 	.word	0x0001b130
        /*12a0*/ 	.word	0x00000003
        /*12a4*/ 	.word	0x00032440
        /*12a8*/ 	.short	0x010a
        /*12aa*/ 	.byte	0x3f
	.zero		1


	//   ....[65]....
        /*12ac*/ 	.word	0x0001b380
        /*12b0*/ 	.word	0x00000003
        /*12b4*/ 	.word	0x00032460
        /*12b8*/ 	.short	0x010a
        /*12ba*/ 	.byte	0x3f
	.zero		1


	//   ....[66]....
        /*12bc*/ 	.word	0x0001c8f0
        /*12c0*/ 	.word	0x00000000
        /*12c4*/ 	.word	0x00032420
        /*12c8*/ 	.short	0x010a
        /*12ca*/ 	.byte	0x3f
	.zero		1


	//   ....[67]....
        /*12cc*/ 	.word	0x0001caf0
        /*12d0*/ 	.word	0x00000006
        /*12d4*/ 	.word	0x00000000
        /*12d8*/ 	.short	0x010a
        /*12da*/ 	.byte	0x3f
	.zero		1


	//   ....[68]....
        /*12dc*/ 	.word	0x0001cb20
        /*12e0*/ 	.word	0x00000007
        /*12e4*/ 	.word	0x00000000
        /*12e8*/ 	.short	0x010a
        /*12ea*/ 	.byte	0x3f
	.zero		1


	//   ....[69]....
        /*12ec*/ 	.word	0x0001cb80
        /*12f0*/ 	.word	0x00000004
        /*12f4*/ 	.word	0x00000000
        /*12f8*/ 	.short	0x010a
        /*12fa*/ 	.byte	0x3f
	.zero		1


	//   ....[70]....
        /*12fc*/ 	.word	0x0001cbb0
        /*1300*/ 	.word	0x00000003
        /*1304*/ 	.word	0x00000000
        /*1308*/ 	.short	0x010a
        /*130a*/ 	.byte	0x3f
	.zero		1


	//   ....[71]....
        /*130c*/ 	.word	0x0001cc10
        /*1310*/ 	.word	0x00000061
        /*1314*/ 	.word	0x00032490
        /*1318*/ 	.short	0x010a
        /*131a*/ 	.byte	0x3f
	.zero		1


	//   ....[72]....
        /*131c*/ 	.word	0x0001cc60
        /*1320*/ 	.word	0x00000061
        /*1324*/ 	.word	0x00032490
        /*1328*/ 	.short	0x010a
        /*132a*/ 	.byte	0x3f
	.zero		1


	//   ....[73]....
        /*132c*/ 	.word	0x0001ccb0
        /*1330*/ 	.word	0x00000061
        /*1334*/ 	.word	0x00032490
        /*1338*/ 	.short	0x010a
        /*133a*/ 	.byte	0x3f
	.zero		1


	//   ....[74]....
        /*133c*/ 	.word	0x0001cd00
        /*1340*/ 	.word	0x00000061
        /*1344*/ 	.word	0x000324b0
        /*1348*/ 	.short	0x010a
        /*134a*/ 	.byte	0x3f
	.zero		1


	//   ....[75]....
        /*134c*/ 	.word	0x0001cfb0
        /*1350*/ 	.word	0x00000012
        /*1354*/ 	.word	0x00032400
        /*1358*/ 	.short	0x010a
        /*135a*/ 	.byte	0x3f
	.zero		1


	//   ....[76]....
        /*135c*/ 	.word	0x0001d1c0
        /*1360*/ 	.word	0x00000012
        /*1364*/ 	.word	0x00032400
        /*1368*/ 	.short	0x010a
        /*136a*/ 	.byte	0x3f
	.zero		1


	//   ....[77]....
        /*136c*/ 	.word	0x0001d210
        /*1370*/ 	.word	0x00000000
        /*1374*/ 	.word	0x00032430
        /*1378*/ 	.short	0x010a
        /*137a*/ 	.byte	0x3f
	.zero		1


	//   ....[78]....
        /*137c*/ 	.word	0x0001d260
        /*1380*/ 	.word	0x00000012
        /*1384*/ 	.word	0x00032410
        /*1388*/ 	.short	0x010a
        /*138a*/ 	.byte	0x3f
	.zero		1


	//   ....[79]....
        /*138c*/ 	.word	0x0001d2b0
        /*1390*/ 	.word	0x00000000
        /*1394*/ 	.word	0x00032450
        /*1398*/ 	.short	0x010a
        /*139a*/ 	.byte	0x3f
	.zero		1


	//   ....[80]....
        /*139c*/ 	.word	0x0001d300
        /*13a0*/ 	.word	0x00000003
        /*13a4*/ 	.word	0x00032430
        /*13a8*/ 	.short	0x010a
        /*13aa*/ 	.byte	0x3f
	.zero		1


	//   ....[81]....
        /*13ac*/ 	.word	0x0001d350
        /*13b0*/ 	.word	0x00000003
        /*13b4*/ 	.word	0x00032450
        /*13b8*/ 	.short	0x010a
        /*13ba*/ 	.byte	0x3f
	.zero		1


	//   ....[82]....
        /*13bc*/ 	.word	0x0001df60
        /*13c0*/ 	.word	0x00000012
        /*13c4*/ 	.word	0x00032420
        /*13c8*/ 	.short	0x010a
        /*13ca*/ 	.byte	0x3f
	.zero		1


	//   ....[83]....
        /*13cc*/ 	.word	0x0001dfb0
        /*13d0*/ 	.word	0x00000003
        /*13d4*/ 	.word	0x000324a0
        /*13d8*/ 	.short	0x010a
        /*13da*/ 	.byte	0x3f
	.zero		1


	//   ....[84]....
        /*13dc*/ 	.word	0x0001e000
        /*13e0*/ 	.word	0x00000003
        /*13e4*/ 	.word	0x000324c0
        /*13e8*/ 	.short	0x010a
        /*13ea*/ 	.byte	0x3f
	.zero		1


	//   ....[85]....
        /*13ec*/ 	.word	0x0001e050
        /*13f0*/ 	.word	0x00000004
        /*13f4*/ 	.word	0x000324a0
        /*13f8*/ 	.short	0x010a
        /*13fa*/ 	.byte	0x3f
	.zero		1


	//   ....[86]....
        /*13fc*/ 	.word	0x0001e0a0
        /*1400*/ 	.word	0x00000004
        /*1404*/ 	.word	0x000324c0
        /*1408*/ 	.short	0x010a
        /*140a*/ 	.byte	0x3f
	.zero		1


	//   ....[87]....
        /*140c*/ 	.word	0x0001e240
        /*1410*/ 	.word	0x00000000
        /*1414*/ 	.word	0x00032440
        /*1418*/ 	.short	0x010a
        /*141a*/ 	.byte	0x3f
	.zero		1


	//   ....[88]....
        /*141c*/ 	.word	0x0001fbb0
        /*1420*/ 	.word	0x00000012
        /*1424*/ 	.word	0x00032420
        /*1428*/ 	.short	0x010a
        /*142a*/ 	.byte	0x3f
	.zero		1


	//   ....[89]....
        /*142c*/ 	.word	0x0001fc00
        /*1430*/ 	.word	0x00000002
        /*1434*/ 	.word	0x00032460
        /*1438*/ 	.short	0x010a
        /*143a*/ 	.byte	0x3f
	.zero		1


	//   ....[90]....
        /*143c*/ 	.word	0x0001fc50
        /*1440*/ 	.word	0x00000002
        /*1444*/ 	.word	0x00032440
        /*1448*/ 	.short	0x010a
        /*144a*/ 	.byte	0x3f
	.zero		1


	//   ....[91]....
        /*144c*/ 	.word	0x0001fca0
        /*1450*/ 	.word	0x00000002
        /*1454*/ 	.word	0x00032460
        /*1458*/ 	.short	0x010a
        /*145a*/ 	.byte	0x3f
	.zero		1


	//   ....[92]....
        /*145c*/ 	.word	0x0001fcf0
        /*1460*/ 	.word	0x00000003
        /*1464*/ 	.word	0x00032440
        /*1468*/ 	.short	0x010a
        /*146a*/ 	.byte	0x3f
	.zero		1


	//   ....[93]....
        /*146c*/ 	.word	0x0001fd40
        /*1470*/ 	.word	0x00000003
        /*1474*/ 	.word	0x00032460
        /*1478*/ 	.short	0x010a
        /*147a*/ 	.byte	0x3f
	.zero		1


	//   ....[94]....
        /*147c*/ 	.word	0x0001fd90
        /*1480*/ 	.word	0x00000003
        /*1484*/ 	.word	0x00032440
        /*1488*/ 	.short	0x010a
        /*148a*/ 	.byte	0x3f
	.zero		1


	//   ....[95]....
        /*148c*/ 	.word	0x0001fde0
        /*1490*/ 	.word	0x00000003
        /*1494*/ 	.word	0x00032460
        /*1498*/ 	.short	0x010a
        /*149a*/ 	.byte	0x3f
	.zero		1


	//   ....[96]....
        /*149c*/ 	.word	0x00020920
        /*14a0*/ 	.word	0x00000000
        /*14a4*/ 	.word	0x00032420
        /*14a8*/ 	.short	0x010a
        /*14aa*/ 	.byte	0x3f
	.zero		1


	//   ....[97]....
        /*14ac*/ 	.word	0x00020ac0
        /*14b0*/ 	.word	0x00000006
        /*14b4*/ 	.word	0x00000000
        /*14b8*/ 	.short	0x010a
        /*14ba*/ 	.byte	0x3f
	.zero		1


	//   ....[98]....
        /*14bc*/ 	.word	0x00020b10
        /*14c0*/ 	.word	0x00000007
        /*14c4*/ 	.word	0x00000000
        /*14c8*/ 	.short	0x010a
        /*14ca*/ 	.byte	0x3f
	.zero		1


	//   ....[99]....
        /*14cc*/ 	.word	0x00020b60
        /*14d0*/ 	.word	0x00000004
        /*14d4*/ 	.word	0x00000000
        /*14d8*/ 	.short	0x010a
        /*14da*/ 	.byte	0x3f
	.zero		1


	//----- nvinfo : EIATTR_NUM_MBARRIERS
	.align		4
.L_299:
        /*14dc*/ 	.byte	0x03, 0x38
        /*14de*/ 	.short	0x0017


	//----- nvinfo : EIATTR_EXIT_INSTR_OFFSETS
	.align		4
        /*14e0*/ 	.byte	0x04, 0x1c
        /*14e2*/ 	.short	(.L_301 - .L_300)


	//   ....[0]....
.L_300:
        /*14e4*/ 	.word	0x0001cc00


	//----- nvinfo : EIATTR_MAX_THREADS
	.align		4
.L_301:
        /*14e8*/ 	.byte	0x04, 0x05
        /*14ea*/ 	.short	(.L_303 - .L_302)
.L_302:
        /*14ec*/ 	.word	0x00000180
        /*14f0*/ 	.word	0x00000001
        /*14f4*/ 	.word	0x00000001


	//----- nvinfo : EIATTR_CRS_STACK_SIZE
	.align		4
.L_303:
        /*14f8*/ 	.byte	0x04, 0x1e
        /*14fa*/ 	.short	(.L_305 - .L_304)
.L_304:
        /*14fc*/ 	.word	0x00000000


	//----- nvinfo : EIATTR_CBANK_PARAM_SIZE
	.align		4
.L_305:
        /*1500*/ 	.byte	0x03, 0x19
        /*1502*/ 	.short	0x0bf0


	//----- nvinfo : EIATTR_PARAM_CBANK
	.align		4
        /*1504*/ 	.byte	0x04, 0x0a
        /*1506*/ 	.short	(.L_307 - .L_306)
	.align		4
.L_306:
        /*1508*/ 	.word	index@(.nv.constant0._ZN7cutlass13device_kernelIN5flash11enable_sm90INS1_16FlashAttnFwdSm90INS1_25CollectiveMainloopFwdSm90ILi2EN4cute5tupleIJNS5_1CILi1EEES8_S8_EEENS6_IJNS7_ILi128EEENS7_ILi96EEENS7_ILi64EEEEEELi256ENS_6half_tEfNS_4arch4Sm90ELb0ELb0ELb1ELb1ELb0ELb1ELb1ELb1ELb0ELb1ELb1ELb0EEENS1_21CollectiveEpilogueFwdINS6_IJSA_NS7_ILi256EEESB_EEES9_SE_SG_Li256ELb1ELb1ELb1ELb0EEENS1_36VarlenDynamicPersistentTileSchedulerILi128ELi96ELi256ELi128ELb1ELb1ELb1ELb0ELb1ELb1EEEEEEEEEvNT_6ParamsE)
        /*150c*/ 	.short	0x0210
        /*150e*/ 	.short	0x0bf0


	//----- nvinfo : EIATTR_SW_WAR
	.align		4
.L_307:
        /*1510*/ 	.byte	0x04, 0x36
        /*1512*/ 	.short	(.L_309 - .L_308)
.L_308:
        /*1514*/ 	.word	0x00000008
.L_309:


//--------------------- .nv.info._ZN7cutlass13device_kernelIN5flash11enable_sm90INS1_16FlashAttnFwdSm90INS1_25CollectiveMainloopFwdSm90ILi2EN4cute5tupleIJNS5_1CILi1EEES8_S8_EEENS6_IJNS7_ILi128EEENS7_ILi96EEENS7_ILi64EEEEEELi256ENS_6half_tEfNS_4arch4Sm90ELb0ELb1ELb1ELb0ELb0ELb0ELb0ELb1ELb0ELb1ELb1ELb0EEENS1_21CollectiveEpilogueFwdINS6_IJSA_NS7_ILi256EEESB_EEES9_SE_SG_Li256ELb0ELb1ELb1ELb0EEENS1_19SingleTileSchedulerILb0ELb1ELb1ELi128EEEEEEEEEvNT_6ParamsE --------------------------
	.section	.nv.info._ZN7cutlass13device_kernelIN5flash11enable_sm90INS1_16FlashAttnFwdSm90INS1_25CollectiveMainloopFwdSm90ILi2EN4cute5tupleIJNS5_1CILi1EEES8_S8_EEENS6_IJNS7_ILi128EEENS7_ILi96EEENS7_ILi64EEEEEELi256ENS_6half_tEfNS_4arch4Sm90ELb0ELb1ELb1ELb0ELb0ELb0ELb0ELb1ELb0ELb1ELb1ELb0EEENS1_21CollectiveEpilogueFwdINS6_IJSA_NS7_ILi256EEESB_EEES9_SE_SG_Li256ELb0ELb1ELb1ELb0EEENS1_19SingleTileSchedulerILb0ELb1ELb1ELi128EEEEEEEEEvNT_6ParamsE,"",@"SHT_CUDA_INFO"
	.sectionflags	@""
	.align	4


	//----- nvinfo : EIATTR_CUDA_API_VERSION
	.align		4
        /*0000*/ 	.byte	0x04, 0x37
        /*0002*/ 	.short	(.L_311 - .L_310)
.L_310:
        /*0004*/ 	.word	0x00000082


	//----- nvinfo : EIATTR_KPARAM_INFO
	.align		4
.L_311:
        /*0008*/ 	.byte	0x04, 0x17
        /*000a*/ 	.short	(.L_313 - .L_312)
.L_312:
        /*000c*/ 	.word	0x00000000
        /*0010*/ 	.short	0x0000
        /*0012*/ 	.short	0x0070
        /*0014*/ 	.byte	0x00, 0xf0, 0x01, 0x28


	//----- nvinfo : EIATTR_SPARSE_MMA_MASK
	.align		4
.L_313:
        /*0018*/ 	.byte	0x03, 0x50
        /*001a*/ 	.short	0x0000


	//----- nvinfo : EIATTR_MAXREG_COUNT
	.align		4
        /*001c*/ 	.byte	0x03, 0x1b
        /*001e*/ 	.short	0x00a8


	//----- nvinfo : EIATTR_NUM_BARRIERS
	.align		4
        /*0020*/ 	.byte	0x02, 0x4c
        /*0022*/ 	.byte	0x10
	.zero		1


	//----- nvinfo : EIATTR_EXTERNS
	.align		4
        /*0024*/ 	.byte	0x04, 0x0f
        /*0026*/ 	.short	(.L_315 - .L_314)


	//   ....[0]....
	.align		4
.L_314:
        /*0028*/ 	.word	index@(__assertfail)


	//----- nvinfo : EIATTR_ANNOTATIONS
	.align		4
.L_315:
        /*002c*/ 	.byte	0x04, 0x55
        /*002e*/ 	.short	(.L_317 - .L_316)


	//   ....[0]....
.L_316:
        /*0030*/ 	.word	0x00000001
        /*0034*/ 	.byte	0xc0, 0x15, 0x01, 0x00, 0x01, 0x00, 0x00, 0x00, 0xc0, 0x1a, 0x01, 0x00, 0x01, 0x00, 0x00, 0x00
        /*0044*/ 	.byte	0xb0, 0x1c, 0x01, 0x00, 0x01, 0x00, 0x00, 0x00, 0xa0, 0x1d, 0x01, 0x00, 0x01, 0x00, 0x00, 0x00
        /*0054*/ 	.byte	0x80, 0x29, 0x01, 0x00, 0x01, 0x00, 0x00, 0x00, 0x30, 0x2d, 0x01, 0x00


	//----- nvinfo : EIATTR_MERCURY_ISA_VERSION
	.align		4
.L_317:
        /*0060*/ 	.byte	0x03, 0x5f
        /*0062*/ 	.short	0x0101


	//----- nvinfo : EIATTR_INT_WARP_WIDE_INSTR_OFFSETS
	.align		4
        /*0064*/ 	.byte	0x04, 0x31
        /*0066*/ 	.short	(.L_319 - .L_318)


	//   ....[0]....
.L_318:
        /*0068*/ 	.word	0x00000130


	//   ....[1]....
        /*006c*/ 	.word	0x00000170


	//   ....[2]....
        /*0070*/ 	.word	0x000001e0


	//----- nvinfo : EIATTR_COOP_GROUP_MASK_REGIDS
	.align		4
.L_319:
        /*0074*/ 	.byte	0x04, 0x29
        /*0076*/ 	.short	(.L_321 - .L_320)


	//   ....[0]....
.L_320:
        /*0078*/ 	.word	0xffffffff


	//   ....[1]....
        /*007c*/ 	.word	0xffffffff


	//   ....[2]....
        /*0080*/ 	.word	0xffffffff


	//   ....[3]....
        /*0084*/ 	.word	0xffffffff


	//   ....[4]....
        /*0088*/ 	.word	0xffffffff


	//   ....[5]....
        /*008c*/ 	.word	0xffffffff


	//   ....[6]....
        /*0090*/ 	.word	0xffffffff


	//   ....[7]....
        /*0094*/ 	.word	0xffffffff


	//   ....[8]....
        /*0098*/ 	.word	0xffffffff


	//   ....[9]....
        /*009c*/ 	.word	0xffffffff


	//   ....[10]....
        /*00a0*/ 	.word	0xffffffff


	//   ....[11]....
        /*00a4*/ 	.word	0xffffffff


	//   ....[12]....
        /*00a8*/ 	.word	0xffffffff


	//   ....[13]....
        /*00ac*/ 	.word	0xffffffff


	//   ....[14]....
        /*00b0*/ 	.word	0xffffffff


	//   ....[15]....
        /*00b4*/ 	.word	0xffffffff


	//   ....[16]....
        /*00b8*/ 	.word	0xffffffff


	//   ....[17]....
        /*00bc*/ 	.word	0xffffffff


	//   ....[18]....
        /*00c0*/ 	.word	0xffffffff


	//   ....[19]....
        /*00c4*/ 	.word	0xffffffff


	//   ....[20]....
        /*00c8*/ 	.word	0xffffffff


	//   ....[21]....
        /*00cc*/ 	.word	0xffffffff


	//   ....[22]....
        /*00d0*/ 	.word	0xffffffff


	//   ....[23]....
        /*00d4*/ 	.word	0xffffffff


	//   ....[24]....
        /*00d8*/ 	.word	0xffffffff


	//   ....[25]....
        /*00dc*/ 	.word	0xffffffff


	//   ....[26]....
        /*00e0*/ 	.word	0xffffffff


	//   ....[27]....
        /*00e4*/ 	.word	0xffffffff


	//   ....[28]....
        /*00e8*/ 	.word	0xffffffff


	//   ....[29]....
        /*00ec*/ 	.word	0xffffffff


	//   ....[30]....
        /*00f0*/ 	.word	0xffffffff


	//   ....[31]....
        /*00f4*/ 	.word	0xffffffff


	//   ....[32]....
        /*00f8*/ 	.word	0xffffffff


	//   ....[33]....
        /*00fc*/ 	.word	0xffffffff


	//   ....[34]....
        /*0100*/ 	.word	0xffffffff


	//   ....[35]....
        /*0104*/ 	.word	0xffffffff


	//   ....[36]....
        /*0108*/ 	.word	0xffffffff


	//   ....[37]....
        /*010c*/ 	.word	0xffffffff


	//   ....[38]....
        /*0110*/ 	.word	0xffffffff


	//   ....[39]....
        /*0114*/ 	.word	0xffffffff


	//   ....[40]....
        /*0118*/ 	.word	0xffffffff


	//   ....[41]....
        /*011c*/ 	.word	0xffffffff


	//   ....[42]....
        /*0120*/ 	.word	0xffffffff


	//   ....[43]....
        /*0124*/ 	.word	0xffffffff


	//   ....[44]....
        /*0128*/ 	.word	0xffffffff


	//   ....[45]....
        /*012c*/ 	.word	0xffffffff


	//   ....[46]....
        /*0130*/ 	.word	0xffffffff


	//   ....[47]....
        /*0134*/ 	.word	0xffffffff


	//   ....[48]....
        /*0138*/ 	.word	0xffffffff


	//   ....[49]....
        /*013c*/ 	.word	0xffffffff


	//   ....[50]....
        /*0140*/ 	.word	0xffffffff


	//   ....[51]....
        /*0144*/ 	.word	0xffffffff


	//   ....[52]....
        /*0148*/ 	.word	0xffffffff


	//   ....[53]....
        /*014c*/ 	.word	0xffffffff


	//   ....[54]....
        /*0150*/ 	.word	0xffffffff


	//   ....[55]....
        /*0154*/ 	.word	0xffffffff


	//   ....[56]....
        /*0158*/ 	.word	0xffffffff


	//   ....[57]....
        /*015c*/ 	.word	0xffffffff


	//   ....[58]....
        /*0160*/ 	.word	0xffffffff


	//   ....[59]....
        /*0164*/ 	.word	0xffffffff


	//   ....[60]....
        /*0168*/ 	.word	0xffffffff


	//   ....[61]....
        /*016c*/ 	.word	0x0500000f


	//   ....[62]....
        /*0170*/ 	.word	0x0500000f


	//   ....[63]....
        /*0174*/ 	.word	0x0500000f


	//   ....[64]....
        /*0178*/ 	.word	0x0500000f


	//   ....[65]....
        /*017c*/ 	.word	0x0500000f


	//   ....[66]....
        /*0180*/ 	.word	0x0500000f


	//   ....[67]....
        /*0184*/ 	.word	0x0500000f


	//   ....[68]....
        /*0188*/ 	.word	0x0500000f


	//   ....[69]....
        /*018c*/ 	.word	0x0500000f


	//   ....[70]....
        /*0190*/ 	.word	0x0500000f


	//   ....[71]....
        /*0194*/ 	.word	0x0500000f


	//   ....[72]....
        /*0198*/ 	.word	0x0500000f


	//   ....[73]....
        /*019c*/ 	.word	0x0500000f


	//   ....[74]....
        /*01a0*/ 	.word	0x0500000f


	//   ....[75]....
        /*01a4*/ 	.word	0x0500000f


	//   ....[76]....
        /*01a8*/ 	.word	0x0500000f


	//   ....[77]....
        /*01ac*/ 	.word	0x0500000f


	//   ....[78]....
        /*01b0*/ 	.word	0x0500000f


	//----- nvinfo : EIATTR_COOP_GROUP_INSTR_OFFSETS
	.align		4
.L_321:
        /*01b4*/ 	.byte	0x04, 0x28
        /*01b6*/ 	.short	(.L_323 - .L_322)


	//   ....[0]....
.L_322:
        /*01b8*/ 	.word	0x00000070


	//   ....[1]....
        /*01bc*/ 	.word	0x00000140


	//   ....[2]....
        /*01c0*/ 	.word	0x00000190


	//   ....[3]....
        /*01c4*/ 	.word	0x000003c0


	//   ....[4]....
        /*01c8*/ 	.word	0x00000520


	//   ....[5]....
        /*01cc*/ 	.word	0x00000640


	//   ....[6]....
        /*01d0*/ 	.word	0x000007a0


	//   ....[7]....
        /*01d4*/ 	.word	0x00001790


	//   ....[8]....
        /*01d8*/ 	.word	0x00002290


	//   ....[9]....
        /*01dc*/ 	.word	0x00002ee0


	//   ....[10]....
        /*01e0*/ 	.word	0x00003500


	//   ....[11]....
        /*01e4*/ 	.word	0x00003610


	//   ....[12]....
        /*01e8*/ 	.word	0x00003bc0


	//   ....[13]....
        /*01ec*/ 	.word	0x00003c40


	//   ....[14]....
        /*01f0*/ 	.word	0x00004e60


	//   ....[15]....
        /*01f4*/ 	.word	0x00005680


	//   ....[16]....
        /*01f8*/ 	.word	0x00006460


	//   ....[17]....
        /*01fc*/ 	.word	0x00006580


	//   ....[18]....
        /*0200*/ 	.word	0x00006bd0


	//   ....[19]....
        /*0204*/ 	.word	0x00006c50


	//   ....[20]....
        /*0208*/ 	.word	0x00008c90


	//   ....[21]....
        /*020c*/ 	.word	0x00008d00


	//   ....[22]....
        /*0210*/ 	.word	0x00009160


	//   ....[23]....
        /*0214*/ 	.word	0x00009320


	//   ....[24]....
        /*0218*/ 	.word	0x0000aae0


	//   ....[25]....
        /*021c*/ 	.word	0x0000b2a0


	//   ....[26]....
        /*0220*/ 	.word	0x0000c110


	//   ....[27]....
        /*0224*/ 	.word	0x0000c360


	//   ....[28]....
        /*0228*/ 	.word	0x0000c7f0


	//   ....[29]....
        /*022c*/ 	.word	0x0000c850


	//   ....[30]....
        /*0230*/ 	.word	0x0000dcb0


	//   ....[31]....
        /*0234*/ 	.word	0x0000dd00


	//   ....[32]....
        /*0238*/ 	.word	0x0000dd30


	//   ....[33]....
        /*023c*/ 	.word	0x0000dd60


	//   ....[34]....
        /*0240*/ 	.word	0x0000ee10


	//   ....[35]....
        /*0244*/ 	.word	0x0000ee70


	//   ....[36]....
        /*0248*/ 	.word	0x0000eeb0


	//   ....[37]....
        /*024c*/ 	.word	0x0000eee0


	//   ....[38]....
        /*0250*/ 	.word	0x0000ef10


	//   ....[39]....
        /*0254*/ 	.word	0x0000ef30


	//   ....[40]....
        /*0258*/ 	.word	0x0000fba0


	//   ....[41]....
        /*025c*/ 	.word	0x0000fbb0


	//   ....[42]....
        /*0260*/ 	.word	0x00010be0


	//   ....[43]....
        /*0264*/ 	.word	0x00011ab0


	//   ....[44]....
        /*0268*/ 	.word	0x00012370


	//   ....[45]....
        /*026c*/ 	.word	0x000123a0


	//   ....[46]....
        /*0270*/ 	.word	0x000123d0


	//   ....[47]....
        /*0274*/ 	.word	0x00012440


	//   ....[48]....
        /*0278*/ 	.word	0x00012490


	//   ....[49]....
        /*027c*/ 	.word	0x000124b0


	//   ....[50]....
        /*0280*/ 	.word	0x00012520


	//   ....[51]....
        /*0284*/ 	.word	0x00012540


	//   ....[52]....
        /*0288*/ 	.word	0x00012590


	//   ....[53]....
        /*028c*/ 	.word	0x000125b0


	//   ....[54]....
        /*0290*/ 	.word	0x00012620


	//   ....[55]....
        /*0294*/ 	.word	0x00012640


	//   ....[56]....
        /*0298*/ 	.word	0x00012690


	//   ....[57]....
        /*029c*/ 	.word	0x000126b0


	//   ....[58]....
        /*02a0*/ 	.word	0x000126e0


	//   ....[59]....
        /*02a4*/ 	.word	0x00012700


	//   ....[60]....
        /*02a8*/ 	.word	0x000148d0


	//   ....[61]....
        /*02ac*/ 	.word	0x00014eb0


	//   ....[62]....
        /*02b0*/ 	.word	0x00015020


	//   ....[63]....
        /*02b4*/ 	.word	0x00015080


	//   ....[64]....
        /*02b8*/ 	.word	0x00015140


	//   ....[65]....
        /*02bc*/ 	.word	0x000151f0


	//   ....[66]....
        /*02c0*/ 	.word	0x000152c0


	//   ....[67]....
        /*02c4*/ 	.word	0x00015330


	//   ....[68]....
        /*02c8*/ 	.word	0x00015390


	//   ....[69]....
        /*02cc*/ 	.word	0x00015450


	//   ....[70]....
        /*02d0*/ 	.word	0x00015520


	//   ....[71]....
        /*02d4*/ 	.word	0x00015590


	//   ....[72]....
        /*02d8*/ 	.word	0x000155f0


	//   ....[73]....
        /*02dc*/ 	.word	0x000156b0


	//   ....[74]....
        /*02e0*/ 	.word	0x00015710


	//   ....[75]....
        /*02e4*/ 	.word	0x000157d0


	//   ....[76]....
        /*02e8*/ 	.word	0x00015830


	//   ....[77]....
        /*02ec*/ 	.word	0x000158e0


	//   ....[78]....
        /*02f0*/ 	.word	0x00015cf0


	//----- nvinfo : EIATTR_REG_RECONFIG
	.align		4
.L_323:
        /*02f4*/ 	.byte	0x01, 0x54
	.zero		2


	//----- nvinfo : EIATTR_SYSCALL_OFFSETS
	.align		4
        /*02f8*/ 	.byte	0x04, 0x46
        /*02fa*/ 	.short	(.L_325 - .L_324)


	//   ....[0]....
.L_324:
        /*02fc*/ 	.word	0x00001950


	//   ....[1]....
        /*0300*/ 	.word	0x00011740


	//   ....[2]....
        /*0304*/ 	.word	0x00011880


	//   ....[3]....
        /*0308*/ 	.word	0x00011970


	//   ....[4]....
        /*030c*/ 	.word	0x00012010


	//----- nvinfo : EIATTR_MBARRIER_INSTR_OFFSETS
	.align		4
.L_325:
        /*0310*/ 	.byte	0x04, 0x39
        /*0312*/ 	.short	(.L_327 - .L_326)


	//   ....[0]....
.L_326:
        /*0314*/ 	.word	0x00000270
        /*0318*/ 	.word	0x000000ff
        /*031c*/ 	.word	0x00022800
        /*0320*/ 	.short	0x0100
        /*0322*/ 	.byte	0x08
	.zero		1


	//   ....[1]....
        /*0324*/ 	.word	0x00000280
        /*0328*/ 	.word	0x000000ff
        /*032c*/ 	.word	0x00022820
        /*0330*/ 	.short	0x0100
        /*0332*/ 	.byte	0x08
	.zero		1


	//   ....[2]....
        /*0334*/ 	.word	0x00000370
        /*0338*/ 	.word	0x000000ff
        /*033c*/ 	.word	0x00022830
        /*0340*/ 	.short	0x0100
        /*0342*/ 	.byte	0x08
	.zero		1


	//   ....[3]....
        /*0344*/ 	.word	0x00000380
        /*0348*/ 	.word	0x000000ff
        /*034c*/ 	.word	0x00022840
        /*0350*/ 	.short	0x0100
        /*0352*/ 	.byte	0x08
	.zero		1


	//   ....[4]....
        /*0354*/ 	.word	0x00000390
        /*0358*/ 	.word	0x000000ff
        /*035c*/ 	.word	0x00022838
        /*0360*/ 	.short	0x0100
        /*0362*/ 	.byte	0x08
	.zero		1


	//   ....[5]....
        /*0364*/ 	.word	0x000003a0
        /*0368*/ 	.word	0x000000ff
        /*036c*/ 	.word	0x00022848
        /*0370*/ 	.short	0x0100
        /*0372*/ 	.byte	0x08
	.zero		1


	//   ....[6]....
        /*0374*/ 	.word	0x000004d0
        /*0378*/ 	.word	0x000000ff
        /*037c*/ 	.word	0x00022850
        /*0380*/ 	.short	0x0100
        /*0382*/ 	.byte	0x08
	.zero		1


	//   ....[7]....
        /*0384*/ 	.word	0x000004e0
        /*0388*/ 	.word	0x000000ff
        /*038c*/ 	.word	0x00022860
        /*0390*/ 	.short	0x0100
        /*0392*/ 	.byte	0x08
	.zero		1


	//   ....[8]....
        /*0394*/ 	.word	0x000004f0
        /*0398*/ 	.word	0x000000ff
        /*039c*/ 	.word	0x00022858
        /*03a0*/ 	.short	0x0100
        /*03a2*/ 	.byte	0x08
	.zero		1


	//   ....[9]....
        /*03a4*/ 	.word	0x00000500
        /*03a8*/ 	.word	0x000000ff
        /*03ac*/ 	.word	0x00022868
        /*03b0*/ 	.short	0x0100
        /*03b2*/ 	.byte	0x08
	.zero		1


	//   ....[10]....
        /*03b4*/ 	.word	0x000005f0
        /*03b8*/ 	.word	0x000000ff
        /*03bc*/ 	.word	0x00022870
        /*03c0*/ 	.short	0x0100
        /*03c2*/ 	.byte	0x06
	.zero		1


	//   ....[11]....
        /*03c4*/ 	.word	0x00000600
        /*03c8*/ 	.word	0x000000ff
        /*03cc*/ 	.word	0x00022880
        /*03d0*/ 	.short	0x0100
        /*03d2*/ 	.byte	0x06
	.zero		1


	//   ....[12]....
        /*03d4*/ 	.word	0x00000610
        /*03d8*/ 	.word	0x000000ff
        /*03dc*/ 	.word	0x00022878
        /*03e0*/ 	.short	0x0100
        /*03e2*/ 	.byte	0x06
	.zero		1


	//   ....[13]....
        /*03e4*/ 	.word	0x00000620
        /*03e8*/ 	.word	0x000000ff
        /*03ec*/ 	.word	0x00022888
        /*03f0*/ 	.short	0x0100
        /*03f2*/ 	.byte	0x06
	.zero		1


	//   ....[14]....
        /*03f4*/ 	.word	0x00000750
        /*03f8*/ 	.word	0x000000ff
        /*03fc*/ 	.word	0x00022890
        /*0400*/ 	.short	0x0100
        /*0402*/ 	.byte	0x08
	.zero		1


	//   ....[15]....
        /*0404*/ 	.word	0x00000760
        /*0408*/ 	.word	0x000000ff
        /*040c*/ 	.word	0x000228a0
        /*0410*/ 	.short	0x0100
        /*0412*/ 	.byte	0x08
	.zero		1


	//   ....[16]....
        /*0414*/ 	.word	0x00000770
        /*0418*/ 	.word	0x000000ff
        /*041c*/ 	.word	0x00022898
        /*0420*/ 	.short	0x0100
        /*0422*/ 	.byte	0x08
	.zero		1


	//   ....[17]....
        /*0424*/ 	.word	0x00000780
        /*0428*/ 	.word	0x000000ff
        /*042c*/ 	.word	0x000228a8
        /*0430*/ 	.short	0x0100
        /*0432*/ 	.byte	0x08
	.zero		1


	//   ....[18]....
        /*0434*/ 	.word	0x000008b0
        /*0438*/ 	.word	0x000000ff
        /*043c*/ 	.word	0x000228b0
        /*0440*/ 	.short	0x0100
        /*0442*/ 	.byte	0x08
	.zero		1


	//   ....[19]....
        /*0444*/ 	.word	0x000008c0
        /*0448*/ 	.word	0x000000ff
        /*044c*/ 	.word	0x000228c0
        /*0450*/ 	.short	0x0100
        /*0452*/ 	.byte	0x08
	.zero		1


	//   ....[20]....
        /*0454*/ 	.word	0x000008d0
        /*0458*/ 	.word	0x000000ff
        /*045c*/ 	.word	0x000228b8
        /*0460*/ 	.short	0x0100
        /*0462*/ 	.byte	0x08
	.zero		1


	//   ....[21]....
        /*0464*/ 	.word	0x000008e0
        /*0468*/ 	.word	0x000000ff
        /*046c*/ 	.word	0x000228c8
        /*0470*/ 	.short	0x0100
        /*0472*/ 	.byte	0x08
	.zero		1


	//   ....[22]....
        /*0474*/ 	.word	0x00001980
        /*0478*/ 	.word	0x000000ff
        /*047c*/ 	.word	0x00022800
        /*0480*/ 	.short	0x010a
        /*0482*/ 	.byte	0x26
	.zero		1


	//   ....[23]....
        /*0484*/ 	.word	0x00001a20
        /*0488*/ 	.word	0x000000ff
        /*048c*/ 	.word	0x00022830
        /*0490*/ 	.short	0x010a
        /*0492*/ 	.byte	0x26
	.zero		1


	//   ....[24]....
        /*0494*/ 	.word	0x00001a60
        /*0498*/ 	.word	0x000000ff
        /*049c*/ 	.word	0x00022830
        /*04a0*/ 	.short	0x010a
        /*04a2*/ 	.byte	0x26
	.zero		1


	//   ....[25]....
        /*04a4*/ 	.word	0x000022f0
        /*04a8*/ 	.word	0x00000014
        /*04ac*/ 	.word	0x00000000
        /*04b0*/ 	.short	0x0101
        /*04b2*/ 	.byte	0x3f
	.zero		1


	//   ....[26]....
        /*04b4*/ 	.word	0x00004500
        /*04b8*/ 	.word	0x000000ff
        /*04bc*/ 	.word	0x00022850
        /*04c0*/ 	.short	0x010a
        /*04c2*/ 	.byte	0x26
	.zero		1


	//   ....[27]....
        /*04c4*/ 	.word	0x00004540
        /*04c8*/ 	.word	0x000000ff
        /*04cc*/ 	.word	0x00022850
        /*04d0*/ 	.short	0x010a
        /*04d2*/ 	.byte	0x26
	.zero		1


	//   ....[28]....
        /*04d4*/ 	.word	0x000048b0
        /*04d8*/ 	.word	0x00000006
        /*04dc*/ 	.word	0x00000000
        /*04e0*/ 	.short	0x0101
        /*04e2*/ 	.byte	0x3f
	.zero		1


	//   ....[29]....
        /*04e4*/ 	.word	0x00004bd0
        /*04e8*/ 	.word	0x000000ff
        /*04ec*/ 	.word	0x00022830
        /*04f0*/ 	.short	0x010a
        /*04f2*/ 	.byte	0x20
	.zero		1


	//   ....[30]....
        /*04f4*/ 	.word	0x00004c10
        /*04f8*/ 	.word	0x000000ff
        /*04fc*/ 	.word	0x00022830
        /*0500*/ 	.short	0x010a
        /*0502*/ 	.byte	0x20
	.zero		1


	//   ....[31]....
        /*0504*/ 	.word	0x000051e0
        /*0508*/ 	.word	0x00000016
        /*050c*/ 	.word	0x00000000
        /*0510*/ 	.short	0x0101
        /*0512*/ 	.byte	0x3f
	.zero		1


	//   ....[32]....
        /*0514*/ 	.word	0x00007d70
        /*0518*/ 	.word	0x000000ff
        /*051c*/ 	.word	0x00022850
        /*0520*/ 	.short	0x010a
        /*0522*/ 	.byte	0x20
	.zero		1


	//   ....[33]....
        /*0524*/ 	.word	0x00007db0
        /*0528*/ 	.word	0x000000ff
        /*052c*/ 	.word	0x00022850
        /*0530*/ 	.short	0x010a
        /*0532*/ 	.byte	0x20
	.zero		1


	//   ....[34]....
        /*0534*/ 	.word	0x00008080
        /*0538*/ 	.word	0x000000b1
        /*053c*/ 	.word	0x00000000
        /*0540*/ 	.short	0x0101
        /*0542*/ 	.byte	0x3f
	.zero		1


	//   ....[35]....
        /*0544*/ 	.word	0x000084c0
        /*0548*/ 	.word	0x000000ff
        /*054c*/ 	.word	0x00022830
        /*0550*/ 	.short	0x010a
        /*0552*/ 	.byte	0x1c
	.zero		1


	//   ....[36]....
        /*0554*/ 	.word	0x00008500
        /*0558*/ 	.word	0x000000ff
        /*055c*/ 	.word	0x00022830
        /*0560*/ 	.short	0x010a
        /*0562*/ 	.byte	0x1c
	.zero		1


	//   ....[37]....
        /*0564*/ 	.word	0x000099f0
        /*0568*/ 	.word	0x00000098
        /*056c*/ 	.word	0x00000000
        /*0570*/ 	.short	0x0101
        /*0572*/ 	.byte	0x3f
	.zero		1


	//   ....[38]....
        /*0574*/ 	.word	0x0000a390
        /*0578*/ 	.word	0x000000ff
        /*057c*/ 	.word	0x00022850
        /*0580*/ 	.short	0x010a
        /*0582*/ 	.byte	0x1c
	.zero		1


	//   ....[39]....
        /*0584*/ 	.word	0x0000a3d0
        /*0588*/ 	.word	0x000000ff
        /*058c*/ 	.word	0x00022850
        /*0590*/ 	.short	0x010a
        /*0592*/ 	.byte	0x1c
	.zero		1


	//   ....[40]....
        /*0594*/ 	.word	0x0000a680
        /*0598*/ 	.word	0x000000c9
        /*059c*/ 	.word	0x00000000
        /*05a0*/ 	.short	0x0101
        /*05a2*/ 	.byte	0x3f
	.zero		1


	//   ....[41]....
        /*05a4*/ 	.word	0x0000a810
        /*05a8*/ 	.word	0x000000ff
        /*05ac*/ 	.word	0x00022830
        /*05b0*/ 	.short	0x010a
        /*05b2*/ 	.byte	0x1f
	.zero		1


	//   ....[42]....
        /*05b4*/ 	.word	0x0000a850
        /*05b8*/ 	.word	0x000000ff
        /*05bc*/ 	.word	0x00022830
        /*05c0*/ 	.short	0x010a
        /*05c2*/ 	.byte	0x1f
	.zero		1


	//   ....[43]....
        /*05c4*/ 	.word	0x0000adc0
        /*05c8*/ 	.word	0x0000000e
        /*05cc*/ 	.word	0x00000000
        /*05d0*/ 	.short	0x0101
        /*05d2*/ 	.byte	0x3f
	.zero		1


	//   ....[44]....
        /*05d4*/ 	.word	0x0000d980
        /*05d8*/ 	.word	0x000000ff
        /*05dc*/ 	.word	0x00022850
        /*05e0*/ 	.short	0x010a
        /*05e2*/ 	.byte	0x1f
	.zero		1


	//   ....[45]....
        /*05e4*/ 	.word	0x0000d9c0
        /*05e8*/ 	.word	0x000000ff
        /*05ec*/ 	.word	0x00022850
        /*05f0*/ 	.short	0x010a
        /*05f2*/ 	.byte	0x1f
	.zero		1


	//   ....[46]....
        /*05f4*/ 	.word	0x0000dc90
        /*05f8*/ 	.word	0x000000b0
        /*05fc*/ 	.word	0x00000000
        /*0600*/ 	.short	0x0101
        /*0602*/ 	.byte	0x3f
	.zero		1


	//   ....[47]....
        /*0604*/ 	.word	0x0000ef40
        /*0608*/ 	.word	0x000000ff
        /*060c*/ 	.word	0x00000000
        /*0610*/ 	.short	0x0101
        /*0612*/ 	.byte	0x04
	.zero		1


	//   ....[48]....
        /*0614*/ 	.word	0x00011cf0
        /*0618*/ 	.word	0x000000ff
        /*061c*/ 	.word	0x00022840
        /*0620*/ 	.short	0x010a
        /*0622*/ 	.byte	0x26
	.zero		1


	//   ....[49]....
        /*0624*/ 	.word	0x000127f0
        /*0628*/ 	.word	0x000000ff
        /*062c*/ 	.word	0x00022800
        /*0630*/ 	.short	0x0107
        /*0632*/ 	.byte	0x26
	.zero		1


	//   ....[50]....
        /*0634*/ 	.word	0x00012830
        /*0638*/ 	.word	0x000000ff
        /*063c*/ 	.word	0x00022800
        /*0640*/ 	.short	0x0101
        /*0642*/ 	.byte	0x26
	.zero		1


	//   ....[51]....
        /*0644*/ 	.word	0x00012840
        /*0648*/ 	.word	0x000000ff
        /*064c*/ 	.word	0x00022820
        /*0650*/ 	.short	0x010a
        /*0652*/ 	.byte	0x26
	.zero		1


	//   ....[52]....
        /*0654*/ 	.word	0x000128a0
        /*0658*/ 	.word	0x000000ff
        /*065c*/ 	.word	0x00022860
        /*0660*/ 	.short	0x010a
        /*0662*/ 	.byte	0x26
	.zero		1


	//   ....[53]....
        /*0664*/ 	.word	0x00013110
        /*0668*/ 	.word	0x000000ff
        /*066c*/ 	.word	0x00022848
        /*0670*/ 	.short	0x010a
        /*0672*/ 	.byte	0x26
	.zero		1


	//   ....[54]....
        /*0674*/ 	.word	0x000132e0
        /*0678*/ 	.word	0x000000ff
        /*067c*/ 	.word	0x00022868
        /*0680*/ 	.short	0x010a
        /*0682*/ 	.byte	0x26
	.zero		1


	//   ....[55]....
        /*0684*/ 	.word	0x00013940
        /*0688*/ 	.word	0x000000ff
        /*068c*/ 	.word	0x00022840
        /*0690*/ 	.short	0x010a
        /*0692*/ 	.byte	0x26
	.zero		1


	//   ....[56]....
        /*0694*/ 	.word	0x00013b20
        /*0698*/ 	.word	0x000000ff
        /*069c*/ 	.word	0x00022860
        /*06a0*/ 	.short	0x010a
        /*06a2*/ 	.byte	0x26
	.zero		1


	//   ....[57]....
        /*06a4*/ 	.word	0x000141a0
        /*06a8*/ 	.word	0x000000ff
        /*06ac*/ 	.word	0x00022848
        /*06b0*/ 	.short	0x010a
        /*06b2*/ 	.byte	0x26
	.zero		1


	//   ....[58]....
        /*06b4*/ 	.word	0x00014380
        /*06b8*/ 	.word	0x000000ff
        /*06bc*/ 	.word	0x00022868
        /*06c0*/ 	.short	0x010a
        /*06c2*/ 	.byte	0x26
	.zero		1


	//   ....[59]....
        /*06c4*/ 	.word	0x00014860
        /*06c8*/ 	.word	0x00000002
        /*06cc*/ 	.word	0x00022820
        /*06d0*/ 	.short	0x010a
        /*06d2*/ 	.byte	0x3f
	.zero		1


	//   ....[60]....
        /*06d4*/ 	.word	0x000149e0
        /*06d8*/ 	.word	0x00000007
        /*06dc*/ 	.word	0x00000000
        /*06e0*/ 	.short	0x010a
        /*06e2*/ 	.byte	0x3f
	.zero		1


	//   ....[61]....
        /*06e4*/ 	.word	0x00014a50
        /*06e8*/ 	.word	0x00000005
        /*06ec*/ 	.word	0x00000000
        /*06f0*/ 	.short	0x010a
        /*06f2*/ 	.byte	0x3f
	.zero		1


	//   ....[62]....
        /*06f4*/ 	.word	0x00014ab0
        /*06f8*/ 	.word	0x00000005
        /*06fc*/ 	.word	0x00000000
        /*0700*/ 	.short	0x010a
        /*0702*/ 	.byte	0x3f
	.zero		1


	//   ....[63]....
        /*0704*/ 	.word	0x00014ae0
        /*0708*/ 	.word	0x00000003
        /*070c*/ 	.word	0x00000000
        /*0710*/ 	.short	0x010a
        /*0712*/ 	.byte	0x3f
	.zero		1


	//   ....[64]....
        /*0714*/ 	.word	0x00014b50
        /*0718*/ 	.word	0x00000000
        /*071c*/ 	.word	0x00022800
        /*0720*/ 	.short	0x010a
        /*0722*/ 	.byte	0x3f
	.zero		1


	//   ....[65]....
        /*0724*/ 	.word	0x00014bb0
        /*0728*/ 	.word	0x00000000
        /*072c*/ 	.word	0x00022830
        /*0730*/ 	.short	0x010a
        /*0732*/ 	.byte	0x3f
	.zero		1


	//   ....[66]....
        /*0734*/ 	.word	0x00014c00
        /*0738*/ 	.word	0x00000006
        /*073c*/ 	.word	0x00022850
        /*0740*/ 	.short	0x010a
        /*0742*/ 	.byte	0x3f
	.zero		1


	//   ....[67]....
        /*0744*/ 	.word	0x00014c60
        /*0748*/ 	.word	0x0000000d
        /*074c*/ 	.word	0x00022830
        /*0750*/ 	.short	0x010a
        /*0752*/ 	.byte	0x3f
	.zero		1


	//   ....[68]....
        /*0754*/ 	.word	0x00014cb0
        /*0758*/ 	.word	0x000000b1
        /*075c*/ 	.word	0x00022850
        /*0760*/ 	.short	0x010a
        /*0762*/ 	.byte	0x3f
	.zero		1


	//   ....[69]....
        /*0764*/ 	.word	0x00014d10
        /*0768*/ 	.word	0x00000009
        /*076c*/ 	.word	0x00022830
        /*0770*/ 	.short	0x010a
        /*0772*/ 	.byte	0x3f
	.zero		1


	//   ....[70]....
        /*0774*/ 	.word	0x00014d60
        /*0778*/ 	.word	0x000000c9
        /*077c*/ 	.word	0x00022850
        /*0780*/ 	.short	0x010a
        /*0782*/ 	.byte	0x3f
	.zero		1


	//   ....[71]....
        /*0784*/ 	.word	0x00014dc0
        /*0788*/ 	.word	0x0000000a
        /*078c*/ 	.word	0x00022830
        /*0790*/ 	.short	0x010a
        /*0792*/ 	.byte	0x3f
	.zero		1


	//   ....[72]....
        /*0794*/ 	.word	0x00014e10
        /*0798*/ 	.word	0x000000b0
        /*079c*/ 	.word	0x00022850
        /*07a0*/ 	.short	0x010a
        /*07a2*/ 	.byte	0x3f
	.zero		1


	//   ....[73]....
        /*07a4*/ 	.word	0x00014f70
        /*07a8*/ 	.word	0x00000003
        /*07ac*/ 	.word	0x00022840
        /*07b0*/ 	.short	0x010a
        /*07b2*/ 	.byte	0x3f
	.zero		1


	//   ....[74]....
        /*07b4*/ 	.word	0x00015920
        /*07b8*/ 	.word	0x00000003
        /*07bc*/ 	.word	0x00022820
        /*07c0*/ 	.short	0x010a
        /*07c2*/ 	.byte	0x3f
	.zero		1


	//   ....[75]....
        /*07c4*/ 	.word	0x00015980
        /*07c8*/ 	.word	0x00000003
        /*07cc*/ 	.word	0x00022860
        /*07d0*/ 	.short	0x010a
        /*07d2*/ 	.byte	0x3f
	.zero		1


	//   ....[76]....
        /*07d4*/ 	.word	0x000159e0
        /*07d8*/ 	.word	0x00000003
        /*07dc*/ 	.word	0x00022848
        /*07e0*/ 	.short	0x010a
        /*07e2*/ 	.byte	0x3f
	.zero		1


	//   ....[77]....
        /*07e4*/ 	.word	0x00015a40
        /*07e8*/ 	.word	0x00000003
        /*07ec*/ 	.word	0x00022868
        /*07f0*/ 	.short	0x010a
        /*07f2*/ 	.byte	0x3f
	.zero		1


	//   ....[78]....
        /*07f4*/ 	.word	0x00015aa0
        /*07f8*/ 	.word	0x00000003
        /*07fc*/ 	.word	0x00022840
        /*0800*/ 	.short	0x010a
        /*0802*/ 	.byte	0x3f
	.zero		1


	//   ....[79]....
        /*0804*/ 	.word	0x00015b00
        /*0808*/ 	.word	0x00000003
        /*080c*/ 	.word	0x00022860
        /*0810*/ 	.short	0x010a
        /*0812*/ 	.byte	0x3f
	.zero		1


	//   ....[80]....
        /*0814*/ 	.word	0x00015b60
        /*0818*/ 	.word	0x00000003
        /*081c*/ 	.word	0x00022848
        /*0820*/ 	.short	0x010a
        /*0822*/ 	.byte	0x3f
	.zero		1


	//   ....[81]....
        /*0824*/ 	.word	0x00015bc0
        /*0828*/ 	.word	0x00000003
        /*082c*/ 	.word	0x00022868
        /*0830*/ 	.short	0x010a
        /*0832*/ 	.byte	0x3f
	.zero		1


	//   ....[82]....
        /*0834*/ 	.word	0x00015c10
        /*0838*/ 	.word	0x00000002
        /*083c*/ 	.word	0x00022820
        /*0840*/ 	.short	0x010a
        /*0842*/ 	.byte	0x3f
	.zero		1


	//   ....[83]....
        /*0844*/ 	.word	0x00015db0
        /*0848*/ 	.word	0x00000007
        /*084c*/ 	.word	0x00000000
        /*0850*/ 	.short	0x010a
        /*0852*/ 	.byte	0x3f
	.zero		1


	//   ....[84]....
        /*0854*/ 	.word	0x00015e00
        /*0858*/ 	.word	0x00000005
        /*085c*/ 	.word	0x00000000
        /*0860*/ 	.short	0x010a
        /*0862*/ 	.byte	0x3f
	.zero		1


	//   ....[85]....
        /*0864*/ 	.word	0x00015e50
        /*0868*/ 	.word	0x00000005
        /*086c*/ 	.word	0x00000000
        /*0870*/ 	.short	0x010a
        /*0872*/ 	.byte	0x3f
	.zero		1


	//----- nvinfo : EIATTR_NUM_MBARRIERS
	.align		4
.L_327:
        /*0874*/ 	.byte	0x03, 0x38
        /*0876*/ 	.short	0x0016


	//----- nvinfo : EIATTR_EXIT_INSTR_OFFSETS
	.align		4
        /*0878*/ 	.byte	0x04, 0x1c
        /*087a*/ 	.short	(.L_329 - .L_328)


	//   ....[0]....
.L_328:
        /*087c*/ 	.word	0x00014b30


	//----- nvinfo : EIATTR_MAX_THREADS
	.align		4
.L_329:
        /*0880*/ 	.byte	0x04, 0x05
        /*0882*/ 	.short	(.L_331 - .L_330)
.L_330:
        /*0884*/ 	.word	0x00000180
        /*0888*/ 	.word	0x00000001
        /*088c*/ 	.word	0x00000001


	//----- nvinfo : EIATTR_CRS_STACK_SIZE
	.align		4
.L_331:
        /*0890*/ 	.byte	0x04, 0x1e
        /*0892*/ 	.short	(.L_333 - .L_332)
.L_332:
        /*0894*/ 	.word	0x00000000


	//----- nvinfo : EIATTR_CBANK_PARAM_SIZE
	.align		4
.L_333:
        /*0898*/ 	.byte	0x03, 0x19
        /*089a*/ 	.short	0x0a70


	//----- nvinfo : EIATTR_PARAM_CBANK
	.align		4
        /*089c*/ 	.byte	0x04, 0x0a
        /*089e*/ 	.short	(.L_335 - .L_334)
	.align		4
.L_334:
        /*08a0*/ 	.word	index@(.nv.constant0._ZN7cutlass13device_kernelIN5flash11enable_sm90INS1_16FlashAttnFwdSm90INS1_25CollectiveMainloopFwdSm90ILi2EN4cute5tupleIJNS5_1CILi1EEES8_S8_EEENS6_IJNS7_ILi128EEENS7_ILi96EEENS7_ILi64EEEEEELi256ENS_6half_tEfNS_4arch4Sm90ELb0ELb1ELb1ELb0ELb0ELb0ELb0ELb1ELb0ELb1ELb1ELb0EEENS1_21CollectiveEpilogueFwdINS6_IJSA_NS7_ILi256EEESB_EEES9_SE_SG_Li256ELb0ELb1ELb1ELb0EEENS1_19SingleTileSchedulerILb0ELb1ELb1ELi128EEEEEEEEEvNT_6ParamsE)
        /*08a4*/ 	.short	0x0210
        /*08a6*/ 	.short	0x0a70


	//----- nvinfo : EIATTR_SW_WAR
	.align		4
.L_335:
        /*08a8*/ 	.byte	0x04, 0x36
        /*08aa*/ 	.short	(.L_337 - .L_336)
.L_336:
        /*08ac*/ 	.word	0x00000008
.L_337:


//--------------------- .nv.info._ZN7cutlass13device_kernelIN5flash11enable_sm90INS1_16FlashAttnFwdSm90INS1_25CollectiveMainloopFwdSm90ILi2EN4cute5tupleIJNS5_1CILi1EEES8_S8_EEENS6_IJNS7_ILi128EEENS7_ILi96EEENS7_ILi64EEEEEELi256ENS_6half_tEfNS_4arch4Sm90ELb0ELb1ELb1ELb0ELb0ELb0ELb1ELb1ELb0ELb1ELb1ELb0EEENS1_21CollectiveEpilogueFwdINS6_IJSA_NS7_ILi256EEESB_EEES9_SE_SG_Li256ELb0ELb1ELb1ELb0EEENS1_19SingleTileSchedulerILb0ELb1ELb1ELi128EEEEEEEEEvNT_6ParamsE --------------------------
	.section	.nv.info._ZN7cutlass13device_kernelIN5flash11enable_sm90INS1_16FlashAttnFwdSm90INS1_25CollectiveMainloopFwdSm90ILi2EN4cute5tupleIJNS5_1CILi1EEES8_S8_EEENS6_IJNS7_ILi128EEENS7_ILi96EEENS7_ILi64EEEEEELi256ENS_6half_tEfNS_4arch4Sm90ELb0ELb1ELb1ELb0ELb0ELb0ELb1ELb1ELb0ELb1ELb1ELb0EEENS1_21CollectiveEpilogueFwdINS6_IJSA_NS7_ILi256EEESB_EEES9_SE_SG_Li256ELb0ELb1ELb1ELb0EEENS1_19SingleTileSchedulerILb0ELb1ELb1ELi128EEEEEEEEEvNT_6ParamsE,"",@"SHT_CUDA_INFO"
	.sectionflags	@""
	.align	4


	//----- nvinfo : EIATTR_CUDA_API_VERSION
	.align		4
        /*0000*/ 	.byte	0x04, 0x37
        /*0002*/ 	.short	(.L_339 - .L_338)
.L_338:
        /*0004*/ 	.word	0x00000082


	//----- nvinfo : EIATTR_KPARAM_INFO
	.align		4
.L_339:
        /*0008*/ 	.byte	0x04, 0x17
        /*000a*/ 	.short	(.L_341 - .L_340)
.L_340:
        /*000c*/ 	.word	0x00000000
        /*0010*/ 	.short	0x0000
        /*0012*/ 	.short	0x0070
        /*0014*/ 	.byte	0x00, 0xf0, 0x01, 0x2c


	//----- nvinfo : EIATTR_SPARSE_MMA_MASK
	.align		4
.L_341:
        /*0018*/ 	.byte	0x03, 0x50
        /*001a*/ 	.short	0x0000


	//----- nvinfo : EIATTR_MAXREG_COUNT
	.align		4
        /*001c*/ 	.byte	0x03, 0x1b
        /*001e*/ 	.short	0x00a8


	//----- nvinfo : EIATTR_NUM_BARRIERS
	.align		4
        /*0020*/ 	.byte	0x02, 0x4c
        /*0022*/ 	.byte	0x10
	.zero		1


	//----- nvinfo : EIATTR_EXTERNS
	.align		4
        /*0024*/ 	.byte	0x04, 0x0f
        /*0026*/ 	.short	(.L_343 - .L_342)


	//   ....[0]....
	.align		4
.L_342:
        /*0028*/ 	.word	index@(__assertfail)


	//----- nvinfo : EIATTR_ANNOTATIONS
	.align		4
.L_343:
        /*002c*/ 	.byte	0x04, 0x55
        /*002e*/ 	.short	(.L_345 - .L_344)


	//   ....[0]....
.L_344:
        /* <DEDUP_REMOVED lines=1238> */


	//----- nvinfo : EIATTR_MERCURY_ISA_VERSION
	.align		4
.L_345:
        /*4d80*/ 	.byte	0x03, 0x5f
        /*4d82*/ 	.short	0x0101


	//----- nvinfo : EIATTR_INT_WARP_WIDE_INSTR_OFFSETS
	.align		4
        /*4d84*/ 	.byte	0x04, 0x31
        /*4d86*/ 	.short	(.L_347 - .L_346)


	//   ....[0]....
.L_346:
        /*4d88*/ 	.word	0x00000160


	//   ....[1]....
        /*4d8c*/ 	.word	0x000001a0


	//   ....[2]....
        /*4d90*/ 	.word	0x00000210


	//   ....[3]....
        /*4d94*/ 	.word	0x00000280


	//----- nvinfo : EIATTR_COOP_GROUP_MASK_REGIDS
	.align		4
.L_347:
        /*4d98*/ 	.byte	0x04, 0x29
        /*4d9a*/ 	.short	(.L_349 - .L_348)


	//   ....[0]....
.L_348:
        /*4d9c*/ 	.word	0xffffffff


	//   ....[1]....
        /*4da0*/ 	.word	0xffffffff


	//   ....[2]....
        /*4da4*/ 	.word	0xffffffff


	//   ....[3]....
        /*4da8*/ 	.word	0xffffffff


	//   ....[4]....
        /*4dac*/ 	.word	0xffffffff


	//   ....[5]....
        /*4db0*/ 	.word	0xffffffff


	//   ....[6]....
        /*4db4*/ 	.word	0xffffffff


	//   ....[7]....
        /*4db8*/ 	.word	0xffffffff


	//   ....[8]....
        /*4dbc*/ 	.word	0xffffffff


	//   ....[9]....
        /*4dc0*/ 	.word	0xffffffff


	//   ....[10]....
        /*4dc4*/ 	.word	0xffffffff


	//   ....[11]....
        /*4dc8*/ 	.word	0xffffffff


	//   ....[12]....
        /*4dcc*/ 	.word	0xffffffff


	//   ....[13]....
        /*4dd0*/ 	.word	0xffffffff


	//   ....[14]....
        /*4dd4*/ 	.word	0xffffffff


	//   ....[15]....
        /*4dd8*/ 	.word	0xffffffff


	//   ....[16]....
        /*4ddc*/ 	.word	0xffffffff


	//   ....[17]....
        /*4de0*/ 	.word	0xffffffff


	//   ....[18]....
        /*4de4*/ 	.word	0xffffffff


	//   ....[19]....
        /*4de8*/ 	.word	0xffffffff


	//   ....[20]....
        /*4dec*/ 	.word	0xffffffff


	//   ....[21]....
        /*4df0*/ 	.word	0xffffffff


	//   ....[22]....
        /*4df4*/ 	.word	0xffffffff


	//   ....[23]....
        /*4df8*/ 	.word	0xffffffff


	//   ....[24]....
        /*4dfc*/ 	.word	0xffffffff


	//   ....[25]....
        /*4e00*/ 	.word	0xffffffff


	//   ....[26]....
        /*4e04*/ 	.word	0xffffffff


	//   ....[27]....
        /*4e08*/ 	.word	0xffffffff


	//   ....[28]....
        /*4e0c*/ 	.word	0xffffffff


	//   ....[29]....
        /*4e10*/ 	.word	0xffffffff


	//   ....[30]....
        /*4e14*/ 	.word	0xffffffff


	//   ....[31]....
        /*4e18*/ 	.word	0xffffffff


	//   ....[32]....
        /*4e1c*/ 	.word	0xffffffff


	//   ....[33]....
        /*4e20*/ 	.word	0xffffffff


	//   ....[34]....
        /*4e24*/ 	.word	0xffffffff


	//   ....[35]....
        /*4e28*/ 	.word	0xffffffff


	//   ....[36]....
        /*4e2c*/ 	.word	0xffffffff


	//   ....[37]....
        /*4e30*/ 	.word	0xffffffff


	//   ....[38]....
        /*4e34*/ 	.word	0xffffffff


	//   ....[39]....
        /*4e38*/ 	.word	0xffffffff


	//   ....[40]....
        /*4e3c*/ 	.word	0xffffffff


	//   ....[41]....
        /*4e40*/ 	.word	0xffffffff


	//   ....[42]....
        /*4e44*/ 	.word	0xffffffff


	//   ....[43]....
        /*4e48*/ 	.word	0xffffffff


	//   ....[44]....
        /*4e4c*/ 	.word	0xffffffff


	//   ....[45]....
        /*4e50*/ 	.word	0xffffffff


	//   ....[46]....
        /*4e54*/ 	.word	0xffffffff


	//   ....[47]....
        /*4e58*/ 	.word	0xffffffff


	//   ....[48]....
        /*4e5c*/ 	.word	0xffffffff


	//   ....[49]....
        /*4e60*/ 	.word	0xffffffff


	//   ....[50]....
        /*4e64*/ 	.word	0xffffffff


	//   ....[51]....
        /*4e68*/ 	.word	0xffffffff


	//   ....[52]....
        /*4e6c*/ 	.word	0xffffffff


	//   ....[53]....
        /*4e70*/ 	.word	0xffffffff


	//   ....[54]....
        /*4e74*/ 	.word	0xffffffff


	//   ....[55]....
        /*4e78*/ 	.word	0xffffffff


	//   ....[56]....
        /*4e7c*/ 	.word	0xffffffff


	//   ....[57]....
        /*4e80*/ 	.word	0xffffffff


	//   ....[58]....
        /*4e84*/ 	.word	0xffffffff


	//   ....[59]....
        /*4e88*/ 	.word	0xffffffff


	//   ....[60]....
        /*4e8c*/ 	.word	0xffffffff


	//   ....[61]....
        /*4e90*/ 	.word	0xffffffff


	//   ....[62]....
        /*4e94*/ 	.word	0xffffffff


	//   ....[63]....
        /*4e98*/ 	.word	0xffffffff


	//   ....[64]....
        /*4e9c*/ 	.word	0xffffffff


	//   ....[65]....
        /*4ea0*/ 	.word	0xffffffff


	//   ....[66]....
        /*4ea4*/ 	.word	0xffffffff


	//   ....[67]....
        /*4ea8*/ 	.word	0xffffffff


	//   ....[68]....
        /*4eac*/ 	.word	0xffffffff


	//   ....[69]....
        /*4eb0*/ 	.word	0xffffffff


	//   ....[70]....
        /*4eb4*/ 	.word	0xffffffff


	//   ....[71]....
        /*4eb8*/ 	.word	0x0500000f


	//   ....[72]....
        /*4ebc*/ 	.word	0x0500000f


	//   ....[73]....
        /*4ec0*/ 	.word	0x0500000f


	//   ....[74]....
        /*4ec4*/ 	.word	0x0500000f


	//   ....[75]....
        /*4ec8*/ 	.word	0x0500000f


	//   ....[76]....
        /*4ecc*/ 	.word	0x0500000f


	//   ....[77]....
        /*4ed0*/ 	.word	0x0500000f


	//   ....[78]....
        /*4ed4*/ 	.word	0x0500000f


	//   ....[79]....
        /*4ed8*/ 	.word	0x0500000f


	//   ....[80]....
        /*4edc*/ 	.word	0x0500000f


	//   ....[81]....
        /*4ee0*/ 	.word	0x0500000f


	//   ....[82]....
        /*4ee4*/ 	.word	0x0500000f


	//   ....[83]....
        /*4ee8*/ 	.word	0x0500000f


	//   ....[84]....
        /*4eec*/ 	.word	0x0500000f


	//   ....[85]....
        /*4ef0*/ 	.word	0x0500000f


	//   ....[86]....
        /*4ef4*/ 	.word	0x0500000f


	//   ....[87]....
        /*4ef8*/ 	.word	0x0500000f


	//   ....[88]....
        /*4efc*/ 	.word	0x0500000f


	//   ....[89]....
        /*4f00*/ 	.word	0x0500000f


	//   ....[90]....
        /*4f04*/ 	.word	0x0500000f


	//   ....[91]....
        /*4f08*/ 	.word	0x0500000f


	//   ....[92]....
        /*4f0c*/ 	.word	0x0500000f


	//   ....[93]....
        /*4f10*/ 	.word	0x0500000f


	//   ....[94]....
        /*4f14*/ 	.word	0x0500000f


	//   ....[95]....
        /*4f18*/ 	.word	0x0500000f


	//   ....[96]....
        /*4f1c*/ 	.word	0x0500000f


	//   ....[97]....
        /*4f20*/ 	.word	0x0500000f


	//   ....[98]....
        /*4f24*/ 	.word	0x0500000f


	//   ....[99]....
        /*4f28*/ 	.word	0x0500000f


	//   ....[100]....
        /*4f2c*/ 	.word	0x0500000f


	//   ....[101]....
        /*4f30*/ 	.word	0x0500000f


	//   ....[102]....
        /*4f34*/ 	.word	0x0500000f


	//   ....[103]....
        /*4f38*/ 	.word	0x0500000f


	//   ....[104]....
        /*4f3c*/ 	.word	0x0500000f


	//   ....[105]....
        /*4f40*/ 	.word	0xffffffff


	//   ....[106]....
        /*4f44*/ 	.word	0xffffffff


	//   ....[107]....
        /*4f48*/ 	.word	0xffffffff


	//   ....[108]....
        /*4f4c*/ 	.word	0xffffffff


	//   ....[109]....
        /*4f50*/ 	.word	0xffffffff


	//   ....[110]....
        /*4f54*/ 	.word	0xffffffff


	//----- nvinfo : EIATTR_COOP_GROUP_INSTR_OFFSETS
	.align		4
.L_349:
        /*4f58*/ 	.byte	0x04, 0x28
        /*4f5a*/ 	.short	(.L_351 - .L_350)


	//   ....[0]....
.L_350:
        /*4f5c*/ 	.word	0x000000a0


	//   ....[1]....
        /*4f60*/ 	.word	0x00000170


	//   ....[2]....
        /*4f64*/ 	.word	0x00000230


	//   ....[3]....
        /*4f68*/ 	.word	0x00000400


	//   ....[4]....
        /*4f6c*/ 	.word	0x00000560


	//   ....[5]....
        /*4f70*/ 	.word	0x00000680


	//   ....[6]....
        /*4f74*/ 	.word	0x000007e0


	//   ....[7]....
        /*4f78*/ 	.word	0x00001ba0


	//   ....[8]....
        /*4f7c*/ 	.word	0x00003b80


	//   ....[9]....
        /*4f80*/ 	.word	0x00004330


	//   ....[10]....
        /*4f84*/ 	.word	0x00005950


	//   ....[11]....
        /*4f88*/ 	.word	0x000059e0


	//   ....[12]....
        /*4f8c*/ 	.word	0x00005d50


	//   ....[13]....
        /*4f90*/ 	.word	0x00005d70


	//   ....[14]....
        /*4f94*/ 	.word	0x0000b600


	//   ....[15]....
        /*4f98*/ 	.word	0x0000b6a0


	//   ....[16]....
        /*4f9c*/ 	.word	0x0000b700


	//   ....[17]....
        /*4fa0*/ 	.word	0x0000b730


	//   ....[18]....
        /*4fa4*/ 	.word	0x00021a10


	//   ....[19]....
        /*4fa8*/ 	.word	0x000220b0


	//   ....[20]....
        /*4fac*/ 	.word	0x00023050


	//   ....[21]....
        /*4fb0*/ 	.word	0x00023110


	//   ....[22]....
        /*4fb4*/ 	.word	0x000232a0


	//   ....[23]....
        /*4fb8*/ 	.word	0x000232c0


	//   ....[24]....
        /*4fbc*/ 	.word	0x0002b740


	//   ....[25]....
        /*4fc0*/ 	.word	0x0002b760


	//   ....[26]....
        /*4fc4*/ 	.word	0x0002b7c0


	//   ....[27]....
        /*4fc8*/ 	.word	0x0002b800


	//   ....[28]....
        /*4fcc*/ 	.word	0x0002cbc0


	//   ....[29]....
        /*4fd0*/ 	.word	0x0002cbf0


	//   ....[30]....
        /*4fd4*/ 	.word	0x0002ce30


	//   ....[31]....
        /*4fd8*/ 	.word	0x0002ce80


	//   ....[32]....
        /*4fdc*/ 	.word	0x0002ceb0


	//   ....[33]....
        /*4fe0*/ 	.word	0x0002cec0


	//   ....[34]....
        /*4fe4*/ 	.word	0x0002dcf0


	//   ....[35]....
        /*4fe8*/ 	.word	0x0002dd00


	//   ....[36]....
        /*4fec*/ 	.word	0x0002eec0


	//   ....[37]....
        /*4ff0*/ 	.word	0x0002fd50


	//   ....[38]....
        /*4ff4*/ 	.word	0x00030610


	//   ....[39]....
        /*4ff8*/ 	.word	0x00030640


	//   ....[40]....
        /*4ffc*/ 	.word	0x00030670


	//   ....[41]....
        /*5000*/ 	.word	0x00030690


	//   ....[42]....
        /*5004*/ 	.word	0x000307d0


	//   ....[43]....
        /*5008*/ 	.word	0x000307f0


	//   ....[44]....
        /*500c*/ 	.word	0x00030890


	//   ....[45]....
        /*5010*/ 	.word	0x000308b0


	//   ....[46]....
        /*5014*/ 	.word	0x00030950


	//   ....[47]....
        /*5018*/ 	.word	0x00030960


	//   ....[48]....
        /*501c*/ 	.word	0x00030a10


	//   ....[49]....
        /*5020*/ 	.word	0x00030a20


	//   ....[50]....
        /*5024*/ 	.word	0x00030ab0


	//   ....[51]....
        /*5028*/ 	.word	0x00030ac0


	//   ....[52]....
        /*502c*/ 	.word	0x00030ad0


	//   ....[53]....
        /*5030*/ 	.word	0x00030ae0


	//   ....[54]....
        /*5034*/ 	.word	0x00031220


	//   ....[55]....
        /*5038*/ 	.word	0x00031240


	//   ....[56]....
        /*503c*/ 	.word	0x00031270


	//   ....[57]....
        /*5040*/ 	.word	0x00031340


	//   ....[58]....
        /*5044*/ 	.word	0x000313e0


	//   ....[59]....
        /*5048*/ 	.word	0x000313f0


	//   ....[60]....
        /*504c*/ 	.word	0x00031490


	//   ....[61]....
        /*5050*/ 	.word	0x000314a0


	//   ....[62]....
        /*5054*/ 	.word	0x00031520


	//   ....[63]....
        /*5058*/ 	.word	0x00031530


	//   ....[64]....
        /*505c*/ 	.word	0x000315c0


	//   ....[65]....
        /*5060*/ 	.word	0x000315d0


	//   ....[66]....
        /*5064*/ 	.word	0x000315e0


	//   ....[67]....
        /*5068*/ 	.word	0x00031670


	//   ....[68]....
        /*506c*/ 	.word	0x00031680


	//   ....[69]....
        /*5070*/ 	.word	0x000316d0


	//   ....[70]....
        /*5074*/ 	.word	0x00033970


	//   ....[71]....
        /*5078*/ 	.word	0x00033eb0


	//   ....[72]....
        /*507c*/ 	.word	0x00034020


	//   ....[73]....
        /*5080*/ 	.word	0x00034090


	//   ....[74]....
        /*5084*/ 	.word	0x00034130


	//   ....[75]....
        /*5088*/ 	.word	0x000341d0


	//   ....[76]....
        /*508c*/ 	.word	0x000342b0


	//   ....[77]....
        /*5090*/ 	.word	0x000343c0


	//   ....[78]....
        /*5094*/ 	.word	0x00034420


	//   ....[79]....
        /*5098*/ 	.word	0x00034530


	//   ....[80]....
        /*509c*/ 	.word	0x000345a0


	//   ....[81]....
        /*50a0*/ 	.word	0x000346b0


	//   ....[82]....
        /*50a4*/ 	.word	0x00034710


	//   ....[83]....
        /*50a8*/ 	.word	0x00034830


	//   ....[84]....
        /*50ac*/ 	.word	0x00034890


	//   ....[85]....
        /*50b0*/ 	.word	0x00034980


	//   ....[86]....
        /*50b4*/ 	.word	0x000349f0


	//   ....[87]....
        /*50b8*/ 	.word	0x00034aa0


	//   ....[88]....
        /*50bc*/ 	.word	0x00034b90


	//   ....[89]....
        /*50c0*/ 	.word	0x00034c40


	//   ....[90]....
        /*50c4*/ 	.word	0x00034ee0


	//   ....[91]....
        /*50c8*/ 	.word	0x00034f60


	//   ....[92]....
        /*50cc*/ 	.word	0x00035090


	//   ....[93]....
        /*50d0*/ 	.word	0x000350e0


	//   ....[94]....
        /*50d4*/ 	.word	0x00035200


	//   ....[95]....
        /*50d8*/ 	.word	0x00035250


	//   ....[96]....
        /*50dc*/ 	.word	0x00035370


	//   ....[97]....
        /*50e0*/ 	.word	0x000353c0


	//   ....[98]....
        /*50e4*/ 	.word	0x00035550


	//   ....[99]....
        /*50e8*/ 	.word	0x000355a0


	//   ....[100]....
        /*50ec*/ 	.word	0x00035630


	//   ....[101]....
        /*50f0*/ 	.word	0x00035680


	//   ....[102]....
        /*50f4*/ 	.word	0x000357a0


	//   ....[103]....
        /*50f8*/ 	.word	0x00035870


	//   ....[104]....
        /*50fc*/ 	.word	0x00035c80


	//   ....[105]....
        /*5100*/ 	.word	0x000381b0


	//   ....[106]....
        /*5104*/ 	.word	0x000389a0


	//   ....[107]....
        /*5108*/ 	.word	0x00039c70


	//   ....[108]....
        /*510c*/ 	.word	0x00039cc0


	//   ....[109]....
        /*5110*/ 	.word	0x00039d20


	//   ....[110]....
        /*5114*/ 	.word	0x00039d40


	//----- nvinfo : EIATTR_REG_RECONFIG
	.align		4
.L_351:
        /*5118*/ 	.byte	0x01, 0x54
	.zero		2


	//----- nvinfo : EIATTR_SYSCALL_OFFSETS
	.align		4
        /*511c*/ 	.byte	0x04, 0x46
        /*511e*/ 	.short	(.L_353 - .L_352)


	//   ....[0]....
.L_352:
        /*5120*/ 	.word	0x00001ee0


	//   ....[1]....
        /*5124*/ 	.word	0x0002f9e0


	//   ....[2]....
        /*5128*/ 	.word	0x0002fb20


	//   ....[3]....
        /*512c*/ 	.word	0x0002fc10


	//   ....[4]....
        /*5130*/ 	.word	0x000302b0


	//   ....[5]....
        /*5134*/ 	.word	0x00030e00


	//----- nvinfo : EIATTR_MBARRIER_INSTR_OFFSETS
	.align		4
.L_353:
        /*5138*/ 	.byte	0x04, 0x39
        /*513a*/ 	.short	(.L_355 - .L_354)


	//   ....[0]....
.L_354:
        /*513c*/ 	.word	0x000002a0
        /*5140*/ 	.word	0x000000ff
        /*5144*/ 	.word	0x00032400
        /*5148*/ 	.short	0x0100
        /*514a*/ 	.byte	0x08
	.zero		1


	//   ....[1]....
        /*514c*/ 	.word	0x000002b0
        /*5150*/ 	.word	0x000000ff
        /*5154*/ 	.word	0x00032410
        /*5158*/ 	.short	0x0100
        /*515a*/ 	.byte	0x08
	.zero		1


	//   ....[2]....
        /*515c*/ 	.word	0x000002c0
        /*5160*/ 	.word	0x000000ff
        /*5164*/ 	.word	0x00032420
        /*5168*/ 	.short	0x0100
        /*516a*/ 	.byte	0x08
	.zero		1


	//   ....[3]....
        /*516c*/ 	.word	0x000003b0
        /*5170*/ 	.word	0x000000ff
        /*5174*/ 	.word	0x00032430
        /*5178*/ 	.short	0x0100
        /*517a*/ 	.byte	0x08
	.zero		1


	//   ....[4]....
        /*517c*/ 	.word	0x000003c0
        /*5180*/ 	.word	0x000000ff
        /*5184*/ 	.word	0x00032440
        /*5188*/ 	.short	0x0100
        /*518a*/ 	.byte	0x08
	.zero		1


	//   ....[5]....
        /*518c*/ 	.word	0x000003d0
        /*5190*/ 	.word	0x000000ff
        /*5194*/ 	.word	0x00032438
        /*5198*/ 	.short	0x0100
        /*519a*/ 	.byte	0x08
	.zero		1


	//   ....[6]....
        /*519c*/ 	.word	0x000003e0
        /*51a0*/ 	.word	0x000000ff
        /*51a4*/ 	.word	0x00032448
        /*51a8*/ 	.short	0x0100
        /*51aa*/ 	.byte	0x08
	.zero		1


	//   ....[7]....
        /*51ac*/ 	.word	0x00000510
        /*51b0*/ 	.word	0x000000ff
        /*51b4*/ 	.word	0x00032450
        /*51b8*/ 	.short	0x0100
        /*51ba*/ 	.byte	0x08
	.zero		1


	//   ....[8]....
        /*51bc*/ 	.word	0x00000520
        /*51c0*/ 	.word	0x000000ff
        /*51c4*/ 	.word	0x00032460
        /*51c8*/ 	.short	0x0100
        /*51ca*/ 	.byte	0x08
	.zero		1


	//   ....[9]....
        /*51cc*/ 	.word	0x00000530
        /*51d0*/ 	.word	0x000000ff
        /*51d4*/ 	.word	0x00032458
        /*51d8*/ 	.short	0x0100
        /*51da*/ 	.byte	0x08
	.zero		1


	//   ....[10]....
        /*51dc*/ 	.word	0x00000540
        /*51e0*/ 	.word	0x000000ff
        /*51e4*/ 	.word	0x00032468
        /*51e8*/ 	.short	0x0100
        /*51ea*/ 	.byte	0x08
	.zero		1


	//   ....[11]....
        /*51ec*/ 	.word	0x00000630
        /*51f0*/ 	.word	0x000000ff
        /*51f4*/ 	.word	0x00032470
        /*51f8*/ 	.short	0x0100
        /*51fa*/ 	.byte	0x06
	.zero		1


	//   ....[12]....
        /*51fc*/ 	.word	0x00000640
        /*5200*/ 	.word	0x000000ff
        /*5204*/ 	.word	0x00032480
        /*5208*/ 	.short	0x0100
        /*520a*/ 	.byte	0x06
	.zero		1


	//   ....[13]....
        /*520c*/ 	.word	0x00000650
        /*5210*/ 	.word	0x000000ff
        /*5214*/ 	.word	0x00032478
        /*5218*/ 	.short	0x0100
        /*521a*/ 	.byte	0x06
	.zero		1


	//   ....[14]....
        /*521c*/ 	.word	0x00000660
        /*5220*/ 	.word	0x000000ff
        /*5224*/ 	.word	0x00032488
        /*5228*/ 	.short	0x0100
        /*522a*/ 	.byte	0x06
	.zero		1


	//   ....[15]....
        /*522c*/ 	.word	0x00000790
        /*5230*/ 	.word	0x000000ff
        /*5234*/ 	.word	0x00032490
        /*5238*/ 	.short	0x0100
        /*523a*/ 	.byte	0x08
	.zero		1


	//   ....[16]....
        /*523c*/ 	.word	0x000007a0
        /*5240*/ 	.word	0x000000ff
        /*5244*/ 	.word	0x000324a0
        /*5248*/ 	.short	0x0100
        /*524a*/ 	.byte	0x08
	.zero		1


	//   ....[17]....
        /*524c*/ 	.word	0x000007b0
        /*5250*/ 	.word	0x000000ff
        /*5254*/ 	.word	0x00032498
        /*5258*/ 	.short	0x0100
        /*525a*/ 	.byte	0x08
	.zero		1


	//   ....[18]....
        /*525c*/ 	.word	0x000007c0
        /*5260*/ 	.word	0x000000ff
        /*5264*/ 	.word	0x000324a8
        /*5268*/ 	.short	0x0100
        /*526a*/ 	.byte	0x08
	.zero		1


	//   ....[19]....
        /*526c*/ 	.word	0x000008f0
        /*5270*/ 	.word	0x000000ff
        /*5274*/ 	.word	0x000324b0
        /*5278*/ 	.short	0x0100
        /*527a*/ 	.byte	0x08
	.zero		1


	//   ....[20]....
        /*527c*/ 	.word	0x00000900
        /*5280*/ 	.word	0x000000ff
        /*5284*/ 	.word	0x000324c0
        /*5288*/ 	.short	0x0100
        /*528a*/ 	.byte	0x08
	.zero		1


	//   ....[21]....
        /*528c*/ 	.word	0x00000910
        /*5290*/ 	.word	0x000000ff
        /*5294*/ 	.word	0x000324b8
        /*5298*/ 	.short	0x0100
        /*529a*/ 	.byte	0x08
	.zero		1


	//   ....[22]....
        /*529c*/ 	.word	0x00000920
        /*52a0*/ 	.word	0x000000ff
        /*52a4*/ 	.word	0x000324c8
        /*52a8*/ 	.short	0x0100
        /*52aa*/ 	.byte	0x08
	.zero		1


	//   ....[23]....
        /*52ac*/ 	.word	0x000021f0
        /*52b0*/ 	.word	0x00000048
        /*52b4*/ 	.word	0x00032400
        /*52b8*/ 	.short	0x010a
        /*52ba*/ 	.byte	0x3f
	.zero		1


	//   ....[24]....
        /*52bc*/ 	.word	0x000025d0
        /*52c0*/ 	.word	0x0000000a
        /*52c4*/ 	.word	0x00000000
        /*52c8*/ 	.short	0x010a
        /*52ca*/ 	.byte	0x3f
	.zero		1


	//   ....[25]....
        /*52cc*/ 	.word	0x00002630
        /*52d0*/ 	.word	0x0000000a
        /*52d4*/ 	.word	0x00000000
        /*52d8*/ 	.short	0x010a
        /*52da*/ 	.byte	0x3f
	.zero		1


	//   ....[26]....
        /*52dc*/ 	.word	0x000029e0
        /*52e0*/ 	.word	0x00000048
        /*52e4*/ 	.word	0x00032410
        /*52e8*/ 	.short	0x010a
        /*52ea*/ 	.byte	0x3f
	.zero		1


	//   ....[27]....
        /*52ec*/ 	.word	0x00002ae0
        /*52f0*/ 	.word	0x0000000a
        /*52f4*/ 	.word	0x00000000
        /*52f8*/ 	.short	0x010a
        /*52fa*/ 	.byte	0x3f
	.zero		1


	//   ....[28]....
        /*52fc*/ 	.word	0x00002b40
        /*5300*/ 	.word	0x0000000a
        /*5304*/ 	.word	0x00000000
        /*5308*/ 	.short	0x010a
        /*530a*/ 	.byte	0x3f
	.zero		1


	//   ....[29]....
        /*530c*/ 	.word	0x00003840
        /*5310*/ 	.word	0x00000007
        /*5314*/ 	.word	0x00000000
        /*5318*/ 	.short	0x0101
        /*531a*/ 	.byte	0x3f
	.zero		1


	//   ....[30]....
        /*531c*/ 	.word	0x00008f80
        /*5320*/ 	.word	0x00000019
        /*5324*/ 	.word	0x00000000
        /*5328*/ 	.short	0x0101
        /*532a*/ 	.byte	0x3f
	.zero		1


	//   ....[31]....
        /*532c*/ 	.word	0x000096a0
        /*5330*/ 	.word	0x00000005
        /*5334*/ 	.word	0x00000000
        /*5338*/ 	.short	0x010a
        /*533a*/ 	.byte	0x3f
	.zero		1


	//   ....[32]....
        /*533c*/ 	.word	0x00009750
        /*5340*/ 	.word	0x00000000
        /*5344*/ 	.word	0x00000000
        /*5348*/ 	.short	0x010a
        /*534a*/ 	.byte	0x3f
	.zero		1


	//   ....[33]....
        /*534c*/ 	.word	0x00009b80
        /*5350*/ 	.word	0x00000000
        /*5354*/ 	.word	0x00000000
        /*5358*/ 	.short	0x010a
        /*535a*/ 	.byte	0x3f
	.zero		1


	//   ....[34]....
        /*535c*/ 	.word	0x00009c30
        /*5360*/ 	.word	0x00000004
        /*5364*/ 	.word	0x00000000
        /*5368*/ 	.short	0x010a
        /*536a*/ 	.byte	0x3f
	.zero		1


	//   ....[35]....
        /*536c*/ 	.word	0x0000a940
        /*5370*/ 	.word	0x00000000
        /*5374*/ 	.word	0x00000000
        /*5378*/ 	.short	0x0101
        /*537a*/ 	.byte	0x3f
	.zero		1


	//   ....[36]....
        /*537c*/ 	.word	0x00020140
        /*5380*/ 	.word	0x00000000
        /*5384*/ 	.word	0x00000000
        /*5388*/ 	.short	0x0101
        /*538a*/ 	.byte	0x3f
	.zero		1


	//   ....[37]....
        /*538c*/ 	.word	0x00020350
        /*5390*/ 	.word	0x00000003
        /*5394*/ 	.word	0x00000000
        /*5398*/ 	.short	0x010a
        /*539a*/ 	.byte	0x3f
	.zero		1


	//   ....[38]....
        /*539c*/ 	.word	0x00020450
        /*53a0*/ 	.word	0x00000000
        /*53a4*/ 	.word	0x00000000
        /*53a8*/ 	.short	0x010a
        /*53aa*/ 	.byte	0x3f
	.zero		1


	//   ....[39]....
        /*53ac*/ 	.word	0x00020880
        /*53b0*/ 	.word	0x00000000
        /*53b4*/ 	.word	0x00000000
        /*53b8*/ 	.short	0x010a
        /*53ba*/ 	.byte	0x3f
	.zero		1


	//   ....[40]....
        /*53bc*/ 	.word	0x00020930
        /*53c0*/ 	.word	0x00000002
        /*53c4*/ 	.word	0x00000000
        /*53c8*/ 	.short	0x010a
        /*53ca*/ 	.byte	0x3f
	.zero		1


	//   ....[41]....
        /*53cc*/ 	.word	0x00021600
        /*53d0*/ 	.word	0x00000000
        /*53d4*/ 	.word	0x00000000
        /*53d8*/ 	.short	0x0101
        /*53da*/ 	.byte	0x3f
	.zero		1


	//   ....[42]....
        /*53dc*/ 	.word	0x0002b2d0
        /*53e0*/ 	.word	0x00000000
        /*53e4*/ 	.word	0x00000000
        /*53e8*/ 	.short	0x0101
        /*53ea*/ 	.byte	0x3f
	.zero		1


	//   ....[43]....
        /*53ec*/ 	.word	0x0002c7a0
        /*53f0*/ 	.word	0x000000ff
        /*53f4*/ 	.word	0x00000000
        /*53f8*/ 	.short	0x0101
        /*53fa*/ 	.byte	0x04
	.zero		1


	//   ....[44]....
        /*53fc*/ 	.word	0x0002ff80
        /*5400*/ 	.word	0x000000ff
        /*5404*/ 	.word	0x00032440
        /*5408*/ 	.short	0x010a
        /*540a*/ 	.byte	0x26
	.zero		1


	//   ....[45]....
        /*540c*/ 	.word	0x00030c10
        /*5410*/ 	.word	0x000000ff
        /*5414*/ 	.word	0x00032400
        /*5418*/ 	.short	0x0107
        /*541a*/ 	.byte	0x26
	.zero		1


	//   ....[46]....
        /*541c*/ 	.word	0x00030c90
        /*5420*/ 	.word	0x000000ff
        /*5424*/ 	.word	0x00032400
        /*5428*/ 	.short	0x0101
        /*542a*/ 	.byte	0x26
	.zero		1


	//   ....[47]....
        /*542c*/ 	.word	0x00031880
        /*5430*/ 	.word	0x000000ff
        /*5434*/ 	.word	0x00032410
        /*5438*/ 	.short	0x0107
        /*543a*/ 	.byte	0x26
	.zero		1


	//   ....[48]....
        /*543c*/ 	.word	0x000318e0
        /*5440*/ 	.word	0x000000ff
        /*5444*/ 	.word	0x00032410
        /*5448*/ 	.short	0x0101
        /*544a*/ 	.byte	0x26
	.zero		1


	//   ....[49]....
        /*544c*/ 	.word	0x000318f0
        /*5450*/ 	.word	0x000000ff
        /*5454*/ 	.word	0x00032420
        /*5458*/ 	.short	0x010a
        /*545a*/ 	.byte	0x26
	.zero		1


	//   ....[50]....
        /*545c*/ 	.word	0x00031950
        /*5460*/ 	.word	0x000000ff
        /*5464*/ 	.word	0x00032460
        /*5468*/ 	.short	0x010a
        /*546a*/ 	.byte	0x26
	.zero		1


	//   ....[51]....
        /*546c*/ 	.word	0x000321d0
        /*5470*/ 	.word	0x000000ff
        /*5474*/ 	.word	0x00032448
        /*5478*/ 	.short	0x010a
        /*547a*/ 	.byte	0x26
	.zero		1


	//   ....[52]....
        /*547c*/ 	.word	0x000323a0
        /*5480*/ 	.word	0x000000ff
        /*5484*/ 	.word	0x00032468
        /*5488*/ 	.short	0x010a
        /*548a*/ 	.byte	0x26
	.zero		1


	//   ....[53]....
        /*548c*/ 	.word	0x000329f0
        /*5490*/ 	.word	0x000000ff
        /*5494*/ 	.word	0x00032440
        /*5498*/ 	.short	0x010a
        /*549a*/ 	.byte	0x26
	.zero		1


	//   ....[54]....
        /*549c*/ 	.word	0x00032bd0
        /*54a0*/ 	.word	0x000000ff
        /*54a4*/ 	.word	0x00032460
        /*54a8*/ 	.short	0x010a
        /*54aa*/ 	.byte	0x26
	.zero		1


	//   ....[55]....
        /*54ac*/ 	.word	0x00033250
        /*54b0*/ 	.word	0x000000ff
        /*54b4*/ 	.word	0x00032448
        /*54b8*/ 	.short	0x010a
        /*54ba*/ 	.byte	0x26
	.zero		1


	//   ....[56]....
        /*54bc*/ 	.word	0x00033430
        /*54c0*/ 	.word	0x000000ff
        /*54c4*/ 	.word	0x00032468
        /*54c8*/ 	.short	0x010a
        /*54ca*/ 	.byte	0x26
	.zero		1


	//   ....[57]....
        /*54cc*/ 	.word	0x00033900
        /*54d0*/ 	.word	0x00000002
        /*54d4*/ 	.word	0x00032420
        /*54d8*/ 	.short	0x010a
        /*54da*/ 	.byte	0x3f
	.zero		1


	//   ....[58]....
        /*54dc*/ 	.word	0x00033a80
        /*54e0*/ 	.word	0x00000008
        /*54e4*/ 	.word	0x00000000
        /*54e8*/ 	.short	0x010a
        /*54ea*/ 	.byte	0x3f
	.zero		1


	//   ....[59]....
        /*54ec*/ 	.word	0x00033af0
        /*54f0*/ 	.word	0x00000003
        /*54f4*/ 	.word	0x00000000
        /*54f8*/ 	.short	0x010a
        /*54fa*/ 	.byte	0x3f
	.zero		1


	//   ....[60]....
        /*54fc*/ 	.word	0x00033b50
        /*5500*/ 	.word	0x00000006
        /*5504*/ 	.word	0x00000000
        /*5508*/ 	.short	0x010a
        /*550a*/ 	.byte	0x3f
	.zero		1


	//   ....[61]....
        /*550c*/ 	.word	0x00033b80
        /*5510*/ 	.word	0x00000003
        /*5514*/ 	.word	0x00000000
        /*5518*/ 	.short	0x010a
        /*551a*/ 	.byte	0x3f
	.zero		1


	//   ....[62]....
        /*551c*/ 	.word	0x00033be0
        /*5520*/ 	.word	0x00000048
        /*5524*/ 	.word	0x00032400
        /*5528*/ 	.short	0x010a
        /*552a*/ 	.byte	0x3f
	.zero		1


	//   ....[63]....
        /*552c*/ 	.word	0x00033c30
        /*5530*/ 	.word	0x0000000a
        /*5534*/ 	.word	0x00000000
        /*5538*/ 	.short	0x010a
        /*553a*/ 	.byte	0x3f
	.zero		1


	//   ....[64]....
        /*553c*/ 	.word	0x00033c80
        /*5540*/ 	.word	0x00000048
        /*5544*/ 	.word	0x00032410
        /*5548*/ 	.short	0x010a
        /*554a*/ 	.byte	0x3f
	.zero		1


	//   ....[65]....
        /*554c*/ 	.word	0x00033cd0
        /*5550*/ 	.word	0x0000000a
        /*5554*/ 	.word	0x00000000
        /*5558*/ 	.short	0x010a
        /*555a*/ 	.byte	0x3f
	.zero		1


	//   ....[66]....
        /*555c*/ 	.word	0x00033d20
        /*5560*/ 	.word	0x00000000
        /*5564*/ 	.word	0x00000000
        /*5568*/ 	.short	0x010a
        /*556a*/ 	.byte	0x3f
	.zero		1


	//   ....[67]....
        /*556c*/ 	.word	0x00033d70
        /*5570*/ 	.word	0x00000004
        /*5574*/ 	.word	0x00000000
        /*5578*/ 	.short	0x010a
        /*557a*/ 	.byte	0x3f
	.zero		1


	//   ....[68]....
        /*557c*/ 	.word	0x00033dc0
        /*5580*/ 	.word	0x00000000
        /*5584*/ 	.word	0x00000000
        /*5588*/ 	.short	0x010a
        /*558a*/ 	.byte	0x3f
	.zero		1


	//   ....[69]....
        /*558c*/ 	.word	0x00033e10
        /*5590*/ 	.word	0x00000002
        /*5594*/ 	.word	0x00000000
        /*5598*/ 	.short	0x010a
        /*559a*/ 	.byte	0x3f
	.zero		1


	//   ....[70]....
        /*559c*/ 	.word	0x00033f70
        /*55a0*/ 	.word	0x00000003
        /*55a4*/ 	.word	0x00032440
        /*55a8*/ 	.short	0x010a
        /*55aa*/ 	.byte	0x3f
	.zero		1


	//   ....[71]....
        /*55ac*/ 	.word	0x000358b0
        /*55b0*/ 	.word	0x00000003
        /*55b4*/ 	.word	0x00032420
        /*55b8*/ 	.short	0x010a
        /*55ba*/ 	.byte	0x3f
	.zero		1


	//   ....[72]....
        /*55bc*/ 	.word	0x00035910
        /*55c0*/ 	.word	0x00000003
        /*55c4*/ 	.word	0x00032460
        /*55c8*/ 	.short	0x010a
        /*55ca*/ 	.byte	0x3f
	.zero		1


	//   ....[73]....
        /*55cc*/ 	.word	0x00035970
        /*55d0*/ 	.word	0x00000003
        /*55d4*/ 	.word	0x00032448
        /*55d8*/ 	.short	0x010a
        /*55da*/ 	.byte	0x3f
	.zero		1


	//   ....[74]....
        /*55dc*/ 	.word	0x000359d0
        /*55e0*/ 	.word	0x00000003
        /*55e4*/ 	.word	0x00032468
        /*55e8*/ 	.short	0x010a
        /*55ea*/ 	.byte	0x3f
	.zero		1


	//   ....[75]....
        /*55ec*/ 	.word	0x00035a30
        /*55f0*/ 	.word	0x00000003
        /*55f4*/ 	.word	0x00032440
        /*55f8*/ 	.short	0x010a
        /*55fa*/ 	.byte	0x3f
	.zero		1


	//   ....[76]....
        /*55fc*/ 	.word	0x00035a90
        /*5600*/ 	.word	0x00000003
        /*5604*/ 	.word	0x00032460
        /*5608*/ 	.short	0x010a
        /*560a*/ 	.byte	0x3f
	.zero		1


	//   ....[77]....
        /*560c*/ 	.word	0x00035af0
        /*5610*/ 	.word	0x00000003
        /*5614*/ 	.word	0x00032448
        /*5618*/ 	.short	0x010a
        /*561a*/ 	.byte	0x3f
	.zero		1


	//   ....[78]....
        /*561c*/ 	.word	0x00035b50
        /*5620*/ 	.word	0x00000003
        /*5624*/ 	.word	0x00032468
        /*5628*/ 	.short	0x010a
        /*562a*/ 	.byte	0x3f
	.zero		1


	//   ....[79]....
        /*562c*/ 	.word	0x00035ba0
        /*5630*/ 	.word	0x00000002
        /*5634*/ 	.word	0x00032420
        /*5638*/ 	.short	0x010a
        /*563a*/ 	.byte	0x3f
	.zero		1


	//   ....[80]....
        /*563c*/ 	.word	0x00035d40
        /*5640*/ 	.word	0x00000008
        /*5644*/ 	.word	0x00000000
        /*5648*/ 	.short	0x010a
        /*564a*/ 	.byte	0x3f
	.zero		1


	//   ....[81]....
        /*564c*/ 	.word	0x00035d90
        /*5650*/ 	.word	0x00000003
        /*5654*/ 	.word	0x00000000
        /*5658*/ 	.short	0x010a
        /*565a*/ 	.byte	0x3f
	.zero		1


	//   ....[82]....
        /*565c*/ 	.word	0x00035de0
        /*5660*/ 	.word	0x00000006
        /*5664*/ 	.word	0x00000000
        /*5668*/ 	.short	0x010a
        /*566a*/ 	.byte	0x3f
	.zero		1


	//   ....[83]....
        /*566c*/ 	.word	0x000361a0
        /*5670*/ 	.word	0x00000000
        /*5674*/ 	.word	0x00000000
        /*5678*/ 	.short	0x010a
        /*567a*/ 	.byte	0x3f
	.zero		1


	//   ....[84]....
        /*567c*/ 	.word	0x000362e0
        /*5680*/ 	.word	0x0000000a
        /*5684*/ 	.word	0x00000000
        /*5688*/ 	.short	0x010a
        /*568a*/ 	.byte	0x3f
	.zero		1


	//   ....[85]....
        /*568c*/ 	.word	0x00036940
        /*5690*/ 	.word	0x00000000
        /*5694*/ 	.word	0x00000000
        /*5698*/ 	.short	0x010a
        /*569a*/ 	.byte	0x3f
	.zero		1


	//   ....[86]....
        /*569c*/ 	.word	0x00036a80
        /*56a0*/ 	.word	0x0000000a
        /*56a4*/ 	.word	0x00000000
        /*56a8*/ 	.short	0x010a
        /*56aa*/ 	.byte	0x3f
	.zero		1


	//   ....[87]....
        /*56ac*/ 	.word	0x00037bd0
        /*56b0*/ 	.word	0x00000006
        /*56b4*/ 	.word	0x00000000
        /*56b8*/ 	.short	0x0101
        /*56ba*/ 	.byte	0x3f
	.zero		1


	//   ....[88]....
        /*56bc*/ 	.word	0x000519e0
        /*56c0*/ 	.word	0x00000000
        /*56c4*/ 	.word	0x00000000
        /*56c8*/ 	.short	0x0101
        /*56ca*/ 	.byte	0x3f
	.zero		1


	//   ....[89]....
        /*56cc*/ 	.word	0x00051a10
        /*56d0*/ 	.word	0x0000000a
        /*56d4*/ 	.word	0x00000000
        /*56d8*/ 	.short	0x010a
        /*56da*/ 	.byte	0x3f
	.zero		1


	//   ....[90]....
        /*56dc*/ 	.word	0x00051a60
        /*56e0*/ 	.word	0x0000000a
        /*56e4*/ 	.word	0x00000000
        /*56e8*/ 	.short	0x010a
        /*56ea*/ 	.byte	0x3f
	.zero		1


	//----- nvinfo : EIATTR_NUM_MBARRIERS
	.align		4
.L_355:
        /*56ec*/ 	.byte	0x03, 0x38
        /*56ee*/ 	.short	0x0017


	//----- nvinfo : EIATTR_EXIT_INSTR_OFFSETS
	.align		4
        /*56f0*/ 	.byte	0x04, 0x1c
        /*56f2*/ 	.short	(.L_357 - .L_356)


	//   ....[0]....
.L_356:
        /*56f4*/ 	.word	0x00033bd0


	//----- nvinfo : EIATTR_MAX_THREADS
	.align		4
.L_357:
        /*56f8*/ 	.byte	0x04, 0x05
        /*56fa*/ 	.short	(.L_359 - .L_358)
.L_358:
        /*56fc*/ 	.word	0x00000180
        /*5700*/ 	.word	0x00000001
        /*5704*/ 	.word	0x00000001


	//----- nvinfo : EIATTR_CRS_STACK_SIZE
	.align		4
.L_359:
        /*5708*/ 	.byte	0x04, 0x1e
        /*570a*/ 	.short	(.L_361 - .L_360)
.L_360:
        /*570c*/ 	.word	0x00000000


	//----- nvinfo : EIATTR_CBANK_PARAM_SIZE
	.align		4
.L_361:
        /*5710*/ 	.byte	0x03, 0x19
        /*5712*/ 	.short	0x0b70


	//----- nvinfo : EIATTR_PARAM_CBANK
	.align		4
        /*5714*/ 	.byte	0x04, 0x0a
        /*5716*/ 	.short	(.L_363 - .L_362)
	.align		4
.L_362:
        /*5718*/ 	.word	index@(.nv.constant0._ZN7cutlass13device_kernelIN5flash11enable_sm90INS1_16FlashAttnFwdSm90INS1_25CollectiveMainloopFwdSm90ILi2EN4cute5tupleIJNS5_1CILi1EEES8_S8_EEENS6_IJNS7_ILi128EEENS7_ILi96EEENS7_ILi64EEEEEELi256ENS_6half_tEfNS_4arch4Sm90ELb0ELb1ELb1ELb0ELb0ELb0ELb1ELb1ELb0ELb1ELb1ELb0EEENS1_21CollectiveEpilogueFwdINS6_IJSA_NS7_ILi256EEESB_EEES9_SE_SG_Li256ELb0ELb1ELb1ELb0EEENS1_19SingleTileSchedulerILb0ELb1ELb1ELi128EEEEEEEEEvNT_6ParamsE)
        /*571c*/ 	.short	0x0210
        /*571e*/ 	.short	0x0b70


	//----- nvinfo : EIATTR_SW_WAR
	.align		4
.L_363:
        /*5720*/ 	.byte	0x04, 0x36
        /*5722*/ 	.short	(.L_365 - .L_364)
.L_364:
        /*5724*/ 	.word	0x00000008
.L_365:


//--------------------- .nv.info._ZN7cutlass13device_kernelIN5flash11enable_sm90INS1_16FlashAttnFwdSm90INS1_25CollectiveMainloopFwdSm90ILi2EN4cute5tupleIJNS5_1CILi1EEES8_S8_EEENS6_IJNS7_ILi128EEENS7_ILi96EEENS7_ILi64EEEEEELi256ENS_6half_tEfNS_4arch4Sm90ELb0ELb1ELb1ELb1ELb0ELb0ELb0ELb1ELb0ELb1ELb1ELb0EEENS1_21CollectiveEpilogueFwdINS6_IJSA_NS7_ILi256EEESB_EEES9_SE_SG_Li256ELb1ELb1ELb1ELb0EEENS1_36VarlenDynamicPersistentTileSchedulerILi128ELi96ELi256ELi128ELb1ELb1ELb1ELb1ELb0ELb1EEEEEEEEEvNT_6ParamsE --------------------------
	.section	.nv.info._ZN7cutlass13device_kernelIN5flash11enable_sm90INS1_16FlashAttnFwdSm90INS1_25CollectiveMainloopFwdSm90ILi2EN4cute5tupleIJNS5_1CILi1EEES8_S8_EEENS6_IJNS7_ILi128EEENS7_ILi96EEENS7_ILi64EEEEEELi256ENS_6half_tEfNS_4arch4Sm90ELb0ELb1ELb1ELb1ELb0ELb0ELb0ELb1ELb0ELb1ELb1ELb0EEENS1_21CollectiveEpilogueFwdINS6_IJSA_NS7_ILi256EEESB_EEES9_SE_SG_Li256ELb1ELb1ELb1ELb0EEENS1_36VarlenDynamicPersistentTileSchedulerILi128ELi96ELi256ELi128ELb1ELb1ELb1ELb1ELb0ELb1EEEEEEEEEvNT_6ParamsE,"",@"SHT_CUDA_INFO"
	.sectionflags	@""
	.align	4


	//----- nvinfo : EIATTR_CUDA_API_VERSION
	.align		4
        /*0000*/ 	.byte	0x04, 0x37
        /*0002*/ 	.short	(.L_367 - .L_366)
.L_366:
        /*0004*/ 	.word	0x00000082


	//----- nvinfo : EIATTR_KPARAM_INFO
	.align		4
.L_367:
        /*0008*/ 	.byte	0x04, 0x17
        /*000a*/ 	.short	(.L_369 - .L_368)
.L_368:
        /*000c*/ 	.word	0x00000000
        /*0010*/ 	.short	0x0000
        /*0012*/ 	.short	0x0070
        /*0014*/ 	.byte	0x00, 0xf0, 0x01, 0x2a


	//----- nvinfo : EIATTR_SPARSE_MMA_MASK
	.align		4
.L_369:
        /*0018*/ 	.byte	0x03, 0x50
        /*001a*/ 	.short	0x0000


	//----- nvinfo : EIATTR_MAXREG_COUNT
	.align		4
        /*001c*/ 	.byte	0x03, 0x1b
        /*001e*/ 	.short	0x00a8


	//----- nvinfo : EIATTR_NUM_BARRIERS
	.align		4
        /*0020*/ 	.byte	0x02, 0x4c
        /*0022*/ 	.byte	0x10
	.zero		1


	//----- nvinfo : EIATTR_EXTERNS
	.align		4
        /*0024*/ 	.byte	0x04, 0x0f
        /*0026*/ 	.short	(.L_371 - .L_370)


	//   ....[0]....
	.align		4
.L_370:
        /*0028*/ 	.word	index@(__assertfail)


	//----- nvinfo : EIATTR_ANNOTATIONS
	.align		4
.L_371:
        /*002c*/ 	.byte	0x04, 0x55
        /*002e*/ 	.short	(.L_373 - .L_372)


	//   ....[0]....
.L_372:
        /* <DEDUP_REMOVED lines=70> */


	//----- nvinfo : EIATTR_MERCURY_ISA_VERSION
	.align		4
.L_373:
        /*0480*/ 	.byte	0x03, 0x5f
        /*0482*/ 	.short	0x0101


	//----- nvinfo : EIATTR_UNUSED_LOAD_BYTE_OFFSET
	.align		4
        /*0484*/ 	.byte	0x04, 0x44
        /*0486*/ 	.short	(.L_375 - .L_374)


	//   ....[0]....
.L_374:
        /*0488*/ 	.word	0x00000a30
        /*048c*/ 	.word	0x0000fff0


	//   ....[1]....
        /*0490*/ 	.word	0x0000f0a0
        /*0494*/ 	.word	0x0000fff0


	//----- nvinfo : EIATTR_INT_WARP_WIDE_INSTR_OFFSETS
	.align		4
.L_375:
        /*0498*/ 	.byte	0x04, 0x31
        /*049a*/ 	.short	(.L_377 - .L_376)


	//   ....[0]....
.L_376:
        /*049c*/ 	.word	0x00000130


	//   ....[1]....
        /*04a0*/ 	.word	0x00000170


	//   ....[2]....
        /*04a4*/ 	.word	0x000001e0


	//   ....[3]....
        /*04a8*/ 	.word	0x00004ea0


	//   ....[4]....
        /*04ac*/ 	.word	0x00015470


	//   ....[5]....
        /*04b0*/ 	.word	0x00015500


	//   ....[6]....
        /*04b4*/ 	.word	0x00019180


	//   ....[7]....
        /*04b8*/ 	.word	0x00019210


	//----- nvinfo : EIATTR_COOP_GROUP_MASK_REGIDS
	.align		4
.L_377:
        /*04bc*/ 	.byte	0x04, 0x29
        /*04be*/ 	.short	(.L_379 - .L_378)


	//   ....[0]....
.L_378:
        /*04c0*/ 	.word	0xffffffff


	//   ....[1]....
        /*04c4*/ 	.word	0xffffffff


	//   ....[2]....
        /*04c8*/ 	.word	0xffffffff


	//   ....[3]....
        /*04cc*/ 	.word	0xffffffff


	//   ....[4]....
        /*04d0*/ 	.word	0xffffffff


	//   ....[5]....
        /*04d4*/ 	.word	0xffffffff


	//   ....[6]....
        /*04d8*/ 	.word	0xffffffff


	//   ....[7]....
        /*04dc*/ 	.word	0xffffffff


	//   ....[8]....
        /*04e0*/ 	.word	0xffffffff


	//   ....[9]....
        /*04e4*/ 	.word	0xffffffff


	//   ....[10]....
        /*04e8*/ 	.word	0xffffffff


	//   ....[11]....
        /*04ec*/ 	.word	0xffffffff


	//   ....[12]....
        /*04f0*/ 	.word	0xffffffff


	//   ....[13]....
        /*04f4*/ 	.word	0xffffffff


	//   ....[14]....
        /*04f8*/ 	.word	0xffffffff


	//   ....[15]....
        /*04fc*/ 	.word	0xffffffff


	//   ....[16]....
        /*0500*/ 	.word	0xffffffff


	//   ....[17]....
        /*0504*/ 	.word	0xffffffff


	//   ....[18]....
        /*0508*/ 	.word	0xffffffff


	//   ....[19]....
        /*050c*/ 	.word	0xffffffff


	//   ....[20]....
        /*0510*/ 	.word	0xffffffff


	//   ....[21]....
        /*0514*/ 	.word	0xffffffff


	//   ....[22]....
        /*0518*/ 	.word	0xffffffff


	//   ....[23]....
        /*051c*/ 	.word	0xffffffff


	//   ....[24]....
        /*0520*/ 	.word	0xffffffff


	//   ....[25]....
        /*0524*/ 	.word	0xffffffff


	//   ....[26]....
        /*0528*/ 	.word	0xffffffff


	//   ....[27]....
        /*052c*/ 	.word	0xffffffff


	//   ....[28]....
        /*0530*/ 	.word	0xffffffff


	//   ....[29]....
        /*0534*/ 	.word	0xffffffff


	//   ....[30]....
        /*0538*/ 	.word	0xffffffff


	//   ....[31]....
        /*053c*/ 	.word	0xffffffff


	//   ....[32]....
        /*0540*/ 	.word	0xffffffff


	//   ....[33]....
        /*0544*/ 	.word	0xffffffff


	//   ....[34]....
        /*0548*/ 	.word	0xffffffff


	//   ....[35]....
        /*054c*/ 	.word	0xffffffff


	//   ....[36]....
        /*0550*/ 	.word	0xffffffff


	//   ....[37]....
        /*0554*/ 	.word	0xffffffff


	//   ....[38]....
        /*0558*/ 	.word	0xffffffff


	//   ....[39]....
        /*055c*/ 	.word	0xffffffff


	//   ....[40]....
        /*0560*/ 	.word	0xffffffff


	//   ....[41]....
        /*0564*/ 	.word	0xffffffff


	//   ....[42]....
        /*0568*/ 	.word	0xffffffff


	//   ....[43]....
        /*056c*/ 	.word	0xffffffff


	//   ....[44]....
        /*0570*/ 	.word	0xffffffff


	//   ....[45]....
        /*0574*/ 	.word	0xffffffff


	//   ....[46]....
        /*0578*/ 	.word	0xffffffff


	//   ....[47]....
        /*057c*/ 	.word	0xffffffff


	//   ....[48]....
        /*0580*/ 	.word	0xffffffff


	//   ....[49]....
        /*0584*/ 	.word	0xffffffff


	//   ....[50]....
        /*0588*/ 	.word	0xffffffff


	//   ....[51]....
        /*058c*/ 	.word	0xffffffff


	//   ....[52]....
        /*0590*/ 	.word	0xffffffff


	//   ....[53]....
        /*0594*/ 	.word	0xffffffff


	//   ....[54]....
        /*0598*/ 	.word	0xffffffff


	//   ....[55]....
        /*059c*/ 	.word	0xffffffff


	//   ....[56]....
        /*05a0*/ 	.word	0xffffffff


	//   ....[57]....
        /*05a4*/ 	.word	0xffffffff


	//   ....[58]....
        /*05a8*/ 	.word	0xffffffff


	//   ....[59]....
        /*05ac*/ 	.word	0xffffffff


	//   ....[60]....
        /*05b0*/ 	.word	0xffffffff


	//   ....[61]....
        /*05b4*/ 	.word	0xffffffff


	//   ....[62]....
        /*05b8*/ 	.word	0xffffffff


	//   ....[63]....
        /*05bc*/ 	.word	0xffffffff


	//   ....[64]....
        /*05c0*/ 	.word	0xffffffff


	//   ....[65]....
        /*05c4*/ 	.word	0xffffffff


	//   ....[66]....
        /*05c8*/ 	.word	0xffffffff


	//   ....[67]....
        /*05cc*/ 	.word	0xffffffff


	//   ....[68]....
        /*05d0*/ 	.word	0xffffffff


	//   ....[69]....
        /*05d4*/ 	.word	0xffffffff


	//   ....[70]....
        /*05d8*/ 	.word	0xffffffff


	//   ....[71]....
        /*05dc*/ 	.word	0xffffffff


	//   ....[72]....
        /*05e0*/ 	.word	0xffffffff


	//   ....[73]....
        /*05e4*/ 	.word	0xffffffff


	//   ....[74]....
        /*05e8*/ 	.word	0xffffffff


	//   ....[75]....
        /*05ec*/ 	.word	0xffffffff


	//   ....[76]....
        /*05f0*/ 	.word	0xffffffff


	//   ....[77]....
        /*05f4*/ 	.word	0xffffffff


	//   ....[78]....
        /*05f8*/ 	.word	0xffffffff


	//   ....[79]....
        /*05fc*/ 	.word	0xffffffff


	//   ....[80]....
        /*0600*/ 	.word	0xffffffff


	//   ....[81]....
        /*0604*/ 	.word	0xffffffff


	//   ....[82]....
        /*0608*/ 	.word	0xffffffff


	//   ....[83]....
        /*060c*/ 	.word	0xffffffff


	//   ....[84]....
        /*0610*/ 	.word	0xffffffff


	//   ....[85]....
        /*0614*/ 	.word	0xffffffff


	//   ....[86]....
        /*0618*/ 	.word	0xffffffff


	//   ....[87]....
        /*061c*/ 	.word	0xffffffff


	//   ....[88]....
        /*0620*/ 	.word	0xffffffff


	//   ....[89]....
        /*0624*/ 	.word	0xffffffff


	//   ....[90]....
        /*0628*/ 	.word	0xffffffff


	//   ....[91]....
        /*062c*/ 	.word	0xffffffff


	//   ....[92]....
        /*0630*/ 	.word	0xffffffff


	//   ....[93]....
        /*0634*/ 	.word	0xffffffff


	//   ....[94]....
        /*0638*/ 	.word	0xffffffff


	//   ....[95]....
        /*063c*/ 	.word	0xffffffff


	//   ....[96]....
        /*0640*/ 	.word	0xffffffff


	//   ....[97]....
        /*0644*/ 	.word	0xffffffff


	//   ....[98]....
        /*0648*/ 	.word	0xffffffff


	//   ....[99]....
        /*064c*/ 	.word	0xffffffff


	//   ....[100]....
        /*0650*/ 	.word	0xffffffff


	//   ....[101]....
        /*0654*/ 	.word	0xffffffff


	//   ....[102]....
        /*0658*/ 	.word	0xffffffff


	//   ....[103]....
        /*065c*/ 	.word	0xffffffff


	//   ....[104]....
        /*0660*/ 	.word	0xffffffff


	//   ....[105]....
        /*0664*/ 	.word	0xffffffff


	//   ....[106]....
        /*0668*/ 	.word	0xffffffff


	//   ....[107]....
        /*066c*/ 	.word	0xffffffff


	//   ....[108]....
        /*0670*/ 	.word	0xffffffff


	//   ....[109]....
        /*0674*/ 	.word	0xffffffff


	//   ....[110]....
        /*0678*/ 	.word	0xffffffff


	//   ....[111]....
        /*067c*/ 	.word	0x0500000f


	//   ....[112]....
        /*0680*/ 	.word	0x0500000f


	//   ....[113]....
        /*0684*/ 	.word	0x0500000f


	//   ....[114]....
        /*0688*/ 	.word	0x0500000f


	//   ....[115]....
        /*068c*/ 	.word	0x0500000f


	//   ....[116]....
        /*0690*/ 	.word	0x0500000f


	//   ....[117]....
        /*0694*/ 	.word	0x0500000f


	//   ....[118]....
        /*0698*/ 	.word	0x0500000f


	//   ....[119]....
        /*069c*/ 	.word	0x0500000f


	//   ....[120]....
        /*06a0*/ 	.word	0x0500000f


	//   ....[121]....
        /*06a4*/ 	.word	0x0500000f


	//   ....[122]....
        /*06a8*/ 	.word	0x0500000f


	//   ....[123]....
        /*06ac*/ 	.word	0x0500000f


	//   ....[124]....
        /*06b0*/ 	.word	0x0500000f


	//   ....[125]....
        /*06b4*/ 	.word	0x0500000f


	//   ....[126]....
        /*06b8*/ 	.word	0x0500000f


	//   ....[127]....
        /*06bc*/ 	.word	0x0500000f


	//   ....[128]....
        /*06c0*/ 	.word	0x0500000f


	//   ....[129]....
        /*06c4*/ 	.word	0x0500000f


	//   ....[130]....
        /*06c8*/ 	.word	0x0500000f


	//   ....[131]....
        /*06cc*/ 	.word	0x0500000f


	//   ....[132]....
        /*06d0*/ 	.word	0x0500000f


	//   ....[133]....
        /*06d4*/ 	.word	0x0500000f


	//   ....[134]....
        /*06d8*/ 	.word	0x0500000f


	//   ....[135]....
        /*06dc*/ 	.word	0x0500000f


	//   ....[136]....
        /*06e0*/ 	.word	0x0500000f


	//   ....[137]....
        /*06e4*/ 	.word	0x0500000f


	//   ....[138]....
        /*06e8*/ 	.word	0x0500000f


	//   ....[139]....
        /*06ec*/ 	.word	0x0500000f


	//   ....[140]....
        /*06f0*/ 	.word	0x0500000f


	//   ....[141]....
        /*06f4*/ 	.word	0x0500000f


	//   ....[142]....
        /*06f8*/ 	.word	0x0500000f


	//   ....[143]....
        /*06fc*/ 	.word	0x0500000f


	//   ....[144]....
        /*0700*/ 	.word	0x0500000f


	//   ....[145]....
        /*0704*/ 	.word	0x0500000f


	//   ....[146]....
        /*0708*/ 	.word	0x0500000f


	//----- nvinfo : EIATTR_COOP_GROUP_INSTR_OFFSETS
	.align		4
.L_379:
        /*070c*/ 	.byte	0x04, 0x28
        /*070e*/ 	.short	(.L_381 - .L_380)


	//   ....[0]....
.L_380:
        /*0710*/ 	.word	0x00000070


	//   ....[1]....
        /*0714*/ 	.word	0x00000140


	//   ....[2]....
        /*0718*/ 	.word	0x00000190


	//   ....[3]....
        /*071c*/ 	.word	0x000003c0


	//   ....[4]....
        /*0720*/ 	.word	0x00000520


	//   ....[5]....
        /*0724*/ 	.word	0x00000640


	//   ....[6]....
        /*0728*/ 	.word	0x000007a0


	//   ....[7]....
        /*072c*/ 	.word	0x000021a0


	//   ....[8]....
        /*0730*/ 	.word	0x000029a0


	//   ....[9]....
        /*0734*/ 	.word	0x000037e0


	//   ....[10]....
        /*0738*/ 	.word	0x00003e00


	//   ....[11]....
        /*073c*/ 	.word	0x000040a0


	//   ....[12]....
        /*0740*/ 	.word	0x00004530


	//   ....[13]....
        /*0744*/ 	.word	0x00004580


	//   ....[14]....
        /*0748*/ 	.word	0x00005660


	//   ....[15]....
        /*074c*/ 	.word	0x00005fa0


	//   ....[16]....
        /*0750*/ 	.word	0x00006d90


	//   ....[17]....
        /*0754*/ 	.word	0x00006eb0


	//   ....[18]....
        /*0758*/ 	.word	0x00007a10


	//   ....[19]....
        /*075c*/ 	.word	0x00007a70


	//   ....[20]....
        /*0760*/ 	.word	0x000094e0


	//   ....[21]....
        /*0764*/ 	.word	0x00009540


	//   ....[22]....
        /*0768*/ 	.word	0x00009f60


	//   ....[23]....
        /*076c*/ 	.word	0x00009fc0


	//   ....[24]....
        /*0770*/ 	.word	0x0000b480


	//   ....[25]....
        /*0774*/ 	.word	0x0000bc70


	//   ....[26]....
        /*0778*/ 	.word	0x0000c9c0


	//   ....[27]....
        /*077c*/ 	.word	0x0000cae0


	//   ....[28]....
        /*0780*/ 	.word	0x0000d3d0


	//   ....[29]....
        /*0784*/ 	.word	0x0000d5a0


	//   ....[30]....
        /*0788*/ 	.word	0x0000e620


	//   ....[31]....
        /*078c*/ 	.word	0x0000e690


	//   ....[32]....
        /*0790*/ 	.word	0x0000e6d0


	//   ....[33]....
        /*0794*/ 	.word	0x0000e700


	//   ....[34]....
        /*0798*/ 	.word	0x00010140


	//   ....[35]....
        /*079c*/ 	.word	0x00010150


	//   ....[36]....
        /*07a0*/ 	.word	0x00010160


	//   ....[37]....
        /*07a4*/ 	.word	0x00010170


	//   ....[38]....
        /*07a8*/ 	.word	0x00010bf0


	//   ....[39]....
        /*07ac*/ 	.word	0x00010c10


	//   ....[40]....
        /*07b0*/ 	.word	0x00010da0


	//   ....[41]....
        /*07b4*/ 	.word	0x00010dc0


	//   ....[42]....
        /*07b8*/ 	.word	0x00010f00


	//   ....[43]....
        /*07bc*/ 	.word	0x00010f20


	//   ....[44]....
        /*07c0*/ 	.word	0x00011070


	//   ....[45]....
        /*07c4*/ 	.word	0x00011090


	//   ....[46]....
        /*07c8*/ 	.word	0x000115c0


	//   ....[47]....
        /*07cc*/ 	.word	0x000115f0


	//   ....[48]....
        /*07d0*/ 	.word	0x00011ec0


	//   ....[49]....
        /*07d4*/ 	.word	0x00011ed0


	//   ....[50]....
        /*07d8*/ 	.word	0x00013030


	//   ....[51]....
        /*07dc*/ 	.word	0x00013060


	//   ....[52]....
        /*07e0*/ 	.word	0x000131d0


	//   ....[53]....
        /*07e4*/ 	.word	0x000131f0


	//   ....[54]....
        /*07e8*/ 	.word	0x00013330


	//   ....[55]....
        /*07ec*/ 	.word	0x00013350


	//   ....[56]....
        /*07f0*/ 	.word	0x000134a0


	//   ....[57]....
        /*07f4*/ 	.word	0x000134c0


	//   ....[58]....
        /*07f8*/ 	.word	0x000136a0


	//   ....[59]....
        /*07fc*/ 	.word	0x000138b0


	//   ....[60]....
        /*0800*/ 	.word	0x000138e0


	//   ....[61]....
        /*0804*/ 	.word	0x00013910


	//   ....[62]....
        /*0808*/ 	.word	0x00013940


	//   ....[63]....
        /*080c*/ 	.word	0x00013970


	//   ....[64]....
        /*0810*/ 	.word	0x000139a0


	//   ....[65]....
        /*0814*/ 	.word	0x00013b40


	//   ....[66]....
        /*0818*/ 	.word	0x00013b70


	//   ....[67]....
        /*081c*/ 	.word	0x00013ba0


	//   ....[68]....
        /*0820*/ 	.word	0x00013bd0


	//   ....[69]....
        /*0824*/ 	.word	0x00013c00


	//   ....[70]....
        /*0828*/ 	.word	0x00013c30


	//   ....[71]....
        /*082c*/ 	.word	0x00013cd0


	//   ....[72]....
        /*0830*/ 	.word	0x00013d00


	//   ....[73]....
        /*0834*/ 	.word	0x00013d10


	//   ....[74]....
        /*0838*/ 	.word	0x00013d40


	//   ....[75]....
        /*083c*/ 	.word	0x00015a40


	//   ....[76]....
        /*0840*/ 	.word	0x000164e0


	//   ....[77]....
        /*0844*/ 	.word	0x00016500


	//   ....[78]....
        /*0848*/ 	.word	0x000165b0


	//   ....[79]....
        /*084c*/ 	.word	0x000165c0


	//   ....[80]....
        /*0850*/ 	.word	0x00016640


	//   ....[81]....
        /*0854*/ 	.word	0x00016650


	//   ....[82]....
        /*0858*/ 	.word	0x000166d0


	//   ....[83]....
        /*085c*/ 	.word	0x000166e0


	//   ....[84]....
        /*0860*/ 	.word	0x00016760


	//   ....[85]....
        /*0864*/ 	.word	0x00016770


	//   ....[86]....
        /*0868*/ 	.word	0x000167f0


	//   ....[87]....
        /*086c*/ 	.word	0x00016800


	//   ....[88]....
        /*0870*/ 	.word	0x00016880


	//   ....[89]....
        /*0874*/ 	.word	0x00016890


	//   ....[90]....
        /*0878*/ 	.word	0x000168a0


	//   ....[91]....
        /*087c*/ 	.word	0x000168f0


	//   ....[92]....
        /*0880*/ 	.word	0x000194a0


	//   ....[93]....
        /*0884*/ 	.word	0x000194d0


	//   ....[94]....
        /*0888*/ 	.word	0x00019530


	//   ....[95]....
        /*088c*/ 	.word	0x00019560


	//   ....[96]....
        /*0890*/ 	.word	0x00019590


	//   ....[97]....
        /*0894*/ 	.word	0x000195c0


	//   ....[98]....
        /*0898*/ 	.word	0x000195f0


	//   ....[99]....
        /*089c*/ 	.word	0x00019620


	//   ....[100]....
        /*08a0*/ 	.word	0x000197e0


	//   ....[101]....
        /*08a4*/ 	.word	0x00019810


	//   ....[102]....
        /*08a8*/ 	.word	0x00019840


	//   ....[103]....
        /*08ac*/ 	.word	0x00019870


	//   ....[104]....
        /*08b0*/ 	.word	0x000198a0


	//   ....[105]....
        /*08b4*/ 	.word	0x000198d0


	//   ....[106]....
        /*08b8*/ 	.word	0x000199a0


	//   ....[107]....
        /*08bc*/ 	.word	0x000199c0


	//   ....[108]....
        /*08c0*/ 	.word	0x000199d0


	//   ....[109]....
        /*08c4*/ 	.word	0x00019a50


	//   ....[110]....
        /*08c8*/ 	.word	0x0001a580


	//   ....[111]....
        /*08cc*/ 	.word	0x0001abe0


	//   ....[112]....
        /*08d0*/ 	.word	0x0001ada0


	//   ....[113]....
        /*08d4*/ 	.word	0x0001adf0


	//   ....[114]....
        /*08d8*/ 	.word	0x0001ae50


	//   ....[115]....
        /*08dc*/ 	.word	0x0001af40


	//   ....[116]....
        /*08e0*/ 	.word	0x0001afa0


	//   ....[117]....
        /*08e4*/ 	.word	0x0001b090


	//   ....[118]....
        /*08e8*/ 	.word	0x0001b0f0


	//   ....[119]....
        /*08ec*/ 	.word	0x0001b1e0


	//   ....[120]....
        /*08f0*/ 	.word	0x0001b240


	//   ....[121]....
        /*08f4*/ 	.word	0x0001b330


	//   ....[122]....
        /*08f8*/ 	.word	0x0001b390


	//   ....[123]....
        /*08fc*/ 	.word	0x0001b480


	//   ....[124]....
        /*0900*/ 	.word	0x0001b4e0


	//   ....[125]....
        /*0904*/ 	.word	0x0001b5b0


	//   ....[126]....
        /*0908*/ 	.word	0x0001b630


	//   ....[127]....
        /*090c*/ 	.word	0x0001b700


	//   ....[128]....
        /*0910*/ 	.word	0x0001ba30


	//   ....[129]....
        /*0914*/ 	.word	0x0001bad0


	//   ....[130]....
        /*0918*/ 	.word	0x0001bc70


	//   ....[131]....
        /*091c*/ 	.word	0x0001bce0


	//   ....[132]....
        /*0920*/ 	.word	0x0001bd50


	//   ....[133]....
        /*0924*/ 	.word	0x0001bdc0


	//   ....[134]....
        /*0928*/ 	.word	0x0001be30


	//   ....[135]....
        /*092c*/ 	.word	0x0001beb0


	//   ....[136]....
        /*0930*/ 	.word	0x0001bf40


	//   ....[137]....
        /*0934*/ 	.word	0x0001bfe0


	//   ....[138]....
        /*0938*/ 	.word	0x0001c050


	//   ....[139]....
        /*093c*/ 	.word	0x0001c0c0


	//   ....[140]....
        /*0940*/ 	.word	0x0001c130


	//   ....[141]....
        /*0944*/ 	.word	0x0001c1b0


	//   ....[142]....
        /*0948*/ 	.word	0x0001c220


	//   ....[143]....
        /*094c*/ 	.word	0x0001c2d0


	//   ....[144]....
        /*0950*/ 	.word	0x0001c320


	//   ....[145]....
        /*0954*/ 	.word	0x0001c3d0


	//   ....[146]....
        /*0958*/ 	.word	0x0001c500


	//----- nvinfo : EIATTR_REG_RECONFIG
	.align		4
.L_381:
        /*095c*/ 	.byte	0x01, 0x54
	.zero		2


	//----- nvinfo : EIATTR_SYSCALL_OFFSETS
	.align		4
        /*0960*/ 	.byte	0x04, 0x46
        /*0962*/ 	.short	(.L_383 - .L_382)


	//   ....[0]....
.L_382:
        /*0964*/ 	.word	0x00002320


	//   ....[1]....
        /*0968*/ 	.word	0x00015670


	//   ....[2]....
        /*096c*/ 	.word	0x000157c0


	//   ....[3]....
        /*0970*/ 	.word	0x000158b0


	//   ....[4]....
        /*0974*/ 	.word	0x000160c0


	//----- nvinfo : EIATTR_MBARRIER_INSTR_OFFSETS
	.align		4
.L_383:
        /*0978*/ 	.byte	0x04, 0x39
        /*097a*/ 	.short	(.L_385 - .L_384)


	//   ....[0]....
.L_384:
        /*097c*/ 	.word	0x00000270
        /*0980*/ 	.word	0x000000ff
        /*0984*/ 	.word	0x00022800
        /*0988*/ 	.short	0x0100
        /*098a*/ 	.byte	0x08
	.zero		1


	//   ....[1]....
        /*098c*/ 	.word	0x00000280
        /*0990*/ 	.word	0x000000ff
        /*0994*/ 	.word	0x00022820
        /*0998*/ 	.short	0x0100
        /*099a*/ 	.byte	0x08
	.zero		1


	//   ....[2]....
        /*099c*/ 	.word	0x00000370
        /*09a0*/ 	.word	0x000000ff
        /*09a4*/ 	.word	0x00022830
        /*09a8*/ 	.short	0x0100
        /*09aa*/ 	.byte	0x08
	.zero		1


	//   ....[3]....
        /*09ac*/ 	.word	0x00000380
        /*09b0*/ 	.word	0x000000ff
        /*09b4*/ 	.word	0x00022840
        /*09b8*/ 	.short	0x0100
        /*09ba*/ 	.byte	0x08
	.zero		1


	//   ....[4]....
        /*09bc*/ 	.word	0x00000390
        /*09c0*/ 	.word	0x000000ff
        /*09c4*/ 	.word	0x00022838
        /*09c8*/ 	.short	0x0100
        /*09ca*/ 	.byte	0x08
	.zero		1


	//   ....[5]....
        /*09cc*/ 	.word	0x000003a0
        /*09d0*/ 	.word	0x000000ff
        /*09d4*/ 	.word	0x00022848
        /*09d8*/ 	.short	0x0100
        /*09da*/ 	.byte	0x08
	.zero		1


	//   ....[6]....
        /*09dc*/ 	.word	0x000004d0
        /*09e0*/ 	.word	0x000000ff
        /*09e4*/ 	.word	0x00022850
        /*09e8*/ 	.short	0x0100
        /*09ea*/ 	.byte	0x08
	.zero		1


	//   ....[7]....
        /*09ec*/ 	.word	0x000004e0
        /*09f0*/ 	.word	0x000000ff
        /*09f4*/ 	.word	0x00022860
        /*09f8*/ 	.short	0x0100
        /*09fa*/ 	.byte	0x08
	.zero		1


	//   ....[8]....
        /*09fc*/ 	.word	0x000004f0
        /*0a00*/ 	.word	0x000000ff
        /*0a04*/ 	.word	0x00022858
        /*0a08*/ 	.short	0x0100
        /*0a0a*/ 	.byte	0x08
	.zero		1


	//   ....[9]....
        /*0a0c*/ 	.word	0x00000500
        /*0a10*/ 	.word	0x000000ff
        /*0a14*/ 	.word	0x00022868
        /*0a18*/ 	.short	0x0100
        /*0a1a*/ 	.byte	0x08
	.zero		1


	//   ....[10]....
        /*0a1c*/ 	.word	0x000005f0
        /*0a20*/ 	.word	0x000000ff
        /*0a24*/ 	.word	0x00022870
        /*0a28*/ 	.short	0x0100
        /*0a2a*/ 	.byte	0x06
	.zero		1


	//   ....[11]....
        /*0a2c*/ 	.word	0x00000600
        /*0a30*/ 	.word	0x000000ff
        /*0a34*/ 	.word	0x00022880
        /*0a38*/ 	.short	0x0100
        /*0a3a*/ 	.byte	0x06
	.zero		1


	//   ....[12]....
        /*0a3c*/ 	.word	0x00000610
        /*0a40*/ 	.word	0x000000ff
        /*0a44*/ 	.word	0x00022878
        /*0a48*/ 	.short	0x0100
        /*0a4a*/ 	.byte	0x06
	.zero		1


	//   ....[13]....
        /*0a4c*/ 	.word	0x00000620
        /*0a50*/ 	.word	0x000000ff
        /*0a54*/ 	.word	0x00022888
        /*0a58*/ 	.short	0x0100
        /*0a5a*/ 	.byte	0x06
	.zero		1


	//   ....[14]....
        /*0a5c*/ 	.word	0x00000750
        /*0a60*/ 	.word	0x000000ff
        /*0a64*/ 	.word	0x00022890
        /*0a68*/ 	.short	0x0100
        /*0a6a*/ 	.byte	0x08
	.zero		1


	//   ....[15]....
        /*0a6c*/ 	.word	0x00000760
        /*0a70*/ 	.word	0x000000ff
        /*0a74*/ 	.word	0x000228a0
        /*0a78*/ 	.short	0x0100
        /*0a7a*/ 	.byte	0x08
	.zero		1


	//   ....[16]....
        /*0a7c*/ 	.word	0x00000770
        /*0a80*/ 	.word	0x000000ff
        /*0a84*/ 	.word	0x00022898
        /*0a88*/ 	.short	0x0100
        /*0a8a*/ 	.byte	0x08
	.zero		1


	//   ....[17]....
        /*0a8c*/ 	.word	0x00000780
        /*0a90*/ 	.word	0x000000ff
        /*0a94*/ 	.word	0x000228a8
        /*0a98*/ 	.short	0x0100
        /*0a9a*/ 	.byte	0x08
	.zero		1


	//   ....[18]....
        /*0a9c*/ 	.word	0x000008b0
        /*0aa0*/ 	.word	0x000000ff
        /*0aa4*/ 	.word	0x000228b0
        /*0aa8*/ 	.short	0x0100
        /*0aaa*/ 	.byte	0x08
	.zero		1


	//   ....[19]....
        /*0aac*/ 	.word	0x000008c0
        /*0ab0*/ 	.word	0x000000ff
        /*0ab4*/ 	.word	0x000228c0
        /*0ab8*/ 	.short	0x0100
        /*0aba*/ 	.byte	0x08
	.zero		1


	//   ....[20]....
        /*0abc*/ 	.word	0x000008d0
        /*0ac0*/ 	.word	0x000000ff
        /*0ac4*/ 	.word	0x000228b8
        /*0ac8*/ 	.short	0x0100
        /*0aca*/ 	.byte	0x08
	.zero		1


	//   ....[21]....
        /*0acc*/ 	.word	0x000008e0
        /*0ad0*/ 	.word	0x000000ff
        /*0ad4*/ 	.word	0x000228c8
        /*0ad8*/ 	.short	0x0100
        /*0ada*/ 	.byte	0x08
	.zero		1


	//   ....[22]....
        /*0adc*/ 	.word	0x000023d0
        /*0ae0*/ 	.word	0x00000003
        /*0ae4*/ 	.word	0x00022800
        /*0ae8*/ 	.short	0x010a
        /*0aea*/ 	.byte	0x3f
	.zero		1


	//   ....[23]....
        /*0aec*/ 	.word	0x000024a0
        /*0af0*/ 	.word	0x000000ff
        /*0af4*/ 	.word	0x00022830
        /*0af8*/ 	.short	0x010a
        /*0afa*/ 	.byte	0x05
	.zero		1


	//   ....[24]....
        /*0afc*/ 	.word	0x000024e0
        /*0b00*/ 	.word	0x000000ff
        /*0b04*/ 	.word	0x00022830
        /*0b08*/ 	.short	0x010a
        /*0b0a*/ 	.byte	0x05
	.zero		1


	//   ....[25]....
        /*0b0c*/ 	.word	0x000029e0
        /*0b10*/ 	.word	0x00000005
        /*0b14*/ 	.word	0x00000000
        /*0b18*/ 	.short	0x0101
        /*0b1a*/ 	.byte	0x3f
	.zero		1


	//   ....[26]....
        /*0b1c*/ 	.word	0x00004df0
        /*0b20*/ 	.word	0x000000ff
        /*0b24*/ 	.word	0x00022850
        /*0b28*/ 	.short	0x010a
        /*0b2a*/ 	.byte	0x05
	.zero		1


	//   ....[27]....
        /*0b2c*/ 	.word	0x00004e30
        /*0b30*/ 	.word	0x000000ff
        /*0b34*/ 	.word	0x00022850
        /*0b38*/ 	.short	0x010a
        /*0b3a*/ 	.byte	0x05
	.zero		1


	//   ....[28]....
        /*0b3c*/ 	.word	0x000051d0
        /*0b40*/ 	.word	0x000000ff
        /*0b44*/ 	.word	0x00000000
        /*0b48*/ 	.short	0x0101
        /*0b4a*/ 	.byte	0x05
	.zero		1


	//   ....[29]....
        /*0b4c*/ 	.word	0x00005490
        /*0b50*/ 	.word	0x000000ff
        /*0b54*/ 	.word	0x00022830
        /*0b58*/ 	.short	0x010a
        /*0b5a*/ 	.byte	0x17
	.zero		1


	//   ....[30]....
        /*0b5c*/ 	.word	0x000054d0
        /*0b60*/ 	.word	0x000000ff
        /*0b64*/ 	.word	0x00022830
        /*0b68*/ 	.short	0x010a
        /*0b6a*/ 	.byte	0x17
	.zero		1


	//   ....[31]....
        /*0b6c*/ 	.word	0x00005b20
        /*0b70*/ 	.word	0x00000015
        /*0b74*/ 	.word	0x00000000
        /*0b78*/ 	.short	0x0101
        /*0b7a*/ 	.byte	0x3f
	.zero		1


	//   ....[32]....
        /*0b7c*/ 	.word	0x00008690
        /*0b80*/ 	.word	0x000000ff
        /*0b84*/ 	.word	0x00022850
        /*0b88*/ 	.short	0x010a
        /*0b8a*/ 	.byte	0x17
	.zero		1


	//   ....[33]....
        /*0b8c*/ 	.word	0x000086d0
        /*0b90*/ 	.word	0x000000ff
        /*0b94*/ 	.word	0x00022850
        /*0b98*/ 	.short	0x010a
        /*0b9a*/ 	.byte	0x17
	.zero		1


	//   ....[34]....
        /*0b9c*/ 	.word	0x000089d0
        /*0ba0*/ 	.word	0x000000b0
        /*0ba4*/ 	.word	0x00000000
        /*0ba8*/ 	.short	0x0101
        /*0baa*/ 	.byte	0x3f
	.zero		1


	//   ....[35]....
        /*0bac*/ 	.word	0x00008de0
        /*0bb0*/ 	.word	0x000000ff
        /*0bb4*/ 	.word	0x00022830
        /*0bb8*/ 	.short	0x010a
        /*0bba*/ 	.byte	0x06
	.zero		1


	//   ....[36]....
        /*0bbc*/ 	.word	0x00008e20
        /*0bc0*/ 	.word	0x000000ff
        /*0bc4*/ 	.word	0x00022830
        /*0bc8*/ 	.short	0x010a
        /*0bca*/ 	.byte	0x06
	.zero		1


	//   ....[37]....
        /*0bcc*/ 	.word	0x0000a7a0
        /*0bd0*/ 	.word	0x0000000f
        /*0bd4*/ 	.word	0x00000000
        /*0bd8*/ 	.short	0x0101
        /*0bda*/ 	.byte	0x3f
	.zero		1


	//   ....[38]....
        /*0bdc*/ 	.word	0x0000aca0
        /*0be0*/ 	.word	0x000000ff
        /*0be4*/ 	.word	0x00022850
        /*0be8*/ 	.short	0x010a
        /*0bea*/ 	.byte	0x06
	.zero		1


	//   ....[39]....
        /*0bec*/ 	.word	0x0000ace0
        /*0bf0*/ 	.word	0x000000ff
        /*0bf4*/ 	.word	0x00022850
        /*0bf8*/ 	.short	0x010a
        /*0bfa*/ 	.byte	0x06
	.zero		1


	//   ....[40]....
        /*0bfc*/ 	.word	0x0000afc0
        /*0c00*/ 	.word	0x0000000c
        /*0c04*/ 	.word	0x00000000
        /*0c08*/ 	.short	0x0101
        /*0c0a*/ 	.byte	0x3f
	.zero		1


	//   ....[41]....
        /*0c0c*/ 	.word	0x0000b140
        /*0c10*/ 	.word	0x000000ff
        /*0c14*/ 	.word	0x00022830
        /*0c18*/ 	.short	0x010a
        /*0c1a*/ 	.byte	0x05
	.zero		1


	//   ....[42]....
        /*0c1c*/ 	.word	0x0000b180
        /*0c20*/ 	.word	0x000000ff
        /*0c24*/ 	.word	0x00022830
        /*0c28*/ 	.short	0x010a
        /*0c2a*/ 	.byte	0x05
	.zero		1


	//   ....[43]....
        /*0c2c*/ 	.word	0x0000b760
        /*0c30*/ 	.word	0x00000015
        /*0c34*/ 	.word	0x00000000
        /*0c38*/ 	.short	0x0101
        /*0c3a*/ 	.byte	0x3f
	.zero		1


	//   ....[44]....
        /*0c3c*/ 	.word	0x0000e2c0
        /*0c40*/ 	.word	0x000000ff
        /*0c44*/ 	.word	0x00022850
        /*0c48*/ 	.short	0x010a
        /*0c4a*/ 	.byte	0x05
	.zero		1


	//   ....[45]....
        /*0c4c*/ 	.word	0x0000e300
        /*0c50*/ 	.word	0x000000ff
        /*0c54*/ 	.word	0x00022850
        /*0c58*/ 	.short	0x010a
        /*0c5a*/ 	.byte	0x05
	.zero		1


	//   ....[46]....
        /*0c5c*/ 	.word	0x0000e600
        /*0c60*/ 	.word	0x000000b0
        /*0c64*/ 	.word	0x00000000
        /*0c68*/ 	.short	0x0101
        /*0c6a*/ 	.byte	0x3f
	.zero		1


	//   ....[47]....
        /*0c6c*/ 	.word	0x00010be0
        /*0c70*/ 	.word	0x000000ff
        /*0c74*/ 	.word	0x00000000
        /*0c78*/ 	.short	0x0101
        /*0c7a*/ 	.byte	0x06
	.zero		1


	//   ....[48]....
        /*0c7c*/ 	.word	0x000112e0
        /*0c80*/ 	.word	0x000000ff
        /*0c84*/ 	.word	0x00000000
        /*0c88*/ 	.short	0x0101
        /*0c8a*/ 	.byte	0x09
	.zero		1


	//   ....[49]....
        /*0c8c*/ 	.word	0x00015ca0
        /*0c90*/ 	.word	0x00000000
        /*0c94*/ 	.word	0x00022840
        /*0c98*/ 	.short	0x010a
        /*0c9a*/ 	.byte	0x3f
	.zero		1


	//   ....[50]....
        /*0c9c*/ 	.word	0x000169a0
        /*0ca0*/ 	.word	0x00000013
        /*0ca4*/ 	.word	0x00022800
        /*0ca8*/ 	.short	0x0107
        /*0caa*/ 	.byte	0x3f
	.zero		1


	//   ....[51]....
        /*0cac*/ 	.word	0x00016a90
        /*0cb0*/ 	.word	0x00000013
        /*0cb4*/ 	.word	0x00022800
        /*0cb8*/ 	.short	0x0101
        /*0cba*/ 	.byte	0x3f
	.zero		1


	//   ....[52]....
        /*0cbc*/ 	.word	0x00016ab0
        /*0cc0*/ 	.word	0x00000013
        /*0cc4*/ 	.word	0x00022820
        /*0cc8*/ 	.short	0x010a
        /*0cca*/ 	.byte	0x3f
	.zero		1


	//   ....[53]....
        /*0ccc*/ 	.word	0x00016b90
        /*0cd0*/ 	.word	0x00000002
        /*0cd4*/ 	.word	0x00022860
        /*0cd8*/ 	.short	0x010a
        /*0cda*/ 	.byte	0x3f
	.zero		1


	//   ....[54]....
        /*0cdc*/ 	.word	0x000174c0
        /*0ce0*/ 	.word	0x00000003
        /*0ce4*/ 	.word	0x00022840
        /*0ce8*/ 	.short	0x010a
        /*0cea*/ 	.byte	0x3f
	.zero		1


	//   ....[55]....
        /*0cec*/ 	.word	0x00017720
        /*0cf0*/ 	.word	0x00000003
        /*0cf4*/ 	.word	0x00022860
        /*0cf8*/ 	.short	0x010a
        /*0cfa*/ 	.byte	0x3f
	.zero		1


	//   ....[56]....
        /*0cfc*/ 	.word	0x00017f10
        /*0d00*/ 	.word	0x00000004
        /*0d04*/ 	.word	0x00022840
        /*0d08*/ 	.short	0x010a
        /*0d0a*/ 	.byte	0x3f
	.zero		1


	//   ....[57]....
        /*0d0c*/ 	.word	0x00018160
        /*0d10*/ 	.word	0x00000004
        /*0d14*/ 	.word	0x00022860
        /*0d18*/ 	.short	0x010a
        /*0d1a*/ 	.byte	0x3f
	.zero		1


	//   ....[58]....
        /*0d1c*/ 	.word	0x000188e0
        /*0d20*/ 	.word	0x00000002
        /*0d24*/ 	.word	0x00022840
        /*0d28*/ 	.short	0x010a
        /*0d2a*/ 	.byte	0x3f
	.zero		1


	//   ....[59]....
        /*0d2c*/ 	.word	0x00018b40
        /*0d30*/ 	.word	0x00000002
        /*0d34*/ 	.word	0x00022860
        /*0d38*/ 	.short	0x010a
        /*0d3a*/ 	.byte	0x3f
	.zero		1


	//   ....[60]....
        /*0d3c*/ 	.word	0x0001a500
        /*0d40*/ 	.word	0x00000000
        /*0d44*/ 	.word	0x00022820
        /*0d48*/ 	.short	0x010a
        /*0d4a*/ 	.byte	0x3f
	.zero		1


	//   ....[61]....
        /*0d4c*/ 	.word	0x0001a6c0
        /*0d50*/ 	.word	0x00000006
        /*0d54*/ 	.word	0x00000000
        /*0d58*/ 	.short	0x010a
        /*0d5a*/ 	.byte	0x3f
	.zero		1


	//   ....[62]....
        /*0d5c*/ 	.word	0x0001a730
        /*0d60*/ 	.word	0x00000007
        /*0d64*/ 	.word	0x00000000
        /*0d68*/ 	.short	0x010a
        /*0d6a*/ 	.byte	0x3f
	.zero		1


	//   ....[63]....
        /*0d6c*/ 	.word	0x0001a7a0
        /*0d70*/ 	.word	0x00000004
        /*0d74*/ 	.word	0x00000000
        /*0d78*/ 	.short	0x010a
        /*0d7a*/ 	.byte	0x3f
	.zero		1


	//   ....[64]....
        /*0d7c*/ 	.word	0x0001a7d0
        /*0d80*/ 	.word	0x00000003
        /*0d84*/ 	.word	0x00000000
        /*0d88*/ 	.short	0x010a
        /*0d8a*/ 	.byte	0x3f
	.zero		1


	//   ....[65]....
        /*0d8c*/ 	.word	0x0001a830
        /*0d90*/ 	.word	0x00000003
        /*0d94*/ 	.word	0x00022800
        /*0d98*/ 	.short	0x010a
        /*0d9a*/ 	.byte	0x3f
	.zero		1


	//   ....[66]....
        /*0d9c*/ 	.word	0x0001a890
        /*0da0*/ 	.word	0x00000005
        /*0da4*/ 	.word	0x00022830
        /*0da8*/ 	.short	0x010a
        /*0daa*/ 	.byte	0x3f
	.zero		1


	//   ....[67]....
        /*0dac*/ 	.word	0x0001a8f0
        /*0db0*/ 	.word	0x00000009
        /*0db4*/ 	.word	0x00022850
        /*0db8*/ 	.short	0x010a
        /*0dba*/ 	.byte	0x3f
	.zero		1


	//   ....[68]....
        /*0dbc*/ 	.word	0x0001a950
        /*0dc0*/ 	.word	0x00000006
        /*0dc4*/ 	.word	0x00022830
        /*0dc8*/ 	.short	0x010a
        /*0dca*/ 	.byte	0x3f
	.zero		1


	//   ....[69]....
        /*0dcc*/ 	.word	0x0001a9a0
        /*0dd0*/ 	.word	0x000000b0
        /*0dd4*/ 	.word	0x00022850
        /*0dd8*/ 	.short	0x010a
        /*0dda*/ 	.byte	0x3f
	.zero		1


	//   ....[70]....
        /*0ddc*/ 	.word	0x0001aa00
        /*0de0*/ 	.word	0x00000004
        /*0de4*/ 	.word	0x00022830
        /*0de8*/ 	.short	0x010a
        /*0dea*/ 	.byte	0x3f
	.zero		1


	//   ....[71]....
        /*0dec*/ 	.word	0x0001aa50
        /*0df0*/ 	.word	0x0000000c
        /*0df4*/ 	.word	0x00022850
        /*0df8*/ 	.short	0x010a
        /*0dfa*/ 	.byte	0x3f
	.zero		1


	//   ....[72]....
        /*0dfc*/ 	.word	0x0001aab0
        /*0e00*/ 	.word	0x00000004
        /*0e04*/ 	.word	0x00022830
        /*0e08*/ 	.short	0x010a
        /*0e0a*/ 	.byte	0x3f
	.zero		1


	//   ....[73]....
        /*0e0c*/ 	.word	0x0001ab00
        /*0e10*/ 	.word	0x000000b0
        /*0e14*/ 	.word	0x00022850
        /*0e18*/ 	.short	0x010a
        /*0e1a*/ 	.byte	0x3f
	.zero		1


	//   ....[74]....
        /*0e1c*/ 	.word	0x0001aca0
        /*0e20*/ 	.word	0x00000000
        /*0e24*/ 	.word	0x00022840
        /*0e28*/ 	.short	0x010a
        /*0e2a*/ 	.byte	0x3f
	.zero		1


	//   ....[75]....
        /*0e2c*/ 	.word	0x0001b740
        /*0e30*/ 	.word	0x00000013
        /*0e34*/ 	.word	0x00022820
        /*0e38*/ 	.short	0x010a
        /*0e3a*/ 	.byte	0x3f
	.zero		1


	//   ....[76]....
        /*0e3c*/ 	.word	0x0001b790
        /*0e40*/ 	.word	0x00000002
        /*0e44*/ 	.word	0x00022860
        /*0e48*/ 	.short	0x010a
        /*0e4a*/ 	.byte	0x3f
	.zero		1


	//   ....[77]....
        /*0e4c*/ 	.word	0x0001b7e0
        /*0e50*/ 	.word	0x00000003
        /*0e54*/ 	.word	0x00022840
        /*0e58*/ 	.short	0x010a
        /*0e5a*/ 	.byte	0x3f
	.zero		1


	//   ....[78]....
        /*0e5c*/ 	.word	0x0001b830
        /*0e60*/ 	.word	0x00000003
        /*0e64*/ 	.word	0x00022860
        /*0e68*/ 	.short	0x010a
        /*0e6a*/ 	.byte	0x3f
	.zero		1


	//   ....[79]....
        /*0e6c*/ 	.word	0x0001b880
        /*0e70*/ 	.word	0x00000004
        /*0e74*/ 	.word	0x00022840
        /*0e78*/ 	.short	0x010a
        /*0e7a*/ 	.byte	0x3f
	.zero		1


	//   ....[80]....
        /*0e7c*/ 	.word	0x0001b8d0
        /*0e80*/ 	.word	0x00000004
        /*0e84*/ 	.word	0x00022860
        /*0e88*/ 	.short	0x010a
        /*0e8a*/ 	.byte	0x3f
	.zero		1


	//   ....[81]....
        /*0e8c*/ 	.word	0x0001b920
        /*0e90*/ 	.word	0x00000002
        /*0e94*/ 	.word	0x00022840
        /*0e98*/ 	.short	0x010a
        /*0e9a*/ 	.byte	0x3f
	.zero		1


	//   ....[82]....
        /*0e9c*/ 	.word	0x0001b970
        /*0ea0*/ 	.word	0x00000002
        /*0ea4*/ 	.word	0x00022860
        /*0ea8*/ 	.short	0x010a
        /*0eaa*/ 	.byte	0x3f
	.zero		1


	//   ....[83]....
        /*0eac*/ 	.word	0x0001c420
        /*0eb0*/ 	.word	0x00000000
        /*0eb4*/ 	.word	0x00022820
        /*0eb8*/ 	.short	0x010a
        /*0eba*/ 	.byte	0x3f
	.zero		1


	//   ....[84]....
        /*0ebc*/ 	.word	0x0001c5c0
        /*0ec0*/ 	.word	0x00000006
        /*0ec4*/ 	.word	0x00000000
        /*0ec8*/ 	.short	0x010a
        /*0eca*/ 	.byte	0x3f
	.zero		1


	//   ....[85]....
        /*0ecc*/ 	.word	0x0001c610
        /*0ed0*/ 	.word	0x00000007
        /*0ed4*/ 	.word	0x00000000
        /*0ed8*/ 	.short	0x010a
        /*0eda*/ 	.byte	0x3f
	.zero		1


	//   ....[86]....
        /*0edc*/ 	.word	0x0001c660
        /*0ee0*/ 	.word	0x00000004
        /*0ee4*/ 	.word	0x00000000
        /*0ee8*/ 	.short	0x010a
        /*0eea*/ 	.byte	0x3f
	.zero		1


	//----- nvinfo : EIATTR_NUM_MBARRIERS
	.align		4
.L_385:
        /*0eec*/ 	.byte	0x03, 0x38
        /*0eee*/ 	.short	0x0016


	//----- nvinfo : EIATTR_EXIT_INSTR_OFFSETS
	.align		4
        /*0ef0*/ 	.byte	0x04, 0x1c
        /*0ef2*/ 	.short	(.L_387 - .L_386)


	//   ....[0]....
.L_386:
        /*0ef4*/ 	.word	0x00000a70


	//   ....[1]....
        /*0ef8*/ 	.word	0x00013640


	//   ....[2]....
        /*0efc*/ 	.word	0x0001a820


	//----- nvinfo : EIATTR_MAX_THREADS
	.align		4
.L_387:
        /*0f00*/ 	.byte	0x04, 0x05
        /*0f02*/ 	.short	(.L_389 - .L_388)
.L_388:
        /*0f04*/ 	.word	0x00000180
        /*0f08*/ 	.word	0x00000001
        /*0f0c*/ 	.word	0x00000001


	//----- nvinfo : EIATTR_CRS_STACK_SIZE
	.align		4
.L_389:
        /*0f10*/ 	.byte	0x04, 0x1e
        /*0f12*/ 	.short	(.L_391 - .L_390)
.L_390:
        /*0f14*/ 	.word	0x00000000


	//----- nvinfo : EIATTR_CBANK_PARAM_SIZE
	.align		4
.L_391:
        /*0f18*/ 	.byte	0x03, 0x19
        /*0f1a*/ 	.short	0x0af0


	//----- nvinfo : EIATTR_PARAM_CBANK
	.align		4
        /*0f1c*/ 	.byte	0x04, 0x0a
        /*0f1e*/ 	.short	(.L_393 - .L_392)
	.align		4
.L_392:
        /*0f20*/ 	.word	index@(.nv.constant0._ZN7cutlass13device_kernelIN5flash11enable_sm90INS1_16FlashAttnFwdSm90INS1_25CollectiveMainloopFwdSm90ILi2EN4cute5tupleIJNS5_1CILi1EEES8_S8_EEENS6_IJNS7_ILi128EEENS7_ILi96EEENS7_ILi64EEEEEELi256ENS_6half_tEfNS_4arch4Sm90ELb0ELb1ELb1ELb1ELb0ELb0ELb0ELb1ELb0ELb1ELb1ELb0EEENS1_21CollectiveEpilogueFwdINS6_IJSA_NS7_ILi256EEESB_EEES9_SE_SG_Li256ELb1ELb1ELb1ELb0EEENS1_36VarlenDynamicPersistentTileSchedulerILi128ELi96ELi256ELi128ELb1ELb1ELb1ELb1ELb0ELb1EEEEEEEEEvNT_6ParamsE)
        /*0f24*/ 	.short	0x0210
        /*0f26*/ 	.short	0x0af0


	//----- nvinfo : EIATTR_SW_WAR
	.align		4
.L_393:
        /*0f28*/ 	.byte	0x04, 0x36
        /*0f2a*/ 	.short	(.L_395 - .L_394)
.L_394:
        /*0f2c*/ 	.word	0x00000008
.L_395:


//--------------------- .nv.info._ZN7cutlass13device_kernelIN5flash11enable_sm90INS1_16FlashAttnFwdSm90INS1_25CollectiveMainloopFwdSm90ILi2EN4cute5tupleIJNS5_1CILi1EEES8_S8_EEENS6_IJNS7_ILi128EEENS7_ILi96EEENS7_ILi64EEEEEELi256ENS_6half_tEfNS_4arch4Sm90ELb0ELb1ELb1ELb1ELb0ELb1ELb0ELb1ELb0ELb1ELb1ELb0EEENS1_21CollectiveEpilogueFwdINS6_IJSA_NS7_ILi256EEESB_EEES9_SE_SG_Li256ELb1ELb1ELb1ELb0EEENS1_36VarlenDynamicPersistentTileSchedulerILi128ELi96ELi256ELi128ELb1ELb1ELb1ELb1ELb0ELb1EEEEEEEEEvNT_6ParamsE --------------------------
	.section	.nv.info._ZN7cutlass13device_kernelIN5flash11enable_sm90INS1_16FlashAttnFwdSm90INS1_25CollectiveMainloopFwdSm90ILi2EN4cute5tupleIJNS5_1CILi1EEES8_S8_EEENS6_IJNS7_ILi128EEENS7_ILi96EEENS7_ILi64EEEEEELi256ENS_6half_tEfNS_4arch4Sm90ELb0ELb1ELb1ELb1ELb0ELb1ELb0ELb1ELb0ELb1ELb1ELb0EEENS1_21CollectiveEpilogueFwdINS6_IJSA_NS7_ILi256EEESB_EEES9_SE_SG_Li256ELb1ELb1ELb1ELb0EEENS1_36VarlenDynamicPersistentTileSchedulerILi128ELi96ELi256ELi128ELb1ELb1ELb1ELb1ELb0ELb1EEEEEEEEEvNT_6ParamsE,"",@"SHT_CUDA_INFO"
	.sectionflags	@""
	.align	4


	//----- nvinfo : EIATTR_CUDA_API_VERSION
	.align		4
        /*0000*/ 	.byte	0x04, 0x37
        /*0002*/ 	.short	(.L_397 - .L_396)
.L_396:
        /*0004*/ 	.word	0x00000082


	//----- nvinfo : EIATTR_KPARAM_INFO
	.align		4
.L_397:
        /*0008*/ 	.byte	0x04, 0x17
        /*000a*/ 	.short	(.L_399 - .L_398)
.L_398:
        /*000c*/ 	.word	0x00000000
        /*0010*/ 	.short	0x0000
        /*0012*/ 	.short	0x0070
        /*0014*/ 	.byte	0x00, 0xf0, 0x01, 0x2a


	//----- nvinfo : EIATTR_SPARSE_MMA_MASK
	.align		4
.L_399:
        /*0018*/ 	.byte	0x03, 0x50
        /*001a*/ 	.short	0x0000


	//----- nvinfo : EIATTR_MAXREG_COUNT
	.align		4
        /*001c*/ 	.byte	0x03, 0x1b
        /*001e*/ 	.short	0x00a8


	//----- nvinfo : EIATTR_NUM_BARRIERS
	.align		4
        /*0020*/ 	.byte	0x02, 0x4c
        /*0022*/ 	.byte	0x10
	.zero		1


	//----- nvinfo : EIATTR_EXTERNS
	.align		4
        /*0024*/ 	.byte	0x04, 0x0f
        /*0026*/ 	.short	(.L_401 - .L_400)


	//   ....[0]....
	.align		4
.L_400:
        /*0028*/ 	.word	index@(__assertfail)


	//----- nvinfo : EIATTR_ANNOTATIONS
	.align		4
.L_401:
        /*002c*/ 	.byte	0x04, 0x55
        /*002e*/ 	.short	(.L_403 - .L_402)


	//   ....[0]....
.L_402:
        /* <DEDUP_REMOVED lines=84> */


	//----- nvinfo : EIATTR_MERCURY_ISA_VERSION
	.align		4
.L_403:
        /*0560*/ 	.byte	0x03, 0x5f
        /*0562*/ 	.short	0x0101


	//----- nvinfo : EIATTR_UNUSED_LOAD_BYTE_OFFSET
	.align		4
        /*0564*/ 	.byte	0x04, 0x44
        /*0566*/ 	.short	(.L_405 - .L_404)


	//   ....[0]....
.L_404:
        /*0568*/ 	.word	0x00000ae0
        /*056c*/ 	.word	0x0000fff0


	//   ....[1]....
        /*0570*/ 	.word	0x00016ea0
        /*0574*/ 	.word	0x0000fff0


	//----- nvinfo : EIATTR_INT_WARP_WIDE_INSTR_OFFSETS
	.align		4
.L_405:
        /*0578*/ 	.byte	0x04, 0x31
        /*057a*/ 	.short	(.L_407 - .L_406)


	//   ....[0]....
.L_406:
        /*057c*/ 	.word	0x00000190


	//   ....[1]....
        /*0580*/ 	.word	0x000001d0


	//   ....[2]....
        /*0584*/ 	.word	0x00000240


	//   ....[3]....
        /*0588*/ 	.word	0x0001f8e0


	//   ....[4]....
        /*058c*/ 	.word	0x0001f970


	//   ....[5]....
        /*0590*/ 	.word	0x000235f0


	//   ....[6]....
        /*0594*/ 	.word	0x00023680


	//----- nvinfo : EIATTR_COOP_GROUP_MASK_REGIDS
	.align		4
.L_407:
        /*0598*/ 	.byte	0x04, 0x29
        /*059a*/ 	.short	(.L_409 - .L_408)


	//   ....[0]....
.L_408:
        /*059c*/ 	.word	0xffffffff


	//   ....[1]....
        /*05a0*/ 	.word	0xffffffff


	//   ....[2]....
        /*05a4*/ 	.word	0xffffffff


	//   ....[3]....
        /*05a8*/ 	.word	0xffffffff


	//   ....[4]....
        /*05ac*/ 	.word	0xffffffff


	//   ....[5]....
        /*05b0*/ 	.word	0xffffffff


	//   ....[6]....
        /*05b4*/ 	.word	0xffffffff


	//   ....[7]....
        /*05b8*/ 	.word	0xffffffff


	//   ....[8]....
        /*05bc*/ 	.word	0xffffffff


	//   ....[9]....
        /*05c0*/ 	.word	0xffffffff


	//   ....[10]....
        /*05c4*/ 	.word	0xffffffff


	//   ....[11]....
        /*05c8*/ 	.word	0xffffffff


	//   ....[12]....
        /*05cc*/ 	.word	0xffffffff


	//   ....[13]....
        /*05d0*/ 	.word	0xffffffff


	//   ....[14]....
        /*05d4*/ 	.word	0xffffffff


	//   ....[15]....
        /*05d8*/ 	.word	0xffffffff


	//   ....[16]....
        /*05dc*/ 	.word	0xffffffff


	//   ....[17]....
        /*05e0*/ 	.word	0xffffffff


	//   ....[18]....
        /*05e4*/ 	.word	0xffffffff


	//   ....[19]....
        /*05e8*/ 	.word	0xffffffff


	//   ....[20]....
        /*05ec*/ 	.word	0xffffffff


	//   ....[21]....
        /*05f0*/ 	.word	0xffffffff


	//   ....[22]....
        /*05f4*/ 	.word	0xffffffff


	//   ....[23]....
        /*05f8*/ 	.word	0xffffffff


	//   ....[24]....
        /*05fc*/ 	.word	0xffffffff


	//   ....[25]....
        /*0600*/ 	.word	0xffffffff


	//   ....[26]....
        /*0604*/ 	.word	0xffffffff


	//   ....[27]....
        /*0608*/ 	.word	0xffffffff


	//   ....[28]....
        /*060c*/ 	.word	0xffffffff


	//   ....[29]....
        /*0610*/ 	.word	0xffffffff


	//   ....[30]....
        /*0614*/ 	.word	0xffffffff


	//   ....[31]....
        /*0618*/ 	.word	0xffffffff


	//   ....[32]....
        /*061c*/ 	.word	0xffffffff


	//   ....[33]....
        /*0620*/ 	.word	0xffffffff


	//   ....[34]....
        /*0624*/ 	.word	0xffffffff


	//   ....[35]....
        /*0628*/ 	.word	0xffffffff


	//   ....[36]....
        /*062c*/ 	.word	0xffffffff


	//   ....[37]....
        /*0630*/ 	.word	0xffffffff


	//   ....[38]....
        /*0634*/ 	.word	0xffffffff


	//   ....[39]....
        /*0638*/ 	.word	0xffffffff


	//   ....[40]....
        /*063c*/ 	.word	0xffffffff


	//   ....[41]....
        /*0640*/ 	.word	0xffffffff


	//   ....[42]....
        /*0644*/ 	.word	0xffffffff


	//   ....[43]....
        /*0648*/ 	.word	0xffffffff


	//   ....[44]....
        /*064c*/ 	.word	0xffffffff


	//   ....[45]....
        /*0650*/ 	.word	0xffffffff


	//   ....[46]....
        /*0654*/ 	.word	0xffffffff


	//   ....[47]....
        /*0658*/ 	.word	0xffffffff


	//   ....[48]....
        /*065c*/ 	.word	0xffffffff


	//   ....[49]....
        /*0660*/ 	.word	0xffffffff


	//   ....[50]....
        /*0664*/ 	.word	0xffffffff


	//   ....[51]....
        /*0668*/ 	.word	0xffffffff


	//   ....[52]....
        /*066c*/ 	.word	0xffffffff


	//   ....[53]....
        /*0670*/ 	.word	0xffffffff


	//   ....[54]....
        /*0674*/ 	.word	0xffffffff


	//   ....[55]....
        /*0678*/ 	.word	0xffffffff


	//   ....[56]....
        /*067c*/ 	.word	0xffffffff


	//   ....[57]....
        /*0680*/ 	.word	0xffffffff


	//   ....[58]....
        /*0684*/ 	.word	0xffffffff


	//   ....[59]....
        /*0688*/ 	.word	0xffffffff


	//   ....[60]....
        /*068c*/ 	.word	0xffffffff


	//   ....[61]....
        /*0690*/ 	.word	0xffffffff


	//   ....[62]....
        /*0694*/ 	.word	0xffffffff


	//   ....[63]....
        /*0698*/ 	.word	0xffffffff


	//   ....[64]....
        /*069c*/ 	.word	0xffffffff


	//   ....[65]....
        /*06a0*/ 	.word	0xffffffff


	//   ....[66]....
        /*06a4*/ 	.word	0xffffffff


	//   ....[67]....
        /*06a8*/ 	.word	0xffffffff


	//   ....[68]....
        /*06ac*/ 	.word	0xffffffff


	//   ....[69]....
        /*06b0*/ 	.word	0xffffffff


	//   ....[70]....
        /*06b4*/ 	.word	0xffffffff


	//   ....[71]....
        /*06b8*/ 	.word	0xffffffff


	//   ....[72]....
        /*06bc*/ 	.word	0xffffffff


	//   ....[73]....
        /*06c0*/ 	.word	0xffffffff


	//   ....[74]....
        /*06c4*/ 	.word	0xffffffff


	//   ....[75]....
        /*06c8*/ 	.word	0xffffffff


	//   ....[76]....
        /*06cc*/ 	.word	0xffffffff


	//   ....[77]....
        /*06d0*/ 	.word	0xffffffff


	//   ....[78]....
        /*06d4*/ 	.word	0xffffffff


	//   ....[79]....
        /*06d8*/ 	.word	0xffffffff


	//   ....[80]....
        /*06dc*/ 	.word	0xffffffff


	//   ....[81]....
        /*06e0*/ 	.word	0xffffffff


	//   ....[82]....
        /*06e4*/ 	.word	0xffffffff


	//   ....[83]....
        /*06e8*/ 	.word	0xffffffff


	//   ....[84]....
        /*06ec*/ 	.word	0xffffffff


	//   ....[85]....
        /*06f0*/ 	.word	0xffffffff


	//   ....[86]....
        /*06f4*/ 	.word	0xffffffff


	//   ....[87]....
        /*06f8*/ 	.word	0xffffffff


	//   ....[88]....
        /*06fc*/ 	.word	0xffffffff


	//   ....[89]....
        /*0700*/ 	.word	0xffffffff


	//   ....[90]....
        /*0704*/ 	.word	0xffffffff


	//   ....[91]....
        /*0708*/ 	.word	0xffffffff


	//   ....[92]....
        /*070c*/ 	.word	0xffffffff


	//   ....[93]....
        /*0710*/ 	.word	0xffffffff


	//   ....[94]....
        /*0714*/ 	.word	0xffffffff


	//   ....[95]....
        /*0718*/ 	.word	0xffffffff


	//   ....[96]....
        /*071c*/ 	.word	0xffffffff


	//   ....[97]....
        /*0720*/ 	.word	0xffffffff


	//   ....[98]....
        /*0724*/ 	.word	0xffffffff


	//   ....[99]....
        /*0728*/ 	.word	0xffffffff


	//   ....[100]....
        /*072c*/ 	.word	0xffffffff


	//   ....[101]....
        /*0730*/ 	.word	0xffffffff


	//   ....[102]....
        /*0734*/ 	.word	0xffffffff


	//   ....[103]....
        /*0738*/ 	.word	0xffffffff


	//   ....[104]....
        /*073c*/ 	.word	0xffffffff


	//   ....[105]....
        /*0740*/ 	.word	0xffffffff


	//   ....[106]....
        /*0744*/ 	.word	0xffffffff


	//   ....[107]....
        /*0748*/ 	.word	0xffffffff


	//   ....[108]....
        /*074c*/ 	.word	0xffffffff


	//   ....[109]....
        /*0750*/ 	.word	0xffffffff


	//   ....[110]....
        /*0754*/ 	.word	0xffffffff


	//   ....[111]....
        /*0758*/ 	.word	0xffffffff


	//   ....[112]....
        /*075c*/ 	.word	0xffffffff


	//   ....[113]....
        /*0760*/ 	.word	0xffffffff


	//   ....[114]....
        /*0764*/ 	.word	0xffffffff


	//   ....[115]....
        /*0768*/ 	.word	0xffffffff


	//   ....[116]....
        /*076c*/ 	.word	0xffffffff


	//   ....[117]....
        /*0770*/ 	.word	0xffffffff


	//   ....[118]....
        /*0774*/ 	.word	0xffffffff


	//   ....[119]....
        /*0778*/ 	.word	0xffffffff


	//   ....[120]....
        /*077c*/ 	.word	0xffffffff


	//   ....[121]....
        /*0780*/ 	.word	0xffffffff


	//   ....[122]....
        /*0784*/ 	.word	0xffffffff


	//   ....[123]....
        /*0788*/ 	.word	0xffffffff


	//   ....[124]....
        /*078c*/ 	.word	0xffffffff


	//   ....[125]....
        /*0790*/ 	.word	0xffffffff


	//   ....[126]....
        /*0794*/ 	.word	0xffffffff


	//   ....[127]....
        /*0798*/ 	.word	0xffffffff


	//   ....[128]....
        /*079c*/ 	.word	0x0500000f


	//   ....[129]....
        /*07a0*/ 	.word	0x0500000f


	//   ....[130]....
        /*07a4*/ 	.word	0x0500000f


	//   ....[131]....
        /*07a8*/ 	.word	0x0500000f


	//   ....[132]....
        /*07ac*/ 	.word	0x0500000f


	//   ....[133]....
        /*07b0*/ 	.word	0x0500000f


	//   ....[134]....
        /*07b4*/ 	.word	0x0500000f


	//   ....[135]....
        /*07b8*/ 	.word	0x0500000f


	//   ....[136]....
        /*07bc*/ 	.word	0x0500000f


	//   ....[137]....
        /*07c0*/ 	.word	0x0500000f


	//   ....[138]....
        /*07c4*/ 	.word	0x0500000f


	//   ....[139]....
        /*07c8*/ 	.word	0x0500000f


	//   ....[140]....
        /*07cc*/ 	.word	0x0500000f


	//   ....[141]....
        /*07d0*/ 	.word	0x0500000f


	//   ....[142]....
        /*07d4*/ 	.word	0x0500000f


	//   ....[143]....
        /*07d8*/ 	.word	0x0500000f


	//   ....[144]....
        /*07dc*/ 	.word	0x0500000f


	//   ....[145]....
        /*07e0*/ 	.word	0x0500000f


	//   ....[146]....
        /*07e4*/ 	.word	0x0500000f


	//   ....[147]....
        /*07e8*/ 	.word	0x0500000f


	//   ....[148]....
        /*07ec*/ 	.word	0x0500000f


	//   ....[149]....
        /*07f0*/ 	.word	0x0500000f


	//   ....[150]....
        /*07f4*/ 	.word	0x0500000f


	//   ....[151]....
        /*07f8*/ 	.word	0x0500000f


	//   ....[152]....
        /*07fc*/ 	.word	0x0500000f


	//   ....[153]....
        /*0800*/ 	.word	0x0500000f


	//   ....[154]....
        /*0804*/ 	.word	0x0500000f


	//   ....[155]....
        /*0808*/ 	.word	0x0500000f


	//   ....[156]....
        /*080c*/ 	.word	0x0500000f


	//   ....[157]....
        /*0810*/ 	.word	0x0500000f


	//   ....[158]....
        /*0814*/ 	.word	0x0500000f


	//   ....[159]....
        /*0818*/ 	.word	0x0500000f


	//   ....[160]....
        /*081c*/ 	.word	0x0500000f


	//   ....[161]....
        /*0820*/ 	.word	0x0500000f


	//   ....[162]....
        /*0824*/ 	.word	0x0500000f


	//   ....[163]....
        /*0828*/ 	.word	0x0500000f


	//   ....[164]....
        /*082c*/ 	.word	0x0500000f


	//   ....[165]....
        /*0830*/ 	.word	0x0500000f


	//   ....[166]....
        /*0834*/ 	.word	0x0500000f


	//   ....[167]....
        /*0838*/ 	.word	0x0500000f


	//   ....[168]....
        /*083c*/ 	.word	0x0500000f


	//   ....[169]....
        /*0840*/ 	.word	0x0500000f


	//   ....[170]....
        /*0844*/ 	.word	0x0500000f


	//   ....[171]....
        /*0848*/ 	.word	0x0500000f


	//   ....[172]....
        /*084c*/ 	.word	0x0500000f


	//   ....[173]....
        /*0850*/ 	.word	0x0500000f


	//   ....[174]....
        /*0854*/ 	.word	0x0500000f


	//   ....[175]....
        /*0858*/ 	.word	0x0500000f


	//   ....[176]....
        /*085c*/ 	.word	0x0500000f


	//   ....[177]....
        /*0860*/ 	.word	0x0500000f


	//   ....[178]....
        /*0864*/ 	.word	0x0500000f


	//   ....[179]....
        /*0868*/ 	.word	0x0500000f


	//   ....[180]....
        /*086c*/ 	.word	0x0500000f


	//   ....[181]....
        /*0870*/ 	.word	0x0500000f


	//   ....[182]....
        /*0874*/ 	.word	0x0500000f


	//   ....[183]....
        /*0878*/ 	.word	0x0500000f


	//   ....[184]....
        /*087c*/ 	.word	0x0500000f


	//   ....[185]....
        /*0880*/ 	.word	0x0500000f


	//   ....[186]....
        /*0884*/ 	.word	0x0500000f


	//   ....[187]....
        /*0888*/ 	.word	0x0500000f


	//   ....[188]....
        /*088c*/ 	.word	0x0500000f


	//   ....[189]....
        /*0890*/ 	.word	0x0500000f


	//   ....[190]....
        /*0894*/ 	.word	0x0500000f


	//   ....[191]....
        /*0898*/ 	.word	0x0500000f


	//   ....[192]....
        /*089c*/ 	.word	0x0500000f


	//   ....[193]....
        /*08a0*/ 	.word	0x0500000f


	//   ....[194]....
        /*08a4*/ 	.word	0x0500000f


	//   ....[195]....
        /*08a8*/ 	.word	0x0500000f


	//   ....[196]....
        /*08ac*/ 	.word	0x0500000f


	//   ....[197]....
        /*08b0*/ 	.word	0x0500000f


	//   ....[198]....
        /*08b4*/ 	.word	0x0500000f


	//   ....[199]....
        /*08b8*/ 	.word	0x0500000f


	//   ....[200]....
        /*08bc*/ 	.word	0x0500000f


	//   ....[201]....
        /*08c0*/ 	.word	0x0500000f


	//----- nvinfo : EIATTR_COOP_GROUP_INSTR_OFFSETS
	.align		4
.L_409:
        /*08c4*/ 	.byte	0x04, 0x28
        /*08c6*/ 	.short	(.L_411 - .L_410)


	//   ....[0]....
.L_410:
        /*08c8*/ 	.word	0x00000070


	//   ....[1]....
        /*08cc*/ 	.word	0x000001a0


	//   ....[2]....
        /*08d0*/ 	.word	0x000001f0


	//   ....[3]....
        /*08d4*/ 	.word	0x00000420


	//   ....[4]....
        /*08d8*/ 	.word	0x00000580


	//   ....[5]....
        /*08dc*/ 	.word	0x000006a0


	//   ....[6]....
        /*08e0*/ 	.word	0x00000800


	//   ....[7]....
        /*08e4*/ 	.word	0x00006b90


	//   ....[8]....
        /*08e8*/ 	.word	0x00007310


	//   ....[9]....
        /*08ec*/ 	.word	0x00007320


	//   ....[10]....
        /*08f0*/ 	.word	0x00007330


	//   ....[11]....
        /*08f4*/ 	.word	0x00007340


	//   ....[12]....
        /*08f8*/ 	.word	0x00007650


	//   ....[13]....
        /*08fc*/ 	.word	0x00007660


	//   ....[14]....
        /*0900*/ 	.word	0x00007670


	//   ....[15]....
        /*0904*/ 	.word	0x00007680


	//   ....[16]....
        /*0908*/ 	.word	0x00008850


	//   ....[17]....
        /*090c*/ 	.word	0x00008870


	//   ....[18]....
        /*0910*/ 	.word	0x00008880


	//   ....[19]....
        /*0914*/ 	.word	0x00008890


	//   ....[20]....
        /*0918*/ 	.word	0x00008980


	//   ....[21]....
        /*091c*/ 	.word	0x000089a0


	//   ....[22]....
        /*0920*/ 	.word	0x00008a30


	//   ....[23]....
        /*0924*/ 	.word	0x00008a60


	//   ....[24]....
        /*0928*/ 	.word	0x0000a180


	//   ....[25]....
        /*092c*/ 	.word	0x0000ac30


	//   ....[26]....
        /*0930*/ 	.word	0x0000b5c0


	//   ....[27]....
        /*0934*/ 	.word	0x0000b6d0


	//   ....[28]....
        /*0938*/ 	.word	0x0000bbf0


	//   ....[29]....
        /*093c*/ 	.word	0x0000bcc0


	//   ....[30]....
        /*0940*/ 	.word	0x0000d090


	//   ....[31]....
        /*0944*/ 	.word	0x0000d910


	//   ....[32]....
        /*0948*/ 	.word	0x0000e6f0


	//   ....[33]....
        /*094c*/ 	.word	0x0000e850


	//   ....[34]....
        /*0950*/ 	.word	0x0000f180


	//   ....[35]....
        /*0954*/ 	.word	0x0000f350


	//   ....[36]....
        /*0958*/ 	.word	0x00011020


	//   ....[37]....
        /*095c*/ 	.word	0x00011080


	//   ....[38]....
        /*0960*/ 	.word	0x00011ad0


	//   ....[39]....
        /*0964*/ 	.word	0x00011b30


	//   ....[40]....
        /*0968*/ 	.word	0x00013070


	//   ....[41]....
        /*096c*/ 	.word	0x000138f0


	//   ....[42]....
        /*0970*/ 	.word	0x000146d0


	//   ....[43]....
        /*0974*/ 	.word	0x000147f0


	//   ....[44]....
        /*0978*/ 	.word	0x000151b0


	//   ....[45]....
        /*097c*/ 	.word	0x00015380


	//   ....[46]....
        /*0980*/ 	.word	0x00016420


	//   ....[47]....
        /*0984*/ 	.word	0x00016450


	//   ....[48]....
        /*0988*/ 	.word	0x000164b0


	//   ....[49]....
        /*098c*/ 	.word	0x000164c0


	//   ....[50]....
        /*0990*/ 	.word	0x00017ee0


	//   ....[51]....
        /*0994*/ 	.word	0x00017f00


	//   ....[52]....
        /*0998*/ 	.word	0x00017f10


	//   ....[53]....
        /*099c*/ 	.word	0x00017f20


	//   ....[54]....
        /*09a0*/ 	.word	0x00018930


	//   ....[55]....
        /*09a4*/ 	.word	0x00018940


	//   ....[56]....
        /*09a8*/ 	.word	0x00018b40


	//   ....[57]....
        /*09ac*/ 	.word	0x00018b50


	//   ....[58]....
        /*09b0*/ 	.word	0x00018d10


	//   ....[59]....
        /*09b4*/ 	.word	0x00018d20


	//   ....[60]....
        /*09b8*/ 	.word	0x00018ee0


	//   ....[61]....
        /*09bc*/ 	.word	0x00018ef0


	//   ....[62]....
        /*09c0*/ 	.word	0x00019350


	//   ....[63]....
        /*09c4*/ 	.word	0x00019360


	//   ....[64]....
        /*09c8*/ 	.word	0x0001a180


	//   ....[65]....
        /*09cc*/ 	.word	0x0001a190


	//   ....[66]....
        /*09d0*/ 	.word	0x0001b7d0


	//   ....[67]....
        /*09d4*/ 	.word	0x0001b7e0


	//   ....[68]....
        /*09d8*/ 	.word	0x0001b9b0


	//   ....[69]....
        /*09dc*/ 	.word	0x0001b9c0


	//   ....[70]....
        /*09e0*/ 	.word	0x0001bb80


	//   ....[71]....
        /*09e4*/ 	.word	0x0001bb90


	//   ....[72]....
        /*09e8*/ 	.word	0x0001bd50


	//   ....[73]....
        /*09ec*/ 	.word	0x0001bd60


	//   ....[74]....
        /*09f0*/ 	.word	0x0001bf80


	//   ....[75]....
        /*09f4*/ 	.word	0x0001c190


	//   ....[76]....
        /*09f8*/ 	.word	0x0001c1c0


	//   ....[77]....
        /*09fc*/ 	.word	0x0001c1f0


	//   ....[78]....
        /*0a00*/ 	.word	0x0001c220


	//   ....[79]....
        /*0a04*/ 	.word	0x0001c250


	//   ....[80]....
        /*0a08*/ 	.word	0x0001c280


	//   ....[81]....
        /*0a0c*/ 	.word	0x0001c420


	//   ....[82]....
        /*0a10*/ 	.word	0x0001c450


	//   ....[83]....
        /*0a14*/ 	.word	0x0001c480


	//   ....[84]....
        /*0a18*/ 	.word	0x0001c4b0


	//   ....[85]....
        /*0a1c*/ 	.word	0x0001c4e0


	//   ....[86]....
        /*0a20*/ 	.word	0x0001c510


	//   ....[87]....
        /*0a24*/ 	.word	0x0001c5b0


	//   ....[88]....
        /*0a28*/ 	.word	0x0001c5e0


	//   ....[89]....
        /*0a2c*/ 	.word	0x0001c5f0


	//   ....[90]....
        /*0a30*/ 	.word	0x0001c620


	//   ....[91]....
        /*0a34*/ 	.word	0x0001deb0


	//   ....[92]....
        /*0a38*/ 	.word	0x0001feb0


	//   ....[93]....
        /*0a3c*/ 	.word	0x00020950


	//   ....[94]....
        /*0a40*/ 	.word	0x00020970


	//   ....[95]....
        /*0a44*/ 	.word	0x00020a20


	//   ....[96]....
        /*0a48*/ 	.word	0x00020a30


	//   ....[97]....
        /*0a4c*/ 	.word	0x00020ab0


	//   ....[98]....
        /*0a50*/ 	.word	0x00020ac0


	//   ....[99]....
        /*0a54*/ 	.word	0x00020b40


	//   ....[100]....
        /*0a58*/ 	.word	0x00020b50


	//   ....[101]....
        /*0a5c*/ 	.word	0x00020bd0


	//   ....[102]....
        /*0a60*/ 	.word	0x00020be0


	//   ....[103]....
        /*0a64*/ 	.word	0x00020c60


	//   ....[104]....
        /*0a68*/ 	.word	0x00020c70


	//   ....[105]....
        /*0a6c*/ 	.word	0x00020cf0


	//   ....[106]....
        /*0a70*/ 	.word	0x00020d00


	//   ....[107]....
        /*0a74*/ 	.word	0x00020d50


	//   ....[108]....
        /*0a78*/ 	.word	0x00020d70


	//   ....[109]....
        /*0a7c*/ 	.word	0x00023910


	//   ....[110]....
        /*0a80*/ 	.word	0x00023990


	//   ....[111]....
        /*0a84*/ 	.word	0x000239c0


	//   ....[112]....
        /*0a88*/ 	.word	0x000239d0


	//   ....[113]....
        /*0a8c*/ 	.word	0x00023a00


	//   ....[114]....
        /*0a90*/ 	.word	0x00023a30


	//   ....[115]....
        /*0a94*/ 	.word	0x00023a60


	//   ....[116]....
        /*0a98*/ 	.word	0x00023a90


	//   ....[117]....
        /*0a9c*/ 	.word	0x00023c50


	//   ....[118]....
        /*0aa0*/ 	.word	0x00023c80


	//   ....[119]....
        /*0aa4*/ 	.word	0x00023cb0


	//   ....[120]....
        /*0aa8*/ 	.word	0x00023ce0


	//   ....[121]....
        /*0aac*/ 	.word	0x00023d10


	//   ....[122]....
        /*0ab0*/ 	.word	0x00023d40


	//   ....[123]....
        /*0ab4*/ 	.word	0x00023e10


	//   ....[124]....
        /*0ab8*/ 	.word	0x00023e30


	//   ....[125]....
        /*0abc*/ 	.word	0x00023e40


	//   ....[126]....
        /*0ac0*/ 	.word	0x00023ec0


	//   ....[127]....
        /*0ac4*/ 	.word	0x000249f0


	//   ....[128]....
        /*0ac8*/ 	.word	0x00024e20


	//   ....[129]....
        /*0acc*/ 	.word	0x00024ec0


	//   ....[130]....
        /*0ad0*/ 	.word	0x00024f50


	//   ....[131]....
        /*0ad4*/ 	.word	0x00024fa0


	//   ....[132]....
        /*0ad8*/ 	.word	0x00024ff0


	//   ....[133]....
        /*0adc*/ 	.word	0x00025080


	//   ....[134]....
        /*0ae0*/ 	.word	0x00025110


	//   ....[135]....
        /*0ae4*/ 	.word	0x00025160


	//   ....[136]....
        /*0ae8*/ 	.word	0x000251b0


	//   ....[137]....
        /*0aec*/ 	.word	0x000252b0


	//   ....[138]....
        /*0af0*/ 	.word	0x00025360


	//   ....[139]....
        /*0af4*/ 	.word	0x000253e0


	//   ....[140]....
        /*0af8*/ 	.word	0x00025450


	//   ....[141]....
        /*0afc*/ 	.word	0x00025580


	//   ....[142]....
        /*0b00*/ 	.word	0x00025690


	//   ....[143]....
        /*0b04*/ 	.word	0x00025760


	//   ....[144]....
        /*0b08*/ 	.word	0x000257b0


	//   ....[145]....
        /*0b0c*/ 	.word	0x00025b00


	//   ....[146]....
        /*0b10*/ 	.word	0x00025b50


	//   ....[147]....
        /*0b14*/ 	.word	0x00025be0


	//   ....[148]....
        /*0b18*/ 	.word	0x00025c70


	//   ....[149]....
        /*0b1c*/ 	.word	0x00025d00


	//   ....[150]....
        /*0b20*/ 	.word	0x00025d90


	//   ....[151]....
        /*0b24*/ 	.word	0x00025e20


	//   ....[152]....
        /*0b28*/ 	.word	0x00025eb0


	//   ....[153]....
        /*0b2c*/ 	.word	0x00025f30


	//   ....[154]....
        /*0b30*/ 	.word	0x00025f80


	//   ....[155]....
        /*0b34*/ 	.word	0x00026020


	//   ....[156]....
        /*0b38*/ 	.word	0x000260b0


	//   ....[157]....
        /*0b3c*/ 	.word	0x00026130


	//   ....[158]....
        /*0b40*/ 	.word	0x00026180


	//   ....[159]....
        /*0b44*/ 	.word	0x00026210


	//   ....[160]....
        /*0b48*/ 	.word	0x000262a0


	//   ....[161]....
        /*0b4c*/ 	.word	0x00026330


	//   ....[162]....
        /*0b50*/ 	.word	0x000263c0


	//   ....[163]....
        /*0b54*/ 	.word	0x00026450


	//   ....[164]....
        /*0b58*/ 	.word	0x000264e0


	//   ....[165]....
        /*0b5c*/ 	.word	0x000265a0


	//   ....[166]....
        /*0b60*/ 	.word	0x00026880


	//   ....[167]....
        /*0b64*/ 	.word	0x00026a40


	//   ....[168]....
        /*0b68*/ 	.word	0x00026a90


	//   ....[169]....
        /*0b6c*/ 	.word	0x00026af0


	//   ....[170]....
        /*0b70*/ 	.word	0x00026be0


	//   ....[171]....
        /*0b74*/ 	.word	0x00026c40


	//   ....[172]....
        /*0b78*/ 	.word	0x00026d30


	//   ....[173]....
        /*0b7c*/ 	.word	0x00026d90


	//   ....[174]....
        /*0b80*/ 	.word	0x00026e80


	//   ....[175]....
        /*0b84*/ 	.word	0x00026ee0


	//   ....[176]....
        /*0b88*/ 	.word	0x00026fd0


	//   ....[177]....
        /*0b8c*/ 	.word	0x00027030


	//   ....[178]....
        /*0b90*/ 	.word	0x00027120


	//   ....[179]....
        /*0b94*/ 	.word	0x00027180


	//   ....[180]....
        /*0b98*/ 	.word	0x00027250


	//   ....[181]....
        /*0b9c*/ 	.word	0x000272d0


	//   ....[182]....
        /*0ba0*/ 	.word	0x000273a0


	//   ....[183]....
        /*0ba4*/ 	.word	0x000276d0


	//   ....[184]....
        /*0ba8*/ 	.word	0x00027770


	//   ....[185]....
        /*0bac*/ 	.word	0x00027910


	//   ....[186]....
        /*0bb0*/ 	.word	0x00027990


	//   ....[187]....
        /*0bb4*/ 	.word	0x00027a10


	//   ....[188]....
        /*0bb8*/ 	.word	0x00027a90


	//   ....[189]....
        /*0bbc*/ 	.word	0x00027b10


	//   ....[190]....
        /*0bc0*/ 	.word	0x00027ba0


	//   ....[191]....
        /*0bc4*/ 	.word	0x00027c40


	//   ....[192]....
        /*0bc8*/ 	.word	0x00027cf0


	//   ....[193]....
        /*0bcc*/ 	.word	0x00027d70


	//   ....[194]....
        /*0bd0*/ 	.word	0x00027df0


	//   ....[195]....
        /*0bd4*/ 	.word	0x00027e70


	//   ....[196]....
        /*0bd8*/ 	.word	0x00027f00


	//   ....[197]....
        /*0bdc*/ 	.word	0x00027f80


	//   ....[198]....
        /*0be0*/ 	.word	0x00028030


	//   ....[199]....
        /*0be4*/ 	.word	0x00028080


	//   ....[200]....
        /*0be8*/ 	.word	0x00028140


	//   ....[201]....
        /*0bec*/ 	.word	0x00028270


	//----- nvinfo : EIATTR_REG_RECONFIG
	.align		4
.L_411:
        /*0bf0*/ 	.byte	0x01, 0x54
	.zero		2


	//----- nvinfo : EIATTR_SYSCALL_OFFSETS
	.align		4
        /*0bf4*/ 	.byte	0x04, 0x46
        /*0bf6*/ 	.short	(.L_413 - .L_412)


	//   ....[0]....
.L_412:
        /*0bf8*/ 	.word	0x000021c0


	//   ....[1]....
        /*0bfc*/ 	.word	0x00002310


	//   ....[2]....
        /*0c00*/ 	.word	0x00006d30


	//   ....[3]....
        /*0c04*/ 	.word	0x00007040


	//   ....[4]....
        /*0c08*/ 	.word	0x0001fae0


	//   ....[5]....
        /*0c0c*/ 	.word	0x0001fc30


	//   ....[6]....
        /*0c10*/ 	.word	0x0001fd20


	//   ....[7]....
        /*0c14*/ 	.word	0x00020530


	//----- nvinfo : EIATTR_MBARRIER_INSTR_OFFSETS
	.align		4
.L_413:
        /*0c18*/ 	.byte	0x04, 0x39
        /*0c1a*/ 	.short	(.L_415 - .L_414)


	//   ....[0]....
.L_414:
        /*0c1c*/ 	.word	0x000002d0
        /*0c20*/ 	.word	0x000000ff
        /*0c24*/ 	.word	0x00022800
        /*0c28*/ 	.short	0x0100
        /*0c2a*/ 	.byte	0x08
	.zero		1


	//   ....[1]....
        /*0c2c*/ 	.word	0x000002e0
        /*0c30*/ 	.word	0x000000ff
        /*0c34*/ 	.word	0x00022820
        /*0c38*/ 	.short	0x0100
        /*0c3a*/ 	.byte	0x08
	.zero		1


	//   ....[2]....
        /*0c3c*/ 	.word	0x000003d0
        /*0c40*/ 	.word	0x000000ff
        /*0c44*/ 	.word	0x00022830
        /*0c48*/ 	.short	0x0100
        /*0c4a*/ 	.byte	0x08
	.zero		1


	//   ....[3]....
        /*0c4c*/ 	.word	0x000003e0
        /*0c50*/ 	.word	0x000000ff
        /*0c54*/ 	.word	0x00022840
        /*0c58*/ 	.short	0x0100
        /*0c5a*/ 	.byte	0x08
	.zero		1


	//   ....[4]....
        /*0c5c*/ 	.word	0x000003f0
        /*0c60*/ 	.word	0x000000ff
        /*0c64*/ 	.word	0x00022838
        /*0c68*/ 	.short	0x0100
        /*0c6a*/ 	.byte	0x08
	.zero		1


	//   ....[5]....
        /*0c6c*/ 	.word	0x00000400
        /*0c70*/ 	.word	0x000000ff
        /*0c74*/ 	.word	0x00022848
        /*0c78*/ 	.short	0x0100
        /*0c7a*/ 	.byte	0x08
	.zero		1


	//   ....[6]....
        /*0c7c*/ 	.word	0x00000530
        /*0c80*/ 	.word	0x000000ff
        /*0c84*/ 	.word	0x00022850
        /*0c88*/ 	.short	0x0100
        /*0c8a*/ 	.byte	0x08
	.zero		1


	//   ....[7]....
        /*0c8c*/ 	.word	0x00000540
        /*0c90*/ 	.word	0x000000ff
        /*0c94*/ 	.word	0x00022860
        /*0c98*/ 	.short	0x0100
        /*0c9a*/ 	.byte	0x08
	.zero		1


	//   ....[8]....
        /*0c9c*/ 	.word	0x00000550
        /*0ca0*/ 	.word	0x000000ff
        /*0ca4*/ 	.word	0x00022858
        /*0ca8*/ 	.short	0x0100
        /*0caa*/ 	.byte	0x08
	.zero		1


	//   ....[9]....
        /*0cac*/ 	.word	0x00000560
        /*0cb0*/ 	.word	0x000000ff
        /*0cb4*/ 	.word	0x00022868
        /*0cb8*/ 	.short	0x0100
        /*0cba*/ 	.byte	0x08
	.zero		1


	//   ....[10]....
        /*0cbc*/ 	.word	0x00000650
        /*0cc0*/ 	.word	0x000000ff
        /*0cc4*/ 	.word	0x00022870
        /*0cc8*/ 	.short	0x0100
        /*0cca*/ 	.byte	0x06
	.zero		1


	//   ....[11]....
        /*0ccc*/ 	.word	0x00000660
        /*0cd0*/ 	.word	0x000000ff
        /*0cd4*/ 	.word	0x00022880
        /*0cd8*/ 	.short	0x0100
        /*0cda*/ 	.byte	0x06
	.zero		1


	//   ....[12]....
        /*0cdc*/ 	.word	0x00000670
        /*0ce0*/ 	.word	0x000000ff
        /*0ce4*/ 	.word	0x00022878
        /*0ce8*/ 	.short	0x0100
        /*0cea*/ 	.byte	0x06
	.zero		1


	//   ....[13]....
        /*0cec*/ 	.word	0x00000680
        /*0cf0*/ 	.word	0x000000ff
        /*0cf4*/ 	.word	0x00022888
        /*0cf8*/ 	.short	0x0100
        /*0cfa*/ 	.byte	0x06
	.zero		1


	//   ....[14]....
        /*0cfc*/ 	.word	0x000007b0
        /*0d00*/ 	.word	0x000000ff
        /*0d04*/ 	.word	0x00022890
        /*0d08*/ 	.short	0x0100
        /*0d0a*/ 	.byte	0x08
	.zero		1


	//   ....[15]....
        /*0d0c*/ 	.word	0x000007c0
        /*0d10*/ 	.word	0x000000ff
        /*0d14*/ 	.word	0x000228a0
        /*0d18*/ 	.short	0x0100
        /*0d1a*/ 	.byte	0x08
	.zero		1


	//   ....[16]....
        /*0d1c*/ 	.word	0x000007d0
        /*0d20*/ 	.word	0x000000ff
        /*0d24*/ 	.word	0x00022898
        /*0d28*/ 	.short	0x0100
        /*0d2a*/ 	.byte	0x08
	.zero		1


	//   ....[17]....
        /*0d2c*/ 	.word	0x000007e0
        /*0d30*/ 	.word	0x000000ff
        /*0d34*/ 	.word	0x000228a8
        /*0d38*/ 	.short	0x0100
        /*0d3a*/ 	.byte	0x08
	.zero		1


	//   ....[18]....
        /*0d3c*/ 	.word	0x00000910
        /*0d40*/ 	.word	0x000000ff
        /*0d44*/ 	.word	0x000228b0
        /*0d48*/ 	.short	0x0100
        /*0d4a*/ 	.byte	0x08
	.zero		1


	//   ....[19]....
        /*0d4c*/ 	.word	0x00000920
        /*0d50*/ 	.word	0x000000ff
        /*0d54*/ 	.word	0x000228c0
        /*0d58*/ 	.short	0x0100
        /*0d5a*/ 	.byte	0x08
	.zero		1


	//   ....[20]....
        /*0d5c*/ 	.word	0x00000930
        /*0d60*/ 	.word	0x000000ff
        /*0d64*/ 	.word	0x000228b8
        /*0d68*/ 	.short	0x0100
        /*0d6a*/ 	.byte	0x08
	.zero		1


	//   ....[21]....
        /*0d6c*/ 	.word	0x00000940
        /*0d70*/ 	.word	0x000000ff
        /*0d74*/ 	.word	0x000228c8
        /*0d78*/ 	.short	0x0100
        /*0d7a*/ 	.byte	0x08
	.zero		1


	//   ....[22]....
        /*0d7c*/ 	.word	0x00003560
        /*0d80*/ 	.word	0x0000005f
        /*0d84*/ 	.word	0x00022890
        /*0d88*/ 	.short	0x010a
        /*0d8a*/ 	.byte	0x3f
	.zero		1


	//   ....[23]....
        /*0d8c*/ 	.word	0x000046c0
        /*0d90*/ 	.word	0x0000005f
        /*0d94*/ 	.word	0x00022890
        /*0d98*/ 	.short	0x010a
        /*0d9a*/ 	.byte	0x3f
	.zero		1


	//   ....[24]....
        /*0d9c*/ 	.word	0x00005700
        /*0da0*/ 	.word	0x0000005f
        /*0da4*/ 	.word	0x00022890
        /*0da8*/ 	.short	0x010a
        /*0daa*/ 	.byte	0x3f
	.zero		1


	//   ....[25]....
        /*0dac*/ 	.word	0x00005910
        /*0db0*/ 	.word	0x00000020
        /*0db4*/ 	.word	0x00000000
        /*0db8*/ 	.short	0x0101
        /*0dba*/ 	.byte	0x3f
	.zero		1


	//   ....[26]....
        /*0dbc*/ 	.word	0x00005950
        /*0dc0*/ 	.word	0x0000005f
        /*0dc4*/ 	.word	0x000228b0
        /*0dc8*/ 	.short	0x010a
        /*0dca*/ 	.byte	0x3f
	.zero		1


	//   ....[27]....
        /*0dcc*/ 	.word	0x00005fa0
        /*0dd0*/ 	.word	0x0000005f
        /*0dd4*/ 	.word	0x00000000
        /*0dd8*/ 	.short	0x0101
        /*0dda*/ 	.byte	0x3f
	.zero		1


	//   ....[28]....
        /*0ddc*/ 	.word	0x00006dc0
        /*0de0*/ 	.word	0x00000013
        /*0de4*/ 	.word	0x00022800
        /*0de8*/ 	.short	0x010a
        /*0dea*/ 	.byte	0x3f
	.zero		1


	//   ....[29]....
        /*0dec*/ 	.word	0x00006e10
        /*0df0*/ 	.word	0x00000013
        /*0df4*/ 	.word	0x00022800
        /*0df8*/ 	.short	0x010a
        /*0dfa*/ 	.byte	0x3f
	.zero		1


	//   ....[30]....
        /*0dfc*/ 	.word	0x000078a0
        /*0e00*/ 	.word	0x00000013
        /*0e04*/ 	.word	0x00022800
        /*0e08*/ 	.short	0x010a
        /*0e0a*/ 	.byte	0x3f
	.zero		1


	//   ....[31]....
        /*0e0c*/ 	.word	0x00008cc0
        /*0e10*/ 	.word	0x00000013
        /*0e14*/ 	.word	0x00022800
        /*0e18*/ 	.short	0x010a
        /*0e1a*/ 	.byte	0x3f
	.zero		1


	//   ....[32]....
        /*0e1c*/ 	.word	0x00009b20
        /*0e20*/ 	.word	0x00000004
        /*0e24*/ 	.word	0x00022830
        /*0e28*/ 	.short	0x010a
        /*0e2a*/ 	.byte	0x3f
	.zero		1


	//   ....[33]....
        /*0e2c*/ 	.word	0x00009bc0
        /*0e30*/ 	.word	0x00000004
        /*0e34*/ 	.word	0x00022830
        /*0e38*/ 	.short	0x010a
        /*0e3a*/ 	.byte	0x3f
	.zero		1


	//   ....[34]....
        /*0e3c*/ 	.word	0x0000a350
        /*0e40*/ 	.word	0x00000031
        /*0e44*/ 	.word	0x00000000
        /*0e48*/ 	.short	0x0101
        /*0e4a*/ 	.byte	0x3f
	.zero		1


	//   ....[35]....
        /*0e4c*/ 	.word	0x0000c580
        /*0e50*/ 	.word	0x00000004
        /*0e54*/ 	.word	0x00022850
        /*0e58*/ 	.short	0x010a
        /*0e5a*/ 	.byte	0x3f
	.zero		1


	//   ....[36]....
        /*0e5c*/ 	.word	0x0000c5d0
        /*0e60*/ 	.word	0x00000004
        /*0e64*/ 	.word	0x00022850
        /*0e68*/ 	.short	0x010a
        /*0e6a*/ 	.byte	0x3f
	.zero		1


	//   ....[37]....
        /*0e6c*/ 	.word	0x0000ca20
        /*0e70*/ 	.word	0x00000004
        /*0e74*/ 	.word	0x00000000
        /*0e78*/ 	.short	0x0101
        /*0e7a*/ 	.byte	0x3f
	.zero		1


	//   ....[38]....
        /*0e7c*/ 	.word	0x0000cd60
        /*0e80*/ 	.word	0x000000d4
        /*0e84*/ 	.word	0x00022830
        /*0e88*/ 	.short	0x010a
        /*0e8a*/ 	.byte	0x3f
	.zero		1


	//   ....[39]....
        /*0e8c*/ 	.word	0x0000cdc0
        /*0e90*/ 	.word	0x000000d4
        /*0e94*/ 	.word	0x00022830
        /*0e98*/ 	.short	0x010a
        /*0e9a*/ 	.byte	0x3f
	.zero		1


	//   ....[40]....
        /*0e9c*/ 	.word	0x0000d470
        /*0ea0*/ 	.word	0x000000a6
        /*0ea4*/ 	.word	0x00000000
        /*0ea8*/ 	.short	0x0101
        /*0eaa*/ 	.byte	0x3f
	.zero		1


	//   ....[41]....
        /*0eac*/ 	.word	0x00010000
        /*0eb0*/ 	.word	0x000000d4
        /*0eb4*/ 	.word	0x00022850
        /*0eb8*/ 	.short	0x010a
        /*0eba*/ 	.byte	0x3f
	.zero		1


	//   ....[42]....
        /*0ebc*/ 	.word	0x00010050
        /*0ec0*/ 	.word	0x000000d4
        /*0ec4*/ 	.word	0x00022850
        /*0ec8*/ 	.short	0x010a
        /*0eca*/ 	.byte	0x3f
	.zero		1


	//   ....[43]....
        /*0ecc*/ 	.word	0x00010420
        /*0ed0*/ 	.word	0x000000d4
        /*0ed4*/ 	.word	0x00000000
        /*0ed8*/ 	.short	0x0101
        /*0eda*/ 	.byte	0x3f
	.zero		1


	//   ....[44]....
        /*0edc*/ 	.word	0x00010830
        /*0ee0*/ 	.word	0x00000004
        /*0ee4*/ 	.word	0x00022830
        /*0ee8*/ 	.short	0x010a
        /*0eea*/ 	.byte	0x3f
	.zero		1


	//   ....[45]....
        /*0eec*/ 	.word	0x00010890
        /*0ef0*/ 	.word	0x00000004
        /*0ef4*/ 	.word	0x00022830
        /*0ef8*/ 	.short	0x010a
        /*0efa*/ 	.byte	0x3f
	.zero		1


	//   ....[46]....
        /*0efc*/ 	.word	0x00011ee0
        /*0f00*/ 	.word	0x0000009d
        /*0f04*/ 	.word	0x00000000
        /*0f08*/ 	.short	0x0101
        /*0f0a*/ 	.byte	0x3f
	.zero		1


	//   ....[47]....
        /*0f0c*/ 	.word	0x00012820
        /*0f10*/ 	.word	0x00000004
        /*0f14*/ 	.word	0x00022850
        /*0f18*/ 	.short	0x010a
        /*0f1a*/ 	.byte	0x3f
	.zero		1


	//   ....[48]....
        /*0f1c*/ 	.word	0x00012870
        /*0f20*/ 	.word	0x00000004
        /*0f24*/ 	.word	0x00022850
        /*0f28*/ 	.short	0x010a
        /*0f2a*/ 	.byte	0x3f
	.zero		1


	//   ....[49]....
        /*0f2c*/ 	.word	0x00012c20
        /*0f30*/ 	.word	0x00000004
        /*0f34*/ 	.word	0x00000000
        /*0f38*/ 	.short	0x0101
        /*0f3a*/ 	.byte	0x3f
	.zero		1


	//   ....[50]....
        /*0f3c*/ 	.word	0x00012d50
        /*0f40*/ 	.word	0x000000d3
        /*0f44*/ 	.word	0x00022830
        /*0f48*/ 	.short	0x010a
        /*0f4a*/ 	.byte	0x3f
	.zero		1


	//   ....[51]....
        /*0f4c*/ 	.word	0x00012db0
        /*0f50*/ 	.word	0x000000d3
        /*0f54*/ 	.word	0x00022830
        /*0f58*/ 	.short	0x010a
        /*0f5a*/ 	.byte	0x3f
	.zero		1


	//   ....[52]....
        /*0f5c*/ 	.word	0x00013400
        /*0f60*/ 	.word	0x000000a4
        /*0f64*/ 	.word	0x00000000
        /*0f68*/ 	.short	0x0101
        /*0f6a*/ 	.byte	0x3f
	.zero		1


	//   ....[53]....
        /*0f6c*/ 	.word	0x00015fd0
        /*0f70*/ 	.word	0x000000d3
        /*0f74*/ 	.word	0x00022850
        /*0f78*/ 	.short	0x010a
        /*0f7a*/ 	.byte	0x3f
	.zero		1


	//   ....[54]....
        /*0f7c*/ 	.word	0x00016020
        /*0f80*/ 	.word	0x000000d3
        /*0f84*/ 	.word	0x00022850
        /*0f88*/ 	.short	0x010a
        /*0f8a*/ 	.byte	0x3f
	.zero		1


	//   ....[55]....
        /*0f8c*/ 	.word	0x000163f0
        /*0f90*/ 	.word	0x000000d3
        /*0f94*/ 	.word	0x00000000
        /*0f98*/ 	.short	0x0101
        /*0f9a*/ 	.byte	0x3f
	.zero		1


	//   ....[56]....
        /*0f9c*/ 	.word	0x00018900
        /*0fa0*/ 	.word	0x00000003
        /*0fa4*/ 	.word	0x00000000
        /*0fa8*/ 	.short	0x0101
        /*0faa*/ 	.byte	0x3f
	.zero		1


	//   ....[57]....
        /*0fac*/ 	.word	0x000192b0
        /*0fb0*/ 	.word	0x00000003
        /*0fb4*/ 	.word	0x00000000
        /*0fb8*/ 	.short	0x0101
        /*0fba*/ 	.byte	0x3f
	.zero		1


	//   ....[58]....
        /*0fbc*/ 	.word	0x0001df90
        /*0fc0*/ 	.word	0x00000013
        /*0fc4*/ 	.word	0x00022820
        /*0fc8*/ 	.short	0x010a
        /*0fca*/ 	.byte	0x3f
	.zero		1


	//   ....[59]....
        /*0fcc*/ 	.word	0x0001e060
        /*0fd0*/ 	.word	0x00000007
        /*0fd4*/ 	.word	0x000228a0
        /*0fd8*/ 	.short	0x010a
        /*0fda*/ 	.byte	0x3f
	.zero		1


	//   ....[60]....
        /*0fdc*/ 	.word	0x0001e2a0
        /*0fe0*/ 	.word	0x00000007
        /*0fe4*/ 	.word	0x000228c0
        /*0fe8*/ 	.short	0x010a
        /*0fea*/ 	.byte	0x3f
	.zero		1


	//   ....[61]....
        /*0fec*/ 	.word	0x0001e940
        /*0ff0*/ 	.word	0x00000006
        /*0ff4*/ 	.word	0x000228a0
        /*0ff8*/ 	.short	0x010a
        /*0ffa*/ 	.byte	0x3f
	.zero		1


	//   ....[62]....
        /*0ffc*/ 	.word	0x0001eb70
        /*1000*/ 	.word	0x00000006
        /*1004*/ 	.word	0x000228c0
        /*1008*/ 	.short	0x010a
        /*100a*/ 	.byte	0x3f
	.zero		1


	//   ....[63]....
        /*100c*/ 	.word	0x00020110
        /*1010*/ 	.word	0x00000000
        /*1014*/ 	.word	0x00022840
        /*1018*/ 	.short	0x010a
        /*101a*/ 	.byte	0x3f
	.zero		1


	//   ....[64]....
        /*101c*/ 	.word	0x00020e10
        /*1020*/ 	.word	0x00000013
        /*1024*/ 	.word	0x00022800
        /*1028*/ 	.short	0x0107
        /*102a*/ 	.byte	0x3f
	.zero		1


	//   ....[65]....
        /*102c*/ 	.word	0x00020f00
        /*1030*/ 	.word	0x00000013
        /*1034*/ 	.word	0x00022800
        /*1038*/ 	.short	0x0101
        /*103a*/ 	.byte	0x3f
	.zero		1


	//   ....[66]....
        /*103c*/ 	.word	0x00020f20
        /*1040*/ 	.word	0x00000013
        /*1044*/ 	.word	0x00022820
        /*1048*/ 	.short	0x010a
        /*104a*/ 	.byte	0x3f
	.zero		1


	//   ....[67]....
        /*104c*/ 	.word	0x00021000
        /*1050*/ 	.word	0x00000002
        /*1054*/ 	.word	0x00022860
        /*1058*/ 	.short	0x010a
        /*105a*/ 	.byte	0x3f
	.zero		1


	//   ....[68]....
        /*105c*/ 	.word	0x00021930
        /*1060*/ 	.word	0x00000002
        /*1064*/ 	.word	0x00022840
        /*1068*/ 	.short	0x010a
        /*106a*/ 	.byte	0x3f
	.zero		1


	//   ....[69]....
        /*106c*/ 	.word	0x00021b90
        /*1070*/ 	.word	0x00000002
        /*1074*/ 	.word	0x00022860
        /*1078*/ 	.short	0x010a
        /*107a*/ 	.byte	0x3f
	.zero		1


	//   ....[70]....
        /*107c*/ 	.word	0x00022380
        /*1080*/ 	.word	0x00000003
        /*1084*/ 	.word	0x00022840
        /*1088*/ 	.short	0x010a
        /*108a*/ 	.byte	0x3f
	.zero		1


	//   ....[71]....
        /*108c*/ 	.word	0x000225d0
        /*1090*/ 	.word	0x00000003
        /*1094*/ 	.word	0x00022860
        /*1098*/ 	.short	0x010a
        /*109a*/ 	.byte	0x3f
	.zero		1


	//   ....[72]....
        /*109c*/ 	.word	0x00022d50
        /*10a0*/ 	.word	0x00000003
        /*10a4*/ 	.word	0x00022840
        /*10a8*/ 	.short	0x010a
        /*10aa*/ 	.byte	0x3f
	.zero		1


	//   ....[73]....
        /*10ac*/ 	.word	0x00022fb0
        /*10b0*/ 	.word	0x00000003
        /*10b4*/ 	.word	0x00022860
        /*10b8*/ 	.short	0x010a
        /*10ba*/ 	.byte	0x3f
	.zero		1


	//   ....[74]....
        /*10bc*/ 	.word	0x00024970
        /*10c0*/ 	.word	0x00000000
        /*10c4*/ 	.word	0x00022820
        /*10c8*/ 	.short	0x010a
        /*10ca*/ 	.byte	0x3f
	.zero		1


	//   ....[75]....
        /*10cc*/ 	.word	0x00024b20
        /*10d0*/ 	.word	0x00000006
        /*10d4*/ 	.word	0x00000000
        /*10d8*/ 	.short	0x010a
        /*10da*/ 	.byte	0x3f
	.zero		1


	//   ....[76]....
        /*10dc*/ 	.word	0x00024b90
        /*10e0*/ 	.word	0x00000007
        /*10e4*/ 	.word	0x00000000
        /*10e8*/ 	.short	0x010a
        /*10ea*/ 	.byte	0x3f
	.zero		1


	//   ....[77]....
        /*10ec*/ 	.word	0x00024c00
        /*10f0*/ 	.word	0x00000004
        /*10f4*/ 	.word	0x00000000
        /*10f8*/ 	.short	0x010a
        /*10fa*/ 	.byte	0x3f
	.zero		1


	//   ....[78]....
        /*10fc*/ 	.word	0x00024c30
        /*1100*/ 	.word	0x00000003
        /*1104*/ 	.word	0x00000000
        /*1108*/ 	.short	0x010a
        /*110a*/ 	.byte	0x3f
	.zero		1


	//   ....[79]....
        /*110c*/ 	.word	0x00024c90
        /*1110*/ 	.word	0x0000005f
        /*1114*/ 	.word	0x00022890
        /*1118*/ 	.short	0x010a
        /*111a*/ 	.byte	0x3f
	.zero		1


	//   ....[80]....
        /*111c*/ 	.word	0x00024ce0
        /*1120*/ 	.word	0x0000005f
        /*1124*/ 	.word	0x00022890
        /*1128*/ 	.short	0x010a
        /*112a*/ 	.byte	0x3f
	.zero		1


	//   ....[81]....
        /*112c*/ 	.word	0x00024d30
        /*1130*/ 	.word	0x0000005f
        /*1134*/ 	.word	0x00022890
        /*1138*/ 	.short	0x010a
        /*113a*/ 	.byte	0x3f
	.zero		1


	//   ....[82]....
        /*113c*/ 	.word	0x00024d80
        /*1140*/ 	.word	0x0000005f
        /*1144*/ 	.word	0x000228b0
        /*1148*/ 	.short	0x010a
        /*114a*/ 	.byte	0x3f
	.zero		1


	//   ....[83]....
        /*114c*/ 	.word	0x000251f0
        /*1150*/ 	.word	0x00000013
        /*1154*/ 	.word	0x00022800
        /*1158*/ 	.short	0x010a
        /*115a*/ 	.byte	0x3f
	.zero		1


	//   ....[84]....
        /*115c*/ 	.word	0x000257e0
        /*1160*/ 	.word	0x00000013
        /*1164*/ 	.word	0x00022800
        /*1168*/ 	.short	0x010a
        /*116a*/ 	.byte	0x3f
	.zero		1


	//   ....[85]....
        /*116c*/ 	.word	0x00025830
        /*1170*/ 	.word	0x00000004
        /*1174*/ 	.word	0x00022830
        /*1178*/ 	.short	0x010a
        /*117a*/ 	.byte	0x3f
	.zero		1


	//   ....[86]....
        /*117c*/ 	.word	0x00025880
        /*1180*/ 	.word	0x00000004
        /*1184*/ 	.word	0x00022850
        /*1188*/ 	.short	0x010a
        /*118a*/ 	.byte	0x3f
	.zero		1


	//   ....[87]....
        /*118c*/ 	.word	0x000258d0
        /*1190*/ 	.word	0x000000d4
        /*1194*/ 	.word	0x00022830
        /*1198*/ 	.short	0x010a
        /*119a*/ 	.byte	0x3f
	.zero		1


	//   ....[88]....
        /*119c*/ 	.word	0x00025920
        /*11a0*/ 	.word	0x000000d4
        /*11a4*/ 	.word	0x00022850
        /*11a8*/ 	.short	0x010a
        /*11aa*/ 	.byte	0x3f
	.zero		1


	//   ....[89]....
        /*11ac*/ 	.word	0x00025970
        /*11b0*/ 	.word	0x00000004
        /*11b4*/ 	.word	0x00022830
        /*11b8*/ 	.short	0x010a
        /*11ba*/ 	.byte	0x3f
	.zero		1


	//   ....[90]....
        /*11bc*/ 	.word	0x000259c0
        /*11c0*/ 	.word	0x00000004
        /*11c4*/ 	.word	0x00022850
        /*11c8*/ 	.short	0x010a
        /*11ca*/ 	.byte	0x3f
	.zero		1


	//   ....[91]....
        /*11cc*/ 	.word	0x00025a10
        /*11d0*/ 	.word	0x000000d3
        /*11d4*/ 	.word	0x00022830
        /*11d8*/ 	.short	0x010a
        /*11da*/ 	.byte	0x3f
	.zero		1


	//   ....[92]....
        /*11dc*/ 	.word	0x00025a60
        /*11e0*/ 	.word	0x000000d3
        /*11e4*/ 	.word	0x00022850
        /*11e8*/ 	.short	0x010a
        /*11ea*/ 	.byte	0x3f
	.zero		1


	//   ....[93]....
        /*11ec*/ 	.word	0x00026660
        /*11f0*/ 	.word	0x00000013
        /*11f4*/ 	.word	0x00022820
        /*11f8*/ 	.short	0x010a
        /*11fa*/ 	.byte	0x3f
	.zero		1


	//   ....[94]....
        /*11fc*/ 	.word	0x000266b0
        /*1200*/ 	.word	0x00000007
        /*1204*/ 	.word	0x000228a0
        /*1208*/ 	.short	0x010a
        /*120a*/ 	.byte	0x3f
	.zero		1


	//   ....[95]....
        /*120c*/ 	.word	0x00026700
        /*1210*/ 	.word	0x00000007
        /*1214*/ 	.word	0x000228c0
        /*1218*/ 	.short	0x010a
        /*121a*/ 	.byte	0x3f
	.zero		1


	//   ....[96]....
        /*121c*/ 	.word	0x00026750
        /*1220*/ 	.word	0x00000006
        /*1224*/ 	.word	0x000228a0
        /*1228*/ 	.short	0x010a
        /*122a*/ 	.byte	0x3f
	.zero		1


	//   ....[97]....
        /*122c*/ 	.word	0x000267a0
        /*1230*/ 	.word	0x00000006
        /*1234*/ 	.word	0x000228c0
        /*1238*/ 	.short	0x010a
        /*123a*/ 	.byte	0x3f
	.zero		1


	//   ....[98]....
        /*123c*/ 	.word	0x00026940
        /*1240*/ 	.word	0x00000000
        /*1244*/ 	.word	0x00022840
        /*1248*/ 	.short	0x010a
        /*124a*/ 	.byte	0x3f
	.zero		1


	//   ....[99]....
        /*124c*/ 	.word	0x000273e0
        /*1250*/ 	.word	0x00000013
        /*1254*/ 	.word	0x00022820
        /*1258*/ 	.short	0x010a
        /*125a*/ 	.byte	0x3f
	.zero		1


	//   ....[100]....
        /*125c*/ 	.word	0x00027430
        /*1260*/ 	.word	0x00000002
        /*1264*/ 	.word	0x00022860
        /*1268*/ 	.short	0x010a
        /*126a*/ 	.byte	0x3f
	.zero		1


	//   ....[101]....
        /*126c*/ 	.word	0x00027480
        /*1270*/ 	.word	0x00000002
        /*1274*/ 	.word	0x00022840
        /*1278*/ 	.short	0x010a
        /*127a*/ 	.byte	0x3f
	.zero		1


	//   ....[102]....
        /*127c*/ 	.word	0x000274d0
        /*1280*/ 	.word	0x00000002
        /*1284*/ 	.word	0x00022860
        /*1288*/ 	.short	0x010a
        /*128a*/ 	.byte	0x3f
	.zero		1


	//   ....[103]....
        /*128c*/ 	.word	0x00027520
        /*1290*/ 	.word	0x00000003
        /*1294*/ 	.word	0x00022840
        /*1298*/ 	.short	0x010a
        /*129a*/ 	.byte	0x3f
	.zero		1


	//   ....[104]....
        /*129c*/ 	.word	0x00027570
        /*12a0*/ 	.word	0x00000003
        /*12a4*/ 	.word	0x00022860
        /*12a8*/ 	.short	0x010a
        /*12aa*/ 	.byte	0x3f
	.zero		1


	//   ....[105]....
        /*12ac*/ 	.word	0x000275c0
        /*12b0*/ 	.word	0x00000003
        /*12b4*/ 	.word	0x00022840
        /*12b8*/ 	.short	0x010a
        /*12ba*/ 	.byte	0x3f
	.zero		1


	//   ....[106]....
        /*12bc*/ 	.word	0x00027610
        /*12c0*/ 	.word	0x00000003
        /*12c4*/ 	.word	0x00022860
        /*12c8*/ 	.short	0x010a
        /*12ca*/ 	.byte	0x3f
	.zero		1


	//   ....[107]....
        /*12cc*/ 	.word	0x00028190
        /*12d0*/ 	.word	0x00000000
        /*12d4*/ 	.word	0x00022820
        /*12d8*/ 	.short	0x010a
        /*12da*/ 	.byte	0x3f
	.zero		1


	//   ....[108]....
        /*12dc*/ 	.word	0x00028330
        /*12e0*/ 	.word	0x00000006
        /*12e4*/ 	.word	0x00000000
        /*12e8*/ 	.short	0x010a
        /*12ea*/ 	.byte	0x3f
	.zero		1


	//   ....[109]....
        /*12ec*/ 	.word	0x00028380
        /*12f0*/ 	.word	0x00000007
        /*12f4*/ 	.word	0x00000000
        /*12f8*/ 	.short	0x010a
        /*12fa*/ 	.byte	0x3f
	.zero		1


	//   ....[110]....
        /*12fc*/ 	.word	0x000283d0
        /*1300*/ 	.word	0x00000004
        /*1304*/ 	.word	0x00000000
        /*1308*/ 	.short	0x010a
        /*130a*/ 	.byte	0x3f
	.zero		1


	//----- nvinfo : EIATTR_NUM_MBARRIERS
	.align		4
.L_415:
        /*130c*/ 	.byte	0x03, 0x38
        /*130e*/ 	.short	0x0016


	//----- nvinfo : EIATTR_EXIT_INSTR_OFFSETS
	.align		4
        /*1310*/ 	.byte	0x04, 0x1c
        /*1312*/ 	.short	(.L_417 - .L_416)


	//   ....[0]....
.L_416:
        /*1314*/ 	.word	0x00024c80


	//----- nvinfo : EIATTR_MAX_THREADS
	.align		4
.L_417:
        /*1318*/ 	.byte	0x04, 0x05
        /*131a*/ 	.short	(.L_419 - .L_418)
.L_418:
        /*131c*/ 	.word	0x00000180
        /*1320*/ 	.word	0x00000001
        /*1324*/ 	.word	0x00000001


	//----- nvinfo : EIATTR_CRS_STACK_SIZE
	.align		4
.L_419:
        /*1328*/ 	.byte	0x04, 0x1e
        /*132a*/ 	.short	(.L_421 - .L_420)
.L_420:
        /*132c*/ 	.word	0x00000000


	//----- nvinfo : EIATTR_CBANK_PARAM_SIZE
	.align		4
.L_421:
        /*1330*/ 	.byte	0x03, 0x19
        /*1332*/ 	.short	0x0af0


	//----- nvinfo : EIATTR_PARAM_CBANK
	.align		4
        /*1334*/ 	.byte	0x04, 0x0a
        /*1336*/ 	.short	(.L_423 - .L_422)
	.align		4
.L_422:
        /*1338*/ 	.word	index@(.nv.constant0._ZN7cutlass13device_kernelIN5flash11enable_sm90INS1_16FlashAttnFwdSm90INS1_25CollectiveMainloopFwdSm90ILi2EN4cute5tupleIJNS5_1CILi1EEES8_S8_EEENS6_IJNS7_ILi128EEENS7_ILi96EEENS7_ILi64EEEEEELi256ENS_6half_tEfNS_4arch4Sm90ELb0ELb1ELb1ELb1ELb0ELb1ELb0ELb1ELb0ELb1ELb1ELb0EEENS1_21CollectiveEpilogueFwdINS6_IJSA_NS7_ILi256EEESB_EEES9_SE_SG_Li256ELb1ELb1ELb1ELb0EEENS1_36VarlenDynamicPersistentTileSchedulerILi128ELi96ELi256ELi128ELb1ELb1ELb1ELb1ELb0ELb1EEEEEEEEEvNT_6ParamsE)
        /*133c*/ 	.short	0x0210
        /*133e*/ 	.short	0x0af0


	//----- nvinfo : EIATTR_SW_WAR
	.align		4
.L_423:
        /*1340*/ 	.byte	0x04, 0x36
        /*1342*/ 	.short	(.L_425 - .L_424)
.L_424:
        /*1344*/ 	.word	0x00000008
.L_425:


//--------------------- .nv.info._ZN7cutlass13device_kernelIN5flash11enable_sm90INS1_16FlashAttnFwdSm90INS1_25CollectiveMainloopFwdSm90ILi2EN4cute5tupleIJNS5_1CILi1EEES8_S8_EEENS6_IJNS7_ILi128EEENS7_ILi96EEENS7_ILi64EEEEEELi256ENS_6half_tEfNS_4arch4Sm90ELb0ELb1ELb1ELb1ELb0ELb0ELb1ELb1ELb0ELb1ELb1ELb0EEENS1_21CollectiveEpilogueFwdINS6_IJSA_NS7_ILi256EEESB_EEES9_SE_SG_Li256ELb1ELb1ELb1ELb0EEENS1_36VarlenDynamicPersistentTileSchedulerILi128ELi96ELi256ELi128ELb1ELb1ELb1ELb1ELb0ELb1EEEEEEEEEvNT_6ParamsE --------------------------
	.section	.nv.info._ZN7cutlass13device_kernelIN5flash11enable_sm90INS1_16FlashAttnFwdSm90INS1_25CollectiveMainloopFwdSm90ILi2EN4cute5tupleIJNS5_1CILi1EEES8_S8_EEENS6_IJNS7_ILi128EEENS7_ILi96EEENS7_ILi64EEEEEELi256ENS_6half_tEfNS_4arch4Sm90ELb0ELb1ELb1ELb1ELb0ELb0ELb1ELb1ELb0ELb1ELb1ELb0EEENS1_21CollectiveEpilogueFwdINS6_IJSA_NS7_ILi256EEESB_EEES9_SE_SG_Li256ELb1ELb1ELb1ELb0EEENS1_36VarlenDynamicPersistentTileSchedulerILi128ELi96ELi256ELi128ELb1ELb1ELb1ELb1ELb0ELb1EEEEEEEEEvNT_6ParamsE,"",@"SHT_CUDA_INFO"
	.sectionflags	@""
	.align	4


	//----- nvinfo : EIATTR_CUDA_API_VERSION
	.align		4
        /*0000*/ 	.byte	0x04, 0x37
        /*0002*/ 	.short	(.L_427 - .L_426)
.L_426:
        /*0004*/ 	.word	0x00000082


	//----- nvinfo : EIATTR_KPARAM_INFO
	.align		4
.L_427:
        /*0008*/ 	.byte	0x04, 0x17
        /*000a*/ 	.short	(.L_429 - .L_428)
.L_428:
        /*000c*/ 	.word	0x00000000
        /*0010*/ 	.short	0x0000
        /*0012*/ 	.short	0x0070
        /*0014*/ 	.byte	0x00, 0xf0, 0x01, 0x2e


	//----- nvinfo : EIATTR_SPARSE_MMA_MASK
	.align		4
.L_429:
        /*0018*/ 	.byte	0x03, 0x50
        /*001a*/ 	.short	0x0000


	//----- nvinfo : EIATTR_MAXREG_COUNT
	.align		4
        /*001c*/ 	.byte	0x03, 0x1b
        /*001e*/ 	.short	0x00a8


	//----- nvinfo : EIATTR_NUM_BARRIERS
	.align		4
        /*0020*/ 	.byte	0x02, 0x4c
        /*0022*/ 	.byte	0x10
	.zero		1


	//----- nvinfo : EIATTR_EXTERNS
	.align		4
        /*0024*/ 	.byte	0x04, 0x0f
        /*0026*/ 	.short	(.L_431 - .L_430)


	//   ....[0]....
	.align		4
.L_430:
        /*0028*/ 	.word	index@(__assertfail)


	//----- nvinfo : EIATTR_ANNOTATIONS
	.align		4
.L_431:
        /*002c*/ 	.byte	0x04, 0x55
        /*002e*/ 	.short	(.L_433 - .L_432)


	//   ....[0]....
.L_432:
        /* <DEDUP_REMOVED lines=116> */


	//----- nvinfo : EIATTR_MERCURY_ISA_VERSION
	.align		4
.L_433:
        /*0760*/ 	.byte	0x03, 0x5f
        /*0762*/ 	.short	0x0101


	//----- nvinfo : EIATTR_UNUSED_LOAD_BYTE_OFFSET
	.align		4
        /*0764*/ 	.byte	0x04, 0x44
        /*0766*/ 	.short	(.L_435 - .L_434)


	//   ....[0]....
.L_434:
        /*0768*/ 	.word	0x00000b40
        /*076c*/ 	.word	0x0000fff0


	//   ....[1]....
        /*0770*/ 	.word	0x00020670
        /*0774*/ 	.word	0x0000fff0


	//----- nvinfo : EIATTR_INT_WARP_WIDE_INSTR_OFFSETS
	.align		4
.L_435:
        /*0778*/ 	.byte	0x04, 0x31
        /*077a*/ 	.short	(.L_437 - .L_436)


	//   ....[0]....
.L_436:
        /*077c*/ 	.word	0x00000170


	//   ....[1]....
        /*0780*/ 	.word	0x000001b0


	//   ....[2]....
        /*0784*/ 	.word	0x00000220


	//   ....[3]....
        /*0788*/ 	.word	0x00000230


	//   ....[4]....
        /*078c*/ 	.word	0x00026fb0


	//   ....[5]....
        /*0790*/ 	.word	0x00027040


	//   ....[6]....
        /*0794*/ 	.word	0x0002b910


	//   ....[7]....
        /*0798*/ 	.word	0x0002b9a0


	//----- nvinfo : EIATTR_COOP_GROUP_MASK_REGIDS
	.align		4
.L_437:
        /*079c*/ 	.byte	0x04, 0x29
        /*079e*/ 	.short	(.L_439 - .L_438)


	//   ....[0]....
.L_438:
        /*07a0*/ 	.word	0xffffffff


	//   ....[1]....
        /*07a4*/ 	.word	0xffffffff


	//   ....[2]....
        /*07a8*/ 	.word	0xffffffff


	//   ....[3]....
        /*07ac*/ 	.word	0xffffffff


	//   ....[4]....
        /*07b0*/ 	.word	0xffffffff


	//   ....[5]....
        /*07b4*/ 	.word	0xffffffff


	//   ....[6]....
        /*07b8*/ 	.word	0xffffffff


	//   ....[7]....
        /*07bc*/ 	.word	0xffffffff


	//   ....[8]....
        /*07c0*/ 	.word	0xffffffff


	//   ....[9]....
        /*07c4*/ 	.word	0xffffffff


	//   ....[10]....
        /*07c8*/ 	.word	0xffffffff


	//   ....[11]....
        /*07cc*/ 	.word	0xffffffff


	//   ....[12]....
        /*07d0*/ 	.word	0xffffffff


	//   ....[13]....
        /*07d4*/ 	.word	0xffffffff


	//   ....[14]....
        /*07d8*/ 	.word	0xffffffff


	//   ....[15]....
        /*07dc*/ 	.word	0xffffffff


	//   ....[16]....
        /*07e0*/ 	.word	0xffffffff


	//   ....[17]....
        /*07e4*/ 	.word	0xffffffff


	//   ....[18]....
        /*07e8*/ 	.word	0xffffffff


	//   ....[19]....
        /*07ec*/ 	.word	0xffffffff


	//   ....[20]....
        /*07f0*/ 	.word	0xffffffff


	//   ....[21]....
        /*07f4*/ 	.word	0xffffffff


	//   ....[22]....
        /*07f8*/ 	.word	0xffffffff


	//   ....[23]....
        /*07fc*/ 	.word	0xffffffff


	//   ....[24]....
        /*0800*/ 	.word	0xffffffff


	//   ....[25]....
        /*0804*/ 	.word	0xffffffff


	//   ....[26]....
        /*0808*/ 	.word	0xffffffff


	//   ....[27]....
        /*080c*/ 	.word	0xffffffff


	//   ....[28]....
        /*0810*/ 	.word	0xffffffff


	//   ....[29]....
        /*0814*/ 	.word	0xffffffff


	//   ....[30]....
        /*0818*/ 	.word	0xffffffff


	//   ....[31]....
        /*081c*/ 	.word	0xffffffff


	//   ....[32]....
        /*0820*/ 	.word	0xffffffff


	//   ....[33]....
        /*0824*/ 	.word	0xffffffff


	//   ....[34]....
        /*0828*/ 	.word	0xffffffff


	//   ....[35]....
        /*082c*/ 	.word	0xffffffff


	//   ....[36]....
        /*0830*/ 	.word	0xffffffff


	//   ....[37]....
        /*0834*/ 	.word	0xffffffff


	//   ....[38]....
        /*0838*/ 	.word	0xffffffff


	//   ....[39]....
        /*083c*/ 	.word	0xffffffff


	//   ....[40]....
        /*0840*/ 	.word	0xffffffff


	//   ....[41]....
        /*0844*/ 	.word	0xffffffff


	//   ....[42]....
        /*0848*/ 	.word	0xffffffff


	//   ....[43]....
        /*084c*/ 	.word	0xffffffff


	//   ....[44]....
        /*0850*/ 	.word	0xffffffff


	//   ....[45]....
        /*0854*/ 	.word	0xffffffff


	//   ....[46]....
        /*0858*/ 	.word	0xffffffff


	//   ....[47]....
        /*085c*/ 	.word	0xffffffff


	//   ....[48]....
        /*0860*/ 	.word	0xffffffff


	//   ....[49]....
        /*0864*/ 	.word	0xffffffff


	//   ....[50]....
        /*0868*/ 	.word	0xffffffff


	//   ....[51]....
        /*086c*/ 	.word	0xffffffff


	//   ....[52]....
        /*0870*/ 	.word	0xffffffff


	//   ....[53]....
        /*0874*/ 	.word	0xffffffff


	//   ....[54]....
        /*0878*/ 	.word	0xffffffff


	//   ....[55]....
        /*087c*/ 	.word	0xffffffff


	//   ....[56]....
        /*0880*/ 	.word	0xffffffff


	//   ....[57]....
        /*0884*/ 	.word	0xffffffff


	//   ....[58]....
        /*0888*/ 	.word	0xffffffff


	//   ....[59]....
        /*088c*/ 	.word	0xffffffff


	//   ....[60]....
        /*0890*/ 	.word	0xffffffff


	//   ....[61]....
        /*0894*/ 	.word	0xffffffff


	//   ....[62]....
        /*0898*/ 	.word	0xffffffff


	//   ....[63]....
        /*089c*/ 	.word	0xffffffff


	//   ....[64]....
        /*08a0*/ 	.word	0xffffffff


	//   ....[65]....
        /*08a4*/ 	.word	0xffffffff


	//   ....[66]....
        /*08a8*/ 	.word	0xffffffff


	//   ....[67]....
        /*08ac*/ 	.word	0xffffffff


	//   ....[68]....
        /*08b0*/ 	.word	0xffffffff


	//   ....[69]....
        /*08b4*/ 	.word	0xffffffff


	//   ....[70]....
        /*08b8*/ 	.word	0xffffffff


	//   ....[71]....
        /*08bc*/ 	.word	0xffffffff


	//   ....[72]....
        /*08c0*/ 	.word	0xffffffff


	//   ....[73]....
        /*08c4*/ 	.word	0xffffffff


	//   ....[74]....
        /*08c8*/ 	.word	0xffffffff


	//   ....[75]....
        /*08cc*/ 	.word	0xffffffff


	//   ....[76]....
        /*08d0*/ 	.word	0xffffffff


	//   ....[77]....
        /*08d4*/ 	.word	0xffffffff


	//   ....[78]....
        /*08d8*/ 	.word	0xffffffff


	//   ....[79]....
        /*08dc*/ 	.word	0xffffffff


	//   ....[80]....
        /*08e0*/ 	.word	0xffffffff


	//   ....[81]....
        /*08e4*/ 	.word	0xffffffff


	//   ....[82]....
        /*08e8*/ 	.word	0xffffffff


	//   ....[83]....
        /*08ec*/ 	.word	0xffffffff


	//   ....[84]....
        /*08f0*/ 	.word	0xffffffff


	//   ....[85]....
        /*08f4*/ 	.word	0xffffffff


	//   ....[86]....
        /*08f8*/ 	.word	0xffffffff


	//   ....[87]....
        /*08fc*/ 	.word	0xffffffff


	//   ....[88]....
        /*0900*/ 	.word	0xffffffff


	//   ....[89]....
        /*0904*/ 	.word	0xffffffff


	//   ....[90]....
        /*0908*/ 	.word	0xffffffff


	//   ....[91]....
        /*090c*/ 	.word	0xffffffff


	//   ....[92]....
        /*0910*/ 	.word	0xffffffff


	//   ....[93]....
        /*0914*/ 	.word	0xffffffff


	//   ....[94]....
        /*0918*/ 	.word	0xffffffff


	//   ....[95]....
        /*091c*/ 	.word	0xffffffff


	//   ....[96]....
        /*0920*/ 	.word	0xffffffff


	//   ....[97]....
        /*0924*/ 	.word	0xffffffff


	//   ....[98]....
        /*0928*/ 	.word	0xffffffff


	//   ....[99]....
        /*092c*/ 	.word	0xffffffff


	//   ....[100]....
        /*0930*/ 	.word	0xffffffff


	//   ....[101]....
        /*0934*/ 	.word	0xffffffff


	//   ....[102]....
        /*0938*/ 	.word	0xffffffff


	//   ....[103]....
        /*093c*/ 	.word	0xffffffff


	//   ....[104]....
        /*0940*/ 	.word	0xffffffff


	//   ....[105]....
        /*0944*/ 	.word	0xffffffff


	//   ....[106]....
        /*0948*/ 	.word	0xffffffff


	//   ....[107]....
        /*094c*/ 	.word	0xffffffff


	//   ....[108]....
        /*0950*/ 	.word	0xffffffff


	//   ....[109]....
        /*0954*/ 	.word	0xffffffff


	//   ....[110]....
        /*0958*/ 	.word	0xffffffff


	//   ....[111]....
        /*095c*/ 	.word	0xffffffff


	//   ....[112]....
        /*0960*/ 	.word	0xffffffff


	//   ....[113]....
        /*0964*/ 	.word	0xffffffff


	//   ....[114]....
        /*0968*/ 	.word	0xffffffff


	//   ....[115]....
        /*096c*/ 	.word	0xffffffff


	//   ....[116]....
        /*0970*/ 	.word	0xffffffff


	//   ....[117]....
        /*0974*/ 	.word	0xffffffff


	//   ....[118]....
        /*0978*/ 	.word	0xffffffff


	//   ....[119]....
        /*097c*/ 	.word	0xffffffff


	//   ....[120]....
        /*0980*/ 	.word	0xffffffff


	//   ....[121]....
        /*0984*/ 	.word	0x0500000f


	//   ....[122]....
        /*0988*/ 	.word	0x0500000f


	//   ....[123]....
        /*098c*/ 	.word	0x0500000f


	//   ....[124]....
        /*0990*/ 	.word	0x0500000f


	//   ....[125]....
        /*0994*/ 	.word	0x0500000f


	//   ....[126]....
        /*0998*/ 	.word	0x0500000f


	//   ....[127]....
        /*099c*/ 	.word	0x0500000f


	//   ....[128]....
        /*09a0*/ 	.word	0x0500000f


	//   ....[129]....
        /*09a4*/ 	.word	0x0500000f


	//   ....[130]....
        /*09a8*/ 	.word	0x0500000f


	//   ....[131]....
        /*09ac*/ 	.word	0x0500000f


	//   ....[132]....
        /*09b0*/ 	.word	0x0500000f


	//   ....[133]....
        /*09b4*/ 	.word	0x0500000f


	//   ....[134]....
        /*09b8*/ 	.word	0x0500000f


	//   ....[135]....
        /*09bc*/ 	.word	0x0500000f


	//   ....[136]....
        /*09c0*/ 	.word	0x0500000f


	//   ....[137]....
        /*09c4*/ 	.word	0x0500000f


	//   ....[138]....
        /*09c8*/ 	.word	0x0500000f


	//   ....[139]....
        /*09cc*/ 	.word	0x0500000f


	//   ....[140]....
        /*09d0*/ 	.word	0x0500000f


	//   ....[141]....
        /*09d4*/ 	.word	0x0500000f


	//   ....[142]....
        /*09d8*/ 	.word	0x0500000f


	//   ....[143]....
        /*09dc*/ 	.word	0x0500000f


	//   ....[144]....
        /*09e0*/ 	.word	0x0500000f


	//   ....[145]....
        /*09e4*/ 	.word	0x0500000f


	//   ....[146]....
        /*09e8*/ 	.word	0x0500000f


	//   ....[147]....
        /*09ec*/ 	.word	0x0500000f


	//   ....[148]....
        /*09f0*/ 	.word	0x0500000f


	//   ....[149]....
        /*09f4*/ 	.word	0x0500000f


	//   ....[150]....
        /*09f8*/ 	.word	0x0500000f


	//   ....[151]....
        /*09fc*/ 	.word	0x0500000f


	//   ....[152]....
        /*0a00*/ 	.word	0x0500000f


	//   ....[153]....
        /*0a04*/ 	.word	0x0500000f


	//   ....[154]....
        /*0a08*/ 	.word	0x0500000f


	//   ....[155]....
        /*0a0c*/ 	.word	0x0500000f


	//   ....[156]....
        /*0a10*/ 	.word	0x0500000f


	//   ....[157]....
        /*0a14*/ 	.word	0x0500000f


	//   ....[158]....
        /*0a18*/ 	.word	0x0500000f


	//   ....[159]....
        /*0a1c*/ 	.word	0x0500000f


	//   ....[160]....
        /*0a20*/ 	.word	0x0500000f


	//   ....[161]....
        /*0a24*/ 	.word	0x0500000f


	//   ....[162]....
        /*0a28*/ 	.word	0x0500000f


	//   ....[163]....
        /*0a2c*/ 	.word	0x0500000f


	//   ....[164]....
        /*0a30*/ 	.word	0x0500000f


	//   ....[165]....
        /*0a34*/ 	.word	0x0500000f


	//   ....[166]....
        /*0a38*/ 	.word	0x0500000f


	//   ....[167]....
        /*0a3c*/ 	.word	0x0500000f


	//   ....[168]....
        /*0a40*/ 	.word	0x0500000f


	//   ....[169]....
        /*0a44*/ 	.word	0x0500000f


	//   ....[170]....
        /*0a48*/ 	.word	0x0500000f


	//   ....[171]....
        /*0a4c*/ 	.word	0x0500000f


	//   ....[172]....
        /*0a50*/ 	.word	0x0500000f


	//   ....[173]....
        /*0a54*/ 	.word	0xffffffff


	//   ....[174]....
        /*0a58*/ 	.word	0xffffffff


	//   ....[175]....
        /*0a5c*/ 	.word	0xffffffff


	//   ....[176]....
        /*0a60*/ 	.word	0xffffffff


	//   ....[177]....
        /*0a64*/ 	.word	0xffffffff


	//   ....[178]....
        /*0a68*/ 	.word	0xffffffff


	//----- nvinfo : EIATTR_COOP_GROUP_INSTR_OFFSETS
	.align		4
.L_439:
        /*0a6c*/ 	.byte	0x04, 0x28
        /*0a6e*/ 	.short	(.L_441 - .L_440)


	//   ....[0]....
.L_440:
        /*0a70*/ 	.word	0x000000b0


	//   ....[1]....
        /*0a74*/ 	.word	0x00000180


	//   ....[2]....
        /*0a78*/ 	.word	0x000001d0


	//   ....[3]....
        /*0a7c*/ 	.word	0x00000420


	//   ....[4]....
        /*0a80*/ 	.word	0x00000580


	//   ....[5]....
        /*0a84*/ 	.word	0x000006a0


	//   ....[6]....
        /*0a88*/ 	.word	0x00000800


	//   ....[7]....
        /*0a8c*/ 	.word	0x00002920


	//   ....[8]....
        /*0a90*/ 	.word	0x000048b0


	//   ....[9]....
        /*0a94*/ 	.word	0x00005010


	//   ....[10]....
        /*0a98*/ 	.word	0x00006120


	//   ....[11]....
        /*0a9c*/ 	.word	0x00006650


	//   ....[12]....
        /*0aa0*/ 	.word	0x00006990


	//   ....[13]....
        /*0aa4*/ 	.word	0x000069b0


	//   ....[14]....
        /*0aa8*/ 	.word	0x0000be00


	//   ....[15]....
        /*0aac*/ 	.word	0x0000bf60


	//   ....[16]....
        /*0ab0*/ 	.word	0x0000c0a0


	//   ....[17]....
        /*0ab4*/ 	.word	0x0000c0c0


	//   ....[18]....
        /*0ab8*/ 	.word	0x00015a40


	//   ....[19]....
        /*0abc*/ 	.word	0x00016000


	//   ....[20]....
        /*0ac0*/ 	.word	0x00016fa0


	//   ....[21]....
        /*0ac4*/ 	.word	0x00017060


	//   ....[22]....
        /*0ac8*/ 	.word	0x00017210


	//   ....[23]....
        /*0acc*/ 	.word	0x00017230


	//   ....[24]....
        /*0ad0*/ 	.word	0x0001f700


	//   ....[25]....
        /*0ad4*/ 	.word	0x0001f720


	//   ....[26]....
        /*0ad8*/ 	.word	0x0001f760


	//   ....[27]....
        /*0adc*/ 	.word	0x0001f7a0


	//   ....[28]....
        /*0ae0*/ 	.word	0x000219d0


	//   ....[29]....
        /*0ae4*/ 	.word	0x000219e0


	//   ....[30]....
        /*0ae8*/ 	.word	0x00021a10


	//   ....[31]....
        /*0aec*/ 	.word	0x00021a20


	//   ....[32]....
        /*0af0*/ 	.word	0x000223d0


	//   ....[33]....
        /*0af4*/ 	.word	0x00022400


	//   ....[34]....
        /*0af8*/ 	.word	0x00022540


	//   ....[35]....
        /*0afc*/ 	.word	0x00022560


	//   ....[36]....
        /*0b00*/ 	.word	0x000226a0


	//   ....[37]....
        /*0b04*/ 	.word	0x000226c0


	//   ....[38]....
        /*0b08*/ 	.word	0x00022810


	//   ....[39]....
        /*0b0c*/ 	.word	0x00022830


	//   ....[40]....
        /*0b10*/ 	.word	0x00022d70


	//   ....[41]....
        /*0b14*/ 	.word	0x00022da0


	//   ....[42]....
        /*0b18*/ 	.word	0x000237e0


	//   ....[43]....
        /*0b1c*/ 	.word	0x000237f0


	//   ....[44]....
        /*0b20*/ 	.word	0x00024b40


	//   ....[45]....
        /*0b24*/ 	.word	0x00024b60


	//   ....[46]....
        /*0b28*/ 	.word	0x00024ca0


	//   ....[47]....
        /*0b2c*/ 	.word	0x00024cc0


	//   ....[48]....
        /*0b30*/ 	.word	0x00024e00


	//   ....[49]....
        /*0b34*/ 	.word	0x00024e20


	//   ....[50]....
        /*0b38*/ 	.word	0x00024f70


	//   ....[51]....
        /*0b3c*/ 	.word	0x00024f90


	//   ....[52]....
        /*0b40*/ 	.word	0x00025170


	//   ....[53]....
        /*0b44*/ 	.word	0x000253a0


	//   ....[54]....
        /*0b48*/ 	.word	0x000253d0


	//   ....[55]....
        /*0b4c*/ 	.word	0x00025400


	//   ....[56]....
        /*0b50*/ 	.word	0x00025430


	//   ....[57]....
        /*0b54*/ 	.word	0x00025460


	//   ....[58]....
        /*0b58*/ 	.word	0x00025490


	//   ....[59]....
        /*0b5c*/ 	.word	0x00025630


	//   ....[60]....
        /*0b60*/ 	.word	0x00025660


	//   ....[61]....
        /*0b64*/ 	.word	0x00025690


	//   ....[62]....
        /*0b68*/ 	.word	0x000256c0


	//   ....[63]....
        /*0b6c*/ 	.word	0x000256f0


	//   ....[64]....
        /*0b70*/ 	.word	0x00025720


	//   ....[65]....
        /*0b74*/ 	.word	0x000257c0


	//   ....[66]....
        /*0b78*/ 	.word	0x000257f0


	//   ....[67]....
        /*0b7c*/ 	.word	0x00025800


	//   ....[68]....
        /*0b80*/ 	.word	0x00025830


	//   ....[69]....
        /*0b84*/ 	.word	0x00027580


	//   ....[70]....
        /*0b88*/ 	.word	0x00028050


	//   ....[71]....
        /*0b8c*/ 	.word	0x00028070


	//   ....[72]....
        /*0b90*/ 	.word	0x00028090


	//   ....[73]....
        /*0b94*/ 	.word	0x000280c0


	//   ....[74]....
        /*0b98*/ 	.word	0x00028190


	//   ....[75]....
        /*0b9c*/ 	.word	0x00028220


	//   ....[76]....
        /*0ba0*/ 	.word	0x00028250


	//   ....[77]....
        /*0ba4*/ 	.word	0x000282d0


	//   ....[78]....
        /*0ba8*/ 	.word	0x00028300


	//   ....[79]....
        /*0bac*/ 	.word	0x00028380


	//   ....[80]....
        /*0bb0*/ 	.word	0x000283b0


	//   ....[81]....
        /*0bb4*/ 	.word	0x00028430


	//   ....[82]....
        /*0bb8*/ 	.word	0x00028460


	//   ....[83]....
        /*0bbc*/ 	.word	0x00028480


	//   ....[84]....
        /*0bc0*/ 	.word	0x000284d0


	//   ....[85]....
        /*0bc4*/ 	.word	0x000284e0


	//   ....[86]....
        /*0bc8*/ 	.word	0x00028c20


	//   ....[87]....
        /*0bcc*/ 	.word	0x00028c60


	//   ....[88]....
        /*0bd0*/ 	.word	0x00028c80


	//   ....[89]....
        /*0bd4*/ 	.word	0x00028d20


	//   ....[90]....
        /*0bd8*/ 	.word	0x00028db0


	//   ....[91]....
        /*0bdc*/ 	.word	0x00028dc0


	//   ....[92]....
        /*0be0*/ 	.word	0x00028e50


	//   ....[93]....
        /*0be4*/ 	.word	0x00028e60


	//   ....[94]....
        /*0be8*/ 	.word	0x00028ed0


	//   ....[95]....
        /*0bec*/ 	.word	0x00028ee0


	//   ....[96]....
        /*0bf0*/ 	.word	0x00028f60


	//   ....[97]....
        /*0bf4*/ 	.word	0x00028f70


	//   ....[98]....
        /*0bf8*/ 	.word	0x00028ff0


	//   ....[99]....
        /*0bfc*/ 	.word	0x00029000


	//   ....[100]....
        /*0c00*/ 	.word	0x00029010


	//   ....[101]....
        /*0c04*/ 	.word	0x00029050


	//   ....[102]....
        /*0c08*/ 	.word	0x0002bc30


	//   ....[103]....
        /*0c0c*/ 	.word	0x0002bc40


	//   ....[104]....
        /*0c10*/ 	.word	0x0002bca0


	//   ....[105]....
        /*0c14*/ 	.word	0x0002bce0


	//   ....[106]....
        /*0c18*/ 	.word	0x0002bd10


	//   ....[107]....
        /*0c1c*/ 	.word	0x0002bd40


	//   ....[108]....
        /*0c20*/ 	.word	0x0002bd70


	//   ....[109]....
        /*0c24*/ 	.word	0x0002bda0


	//   ....[110]....
        /*0c28*/ 	.word	0x0002bf60


	//   ....[111]....
        /*0c2c*/ 	.word	0x0002bf90


	//   ....[112]....
        /*0c30*/ 	.word	0x0002bfc0


	//   ....[113]....
        /*0c34*/ 	.word	0x0002bff0


	//   ....[114]....
        /*0c38*/ 	.word	0x0002c020


	//   ....[115]....
        /*0c3c*/ 	.word	0x0002c050


	//   ....[116]....
        /*0c40*/ 	.word	0x0002c120


	//   ....[117]....
        /*0c44*/ 	.word	0x0002c140


	//   ....[118]....
        /*0c48*/ 	.word	0x0002c150


	//   ....[119]....
        /*0c4c*/ 	.word	0x0002c1d0


	//   ....[120]....
        /*0c50*/ 	.word	0x0002cd10


	//   ....[121]....
        /*0c54*/ 	.word	0x0002d2b0


	//   ....[122]....
        /*0c58*/ 	.word	0x0002d440


	//   ....[123]....
        /*0c5c*/ 	.word	0x0002d4a0


	//   ....[124]....
        /*0c60*/ 	.word	0x0002d500


	//   ....[125]....
        /*0c64*/ 	.word	0x0002d560


	//   ....[126]....
        /*0c68*/ 	.word	0x0002d600


	//   ....[127]....
        /*0c6c*/ 	.word	0x0002d6f0


	//   ....[128]....
        /*0c70*/ 	.word	0x0002d820


	//   ....[129]....
        /*0c74*/ 	.word	0x0002d8c0


	//   ....[130]....
        /*0c78*/ 	.word	0x0002d990


	//   ....[131]....
        /*0c7c*/ 	.word	0x0002da30


	//   ....[132]....
        /*0c80*/ 	.word	0x0002db00


	//   ....[133]....
        /*0c84*/ 	.word	0x0002dba0


	//   ....[134]....
        /*0c88*/ 	.word	0x0002dc70


	//   ....[135]....
        /*0c8c*/ 	.word	0x0002dd10


	//   ....[136]....
        /*0c90*/ 	.word	0x0002ddc0


	//   ....[137]....
        /*0c94*/ 	.word	0x0002de60


	//   ....[138]....
        /*0c98*/ 	.word	0x0002e100


	//   ....[139]....
        /*0c9c*/ 	.word	0x0002e1b0


	//   ....[140]....
        /*0ca0*/ 	.word	0x0002e2b0


	//   ....[141]....
        /*0ca4*/ 	.word	0x0002e3a0


	//   ....[142]....
        /*0ca8*/ 	.word	0x0002e460


	//   ....[143]....
        /*0cac*/ 	.word	0x0002e520


	//   ....[144]....
        /*0cb0*/ 	.word	0x0002e5e0


	//   ....[145]....
        /*0cb4*/ 	.word	0x0002e6a0


	//   ....[146]....
        /*0cb8*/ 	.word	0x0002e760


	//   ....[147]....
        /*0cbc*/ 	.word	0x0002e820


	//   ....[148]....
        /*0cc0*/ 	.word	0x0002e8e0


	//   ....[149]....
        /*0cc4*/ 	.word	0x0002e990


	//   ....[150]....
        /*0cc8*/ 	.word	0x0002ea90


	//   ....[151]....
        /*0ccc*/ 	.word	0x0002eae0


	//   ....[152]....
        /*0cd0*/ 	.word	0x0002eb40


	//   ....[153]....
        /*0cd4*/ 	.word	0x0002ec20


	//   ....[154]....
        /*0cd8*/ 	.word	0x0002ef50


	//   ....[155]....
        /*0cdc*/ 	.word	0x0002eff0


	//   ....[156]....
        /*0ce0*/ 	.word	0x0002f190


	//   ....[157]....
        /*0ce4*/ 	.word	0x0002f210


	//   ....[158]....
        /*0ce8*/ 	.word	0x0002f290


	//   ....[159]....
        /*0cec*/ 	.word	0x0002f310


	//   ....[160]....
        /*0cf0*/ 	.word	0x0002f390


	//   ....[161]....
        /*0cf4*/ 	.word	0x0002f420


	//   ....[162]....
        /*0cf8*/ 	.word	0x0002f4c0


	//   ....[163]....
        /*0cfc*/ 	.word	0x0002f570


	//   ....[164]....
        /*0d00*/ 	.word	0x0002f5f0


	//   ....[165]....
        /*0d04*/ 	.word	0x0002f670


	//   ....[166]....
        /*0d08*/ 	.word	0x0002f6f0


	//   ....[167]....
        /*0d0c*/ 	.word	0x0002f780


	//   ....[168]....
        /*0d10*/ 	.word	0x0002f800


	//   ....[169]....
        /*0d14*/ 	.word	0x0002f8b0


	//   ....[170]....
        /*0d18*/ 	.word	0x0002f900


	//   ....[171]....
        /*0d1c*/ 	.word	0x0002f9c0


	//   ....[172]....
        /*0d20*/ 	.word	0x0002faf0


	//   ....[173]....
        /*0d24*/ 	.word	0x000321d0


	//   ....[174]....
        /*0d28*/ 	.word	0x00032ff0


	//   ....[175]....
        /*0d2c*/ 	.word	0x00033bb0


	//   ....[176]....
        /*0d30*/ 	.word	0x00033bf0


	//   ....[177]....
        /*0d34*/ 	.word	0x00033c60


	//   ....[178]....
        /*0d38*/ 	.word	0x00033c80


	//----- nvinfo : EIATTR_REG_RECONFIG
	.align		4
.L_441:
        /*0d3c*/ 	.byte	0x01, 0x54
	.zero		2


	//----- nvinfo : EIATTR_SYSCALL_OFFSETS
	.align		4
        /*0d40*/ 	.byte	0x04, 0x46
        /*0d42*/ 	.short	(.L_443 - .L_442)


	//   ....[0]....
.L_442:
        /*0d44*/ 	.word	0x00002ba0


	//   ....[1]....
        /*0d48*/ 	.word	0x000271b0


	//   ....[2]....
        /*0d4c*/ 	.word	0x00027300


	//   ....[3]....
        /*0d50*/ 	.word	0x000273f0


	//   ....[4]....
        /*0d54*/ 	.word	0x00027c50


	//   ....[5]....
        /*0d58*/ 	.word	0x00028850


	//----- nvinfo : EIATTR_MBARRIER_INSTR_OFFSETS
	.align		4
.L_443:
        /*0d5c*/ 	.byte	0x04, 0x39
        /*0d5e*/ 	.short	(.L_445 - .L_444)


	//   ....[0]....
.L_444:
        /*0d60*/ 	.word	0x000002c0
        /*0d64*/ 	.word	0x000000ff
        /*0d68*/ 	.word	0x00032400
        /*0d6c*/ 	.short	0x0100
        /*0d6e*/ 	.byte	0x08
	.zero		1


	//   ....[1]....
        /*0d70*/ 	.word	0x000002d0
        /*0d74*/ 	.word	0x000000ff
        /*0d78*/ 	.word	0x00032410
        /*0d7c*/ 	.short	0x0100
        /*0d7e*/ 	.byte	0x08
	.zero		1


	//   ....[2]....
        /*0d80*/ 	.word	0x000002e0
        /*0d84*/ 	.word	0x000000ff
        /*0d88*/ 	.word	0x00032420
        /*0d8c*/ 	.short	0x0100
        /*0d8e*/ 	.byte	0x08
	.zero		1


	//   ....[3]....
        /*0d90*/ 	.word	0x000003d0
        /*0d94*/ 	.word	0x000000ff
        /*0d98*/ 	.word	0x00032430
        /*0d9c*/ 	.short	0x0100
        /*0d9e*/ 	.byte	0x08
	.zero		1


	//   ....[4]....
        /*0da0*/ 	.word	0x000003e0
        /*0da4*/ 	.word	0x000000ff
        /*0da8*/ 	.word	0x00032440
        /*0dac*/ 	.short	0x0100
        /*0dae*/ 	.byte	0x08
	.zero		1


	//   ....[5]....
        /*0db0*/ 	.word	0x000003f0
        /*0db4*/ 	.word	0x000000ff
        /*0db8*/ 	.word	0x00032438
        /*0dbc*/ 	.short	0x0100
        /*0dbe*/ 	.byte	0x08
	.zero		1


	//   ....[6]....
        /*0dc0*/ 	.word	0x00000400
        /*0dc4*/ 	.word	0x000000ff
        /*0dc8*/ 	.word	0x00032448
        /*0dcc*/ 	.short	0x0100
        /*0dce*/ 	.byte	0x08
	.zero		1


	//   ....[7]....
        /*0dd0*/ 	.word	0x00000530
        /*0dd4*/ 	.word	0x000000ff
        /*0dd8*/ 	.word	0x00032450
        /*0ddc*/ 	.short	0x0100
        /*0dde*/ 	.byte	0x08
	.zero		1


	//   ....[8]....
        /*0de0*/ 	.word	0x00000540
        /*0de4*/ 	.word	0x000000ff
        /*0de8*/ 	.word	0x00032460
        /*0dec*/ 	.short	0x0100
        /*0dee*/ 	.byte	0x08
	.zero		1


	//   ....[9]....
        /*0df0*/ 	.word	0x00000550
        /*0df4*/ 	.word	0x000000ff
        /*0df8*/ 	.word	0x00032458
        /*0dfc*/ 	.short	0x0100
        /*0dfe*/ 	.byte	0x08
	.zero		1


	//   ....[10]....
        /*0e00*/ 	.word	0x00000560
        /*0e04*/ 	.word	0x000000ff
        /*0e08*/ 	.word	0x00032468
        /*0e0c*/ 	.short	0x0100
        /*0e0e*/ 	.byte	0x08
	.zero		1


	//   ....[11]....
        /*0e10*/ 	.word	0x00000650
        /*0e14*/ 	.word	0x000000ff
        /*0e18*/ 	.word	0x00032470
        /*0e1c*/ 	.short	0x0100
        /*0e1e*/ 	.byte	0x06
	.zero		1


	//   ....[12]....
        /*0e20*/ 	.word	0x00000660
        /*0e24*/ 	.word	0x000000ff
        /*0e28*/ 	.word	0x00032480
        /*0e2c*/ 	.short	0x0100
        /*0e2e*/ 	.byte	0x06
	.zero		1


	//   ....[13]....
        /*0e30*/ 	.word	0x00000670
        /*0e34*/ 	.word	0x000000ff
        /*0e38*/ 	.word	0x00032478
        /*0e3c*/ 	.short	0x0100
        /*0e3e*/ 	.byte	0x06
	.zero		1


	//   ....[14]....
        /*0e40*/ 	.word	0x00000680
        /*0e44*/ 	.word	0x000000ff
        /*0e48*/ 	.word	0x00032488
        /*0e4c*/ 	.short	0x0100
        /*0e4e*/ 	.byte	0x06
	.zero		1


	//   ....[15]....
        /*0e50*/ 	.word	0x000007b0
        /*0e54*/ 	.word	0x000000ff
        /*0e58*/ 	.word	0x00032490
        /*0e5c*/ 	.short	0x0100
        /*0e5e*/ 	.byte	0x08
	.zero		1


	//   ....[16]....
        /*0e60*/ 	.word	0x000007c0
        /*0e64*/ 	.word	0x000000ff
        /*0e68*/ 	.word	0x000324a0
        /*0e6c*/ 	.short	0x0100
        /*0e6e*/ 	.byte	0x08
	.zero		1


	//   ....[17]....
        /*0e70*/ 	.word	0x000007d0
        /*0e74*/ 	.word	0x000000ff
        /*0e78*/ 	.word	0x00032498
        /*0e7c*/ 	.short	0x0100
        /*0e7e*/ 	.byte	0x08
	.zero		1


	//   ....[18]....
        /*0e80*/ 	.word	0x000007e0
        /*0e84*/ 	.word	0x000000ff
        /*0e88*/ 	.word	0x000324a8
        /*0e8c*/ 	.short	0x0100
        /*0e8e*/ 	.byte	0x08
	.zero		1


	//   ....[19]....
        /*0e90*/ 	.word	0x00000910
        /*0e94*/ 	.word	0x000000ff
        /*0e98*/ 	.word	0x000324b0
        /*0e9c*/ 	.short	0x0100
        /*0e9e*/ 	.byte	0x08
	.zero		1


	//   ....[20]....
        /*0ea0*/ 	.word	0x00000920
        /*0ea4*/ 	.word	0x000000ff
        /*0ea8*/ 	.word	0x000324c0
        /*0eac*/ 	.short	0x0100
        /*0eae*/ 	.byte	0x08
	.zero		1


	//   ....[21]....
        /*0eb0*/ 	.word	0x00000930
        /*0eb4*/ 	.word	0x000000ff
        /*0eb8*/ 	.word	0x000324b8
        /*0ebc*/ 	.short	0x0100
        /*0ebe*/ 	.byte	0x08
	.zero		1


	//   ....[22]....
        /*0ec0*/ 	.word	0x00000940
        /*0ec4*/ 	.word	0x000000ff
        /*0ec8*/ 	.word	0x000324c8
        /*0ecc*/ 	.short	0x0100
        /*0ece*/ 	.byte	0x08
	.zero		1


	//   ....[23]....
        /*0ed0*/ 	.word	0x00002de0
        /*0ed4*/ 	.word	0x00000048
        /*0ed8*/ 	.word	0x00032400
        /*0edc*/ 	.short	0x010a
        /*0ede*/ 	.byte	0x3f
	.zero		1


	//   ....[24]....
        /*0ee0*/ 	.word	0x00003270
        /*0ee4*/ 	.word	0x0000000a
        /*0ee8*/ 	.word	0x00000000
        /*0eec*/ 	.short	0x010a
        /*0eee*/ 	.byte	0x3f
	.zero		1


	//   ....[25]....
        /*0ef0*/ 	.word	0x000032d0
        /*0ef4*/ 	.word	0x0000000a
        /*0ef8*/ 	.word	0x00000000
        /*0efc*/ 	.short	0x010a
        /*0efe*/ 	.byte	0x3f
	.zero		1


	//   ....[26]....
        /*0f00*/ 	.word	0x00003680
        /*0f04*/ 	.word	0x00000048
        /*0f08*/ 	.word	0x00032410
        /*0f0c*/ 	.short	0x010a
        /*0f0e*/ 	.byte	0x3f
	.zero		1


	//   ....[27]....
        /*0f10*/ 	.word	0x00003780
        /*0f14*/ 	.word	0x0000000a
        /*0f18*/ 	.word	0x00000000
        /*0f1c*/ 	.short	0x010a
        /*0f1e*/ 	.byte	0x3f
	.zero		1


	//   ....[28]....
        /*0f20*/ 	.word	0x000037e0
        /*0f24*/ 	.word	0x0000000a
        /*0f28*/ 	.word	0x00000000
        /*0f2c*/ 	.short	0x010a
        /*0f2e*/ 	.byte	0x3f
	.zero		1


	//   ....[29]....
        /*0f30*/ 	.word	0x00004500
        /*0f34*/ 	.word	0x0000000a
        /*0f38*/ 	.word	0x00000000
        /*0f3c*/ 	.short	0x0101
        /*0f3e*/ 	.byte	0x3f
	.zero		1


	//   ....[30]....
        /*0f40*/ 	.word	0x00009c70
        /*0f44*/ 	.word	0x00000090
        /*0f48*/ 	.word	0x00000000
        /*0f4c*/ 	.short	0x0101
        /*0f4e*/ 	.byte	0x3f
	.zero		1


	//   ....[31]....
        /*0f50*/ 	.word	0x0000a3e0
        /*0f54*/ 	.word	0x00000003
        /*0f58*/ 	.word	0x00000000
        /*0f5c*/ 	.short	0x010a
        /*0f5e*/ 	.byte	0x3f
	.zero		1


	//   ....[32]....
        /*0f60*/ 	.word	0x0000a4e0
        /*0f64*/ 	.word	0x00000000
        /*0f68*/ 	.word	0x00000000
        /*0f6c*/ 	.short	0x010a
        /*0f6e*/ 	.byte	0x3f
	.zero		1


	//   ....[33]....
        /*0f70*/ 	.word	0x0000a910
        /*0f74*/ 	.word	0x00000003
        /*0f78*/ 	.word	0x00000000
        /*0f7c*/ 	.short	0x010a
        /*0f7e*/ 	.byte	0x3f
	.zero		1


	//   ....[34]....
        /*0f80*/ 	.word	0x0000a9c0
        /*0f84*/ 	.word	0x00000004
        /*0f88*/ 	.word	0x00000000
        /*0f8c*/ 	.short	0x010a
        /*0f8e*/ 	.byte	0x3f
	.zero		1


	//   ....[35]....
        /*0f90*/ 	.word	0x0000b6b0
        /*0f94*/ 	.word	0x00000003
        /*0f98*/ 	.word	0x00000000
        /*0f9c*/ 	.short	0x0101
        /*0f9e*/ 	.byte	0x3f
	.zero		1


	//   ....[36]....
        /*0fa0*/ 	.word	0x00014080
        /*0fa4*/ 	.word	0x00000000
        /*0fa8*/ 	.word	0x00000000
        /*0fac*/ 	.short	0x0101
        /*0fae*/ 	.byte	0x3f
	.zero		1


	//   ....[37]....
        /*0fb0*/ 	.word	0x00014280
        /*0fb4*/ 	.word	0x00000005
        /*0fb8*/ 	.word	0x00000000
        /*0fbc*/ 	.short	0x010a
        /*0fbe*/ 	.byte	0x3f
	.zero		1


	//   ....[38]....
        /*0fc0*/ 	.word	0x00014380
        /*0fc4*/ 	.word	0x00000000
        /*0fc8*/ 	.word	0x00000000
        /*0fcc*/ 	.short	0x010a
        /*0fce*/ 	.byte	0x3f
	.zero		1


	//   ....[39]....
        /*0fd0*/ 	.word	0x000147b0
        /*0fd4*/ 	.word	0x0000000b
        /*0fd8*/ 	.word	0x00000000
        /*0fdc*/ 	.short	0x010a
        /*0fde*/ 	.byte	0x3f
	.zero		1


	//   ....[40]....
        /*0fe0*/ 	.word	0x00014860
        /*0fe4*/ 	.word	0x00000004
        /*0fe8*/ 	.word	0x00000000
        /*0fec*/ 	.short	0x010a
        /*0fee*/ 	.byte	0x3f
	.zero		1


	//   ....[41]....
        /*0ff0*/ 	.word	0x00015550
        /*0ff4*/ 	.word	0x00000004
        /*0ff8*/ 	.word	0x00000000
        /*0ffc*/ 	.short	0x0101
        /*0ffe*/ 	.byte	0x3f
	.zero		1


	//   ....[42]....
        /*1000*/ 	.word	0x0001f250
        /*1004*/ 	.word	0x00000000
        /*1008*/ 	.word	0x00000000
        /*100c*/ 	.short	0x0101
        /*100e*/ 	.byte	0x3f
	.zero		1


	//   ....[43]....
        /*1010*/ 	.word	0x000223c0
        /*1014*/ 	.word	0x00000000
        /*1018*/ 	.word	0x00000000
        /*101c*/ 	.short	0x0101
        /*101e*/ 	.byte	0x3f
	.zero		1


	//   ....[44]....
        /*1020*/ 	.word	0x00022d90
        /*1024*/ 	.word	0x00000004
        /*1028*/ 	.word	0x00000000
        /*102c*/ 	.short	0x0101
        /*102e*/ 	.byte	0x3f
	.zero		1


	//   ....[45]....
        /*1030*/ 	.word	0x000277f0
        /*1034*/ 	.word	0x00000000
        /*1038*/ 	.word	0x00032440
        /*103c*/ 	.short	0x010a
        /*103e*/ 	.byte	0x3f
	.zero		1


	//   ....[46]....
        /*1040*/ 	.word	0x00028600
        /*1044*/ 	.word	0x00000012
        /*1048*/ 	.word	0x00032400
        /*104c*/ 	.short	0x0107
        /*104e*/ 	.byte	0x3f
	.zero		1


	//   ....[47]....
        /*1050*/ 	.word	0x000286c0
        /*1054*/ 	.word	0x00000012
        /*1058*/ 	.word	0x00032400
        /*105c*/ 	.short	0x0101
        /*105e*/ 	.byte	0x3f
	.zero		1


	//   ....[48]....
        /*1060*/ 	.word	0x00029190
        /*1064*/ 	.word	0x00000012
        /*1068*/ 	.word	0x00032410
        /*106c*/ 	.short	0x0107
        /*106e*/ 	.byte	0x3f
	.zero		1


	//   ....[49]....
        /*1070*/ 	.word	0x00029290
        /*1074*/ 	.word	0x00000012
        /*1078*/ 	.word	0x00032410
        /*107c*/ 	.short	0x0101
        /*107e*/ 	.byte	0x3f
	.zero		1


	//   ....[50]....
        /*1080*/ 	.word	0x000292b0
        /*1084*/ 	.word	0x00000012
        /*1088*/ 	.word	0x00032420
        /*108c*/ 	.short	0x010a
        /*108e*/ 	.byte	0x3f
	.zero		1


	//   ....[51]....
        /*1090*/ 	.word	0x00029390
        /*1094*/ 	.word	0x00000002
        /*1098*/ 	.word	0x00032460
        /*109c*/ 	.short	0x010a
        /*109e*/ 	.byte	0x3f
	.zero		1


	//   ....[52]....
        /*10a0*/ 	.word	0x00029cc0
        /*10a4*/ 	.word	0x00000002
        /*10a8*/ 	.word	0x00032440
        /*10ac*/ 	.short	0x010a
        /*10ae*/ 	.byte	0x3f
	.zero		1


	//   ....[53]....
        /*10b0*/ 	.word	0x00029ef0
        /*10b4*/ 	.word	0x00000002
        /*10b8*/ 	.word	0x00032460
        /*10bc*/ 	.short	0x010a
        /*10be*/ 	.byte	0x3f
	.zero		1


	//   ....[54]....
        /*10c0*/ 	.word	0x0002a6f0
        /*10c4*/ 	.word	0x00000002
        /*10c8*/ 	.word	0x00032440
        /*10cc*/ 	.short	0x010a
        /*10ce*/ 	.byte	0x3f
	.zero		1


	//   ....[55]....
        /*10d0*/ 	.word	0x0002a920
        /*10d4*/ 	.word	0x00000002
        /*10d8*/ 	.word	0x00032460
        /*10dc*/ 	.short	0x010a
        /*10de*/ 	.byte	0x3f
	.zero		1


	//   ....[56]....
        /*10e0*/ 	.word	0x0002b0c0
        /*10e4*/ 	.word	0x00000003
        /*10e8*/ 	.word	0x00032440
        /*10ec*/ 	.short	0x010a
        /*10ee*/ 	.byte	0x3f
	.zero		1


	//   ....[57]....
        /*10f0*/ 	.word	0x0002b2f0
        /*10f4*/ 	.word	0x00000003
        /*10f8*/ 	.word	0x00032460
        /*10fc*/ 	.short	0x010a
        /*10fe*/ 	.byte	0x3f
	.zero		1


	//   ....[58]....
        /*1100*/ 	.word	0x0002cc90
        /*1104*/ 	.word	0x00000000
        /*1108*/ 	.word	0x00032420
        /*110c*/ 	.short	0x010a
        /*110e*/ 	.byte	0x3f
	.zero		1


	//   ....[59]....
        /*1110*/ 	.word	0x0002ce80
        /*1114*/ 	.word	0x00000006
        /*1118*/ 	.word	0x00000000
        /*111c*/ 	.short	0x010a
        /*111e*/ 	.byte	0x3f
	.zero		1


	//   ....[60]....
        /*1120*/ 	.word	0x0002ceb0
        /*1124*/ 	.word	0x00000007
        /*1128*/ 	.word	0x00000000
        /*112c*/ 	.short	0x010a
        /*112e*/ 	.byte	0x3f
	.zero		1


	//   ....[61]....
        /*1130*/ 	.word	0x0002cf10
        /*1134*/ 	.word	0x00000004
        /*1138*/ 	.word	0x00000000
        /*113c*/ 	.short	0x010a
        /*113e*/ 	.byte	0x3f
	.zero		1


	//   ....[62]....
        /*1140*/ 	.word	0x0002cf40
        /*1144*/ 	.word	0x00000003
        /*1148*/ 	.word	0x00000000
        /*114c*/ 	.short	0x010a
        /*114e*/ 	.byte	0x3f
	.zero		1


	//   ....[63]....
        /*1150*/ 	.word	0x0002cfa0
        /*1154*/ 	.word	0x00000048
        /*1158*/ 	.word	0x00032400
        /*115c*/ 	.short	0x010a
        /*115e*/ 	.byte	0x3f
	.zero		1


	//   ....[64]....
        /*1160*/ 	.word	0x0002cff0
        /*1164*/ 	.word	0x0000000a
        /*1168*/ 	.word	0x00000000
        /*116c*/ 	.short	0x010a
        /*116e*/ 	.byte	0x3f
	.zero		1


	//   ....[65]....
        /*1170*/ 	.word	0x0002d040
        /*1174*/ 	.word	0x00000048
        /*1178*/ 	.word	0x00032410
        /*117c*/ 	.short	0x010a
        /*117e*/ 	.byte	0x3f
	.zero		1


	//   ....[66]....
        /*1180*/ 	.word	0x0002d090
        /*1184*/ 	.word	0x0000000a
        /*1188*/ 	.word	0x00000000
        /*118c*/ 	.short	0x010a
        /*118e*/ 	.byte	0x3f
	.zero		1


	//   ....[67]....
        /*1190*/ 	.word	0x0002d0e0
        /*1194*/ 	.word	0x00000000
        /*1198*/ 	.word	0x00000000
        /*119c*/ 	.short	0x010a
        /*119e*/ 	.byte	0x3f
	.zero		1


	//   ....[68]....
        /*11a0*/ 	.word	0x0002d130
        /*11a4*/ 	.word	0x00000004
        /*11a8*/ 	.word	0x00000000
        /*11ac*/ 	.short	0x010a
        /*11ae*/ 	.byte	0x3f
	.zero		1


	//   ....[69]....
        /*11b0*/ 	.word	0x0002d180
        /*11b4*/ 	.word	0x00000000
        /*11b8*/ 	.word	0x00000000
        /*11bc*/ 	.short	0x010a
        /*11be*/ 	.byte	0x3f
	.zero		1


	//   ....[70]....
        /*11c0*/ 	.word	0x0002d1d0
        /*11c4*/ 	.word	0x00000004
        /*11c8*/ 	.word	0x00000000
        /*11cc*/ 	.short	0x010a
        /*11ce*/ 	.byte	0x3f
	.zero		1


	//   ....[71]....
        /*11d0*/ 	.word	0x0002d370
        /*11d4*/ 	.word	0x00000000
        /*11d8*/ 	.word	0x00032440
        /*11dc*/ 	.short	0x010a
        /*11de*/ 	.byte	0x3f
	.zero		1


	//   ....[72]....
        /*11e0*/ 	.word	0x0002ec60
        /*11e4*/ 	.word	0x00000012
        /*11e8*/ 	.word	0x00032420
        /*11ec*/ 	.short	0x010a
        /*11ee*/ 	.byte	0x3f
	.zero		1


	//   ....[73]....
        /*11f0*/ 	.word	0x0002ecb0
        /*11f4*/ 	.word	0x00000002
        /*11f8*/ 	.word	0x00032460
        /*11fc*/ 	.short	0x010a
        /*11fe*/ 	.byte	0x3f
	.zero		1


	//   ....[74]....
        /*1200*/ 	.word	0x0002ed00
        /*1204*/ 	.word	0x00000002
        /*1208*/ 	.word	0x00032440
        /*120c*/ 	.short	0x010a
        /*120e*/ 	.byte	0x3f
	.zero		1


	//   ....[75]....
        /*1210*/ 	.word	0x0002ed50
        /*1214*/ 	.word	0x00000002
        /*1218*/ 	.word	0x00032460
        /*121c*/ 	.short	0x010a
        /*121e*/ 	.byte	0x3f
	.zero		1


	//   ....[76]....
        /*1220*/ 	.word	0x0002eda0
        /*1224*/ 	.word	0x00000002
        /*1228*/ 	.word	0x00032440
        /*122c*/ 	.short	0x010a
        /*122e*/ 	.byte	0x3f
	.zero		1


	//   ....[77]....
        /*1230*/ 	.word	0x0002edf0
        /*1234*/ 	.word	0x00000002
        /*1238*/ 	.word	0x00032460
        /*123c*/ 	.short	0x010a
        /*123e*/ 	.byte	0x3f
	.zero		1


	//   ....[78]....
        /*1240*/ 	.word	0x0002ee40
        /*1244*/ 	.word	0x00000003
        /*1248*/ 	.word	0x00032440
        /*124c*/ 	.short	0x010a
        /*124e*/ 	.byte	0x3f
	.zero		1


	//   ....[79]....
        /*1250*/ 	.word	0x0002ee90
        /*1254*/ 	.word	0x00000003
        /*1258*/ 	.word	0x00032460
        /*125c*/ 	.short	0x010a
        /*125e*/ 	.byte	0x3f
	.zero		1


	//   ....[80]....
        /*1260*/ 	.word	0x0002fa10
        /*1264*/ 	.word	0x00000000
        /*1268*/ 	.word	0x00032420
        /*126c*/ 	.short	0x010a
        /*126e*/ 	.byte	0x3f
	.zero		1


	//   ....[81]....
        /*1270*/ 	.word	0x0002fbb0
        /*1274*/ 	.word	0x00000006
        /*1278*/ 	.word	0x00000000
        /*127c*/ 	.short	0x010a
        /*127e*/ 	.byte	0x3f
	.zero		1


	//   ....[82]....
        /*1280*/ 	.word	0x0002fc00
        /*1284*/ 	.word	0x00000007
        /*1288*/ 	.word	0x00000000
        /*128c*/ 	.short	0x010a
        /*128e*/ 	.byte	0x3f
	.zero		1


	//   ....[83]....
        /*1290*/ 	.word	0x0002fc50
        /*1294*/ 	.word	0x00000004
        /*1298*/ 	.word	0x00000000
        /*129c*/ 	.short	0x010a
        /*129e*/ 	.byte	0x3f
	.zero		1


	//   ....[84]....
        /*12a0*/ 	.word	0x00030010
        /*12a4*/ 	.word	0x00000012
        /*12a8*/ 	.word	0x00000000
        /*12ac*/ 	.short	0x010a
        /*12ae*/ 	.byte	0x3f
	.zero		1


	//   ....[85]....
        /*12b0*/ 	.word	0x00030150
        /*12b4*/ 	.word	0x0000000e
        /*12b8*/ 	.word	0x00000000
        /*12bc*/ 	.short	0x010a
        /*12be*/ 	.byte	0x3f
	.zero		1


	//   ....[86]....
        /*12c0*/ 	.word	0x000307b0
        /*12c4*/ 	.word	0x0000000d
        /*12c8*/ 	.word	0x00000000
        /*12cc*/ 	.short	0x010a
        /*12ce*/ 	.byte	0x3f
	.zero		1


	//   ....[87]....
        /*12d0*/ 	.word	0x000308f0
        /*12d4*/ 	.word	0x00000012
        /*12d8*/ 	.word	0x00000000
        /*12dc*/ 	.short	0x010a
        /*12de*/ 	.byte	0x3f
	.zero		1


	//   ....[88]....
        /*12e0*/ 	.word	0x00031b00
        /*12e4*/ 	.word	0x00000013
        /*12e8*/ 	.word	0x00000000
        /*12ec*/ 	.short	0x0101
        /*12ee*/ 	.byte	0x3f
	.zero		1


	//   ....[89]....
        /*12f0*/ 	.word	0x0004b8c0
        /*12f4*/ 	.word	0x00000004
        /*12f8*/ 	.word	0x00000000
        /*12fc*/ 	.short	0x0101
        /*12fe*/ 	.byte	0x3f
	.zero		1


	//   ....[90]....
        /*1300*/ 	.word	0x0004b900
        /*1304*/ 	.word	0x0000000e
        /*1308*/ 	.word	0x00000000
        /*130c*/ 	.short	0x010a
        /*130e*/ 	.byte	0x3f
	.zero		1


	//   ....[91]....
        /*1310*/ 	.word	0x0004b950
        /*1314*/ 	.word	0x00000012
        /*1318*/ 	.word	0x00000000
        /*131c*/ 	.short	0x010a
        /*131e*/ 	.byte	0x3f
	.zero		1


	//----- nvinfo : EIATTR_NUM_MBARRIERS
	.align		4
.L_445:
        /*1320*/ 	.byte	0x03, 0x38
        /*1322*/ 	.short	0x0017


	//----- nvinfo : EIATTR_EXIT_INSTR_OFFSETS
	.align		4
        /*1324*/ 	.byte	0x04, 0x1c
        /*1326*/ 	.short	(.L_447 - .L_446)


	//   ....[0]....
.L_446:
        /*1328*/ 	.word	0x00000b80


	//   ....[1]....
        /*132c*/ 	.word	0x00025110


	//   ....[2]....
        /*1330*/ 	.word	0x0002cf90


	//----- nvinfo : EIATTR_MAX_THREADS
	.align		4
.L_447:
        /*1334*/ 	.byte	0x04, 0x05
        /*1336*/ 	.short	(.L_449 - .L_448)
.L_448:
        /*1338*/ 	.word	0x00000180
        /*133c*/ 	.word	0x00000001
        /*1340*/ 	.word	0x00000001


	//----- nvinfo : EIATTR_CRS_STACK_SIZE
	.align		4
.L_449:
        /*1344*/ 	.byte	0x04, 0x1e
        /*1346*/ 	.short	(.L_451 - .L_450)
.L_450:
        /*1348*/ 	.word	0x00000000


	//----- nvinfo : EIATTR_CBANK_PARAM_SIZE
	.align		4
.L_451:
        /*134c*/ 	.byte	0x03, 0x19
        /*134e*/ 	.short	0x0bf0


	//----- nvinfo : EIATTR_PARAM_CBANK
	.align		4
        /*1350*/ 	.byte	0x04, 0x0a
        /*1352*/ 	.short	(.L_453 - .L_452)
	.align		4
.L_452:
        /*1354*/ 	.word	index@(.nv.constant0._ZN7cutlass13device_kernelIN5flash11enable_sm90INS1_16FlashAttnFwdSm90INS1_25CollectiveMainloopFwdSm90ILi2EN4cute5tupleIJNS5_1CILi1EEES8_S8_EEENS6_IJNS7_ILi128EEENS7_ILi96EEENS7_ILi64EEEEEELi256ENS_6half_tEfNS_4arch4Sm90ELb0ELb1ELb1ELb1ELb0ELb0ELb1ELb1ELb0ELb1ELb1ELb0EEENS1_21CollectiveEpilogueFwdINS6_IJSA_NS7_ILi256EEESB_EEES9_SE_SG_Li256ELb1ELb1ELb1ELb0EEENS1_36VarlenDynamicPersistentTileSchedulerILi128ELi96ELi256ELi128ELb1ELb1ELb1ELb1ELb0ELb1EEEEEEEEEvNT_6ParamsE)
        /*1358*/ 	.short	0x0210
        /*135a*/ 	.short	0x0bf0


	//----- nvinfo : EIATTR_SW_WAR
	.align		4
.L_453:
        /*135c*/ 	.byte	0x04, 0x36
        /*135e*/ 	.short	(.L_455 - .L_454)
.L_454:
        /*1360*/ 	.word	0x00000008
.L_455:


//--------------------- .nv.info._ZN7cutlass13device_kernelIN5flash11enable_sm90INS1_16FlashAttnFwdSm90INS1_25CollectiveMainloopFwdSm90ILi2EN4cute5tupleIJNS5_1CILi1EEES8_S8_EEENS6_IJNS7_ILi128EEENS7_ILi96EEENS7_ILi64EEEEEELi256ENS_6half_tEfNS_4arch4Sm90ELb0ELb1ELb1ELb1ELb0ELb1ELb1ELb1ELb0ELb1ELb1ELb0EEENS1_21CollectiveEpilogueFwdINS6_IJSA_NS7_ILi256EEESB_EEES9_SE_SG_Li256ELb1ELb1ELb1ELb0EEENS1_36VarlenDynamicPersistentTileSchedulerILi128ELi96ELi256ELi128ELb1ELb1ELb1ELb1ELb0ELb1EEEEEEEEEvNT_6ParamsE --------------------------
	.section	.nv.info._ZN7cutlass13device_kernelIN5flash11enable_sm90INS1_16FlashAttnFwdSm90INS1_25CollectiveMainloopFwdSm90ILi2EN4cute5tupleIJNS5_1CILi1EEES8_S8_EEENS6_IJNS7_ILi128EEENS7_ILi96EEENS7_ILi64EEEEEELi256ENS_6half_tEfNS_4arch4Sm90ELb0ELb1ELb1ELb1ELb0ELb1ELb1ELb1ELb0ELb1ELb1ELb0EEENS1_21CollectiveEpilogueFwdINS6_IJSA_NS7_ILi256EEESB_EEES9_SE_SG_Li256ELb1ELb1ELb1ELb0EEENS1_36VarlenDynamicPersistentTileSchedulerILi128ELi96ELi256ELi128ELb1ELb1ELb1ELb1ELb0ELb1EEEEEEEEEvNT_6ParamsE,"",@"SHT_CUDA_INFO"
	.sectionflags	@""
	.align	4


	//----- nvinfo : EIATTR_CUDA_API_VERSION
	.align		4
        /*0000*/ 	.byte	0x04, 0x37
        /*0002*/ 	.short	(.L_457 - .L_456)
.L_456:
        /*0004*/ 	.word	0x00000082


	//----- nvinfo : EIATTR_KPARAM_INFO
	.align		4
.L_457:
        /*0008*/ 	.byte	0x04, 0x17
        /*000a*/ 	.short	(.L_459 - .L_458)
.L_458:
        /*000c*/ 	.word	0x00000000
        /*0010*/ 	.short	0x0000
        /*0012*/ 	.short	0x0070
        /*0014*/ 	.byte	0x00, 0xf0, 0x01, 0x2e


	//----- nvinfo : EIATTR_SPARSE_MMA_MASK
	.align		4
.L_459:
        /*0018*/ 	.byte	0x03, 0x50
        /*001a*/ 	.short	0x0000


	//----- nvinfo : EIATTR_MAXREG_COUNT
	.align		4
        /*001c*/ 	.byte	0x03, 0x1b
        /*001e*/ 	.short	0x00a8


	//----- nvinfo : EIATTR_NUM_BARRIERS
	.align		4
        /*0020*/ 	.byte	0x02, 0x4c
        /*0022*/ 	.byte	0x10
	.zero		1


	//----- nvinfo : EIATTR_EXTERNS
	.align		4
        /*0024*/ 	.byte	0x04, 0x0f
        /*0026*/ 	.short	(.L_461 - .L_460)


	//   ....[0]....
	.align		4
.L_460:
        /*0028*/ 	.word	index@(__assertfail)


	//----- nvinfo : EIATTR_ANNOTATIONS
	.align		4
.L_461:
        /*002c*/ 	.byte	0x04, 0x55
        /*002e*/ 	.short	(.L_463 - .L_462)


	//   ....[0]....
.L_462:
        /* <DEDUP_REMOVED lines=173> */


	//----- nvinfo : EIATTR_MERCURY_ISA_VERSION
	.align		4
.L_463:
        /*0af0*/ 	.byte	0x03, 0x5f
        /*0af2*/ 	.short	0x0101


	//----- nvinfo : EIATTR_UNUSED_LOAD_BYTE_OFFSET
	.align		4
        /*0af4*/ 	.byte	0x04, 0x44
        /*0af6*/ 	.short	(.L_465 - .L_464)


	//   ....[0]....
.L_464:
        /*0af8*/ 	.word	0x00000be0
        /*0afc*/ 	.word	0x0000fff0


	//   ....[1]....
        /*0b00*/ 	.word	0x0002c9f0
        /*0b04*/ 	.word	0x0000fff0


	//----- nvinfo : EIATTR_INT_WARP_WIDE_INSTR_OFFSETS
	.align		4
.L_465:
        /*0b08*/ 	.byte	0x04, 0x31
        /*0b0a*/ 	.short	(.L_467 - .L_466)


	//   ....[0]....
.L_466:
        /*0b0c*/ 	.word	0x000001e0


	//   ....[1]....
        /*0b10*/ 	.word	0x00000220


	//   ....[2]....
        /*0b14*/ 	.word	0x00000290


	//   ....[3]....
        /*0b18*/ 	.word	0x000002a0


	//   ....[4]....
        /*0b1c*/ 	.word	0x00035290


	//   ....[5]....
        /*0b20*/ 	.word	0x00035320


	//   ....[6]....
        /*0b24*/ 	.word	0x00039d10


	//   ....[7]....
        /*0b28*/ 	.word	0x00039da0


	//----- nvinfo : EIATTR_COOP_GROUP_MASK_REGIDS
	.align		4
.L_467:
        /*0b2c*/ 	.byte	0x04, 0x29
        /*0b2e*/ 	.short	(.L_469 - .L_468)


	//   ....[0]....
.L_468:
        /*0b30*/ 	.word	0xffffffff


	//   ....[1]....
        /*0b34*/ 	.word	0xffffffff


	//   ....[2]....
        /*0b38*/ 	.word	0xffffffff


	//   ....[3]....
        /*0b3c*/ 	.word	0xffffffff


	//   ....[4]....
        /*0b40*/ 	.word	0xffffffff


	//   ....[5]....
        /*0b44*/ 	.word	0xffffffff


	//   ....[6]....
        /*0b48*/ 	.word	0xffffffff


	//   ....[7]....
        /*0b4c*/ 	.word	0xffffffff


	//   ....[8]....
        /*0b50*/ 	.word	0xffffffff


	//   ....[9]....
        /*0b54*/ 	.word	0xffffffff


	//   ....[10]....
        /*0b58*/ 	.word	0xffffffff


	//   ....[11]....
        /*0b5c*/ 	.word	0xffffffff


	//   ....[12]....
        /*0b60*/ 	.word	0xffffffff


	//   ....[13]....
        /*0b64*/ 	.word	0xffffffff


	//   ....[14]....
        /*0b68*/ 	.word	0xffffffff


	//   ....[15]....
        /*0b6c*/ 	.word	0xffffffff


	//   ....[16]....
        /*0b70*/ 	.word	0xffffffff


	//   ....[17]....
        /*0b74*/ 	.word	0xffffffff


	//   ....[18]....
        /*0b78*/ 	.word	0xffffffff


	//   ....[19]....
        /*0b7c*/ 	.word	0xffffffff


	//   ....[20]....
        /*0b80*/ 	.word	0xffffffff


	//   ....[21]....
        /*0b84*/ 	.word	0xffffffff


	//   ....[22]....
        /*0b88*/ 	.word	0xffffffff


	//   ....[23]....
        /*0b8c*/ 	.word	0xffffffff


	//   ....[24]....
        /*0b90*/ 	.word	0xffffffff


	//   ....[25]....
        /*0b94*/ 	.word	0xffffffff


	//   ....[26]....
        /*0b98*/ 	.word	0xffffffff


	//   ....[27]....
        /*0b9c*/ 	.word	0xffffffff


	//   ....[28]....
        /*0ba0*/ 	.word	0xffffffff


	//   ....[29]....
        /*0ba4*/ 	.word	0xffffffff


	//   ....[30]....
        /*0ba8*/ 	.word	0xffffffff


	//   ....[31]....
        /*0bac*/ 	.word	0xffffffff


	//   ....[32]....
        /*0bb0*/ 	.word	0xffffffff


	//   ....[33]....
        /*0bb4*/ 	.word	0xffffffff


	//   ....[34]....
        /*0bb8*/ 	.word	0xffffffff


	//   ....[35]....
        /*0bbc*/ 	.word	0xffffffff


	//   ....[36]....
        /*0bc0*/ 	.word	0xffffffff


	//   ....[37]....
        /*0bc4*/ 	.word	0xffffffff


	//   ....[38]....
        /*0bc8*/ 	.word	0xffffffff


	//   ....[39]....
        /*0bcc*/ 	.word	0xffffffff


	//   ....[40]....
        /*0bd0*/ 	.word	0xffffffff


	//   ....[41]....
        /*0bd4*/ 	.word	0xffffffff


	//   ....[42]....
        /*0bd8*/ 	.word	0xffffffff


	//   ....[43]....
        /*0bdc*/ 	.word	0xffffffff


	//   ....[44]....
        /*0be0*/ 	.word	0xffffffff


	//   ....[45]....
        /*0be4*/ 	.word	0xffffffff


	//   ....[46]....
        /*0be8*/ 	.word	0xffffffff


	//   ....[47]....
        /*0bec*/ 	.word	0xffffffff


	//   ....[48]....
        /*0bf0*/ 	.word	0xffffffff


	//   ....[49]....
        /*0bf4*/ 	.word	0xffffffff


	//   ....[50]....
        /*0bf8*/ 	.word	0xffffffff


	//   ....[51]....
        /*0bfc*/ 	.word	0xffffffff


	//   ....[52]....
        /*0c00*/ 	.word	0xffffffff


	//   ....[53]....
        /*0c04*/ 	.word	0xffffffff


	//   ....[54]....
        /*0c08*/ 	.word	0xffffffff


	//   ....[55]....
        /*0c0c*/ 	.word	0xffffffff


	//   ....[56]....
        /*0c10*/ 	.word	0xffffffff


	//   ....[57]....
        /*0c14*/ 	.word	0xffffffff


	//   ....[58]....
        /*0c18*/ 	.word	0xffffffff


	//   ....[59]....
        /*0c1c*/ 	.word	0xffffffff


	//   ....[60]....
        /*0c20*/ 	.word	0xffffffff


	//   ....[61]....
        /*0c24*/ 	.word	0xffffffff


	//   ....[62]....
        /*0c28*/ 	.word	0xffffffff


	//   ....[63]....
        /*0c2c*/ 	.word	0xffffffff


	//   ....[64]....
        /*0c30*/ 	.word	0xffffffff


	//   ....[65]....
        /*0c34*/ 	.word	0xffffffff


	//   ....[66]....
        /*0c38*/ 	.word	0xffffffff


	//   ....[67]....
        /*0c3c*/ 	.word	0xffffffff


	//   ....[68]....
        /*0c40*/ 	.word	0xffffffff


	//   ....[69]....
        /*0c44*/ 	.word	0xffffffff


	//   ....[70]....
        /*0c48*/ 	.word	0xffffffff


	//   ....[71]....
        /*0c4c*/ 	.word	0xffffffff


	//   ....[72]....
        /*0c50*/ 	.word	0xffffffff


	//   ....[73]....
        /*0c54*/ 	.word	0xffffffff


	//   ....[74]....
        /*0c58*/ 	.word	0xffffffff


	//   ....[75]....
        /*0c5c*/ 	.word	0xffffffff


	//   ....[76]....
        /*0c60*/ 	.word	0xffffffff


	//   ....[77]....
        /*0c64*/ 	.word	0xffffffff


	//   ....[78]....
        /*0c68*/ 	.word	0xffffffff


	//   ....[79]....
        /*0c6c*/ 	.word	0xffffffff


	//   ....[80]....
        /*0c70*/ 	.word	0xffffffff


	//   ....[81]....
        /*0c74*/ 	.word	0xffffffff


	//   ....[82]....
        /*0c78*/ 	.word	0xffffffff


	//   ....[83]....
        /*0c7c*/ 	.word	0xffffffff


	//   ....[84]....
        /*0c80*/ 	.word	0xffffffff


	//   ....[85]....
        /*0c84*/ 	.word	0xffffffff


	//   ....[86]....
        /*0c88*/ 	.word	0xffffffff


	//   ....[87]....
        /*0c8c*/ 	.word	0xffffffff


	//   ....[88]....
        /*0c90*/ 	.word	0xffffffff


	//   ....[89]....
        /*0c94*/ 	.word	0xffffffff


	//   ....[90]....
        /*0c98*/ 	.word	0xffffffff


	//   ....[91]....
        /*0c9c*/ 	.word	0xffffffff


	//   ....[92]....
        /*0ca0*/ 	.word	0xffffffff


	//   ....[93]....
        /*0ca4*/ 	.word	0xffffffff


	//   ....[94]....
        /*0ca8*/ 	.word	0xffffffff


	//   ....[95]....
        /*0cac*/ 	.word	0xffffffff


	//   ....[96]....
        /*0cb0*/ 	.word	0xffffffff


	//   ....[97]....
        /*0cb4*/ 	.word	0xffffffff


	//   ....[98]....
        /*0cb8*/ 	.word	0xffffffff


	//   ....[99]....
        /*0cbc*/ 	.word	0xffffffff


	//   ....[100]....
        /*0cc0*/ 	.word	0xffffffff


	//   ....[101]....
        /*0cc4*/ 	.word	0xffffffff


	//   ....[102]....
        /*0cc8*/ 	.word	0xffffffff


	//   ....[103]....
        /*0ccc*/ 	.word	0xffffffff


	//   ....[104]....
        /*0cd0*/ 	.word	0xffffffff


	//   ....[105]....
        /*0cd4*/ 	.word	0xffffffff


	//   ....[106]....
        /*0cd8*/ 	.word	0xffffffff


	//   ....[107]....
        /*0cdc*/ 	.word	0xffffffff


	//   ....[108]....
        /*0ce0*/ 	.word	0xffffffff


	//   ....[109]....
        /*0ce4*/ 	.word	0xffffffff


	//   ....[110]....
        /*0ce8*/ 	.word	0xffffffff


	//   ....[111]....
        /*0cec*/ 	.word	0xffffffff


	//   ....[112]....
        /*0cf0*/ 	.word	0xffffffff


	//   ....[113]....
        /*0cf4*/ 	.word	0xffffffff


	//   ....[114]....
        /*0cf8*/ 	.word	0xffffffff


	//   ....[115]....
        /*0cfc*/ 	.word	0xffffffff


	//   ....[116]....
        /*0d00*/ 	.word	0xffffffff


	//   ....[117]....
        /*0d04*/ 	.word	0xffffffff


	//   ....[118]....
        /*0d08*/ 	.word	0xffffffff


	//   ....[119]....
        /*0d0c*/ 	.word	0xffffffff


	//   ....[120]....
        /*0d10*/ 	.word	0xffffffff


	//   ....[121]....
        /*0d14*/ 	.word	0xffffffff


	//   ....[122]....
        /*0d18*/ 	.word	0xffffffff


	//   ....[123]....
        /*0d1c*/ 	.word	0xffffffff


	//   ....[124]....
        /*0d20*/ 	.word	0xffffffff


	//   ....[125]....
        /*0d24*/ 	.word	0xffffffff


	//   ....[126]....
        /*0d28*/ 	.word	0xffffffff


	//   ....[127]....
        /*0d2c*/ 	.word	0xffffffff


	//   ....[128]....
        /*0d30*/ 	.word	0xffffffff


	//   ....[129]....
        /*0d34*/ 	.word	0xffffffff


	//   ....[130]....
        /*0d38*/ 	.word	0xffffffff


	//   ....[131]....
        /*0d3c*/ 	.word	0xffffffff


	//   ....[132]....
        /*0d40*/ 	.word	0xffffffff


	//   ....[133]....
        /*0d44*/ 	.word	0xffffffff


	//   ....[134]....
        /*0d48*/ 	.word	0xffffffff


	//   ....[135]....
        /*0d4c*/ 	.word	0xffffffff


	//   ....[136]....
        /*0d50*/ 	.word	0xffffffff


	//   ....[137]....
        /*0d54*/ 	.word	0xffffffff


	//   ....[138]....
        /*0d58*/ 	.word	0x0500000f


	//   ....[139]....
        /*0d5c*/ 	.word	0x0500000f


	//   ....[140]....
        /*0d60*/ 	.word	0x0500000f


	//   ....[141]....
        /*0d64*/ 	.word	0x0500000f


	//   ....[142]....
        /*0d68*/ 	.word	0x0500000f


	//   ....[143]....
        /*0d6c*/ 	.word	0x0500000f


	//   ....[144]....
        /*0d70*/ 	.word	0x0500000f


	//   ....[145]....
        /*0d74*/ 	.word	0x0500000f


	//   ....[146]....
        /*0d78*/ 	.word	0x0500000f


	//   ....[147]....
        /*0d7c*/ 	.word	0x0500000f


	//   ....[148]....
        /*0d80*/ 	.word	0x0500000f


	//   ....[149]....
        /*0d84*/ 	.word	0x0500000f


	//   ....[150]....
        /*0d88*/ 	.word	0x0500000f


	//   ....[151]....
        /*0d8c*/ 	.word	0x0500000f


	//   ....[152]....
        /*0d90*/ 	.word	0x0500000f


	//   ....[153]....
        /*0d94*/ 	.word	0x0500000f


	//   ....[154]....
        /*0d98*/ 	.word	0x0500000f


	//   ....[155]....
        /*0d9c*/ 	.word	0x0500000f


	//   ....[156]....
        /*0da0*/ 	.word	0x0500000f


	//   ....[157]....
        /*0da4*/ 	.word	0x0500000f


	//   ....[158]....
        /*0da8*/ 	.word	0x0500000f


	//   ....[159]....
        /*0dac*/ 	.word	0x0500000f


	//   ....[160]....
        /*0db0*/ 	.word	0x0500000f


	//   ....[161]....
        /*0db4*/ 	.word	0x0500000f


	//   ....[162]....
        /*0db8*/ 	.word	0x0500000f


	//   ....[163]....
        /*0dbc*/ 	.word	0x0500000f


	//   ....[164]....
        /*0dc0*/ 	.word	0x0500000f


	//   ....[165]....
        /*0dc4*/ 	.word	0x0500000f


	//   ....[166]....
        /*0dc8*/ 	.word	0x0500000f


	//   ....[167]....
        /*0dcc*/ 	.word	0x0500000f


	//   ....[168]....
        /*0dd0*/ 	.word	0x0500000f


	//   ....[169]....
        /*0dd4*/ 	.word	0x0500000f


	//   ....[170]....
        /*0dd8*/ 	.word	0x0500000f


	//   ....[171]....
        /*0ddc*/ 	.word	0x0500000f


	//   ....[172]....
        /*0de0*/ 	.word	0x0500000f


	//   ....[173]....
        /*0de4*/ 	.word	0x0500000f


	//   ....[174]....
        /*0de8*/ 	.word	0x0500000f


	//   ....[175]....
        /*0dec*/ 	.word	0x0500000f


	//   ....[176]....
        /*0df0*/ 	.word	0x0500000f


	//   ....[177]....
        /*0df4*/ 	.word	0x0500000f


	//   ....[178]....
        /*0df8*/ 	.word	0x0500000f


	//   ....[179]....
        /*0dfc*/ 	.word	0x0500000f


	//   ....[180]....
        /*0e00*/ 	.word	0x0500000f


	//   ....[181]....
        /*0e04*/ 	.word	0x0500000f


	//   ....[182]....
        /*0e08*/ 	.word	0x0500000f


	//   ....[183]....
        /*0e0c*/ 	.word	0x0500000f


	//   ....[184]....
        /*0e10*/ 	.word	0x0500000f


	//   ....[185]....
        /*0e14*/ 	.word	0x0500000f


	//   ....[186]....
        /*0e18*/ 	.word	0x0500000f


	//   ....[187]....
        /*0e1c*/ 	.word	0x0500000f


	//   ....[188]....
        /*0e20*/ 	.word	0x0500000f


	//   ....[189]....
        /*0e24*/ 	.word	0x0500000f


	//   ....[190]....
        /*0e28*/ 	.word	0x0500000f


	//   ....[191]....
        /*0e2c*/ 	.word	0x0500000f


	//   ....[192]....
        /*0e30*/ 	.word	0x0500000f


	//   ....[193]....
        /*0e34*/ 	.word	0x0500000f


	//   ....[194]....
        /*0e38*/ 	.word	0x0500000f


	//   ....[195]....
        /*0e3c*/ 	.word	0x0500000f


	//   ....[196]....
        /*0e40*/ 	.word	0x0500000f


	//   ....[197]....
        /*0e44*/ 	.word	0x0500000f


	//   ....[198]....
        /*0e48*/ 	.word	0x0500000f


	//   ....[199]....
        /*0e4c*/ 	.word	0x0500000f


	//   ....[200]....
        /*0e50*/ 	.word	0x0500000f


	//   ....[201]....
        /*0e54*/ 	.word	0x0500000f


	//   ....[202]....
        /*0e58*/ 	.word	0x0500000f


	//   ....[203]....
        /*0e5c*/ 	.word	0x0500000f


	//   ....[204]....
        /*0e60*/ 	.word	0x0500000f


	//   ....[205]....
        /*0e64*/ 	.word	0x0500000f


	//   ....[206]....
        /*0e68*/ 	.word	0x0500000f


	//   ....[207]....
        /*0e6c*/ 	.word	0x0500000f


	//   ....[208]....
        /*0e70*/ 	.word	0x0500000f


	//   ....[209]....
        /*0e74*/ 	.word	0x0500000f


	//   ....[210]....
        /*0e78*/ 	.word	0x0500000f


	//   ....[211]....
        /*0e7c*/ 	.word	0x0500000f


	//   ....[212]....
        /*0e80*/ 	.word	0x0500000f


	//   ....[213]....
        /*0e84*/ 	.word	0x0500000f


	//   ....[214]....
        /*0e88*/ 	.word	0x0500000f


	//   ....[215]....
        /*0e8c*/ 	.word	0x0500000f


	//   ....[216]....
        /*0e90*/ 	.word	0x0500000f


	//   ....[217]....
        /*0e94*/ 	.word	0x0500000f


	//   ....[218]....
        /*0e98*/ 	.word	0x0500000f


	//   ....[219]....
        /*0e9c*/ 	.word	0x0500000f


	//   ....[220]....
        /*0ea0*/ 	.word	0x0500000f


	//   ....[221]....
        /*0ea4*/ 	.word	0x0500000f


	//   ....[222]....
        /*0ea8*/ 	.word	0x0500000f


	//   ....[223]....
        /*0eac*/ 	.word	0x0500000f


	//   ....[224]....
        /*0eb0*/ 	.word	0x0500000f


	//   ....[225]....
        /*0eb4*/ 	.word	0x0500000f


	//   ....[226]....
        /*0eb8*/ 	.word	0x0500000f


	//   ....[227]....
        /*0ebc*/ 	.word	0x0500000f


	//   ....[228]....
        /*0ec0*/ 	.word	0xffffffff


	//   ....[229]....
        /*0ec4*/ 	.word	0xffffffff


	//   ....[230]....
        /*0ec8*/ 	.word	0xffffffff


	//   ....[231]....
        /*0ecc*/ 	.word	0xffffffff


	//   ....[232]....
        /*0ed0*/ 	.word	0xffffffff


	//   ....[233]....
        /*0ed4*/ 	.word	0xffffffff


	//----- nvinfo : EIATTR_COOP_GROUP_INSTR_OFFSETS
	.align		4
.L_469:
        /*0ed8*/ 	.byte	0x04, 0x28
        /*0eda*/ 	.short	(.L_471 - .L_470)


	//   ....[0]....
.L_470:
        /*0edc*/ 	.word	0x000000c0


	//   ....[1]....
        /*0ee0*/ 	.word	0x000001f0


	//   ....[2]....
        /*0ee4*/ 	.word	0x00000240


	//   ....[3]....
        /*0ee8*/ 	.word	0x00000490


	//   ....[4]....
        /*0eec*/ 	.word	0x000005f0


	//   ....[5]....
        /*0ef0*/ 	.word	0x00000710


	//   ....[6]....
        /*0ef4*/ 	.word	0x00000870


	//   ....[7]....
        /*0ef8*/ 	.word	0x00007450


	//   ....[8]....
        /*0efc*/ 	.word	0x000081c0


	//   ....[9]....
        /*0f00*/ 	.word	0x000081d0


	//   ....[10]....
        /*0f04*/ 	.word	0x000081e0


	//   ....[11]....
        /*0f08*/ 	.word	0x000081f0


	//   ....[12]....
        /*0f0c*/ 	.word	0x00008530


	//   ....[13]....
        /*0f10*/ 	.word	0x00008540


	//   ....[14]....
        /*0f14*/ 	.word	0x00008550


	//   ....[15]....
        /*0f18*/ 	.word	0x00008560


	//   ....[16]....
        /*0f1c*/ 	.word	0x00009790


	//   ....[17]....
        /*0f20*/ 	.word	0x000097b0


	//   ....[18]....
        /*0f24*/ 	.word	0x000097c0


	//   ....[19]....
        /*0f28*/ 	.word	0x000097d0


	//   ....[20]....
        /*0f2c*/ 	.word	0x000098b0


	//   ....[21]....
        /*0f30*/ 	.word	0x000098d0


	//   ....[22]....
        /*0f34*/ 	.word	0x000098e0


	//   ....[23]....
        /*0f38*/ 	.word	0x000098f0


	//   ....[24]....
        /*0f3c*/ 	.word	0x0000c970


	//   ....[25]....
        /*0f40*/ 	.word	0x0000cf60


	//   ....[26]....
        /*0f44*/ 	.word	0x0000dfa0


	//   ....[27]....
        /*0f48*/ 	.word	0x0000e110


	//   ....[28]....
        /*0f4c*/ 	.word	0x0000e160


	//   ....[29]....
        /*0f50*/ 	.word	0x0000e180


	//   ....[30]....
        /*0f54*/ 	.word	0x000180d0


	//   ....[31]....
        /*0f58*/ 	.word	0x00018220


	//   ....[32]....
        /*0f5c*/ 	.word	0x00018360


	//   ....[33]....
        /*0f60*/ 	.word	0x00018380


	//   ....[34]....
        /*0f64*/ 	.word	0x00021d80


	//   ....[35]....
        /*0f68*/ 	.word	0x000229e0


	//   ....[36]....
        /*0f6c*/ 	.word	0x00023250


	//   ....[37]....
        /*0f70*/ 	.word	0x000232b0


	//   ....[38]....
        /*0f74*/ 	.word	0x000235e0


	//   ....[39]....
        /*0f78*/ 	.word	0x00023610


	//   ....[40]....
        /*0f7c*/ 	.word	0x0002b9d0


	//   ....[41]....
        /*0f80*/ 	.word	0x0002b9f0


	//   ....[42]....
        /*0f84*/ 	.word	0x0002ba30


	//   ....[43]....
        /*0f88*/ 	.word	0x0002ba60


	//   ....[44]....
        /*0f8c*/ 	.word	0x0002dc90


	//   ....[45]....
        /*0f90*/ 	.word	0x0002dcb0


	//   ....[46]....
        /*0f94*/ 	.word	0x0002dce0


	//   ....[47]....
        /*0f98*/ 	.word	0x0002dcf0


	//   ....[48]....
        /*0f9c*/ 	.word	0x0002e660


	//   ....[49]....
        /*0fa0*/ 	.word	0x0002e670


	//   ....[50]....
        /*0fa4*/ 	.word	0x0002e800


	//   ....[51]....
        /*0fa8*/ 	.word	0x0002e810


	//   ....[52]....
        /*0fac*/ 	.word	0x0002e9a0


	//   ....[53]....
        /*0fb0*/ 	.word	0x0002e9b0


	//   ....[54]....
        /*0fb4*/ 	.word	0x0002eb40


	//   ....[55]....
        /*0fb8*/ 	.word	0x0002eb50


	//   ....[56]....
        /*0fbc*/ 	.word	0x0002ef80


	//   ....[57]....
        /*0fc0*/ 	.word	0x0002ef90


	//   ....[58]....
        /*0fc4*/ 	.word	0x0002fc50


	//   ....[59]....
        /*0fc8*/ 	.word	0x0002fc60


	//   ....[60]....
        /*0fcc*/ 	.word	0x000311c0


	//   ....[61]....
        /*0fd0*/ 	.word	0x000311d0


	//   ....[62]....
        /*0fd4*/ 	.word	0x00031370


	//   ....[63]....
        /*0fd8*/ 	.word	0x00031380


	//   ....[64]....
        /*0fdc*/ 	.word	0x00031510


	//   ....[65]....
        /*0fe0*/ 	.word	0x00031520


	//   ....[66]....
        /*0fe4*/ 	.word	0x000316b0


	//   ....[67]....
        /*0fe8*/ 	.word	0x000316c0


	//   ....[68]....
        /*0fec*/ 	.word	0x000318b0


	//   ....[69]....
        /*0ff0*/ 	.word	0x00031ae0


	//   ....[70]....
        /*0ff4*/ 	.word	0x00031b10


	//   ....[71]....
        /*0ff8*/ 	.word	0x00031b40


	//   ....[72]....
        /*0ffc*/ 	.word	0x00031b70


	//   ....[73]....
        /*1000*/ 	.word	0x00031ba0


	//   ....[74]....
        /*1004*/ 	.word	0x00031bd0


	//   ....[75]....
        /*1008*/ 	.word	0x00031d70


	//   ....[76]....
        /*100c*/ 	.word	0x00031da0


	//   ....[77]....
        /*1010*/ 	.word	0x00031dd0


	//   ....[78]....
        /*1014*/ 	.word	0x00031e00


	//   ....[79]....
        /*1018*/ 	.word	0x00031e30


	//   ....[80]....
        /*101c*/ 	.word	0x00031e60


	//   ....[81]....
        /*1020*/ 	.word	0x00031f00


	//   ....[82]....
        /*1024*/ 	.word	0x00031f30


	//   ....[83]....
        /*1028*/ 	.word	0x00031f40


	//   ....[84]....
        /*102c*/ 	.word	0x00031f70


	//   ....[85]....
        /*1030*/ 	.word	0x00033860


	//   ....[86]....
        /*1034*/ 	.word	0x00035860


	//   ....[87]....
        /*1038*/ 	.word	0x00036330


	//   ....[88]....
        /*103c*/ 	.word	0x00036340


	//   ....[89]....
        /*1040*/ 	.word	0x00036360


	//   ....[90]....
        /*1044*/ 	.word	0x00036380


	//   ....[91]....
        /*1048*/ 	.word	0x00036470


	//   ....[92]....
        /*104c*/ 	.word	0x00036500


	//   ....[93]....
        /*1050*/ 	.word	0x00036530


	//   ....[94]....
        /*1054*/ 	.word	0x000365b0


	//   ....[95]....
        /*1058*/ 	.word	0x000365e0


	//   ....[96]....
        /*105c*/ 	.word	0x00036660


	//   ....[97]....
        /*1060*/ 	.word	0x00036690


	//   ....[98]....
        /*1064*/ 	.word	0x00036710


	//   ....[99]....
        /*1068*/ 	.word	0x00036740


	//   ....[100]....
        /*106c*/ 	.word	0x000367a0


	//   ....[101]....
        /*1070*/ 	.word	0x000367b0


	//   ....[102]....
        /*1074*/ 	.word	0x00036820


	//   ....[103]....
        /*1078*/ 	.word	0x00036f00


	//   ....[104]....
        /*107c*/ 	.word	0x00036f40


	//   ....[105]....
        /*1080*/ 	.word	0x00036f60


	//   ....[106]....
        /*1084*/ 	.word	0x00037000


	//   ....[107]....
        /*1088*/ 	.word	0x000370c0


	//   ....[108]....
        /*108c*/ 	.word	0x000370d0


	//   ....[109]....
        /*1090*/ 	.word	0x00037190


	//   ....[110]....
        /*1094*/ 	.word	0x000371a0


	//   ....[111]....
        /*1098*/ 	.word	0x00037240


	//   ....[112]....
        /*109c*/ 	.word	0x00037250


	//   ....[113]....
        /*10a0*/ 	.word	0x00037300


	//   ....[114]....
        /*10a4*/ 	.word	0x00037310


	//   ....[115]....
        /*10a8*/ 	.word	0x000373c0


	//   ....[116]....
        /*10ac*/ 	.word	0x000373d0


	//   ....[117]....
        /*10b0*/ 	.word	0x000373e0


	//   ....[118]....
        /*10b4*/ 	.word	0x00037450


	//   ....[119]....
        /*10b8*/ 	.word	0x0003a040


	//   ....[120]....
        /*10bc*/ 	.word	0x0003a050


	//   ....[121]....
        /*10c0*/ 	.word	0x0003a090


	//   ....[122]....
        /*10c4*/ 	.word	0x0003a0d0


	//   ....[123]....
        /*10c8*/ 	.word	0x0003a100


	//   ....[124]....
        /*10cc*/ 	.word	0x0003a130


	//   ....[125]....
        /*10d0*/ 	.word	0x0003a160


	//   ....[126]....
        /*10d4*/ 	.word	0x0003a190


	//   ....[127]....
        /*10d8*/ 	.word	0x0003a360


	//   ....[128]....
        /*10dc*/ 	.word	0x0003a390


	//   ....[129]....
        /*10e0*/ 	.word	0x0003a3c0


	//   ....[130]....
        /*10e4*/ 	.word	0x0003a3f0


	//   ....[131]....
        /*10e8*/ 	.word	0x0003a420


	//   ....[132]....
        /*10ec*/ 	.word	0x0003a450


	//   ....[133]....
        /*10f0*/ 	.word	0x0003a520


	//   ....[134]....
        /*10f4*/ 	.word	0x0003a540


	//   ....[135]....
        /*10f8*/ 	.word	0x0003a550


	//   ....[136]....
        /*10fc*/ 	.word	0x0003a5d0


	//   ....[137]....
        /*1100*/ 	.word	0x0003b110


	//   ....[138]....
        /*1104*/ 	.word	0x0003b530


	//   ....[139]....
        /*1108*/ 	.word	0x0003b5d0


	//   ....[140]....
        /*110c*/ 	.word	0x0003b660


	//   ....[141]....
        /*1110*/ 	.word	0x0003b6b0


	//   ....[142]....
        /*1114*/ 	.word	0x0003b700


	//   ....[143]....
        /*1118*/ 	.word	0x0003b7a0


	//   ....[144]....
        /*111c*/ 	.word	0x0003b830


	//   ....[145]....
        /*1120*/ 	.word	0x0003b880


	//   ....[146]....
        /*1124*/ 	.word	0x0003b8d0


	//   ....[147]....
        /*1128*/ 	.word	0x0003b9c0


	//   ....[148]....
        /*112c*/ 	.word	0x0003ba70


	//   ....[149]....
        /*1130*/ 	.word	0x0003baf0


	//   ....[150]....
        /*1134*/ 	.word	0x0003bb60


	//   ....[151]....
        /*1138*/ 	.word	0x0003bcd0


	//   ....[152]....
        /*113c*/ 	.word	0x0003be10


	//   ....[153]....
        /*1140*/ 	.word	0x0003be60


	//   ....[154]....
        /*1144*/ 	.word	0x0003beb0


	//   ....[155]....
        /*1148*/ 	.word	0x0003c160


	//   ....[156]....
        /*114c*/ 	.word	0x0003c1b0


	//   ....[157]....
        /*1150*/ 	.word	0x0003c240


	//   ....[158]....
        /*1154*/ 	.word	0x0003c2d0


	//   ....[159]....
        /*1158*/ 	.word	0x0003c360


	//   ....[160]....
        /*115c*/ 	.word	0x0003c3f0


	//   ....[161]....
        /*1160*/ 	.word	0x0003c480


	//   ....[162]....
        /*1164*/ 	.word	0x0003c510


	//   ....[163]....
        /*1168*/ 	.word	0x0003c590


	//   ....[164]....
        /*116c*/ 	.word	0x0003c5e0


	//   ....[165]....
        /*1170*/ 	.word	0x0003c670


	//   ....[166]....
        /*1174*/ 	.word	0x0003c700


	//   ....[167]....
        /*1178*/ 	.word	0x0003c780


	//   ....[168]....
        /*117c*/ 	.word	0x0003c7d0


	//   ....[169]....
        /*1180*/ 	.word	0x0003c860


	//   ....[170]....
        /*1184*/ 	.word	0x0003c8f0


	//   ....[171]....
        /*1188*/ 	.word	0x0003c980


	//   ....[172]....
        /*118c*/ 	.word	0x0003ca10


	//   ....[173]....
        /*1190*/ 	.word	0x0003caa0


	//   ....[174]....
        /*1194*/ 	.word	0x0003cb30


	//   ....[175]....
        /*1198*/ 	.word	0x0003cbf0


	//   ....[176]....
        /*119c*/ 	.word	0x0003ced0


	//   ....[177]....
        /*11a0*/ 	.word	0x0003d060


	//   ....[178]....
        /*11a4*/ 	.word	0x0003d0c0


	//   ....[179]....
        /*11a8*/ 	.word	0x0003d120


	//   ....[180]....
        /*11ac*/ 	.word	0x0003d180


	//   ....[181]....
        /*11b0*/ 	.word	0x0003d220


	//   ....[182]....
        /*11b4*/ 	.word	0x0003d310


	//   ....[183]....
        /*11b8*/ 	.word	0x0003d440


	//   ....[184]....
        /*11bc*/ 	.word	0x0003d4e0


	//   ....[185]....
        /*11c0*/ 	.word	0x0003d5b0


	//   ....[186]....
        /*11c4*/ 	.word	0x0003d650


	//   ....[187]....
        /*11c8*/ 	.word	0x0003d720


	//   ....[188]....
        /*11cc*/ 	.word	0x0003d7c0


	//   ....[189]....
        /*11d0*/ 	.word	0x0003d890


	//   ....[190]....
        /*11d4*/ 	.word	0x0003d930


	//   ....[191]....
        /*11d8*/ 	.word	0x0003d9e0


	//   ....[192]....
        /*11dc*/ 	.word	0x0003dac0


	//   ....[193]....
        /*11e0*/ 	.word	0x0003dd20


	//   ....[194]....
        /*11e4*/ 	.word	0x0003ddd0


	//   ....[195]....
        /*11e8*/ 	.word	0x0003ded0


	//   ....[196]....
        /*11ec*/ 	.word	0x0003dfc0


	//   ....[197]....
        /*11f0*/ 	.word	0x0003e050


	//   ....[198]....
        /*11f4*/ 	.word	0x0003e140


	//   ....[199]....
        /*11f8*/ 	.word	0x0003e1d0


	//   ....[200]....
        /*11fc*/ 	.word	0x0003e2c0


	//   ....[201]....
        /*1200*/ 	.word	0x0003e350


	//   ....[202]....
        /*1204*/ 	.word	0x0003e440


	//   ....[203]....
        /*1208*/ 	.word	0x0003e4d0


	//   ....[204]....
        /*120c*/ 	.word	0x0003e5b0


	//   ....[205]....
        /*1210*/ 	.word	0x0003e6e0


	//   ....[206]....
        /*1214*/ 	.word	0x0003e730


	//   ....[207]....
        /*1218*/ 	.word	0x0003e790


	//   ....[208]....
        /*121c*/ 	.word	0x0003e830


	//   ....[209]....
        /*1220*/ 	.word	0x0003ebd0


	//   ....[210]....
        /*1224*/ 	.word	0x0003ec70


	//   ....[211]....
        /*1228*/ 	.word	0x0003ee10


	//   ....[212]....
        /*122c*/ 	.word	0x0003ee90


	//   ....[213]....
        /*1230*/ 	.word	0x0003ef10


	//   ....[214]....
        /*1234*/ 	.word	0x0003ef90


	//   ....[215]....
        /*1238*/ 	.word	0x0003f010


	//   ....[216]....
        /*123c*/ 	.word	0x0003f0a0


	//   ....[217]....
        /*1240*/ 	.word	0x0003f140


	//   ....[218]....
        /*1244*/ 	.word	0x0003f1f0


	//   ....[219]....
        /*1248*/ 	.word	0x0003f270


	//   ....[220]....
        /*124c*/ 	.word	0x0003f2f0


	//   ....[221]....
        /*1250*/ 	.word	0x0003f370


	//   ....[222]....
        /*1254*/ 	.word	0x0003f400


	//   ....[223]....
        /*1258*/ 	.word	0x0003f480


	//   ....[224]....
        /*125c*/ 	.word	0x0003f530


	//   ....[225]....
        /*1260*/ 	.word	0x0003f580


	//   ....[226]....
        /*1264*/ 	.word	0x0003f640


	//   ....[227]....
        /*1268*/ 	.word	0x0003f770


	//   ....[228]....
        /*126c*/ 	.word	0x00041460


	//   ....[229]....
        /*1270*/ 	.word	0x000421d0


	//   ....[230]....
        /*1274*/ 	.word	0x00042cb0


	//   ....[231]....
        /*1278*/ 	.word	0x00042ce0


	//   ....[232]....
        /*127c*/ 	.word	0x00042d00


	//   ....[233]....
        /*1280*/ 	.word	0x00042d10


	//----- nvinfo : EIATTR_REG_RECONFIG
	.align		4
.L_471:
        /*1284*/ 	.byte	0x01, 0x54
	.zero		2


	//----- nvinfo : EIATTR_SYSCALL_OFFSETS
	.align		4
        /*1288*/ 	.byte	0x04, 0x46
        /*128a*/ 	.short	(.L_473 - .L_472)


	//   ....[0]....
.L_472:
        /*128c*/ 	.word	0x00002610


	//   ....[1]....
        /*1290*/ 	.word	0x00002760


	//   ....[2]....
        /*1294*/ 	.word	0x00007990


	//   ....[3]....
        /*1298*/ 	.word	0x00007f70


	//   ....[4]....
        /*129c*/ 	.word	0x00035490


	//   ....[5]....
        /*12a0*/ 	.word	0x000355e0


	//   ....[6]....
        /*12a4*/ 	.word	0x000356d0


	//   ....[7]....
        /*12a8*/ 	.word	0x00035f30


	//   ....[8]....
        /*12ac*/ 	.word	0x00036b30


	//----- nvinfo : EIATTR_MBARRIER_INSTR_OFFSETS
	.align		4
.L_473:
        /*12b0*/ 	.byte	0x04, 0x39
        /*12b2*/ 	.short	(.L_475 - .L_474)


	//   ....[0]....
.L_474:
        /*12b4*/ 	.word	0x00000330
        /*12b8*/ 	.word	0x000000ff
        /*12bc*/ 	.word	0x00032400
        /*12c0*/ 	.short	0x0100
        /*12c2*/ 	.byte	0x08
	.zero		1


	//   ....[1]....
        /*12c4*/ 	.word	0x00000340
        /*12c8*/ 	.word	0x000000ff
        /*12cc*/ 	.word	0x00032410
        /*12d0*/ 	.short	0x0100
        /*12d2*/ 	.byte	0x08
	.zero		1


	//   ....[2]....
        /*12d4*/ 	.word	0x00000350
        /*12d8*/ 	.word	0x000000ff
        /*12dc*/ 	.word	0x00032420
        /*12e0*/ 	.short	0x0100
        /*12e2*/ 	.byte	0x08
	.zero		1


	//   ....[3]....
        /*12e4*/ 	.word	0x00000440
        /*12e8*/ 	.word	0x000000ff
        /*12ec*/ 	.word	0x00032430
        /*12f0*/ 	.short	0x0100
        /*12f2*/ 	.byte	0x08
	.zero		1


	//   ....[4]....
        /*12f4*/ 	.word	0x00000450
        /*12f8*/ 	.word	0x000000ff
        /*12fc*/ 	.word	0x00032440
        /*1300*/ 	.short	0x0100
        /*1302*/ 	.byte	0x08
	.zero		1


	//   ....[5]....
        /*1304*/ 	.word	0x00000460
        /*1308*/ 	.word	0x000000ff
        /*130c*/ 	.word	0x00032438
        /*1310*/ 	.short	0x0100
        /*1312*/ 	.byte	0x08
	.zero		1


	//   ....[6]....
        /*1314*/ 	.word	0x00000470
        /*1318*/ 	.word	0x000000ff
        /*131c*/ 	.word	0x00032448
        /*1320*/ 	.short	0x0100
        /*1322*/ 	.byte	0x08
	.zero		1


	//   ....[7]....
        /*1324*/ 	.word	0x000005a0
        /*1328*/ 	.word	0x000000ff
        /*132c*/ 	.word	0x00032450
        /*1330*/ 	.short	0x0100
        /*1332*/ 	.byte	0x08
	.zero		1


	//   ....[8]....
        /*1334*/ 	.word	0x000005b0
        /*1338*/ 	.word	0x000000ff
        /*133c*/ 	.word	0x00032460
        /*1340*/ 	.short	0x0100
        /*1342*/ 	.byte	0x08
	.zero		1


	//   ....[9]....
        /*1344*/ 	.word	0x000005c0
        /*1348*/ 	.word	0x000000ff
        /*134c*/ 	.word	0x00032458
        /*1350*/ 	.short	0x0100
        /*1352*/ 	.byte	0x08
	.zero		1


	//   ....[10]....
        /*1354*/ 	.word	0x000005d0
        /*1358*/ 	.word	0x000000ff
        /*135c*/ 	.word	0x00032468
        /*1360*/ 	.short	0x0100
        /*1362*/ 	.byte	0x08
	.zero		1


	//   ....[11]....
        /*1364*/ 	.word	0x000006c0
        /*1368*/ 	.word	0x000000ff
        /*136c*/ 	.word	0x00032470
        /*1370*/ 	.short	0x0100
        /*1372*/ 	.byte	0x06
	.zero		1


	//   ....[12]....
        /*1374*/ 	.word	0x000006d0
        /*1378*/ 	.word	0x000000ff
        /*137c*/ 	.word	0x00032480
        /*1380*/ 	.short	0x0100
        /*1382*/ 	.byte	0x06
	.zero		1


	//   ....[13]....
        /*1384*/ 	.word	0x000006e0
        /*1388*/ 	.word	0x000000ff
        /*138c*/ 	.word	0x00032478
        /*1390*/ 	.short	0x0100
        /*1392*/ 	.byte	0x06
	.zero		1


	//   ....[14]....
        /*1394*/ 	.word	0x000006f0
        /*1398*/ 	.word	0x000000ff
        /*139c*/ 	.word	0x00032488
        /*13a0*/ 	.short	0x0100
        /*13a2*/ 	.byte	0x06
	.zero		1


	//   ....[15]....
        /*13a4*/ 	.word	0x00000820
        /*13a8*/ 	.word	0x000000ff
        /*13ac*/ 	.word	0x00032490
        /*13b0*/ 	.short	0x0100
        /*13b2*/ 	.byte	0x08
	.zero		1


	//   ....[16]....
        /*13b4*/ 	.word	0x00000830
        /*13b8*/ 	.word	0x000000ff
        /*13bc*/ 	.word	0x000324a0
        /*13c0*/ 	.short	0x0100
        /*13c2*/ 	.byte	0x08
	.zero		1


	//   ....[17]....
        /*13c4*/ 	.word	0x00000840
        /*13c8*/ 	.word	0x000000ff
        /*13cc*/ 	.word	0x00032498
        /*13d0*/ 	.short	0x0100
        /*13d2*/ 	.byte	0x08
	.zero		1


	//   ....[18]....
        /*13d4*/ 	.word	0x00000850
        /*13d8*/ 	.word	0x000000ff
        /*13dc*/ 	.word	0x000324a8
        /*13e0*/ 	.short	0x0100
        /*13e2*/ 	.byte	0x08
	.zero		1


	//   ....[19]....
        /*13e4*/ 	.word	0x00000980
        /*13e8*/ 	.word	0x000000ff
        /*13ec*/ 	.word	0x000324b0
        /*13f0*/ 	.short	0x0100
        /*13f2*/ 	.byte	0x08
	.zero		1


	//   ....[20]....
        /*13f4*/ 	.word	0x00000990
        /*13f8*/ 	.word	0x000000ff
        /*13fc*/ 	.word	0x000324c0
        /*1400*/ 	.short	0x0100
        /*1402*/ 	.byte	0x08
	.zero		1


	//   ....[21]....
        /*1404*/ 	.word	0x000009a0
        /*1408*/ 	.word	0x000000ff
        /*140c*/ 	.word	0x000324b8
        /*1410*/ 	.short	0x0100
        /*1412*/ 	.byte	0x08
	.zero		1


	//   ....[22]....
        /*1414*/ 	.word	0x000009b0
        /*1418*/ 	.word	0x000000ff
        /*141c*/ 	.word	0x000324c8
        /*1420*/ 	.short	0x0100
        /*1422*/ 	.byte	0x08
	.zero		1


	//   ....[23]....
        /*1424*/ 	.word	0x000038b0
        /*1428*/ 	.word	0x00000044
        /*142c*/ 	.word	0x00032490
        /*1430*/ 	.short	0x010a
        /*1432*/ 	.byte	0x3f
	.zero		1


	//   ....[24]....
        /*1434*/ 	.word	0x00004d20
        /*1438*/ 	.word	0x00000044
        /*143c*/ 	.word	0x00032490
        /*1440*/ 	.short	0x010a
        /*1442*/ 	.byte	0x3f
	.zero		1


	//   ....[25]....
        /*1444*/ 	.word	0x00005df0
        /*1448*/ 	.word	0x00000044
        /*144c*/ 	.word	0x00032490
        /*1450*/ 	.short	0x010a
        /*1452*/ 	.byte	0x3f
	.zero		1


	//   ....[26]....
        /*1454*/ 	.word	0x00006020
        /*1458*/ 	.word	0x00000004
        /*145c*/ 	.word	0x00000000
        /*1460*/ 	.short	0x0101
        /*1462*/ 	.byte	0x3f
	.zero		1


	//   ....[27]....
        /*1464*/ 	.word	0x00006060
        /*1468*/ 	.word	0x00000044
        /*146c*/ 	.word	0x000324b0
        /*1470*/ 	.short	0x010a
        /*1472*/ 	.byte	0x3f
	.zero		1


	//   ....[28]....
        /*1474*/ 	.word	0x000066b0
        /*1478*/ 	.word	0x00000044
        /*147c*/ 	.word	0x00000000
        /*1480*/ 	.short	0x0101
        /*1482*/ 	.byte	0x3f
	.zero		1


	//   ....[29]....
        /*1484*/ 	.word	0x00007cf0
        /*1488*/ 	.word	0x00000002
        /*148c*/ 	.word	0x00032400
        /*1490*/ 	.short	0x010a
        /*1492*/ 	.byte	0x3f
	.zero		1


	//   ....[30]....
        /*1494*/ 	.word	0x00007d40
        /*1498*/ 	.word	0x00000002
        /*149c*/ 	.word	0x00032400
        /*14a0*/ 	.short	0x010a
        /*14a2*/ 	.byte	0x3f
	.zero		1


	//   ....[31]....
        /*14a4*/ 	.word	0x000087c0
        /*14a8*/ 	.word	0x00000002
        /*14ac*/ 	.word	0x00032400
        /*14b0*/ 	.short	0x010a
        /*14b2*/ 	.byte	0x3f
	.zero		1


	//   ....[32]....
        /*14b4*/ 	.word	0x00009c10
        /*14b8*/ 	.word	0x00000002
        /*14bc*/ 	.word	0x00032400
        /*14c0*/ 	.short	0x010a
        /*14c2*/ 	.byte	0x3f
	.zero		1


	//   ....[33]....
        /*14c4*/ 	.word	0x0000b1c0
        /*14c8*/ 	.word	0x00000005
        /*14cc*/ 	.word	0x00000000
        /*14d0*/ 	.short	0x010a
        /*14d2*/ 	.byte	0x3f
	.zero		1


	//   ....[34]....
        /*14d4*/ 	.word	0x0000b2c0
        /*14d8*/ 	.word	0x00000002
        /*14dc*/ 	.word	0x00000000
        /*14e0*/ 	.short	0x010a
        /*14e2*/ 	.byte	0x3f
	.zero		1


	//   ....[35]....
        /*14e4*/ 	.word	0x0000b6f0
        /*14e8*/ 	.word	0x00000012
        /*14ec*/ 	.word	0x00000000
        /*14f0*/ 	.short	0x010a
        /*14f2*/ 	.byte	0x3f
	.zero		1


	//   ....[36]....
        /*14f4*/ 	.word	0x0000b7a0
        /*14f8*/ 	.word	0x00000004
        /*14fc*/ 	.word	0x00000000
        /*1500*/ 	.short	0x010a
        /*1502*/ 	.byte	0x3f
	.zero		1


	//   ....[37]....
        /*1504*/ 	.word	0x0000c4b0
        /*1508*/ 	.word	0x00000004
        /*150c*/ 	.word	0x00000000
        /*1510*/ 	.short	0x0101
        /*1512*/ 	.byte	0x3f
	.zero		1


	//   ....[38]....
        /*1514*/ 	.word	0x000161b0
        /*1518*/ 	.word	0x00000002
        /*151c*/ 	.word	0x00000000
        /*1520*/ 	.short	0x0101
        /*1522*/ 	.byte	0x3f
	.zero		1


	//   ....[39]....
        /*1524*/ 	.word	0x00016660
        /*1528*/ 	.word	0x00000007
        /*152c*/ 	.word	0x00000000
        /*1530*/ 	.short	0x010a
        /*1532*/ 	.byte	0x3f
	.zero		1


	//   ....[40]....
        /*1534*/ 	.word	0x00016760
        /*1538*/ 	.word	0x00000000
        /*153c*/ 	.word	0x00000000
        /*1540*/ 	.short	0x010a
        /*1542*/ 	.byte	0x3f
	.zero		1


	//   ....[41]....
        /*1544*/ 	.word	0x00016b90
        /*1548*/ 	.word	0x00000014
        /*154c*/ 	.word	0x00000000
        /*1550*/ 	.short	0x010a
        /*1552*/ 	.byte	0x3f
	.zero		1


	//   ....[42]....
        /*1554*/ 	.word	0x00016c40
        /*1558*/ 	.word	0x00000006
        /*155c*/ 	.word	0x00000000
        /*1560*/ 	.short	0x010a
        /*1562*/ 	.byte	0x3f
	.zero		1


	//   ....[43]....
        /*1564*/ 	.word	0x00017950
        /*1568*/ 	.word	0x00000006
        /*156c*/ 	.word	0x00000000
        /*1570*/ 	.short	0x0101
        /*1572*/ 	.byte	0x3f
	.zero		1


	//   ....[44]....
        /*1574*/ 	.word	0x00020380
        /*1578*/ 	.word	0x00000000
        /*157c*/ 	.word	0x00000000
        /*1580*/ 	.short	0x0101
        /*1582*/ 	.byte	0x3f
	.zero		1


	//   ....[45]....
        /*1584*/ 	.word	0x00020590
        /*1588*/ 	.word	0x00000005
        /*158c*/ 	.word	0x00000000
        /*1590*/ 	.short	0x010a
        /*1592*/ 	.byte	0x3f
	.zero		1


	//   ....[46]....
        /*1594*/ 	.word	0x00020690
        /*1598*/ 	.word	0x00000006
        /*159c*/ 	.word	0x00000000
        /*15a0*/ 	.short	0x010a
        /*15a2*/ 	.byte	0x3f
	.zero		1


	//   ....[47]....
        /*15a4*/ 	.word	0x00020ac0
        /*15a8*/ 	.word	0x00000005
        /*15ac*/ 	.word	0x00000000
        /*15b0*/ 	.short	0x010a
        /*15b2*/ 	.byte	0x3f
	.zero		1


	//   ....[48]....
        /*15b4*/ 	.word	0x00020b70
        /*15b8*/ 	.word	0x00000006
        /*15bc*/ 	.word	0x00000000
        /*15c0*/ 	.short	0x010a
        /*15c2*/ 	.byte	0x3f
	.zero		1


	//   ....[49]....
        /*15c4*/ 	.word	0x00021880
        /*15c8*/ 	.word	0x00000005
        /*15cc*/ 	.word	0x00000000
        /*15d0*/ 	.short	0x0101
        /*15d2*/ 	.byte	0x3f
	.zero		1


	//   ....[50]....
        /*15d4*/ 	.word	0x0002b5b0
        /*15d8*/ 	.word	0x00000004
        /*15dc*/ 	.word	0x00000000
        /*15e0*/ 	.short	0x0101
        /*15e2*/ 	.byte	0x3f
	.zero		1


	//   ....[51]....
        /*15e4*/ 	.word	0x0002e580
        /*15e8*/ 	.word	0x00000003
        /*15ec*/ 	.word	0x00000000
        /*15f0*/ 	.short	0x0101
        /*15f2*/ 	.byte	0x3f
	.zero		1


	//   ....[52]....
        /*15f4*/ 	.word	0x0002ee80
        /*15f8*/ 	.word	0x00000008
        /*15fc*/ 	.word	0x00000000
        /*1600*/ 	.short	0x0101
        /*1602*/ 	.byte	0x3f
	.zero		1


	//   ....[53]....
        /*1604*/ 	.word	0x00033940
        /*1608*/ 	.word	0x00000012
        /*160c*/ 	.word	0x00032420
        /*1610*/ 	.short	0x010a
        /*1612*/ 	.byte	0x3f
	.zero		1


	//   ....[54]....
        /*1614*/ 	.word	0x00033a10
        /*1618*/ 	.word	0x00000005
        /*161c*/ 	.word	0x000324a0
        /*1620*/ 	.short	0x010a
        /*1622*/ 	.byte	0x3f
	.zero		1


	//   ....[55]....
        /*1624*/ 	.word	0x00033c50
        /*1628*/ 	.word	0x00000005
        /*162c*/ 	.word	0x000324c0
        /*1630*/ 	.short	0x010a
        /*1632*/ 	.byte	0x3f
	.zero		1


	//   ....[56]....
        /*1634*/ 	.word	0x000342f0
        /*1638*/ 	.word	0x00000006
        /*163c*/ 	.word	0x000324a0
        /*1640*/ 	.short	0x010a
        /*1642*/ 	.byte	0x3f
	.zero		1


	//   ....[57]....
        /*1644*/ 	.word	0x00034520
        /*1648*/ 	.word	0x00000006
        /*164c*/ 	.word	0x000324c0
        /*1650*/ 	.short	0x010a
        /*1652*/ 	.byte	0x3f
	.zero		1


	//   ....[58]....
        /*1654*/ 	.word	0x00035ad0
        /*1658*/ 	.word	0x00000000
        /*165c*/ 	.word	0x00032440
        /*1660*/ 	.short	0x010a
        /*1662*/ 	.byte	0x3f
	.zero		1


	//   ....[59]....
        /*1664*/ 	.word	0x000368e0
        /*1668*/ 	.word	0x00000012
        /*166c*/ 	.word	0x00032400
        /*1670*/ 	.short	0x0107
        /*1672*/ 	.byte	0x3f
	.zero		1


	//   ....[60]....
        /*1674*/ 	.word	0x000369a0
        /*1678*/ 	.word	0x00000012
        /*167c*/ 	.word	0x00032400
        /*1680*/ 	.short	0x0101
        /*1682*/ 	.byte	0x3f
	.zero		1


	//   ....[61]....
        /*1684*/ 	.word	0x00037590
        /*1688*/ 	.word	0x00000012
        /*168c*/ 	.word	0x00032410
        /*1690*/ 	.short	0x0107
        /*1692*/ 	.byte	0x3f
	.zero		1


	//   ....[62]....
        /*1694*/ 	.word	0x00037690
        /*1698*/ 	.word	0x00000012
        /*169c*/ 	.word	0x00032410
        /*16a0*/ 	.short	0x0101
        /*16a2*/ 	.byte	0x3f
	.zero		1


	//   ....[63]....
        /*16a4*/ 	.word	0x000376b0
        /*16a8*/ 	.word	0x00000012
        /*16ac*/ 	.word	0x00032420
        /*16b0*/ 	.short	0x010a
        /*16b2*/ 	.byte	0x3f
	.zero		1


	//   ....[64]....
        /*16b4*/ 	.word	0x00037790
        /*16b8*/ 	.word	0x00000002
        /*16bc*/ 	.word	0x00032460
        /*16c0*/ 	.short	0x010a
        /*16c2*/ 	.byte	0x3f
	.zero		1


	//   ....[65]....
        /*16c4*/ 	.word	0x000380c0
        /*16c8*/ 	.word	0x00000002
        /*16cc*/ 	.word	0x00032440
        /*16d0*/ 	.short	0x010a
        /*16d2*/ 	.byte	0x3f
	.zero		1


	//   ....[66]....
        /*16d4*/ 	.word	0x000382f0
        /*16d8*/ 	.word	0x00000002
        /*16dc*/ 	.word	0x00032460
        /*16e0*/ 	.short	0x010a
        /*16e2*/ 	.byte	0x3f
	.zero		1


	//   ....[67]....
        /*16e4*/ 	.word	0x00038af0
        /*16e8*/ 	.word	0x00000003
        /*16ec*/ 	.word	0x00032440
        /*16f0*/ 	.short	0x010a
        /*16f2*/ 	.byte	0x3f
	.zero		1


	//   ....[68]....
        /*16f4*/ 	.word	0x00038d20
        /*16f8*/ 	.word	0x00000003
        /*16fc*/ 	.word	0x00032460
        /*1700*/ 	.short	0x010a
        /*1702*/ 	.byte	0x3f
	.zero		1


	//   ....[69]....
        /*1704*/ 	.word	0x000394c0
        /*1708*/ 	.word	0x00000003
        /*170c*/ 	.word	0x00032440
        /*1710*/ 	.short	0x010a
        /*1712*/ 	.byte	0x3f
	.zero		1


	//   ....[70]....
        /*1714*/ 	.word	0x000396f0
        /*1718*/ 	.word	0x00000003
        /*171c*/ 	.word	0x00032460
        /*1720*/ 	.short	0x010a
        /*1722*/ 	.byte	0x3f
	.zero		1


	//   ....[71]....
        /*1724*/ 	.word	0x0003b090
        /*1728*/ 	.word	0x00000000
        /*172c*/ 	.word	0x00032420
        /*1730*/ 	.short	0x010a
        /*1732*/ 	.byte	0x3f
	.zero		1


	//   ....[72]....
        /*1734*/ 	.word	0x0003b270
        /*1738*/ 	.word	0x00000006
        /*173c*/ 	.word	0x00000000
        /*1740*/ 	.short	0x010a
        /*1742*/ 	.byte	0x3f
	.zero		1


	//   ....[73]....
        /*1744*/ 	.word	0x0003b2a0
        /*1748*/ 	.word	0x00000007
        /*174c*/ 	.word	0x00000000
        /*1750*/ 	.short	0x010a
        /*1752*/ 	.byte	0x3f
	.zero		1


	//   ....[74]....
        /*1754*/ 	.word	0x0003b300
        /*1758*/ 	.word	0x00000004
        /*175c*/ 	.word	0x00000000
        /*1760*/ 	.short	0x010a
        /*1762*/ 	.byte	0x3f
	.zero		1


	//   ....[75]....
        /*1764*/ 	.word	0x0003b330
        /*1768*/ 	.word	0x00000003
        /*176c*/ 	.word	0x00000000
        /*1770*/ 	.short	0x010a
        /*1772*/ 	.byte	0x3f
	.zero		1


	//   ....[76]....
        /*1774*/ 	.word	0x0003b390
        /*1778*/ 	.word	0x00000044
        /*177c*/ 	.word	0x00032490
        /*1780*/ 	.short	0x010a
        /*1782*/ 	.byte	0x3f
	.zero		1


	//   ....[77]....
        /*1784*/ 	.word	0x0003b3e0
        /*1788*/ 	.word	0x00000044
        /*178c*/ 	.word	0x00032490
        /*1790*/ 	.short	0x010a
        /*1792*/ 	.byte	0x3f
	.zero		1


	//   ....[78]....
        /*1794*/ 	.word	0x0003b430
        /*1798*/ 	.word	0x00000044
        /*179c*/ 	.word	0x00032490
        /*17a0*/ 	.short	0x010a
        /*17a2*/ 	.byte	0x3f
	.zero		1


	//   ....[79]....
        /*17a4*/ 	.word	0x0003b480
        /*17a8*/ 	.word	0x00000044
        /*17ac*/ 	.word	0x000324b0
        /*17b0*/ 	.short	0x010a
        /*17b2*/ 	.byte	0x3f
	.zero		1


	//   ....[80]....
        /*17b4*/ 	.word	0x0003b900
        /*17b8*/ 	.word	0x00000002
        /*17bc*/ 	.word	0x00032400
        /*17c0*/ 	.short	0x010a
        /*17c2*/ 	.byte	0x3f
	.zero		1


	//   ....[81]....
        /*17c4*/ 	.word	0x0003bee0
        /*17c8*/ 	.word	0x00000002
        /*17cc*/ 	.word	0x00032400
        /*17d0*/ 	.short	0x010a
        /*17d2*/ 	.byte	0x3f
	.zero		1


	//   ....[82]....
        /*17d4*/ 	.word	0x0003bf30
        /*17d8*/ 	.word	0x00000002
        /*17dc*/ 	.word	0x00000000
        /*17e0*/ 	.short	0x010a
        /*17e2*/ 	.byte	0x3f
	.zero		1


	//   ....[83]....
        /*17e4*/ 	.word	0x0003bf80
        /*17e8*/ 	.word	0x00000004
        /*17ec*/ 	.word	0x00000000
        /*17f0*/ 	.short	0x010a
        /*17f2*/ 	.byte	0x3f
	.zero		1


	//   ....[84]....
        /*17f4*/ 	.word	0x0003bfd0
        /*17f8*/ 	.word	0x00000000
        /*17fc*/ 	.word	0x00000000
        /*1800*/ 	.short	0x010a
        /*1802*/ 	.byte	0x3f
	.zero		1


	//   ....[85]....
        /*1804*/ 	.word	0x0003c020
        /*1808*/ 	.word	0x00000006
        /*180c*/ 	.word	0x00000000
        /*1810*/ 	.short	0x010a
        /*1812*/ 	.byte	0x3f
	.zero		1


	//   ....[86]....
        /*1814*/ 	.word	0x0003c070
        /*1818*/ 	.word	0x00000006
        /*181c*/ 	.word	0x00000000
        /*1820*/ 	.short	0x010a
        /*1822*/ 	.byte	0x3f
	.zero		1


	//   ....[87]....
        /*1824*/ 	.word	0x0003c0c0
        /*1828*/ 	.word	0x00000006
        /*182c*/ 	.word	0x00000000
        /*1830*/ 	.short	0x010a
        /*1832*/ 	.byte	0x3f
	.zero		1


	//   ....[88]....
        /*1834*/ 	.word	0x0003ccb0
        /*1838*/ 	.word	0x00000012
        /*183c*/ 	.word	0x00032420
        /*1840*/ 	.short	0x010a
        /*1842*/ 	.byte	0x3f
	.zero		1


	//   ....[89]....
        /*1844*/ 	.word	0x0003cd00
        /*1848*/ 	.word	0x00000005
        /*184c*/ 	.word	0x000324a0
        /*1850*/ 	.short	0x010a
        /*1852*/ 	.byte	0x3f
	.zero		1


	//   ....[90]....
        /*1854*/ 	.word	0x0003cd50
        /*1858*/ 	.word	0x00000005
        /*185c*/ 	.word	0x000324c0
        /*1860*/ 	.short	0x010a
        /*1862*/ 	.byte	0x3f
	.zero		1


	//   ....[91]....
        /*1864*/ 	.word	0x0003cda0
        /*1868*/ 	.word	0x00000006
        /*186c*/ 	.word	0x000324a0
        /*1870*/ 	.short	0x010a
        /*1872*/ 	.byte	0x3f
	.zero		1


	//   ....[92]....
        /*1874*/ 	.word	0x0003cdf0
        /*1878*/ 	.word	0x00000006
        /*187c*/ 	.word	0x000324c0
        /*1880*/ 	.short	0x010a
        /*1882*/ 	.byte	0x3f
	.zero		1


	//   ....[93]....
        /*1884*/ 	.word	0x0003cf90
        /*1888*/ 	.word	0x00000000
        /*188c*/ 	.word	0x00032440
        /*1890*/ 	.short	0x010a
        /*1892*/ 	.byte	0x3f
	.zero		1


	//   ....[94]....
        /*1894*/ 	.word	0x0003e8e0
        /*1898*/ 	.word	0x00000012
        /*189c*/ 	.word	0x00032420
        /*18a0*/ 	.short	0x010a
        /*18a2*/ 	.byte	0x3f
	.zero		1


	//   ....[95]....
        /*18a4*/ 	.word	0x0003e930
        /*18a8*/ 	.word	0x00000002
        /*18ac*/ 	.word	0x00032460
        /*18b0*/ 	.short	0x010a
        /*18b2*/ 	.byte	0x3f
	.zero		1


	//   ....[96]....
        /*18b4*/ 	.word	0x0003e980
        /*18b8*/ 	.word	0x00000002
        /*18bc*/ 	.word	0x00032440
        /*18c0*/ 	.short	0x010a
        /*18c2*/ 	.byte	0x3f
	.zero		1


	//   ....[97]....
        /*18c4*/ 	.word	0x0003e9d0
        /*18c8*/ 	.word	0x00000002
        /*18cc*/ 	.word	0x00032460
        /*18d0*/ 	.short	0x010a
        /*18d2*/ 	.byte	0x3f
	.zero		1


	//   ....[98]....
        /*18d4*/ 	.word	0x0003ea20
        /*18d8*/ 	.word	0x00000003
        /*18dc*/ 	.word	0x00032440
        /*18e0*/ 	.short	0x010a
        /*18e2*/ 	.byte	0x3f
	.zero		1


	//   ....[99]....
        /*18e4*/ 	.word	0x0003ea70
        /*18e8*/ 	.word	0x00000003
        /*18ec*/ 	.word	0x00032460
        /*18f0*/ 	.short	0x010a
        /*18f2*/ 	.byte	0x3f
	.zero		1


	//   ....[100]....
        /*18f4*/ 	.word	0x0003eac0
        /*18f8*/ 	.word	0x00000003
        /*18fc*/ 	.word	0x00032440
        /*1900*/ 	.short	0x010a
        /*1902*/ 	.byte	0x3f
	.zero		1


	//   ....[101]....
        /*1904*/ 	.word	0x0003eb10
        /*1908*/ 	.word	0x00000003
        /*190c*/ 	.word	0x00032460
        /*1910*/ 	.short	0x010a
        /*1912*/ 	.byte	0x3f
	.zero		1


	//   ....[102]....
        /*1914*/ 	.word	0x0003f690
        /*1918*/ 	.word	0x00000000
        /*191c*/ 	.word	0x00032420
        /*1920*/ 	.short	0x010a
        /*1922*/ 	.byte	0x3f
	.zero		1


	//   ....[103]....
        /*1924*/ 	.word	0x0003f830
        /*1928*/ 	.word	0x00000006
        /*192c*/ 	.word	0x00000000
        /*1930*/ 	.short	0x010a
        /*1932*/ 	.byte	0x3f
	.zero		1


	//   ....[104]....
        /*1934*/ 	.word	0x0003f880
        /*1938*/ 	.word	0x00000007
        /*193c*/ 	.word	0x00000000
        /*1940*/ 	.short	0x010a
        /*1942*/ 	.byte	0x3f
	.zero		1


	//   ....[105]....
        /*1944*/ 	.word	0x0003f8d0
        /*1948*/ 	.word	0x00000004
        /*194c*/ 	.word	0x00000000
        /*1950*/ 	.short	0x010a
        /*1952*/ 	.byte	0x3f
	.zero		1


	//   ....[106]....
        /*1954*/ 	.word	0x0003fa60
        /*1958*/ 	.word	0x00000000
        /*195c*/ 	.word	0x00000000
        /*1960*/ 	.short	0x010a
        /*1962*/ 	.byte	0x3f
	.zero		1


	//   ....[107]....
        /*1964*/ 	.word	0x0003fb60
        /*1968*/ 	.word	0x00000003
        /*196c*/ 	.word	0x00000000
        /*1970*/ 	.short	0x010a
        /*1972*/ 	.byte	0x3f
	.zero		1


	//   ....[108]....
        /*1974*/ 	.word	0x0003ff80
        /*1978*/ 	.word	0x00000003
        /*197c*/ 	.word	0x00032410
        /*1980*/ 	.short	0x010a
        /*1982*/ 	.byte	0x3f
	.zero		1


	//   ....[109]....
        /*1984*/ 	.word	0x000400a0
        /*1988*/ 	.word	0x00000003
        /*198c*/ 	.word	0x00000000
        /*1990*/ 	.short	0x010a
        /*1992*/ 	.byte	0x3f
	.zero		1


	//   ....[110]....
        /*1994*/ 	.word	0x000401a0
        /*1998*/ 	.word	0x0000000a
        /*199c*/ 	.word	0x00000000
        /*19a0*/ 	.short	0x010a
        /*19a2*/ 	.byte	0x3f
	.zero		1


	//   ....[111]....
        /*19a4*/ 	.word	0x00040f10
        /*19a8*/ 	.word	0x0000000a
        /*19ac*/ 	.word	0x00000000
        /*19b0*/ 	.short	0x0101
        /*19b2*/ 	.byte	0x3f
	.zero		1


	//   ....[112]....
        /*19b4*/ 	.word	0x0004b480
        /*19b8*/ 	.word	0x00000000
        /*19bc*/ 	.word	0x00000000
        /*19c0*/ 	.short	0x0101
        /*19c2*/ 	.byte	0x3f
	.zero		1


	//   ....[113]....
        /*19c4*/ 	.word	0x0004b4b0
        /*19c8*/ 	.word	0x00000003
        /*19cc*/ 	.word	0x00000000
        /*19d0*/ 	.short	0x010a
        /*19d2*/ 	.byte	0x3f
	.zero		1


	//   ....[114]....
        /*19d4*/ 	.word	0x0004b500
        /*19d8*/ 	.word	0x00000003
        /*19dc*/ 	.word	0x00032410
        /*19e0*/ 	.short	0x010a
        /*19e2*/ 	.byte	0x3f
	.zero		1


	//   ....[115]....
        /*19e4*/ 	.word	0x0004b550
        /*19e8*/ 	.word	0x0000000a
        /*19ec*/ 	.word	0x00000000
        /*19f0*/ 	.short	0x010a
        /*19f2*/ 	.byte	0x3f
	.zero		1


	//----- nvinfo : EIATTR_NUM_MBARRIERS
	.align		4
.L_475:
        /*19f4*/ 	.byte	0x03, 0x38
        /*19f6*/ 	.short	0x0017


	//----- nvinfo : EIATTR_EXIT_INSTR_OFFSETS
	.align		4
        /*19f8*/ 	.byte	0x04, 0x1c
        /*19fa*/ 	.short	(.L_477 - .L_476)


	//   ....[0]....
.L_476:
        /*19fc*/ 	.word	0x0003b380


	//----- nvinfo : EIATTR_MAX_THREADS
	.align		4
.L_477:
        /*1a00*/ 	.byte	0x04, 0x05
        /*1a02*/ 	.short	(.L_479 - .L_478)
.L_478:
        /*1a04*/ 	.word	0x00000180
        /*1a08*/ 	.word	0x00000001
        /*1a0c*/ 	.word	0x00000001


	//----- nvinfo : EIATTR_CRS_STACK_SIZE
	.align		4
.L_479:
        /*1a10*/ 	.byte	0x04, 0x1e
        /*1a12*/ 	.short	(.L_481 - .L_480)
.L_480:
        /*1a14*/ 	.word	0x00000000


	//----- nvinfo : EIATTR_CBANK_PARAM_SIZE
	.align		4
.L_481:
        /*1a18*/ 	.byte	0x03, 0x19
        /*1a1a*/ 	.short	0x0bf0


	//----- nvinfo : EIATTR_PARAM_CBANK
	.align		4
        /*1a1c*/ 	.byte	0x04, 0x0a
        /*1a1e*/ 	.short	(.L_483 - .L_482)
	.align		4
.L_482:
        /*1a20*/ 	.word	index@(.nv.constant0._ZN7cutlass13device_kernelIN5flash11enable_sm90INS1_16FlashAttnFwdSm90INS1_25CollectiveMainloopFwdSm90ILi2EN4cute5tupleIJNS5_1CILi1EEES8_S8_EEENS6_IJNS7_ILi128EEENS7_ILi96EEENS7_ILi64EEEEEELi256ENS_6half_tEfNS_4arch4Sm90ELb0ELb1ELb1ELb1ELb0ELb1ELb1ELb1ELb0ELb1ELb1ELb0EEENS1_21CollectiveEpilogueFwdINS6_IJSA_NS7_ILi256EEESB_EEES9_SE_SG_Li256ELb1ELb1ELb1ELb0EEENS1_36VarlenDynamicPersistentTileSchedulerILi128ELi96ELi256ELi128ELb1ELb1ELb1ELb1ELb0ELb1EEEEEEEEEvNT_6ParamsE)
        /*1a24*/ 	.short	0x0210
        /*1a26*/ 	.short	0x0bf0


	//----- nvinfo : EIATTR_SW_WAR
	.align		4
.L_483:
        /*1a28*/ 	.byte	0x04, 0x36
        /*1a2a*/ 	.short	(.L_485 - .L_484)
.L_484:
        /*1a2c*/ 	.word	0x00000008
.L_485:


//--------------------- .nv.info._ZN7cutlass13device_kernelIN5flash11enable_sm90INS1_16FlashAttnFwdSm90INS1_25CollectiveMainloopFwdSm90ILi2EN4cute5tupleIJNS5_1CILi1EEES8_S8_EEENS6_IJNS7_ILi128EEENS7_ILi96EEENS7_ILi64EEEEEELi256ENS_6half_tEfNS_4arch4Sm90ELb1ELb0ELb1ELb0ELb0ELb0ELb0ELb1ELb0ELb1ELb1ELb0EEENS1_21CollectiveEpilogueFwdINS6_IJSA_NS7_ILi256EEESB_EEES9_SE_SG_Li256ELb0ELb1ELb1ELb0EEENS1_19SingleTileSchedulerILb0ELb1ELb1ELi128EEEEEEEEEvNT_6ParamsE --------------------------
	.section	.nv.info._ZN7cutlass13device_kernelIN5flash11enable_sm90INS1_16FlashAttnFwdSm90INS1_25CollectiveMainloopFwdSm90ILi2EN4cute5tupleIJNS5_1CILi1EEES8_S8_EEENS6_IJNS7_ILi128EEENS7_ILi96EEENS7_ILi64EEEEEELi256ENS_6half_tEfNS_4arch4Sm90ELb1ELb0ELb1ELb0ELb0ELb0ELb0ELb1ELb0ELb1ELb1ELb0EEENS1_21CollectiveEpilogueFwdINS6_IJSA_NS7_ILi256EEESB_EEES9_SE_SG_Li256ELb0ELb1ELb1ELb0EEENS1_19SingleTileSchedulerILb0ELb1ELb1ELi128EEEEEEEEEvNT_6ParamsE,"",@"SHT_CUDA_INFO"
	.sectionflags	@""
	.align	4


	//----- nvinfo : EIATTR_CUDA_API_VERSION
	.align		4
        /*0000*/ 	.byte	0x04, 0x37
        /*0002*/ 	.short	(.L_487 - .L_486)
.L_486:
        /*0004*/ 	.word	0x00000082


	//----- nvinfo : EIATTR_KPARAM_INFO
	.align		4
.L_487:
        /*0008*/ 	.byte	0x04, 0x17
        /*000a*/ 	.short	(.L_489 - .L_488)
.L_488:
        /*000c*/ 	.word	0x00000000
        /*0010*/ 	.short	0x0000
        /*0012*/ 	.short	0x0070
        /*0014*/ 	.byte	0x00, 0xf0, 0x01, 0x28


	//----- nvinfo : EIATTR_SPARSE_MMA_MASK
	.align		4
.L_489:
        /*0018*/ 	.byte	0x03, 0x50
        /*001a*/ 	.short	0x0000


	//----- nvinfo : EIATTR_MAXREG_COUNT
	.align		4
        /*001c*/ 	.byte	0x03, 0x1b
        /*001e*/ 	.short	0x00a8


	//----- nvinfo : EIATTR_NUM_BARRIERS
	.align		4
        /*0020*/ 	.byte	0x02, 0x4c
        /*0022*/ 	.byte	0x10
	.zero		1


	//----- nvinfo : EIATTR_EXTERNS
	.align		4
        /*0024*/ 	.byte	0x04, 0x0f
        /*0026*/ 	.short	(.L_491 - .L_490)


	//   ....[0]....
	.align		4
.L_490:
        /*0028*/ 	.word	index@(__assertfail)


	//----- nvinfo : EIATTR_ANNOTATIONS
	.align		4
.L_491:
        /*002c*/ 	.byte	0x04, 0x55
        /*002e*/ 	.short	(.L_493 - .L_492)


	//   ....[0]....
.L_492:
        /*0030*/ 	.word	0x00000001
        /*0034*/ 	.byte	0xf0, 0xbd, 0x00, 0x00, 0x01, 0x00, 0x00, 0x00, 0x70, 0xc2, 0x00, 0x00, 0x01, 0x00, 0x00, 0x00
        /*0044*/ 	.byte	0xc0, 0xc2, 0x00, 0x00, 0x01, 0x00, 0x00, 0x00, 0xa0, 0xc4, 0x00, 0x00, 0x01, 0x00, 0x00, 0x00
        /*0054*/ 	.byte	0x90, 0xc5, 0x00, 0x00, 0x01, 0x00, 0x00, 0x00, 0xd0, 0xd1, 0x00, 0x00, 0x01, 0x00, 0x00, 0x00
        /*0064*/ 	.byte	0x80, 0xd5, 0x00, 0x00, 0x01, 0x00, 0x00, 0x00, 0xb0, 0xd7, 0x00, 0x00, 0x01, 0x00, 0x00, 0x00
        /*0074*/ 	.byte	0xf0, 0xdf, 0x00, 0x00, 0x01, 0x00, 0x00, 0x00, 0x80, 0xe8, 0x00, 0x00


	//----- nvinfo : EIATTR_MERCURY_ISA_VERSION
	.align		4
.L_493:
        /*0080*/ 	.byte	0x03, 0x5f
        /*0082*/ 	.short	0x0101


	//----- nvinfo : EIATTR_INT_WARP_WIDE_INSTR_OFFSETS
	.align		4
        /*0084*/ 	.byte	0x04, 0x31
        /*0086*/ 	.short	(.L_495 - .L_494)


	//   ....[0]....
.L_494:
        /*0088*/ 	.word	0x00000130


	//   ....[1]....
        /*008c*/ 	.word	0x00000170


	//   ....[2]....
        /*0090*/ 	.word	0x000001e0


	//----- nvinfo : EIATTR_COOP_GROUP_MASK_REGIDS
	.align		4
.L_495:
        /*0094*/ 	.byte	0x04, 0x29
        /*0096*/ 	.short	(.L_497 - .L_496)


	//   ....[0]....
.L_496:
        /*0098*/ 	.word	0xffffffff


	//   ....[1]....
        /*009c*/ 	.word	0xffffffff


	//   ....[2]....
        /*00a0*/ 	.word	0xffffffff


	//   ....[3]....
        /*00a4*/ 	.word	0xffffffff


	//   ....[4]....
        /*00a8*/ 	.word	0xffffffff


	//   ....[5]....
        /*00ac*/ 	.word	0xffffffff


	//   ....[6]....
        /*00b0*/ 	.word	0xffffffff


	//   ....[7]....
        /*00b4*/ 	.word	0xffffffff


	//   ....[8]....
        /*00b8*/ 	.word	0xffffffff


	//   ....[9]....
        /*00bc*/ 	.word	0xffffffff


	//   ....[10]....
        /*00c0*/ 	.word	0xffffffff


	//   ....[11]....
        /*00c4*/ 	.word	0xffffffff


	//   ....[12]....
        /*00c8*/ 	.word	0xffffffff


	//   ....[13]....
        /*00cc*/ 	.word	0xffffffff


	//   ....[14]....
        /*00d0*/ 	.word	0xffffffff


	//   ....[15]....
        /*00d4*/ 	.word	0xffffffff


	//   ....[16]....
        /*00d8*/ 	.word	0xffffffff


	//   ....[17]....
        /*00dc*/ 	.word	0xffffffff


	//   ....[18]....
        /*00e0*/ 	.word	0xffffffff


	//   ....[19]....
        /*00e4*/ 	.word	0xffffffff


	//   ....[20]....
        /*00e8*/ 	.word	0xffffffff


	//   ....[21]....
        /*00ec*/ 	.word	0xffffffff


	//   ....[22]....
        /*00f0*/ 	.word	0xffffffff


	//   ....[23]....
        /*00f4*/ 	.word	0xffffffff


	//   ....[24]....
        /*00f8*/ 	.word	0xffffffff


	//   ....[25]....
        /*00fc*/ 	.word	0xffffffff


	//   ....[26]....
        /*0100*/ 	.word	0xffffffff


	//   ....[27]....
        /*0104*/ 	.word	0xffffffff


	//   ....[28]....
        /*0108*/ 	.word	0xffffffff


	//   ....[29]....
        /*010c*/ 	.word	0xffffffff


	//   ....[30]....
        /*0110*/ 	.word	0xffffffff


	//   ....[31]....
        /*0114*/ 	.word	0xffffffff


	//   ....[32]....
        /*0118*/ 	.word	0xffffffff


	//   ....[33]....
        /*011c*/ 	.word	0xffffffff


	//   ....[34]....
        /*0120*/ 	.word	0xffffffff


	//   ....[35]....
        /*0124*/ 	.word	0xffffffff


	//   ....[36]....
        /*0128*/ 	.word	0xffffffff


	//   ....[37]....
        /*012c*/ 	.word	0xffffffff


	//   ....[38]....
        /*0130*/ 	.word	0xffffffff


	//   ....[39]....
        /*0134*/ 	.word	0xffffffff


	//   ....[40]....
        /*0138*/ 	.word	0xffffffff


	//   ....[41]....
        /*013c*/ 	.word	0xffffffff


	//   ....[42]....
        /*0140*/ 	.word	0xffffffff


	//   ....[43]....
        /*0144*/ 	.word	0xffffffff


	//   ....[44]....
        /*0148*/ 	.word	0xffffffff


	//   ....[45]....
        /*014c*/ 	.word	0xffffffff


	//   ....[46]....
        /*0150*/ 	.word	0xffffffff


	//   ....[47]....
        /*0154*/ 	.word	0xffffffff


	//   ....[48]....
        /*0158*/ 	.word	0xffffffff


	//   ....[49]....
        /*015c*/ 	.word	0xffffffff


	//   ....[50]....
        /*0160*/ 	.word	0xffffffff


	//   ....[51]....
        /*0164*/ 	.word	0xffffffff


	//   ....[52]....
        /*0168*/ 	.word	0xffffffff


	//   ....[53]....
        /*016c*/ 	.word	0xffffffff


	//   ....[54]....
        /*0170*/ 	.word	0xffffffff


	//   ....[55]....
        /*0174*/ 	.word	0x0500000f


	//   ....[56]....
        /*0178*/ 	.word	0x0500000f


	//   ....[57]....
        /*017c*/ 	.word	0x0500000f


	//   ....[58]....
        /*0180*/ 	.word	0x0500000f


	//   ....[59]....
        /*0184*/ 	.word	0x0500000f


	//   ....[60]....
        /*0188*/ 	.word	0x0500000f


	//   ....[61]....
        /*018c*/ 	.word	0x0500000f


	//   ....[62]....
        /*0190*/ 	.word	0x0500000f


	//   ....[63]....
        /*0194*/ 	.word	0x0500000f


	//   ....[64]....
        /*0198*/ 	.word	0x0500000f


	//   ....[65]....
        /*019c*/ 	.word	0x0500000f


	//   ....[66]....
        /*01a0*/ 	.word	0x0500000f


	//   ....[67]....
        /*01a4*/ 	.word	0x0500000f


	//   ....[68]....
        /*01a8*/ 	.word	0x0500000f


	//   ....[69]....
        /*01ac*/ 	.word	0x0500000f


	//   ....[70]....
        /*01b0*/ 	.word	0x0500000f


	//   ....[71]....
        /*01b4*/ 	.word	0x0500000f


	//   ....[72]....
        /*01b8*/ 	.word	0x0500000f


	//----- nvinfo : EIATTR_COOP_GROUP_INSTR_OFFSETS
	.align		4
.L_497:
        /*01bc*/ 	.byte	0x04, 0x28
        /*01be*/ 	.short	(.L_499 - .L_498)


	//   ....[0]....
.L_498:
        /*01c0*/ 	.word	0x00000060


	//   ....[1]....
        /*01c4*/ 	.word	0x00000140


	//   ....[2]....
        /*01c8*/ 	.word	0x00000190


	//   ....[3]....
        /*01cc*/ 	.word	0x000003c0


	//   ....[4]....
        /*01d0*/ 	.word	0x00000520


	//   ....[5]....
        /*01d4*/ 	.word	0x00000640


	//   ....[6]....
        /*01d8*/ 	.word	0x000007a0


	//   ....[7]....
        /*01dc*/ 	.word	0x00001430


	//   ....[8]....
        /*01e0*/ 	.word	0x00001ad0


	//   ....[9]....
        /*01e4*/ 	.word	0x00001b10


	//   ....[10]....
        /*01e8*/ 	.word	0x000025e0


	//   ....[11]....
        /*01ec*/ 	.word	0x00002670


	//   ....[12]....
        /*01f0*/ 	.word	0x00002d90


	//   ....[13]....
        /*01f4*/ 	.word	0x00002de0


	//   ....[14]....
        /*01f8*/ 	.word	0x00003ec0


	//   ....[15]....
        /*01fc*/ 	.word	0x000045f0


	//   ....[16]....
        /*0200*/ 	.word	0x00004870


	//   ....[17]....
        /*0204*/ 	.word	0x00004910


	//   ....[18]....
        /*0208*/ 	.word	0x00005020


	//   ....[19]....
        /*020c*/ 	.word	0x000051f0


	//   ....[20]....
        /*0210*/ 	.word	0x00006e60


	//   ....[21]....
        /*0214*/ 	.word	0x00006ef0


	//   ....[22]....
        /*0218*/ 	.word	0x000072e0


	//   ....[23]....
        /*021c*/ 	.word	0x000074a0


	//   ....[24]....
        /*0220*/ 	.word	0x00008860


	//   ....[25]....
        /*0224*/ 	.word	0x000088b0


	//   ....[26]....
        /*0228*/ 	.word	0x000088e0


	//   ....[27]....
        /*022c*/ 	.word	0x00008910


	//   ....[28]....
        /*0230*/ 	.word	0x000099c0


	//   ....[29]....
        /*0234*/ 	.word	0x00009a20


	//   ....[30]....
        /*0238*/ 	.word	0x00009a60


	//   ....[31]....
        /*023c*/ 	.word	0x00009aa0


	//   ....[32]....
        /*0240*/ 	.word	0x00009ac0


	//   ....[33]....
        /*0244*/ 	.word	0x00009af0


	//   ....[34]....
        /*0248*/ 	.word	0x0000a750


	//   ....[35]....
        /*024c*/ 	.word	0x0000a760


	//   ....[36]....
        /*0250*/ 	.word	0x0000b790


	//   ....[37]....
        /*0254*/ 	.word	0x0000c2b0


	//   ....[38]....
        /*0258*/ 	.word	0x0000cb60


	//   ....[39]....
        /*025c*/ 	.word	0x0000cb90


	//   ....[40]....
        /*0260*/ 	.word	0x0000cc10


	//   ....[41]....
        /*0264*/ 	.word	0x0000cc50


	//   ....[42]....
        /*0268*/ 	.word	0x0000ccb0


	//   ....[43]....
        /*026c*/ 	.word	0x0000cce0


	//   ....[44]....
        /*0270*/ 	.word	0x0000cd30


	//   ....[45]....
        /*0274*/ 	.word	0x0000cd70


	//   ....[46]....
        /*0278*/ 	.word	0x0000cdd0


	//   ....[47]....
        /*027c*/ 	.word	0x0000ce00


	//   ....[48]....
        /*0280*/ 	.word	0x0000ce50


	//   ....[49]....
        /*0284*/ 	.word	0x0000ce80


	//   ....[50]....
        /*0288*/ 	.word	0x0000cee0


	//   ....[51]....
        /*028c*/ 	.word	0x0000cf10


	//   ....[52]....
        /*0290*/ 	.word	0x0000cf30


	//   ....[53]....
        /*0294*/ 	.word	0x0000cf70


	//   ....[54]....
        /*0298*/ 	.word	0x0000f160


	//   ....[55]....
        /*029c*/ 	.word	0x0000f690


	//   ....[56]....
        /*02a0*/ 	.word	0x0000f810


	//   ....[57]....
        /*02a4*/ 	.word	0x0000f860


	//   ....[58]....
        /*02a8*/ 	.word	0x0000f920


	//   ....[59]....
        /*02ac*/ 	.word	0x0000f9e0


	//   ....[60]....
        /*02b0*/ 	.word	0x0000fa60


	//   ....[61]....
        /*02b4*/ 	.word	0x0000fb20


	//   ....[62]....
        /*02b8*/ 	.word	0x0000fba0


	//   ....[63]....
        /*02bc*/ 	.word	0x0000fc60


	//   ....[64]....
        /*02c0*/ 	.word	0x0000fce0


	//   ....[65]....
        /*02c4*/ 	.word	0x0000fda0


	//   ....[66]....
        /*02c8*/ 	.word	0x0000fe20


	//   ....[67]....
        /*02cc*/ 	.word	0x0000fed0


	//   ....[68]....
        /*02d0*/ 	.word	0x0000ff50


	//   ....[69]....
        /*02d4*/ 	.word	0x00010000


	//   ....[70]....
        /*02d8*/ 	.word	0x00010090


	//   ....[71]....
        /*02dc*/ 	.word	0x00010120


	//   ....[72]....
        /*02e0*/ 	.word	0x00010530


	//----- nvinfo : EIATTR_REG_RECONFIG
	.align		4
.L_499:
        /*02e4*/ 	.byte	0x01, 0x54
	.zero		2


	//----- nvinfo : EIATTR_SYSCALL_OFFSETS
	.align		4
        /*02e8*/ 	.byte	0x04, 0x46
        /*02ea*/ 	.short	(.L_501 - .L_500)


	//   ....[0]....
.L_500:
        /*02ec*/ 	.word	0x000015f0


	//   ....[1]....
        /*02f0*/ 	.word	0x0000bf70


	//   ....[2]....
        /*02f4*/ 	.word	0x0000c0b0


	//   ....[3]....
        /*02f8*/ 	.word	0x0000c1a0


	//   ....[4]....
        /*02fc*/ 	.word	0x0000c7f0


	//----- nvinfo : EIATTR_MBARRIER_INSTR_OFFSETS
	.align		4
.L_501:
        /*0300*/ 	.byte	0x04, 0x39
        /*0302*/ 	.short	(.L_503 - .L_502)


	//   ....[0]....
.L_502:
        /*0304*/ 	.word	0x00000270
        /*0308*/ 	.word	0x000000ff
        /*030c*/ 	.word	0x00022800
        /*0310*/ 	.short	0x0100
        /*0312*/ 	.byte	0x08
	.zero		1


	//   ....[1]....
        /*0314*/ 	.word	0x00000280
        /*0318*/ 	.word	0x000000ff
        /*031c*/ 	.word	0x00022820
        /*0320*/ 	.short	0x0100
        /*0322*/ 	.byte	0x08
	.zero		1


	//   ....[2]....
        /*0324*/ 	.word	0x00000370
        /*0328*/ 	.word	0x000000ff
        /*032c*/ 	.word	0x00022830
        /*0330*/ 	.short	0x0100
        /*0332*/ 	.byte	0x08
	.zero		1


	//   ....[3]....
        /*0334*/ 	.word	0x00000380
        /*0338*/ 	.word	0x000000ff
        /*033c*/ 	.word	0x00022840
        /*0340*/ 	.short	0x0100
        /*0342*/ 	.byte	0x08
	.zero		1


	//   ....[4]....
        /*0344*/ 	.word	0x00000390
        /*0348*/ 	.word	0x000000ff
        /*034c*/ 	.word	0x00022838
        /*0350*/ 	.short	0x0100
        /*0352*/ 	.byte	0x08
	.zero		1


	//   ....[5]....
        /*0354*/ 	.word	0x000003a0
        /*0358*/ 	.word	0x000000ff
        /*035c*/ 	.word	0x00022848
        /*0360*/ 	.short	0x0100
        /*0362*/ 	.byte	0x08
	.zero		1


	//   ....[6]....
        /*0364*/ 	.word	0x000004d0
        /*0368*/ 	.word	0x000000ff
        /*036c*/ 	.word	0x00022850
        /*0370*/ 	.short	0x0100
        /*0372*/ 	.byte	0x08
	.zero		1


	//   ....[7]....
        /*0374*/ 	.word	0x000004e0
        /*0378*/ 	.word	0x000000ff
        /*037c*/ 	.word	0x00022860
        /*0380*/ 	.short	0x0100
        /*0382*/ 	.byte	0x08
	.zero		1


	//   ....[8]....
        /*0384*/ 	.word	0x000004f0
        /*0388*/ 	.word	0x000000ff
        /*038c*/ 	.word	0x00022858
        /*0390*/ 	.short	0x0100
        /*0392*/ 	.byte	0x08
	.zero		1


	//   ....[9]....
        /*0394*/ 	.word	0x00000500
        /*0398*/ 	.word	0x000000ff
        /*039c*/ 	.word	0x00022868
        /*03a0*/ 	.short	0x0100
        /*03a2*/ 	.byte	0x08
	.zero		1


	//   ....[10]....
        /*03a4*/ 	.word	0x000005f0
        /*03a8*/ 	.word	0x000000ff
        /*03ac*/ 	.word	0x00022870
        /*03b0*/ 	.short	0x0100
        /*03b2*/ 	.byte	0x06
	.zero		1


	//   ....[11]....
        /*03b4*/ 	.word	0x00000600
        /*03b8*/ 	.word	0x000000ff
        /*03bc*/ 	.word	0x00022880
        /*03c0*/ 	.short	0x0100
        /*03c2*/ 	.byte	0x06
	.zero		1


	//   ....[12]....
        /*03c4*/ 	.word	0x00000610
        /*03c8*/ 	.word	0x000000ff
        /*03cc*/ 	.word	0x00022878
        /*03d0*/ 	.short	0x0100
        /*03d2*/ 	.byte	0x06
	.zero		1


	//   ....[13]....
        /*03d4*/ 	.word	0x00000620
        /*03d8*/ 	.word	0x000000ff
        /*03dc*/ 	.word	0x00022888
        /*03e0*/ 	.short	0x0100
        /*03e2*/ 	.byte	0x06
	.zero		1


	//   ....[14]....
        /*03e4*/ 	.word	0x00000750
        /*03e8*/ 	.word	0x000000ff
        /*03ec*/ 	.word	0x00022890
        /*03f0*/ 	.short	0x0100
        /*03f2*/ 	.byte	0x08
	.zero		1


	//   ....[15]....
        /*03f4*/ 	.word	0x00000760
        /*03f8*/ 	.word	0x000000ff
        /*03fc*/ 	.word	0x000228a0
        /*0400*/ 	.short	0x0100
        /*0402*/ 	.byte	0x08
	.zero		1


	//   ....[16]....
        /*0404*/ 	.word	0x00000770
        /*0408*/ 	.word	0x000000ff
        /*040c*/ 	.word	0x00022898
        /*0410*/ 	.short	0x0100
        /*0412*/ 	.byte	0x08
	.zero		1


	//   ....[17]....
        /*0414*/ 	.word	0x00000780
        /*0418*/ 	.word	0x000000ff
        /*041c*/ 	.word	0x000228a8
        /*0420*/ 	.short	0x0100
        /*0422*/ 	.byte	0x08
	.zero		1


	//   ....[18]....
        /*0424*/ 	.word	0x000008b0
        /*0428*/ 	.word	0x000000ff
        /*042c*/ 	.word	0x000228b0
        /*0430*/ 	.short	0x0100
        /*0432*/ 	.byte	0x08
	.zero		1


	//   ....[19]....
        /*0434*/ 	.word	0x000008c0
        /*0438*/ 	.word	0x000000ff
        /*043c*/ 	.word	0x000228c0
        /*0440*/ 	.short	0x0100
        /*0442*/ 	.byte	0x08
	.zero		1


	//   ....[20]....
        /*0444*/ 	.word	0x000008d0
        /*0448*/ 	.word	0x000000ff
        /*044c*/ 	.word	0x000228b8
        /*0450*/ 	.short	0x0100
        /*0452*/ 	.byte	0x08
	.zero		1


	//   ....[21]....
        /*0454*/ 	.word	0x000008e0
        /*0458*/ 	.word	0x000000ff
        /*045c*/ 	.word	0x000228c8
        /*0460*/ 	.short	0x0100
        /*0462*/ 	.byte	0x08
	.zero		1


	//   ....[22]....
        /*0464*/ 	.word	0x00001620
        /*0468*/ 	.word	0x000000ff
        /*046c*/ 	.word	0x00022800
        /*0470*/ 	.short	0x010a
        /*0472*/ 	.byte	0x27
	.zero		1


	//   ....[23]....
        /*0474*/ 	.word	0x000016b0
        /*0478*/ 	.word	0x000000ff
        /*047c*/ 	.word	0x00022830
        /*0480*/ 	.short	0x010a
        /*0482*/ 	.byte	0x27
	.zero		1


	//   ....[24]....
        /*0484*/ 	.word	0x000016f0
        /*0488*/ 	.word	0x000000ff
        /*048c*/ 	.word	0x00022830
        /*0490*/ 	.short	0x010a
        /*0492*/ 	.byte	0x27
	.zero		1


	//   ....[25]....
        /*0494*/ 	.word	0x00003320
        /*0498*/ 	.word	0x00000003
        /*049c*/ 	.word	0x00000000
        /*04a0*/ 	.short	0x0101
        /*04a2*/ 	.byte	0x3f
	.zero		1


	//   ....[26]....
        /*04a4*/ 	.word	0x000036d0
        /*04a8*/ 	.word	0x000000ff
        /*04ac*/ 	.word	0x00022850
        /*04b0*/ 	.short	0x010a
        /*04b2*/ 	.byte	0x27
	.zero		1


	//   ....[27]....
        /*04b4*/ 	.word	0x00003710
        /*04b8*/ 	.word	0x000000ff
        /*04bc*/ 	.word	0x00022850
        /*04c0*/ 	.short	0x010a
        /*04c2*/ 	.byte	0x27
	.zero		1


	//   ....[28]....
        /*04c4*/ 	.word	0x00003b20
        /*04c8*/ 	.word	0x0000000c
        /*04cc*/ 	.word	0x00000000
        /*04d0*/ 	.short	0x0101
        /*04d2*/ 	.byte	0x3f
	.zero		1


	//   ....[29]....
        /*04d4*/ 	.word	0x00003c60
        /*04d8*/ 	.word	0x000000ff
        /*04dc*/ 	.word	0x00022830
        /*04e0*/ 	.short	0x010a
        /*04e2*/ 	.byte	0x1d
	.zero		1


	//   ....[30]....
        /*04e4*/ 	.word	0x00003ca0
        /*04e8*/ 	.word	0x000000ff
        /*04ec*/ 	.word	0x00022830
        /*04f0*/ 	.short	0x010a
        /*04f2*/ 	.byte	0x1d
	.zero		1


	//   ....[31]....
        /*04f4*/ 	.word	0x00005870
        /*04f8*/ 	.word	0x00000003
        /*04fc*/ 	.word	0x00000000
        /*0500*/ 	.short	0x0101
        /*0502*/ 	.byte	0x3f
	.zero		1


	//   ....[32]....
        /*0504*/ 	.word	0x00006250
        /*0508*/ 	.word	0x000000ff
        /*050c*/ 	.word	0x00022850
        /*0510*/ 	.short	0x010a
        /*0512*/ 	.byte	0x1d
	.zero		1


	//   ....[33]....
        /*0514*/ 	.word	0x00006290
        /*0518*/ 	.word	0x000000ff
        /*051c*/ 	.word	0x00022850
        /*0520*/ 	.short	0x010a
        /*0522*/ 	.byte	0x1d
	.zero		1


	//   ....[34]....
        /*0524*/ 	.word	0x00006570
        /*0528*/ 	.word	0x000000b0
        /*052c*/ 	.word	0x00000000
        /*0530*/ 	.short	0x0101
        /*0532*/ 	.byte	0x3f
	.zero		1


	//   ....[35]....
        /*0534*/ 	.word	0x000066a0
        /*0538*/ 	.word	0x000000ff
        /*053c*/ 	.word	0x00022830
        /*0540*/ 	.short	0x010a
        /*0542*/ 	.byte	0x1a
	.zero		1


	//   ....[36]....
        /*0544*/ 	.word	0x000066e0
        /*0548*/ 	.word	0x000000ff
        /*054c*/ 	.word	0x00022830
        /*0550*/ 	.short	0x010a
        /*0552*/ 	.byte	0x1a
	.zero		1


	//   ....[37]....
        /*0554*/ 	.word	0x00007910
        /*0558*/ 	.word	0x00000098
        /*055c*/ 	.word	0x00000000
        /*0560*/ 	.short	0x0101
        /*0562*/ 	.byte	0x3f
	.zero		1


	//   ....[38]....
        /*0564*/ 	.word	0x00008530
        /*0568*/ 	.word	0x000000ff
        /*056c*/ 	.word	0x00022850
        /*0570*/ 	.short	0x010a
        /*0572*/ 	.byte	0x1a
	.zero		1


	//   ....[39]....
        /*0574*/ 	.word	0x00008570
        /*0578*/ 	.word	0x000000ff
        /*057c*/ 	.word	0x00022850
        /*0580*/ 	.short	0x010a
        /*0582*/ 	.byte	0x1a
	.zero		1


	//   ....[40]....
        /*0584*/ 	.word	0x00008840
        /*0588*/ 	.word	0x000000c6
        /*058c*/ 	.word	0x00000000
        /*0590*/ 	.short	0x0101
        /*0592*/ 	.byte	0x3f
	.zero		1


	//   ....[41]....
        /*0594*/ 	.word	0x00009ad0
        /*0598*/ 	.word	0x000000ff
        /*059c*/ 	.word	0x00000000
        /*05a0*/ 	.short	0x0101
        /*05a2*/ 	.byte	0x04
	.zero		1


	//   ....[42]....
        /*05a4*/ 	.word	0x0000c4e0
        /*05a8*/ 	.word	0x000000ff
        /*05ac*/ 	.word	0x00022840
        /*05b0*/ 	.short	0x010a
        /*05b2*/ 	.byte	0x26
	.zero		1


	//   ....[43]....
        /*05b4*/ 	.word	0x0000d040
        /*05b8*/ 	.word	0x000000ff
        /*05bc*/ 	.word	0x00022800
        /*05c0*/ 	.short	0x0107
        /*05c2*/ 	.byte	0x26
	.zero		1


	//   ....[44]....
        /*05c4*/ 	.word	0x0000d080
        /*05c8*/ 	.word	0x000000ff
        /*05cc*/ 	.word	0x00022800
        /*05d0*/ 	.short	0x0101
        /*05d2*/ 	.byte	0x26
	.zero		1


	//   ....[45]....
        /*05d4*/ 	.word	0x0000d090
        /*05d8*/ 	.word	0x000000ff
        /*05dc*/ 	.word	0x00022820
        /*05e0*/ 	.short	0x010a
        /*05e2*/ 	.byte	0x26
	.zero		1


	//   ....[46]....
        /*05e4*/ 	.word	0x0000d0f0
        /*05e8*/ 	.word	0x000000ff
        /*05ec*/ 	.word	0x00022860
        /*05f0*/ 	.short	0x010a
        /*05f2*/ 	.byte	0x26
	.zero		1


	//   ....[47]....
        /*05f4*/ 	.word	0x0000d970
        /*05f8*/ 	.word	0x000000ff
        /*05fc*/ 	.word	0x00022848
        /*0600*/ 	.short	0x010a
        /*0602*/ 	.byte	0x26
	.zero		1


	//   ....[48]....
        /*0604*/ 	.word	0x0000db40
        /*0608*/ 	.word	0x000000ff
        /*060c*/ 	.word	0x00022868
        /*0610*/ 	.short	0x010a
        /*0612*/ 	.byte	0x26
	.zero		1


	//   ....[49]....
        /*0614*/ 	.word	0x0000e1b0
        /*0618*/ 	.word	0x000000ff
        /*061c*/ 	.word	0x00022840
        /*0620*/ 	.short	0x010a
        /*0622*/ 	.byte	0x26
	.zero		1


	//   ....[50]....
        /*0624*/ 	.word	0x0000e390
        /*0628*/ 	.word	0x000000ff
        /*062c*/ 	.word	0x00022860
        /*0630*/ 	.short	0x010a
        /*0632*/ 	.byte	0x26
	.zero		1


	//   ....[51]....
        /*0634*/ 	.word	0x0000ea30
        /*0638*/ 	.word	0x000000ff
        /*063c*/ 	.word	0x00022848
        /*0640*/ 	.short	0x010a
        /*0642*/ 	.byte	0x26
	.zero		1


	//   ....[52]....
        /*0644*/ 	.word	0x0000ec10
        /*0648*/ 	.word	0x000000ff
        /*064c*/ 	.word	0x00022868
        /*0650*/ 	.short	0x010a
        /*0652*/ 	.byte	0x26
	.zero		1


	//   ....[53]....
        /*0654*/ 	.word	0x0000f0f0
        /*0658*/ 	.word	0x00000002
        /*065c*/ 	.word	0x00022820
        /*0660*/ 	.short	0x010a
        /*0662*/ 	.byte	0x3f
	.zero		1


	//   ....[54]....
        /*0664*/ 	.word	0x0000f270
        /*0668*/ 	.word	0x00000007
        /*066c*/ 	.word	0x00000000
        /*0670*/ 	.short	0x010a
        /*0672*/ 	.byte	0x3f
	.zero		1


	//   ....[55]....
        /*0674*/ 	.word	0x0000f2e0
        /*0678*/ 	.word	0x00000005
        /*067c*/ 	.word	0x00000000
        /*0680*/ 	.short	0x010a
        /*0682*/ 	.byte	0x3f
	.zero		1


	//   ....[56]....
        /*0684*/ 	.word	0x0000f340
        /*0688*/ 	.word	0x00000005
        /*068c*/ 	.word	0x00000000
        /*0690*/ 	.short	0x010a
        /*0692*/ 	.byte	0x3f
	.zero		1


	//   ....[57]....
        /*0694*/ 	.word	0x0000f370
        /*0698*/ 	.word	0x00000003
        /*069c*/ 	.word	0x00000000
        /*06a0*/ 	.short	0x010a
        /*06a2*/ 	.byte	0x3f
	.zero		1


	//   ....[58]....
        /*06a4*/ 	.word	0x0000f3e0
        /*06a8*/ 	.word	0x00000004
        /*06ac*/ 	.word	0x00022800
        /*06b0*/ 	.short	0x010a
        /*06b2*/ 	.byte	0x3f
	.zero		1


	//   ....[59]....
        /*06b4*/ 	.word	0x0000f440
        /*06b8*/ 	.word	0x00000004
        /*06bc*/ 	.word	0x00022830
        /*06c0*/ 	.short	0x010a
        /*06c2*/ 	.byte	0x3f
	.zero		1


	//   ....[60]....
        /*06c4*/ 	.word	0x0000f490
        /*06c8*/ 	.word	0x0000000c
        /*06cc*/ 	.word	0x00022850
        /*06d0*/ 	.short	0x010a
        /*06d2*/ 	.byte	0x3f
	.zero		1


	//   ....[61]....
        /*06d4*/ 	.word	0x0000f4f0
        /*06d8*/ 	.word	0x00000008
        /*06dc*/ 	.word	0x00022830
        /*06e0*/ 	.short	0x010a
        /*06e2*/ 	.byte	0x3f
	.zero		1


	//   ....[62]....
        /*06e4*/ 	.word	0x0000f540
        /*06e8*/ 	.word	0x000000b0
        /*06ec*/ 	.word	0x00022850
        /*06f0*/ 	.short	0x010a
        /*06f2*/ 	.byte	0x3f
	.zero		1


	//   ....[63]....
        /*06f4*/ 	.word	0x0000f5a0
        /*06f8*/ 	.word	0x00000006
        /*06fc*/ 	.word	0x00022830
        /*0700*/ 	.short	0x010a
        /*0702*/ 	.byte	0x3f
	.zero		1


	//   ....[64]....
        /*0704*/ 	.word	0x0000f5f0
        /*0708*/ 	.word	0x000000c6
        /*070c*/ 	.word	0x00022850
        /*0710*/ 	.short	0x010a
        /*0712*/ 	.byte	0x3f
	.zero		1


	//   ....[65]....
        /*0714*/ 	.word	0x0000f750
        /*0718*/ 	.word	0x00000003
        /*071c*/ 	.word	0x00022840
        /*0720*/ 	.short	0x010a
        /*0722*/ 	.byte	0x3f
	.zero		1


	//   ....[66]....
        /*0724*/ 	.word	0x00010160
        /*0728*/ 	.word	0x00000003
        /*072c*/ 	.word	0x00022820
        /*0730*/ 	.short	0x010a
        /*0732*/ 	.byte	0x3f
	.zero		1


	//   ....[67]....
        /*0734*/ 	.word	0x000101c0
        /*0738*/ 	.word	0x00000003
        /*073c*/ 	.word	0x00022860
        /*0740*/ 	.short	0x010a
        /*0742*/ 	.byte	0x3f
	.zero		1


	//   ....[68]....
        /*0744*/ 	.word	0x00010220
        /*0748*/ 	.word	0x00000003
        /*074c*/ 	.word	0x00022848
        /*0750*/ 	.short	0x010a
        /*0752*/ 	.byte	0x3f
	.zero		1


	//   ....[69]....
        /*0754*/ 	.word	0x00010280
        /*0758*/ 	.word	0x00000003
        /*075c*/ 	.word	0x00022868
        /*0760*/ 	.short	0x010a
        /*0762*/ 	.byte	0x3f
	.zero		1


	//   ....[70]....
        /*0764*/ 	.word	0x000102e0
        /*0768*/ 	.word	0x00000003
        /*076c*/ 	.word	0x00022840
        /*0770*/ 	.short	0x010a
        /*0772*/ 	.byte	0x3f
	.zero		1


	//   ....[71]....
        /*0774*/ 	.word	0x00010340
        /*0778*/ 	.word	0x00000003
        /*077c*/ 	.word	0x00022860
        /*0780*/ 	.short	0x010a
        /*0782*/ 	.byte	0x3f
	.zero		1


	//   ....[72]....
        /*0784*/ 	.word	0x000103a0
        /*0788*/ 	.word	0x00000003
        /*078c*/ 	.word	0x00022848
        /*0790*/ 	.short	0x010a
        /*0792*/ 	.byte	0x3f
	.zero		1


	//   ....[73]....
        /*0794*/ 	.word	0x00010400
        /*0798*/ 	.word	0x00000003
        /*079c*/ 	.word	0x00022868
        /*07a0*/ 	.short	0x010a
        /*07a2*/ 	.byte	0x3f
	.zero		1


	//   ....[74]....
        /*07a4*/ 	.word	0x00010450
        /*07a8*/ 	.word	0x00000002
        /*07ac*/ 	.word	0x00022820
        /*07b0*/ 	.short	0x010a
        /*07b2*/ 	.byte	0x3f
	.zero		1


	//   ....[75]....
        /*07b4*/ 	.word	0x000105f0
        /*07b8*/ 	.word	0x00000007
        /*07bc*/ 	.word	0x00000000
        /*07c0*/ 	.short	0x010a
        /*07c2*/ 	.byte	0x3f
	.zero		1


	//   ....[76]....
        /*07c4*/ 	.word	0x00010640
        /*07c8*/ 	.word	0x00000005
        /*07cc*/ 	.word	0x00000000
        /*07d0*/ 	.short	0x010a
        /*07d2*/ 	.byte	0x3f
	.zero		1


	//   ....[77]....
        /*07d4*/ 	.word	0x00010690
        /*07d8*/ 	.word	0x00000005
        /*07dc*/ 	.word	0x00000000
        /*07e0*/ 	.short	0x010a
        /*07e2*/ 	.byte	0x3f
	.zero		1


	//----- nvinfo : EIATTR_NUM_MBARRIERS
	.align		4
.L_503:
        /*07e4*/ 	.byte	0x03, 0x38
        /*07e6*/ 	.short	0x0016


	//----- nvinfo : EIATTR_EXIT_INSTR_OFFSETS
	.align		4
        /*07e8*/ 	.byte	0x04, 0x1c
        /*07ea*/ 	.short	(.L_505 - .L_504)


	//   ....[0]....
.L_504:
        /*07ec*/ 	.word	0x0000f3c0


	//----- nvinfo : EIATTR_MAX_THREADS
	.align		4
.L_505:
        /*07f0*/ 	.byte	0x04, 0x05
        /*07f2*/ 	.short	(.L_507 - .L_506)
.L_506:
        /*07f4*/ 	.word	0x00000180
        /*07f8*/ 	.word	0x00000001
        /*07fc*/ 	.word	0x00000001


	//----- nvinfo : EIATTR_CRS_STACK_SIZE
	.align		4
.L_507:
        /*0800*/ 	.byte	0x04, 0x1e
        /*0802*/ 	.short	(.L_509 - .L_508)
.L_508:
        /*0804*/ 	.word	0x00000000


	//----- nvinfo : EIATTR_CBANK_PARAM_SIZE
	.align		4
.L_509:
        /*0808*/ 	.byte	0x03, 0x19
        /*080a*/ 	.short	0x0a70


	//----- nvinfo : EIATTR_PARAM_CBANK
	.align		4
        /*080c*/ 	.byte	0x04, 0x0a
        /*080e*/ 	.short	(.L_511 - .L_510)
	.align		4
.L_510:
        /*0810*/ 	.word	index@(.nv.constant0._ZN7cutlass13device_kernelIN5flash11enable_sm90INS1_16FlashAttnFwdSm90INS1_25CollectiveMainloopFwdSm90ILi2EN4cute5tupleIJNS5_1CILi1EEES8_S8_EEENS6_IJNS7_ILi128EEENS7_ILi96EEENS7_ILi64EEEEEELi256ENS_6half_tEfNS_4arch4Sm90ELb1ELb0ELb1ELb0ELb0ELb0ELb0ELb1ELb0ELb1ELb1ELb0EEENS1_21CollectiveEpilogueFwdINS6_IJSA_NS7_ILi256EEESB_EEES9_SE_SG_Li256ELb0ELb1ELb1ELb0EEENS1_19SingleTileSchedulerILb0ELb1ELb1ELi128EEEEEEEEEvNT_6ParamsE)
        /*0814*/ 	.short	0x0210
        /*0816*/ 	.short	0x0a70


	//----- nvinfo : EIATTR_SW_WAR
	.align		4
.L_511:
        /*0818*/ 	.byte	0x04, 0x36
        /*081a*/ 	.short	(.L_513 - .L_512)
.L_512:
        /*081c*/ 	.word	0x00000008
.L_513:


//--------------------- .nv.info._ZN7cutlass13device_kernelIN5flash11enable_sm90INS1_16FlashAttnFwdSm90INS1_25CollectiveMainloopFwdSm90ILi2EN4cute5tupleIJNS5_1CILi1EEES8_S8_EEENS6_IJNS7_ILi128EEENS7_ILi96EEENS7_ILi64EEEEEELi256ENS_6half_tEfNS_4arch4Sm90ELb1ELb0ELb1ELb0ELb0ELb0ELb1ELb1ELb0ELb1ELb1ELb0EEENS1_21CollectiveEpilogueFwdINS6_IJSA_NS7_ILi256EEESB_EEES9_SE_SG_Li256ELb0ELb1ELb1ELb0EEENS1_19SingleTileSchedulerILb0ELb1ELb1ELi128EEEEEEEEEvNT_6ParamsE --------------------------
	.section	.nv.info._ZN7cutlass13device_kernelIN5flash11enable_sm90INS1_16FlashAttnFwdSm90INS1_25CollectiveMainloopFwdSm90ILi2EN4cute5tupleIJNS5_1CILi1EEES8_S8_EEENS6_IJNS7_ILi128EEENS7_ILi96EEENS7_ILi64EEEEEELi256ENS_6half_tEfNS_4arch4Sm90ELb1ELb0ELb1ELb0ELb0ELb0ELb1ELb1ELb0ELb1ELb1ELb0EEENS1_21CollectiveEpilogueFwdINS6_IJSA_NS7_ILi256EEESB_EEES9_SE_SG_Li256ELb0ELb1ELb1ELb0EEENS1_19SingleTileSchedulerILb0ELb1ELb1ELi128EEEEEEEEEvNT_6ParamsE,"",@"SHT_CUDA_INFO"
	.sectionflags	@""
	.align	4


	//----- nvinfo : EIATTR_CUDA_API_VERSION
	.align		4
        /*0000*/ 	.byte	0x04, 0x37
        /*0002*/ 	.short	(.L_515 - .L_514)
.L_514:
        /*0004*/ 	.word	0x00000082


	//----- nvinfo : EIATTR_KPARAM_INFO
	.align		4
.L_515:
        /*0008*/ 	.byte	0x04, 0x17
        /*000a*/ 	.short	(.L_517 - .L_516)
.L_516:
        /*000c*/ 	.word	0x00000000
        /*0010*/ 	.short	0x0000
        /*0012*/ 	.short	0x0070
        /*0014*/ 	.byte	0x00, 0xf0, 0x01, 0x2c


	//----- nvinfo : EIATTR_SPARSE_MMA_MASK
	.align		4
.L_517:
        /*0018*/ 	.byte	0x03, 0x50
        /*001a*/ 	.short	0x0000


	//----- nvinfo : EIATTR_MAXREG_COUNT
	.align		4
        /*001c*/ 	.byte	0x03, 0x1b
        /*001e*/ 	.short	0x00a8


	//----- nvinfo : EIATTR_NUM_BARRIERS
	.align		4
        /*0020*/ 	.byte	0x02, 0x4c
        /*0022*/ 	.byte	0x10
	.zero		1


	//----- nvinfo : EIATTR_EXTERNS
	.align		4
        /*0024*/ 	.byte	0x04, 0x0f
        /*0026*/ 	.short	(.L_519 - .L_518)


	//   ....[0]....
	.align		4
.L_518:
        /*0028*/ 	.word	index@(__assertfail)


	//----- nvinfo : EIATTR_ANNOTATIONS
	.align		4
.L_519:
        /*002c*/ 	.byte	0x04, 0x55
        /*002e*/ 	.short	(.L_521 - .L_520)


	//   ....[0]....
.L_520:
        /* <DEDUP_REMOVED lines=27> */


	//----- nvinfo : EIATTR_MERCURY_ISA_VERSION
	.align		4
.L_521:
        /*01c8*/ 	.byte	0x03, 0x5f
        /*01ca*/ 	.short	0x0101


	//----- nvinfo : EIATTR_INT_WARP_WIDE_INSTR_OFFSETS
	.align		4
        /*01cc*/ 	.byte	0x04, 0x31
        /*01ce*/ 	.short	(.L_523 - .L_522)


	//   ....[0]....
.L_522:
        /*01d0*/ 	.word	0x00000120


	//   ....[1]....
        /*01d4*/ 	.word	0x00000160


	//   ....[2]....
        /*01d8*/ 	.word	0x000001d0


	//   ....[3]....
        /*01dc*/ 	.word	0x00000240


	//----- nvinfo : EIATTR_COOP_GROUP_MASK_REGIDS
	.align		4
.L_523:
        /*01e0*/ 	.byte	0x04, 0x29
        /*01e2*/ 	.short	(.L_525 - .L_524)


	//   ....[0]....
.L_524:
        /*01e4*/ 	.word	0xffffffff


	//   ....[1]....
        /*01e8*/ 	.word	0xffffffff


	//   ....[2]....
        /*01ec*/ 	.word	0xffffffff


	//   ....[3]....
        /*01f0*/ 	.word	0xffffffff


	//   ....[4]....
        /*01f4*/ 	.word	0xffffffff


	//   ....[5]....
        /*01f8*/ 	.word	0xffffffff


	//   ....[6]....
        /*01fc*/ 	.word	0xffffffff


	//   ....[7]....
        /*0200*/ 	.word	0xffffffff


	//   ....[8]....
        /*0204*/ 	.word	0xffffffff


	//   ....[9]....
        /*0208*/ 	.word	0xffffffff


	//   ....[10]....
        /*020c*/ 	.word	0xffffffff


	//   ....[11]....
        /*0210*/ 	.word	0xffffffff


	//   ....[12]....
        /*0214*/ 	.word	0xffffffff


	//   ....[13]....
        /*0218*/ 	.word	0xffffffff


	//   ....[14]....
        /*021c*/ 	.word	0xffffffff


	//   ....[15]....
        /*0220*/ 	.word	0xffffffff


	//   ....[16]....
        /*0224*/ 	.word	0xffffffff


	//   ....[17]....
        /*0228*/ 	.word	0xffffffff


	//   ....[18]....
        /*022c*/ 	.word	0xffffffff


	//   ....[19]....
        /*0230*/ 	.word	0xffffffff


	//   ....[20]....
        /*0234*/ 	.word	0xffffffff


	//   ....[21]....
        /*0238*/ 	.word	0xffffffff


	//   ....[22]....
        /*023c*/ 	.word	0xffffffff


	//   ....[23]....
        /*0240*/ 	.word	0xffffffff


	//   ....[24]....
        /*0244*/ 	.word	0xffffffff


	//   ....[25]....
        /*0248*/ 	.word	0xffffffff


	//   ....[26]....
        /*024c*/ 	.word	0xffffffff


	//   ....[27]....
        /*0250*/ 	.word	0xffffffff


	//   ....[28]....
        /*0254*/ 	.word	0xffffffff


	//   ....[29]....
        /*0258*/ 	.word	0xffffffff


	//   ....[30]....
        /*025c*/ 	.word	0xffffffff


	//   ....[31]....
        /*0260*/ 	.word	0xffffffff


	//   ....[32]....
        /*0264*/ 	.word	0xffffffff


	//   ....[33]....
        /*0268*/ 	.word	0xffffffff


	//   ....[34]....
        /*026c*/ 	.word	0xffffffff


	//   ....[35]....
        /*0270*/ 	.word	0xffffffff


	//   ....[36]....
        /*0274*/ 	.word	0xffffffff


	//   ....[37]....
        /*0278*/ 	.word	0xffffffff


	//   ....[38]....
        /*027c*/ 	.word	0xffffffff


	//   ....[39]....
        /*0280*/ 	.word	0xffffffff


	//   ....[40]....
        /*0284*/ 	.word	0xffffffff


	//   ....[41]....
        /*0288*/ 	.word	0xffffffff


	//   ....[42]....
        /*028c*/ 	.word	0xffffffff


	//   ....[43]....
        /*0290*/ 	.word	0xffffffff


	//   ....[44]....
        /*0294*/ 	.word	0xffffffff


	//   ....[45]....
        /*0298*/ 	.word	0xffffffff


	//   ....[46]....
        /*029c*/ 	.word	0xffffffff


	//   ....[47]....
        /*02a0*/ 	.word	0xffffffff


	//   ....[48]....
        /*02a4*/ 	.word	0xffffffff


	//   ....[49]....
        /*02a8*/ 	.word	0xffffffff


	//   ....[50]....
        /*02ac*/ 	.word	0xffffffff


	//   ....[51]....
        /*02b0*/ 	.word	0xffffffff


	//   ....[52]....
        /*02b4*/ 	.word	0xffffffff


	//   ....[53]....
        /*02b8*/ 	.word	0xffffffff


	//   ....[54]....
        /*02bc*/ 	.word	0xffffffff


	//   ....[55]....
        /*02c0*/ 	.word	0xffffffff


	//   ....[56]....
        /*02c4*/ 	.word	0xffffffff


	//   ....[57]....
        /*02c8*/ 	.word	0xffffffff


	//   ....[58]....
        /*02cc*/ 	.word	0xffffffff


	//   ....[59]....
        /*02d0*/ 	.word	0xffffffff


	//   ....[60]....
        /*02d4*/ 	.word	0xffffffff


	//   ....[61]....
        /*02d8*/ 	.word	0xffffffff


	//   ....[62]....
        /*02dc*/ 	.word	0xffffffff


	//   ....[63]....
        /*02e0*/ 	.word	0xffffffff


	//   ....[64]....
        /*02e4*/ 	.word	0xffffffff


	//   ....[65]....
        /*02e8*/ 	.word	0xffffffff


	//   ....[66]....
        /*02ec*/ 	.word	0xffffffff


	//   ....[67]....
        /*02f0*/ 	.word	0xffffffff


	//   ....[68]....
        /*02f4*/ 	.word	0xffffffff


	//   ....[69]....
        /*02f8*/ 	.word	0xffffffff


	//   ....[70]....
        /*02fc*/ 	.word	0xffffffff


	//   ....[71]....
        /*0300*/ 	.word	0x0500000f


	//   ....[72]....
        /*0304*/ 	.word	0x0500000f


	//   ....[73]....
        /*0308*/ 	.word	0x0500000f


	//   ....[74]....
        /*030c*/ 	.word	0x0500000f


	//   ....[75]....
        /*0310*/ 	.word	0x0500000f


	//   ....[76]....
        /*0314*/ 	.word	0x0500000f


	//   ....[77]....
        /*0318*/ 	.word	0x0500000f


	//   ....[78]....
        /*031c*/ 	.word	0x0500000f


	//   ....[79]....
        /*0320*/ 	.word	0x0500000f


	//   ....[80]....
        /*0324*/ 	.word	0x0500000f


	//   ....[81]....
        /*0328*/ 	.word	0x0500000f


	//   ....[82]....
        /*032c*/ 	.word	0x0500000f


	//   ....[83]....
        /*0330*/ 	.word	0x0500000f


	//   ....[84]....
        /*0334*/ 	.word	0x0500000f


	//   ....[85]....
        /*0338*/ 	.word	0x0500000f


	//   ....[86]....
        /*033c*/ 	.word	0x0500000f


	//   ....[87]....
        /*0340*/ 	.word	0x0500000f


	//   ....[88]....
        /*0344*/ 	.word	0x0500000f


	//   ....[89]....
        /*0348*/ 	.word	0x0500000f


	//   ....[90]....
        /*034c*/ 	.word	0x0500000f


	//   ....[91]....
        /*0350*/ 	.word	0x0500000f


	//   ....[92]....
        /*0354*/ 	.word	0x0500000f


	//   ....[93]....
        /*0358*/ 	.word	0x0500000f


	//   ....[94]....
        /*035c*/ 	.word	0x0500000f


	//   ....[95]....
        /*0360*/ 	.word	0x0500000f


	//   ....[96]....
        /*0364*/ 	.word	0x0500000f


	//   ....[97]....
        /*0368*/ 	.word	0x0500000f


	//   ....[98]....
        /*036c*/ 	.word	0x0500000f


	//   ....[99]....
        /*0370*/ 	.word	0x0500000f


	//   ....[100]....
        /*0374*/ 	.word	0x0500000f


	//   ....[101]....
        /*0378*/ 	.word	0x0500000f


	//   ....[102]....
        /*037c*/ 	.word	0x0500000f


	//   ....[103]....
        /*0380*/ 	.word	0x0500000f


	//   ....[104]....
        /*0384*/ 	.word	0x0500000f


	//----- nvinfo : EIATTR_COOP_GROUP_INSTR_OFFSETS
	.align		4
.L_525:
        /*0388*/ 	.byte	0x04, 0x28
        /*038a*/ 	.short	(.L_527 - .L_526)


	//   ....[0]....
.L_526:
        /*038c*/ 	.word	0x00000060


	//   ....[1]....
        /*0390*/ 	.word	0x00000130


	//   ....[2]....
        /*0394*/ 	.word	0x000001f0


	//   ....[3]....
        /*0398*/ 	.word	0x000003c0


	//   ....[4]....
        /*039c*/ 	.word	0x00000520


	//   ....[5]....
        /*03a0*/ 	.word	0x00000640


	//   ....[6]....
        /*03a4*/ 	.word	0x000007a0


	//   ....[7]....
        /*03a8*/ 	.word	0x00001480


	//   ....[8]....
        /*03ac*/ 	.word	0x00002b30


	//   ....[9]....
        /*03b0*/ 	.word	0x00002b70


	//   ....[10]....
        /*03b4*/ 	.word	0x000037f0


	//   ....[11]....
        /*03b8*/ 	.word	0x00003830


	//   ....[12]....
        /*03bc*/ 	.word	0x00003850


	//   ....[13]....
        /*03c0*/ 	.word	0x00003870


	//   ....[14]....
        /*03c4*/ 	.word	0x000053b0


	//   ....[15]....
        /*03c8*/ 	.word	0x000053f0


	//   ....[16]....
        /*03cc*/ 	.word	0x00006320


	//   ....[17]....
        /*03d0*/ 	.word	0x00006360


	//   ....[18]....
        /*03d4*/ 	.word	0x00006380


	//   ....[19]....
        /*03d8*/ 	.word	0x000063a0


	//   ....[20]....
        /*03dc*/ 	.word	0x00008be0


	//   ....[21]....
        /*03e0*/ 	.word	0x00008cc0


	//   ....[22]....
        /*03e4*/ 	.word	0x00008cd0


	//   ....[23]....
        /*03e8*/ 	.word	0x00008d20


	//   ....[24]....
        /*03ec*/ 	.word	0x0000a2e0


	//   ....[25]....
        /*03f0*/ 	.word	0x0000a300


	//   ....[26]....
        /*03f4*/ 	.word	0x0000a350


	//   ....[27]....
        /*03f8*/ 	.word	0x0000a360


	//   ....[28]....
        /*03fc*/ 	.word	0x0000b490


	//   ....[29]....
        /*0400*/ 	.word	0x0000b4f0


	//   ....[30]....
        /*0404*/ 	.word	0x0000b530


	//   ....[31]....
        /*0408*/ 	.word	0x0000b560


	//   ....[32]....
        /*040c*/ 	.word	0x0000b590


	//   ....[33]....
        /*0410*/ 	.word	0x0000b5b0


	//   ....[34]....
        /*0414*/ 	.word	0x0000c230


	//   ....[35]....
        /*0418*/ 	.word	0x0000c240


	//   ....[36]....
        /*041c*/ 	.word	0x0000d2b0


	//   ....[37]....
        /*0420*/ 	.word	0x0000de60


	//   ....[38]....
        /*0424*/ 	.word	0x0000e790


	//   ....[39]....
        /*0428*/ 	.word	0x0000e7d0


	//   ....[40]....
        /*042c*/ 	.word	0x0000e800


	//   ....[41]....
        /*0430*/ 	.word	0x0000e820


	//   ....[42]....
        /*0434*/ 	.word	0x0000e840


	//   ....[43]....
        /*0438*/ 	.word	0x0000e960


	//   ....[44]....
        /*043c*/ 	.word	0x0000ea20


	//   ....[45]....
        /*0440*/ 	.word	0x0000ea40


	//   ....[46]....
        /*0444*/ 	.word	0x0000eae0


	//   ....[47]....
        /*0448*/ 	.word	0x0000eb00


	//   ....[48]....
        /*044c*/ 	.word	0x0000eba0


	//   ....[49]....
        /*0450*/ 	.word	0x0000ebc0


	//   ....[50]....
        /*0454*/ 	.word	0x0000ec40


	//   ....[51]....
        /*0458*/ 	.word	0x0000ec60


	//   ....[52]....
        /*045c*/ 	.word	0x0000ec70


	//   ....[53]....
        /*0460*/ 	.word	0x0000ec80


	//   ....[54]....
        /*0464*/ 	.word	0x0000f350


	//   ....[55]....
        /*0468*/ 	.word	0x0000f400


	//   ....[56]....
        /*046c*/ 	.word	0x0000f420


	//   ....[57]....
        /*0470*/ 	.word	0x0000f4d0


	//   ....[58]....
        /*0474*/ 	.word	0x0000f560


	//   ....[59]....
        /*0478*/ 	.word	0x0000f580


	//   ....[60]....
        /*047c*/ 	.word	0x0000f620


	//   ....[61]....
        /*0480*/ 	.word	0x0000f630


	//   ....[62]....
        /*0484*/ 	.word	0x0000f660


	//   ....[63]....
        /*0488*/ 	.word	0x0000f680


	//   ....[64]....
        /*048c*/ 	.word	0x0000f700


	//   ....[65]....
        /*0490*/ 	.word	0x0000f740


	//   ....[66]....
        /*0494*/ 	.word	0x0000f7d0


	//   ....[67]....
        /*0498*/ 	.word	0x0000f800


	//   ....[68]....
        /*049c*/ 	.word	0x0000f8b0


	//   ....[69]....
        /*04a0*/ 	.word	0x0000f900


	//   ....[70]....
        /*04a4*/ 	.word	0x00011bd0


	//   ....[71]....
        /*04a8*/ 	.word	0x000121d0


	//   ....[72]....
        /*04ac*/ 	.word	0x00012340


	//   ....[73]....
        /*04b0*/ 	.word	0x000123a0


	//   ....[74]....
        /*04b4*/ 	.word	0x000124e0


	//   ....[75]....
        /*04b8*/ 	.word	0x00012570


	//   ....[76]....
        /*04bc*/ 	.word	0x00012670


	//   ....[77]....
        /*04c0*/ 	.word	0x00012700


	//   ....[78]....
        /*04c4*/ 	.word	0x00012810


	//   ....[79]....
        /*04c8*/ 	.word	0x00012880


	//   ....[80]....
        /*04cc*/ 	.word	0x000129a0


	//   ....[81]....
        /*04d0*/ 	.word	0x00012a10


	//   ....[82]....
        /*04d4*/ 	.word	0x00012b30


	//   ....[83]....
        /*04d8*/ 	.word	0x00012ba0


	//   ....[84]....
        /*04dc*/ 	.word	0x00012cb0


	//   ....[85]....
        /*04e0*/ 	.word	0x00012d10


	//   ....[86]....
        /*04e4*/ 	.word	0x00012e10


	//   ....[87]....
        /*04e8*/ 	.word	0x00012e60


	//   ....[88]....
        /*04ec*/ 	.word	0x00012f00


	//   ....[89]....
        /*04f0*/ 	.word	0x00012fc0


	//   ....[90]....
        /*04f4*/ 	.word	0x000132e0


	//   ....[91]....
        /*04f8*/ 	.word	0x00013350


	//   ....[92]....
        /*04fc*/ 	.word	0x00013460


	//   ....[93]....
        /*0500*/ 	.word	0x000134c0


	//   ....[94]....
        /*0504*/ 	.word	0x000135d0


	//   ....[95]....
        /*0508*/ 	.word	0x00013620


	//   ....[96]....
        /*050c*/ 	.word	0x00013720


	//   ....[97]....
        /*0510*/ 	.word	0x00013780


	//   ....[98]....
        /*0514*/ 	.word	0x000138f0


	//   ....[99]....
        /*0518*/ 	.word	0x00013940


	//   ....[100]....
        /*051c*/ 	.word	0x00013a60


	//   ....[101]....
        /*0520*/ 	.word	0x00013ab0


	//   ....[102]....
        /*0524*/ 	.word	0x00013bc0


	//   ....[103]....
        /*0528*/ 	.word	0x00013c10


	//   ....[104]....
        /*052c*/ 	.word	0x00014020


	//----- nvinfo : EIATTR_REG_RECONFIG
	.align		4
.L_527:
        /*0530*/ 	.byte	0x01, 0x54
	.zero		2


	//----- nvinfo : EIATTR_SYSCALL_OFFSETS
	.align		4
        /*0534*/ 	.byte	0x04, 0x46
        /*0536*/ 	.short	(.L_529 - .L_528)


	//   ....[0]....
.L_528:
        /*0538*/ 	.word	0x000016d0


	//   ....[1]....
        /*053c*/ 	.word	0x0000daa0


	//   ....[2]....
        /*0540*/ 	.word	0x0000dbe0


	//   ....[3]....
        /*0544*/ 	.word	0x0000dcd0


	//   ....[4]....
        /*0548*/ 	.word	0x0000e3f0


	//   ....[5]....
        /*054c*/ 	.word	0x0000efa0


	//----- nvinfo : EIATTR_MBARRIER_INSTR_OFFSETS
	.align		4
.L_529:
        /*0550*/ 	.byte	0x04, 0x39
        /*0552*/ 	.short	(.L_531 - .L_530)


	//   ....[0]....
.L_530:
        /*0554*/ 	.word	0x00000260
        /*0558*/ 	.word	0x000000ff
        /*055c*/ 	.word	0x00032400
        /*0560*/ 	.short	0x0100
        /*0562*/ 	.byte	0x08
	.zero		1


	//   ....[1]....
        /*0564*/ 	.word	0x00000270
        /*0568*/ 	.word	0x000000ff
        /*056c*/ 	.word	0x00032410
        /*0570*/ 	.short	0x0100
        /*0572*/ 	.byte	0x08
	.zero		1


	//   ....[2]....
        /*0574*/ 	.word	0x00000280
        /*0578*/ 	.word	0x000000ff
        /*057c*/ 	.word	0x00032420
        /*0580*/ 	.short	0x0100
        /*0582*/ 	.byte	0x08
	.zero		1


	//   ....[3]....
        /*0584*/ 	.word	0x00000370
        /*0588*/ 	.word	0x000000ff
        /*058c*/ 	.word	0x00032430
        /*0590*/ 	.short	0x0100
        /*0592*/ 	.byte	0x08
	.zero		1


	//   ....[4]....
        /*0594*/ 	.word	0x00000380
        /*0598*/ 	.word	0x000000ff
        /*059c*/ 	.word	0x00032440
        /*05a0*/ 	.short	0x0100
        /*05a2*/ 	.byte	0x08
	.zero		1


	//   ....[5]....
        /*05a4*/ 	.word	0x00000390
        /*05a8*/ 	.word	0x000000ff
        /*05ac*/ 	.word	0x00032438
        /*05b0*/ 	.short	0x0100
        /*05b2*/ 	.byte	0x08
	.zero		1


	//   ....[6]....
        /*05b4*/ 	.word	0x000003a0
        /*05b8*/ 	.word	0x000000ff
        /*05bc*/ 	.word	0x00032448
        /*05c0*/ 	.short	0x0100
        /*05c2*/ 	.byte	0x08
	.zero		1


	//   ....[7]....
        /*05c4*/ 	.word	0x000004d0
        /*05c8*/ 	.word	0x000000ff
        /*05cc*/ 	.word	0x00032450
        /*05d0*/ 	.short	0x0100
        /*05d2*/ 	.byte	0x08
	.zero		1


	//   ....[8]....
        /*05d4*/ 	.word	0x000004e0
        /*05d8*/ 	.word	0x000000ff
        /*05dc*/ 	.word	0x00032460
        /*05e0*/ 	.short	0x0100
        /*05e2*/ 	.byte	0x08
	.zero		1


	//   ....[9]....
        /*05e4*/ 	.word	0x000004f0
        /*05e8*/ 	.word	0x000000ff
        /*05ec*/ 	.word	0x00032458
        /*05f0*/ 	.short	0x0100
        /*05f2*/ 	.byte	0x08
	.zero		1


	//   ....[10]....
        /*05f4*/ 	.word	0x00000500
        /*05f8*/ 	.word	0x000000ff
        /*05fc*/ 	.word	0x00032468
        /*0600*/ 	.short	0x0100
        /*0602*/ 	.byte	0x08
	.zero		1


	//   ....[11]....
        /*0604*/ 	.word	0x000005f0
        /*0608*/ 	.word	0x000000ff
        /*060c*/ 	.word	0x00032470
        /*0610*/ 	.short	0x0100
        /*0612*/ 	.byte	0x06
	.zero		1


	//   ....[12]....
        /*0614*/ 	.word	0x00000600
        /*0618*/ 	.word	0x000000ff
        /*061c*/ 	.word	0x00032480
        /*0620*/ 	.short	0x0100
        /*0622*/ 	.byte	0x06
	.zero		1


	//   ....[13]....
        /*0624*/ 	.word	0x00000610
        /*0628*/ 	.word	0x000000ff
        /*062c*/ 	.word	0x00032478
        /*0630*/ 	.short	0x0100
        /*0632*/ 	.byte	0x06
	.zero		1


	//   ....[14]....
        /*0634*/ 	.word	0x00000620
        /*0638*/ 	.word	0x000000ff
        /*063c*/ 	.word	0x00032488
        /*0640*/ 	.short	0x0100
        /*0642*/ 	.byte	0x06
	.zero		1


	//   ....[15]....
        /*0644*/ 	.word	0x00000750
        /*0648*/ 	.word	0x000000ff
        /*064c*/ 	.word	0x00032490
        /*0650*/ 	.short	0x0100
        /*0652*/ 	.byte	0x08
	.zero		1


	//   ....[16]....
        /*0654*/ 	.word	0x00000760
        /*0658*/ 	.word	0x000000ff
        /*065c*/ 	.word	0x000324a0
        /*0660*/ 	.short	0x0100
        /*0662*/ 	.byte	0x08
	.zero		1


	//   ....[17]....
        /*0664*/ 	.word	0x00000770
        /*0668*/ 	.word	0x000000ff
        /*066c*/ 	.word	0x00032498
        /*0670*/ 	.short	0x0100
        /*0672*/ 	.byte	0x08
	.zero		1


	//   ....[18]....
        /*0674*/ 	.word	0x00000780
        /*0678*/ 	.word	0x000000ff
        /*067c*/ 	.word	0x000324a8
        /*0680*/ 	.short	0x0100
        /*0682*/ 	.byte	0x08
	.zero		1


	//   ....[19]....
        /*0684*/ 	.word	0x000008b0
        /*0688*/ 	.word	0x000000ff
        /*068c*/ 	.word	0x000324b0
        /*0690*/ 	.short	0x0100
        /*0692*/ 	.byte	0x08
	.zero		1


	//   ....[20]....
        /*0694*/ 	.word	0x000008c0
        /*0698*/ 	.word	0x000000ff
        /*069c*/ 	.word	0x000324c0
        /*06a0*/ 	.short	0x0100
        /*06a2*/ 	.byte	0x08
	.zero		1


	//   ....[21]....
        /*06a4*/ 	.word	0x000008d0
        /*06a8*/ 	.word	0x000000ff
        /*06ac*/ 	.word	0x000324b8
        /*06b0*/ 	.short	0x0100
        /*06b2*/ 	.byte	0x08
	.zero		1


	//   ....[22]....
        /*06b4*/ 	.word	0x000008e0
        /*06b8*/ 	.word	0x000000ff
        /*06bc*/ 	.word	0x000324c8
        /*06c0*/ 	.short	0x0100
        /*06c2*/ 	.byte	0x08
	.zero		1


	//   ....[23]....
        /*06c4*/ 	.word	0x00001710
        /*06c8*/ 	.word	0x000000ff
        /*06cc*/ 	.word	0x00032400
        /*06d0*/ 	.short	0x010a
        /*06d2*/ 	.byte	0x04
	.zero		1


	//   ....[24]....
        /*06d4*/ 	.word	0x000017b0
        /*06d8*/ 	.word	0x000000ff
        /*06dc*/ 	.word	0x00032430
        /*06e0*/ 	.short	0x010a
        /*06e2*/ 	.byte	0x04
	.zero		1


	//   ....[25]....
        /*06e4*/ 	.word	0x00001800
        /*06e8*/ 	.word	0x000000ff
        /*06ec*/ 	.word	0x00032430
        /*06f0*/ 	.short	0x010a
        /*06f2*/ 	.byte	0x04
	.zero		1


	//   ....[26]....
        /*06f4*/ 	.word	0x00001b10
        /*06f8*/ 	.word	0x000000ff
        /*06fc*/ 	.word	0x00032410
        /*0700*/ 	.short	0x010a
        /*0702*/ 	.byte	0x08
	.zero		1


	//   ....[27]....
        /*0704*/ 	.word	0x00001b60
        /*0708*/ 	.word	0x000000ff
        /*070c*/ 	.word	0x00032450
        /*0710*/ 	.short	0x010a
        /*0712*/ 	.byte	0x04
	.zero		1


	//   ....[28]....
        /*0714*/ 	.word	0x00001bb0
        /*0718*/ 	.word	0x000000ff
        /*071c*/ 	.word	0x00032450
        /*0720*/ 	.short	0x010a
        /*0722*/ 	.byte	0x04
	.zero		1


	//   ....[29]....
        /*0724*/ 	.word	0x00003c50
        /*0728*/ 	.word	0x0000000d
        /*072c*/ 	.word	0x00000000
        /*0730*/ 	.short	0x0101
        /*0732*/ 	.byte	0x3f
	.zero		1


	//   ....[30]....
        /*0734*/ 	.word	0x000046e0
        /*0738*/ 	.word	0x000000aa
        /*073c*/ 	.word	0x00000000
        /*0740*/ 	.short	0x0101
        /*0742*/ 	.byte	0x3f
	.zero		1


	//   ....[31]....
        /*0744*/ 	.word	0x00004800
        /*0748*/ 	.word	0x000000ff
        /*074c*/ 	.word	0x00032430
        /*0750*/ 	.short	0x010a
        /*0752*/ 	.byte	0x05
	.zero		1


	//   ....[32]....
        /*0754*/ 	.word	0x00004840
        /*0758*/ 	.word	0x000000ff
        /*075c*/ 	.word	0x00032430
        /*0760*/ 	.short	0x010a
        /*0762*/ 	.byte	0x05
	.zero		1


	//   ....[33]....
        /*0764*/ 	.word	0x00004b90
        /*0768*/ 	.word	0x000000ff
        /*076c*/ 	.word	0x00032450
        /*0770*/ 	.short	0x010a
        /*0772*/ 	.byte	0x05
	.zero		1


	//   ....[34]....
        /*0774*/ 	.word	0x00004bd0
        /*0778*/ 	.word	0x000000ff
        /*077c*/ 	.word	0x00032450
        /*0780*/ 	.short	0x010a
        /*0782*/ 	.byte	0x05
	.zero		1


	//   ....[35]....
        /*0784*/ 	.word	0x00006620
        /*0788*/ 	.word	0x00000098
        /*078c*/ 	.word	0x00000000
        /*0790*/ 	.short	0x0101
        /*0792*/ 	.byte	0x3f
	.zero		1


	//   ....[36]....
        /*0794*/ 	.word	0x000079a0
        /*0798*/ 	.word	0x000000b2
        /*079c*/ 	.word	0x00000000
        /*07a0*/ 	.short	0x0101
        /*07a2*/ 	.byte	0x3f
	.zero		1


	//   ....[37]....
        /*07a4*/ 	.word	0x00007af0
        /*07a8*/ 	.word	0x000000ff
        /*07ac*/ 	.word	0x00032430
        /*07b0*/ 	.short	0x010a
        /*07b2*/ 	.byte	0x07
	.zero		1


	//   ....[38]....
        /*07b4*/ 	.word	0x00007b30
        /*07b8*/ 	.word	0x000000ff
        /*07bc*/ 	.word	0x00032430
        /*07c0*/ 	.short	0x010a
        /*07c2*/ 	.byte	0x07
	.zero		1


	//   ....[39]....
        /*07c4*/ 	.word	0x00007d50
        /*07c8*/ 	.word	0x000000ff
        /*07cc*/ 	.word	0x00032450
        /*07d0*/ 	.short	0x010a
        /*07d2*/ 	.byte	0x07
	.zero		1


	//   ....[40]....
        /*07d4*/ 	.word	0x00007d90
        /*07d8*/ 	.word	0x000000ff
        /*07dc*/ 	.word	0x00032450
        /*07e0*/ 	.short	0x010a
        /*07e2*/ 	.byte	0x07
	.zero		1


	//   ....[41]....
        /*07e4*/ 	.word	0x00008f20
        /*07e8*/ 	.word	0x00000098
        /*07ec*/ 	.word	0x00000000
        /*07f0*/ 	.short	0x0101
        /*07f2*/ 	.byte	0x3f
	.zero		1


	//   ....[42]....
        /*07f4*/ 	.word	0x0000a2c0
        /*07f8*/ 	.word	0x000000d2
        /*07fc*/ 	.word	0x00000000
        /*0800*/ 	.short	0x0101
        /*0802*/ 	.byte	0x3f
	.zero		1


	//   ....[43]....
        /*0804*/ 	.word	0x0000b5c0
        /*0808*/ 	.word	0x000000ff
        /*080c*/ 	.word	0x00000000
        /*0810*/ 	.short	0x0101
        /*0812*/ 	.byte	0x04
	.zero		1


	//   ....[44]....
        /*0814*/ 	.word	0x0000e0b0
        /*0818*/ 	.word	0x000000ff
        /*081c*/ 	.word	0x00032440
        /*0820*/ 	.short	0x010a
        /*0822*/ 	.byte	0x26
	.zero		1


	//   ....[45]....
        /*0824*/ 	.word	0x0000edb0
        /*0828*/ 	.word	0x000000ff
        /*082c*/ 	.word	0x00032400
        /*0830*/ 	.short	0x0107
        /*0832*/ 	.byte	0x26
	.zero		1


	//   ....[46]....
        /*0834*/ 	.word	0x0000ee30
        /*0838*/ 	.word	0x000000ff
        /*083c*/ 	.word	0x00032400
        /*0840*/ 	.short	0x0101
        /*0842*/ 	.byte	0x26
	.zero		1


	//   ....[47]....
        /*0844*/ 	.word	0x0000fab0
        /*0848*/ 	.word	0x000000ff
        /*084c*/ 	.word	0x00032410
        /*0850*/ 	.short	0x0107
        /*0852*/ 	.byte	0x26
	.zero		1


	//   ....[48]....
        /*0854*/ 	.word	0x0000fb10
        /*0858*/ 	.word	0x000000ff
        /*085c*/ 	.word	0x00032410
        /*0860*/ 	.short	0x0101
        /*0862*/ 	.byte	0x26
	.zero		1


	//   ....[49]....
        /*0864*/ 	.word	0x0000fb20
        /*0868*/ 	.word	0x000000ff
        /*086c*/ 	.word	0x00032420
        /*0870*/ 	.short	0x010a
        /*0872*/ 	.byte	0x26
	.zero		1


	//   ....[50]....
        /*0874*/ 	.word	0x0000fb80
        /*0878*/ 	.word	0x000000ff
        /*087c*/ 	.word	0x00032460
        /*0880*/ 	.short	0x010a
        /*0882*/ 	.byte	0x26
	.zero		1


	//   ....[51]....
        /*0884*/ 	.word	0x00010400
        /*0888*/ 	.word	0x000000ff
        /*088c*/ 	.word	0x00032448
        /*0890*/ 	.short	0x010a
        /*0892*/ 	.byte	0x26
	.zero		1


	//   ....[52]....
        /*0894*/ 	.word	0x000105d0
        /*0898*/ 	.word	0x000000ff
        /*089c*/ 	.word	0x00032468
        /*08a0*/ 	.short	0x010a
        /*08a2*/ 	.byte	0x26
	.zero		1


	//   ....[53]....
        /*08a4*/ 	.word	0x00010c30
        /*08a8*/ 	.word	0x000000ff
        /*08ac*/ 	.word	0x00032440
        /*08b0*/ 	.short	0x010a
        /*08b2*/ 	.byte	0x26
	.zero		1


	//   ....[54]....
        /*08b4*/ 	.word	0x00010e10
        /*08b8*/ 	.word	0x000000ff
        /*08bc*/ 	.word	0x00032460
        /*08c0*/ 	.short	0x010a
        /*08c2*/ 	.byte	0x26
	.zero		1


	//   ....[55]....
        /*08c4*/ 	.word	0x000114a0
        /*08c8*/ 	.word	0x000000ff
        /*08cc*/ 	.word	0x00032448
        /*08d0*/ 	.short	0x010a
        /*08d2*/ 	.byte	0x26
	.zero		1


	//   ....[56]....
        /*08d4*/ 	.word	0x00011680
        /*08d8*/ 	.word	0x000000ff
        /*08dc*/ 	.word	0x00032468
        /*08e0*/ 	.short	0x010a
        /*08e2*/ 	.byte	0x26
	.zero		1


	//   ....[57]....
        /*08e4*/ 	.word	0x00011b60
        /*08e8*/ 	.word	0x00000002
        /*08ec*/ 	.word	0x00032420
        /*08f0*/ 	.short	0x010a
        /*08f2*/ 	.byte	0x3f
	.zero		1


	//   ....[58]....
        /*08f4*/ 	.word	0x00011ce0
        /*08f8*/ 	.word	0x00000007
        /*08fc*/ 	.word	0x00000000
        /*0900*/ 	.short	0x010a
        /*0902*/ 	.byte	0x3f
	.zero		1


	//   ....[59]....
        /*0904*/ 	.word	0x00011d50
        /*0908*/ 	.word	0x00000005
        /*090c*/ 	.word	0x00000000
        /*0910*/ 	.short	0x010a
        /*0912*/ 	.byte	0x3f
	.zero		1


	//   ....[60]....
        /*0914*/ 	.word	0x00011db0
        /*0918*/ 	.word	0x00000005
        /*091c*/ 	.word	0x00000000
        /*0920*/ 	.short	0x010a
        /*0922*/ 	.byte	0x3f
	.zero		1


	//   ....[61]....
        /*0924*/ 	.word	0x00011de0
        /*0928*/ 	.word	0x00000003
        /*092c*/ 	.word	0x00000000
        /*0930*/ 	.short	0x010a
        /*0932*/ 	.byte	0x3f
	.zero		1


	//   ....[62]....
        /*0934*/ 	.word	0x00011e60
        /*0938*/ 	.word	0x00000003
        /*093c*/ 	.word	0x00032400
        /*0940*/ 	.short	0x010a
        /*0942*/ 	.byte	0x3f
	.zero		1


	//   ....[63]....
        /*0944*/ 	.word	0x00011ed0
        /*0948*/ 	.word	0x00000003
        /*094c*/ 	.word	0x00032430
        /*0950*/ 	.short	0x010a
        /*0952*/ 	.byte	0x3f
	.zero		1


	//   ....[64]....
        /*0954*/ 	.word	0x00011f40
        /*0958*/ 	.word	0x00000003
        /*095c*/ 	.word	0x00032410
        /*0960*/ 	.short	0x010a
        /*0962*/ 	.byte	0x3f
	.zero		1


	//   ....[65]....
        /*0964*/ 	.word	0x00011fb0
        /*0968*/ 	.word	0x00000003
        /*096c*/ 	.word	0x00032450
        /*0970*/ 	.short	0x010a
        /*0972*/ 	.byte	0x3f
	.zero		1


	//   ....[66]....
        /*0974*/ 	.word	0x00012010
        /*0978*/ 	.word	0x00000098
        /*097c*/ 	.word	0x00032430
        /*0980*/ 	.short	0x010a
        /*0982*/ 	.byte	0x3f
	.zero		1


	//   ....[67]....
        /*0984*/ 	.word	0x00012070
        /*0988*/ 	.word	0x000000ce
        /*098c*/ 	.word	0x00032450
        /*0990*/ 	.short	0x010a
        /*0992*/ 	.byte	0x3f
	.zero		1


	//   ....[68]....
        /*0994*/ 	.word	0x000120d0
        /*0998*/ 	.word	0x00000099
        /*099c*/ 	.word	0x00032430
        /*09a0*/ 	.short	0x010a
        /*09a2*/ 	.byte	0x3f
	.zero		1


	//   ....[69]....
        /*09a4*/ 	.word	0x00012130
        /*09a8*/ 	.word	0x000000cd
        /*09ac*/ 	.word	0x00032450
        /*09b0*/ 	.short	0x010a
        /*09b2*/ 	.byte	0x3f
	.zero		1


	//   ....[70]....
        /*09b4*/ 	.word	0x00012290
        /*09b8*/ 	.word	0x00000003
        /*09bc*/ 	.word	0x00032440
        /*09c0*/ 	.short	0x010a
        /*09c2*/ 	.byte	0x3f
	.zero		1


	//   ....[71]....
        /*09c4*/ 	.word	0x00013c50
        /*09c8*/ 	.word	0x00000003
        /*09cc*/ 	.word	0x00032420
        /*09d0*/ 	.short	0x010a
        /*09d2*/ 	.byte	0x3f
	.zero		1


	//   ....[72]....
        /*09d4*/ 	.word	0x00013cb0
        /*09d8*/ 	.word	0x00000003
        /*09dc*/ 	.word	0x00032460
        /*09e0*/ 	.short	0x010a
        /*09e2*/ 	.byte	0x3f
	.zero		1


	//   ....[73]....
        /*09e4*/ 	.word	0x00013d10
        /*09e8*/ 	.word	0x00000003
        /*09ec*/ 	.word	0x00032448
        /*09f0*/ 	.short	0x010a
        /*09f2*/ 	.byte	0x3f
	.zero		1


	//   ....[74]....
        /*09f4*/ 	.word	0x00013d70
        /*09f8*/ 	.word	0x00000003
        /*09fc*/ 	.word	0x00032468
        /*0a00*/ 	.short	0x010a
        /*0a02*/ 	.byte	0x3f
	.zero		1


	//   ....[75]....
        /*0a04*/ 	.word	0x00013dd0
        /*0a08*/ 	.word	0x00000003
        /*0a0c*/ 	.word	0x00032440
        /*0a10*/ 	.short	0x010a
        /*0a12*/ 	.byte	0x3f
	.zero		1


	//   ....[76]....
        /*0a14*/ 	.word	0x00013e30
        /*0a18*/ 	.word	0x00000003
        /*0a1c*/ 	.word	0x00032460
        /*0a20*/ 	.short	0x010a
        /*0a22*/ 	.byte	0x3f
	.zero		1


	//   ....[77]....
        /*0a24*/ 	.word	0x00013e90
        /*0a28*/ 	.word	0x00000003
        /*0a2c*/ 	.word	0x00032448
        /*0a30*/ 	.short	0x010a
        /*0a32*/ 	.byte	0x3f
	.zero		1


	//   ....[78]....
        /*0a34*/ 	.word	0x00013ef0
        /*0a38*/ 	.word	0x00000003
        /*0a3c*/ 	.word	0x00032468
        /*0a40*/ 	.short	0x010a
        /*0a42*/ 	.byte	0x3f
	.zero		1


	//   ....[79]....
        /*0a44*/ 	.word	0x00013f40
        /*0a48*/ 	.word	0x00000002
        /*0a4c*/ 	.word	0x00032420
        /*0a50*/ 	.short	0x010a
        /*0a52*/ 	.byte	0x3f
	.zero		1


	//   ....[80]....
        /*0a54*/ 	.word	0x000140e0
        /*0a58*/ 	.word	0x00000007
        /*0a5c*/ 	.word	0x00000000
        /*0a60*/ 	.short	0x010a
        /*0a62*/ 	.byte	0x3f
	.zero		1


	//   ....[81]....
        /*0a64*/ 	.word	0x00014130
        /*0a68*/ 	.word	0x00000005
        /*0a6c*/ 	.word	0x00000000
        /*0a70*/ 	.short	0x010a
        /*0a72*/ 	.byte	0x3f
	.zero		1


	//   ....[82]....
        /*0a74*/ 	.word	0x00014180
        /*0a78*/ 	.word	0x00000005
        /*0a7c*/ 	.word	0x00000000
        /*0a80*/ 	.short	0x010a
        /*0a82*/ 	.byte	0x3f
	.zero		1


	//----- nvinfo : EIATTR_NUM_MBARRIERS
	.align		4
.L_531:
        /*0a84*/ 	.byte	0x03, 0x38
        /*0a86*/ 	.short	0x0017


	//----- nvinfo : EIATTR_EXIT_INSTR_OFFSETS
	.align		4
        /*0a88*/ 	.byte	0x04, 0x1c
        /*0a8a*/ 	.short	(.L_533 - .L_532)


	//   ....[0]....
.L_532:
        /*0a8c*/ 	.word	0x00011e30


	//----- nvinfo : EIATTR_MAX_THREADS
	.align		4
.L_533:
        /*0a90*/ 	.byte	0x04, 0x05
        /*0a92*/ 	.short	(.L_535 - .L_534)
.L_534:
        /*0a94*/ 	.word	0x00000180
        /*0a98*/ 	.word	0x00000001
        /*0a9c*/ 	.word	0x00000001


	//----- nvinfo : EIATTR_CRS_STACK_SIZE
	.align		4
.L_535:
        /*0aa0*/ 	.byte	0x04, 0x1e
        /*0aa2*/ 	.short	(.L_537 - .L_536)
.L_536:
        /*0aa4*/ 	.word	0x00000000


	//----- nvinfo : EIATTR_CBANK_PARAM_SIZE
	.align		4
.L_537:
        /*0aa8*/ 	.byte	0x03, 0x19
        /*0aaa*/ 	.short	0x0b70


	//----- nvinfo : EIATTR_PARAM_CBANK
	.align		4
        /*0aac*/ 	.byte	0x04, 0x0a
        /*0aae*/ 	.short	(.L_539 - .L_538)
	.align		4
.L_538:
        /*0ab0*/ 	.word	index@(.nv.constant0._ZN7cutlass13device_kernelIN5flash11enable_sm90INS1_16FlashAttnFwdSm90INS1_25CollectiveMainloopFwdSm90ILi2EN4cute5tupleIJNS5_1CILi1EEES8_S8_EEENS6_IJNS7_ILi128EEENS7_ILi96EEENS7_ILi64EEEEEELi256ENS_6half_tEfNS_4arch4Sm90ELb1ELb0ELb1ELb0ELb0ELb0ELb1ELb1ELb0ELb1ELb1ELb0EEENS1_21CollectiveEpilogueFwdINS6_IJSA_NS7_ILi256EEESB_EEES9_SE_SG_Li256ELb0ELb1ELb1ELb0EEENS1_19SingleTileSchedulerILb0ELb1ELb1ELi128EEEEEEEEEvNT_6ParamsE)
        /*0ab4*/ 	.short	0x0210
        /*0ab6*/ 	.short	0x0b70


	//----- nvinfo : EIATTR_SW_WAR
	.align		4
.L_539:
        /*0ab8*/ 	.byte	0x04, 0x36
        /*0aba*/ 	.short	(.L_541 - .L_540)
.L_540:
        /*0abc*/ 	.word	0x00000008
.L_541:


//--------------------- .nv.info._ZN7cutlass13device_kernelIN5flash11enable_sm90INS1_16FlashAttnFwdSm90INS1_25CollectiveMainloopFwdSm90ILi2EN4cute5tupleIJNS5_1CILi1EEES8_S8_EEENS6_IJNS7_ILi128EEENS7_ILi96EEENS7_ILi64EEEEEELi256ENS_6half_tEfNS_4arch4Sm90ELb1ELb0ELb1ELb1ELb0ELb0ELb0ELb1ELb0ELb1ELb1ELb0EEENS1_21CollectiveEpilogueFwdINS6_IJSA_NS7_ILi256EEESB_EEES9_SE_SG_Li256ELb1ELb1ELb1ELb0EEENS1_36VarlenDynamicPersistentTileSchedulerILi128ELi96ELi256ELi128ELb1ELb1ELb1ELb1ELb1ELb1EEEEEEEEEvNT_6ParamsE --------------------------
	.section	.nv.info._ZN7cutlass13device_kernelIN5flash11enable_sm90INS1_16FlashAttnFwdSm90INS1_25CollectiveMainloopFwdSm90ILi2EN4cute5tupleIJNS5_1CILi1EEES8_S8_EEENS6_IJNS7_ILi128EEENS7_ILi96EEENS7_ILi64EEEEEELi256ENS_6half_tEfNS_4arch4Sm90ELb1ELb0ELb1ELb1ELb0ELb0ELb0ELb1ELb0ELb1ELb1ELb0EEENS1_21CollectiveEpilogueFwdINS6_IJSA_NS7_ILi256EEESB_EEES9_SE_SG_Li256ELb1ELb1ELb1ELb0EEENS1_36VarlenDynamicPersistentTileSchedulerILi128ELi96ELi256ELi128ELb1ELb1ELb1ELb1ELb1ELb1EEEEEEEEEvNT_6ParamsE,"",@"SHT_CUDA_INFO"
	.sectionflags	@""
	.align	4


	//----- nvinfo : EIATTR_CUDA_API_VERSION
	.align		4
        /*0000*/ 	.byte	0x04, 0x37
        /*0002*/ 	.short	(.L_543 - .L_542)
.L_542:
        /*0004*/ 	.word	0x00000082


	//----- nvinfo : EIATTR_KPARAM_INFO
	.align		4
.L_543:
        /*0008*/ 	.byte	0x04, 0x17
        /*000a*/ 	.short	(.L_545 - .L_544)
.L_544:
        /*000c*/ 	.word	0x00000000
        /*0010*/ 	.short	0x0000
        /*0012*/ 	.short	0x0070
        /*0014*/ 	.byte	0x00, 0xf0, 0x01, 0x2a


	//----- nvinfo : EIATTR_SPARSE_MMA_MASK
	.align		4
.L_545:
        /*0018*/ 	.byte	0x03, 0x50
        /*001a*/ 	.short	0x0000


	//----- nvinfo : EIATTR_MAXREG_COUNT
	.align		4
        /*001c*/ 	.byte	0x03, 0x1b
        /*001e*/ 	.short	0x00a8


	//----- nvinfo : EIATTR_NUM_BARRIERS
	.align		4
        /*0020*/ 	.byte	0x02, 0x4c
        /*0022*/ 	.byte	0x10
	.zero		1


	//----- nvinfo : EIATTR_EXTERNS
	.align		4
        /*0024*/ 	.byte	0x04, 0x0f
        /*0026*/ 	.short	(.L_547 - .L_546)


	//   ....[0]....
	.align		4
.L_546:
        /*0028*/ 	.word	index@(__assertfail)


	//----- nvinfo : EIATTR_ANNOTATIONS
	.align		4
.L_547:
        /*002c*/ 	.byte	0x04, 0x55
        /*002e*/ 	.short	(.L_549 - .L_548)


	//   ....[0]....
.L_548:
        /* <DEDUP_REMOVED lines=69> */


	//----- nvinfo : EIATTR_MERCURY_ISA_VERSION
	.align		4
.L_549:
        /*0470*/ 	.byte	0x03, 0x5f
        /*0472*/ 	.short	0x0101


	//----- nvinfo : EIATTR_UNUSED_LOAD_BYTE_OFFSET
	.align		4
        /*0474*/ 	.byte	0x04, 0x44
        /*0476*/ 	.short	(.L_551 - .L_550)


	//   ....[0]....
.L_550:
        /*0478*/ 	.word	0x00000a30
        /*047c*/ 	.word	0x0000fff0


	//   ....[1]....
        /*0480*/ 	.word	0x00009e90
        /*0484*/ 	.word	0x0000fff0


	//----- nvinfo : EIATTR_INT_WARP_WIDE_INSTR_OFFSETS
	.align		4
.L_551:
        /*0488*/ 	.byte	0x04, 0x31
        /*048a*/ 	.short	(.L_553 - .L_552)


	//   ....[0]....
.L_552:
        /*048c*/ 	.word	0x00000130


	//   ....[1]....
        /*0490*/ 	.word	0x00000170


	//   ....[2]....
        /*0494*/ 	.word	0x000001e0


	//   ....[3]....
        /*0498*/ 	.word	0x00004190


	//   ....[4]....
        /*049c*/ 	.word	0x000100f0


	//   ....[5]....
        /*04a0*/ 	.word	0x00010180


	//   ....[6]....
        /*04a4*/ 	.word	0x00013db0


	//   ....[7]....
        /*04a8*/ 	.word	0x00013e40


	//----- nvinfo : EIATTR_COOP_GROUP_MASK_REGIDS
	.align		4
.L_553:
        /*04ac*/ 	.byte	0x04, 0x29
        /*04ae*/ 	.short	(.L_555 - .L_554)


	//   ....[0]....
.L_554:
        /*04b0*/ 	.word	0xffffffff


	//   ....[1]....
        /*04b4*/ 	.word	0xffffffff


	//   ....[2]....
        /*04b8*/ 	.word	0xffffffff


	//   ....[3]....
        /*04bc*/ 	.word	0xffffffff


	//   ....[4]....
        /*04c0*/ 	.word	0xffffffff


	//   ....[5]....
        /*04c4*/ 	.word	0xffffffff


	//   ....[6]....
        /*04c8*/ 	.word	0xffffffff


	//   ....[7]....
        /*04cc*/ 	.word	0xffffffff


	//   ....[8]....
        /*04d0*/ 	.word	0xffffffff


	//   ....[9]....
        /*04d4*/ 	.word	0xffffffff


	//   ....[10]....
        /*04d8*/ 	.word	0xffffffff


	//   ....[11]....
        /*04dc*/ 	.word	0xffffffff


	//   ....[12]....
        /*04e0*/ 	.word	0xffffffff


	//   ....[13]....
        /*04e4*/ 	.word	0xffffffff


	//   ....[14]....
        /*04e8*/ 	.word	0xffffffff


	//   ....[15]....
        /*04ec*/ 	.word	0xffffffff


	//   ....[16]....
        /*04f0*/ 	.word	0xffffffff


	//   ....[17]....
        /*04f4*/ 	.word	0xffffffff


	//   ....[18]....
        /*04f8*/ 	.word	0xffffffff


	//   ....[19]....
        /*04fc*/ 	.word	0xffffffff


	//   ....[20]....
        /*0500*/ 	.word	0xffffffff


	//   ....[21]....
        /*0504*/ 	.word	0xffffffff


	//   ....[22]....
        /*0508*/ 	.word	0xffffffff


	//   ....[23]....
        /*050c*/ 	.word	0xffffffff


	//   ....[24]....
        /*0510*/ 	.word	0xffffffff


	//   ....[25]....
        /*0514*/ 	.word	0xffffffff


	//   ....[26]....
        /*0518*/ 	.word	0xffffffff


	//   ....[27]....
        /*051c*/ 	.word	0xffffffff


	//   ....[28]....
        /*0520*/ 	.word	0xffffffff


	//   ....[29]....
        /*0524*/ 	.word	0xffffffff


	//   ....[30]....
        /*0528*/ 	.word	0xffffffff


	//   ....[31]....
        /*052c*/ 	.word	0xffffffff


	//   ....[32]....
        /*0530*/ 	.word	0xffffffff


	//   ....[33]....
        /*0534*/ 	.word	0xffffffff


	//   ....[34]....
        /*0538*/ 	.word	0xffffffff


	//   ....[35]....
        /*053c*/ 	.word	0xffffffff


	//   ....[36]....
        /*0540*/ 	.word	0xffffffff


	//   ....[37]....
        /*0544*/ 	.word	0xffffffff


	//   ....[38]....
        /*0548*/ 	.word	0xffffffff


	//   ....[39]....
        /*054c*/ 	.word	0xffffffff


	//   ....[40]....
        /*0550*/ 	.word	0xffffffff


	//   ....[41]....
        /*0554*/ 	.word	0xffffffff


	//   ....[42]....
        /*0558*/ 	.word	0xffffffff


	//   ....[43]....
        /*055c*/ 	.word	0xffffffff


	//   ....[44]....
        /*0560*/ 	.word	0xffffffff


	//   ....[45]....
        /*0564*/ 	.word	0xffffffff


	//   ....[46]....
        /*0568*/ 	.word	0xffffffff


	//   ....[47]....
        /*056c*/ 	.word	0xffffffff


	//   ....[48]....
        /*0570*/ 	.word	0xffffffff


	//   ....[49]....
        /*0574*/ 	.word	0xffffffff


	//   ....[50]....
        /*0578*/ 	.word	0xffffffff


	//   ....[51]....
        /*057c*/ 	.word	0xffffffff


	//   ....[52]....
        /*0580*/ 	.word	0xffffffff


	//   ....[53]....
        /*0584*/ 	.word	0xffffffff


	//   ....[54]....
        /*0588*/ 	.word	0xffffffff


	//   ....[55]....
        /*058c*/ 	.word	0xffffffff


	//   ....[56]....
        /*0590*/ 	.word	0xffffffff


	//   ....[57]....
        /*0594*/ 	.word	0xffffffff


	//   ....[58]....
        /*0598*/ 	.word	0xffffffff


	//   ....[59]....
        /*059c*/ 	.word	0xffffffff


	//   ....[60]....
        /*05a0*/ 	.word	0xffffffff


	//   ....[61]....
        /*05a4*/ 	.word	0xffffffff


	//   ....[62]....
        /*05a8*/ 	.word	0xffffffff


	//   ....[63]....
        /*05ac*/ 	.word	0xffffffff


	//   ....[64]....
        /*05b0*/ 	.word	0xffffffff


	//   ....[65]....
        /*05b4*/ 	.word	0xffffffff


	//   ....[66]....
        /*05b8*/ 	.word	0xffffffff


	//   ....[67]....
        /*05bc*/ 	.word	0xffffffff


	//   ....[68]....
        /*05c0*/ 	.word	0xffffffff


	//   ....[69]....
        /*05c4*/ 	.word	0xffffffff


	//   ....[70]....
        /*05c8*/ 	.word	0xffffffff


	//   ....[71]....
        /*05cc*/ 	.word	0xffffffff


	//   ....[72]....
        /*05d0*/ 	.word	0xffffffff


	//   ....[73]....
        /*05d4*/ 	.word	0xffffffff


	//   ....[74]....
        /*05d8*/ 	.word	0xffffffff


	//   ....[75]....
        /*05dc*/ 	.word	0xffffffff


	//   ....[76]....
        /*05e0*/ 	.word	0xffffffff


	//   ....[77]....
        /*05e4*/ 	.word	0xffffffff


	//   ....[78]....
        /*05e8*/ 	.word	0xffffffff


	//   ....[79]....
        /*05ec*/ 	.word	0xffffffff


	//   ....[80]....
        /*05f0*/ 	.word	0xffffffff


	//   ....[81]....
        /*05f4*/ 	.word	0xffffffff


	//   ....[82]....
        /*05f8*/ 	.word	0xffffffff


	//   ....[83]....
        /*05fc*/ 	.word	0xffffffff


	//   ....[84]....
        /*0600*/ 	.word	0xffffffff


	//   ....[85]....
        /*0604*/ 	.word	0xffffffff


	//   ....[86]....
        /*0608*/ 	.word	0xffffffff


	//   ....[87]....
        /*060c*/ 	.word	0xffffffff


	//   ....[88]....
        /*0610*/ 	.word	0xffffffff


	//   ....[89]....
        /*0614*/ 	.word	0xffffffff


	//   ....[90]....
        /*0618*/ 	.word	0xffffffff


	//   ....[91]....
        /*061c*/ 	.word	0xffffffff


	//   ....[92]....
        /*0620*/ 	.word	0xffffffff


	//   ....[93]....
        /*0624*/ 	.word	0xffffffff


	//   ....[94]....
        /*0628*/ 	.word	0xffffffff


	//   ....[95]....
        /*062c*/ 	.word	0xffffffff


	//   ....[96]....
        /*0630*/ 	.word	0xffffffff


	//   ....[97]....
        /*0634*/ 	.word	0xffffffff


	//   ....[98]....
        /*0638*/ 	.word	0xffffffff


	//   ....[99]....
        /*063c*/ 	.word	0xffffffff


	//   ....[100]....
        /*0640*/ 	.word	0xffffffff


	//   ....[101]....
        /*0644*/ 	.word	0xffffffff


	//   ....[102]....
        /*0648*/ 	.word	0xffffffff


	//   ....[103]....
        /*064c*/ 	.word	0xffffffff


	//   ....[104]....
        /*0650*/ 	.word	0xffffffff


	//   ....[105]....
        /*0654*/ 	.word	0x0500000f


	//   ....[106]....
        /*0658*/ 	.word	0x0500000f


	//   ....[107]....
        /*065c*/ 	.word	0x0500000f


	//   ....[108]....
        /*0660*/ 	.word	0x0500000f


	//   ....[109]....
        /*0664*/ 	.word	0x0500000f


	//   ....[110]....
        /*0668*/ 	.word	0x0500000f


	//   ....[111]....
        /*066c*/ 	.word	0x0500000f


	//   ....[112]....
        /*0670*/ 	.word	0x0500000f


	//   ....[113]....
        /*0674*/ 	.word	0x0500000f


	//   ....[114]....
        /*0678*/ 	.word	0x0500000f


	//   ....[115]....
        /*067c*/ 	.word	0x0500000f


	//   ....[116]....
        /*0680*/ 	.word	0x0500000f


	//   ....[117]....
        /*0684*/ 	.word	0x0500000f


	//   ....[118]....
        /*0688*/ 	.word	0x0500000f


	//   ....[119]....
        /*068c*/ 	.word	0x0500000f


	//   ....[120]....
        /*0690*/ 	.word	0x0500000f


	//   ....[121]....
        /*0694*/ 	.word	0x0500000f


	//   ....[122]....
        /*0698*/ 	.word	0x0500000f


	//   ....[123]....
        /*069c*/ 	.word	0x0500000f


	//   ....[124]....
        /*06a0*/ 	.word	0x0500000f


	//   ....[125]....
        /*06a4*/ 	.word	0x0500000f


	//   ....[126]....
        /*06a8*/ 	.word	0x0500000f


	//   ....[127]....
        /*06ac*/ 	.word	0x0500000f


	//   ....[128]....
        /*06b0*/ 	.word	0x0500000f


	//   ....[129]....
        /*06b4*/ 	.word	0x0500000f


	//   ....[130]....
        /*06b8*/ 	.word	0x0500000f


	//   ....[131]....
        /*06bc*/ 	.word	0x0500000f


	//   ....[132]....
        /*06c0*/ 	.word	0x0500000f


	//   ....[133]....
        /*06c4*/ 	.word	0x0500000f


	//   ....[134]....
        /*06c8*/ 	.word	0x0500000f


	//   ....[135]....
        /*06cc*/ 	.word	0x0500000f


	//   ....[136]....
        /*06d0*/ 	.word	0x0500000f


	//   ....[137]....
        /*06d4*/ 	.word	0x0500000f


	//   ....[138]....
        /*06d8*/ 	.word	0x0500000f


	//   ....[139]....
        /*06dc*/ 	.word	0x0500000f


	//   ....[140]....
        /*06e0*/ 	.word	0x0500000f


	//----- nvinfo : EIATTR_COOP_GROUP_INSTR_OFFSETS
	.align		4
.L_555:
        /*06e4*/ 	.byte	0x04, 0x28
        /*06e6*/ 	.short	(.L_557 - .L_556)


	//   ....[0]....
.L_556:
        /*06e8*/ 	.word	0x00000070


	//   ....[1]....
        /*06ec*/ 	.word	0x00000140


	//   ....[2]....
        /*06f0*/ 	.word	0x00000190


	//   ....[3]....
        /*06f4*/ 	.word	0x000003c0


	//   ....[4]....
        /*06f8*/ 	.word	0x00000520


	//   ....[5]....
        /*06fc*/ 	.word	0x00000640


	//   ....[6]....
        /*0700*/ 	.word	0x000007a0


	//   ....[7]....
        /*0704*/ 	.word	0x00001f50


	//   ....[8]....
        /*0708*/ 	.word	0x00002510


	//   ....[9]....
        /*070c*/ 	.word	0x00002520


	//   ....[10]....
        /*0710*/ 	.word	0x00002fb0


	//   ....[11]....
        /*0714*/ 	.word	0x00003030


	//   ....[12]....
        /*0718*/ 	.word	0x00003730


	//   ....[13]....
        /*071c*/ 	.word	0x00003780


	//   ....[14]....
        /*0720*/ 	.word	0x00004780


	//   ....[15]....
        /*0724*/ 	.word	0x000047c0


	//   ....[16]....
        /*0728*/ 	.word	0x00005670


	//   ....[17]....
        /*072c*/ 	.word	0x00005690


	//   ....[18]....
        /*0730*/ 	.word	0x00005fe0


	//   ....[19]....
        /*0734*/ 	.word	0x00006110


	//   ....[20]....
        /*0738*/ 	.word	0x000078e0


	//   ....[21]....
        /*073c*/ 	.word	0x00007940


	//   ....[22]....
        /*0740*/ 	.word	0x00008360


	//   ....[23]....
        /*0744*/ 	.word	0x000083c0


	//   ....[24]....
        /*0748*/ 	.word	0x00009410


	//   ....[25]....
        /*074c*/ 	.word	0x00009480


	//   ....[26]....
        /*0750*/ 	.word	0x000094e0


	//   ....[27]....
        /*0754*/ 	.word	0x00009510


	//   ....[28]....
        /*0758*/ 	.word	0x0000afd0


	//   ....[29]....
        /*075c*/ 	.word	0x0000afe0


	//   ....[30]....
        /*0760*/ 	.word	0x0000aff0


	//   ....[31]....
        /*0764*/ 	.word	0x0000b000


	//   ....[32]....
        /*0768*/ 	.word	0x0000baa0


	//   ....[33]....
        /*076c*/ 	.word	0x0000bac0


	//   ....[34]....
        /*0770*/ 	.word	0x0000bc70


	//   ....[35]....
        /*0774*/ 	.word	0x0000bc90


	//   ....[36]....
        /*0778*/ 	.word	0x0000bdd0


	//   ....[37]....
        /*077c*/ 	.word	0x0000bdf0


	//   ....[38]....
        /*0780*/ 	.word	0x0000bf40


	//   ....[39]....
        /*0784*/ 	.word	0x0000bf60


	//   ....[40]....
        /*0788*/ 	.word	0x0000c470


	//   ....[41]....
        /*078c*/ 	.word	0x0000c480


	//   ....[42]....
        /*0790*/ 	.word	0x0000cd30


	//   ....[43]....
        /*0794*/ 	.word	0x0000cd40


	//   ....[44]....
        /*0798*/ 	.word	0x0000df70


	//   ....[45]....
        /*079c*/ 	.word	0x0000dfa0


	//   ....[46]....
        /*07a0*/ 	.word	0x0000e110


	//   ....[47]....
        /*07a4*/ 	.word	0x0000e130


	//   ....[48]....
        /*07a8*/ 	.word	0x0000e270


	//   ....[49]....
        /*07ac*/ 	.word	0x0000e290


	//   ....[50]....
        /*07b0*/ 	.word	0x0000e3e0


	//   ....[51]....
        /*07b4*/ 	.word	0x0000e400


	//   ....[52]....
        /*07b8*/ 	.word	0x0000e5e0


	//   ....[53]....
        /*07bc*/ 	.word	0x0000e810


	//   ....[54]....
        /*07c0*/ 	.word	0x0000e840


	//   ....[55]....
        /*07c4*/ 	.word	0x0000e870


	//   ....[56]....
        /*07c8*/ 	.word	0x0000e8a0


	//   ....[57]....
        /*07cc*/ 	.word	0x0000e8d0


	//   ....[58]....
        /*07d0*/ 	.word	0x0000e900


	//   ....[59]....
        /*07d4*/ 	.word	0x0000eaa0


	//   ....[60]....
        /*07d8*/ 	.word	0x0000ead0


	//   ....[61]....
        /*07dc*/ 	.word	0x0000eb00


	//   ....[62]....
        /*07e0*/ 	.word	0x0000eb30


	//   ....[63]....
        /*07e4*/ 	.word	0x0000eb60


	//   ....[64]....
        /*07e8*/ 	.word	0x0000eb90


	//   ....[65]....
        /*07ec*/ 	.word	0x0000ec30


	//   ....[66]....
        /*07f0*/ 	.word	0x0000ec60


	//   ....[67]....
        /*07f4*/ 	.word	0x0000ec70


	//   ....[68]....
        /*07f8*/ 	.word	0x0000eca0


	//   ....[69]....
        /*07fc*/ 	.word	0x000106d0


	//   ....[70]....
        /*0800*/ 	.word	0x000111d0


	//   ....[71]....
        /*0804*/ 	.word	0x000111f0


	//   ....[72]....
        /*0808*/ 	.word	0x000112a0


	//   ....[73]....
        /*080c*/ 	.word	0x000112b0


	//   ....[74]....
        /*0810*/ 	.word	0x00011330


	//   ....[75]....
        /*0814*/ 	.word	0x00011340


	//   ....[76]....
        /*0818*/ 	.word	0x000113c0


	//   ....[77]....
        /*081c*/ 	.word	0x000113d0


	//   ....[78]....
        /*0820*/ 	.word	0x00011450


	//   ....[79]....
        /*0824*/ 	.word	0x00011460


	//   ....[80]....
        /*0828*/ 	.word	0x000114e0


	//   ....[81]....
        /*082c*/ 	.word	0x000114f0


	//   ....[82]....
        /*0830*/ 	.word	0x00011570


	//   ....[83]....
        /*0834*/ 	.word	0x00011580


	//   ....[84]....
        /*0838*/ 	.word	0x000115d0


	//   ....[85]....
        /*083c*/ 	.word	0x000115f0


	//   ....[86]....
        /*0840*/ 	.word	0x000140d0


	//   ....[87]....
        /*0844*/ 	.word	0x00014100


	//   ....[88]....
        /*0848*/ 	.word	0x00014160


	//   ....[89]....
        /*084c*/ 	.word	0x00014190


	//   ....[90]....
        /*0850*/ 	.word	0x000141c0


	//   ....[91]....
        /*0854*/ 	.word	0x000141f0


	//   ....[92]....
        /*0858*/ 	.word	0x00014220


	//   ....[93]....
        /*085c*/ 	.word	0x00014250


	//   ....[94]....
        /*0860*/ 	.word	0x00014410


	//   ....[95]....
        /*0864*/ 	.word	0x00014440


	//   ....[96]....
        /*0868*/ 	.word	0x00014470


	//   ....[97]....
        /*086c*/ 	.word	0x000144a0


	//   ....[98]....
        /*0870*/ 	.word	0x000144d0


	//   ....[99]....
        /*0874*/ 	.word	0x00014500


	//   ....[100]....
        /*0878*/ 	.word	0x000145d0


	//   ....[101]....
        /*087c*/ 	.word	0x000145f0


	//   ....[102]....
        /*0880*/ 	.word	0x00014600


	//   ....[103]....
        /*0884*/ 	.word	0x00014680


	//   ....[104]....
        /*0888*/ 	.word	0x000151b0


	//   ....[105]....
        /*088c*/ 	.word	0x00015740


	//   ....[106]....
        /*0890*/ 	.word	0x00015930


	//   ....[107]....
        /*0894*/ 	.word	0x00015980


	//   ....[108]....
        /*0898*/ 	.word	0x000159e0


	//   ....[109]....
        /*089c*/ 	.word	0x00015ad0


	//   ....[110]....
        /*08a0*/ 	.word	0x00015b30


	//   ....[111]....
        /*08a4*/ 	.word	0x00015c20


	//   ....[112]....
        /*08a8*/ 	.word	0x00015c80


	//   ....[113]....
        /*08ac*/ 	.word	0x00015d70


	//   ....[114]....
        /*08b0*/ 	.word	0x00015dd0


	//   ....[115]....
        /*08b4*/ 	.word	0x00015ec0


	//   ....[116]....
        /*08b8*/ 	.word	0x00015f20


	//   ....[117]....
        /*08bc*/ 	.word	0x00016010


	//   ....[118]....
        /*08c0*/ 	.word	0x00016070


	//   ....[119]....
        /*08c4*/ 	.word	0x00016150


	//   ....[120]....
        /*08c8*/ 	.word	0x000161b0


	//   ....[121]....
        /*08cc*/ 	.word	0x00016280


	//   ....[122]....
        /*08d0*/ 	.word	0x000165b0


	//   ....[123]....
        /*08d4*/ 	.word	0x00016650


	//   ....[124]....
        /*08d8*/ 	.word	0x000167f0


	//   ....[125]....
        /*08dc*/ 	.word	0x00016860


	//   ....[126]....
        /*08e0*/ 	.word	0x000168d0


	//   ....[127]....
        /*08e4*/ 	.word	0x00016940


	//   ....[128]....
        /*08e8*/ 	.word	0x000169b0


	//   ....[129]....
        /*08ec*/ 	.word	0x00016a30


	//   ....[130]....
        /*08f0*/ 	.word	0x00016ac0


	//   ....[131]....
        /*08f4*/ 	.word	0x00016b60


	//   ....[132]....
        /*08f8*/ 	.word	0x00016bd0


	//   ....[133]....
        /*08fc*/ 	.word	0x00016c40


	//   ....[134]....
        /*0900*/ 	.word	0x00016cb0


	//   ....[135]....
        /*0904*/ 	.word	0x00016d30


	//   ....[136]....
        /*0908*/ 	.word	0x00016da0


	//   ....[137]....
        /*090c*/ 	.word	0x00016e50


	//   ....[138]....
        /*0910*/ 	.word	0x00016ea0


	//   ....[139]....
        /*0914*/ 	.word	0x00016f50


	//   ....[140]....
        /*0918*/ 	.word	0x00017080


	//----- nvinfo : EIATTR_REG_RECONFIG
	.align		4
.L_557:
        /*091c*/ 	.byte	0x01, 0x54
	.zero		2


	//----- nvinfo : EIATTR_SYSCALL_OFFSETS
	.align		4
        /*0920*/ 	.byte	0x04, 0x46
        /*0922*/ 	.short	(.L_559 - .L_558)


	//   ....[0]....
.L_558:
        /*0924*/ 	.word	0x000020d0


	//   ....[1]....
        /*0928*/ 	.word	0x000102f0


	//   ....[2]....
        /*092c*/ 	.word	0x00010440


	//   ....[3]....
        /*0930*/ 	.word	0x00010540


	//   ....[4]....
        /*0934*/ 	.word	0x00010e00


	//----- nvinfo : EIATTR_MBARRIER_INSTR_OFFSETS
	.align		4
.L_559:
        /*0938*/ 	.byte	0x04, 0x39
        /*093a*/ 	.short	(.L_561 - .L_560)


	//   ....[0]....
.L_560:
        /*093c*/ 	.word	0x00000270
        /*0940*/ 	.word	0x000000ff
        /*0944*/ 	.word	0x00022800
        /*0948*/ 	.short	0x0100
        /*094a*/ 	.byte	0x08
	.zero		1


	//   ....[1]....
        /*094c*/ 	.word	0x00000280
        /*0950*/ 	.word	0x000000ff
        /*0954*/ 	.word	0x00022820
        /*0958*/ 	.short	0x0100
        /*095a*/ 	.byte	0x08
	.zero		1


	//   ....[2]....
        /*095c*/ 	.word	0x00000370
        /*0960*/ 	.word	0x000000ff
        /*0964*/ 	.word	0x00022830
        /*0968*/ 	.short	0x0100
        /*096a*/ 	.byte	0x08
	.zero		1


	//   ....[3]....
        /*096c*/ 	.word	0x00000380
        /*0970*/ 	.word	0x000000ff
        /*0974*/ 	.word	0x00022840
        /*0978*/ 	.short	0x0100
        /*097a*/ 	.byte	0x08
	.zero		1


	//   ....[4]....
        /*097c*/ 	.word	0x00000390
        /*0980*/ 	.word	0x000000ff
        /*0984*/ 	.word	0x00022838
        /*0988*/ 	.short	0x0100
        /*098a*/ 	.byte	0x08
	.zero		1


	//   ....[5]....
        /*098c*/ 	.word	0x000003a0
        /*0990*/ 	.word	0x000000ff
        /*0994*/ 	.word	0x00022848
        /*0998*/ 	.short	0x0100
        /*099a*/ 	.byte	0x08
	.zero		1


	//   ....[6]....
        /*099c*/ 	.word	0x000004d0
        /*09a0*/ 	.word	0x000000ff
        /*09a4*/ 	.word	0x00022850
        /*09a8*/ 	.short	0x0100
        /*09aa*/ 	.byte	0x08
	.zero		1


	//   ....[7]....
        /*09ac*/ 	.word	0x000004e0
        /*09b0*/ 	.word	0x000000ff
        /*09b4*/ 	.word	0x00022860
        /*09b8*/ 	.short	0x0100
        /*09ba*/ 	.byte	0x08
	.zero		1


	//   ....[8]....
        /*09bc*/ 	.word	0x000004f0
        /*09c0*/ 	.word	0x000000ff
        /*09c4*/ 	.word	0x00022858
        /*09c8*/ 	.short	0x0100
        /*09ca*/ 	.byte	0x08
	.zero		1


	//   ....[9]....
        /*09cc*/ 	.word	0x00000500
        /*09d0*/ 	.word	0x000000ff
        /*09d4*/ 	.word	0x00022868
        /*09d8*/ 	.short	0x0100
        /*09da*/ 	.byte	0x08
	.zero		1


	//   ....[10]....
        /*09dc*/ 	.word	0x000005f0
        /*09e0*/ 	.word	0x000000ff
        /*09e4*/ 	.word	0x00022870
        /*09e8*/ 	.short	0x0100
        /*09ea*/ 	.byte	0x06
	.zero		1


	//   ....[11]....
        /*09ec*/ 	.word	0x00000600
        /*09f0*/ 	.word	0x000000ff
        /*09f4*/ 	.word	0x00022880
        /*09f8*/ 	.short	0x0100
        /*09fa*/ 	.byte	0x06
	.zero		1


	//   ....[12]....
        /*09fc*/ 	.word	0x00000610
        /*0a00*/ 	.word	0x000000ff
        /*0a04*/ 	.word	0x00022878
        /*0a08*/ 	.short	0x0100
        /*0a0a*/ 	.byte	0x06
	.zero		1


	//   ....[13]....
        /*0a0c*/ 	.word	0x00000620
        /*0a10*/ 	.word	0x000000ff
        /*0a14*/ 	.word	0x00022888
        /*0a18*/ 	.short	0x0100
        /*0a1a*/ 	.byte	0x06
	.zero		1


	//   ....[14]....
        /*0a1c*/ 	.word	0x00000750
        /*0a20*/ 	.word	0x000000ff
        /*0a24*/ 	.word	0x00022890
        /*0a28*/ 	.short	0x0100
        /*0a2a*/ 	.byte	0x08
	.zero		1


	//   ....[15]....
        /*0a2c*/ 	.word	0x00000760
        /*0a30*/ 	.word	0x000000ff
        /*0a34*/ 	.word	0x000228a0
        /*0a38*/ 	.short	0x0100
        /*0a3a*/ 	.byte	0x08
	.zero		1


	//   ....[16]....
        /*0a3c*/ 	.word	0x00000770
        /*0a40*/ 	.word	0x000000ff
        /*0a44*/ 	.word	0x00022898
        /*0a48*/ 	.short	0x0100
        /*0a4a*/ 	.byte	0x08
	.zero		1


	//   ....[17]....
        /*0a4c*/ 	.word	0x00000780
        /*0a50*/ 	.word	0x000000ff
        /*0a54*/ 	.word	0x000228a8
        /*0a58*/ 	.short	0x0100
        /*0a5a*/ 	.byte	0x08
	.zero		1


	//   ....[18]....
        /*0a5c*/ 	.word	0x000008b0
        /*0a60*/ 	.word	0x000000ff
        /*0a64*/ 	.word	0x000228b0
        /*0a68*/ 	.short	0x0100
        /*0a6a*/ 	.byte	0x08
	.zero		1


	//   ....[19]....
        /*0a6c*/ 	.word	0x000008c0
        /*0a70*/ 	.word	0x000000ff
        /*0a74*/ 	.word	0x000228c0
        /*0a78*/ 	.short	0x0100
        /*0a7a*/ 	.byte	0x08
	.zero		1


	//   ....[20]....
        /*0a7c*/ 	.word	0x000008d0
        /*0a80*/ 	.word	0x000000ff
        /*0a84*/ 	.word	0x000228b8
        /*0a88*/ 	.short	0x0100
        /*0a8a*/ 	.byte	0x08
	.zero		1


	//   ....[21]....
        /*0a8c*/ 	.word	0x000008e0
        /*0a90*/ 	.word	0x000000ff
        /*0a94*/ 	.word	0x000228c8
        /*0a98*/ 	.short	0x0100
        /*0a9a*/ 	.byte	0x08
	.zero		1


	//   ....[22]....
        /*0a9c*/ 	.word	0x00002180
        /*0aa0*/ 	.word	0x00000006
        /*0aa4*/ 	.word	0x00022800
        /*0aa8*/ 	.short	0x010a
        /*0aaa*/ 	.byte	0x3f
	.zero		1


	//   ....[23]....
        /*0aac*/ 	.word	0x00002250
        /*0ab0*/ 	.word	0x000000ff
        /*0ab4*/ 	.word	0x00022830
        /*0ab8*/ 	.short	0x010a
        /*0aba*/ 	.byte	0x16
	.zero		1


	//   ....[24]....
        /*0abc*/ 	.word	0x00002290
        /*0ac0*/ 	.word	0x000000ff
        /*0ac4*/ 	.word	0x00022830
        /*0ac8*/ 	.short	0x010a
        /*0aca*/ 	.byte	0x16
	.zero		1


	//   ....[25]....
        /*0acc*/ 	.word	0x00003c00
        /*0ad0*/ 	.word	0x00000003
        /*0ad4*/ 	.word	0x00000000
        /*0ad8*/ 	.short	0x0101
        /*0ada*/ 	.byte	0x3f
	.zero		1


	//   ....[26]....
        /*0adc*/ 	.word	0x000040e0
        /*0ae0*/ 	.word	0x000000ff
        /*0ae4*/ 	.word	0x00022850
        /*0ae8*/ 	.short	0x010a
        /*0aea*/ 	.byte	0x16
	.zero		1


	//   ....[27]....
        /*0aec*/ 	.word	0x00004120
        /*0af0*/ 	.word	0x000000ff
        /*0af4*/ 	.word	0x00022850
        /*0af8*/ 	.short	0x010a
        /*0afa*/ 	.byte	0x16
	.zero		1


	//   ....[28]....
        /*0afc*/ 	.word	0x000044c0
        /*0b00*/ 	.word	0x000000ff
        /*0b04*/ 	.word	0x00000000
        /*0b08*/ 	.short	0x0101
        /*0b0a*/ 	.byte	0x16
	.zero		1


	//   ....[29]....
        /*0b0c*/ 	.word	0x00004620
        /*0b10*/ 	.word	0x000000ff
        /*0b14*/ 	.word	0x00022830
        /*0b18*/ 	.short	0x010a
        /*0b1a*/ 	.byte	0x1a
	.zero		1


	//   ....[30]....
        /*0b1c*/ 	.word	0x00004670
        /*0b20*/ 	.word	0x000000ff
        /*0b24*/ 	.word	0x00022830
        /*0b28*/ 	.short	0x010a
        /*0b2a*/ 	.byte	0x1a
	.zero		1


	//   ....[31]....
        /*0b2c*/ 	.word	0x000068d0
        /*0b30*/ 	.word	0x0000009c
        /*0b34*/ 	.word	0x00000000
        /*0b38*/ 	.short	0x0101
        /*0b3a*/ 	.byte	0x3f
	.zero		1


	//   ....[32]....
        /*0b3c*/ 	.word	0x00006d20
        /*0b40*/ 	.word	0x000000ff
        /*0b44*/ 	.word	0x00022850
        /*0b48*/ 	.short	0x010a
        /*0b4a*/ 	.byte	0x1a
	.zero		1


	//   ....[33]....
        /*0b4c*/ 	.word	0x00006d60
        /*0b50*/ 	.word	0x000000ff
        /*0b54*/ 	.word	0x00022850
        /*0b58*/ 	.short	0x010a
        /*0b5a*/ 	.byte	0x1a
	.zero		1


	//   ....[34]....
        /*0b5c*/ 	.word	0x00007060
        /*0b60*/ 	.word	0x00000007
        /*0b64*/ 	.word	0x00000000
        /*0b68*/ 	.short	0x0101
        /*0b6a*/ 	.byte	0x3f
	.zero		1


	//   ....[35]....
        /*0b6c*/ 	.word	0x000071d0
        /*0b70*/ 	.word	0x000000ff
        /*0b74*/ 	.word	0x00022830
        /*0b78*/ 	.short	0x010a
        /*0b7a*/ 	.byte	0x19
	.zero		1


	//   ....[36]....
        /*0b7c*/ 	.word	0x00007210
        /*0b80*/ 	.word	0x000000ff
        /*0b84*/ 	.word	0x00022830
        /*0b88*/ 	.short	0x010a
        /*0b8a*/ 	.byte	0x19
	.zero		1


	//   ....[37]....
        /*0b8c*/ 	.word	0x00008bb0
        /*0b90*/ 	.word	0x0000000f
        /*0b94*/ 	.word	0x00000000
        /*0b98*/ 	.short	0x0101
        /*0b9a*/ 	.byte	0x3f
	.zero		1


	//   ....[38]....
        /*0b9c*/ 	.word	0x000090a0
        /*0ba0*/ 	.word	0x000000ff
        /*0ba4*/ 	.word	0x00022850
        /*0ba8*/ 	.short	0x010a
        /*0baa*/ 	.byte	0x19
	.zero		1


	//   ....[39]....
        /*0bac*/ 	.word	0x000090e0
        /*0bb0*/ 	.word	0x000000ff
        /*0bb4*/ 	.word	0x00022850
        /*0bb8*/ 	.short	0x010a
        /*0bba*/ 	.byte	0x19
	.zero		1


	//   ....[40]....
        /*0bbc*/ 	.word	0x000093f0
        /*0bc0*/ 	.word	0x0000000c
        /*0bc4*/ 	.word	0x00000000
        /*0bc8*/ 	.short	0x0101
        /*0bca*/ 	.byte	0x3f
	.zero		1


	//   ....[41]....
        /*0bcc*/ 	.word	0x0000bad0
        /*0bd0*/ 	.word	0x000000ff
        /*0bd4*/ 	.word	0x00000000
        /*0bd8*/ 	.short	0x0101
        /*0bda*/ 	.byte	0x08
	.zero		1


	//   ....[42]....
        /*0bdc*/ 	.word	0x0000c2e0
        /*0be0*/ 	.word	0x000000ff
        /*0be4*/ 	.word	0x00000000
        /*0be8*/ 	.short	0x0101
        /*0bea*/ 	.byte	0x08
	.zero		1


	//   ....[43]....
        /*0bec*/ 	.word	0x00010940
        /*0bf0*/ 	.word	0x00000000
        /*0bf4*/ 	.word	0x00022840
        /*0bf8*/ 	.short	0x010a
        /*0bfa*/ 	.byte	0x3f
	.zero		1


	//   ....[44]....
        /*0bfc*/ 	.word	0x00011690
        /*0c00*/ 	.word	0x00000012
        /*0c04*/ 	.word	0x00022800
        /*0c08*/ 	.short	0x0107
        /*0c0a*/ 	.byte	0x3f
	.zero		1


	//   ....[45]....
        /*0c0c*/ 	.word	0x00011780
        /*0c10*/ 	.word	0x00000012
        /*0c14*/ 	.word	0x00022800
        /*0c18*/ 	.short	0x0101
        /*0c1a*/ 	.byte	0x3f
	.zero		1


	//   ....[46]....
        /*0c1c*/ 	.word	0x000117a0
        /*0c20*/ 	.word	0x00000012
        /*0c24*/ 	.word	0x00022820
        /*0c28*/ 	.short	0x010a
        /*0c2a*/ 	.byte	0x3f
	.zero		1


	//   ....[47]....
        /*0c2c*/ 	.word	0x00011880
        /*0c30*/ 	.word	0x00000002
        /*0c34*/ 	.word	0x00022860
        /*0c38*/ 	.short	0x010a
        /*0c3a*/ 	.byte	0x3f
	.zero		1


	//   ....[48]....
        /*0c3c*/ 	.word	0x00012130
        /*0c40*/ 	.word	0x00000003
        /*0c44*/ 	.word	0x00022840
        /*0c48*/ 	.short	0x010a
        /*0c4a*/ 	.byte	0x3f
	.zero		1


	//   ....[49]....
        /*0c4c*/ 	.word	0x00012380
        /*0c50*/ 	.word	0x00000003
        /*0c54*/ 	.word	0x00022860
        /*0c58*/ 	.short	0x010a
        /*0c5a*/ 	.byte	0x3f
	.zero		1


	//   ....[50]....
        /*0c5c*/ 	.word	0x00012b70
        /*0c60*/ 	.word	0x00000004
        /*0c64*/ 	.word	0x00022840
        /*0c68*/ 	.short	0x010a
        /*0c6a*/ 	.byte	0x3f
	.zero		1


	//   ....[51]....
        /*0c6c*/ 	.word	0x00012dc0
        /*0c70*/ 	.word	0x00000004
        /*0c74*/ 	.word	0x00022860
        /*0c78*/ 	.short	0x010a
        /*0c7a*/ 	.byte	0x3f
	.zero		1


	//   ....[52]....
        /*0c7c*/ 	.word	0x00013540
        /*0c80*/ 	.word	0x00000002
        /*0c84*/ 	.word	0x00022840
        /*0c88*/ 	.short	0x010a
        /*0c8a*/ 	.byte	0x3f
	.zero		1


	//   ....[53]....
        /*0c8c*/ 	.word	0x00013790
        /*0c90*/ 	.word	0x00000002
        /*0c94*/ 	.word	0x00022860
        /*0c98*/ 	.short	0x010a
        /*0c9a*/ 	.byte	0x3f
	.zero		1


	//   ....[54]....
        /*0c9c*/ 	.word	0x00015130
        /*0ca0*/ 	.word	0x00000000
        /*0ca4*/ 	.word	0x00022820
        /*0ca8*/ 	.short	0x010a
        /*0caa*/ 	.byte	0x3f
	.zero		1


	//   ....[55]....
        /*0cac*/ 	.word	0x00015320
        /*0cb0*/ 	.word	0x00000006
        /*0cb4*/ 	.word	0x00000000
        /*0cb8*/ 	.short	0x010a
        /*0cba*/ 	.byte	0x3f
	.zero		1


	//   ....[56]....
        /*0cbc*/ 	.word	0x00015350
        /*0cc0*/ 	.word	0x00000007
        /*0cc4*/ 	.word	0x00000000
        /*0cc8*/ 	.short	0x010a
        /*0cca*/ 	.byte	0x3f
	.zero		1


	//   ....[57]....
        /*0ccc*/ 	.word	0x000153b0
        /*0cd0*/ 	.word	0x00000004
        /*0cd4*/ 	.word	0x00000000
        /*0cd8*/ 	.short	0x010a
        /*0cda*/ 	.byte	0x3f
	.zero		1


	//   ....[58]....
        /*0cdc*/ 	.word	0x000153e0
        /*0ce0*/ 	.word	0x00000003
        /*0ce4*/ 	.word	0x00000000
        /*0ce8*/ 	.short	0x010a
        /*0cea*/ 	.byte	0x3f
	.zero		1


	//   ....[59]....
        /*0cec*/ 	.word	0x00015440
        /*0cf0*/ 	.word	0x00000006
        /*0cf4*/ 	.word	0x00022800
        /*0cf8*/ 	.short	0x010a
        /*0cfa*/ 	.byte	0x3f
	.zero		1


	//   ....[60]....
        /*0cfc*/ 	.word	0x000154a0
        /*0d00*/ 	.word	0x00000000
        /*0d04*/ 	.word	0x00022830
        /*0d08*/ 	.short	0x010a
        /*0d0a*/ 	.byte	0x3f
	.zero		1


	//   ....[61]....
        /*0d0c*/ 	.word	0x00015500
        /*0d10*/ 	.word	0x0000000a
        /*0d14*/ 	.word	0x00022850
        /*0d18*/ 	.short	0x010a
        /*0d1a*/ 	.byte	0x3f
	.zero		1


	//   ....[62]....
        /*0d1c*/ 	.word	0x00015560
        /*0d20*/ 	.word	0x00000005
        /*0d24*/ 	.word	0x00022830
        /*0d28*/ 	.short	0x010a
        /*0d2a*/ 	.byte	0x3f
	.zero		1


	//   ....[63]....
        /*0d2c*/ 	.word	0x000155b0
        /*0d30*/ 	.word	0x00000007
        /*0d34*/ 	.word	0x00022850
        /*0d38*/ 	.short	0x010a
        /*0d3a*/ 	.byte	0x3f
	.zero		1


	//   ....[64]....
        /*0d3c*/ 	.word	0x00015610
        /*0d40*/ 	.word	0x00000005
        /*0d44*/ 	.word	0x00022830
        /*0d48*/ 	.short	0x010a
        /*0d4a*/ 	.byte	0x3f
	.zero		1


	//   ....[65]....
        /*0d4c*/ 	.word	0x00015660
        /*0d50*/ 	.word	0x0000000c
        /*0d54*/ 	.word	0x00022850
        /*0d58*/ 	.short	0x010a
        /*0d5a*/ 	.byte	0x3f
	.zero		1


	//   ....[66]....
        /*0d5c*/ 	.word	0x00015800
        /*0d60*/ 	.word	0x00000000
        /*0d64*/ 	.word	0x00022840
        /*0d68*/ 	.short	0x010a
        /*0d6a*/ 	.byte	0x3f
	.zero		1


	//   ....[67]....
        /*0d6c*/ 	.word	0x000162c0
        /*0d70*/ 	.word	0x00000012
        /*0d74*/ 	.word	0x00022820
        /*0d78*/ 	.short	0x010a
        /*0d7a*/ 	.byte	0x3f
	.zero		1


	//   ....[68]....
        /*0d7c*/ 	.word	0x00016310
        /*0d80*/ 	.word	0x00000002
        /*0d84*/ 	.word	0x00022860
        /*0d88*/ 	.short	0x010a
        /*0d8a*/ 	.byte	0x3f
	.zero		1


	//   ....[69]....
        /*0d8c*/ 	.word	0x00016360
        /*0d90*/ 	.word	0x00000003
        /*0d94*/ 	.word	0x00022840
        /*0d98*/ 	.short	0x010a
        /*0d9a*/ 	.byte	0x3f
	.zero		1


	//   ....[70]....
        /*0d9c*/ 	.word	0x000163b0
        /*0da0*/ 	.word	0x00000003
        /*0da4*/ 	.word	0x00022860
        /*0da8*/ 	.short	0x010a
        /*0daa*/ 	.byte	0x3f
	.zero		1


	//   ....[71]....
        /*0dac*/ 	.word	0x00016400
        /*0db0*/ 	.word	0x00000004
        /*0db4*/ 	.word	0x00022840
        /*0db8*/ 	.short	0x010a
        /*0dba*/ 	.byte	0x3f
	.zero		1


	//   ....[72]....
        /*0dbc*/ 	.word	0x00016450
        /*0dc0*/ 	.word	0x00000004
        /*0dc4*/ 	.word	0x00022860
        /*0dc8*/ 	.short	0x010a
        /*0dca*/ 	.byte	0x3f
	.zero		1


	//   ....[73]....
        /*0dcc*/ 	.word	0x000164a0
        /*0dd0*/ 	.word	0x00000002
        /*0dd4*/ 	.word	0x00022840
        /*0dd8*/ 	.short	0x010a
        /*0dda*/ 	.byte	0x3f
	.zero		1


	//   ....[74]....
        /*0ddc*/ 	.word	0x000164f0
        /*0de0*/ 	.word	0x00000002
        /*0de4*/ 	.word	0x00022860
        /*0de8*/ 	.short	0x010a
        /*0dea*/ 	.byte	0x3f
	.zero		1


	//   ....[75]....
        /*0dec*/ 	.word	0x00016fa0
        /*0df0*/ 	.word	0x00000000
        /*0df4*/ 	.word	0x00022820
        /*0df8*/ 	.short	0x010a
        /*0dfa*/ 	.byte	0x3f
	.zero		1


	//   ....[76]....
        /*0dfc*/ 	.word	0x00017140
        /*0e00*/ 	.word	0x00000006
        /*0e04*/ 	.word	0x00000000
        /*0e08*/ 	.short	0x010a
        /*0e0a*/ 	.byte	0x3f
	.zero		1


	//   ....[77]....
        /*0e0c*/ 	.word	0x00017190
        /*0e10*/ 	.word	0x00000007
        /*0e14*/ 	.word	0x00000000
        /*0e18*/ 	.short	0x010a
        /*0e1a*/ 	.byte	0x3f
	.zero		1


	//   ....[78]....
        /*0e1c*/ 	.word	0x000171e0
        /*0e20*/ 	.word	0x00000004
        /*0e24*/ 	.word	0x00000000
        /*0e28*/ 	.short	0x010a
        /*0e2a*/ 	.byte	0x3f
	.zero		1


	//----- nvinfo : EIATTR_NUM_MBARRIERS
	.align		4
.L_561:
        /*0e2c*/ 	.byte	0x03, 0x38
        /*0e2e*/ 	.short	0x0016


	//----- nvinfo : EIATTR_EXIT_INSTR_OFFSETS
	.align		4
        /*0e30*/ 	.byte	0x04, 0x1c
        /*0e32*/ 	.short	(.L_563 - .L_562)


	//   ....[0]....
.L_562:
        /*0e34*/ 	.word	0x00000a70


	//   ....[1]....
        /*0e38*/ 	.word	0x0000e580


	//   ....[2]....
        /*0e3c*/ 	.word	0x00015430


	//----- nvinfo : EIATTR_MAX_THREADS
	.align		4
.L_563:
        /*0e40*/ 	.byte	0x04, 0x05
        /*0e42*/ 	.short	(.L_565 - .L_564)
.L_564:
        /*0e44*/ 	.word	0x00000180
        /*0e48*/ 	.word	0x00000001
        /*0e4c*/ 	.word	0x00000001


	//----- nvinfo : EIATTR_CRS_STACK_SIZE
	.align		4
.L_565:
        /*0e50*/ 	.byte	0x04, 0x1e
        /*0e52*/ 	.short	(.L_567 - .L_566)
.L_566:
        /*0e54*/ 	.word	0x00000000


	//----- nvinfo : EIATTR_CBANK_PARAM_SIZE
	.align		4
.L_567:
        /*0e58*/ 	.byte	0x03, 0x19
        /*0e5a*/ 	.short	0x0af0


	//----- nvinfo : EIATTR_PARAM_CBANK
	.align		4
        /*0e5c*/ 	.byte	0x04, 0x0a
        /*0e5e*/ 	.short	(.L_569 - .L_568)
	.align		4
.L_568:
        /*0e60*/ 	.word	index@(.nv.constant0._ZN7cutlass13device_kernelIN5flash11enable_sm90INS1_16FlashAttnFwdSm90INS1_25CollectiveMainloopFwdSm90ILi2EN4cute5tupleIJNS5_1CILi1EEES8_S8_EEENS6_IJNS7_ILi128EEENS7_ILi96EEENS7_ILi64EEEEEELi256ENS_6half_tEfNS_4arch4Sm90ELb1ELb0ELb1ELb1ELb0ELb0ELb0ELb1ELb0ELb1ELb1ELb0EEENS1_21CollectiveEpilogueFwdINS6_IJSA_NS7_ILi256EEESB_EEES9_SE_SG_Li256ELb1ELb1ELb1ELb0EEENS1_36VarlenDynamicPersistentTileSchedulerILi128ELi96ELi256ELi128ELb1ELb1ELb1ELb1ELb1ELb1EEEEEEEEEvNT_6ParamsE)
        /*0e64*/ 	.short	0x0210
        /*0e66*/ 	.short	0x0af0


	//----- nvinfo : EIATTR_SW_WAR
	.align		4
.L_569:
        /*0e68*/ 	.byte	0x04, 0x36
        /*0e6a*/ 	.short	(.L_571 - .L_570)
.L_570:
        /*0e6c*/ 	.word	0x00000008
.L_571:


//--------------------- .nv.info._ZN7cutlass13device_kernelIN5flash11enable_sm90INS1_16FlashAttnFwdSm90INS1_25CollectiveMainloopFwdSm90ILi2EN4cute5tupleIJNS5_1CILi1EEES8_S8_EEENS6_IJNS7_ILi128EEENS7_ILi96EEENS7_ILi64EEEEEELi256ENS_6half_tEfNS_4arch4Sm90ELb1ELb0ELb1ELb1ELb0ELb1ELb0ELb1ELb0ELb1ELb1ELb0EEENS1_21CollectiveEpilogueFwdINS6_IJSA_NS7_ILi256EEESB_EEES9_SE_SG_Li256ELb1ELb1ELb1ELb0EEENS1_36VarlenDynamicPersistentTileSchedulerILi128ELi96ELi256ELi128ELb1ELb1ELb1ELb1ELb1ELb1EEEEEEEEEvNT_6ParamsE --------------------------
	.section	.nv.info._ZN7cutlass13device_kernelIN5flash11enable_sm90INS1_16FlashAttnFwdSm90INS1_25CollectiveMainloopFwdSm90ILi2EN4cute5tupleIJNS5_1CILi1EEES8_S8_EEENS6_IJNS7_ILi128EEENS7_ILi96EEENS7_ILi64EEEEEELi256ENS_6half_tEfNS_4arch4Sm90ELb1ELb0ELb1ELb1ELb0ELb1ELb0ELb1ELb0ELb1ELb1ELb0EEENS1_21CollectiveEpilogueFwdINS6_IJSA_NS7_ILi256EEESB_EEES9_SE_SG_Li256ELb1ELb1ELb1ELb0EEENS1_36VarlenDynamicPersistentTileSchedulerILi128ELi96ELi256ELi128ELb1ELb1ELb1ELb1ELb1ELb1EEEEEEEEEvNT_6ParamsE,"",@"SHT_CUDA_INFO"
	.sectionflags	@""
	.align	4


	//----- nvinfo : EIATTR_CUDA_API_VERSION
	.align		4
        /*0000*/ 	.byte	0x04, 0x37
        /*0002*/ 	.short	(.L_573 - .L_572)
.L_572:
        /*0004*/ 	.word	0x00000082


	//----- nvinfo : EIATTR_KPARAM_INFO
	.align		4
.L_573:
        /*0008*/ 	.byte	0x04, 0x17
        /*000a*/ 	.short	(.L_575 - .L_574)
.L_574:
        /*000c*/ 	.word	0x00000000
        /*0010*/ 	.short	0x0000
        /*0012*/ 	.short	0x0070
        /*0014*/ 	.byte	0x00, 0xf0, 0x01, 0x2a


	//----- nvinfo : EIATTR_SPARSE_MMA_MASK
	.align		4
.L_575:
        /*0018*/ 	.byte	0x03, 0x50
        /*001a*/ 	.short	0x0000


	//----- nvinfo : EIATTR_MAXREG_COUNT
	.align		4
        /*001c*/ 	.byte	0x03, 0x1b
        /*001e*/ 	.short	0x00a8


	//----- nvinfo : EIATTR_NUM_BARRIERS
	.align		4
        /*0020*/ 	.byte	0x02, 0x4c
        /*0022*/ 	.byte	0x10
	.zero		1


	//----- nvinfo : EIATTR_EXTERNS
	.align		4
        /*0024*/ 	.byte	0x04, 0x0f
        /*0026*/ 	.short	(.L_577 - .L_576)


	//   ....[0]....
	.align		4
.L_576:
        /*0028*/ 	.word	index@(__assertfail)


	//----- nvinfo : EIATTR_ANNOTATIONS
	.align		4
.L_577:
        /*002c*/ 	.byte	0x04, 0x55
        /*002e*/ 	.short	(.L_579 - .L_578)


	//   ....[0]....
.L_578:
        /* <DEDUP_REMOVED lines=87> */


	//----- nvinfo : EIATTR_MERCURY_ISA_VERSION
	.align		4
.L_579:
        /*0590*/ 	.byte	0x03, 0x5f
        /*0592*/ 	.short	0x0101


	//----- nvinfo : EIATTR_UNUSED_LOAD_BYTE_OFFSET
	.align		4
        /*0594*/ 	.byte	0x04, 0x44
        /*0596*/ 	.short	(.L_581 - .L_580)


	//   ....[0]....
.L_580:
        /*0598*/ 	.word	0x00000ae0
        /*059c*/ 	.word	0x0000fff0


	//   ....[1]....
        /*05a0*/ 	.word	0x00011570
        /*05a4*/ 	.word	0x0000fff0


	//----- nvinfo : EIATTR_INT_WARP_WIDE_INSTR_OFFSETS
	.align		4
.L_581:
        /*05a8*/ 	.byte	0x04, 0x31
        /*05aa*/ 	.short	(.L_583 - .L_582)


	//   ....[0]....
.L_582:
        /*05ac*/ 	.word	0x00000190


	//   ....[1]....
        /*05b0*/ 	.word	0x000001d0


	//   ....[2]....
        /*05b4*/ 	.word	0x00000240


	//   ....[3]....
        /*05b8*/ 	.word	0x00019830


	//   ....[4]....
        /*05bc*/ 	.word	0x000198c0


	//   ....[5]....
        /*05c0*/ 	.word	0x0001d530


	//   ....[6]....
        /*05c4*/ 	.word	0x0001d5c0


	//----- nvinfo : EIATTR_COOP_GROUP_MASK_REGIDS
	.align		4
.L_583:
        /*05c8*/ 	.byte	0x04, 0x29
        /*05ca*/ 	.short	(.L_585 - .L_584)


	//   ....[0]....
.L_584:
        /*05cc*/ 	.word	0xffffffff


	//   ....[1]....
        /*05d0*/ 	.word	0xffffffff


	//   ....[2]....
        /*05d4*/ 	.word	0xffffffff


	//   ....[3]....
        /*05d8*/ 	.word	0xffffffff


	//   ....[4]....
        /*05dc*/ 	.word	0xffffffff


	//   ....[5]....
        /*05e0*/ 	.word	0xffffffff


	//   ....[6]....
        /*05e4*/ 	.word	0xffffffff


	//   ....[7]....
        /*05e8*/ 	.word	0xffffffff


	//   ....[8]....
        /*05ec*/ 	.word	0xffffffff


	//   ....[9]....
        /*05f0*/ 	.word	0xffffffff


	//   ....[10]....
        /*05f4*/ 	.word	0xffffffff


	//   ....[11]....
        /*05f8*/ 	.word	0xffffffff


	//   ....[12]....
        /*05fc*/ 	.word	0xffffffff


	//   ....[13]....
        /*0600*/ 	.word	0xffffffff


	//   ....[14]....
        /*0604*/ 	.word	0xffffffff


	//   ....[15]....
        /*0608*/ 	.word	0xffffffff


	//   ....[16]....
        /*060c*/ 	.word	0xffffffff


	//   ....[17]....
        /*0610*/ 	.word	0xffffffff


	//   ....[18]....
        /*0614*/ 	.word	0xffffffff


	//   ....[19]....
        /*0618*/ 	.word	0xffffffff


	//   ....[20]....
        /*061c*/ 	.word	0xffffffff


	//   ....[21]....
        /*0620*/ 	.word	0xffffffff


	//   ....[22]....
        /*0624*/ 	.word	0xffffffff


	//   ....[23]....
        /*0628*/ 	.word	0xffffffff


	//   ....[24]....
        /*062c*/ 	.word	0xffffffff


	//   ....[25]....
        /*0630*/ 	.word	0xffffffff


	//   ....[26]....
        /*0634*/ 	.word	0xffffffff


	//   ....[27]....
        /*0638*/ 	.word	0xffffffff


	//   ....[28]....
        /*063c*/ 	.word	0xffffffff


	//   ....[29]....
        /*0640*/ 	.word	0xffffffff


	//   ....[30]....
        /*0644*/ 	.word	0xffffffff


	//   ....[31]....
        /*0648*/ 	.word	0xffffffff


	//   ....[32]....
        /*064c*/ 	.word	0xffffffff


	//   ....[33]....
        /*0650*/ 	.word	0xffffffff


	//   ....[34]....
        /*0654*/ 	.word	0xffffffff


	//   ....[35]....
        /*0658*/ 	.word	0xffffffff


	//   ....[36]....
        /*065c*/ 	.word	0xffffffff


	//   ....[37]....
        /*0660*/ 	.word	0xffffffff


	//   ....[38]....
        /*0664*/ 	.word	0xffffffff


	//   ....[39]....
        /*0668*/ 	.word	0xffffffff


	//   ....[40]....
        /*066c*/ 	.word	0xffffffff


	//   ....[41]....
        /*0670*/ 	.word	0xffffffff


	//   ....[42]....
        /*0674*/ 	.word	0xffffffff


	//   ....[43]....
        /*0678*/ 	.word	0xffffffff


	//   ....[44]....
        /*067c*/ 	.word	0xffffffff


	//   ....[45]....
        /*0680*/ 	.word	0xffffffff


	//   ....[46]....
        /*0684*/ 	.word	0xffffffff


	//   ....[47]....
        /*0688*/ 	.word	0xffffffff


	//   ....[48]....
        /*068c*/ 	.word	0xffffffff


	//   ....[49]....
        /*0690*/ 	.word	0xffffffff


	//   ....[50]....
        /*0694*/ 	.word	0xffffffff


	//   ....[51]....
        /*0698*/ 	.word	0xffffffff


	//   ....[52]....
        /*069c*/ 	.word	0xffffffff


	//   ....[53]....
        /*06a0*/ 	.word	0xffffffff


	//   ....[54]....
        /*06a4*/ 	.word	0xffffffff


	//   ....[55]....
        /*06a8*/ 	.word	0xffffffff


	//   ....[56]....
        /*06ac*/ 	.word	0xffffffff


	//   ....[57]....
        /*06b0*/ 	.word	0xffffffff


	//   ....[58]....
        /*06b4*/ 	.word	0xffffffff


	//   ....[59]....
        /*06b8*/ 	.word	0xffffffff


	//   ....[60]....
        /*06bc*/ 	.word	0xffffffff


	//   ....[61]....
        /*06c0*/ 	.word	0xffffffff


	//   ....[62]....
        /*06c4*/ 	.word	0xffffffff


	//   ....[63]....
        /*06c8*/ 	.word	0xffffffff


	//   ....[64]....
        /*06cc*/ 	.word	0xffffffff


	//   ....[65]....
        /*06d0*/ 	.word	0xffffffff


	//   ....[66]....
        /*06d4*/ 	.word	0xffffffff


	//   ....[67]....
        /*06d8*/ 	.word	0xffffffff


	//   ....[68]....
        /*06dc*/ 	.word	0xffffffff


	//   ....[69]....
        /*06e0*/ 	.word	0xffffffff


	//   ....[70]....
        /*06e4*/ 	.word	0xffffffff


	//   ....[71]....
        /*06e8*/ 	.word	0xffffffff


	//   ....[72]....
        /*06ec*/ 	.word	0xffffffff


	//   ....[73]....
        /*06f0*/ 	.word	0xffffffff


	//   ....[74]....
        /*06f4*/ 	.word	0xffffffff


	//   ....[75]....
        /*06f8*/ 	.word	0xffffffff


	//   ....[76]....
        /*06fc*/ 	.word	0xffffffff


	//   ....[77]....
        /*0700*/ 	.word	0xffffffff


	//   ....[78]....
        /*0704*/ 	.word	0xffffffff


	//   ....[79]....
        /*0708*/ 	.word	0xffffffff


	//   ....[80]....
        /*070c*/ 	.word	0xffffffff


	//   ....[81]....
        /*0710*/ 	.word	0xffffffff


	//   ....[82]....
        /*0714*/ 	.word	0xffffffff


	//   ....[83]....
        /*0718*/ 	.word	0xffffffff


	//   ....[84]....
        /*071c*/ 	.word	0xffffffff


	//   ....[85]....
        /*0720*/ 	.word	0xffffffff


	//   ....[86]....
        /*0724*/ 	.word	0xffffffff


	//   ....[87]....
        /*0728*/ 	.word	0xffffffff


	//   ....[88]....
        /*072c*/ 	.word	0xffffffff


	//   ....[89]....
        /*0730*/ 	.word	0xffffffff


	//   ....[90]....
        /*0734*/ 	.word	0xffffffff


	//   ....[91]....
        /*0738*/ 	.word	0xffffffff


	//   ....[92]....
        /*073c*/ 	.word	0xffffffff


	//   ....[93]....
        /*0740*/ 	.word	0xffffffff


	//   ....[94]....
        /*0744*/ 	.word	0xffffffff


	//   ....[95]....
        /*0748*/ 	.word	0xffffffff


	//   ....[96]....
        /*074c*/ 	.word	0xffffffff


	//   ....[97]....
        /*0750*/ 	.word	0xffffffff


	//   ....[98]....
        /*0754*/ 	.word	0xffffffff


	//   ....[99]....
        /*0758*/ 	.word	0xffffffff


	//   ....[100]....
        /*075c*/ 	.word	0xffffffff


	//   ....[101]....
        /*0760*/ 	.word	0xffffffff


	//   ....[102]....
        /*0764*/ 	.word	0xffffffff


	//   ....[103]....
        /*0768*/ 	.word	0xffffffff


	//   ....[104]....
        /*076c*/ 	.word	0xffffffff


	//   ....[105]....
        /*0770*/ 	.word	0xffffffff


	//   ....[106]....
        /*0774*/ 	.word	0xffffffff


	//   ....[107]....
        /*0778*/ 	.word	0xffffffff


	//   ....[108]....
        /*077c*/ 	.word	0xffffffff


	//   ....[109]....
        /*0780*/ 	.word	0xffffffff


	//   ....[110]....
        /*0784*/ 	.word	0xffffffff


	//   ....[111]....
        /*0788*/ 	.word	0xffffffff


	//   ....[112]....
        /*078c*/ 	.word	0xffffffff


	//   ....[113]....
        /*0790*/ 	.word	0xffffffff


	//   ....[114]....
        /*0794*/ 	.word	0xffffffff


	//   ....[115]....
        /*0798*/ 	.word	0xffffffff


	//   ....[116]....
        /*079c*/ 	.word	0xffffffff


	//   ....[117]....
        /*07a0*/ 	.word	0xffffffff


	//   ....[118]....
        /*07a4*/ 	.word	0xffffffff


	//   ....[119]....
        /*07a8*/ 	.word	0xffffffff


	//   ....[120]....
        /*07ac*/ 	.word	0xffffffff


	//   ....[121]....
        /*07b0*/ 	.word	0xffffffff


	//   ....[122]....
        /*07b4*/ 	.word	0x0500000f


	//   ....[123]....
        /*07b8*/ 	.word	0x0500000f


	//   ....[124]....
        /*07bc*/ 	.word	0x0500000f


	//   ....[125]....
        /*07c0*/ 	.word	0x0500000f


	//   ....[126]....
        /*07c4*/ 	.word	0x0500000f


	//   ....[127]....
        /*07c8*/ 	.word	0x0500000f


	//   ....[128]....
        /*07cc*/ 	.word	0x0500000f


	//   ....[129]....
        /*07d0*/ 	.word	0x0500000f


	//   ....[130]....
        /*07d4*/ 	.word	0x0500000f


	//   ....[131]....
        /*07d8*/ 	.word	0x0500000f


	//   ....[132]....
        /*07dc*/ 	.word	0x0500000f


	//   ....[133]....
        /*07e0*/ 	.word	0x0500000f


	//   ....[134]....
        /*07e4*/ 	.word	0x0500000f


	//   ....[135]....
        /*07e8*/ 	.word	0x0500000f


	//   ....[136]....
        /*07ec*/ 	.word	0x0500000f


	//   ....[137]....
        /*07f0*/ 	.word	0x0500000f


	//   ....[138]....
        /*07f4*/ 	.word	0x0500000f


	//   ....[139]....
        /*07f8*/ 	.word	0x0500000f


	//   ....[140]....
        /*07fc*/ 	.word	0x0500000f


	//   ....[141]....
        /*0800*/ 	.word	0x0500000f


	//   ....[142]....
        /*0804*/ 	.word	0x0500000f


	//   ....[143]....
        /*0808*/ 	.word	0x0500000f


	//   ....[144]....
        /*080c*/ 	.word	0x0500000f


	//   ....[145]....
        /*0810*/ 	.word	0x0500000f


	//   ....[146]....
        /*0814*/ 	.word	0x0500000f


	//   ....[147]....
        /*0818*/ 	.word	0x0500000f


	//   ....[148]....
        /*081c*/ 	.word	0x0500000f


	//   ....[149]....
        /*0820*/ 	.word	0x0500000f


	//   ....[150]....
        /*0824*/ 	.word	0x0500000f


	//   ....[151]....
        /*0828*/ 	.word	0x0500000f


	//   ....[152]....
        /*082c*/ 	.word	0x0500000f


	//   ....[153]....
        /*0830*/ 	.word	0x0500000f


	//   ....[154]....
        /*0834*/ 	.word	0x0500000f


	//   ....[155]....
        /*0838*/ 	.word	0x0500000f


	//   ....[156]....
        /*083c*/ 	.word	0x0500000f


	//   ....[157]....
        /*0840*/ 	.word	0x0500000f


	//   ....[158]....
        /*0844*/ 	.word	0x0500000f


	//   ....[159]....
        /*0848*/ 	.word	0x0500000f


	//   ....[160]....
        /*084c*/ 	.word	0x0500000f


	//   ....[161]....
        /*0850*/ 	.word	0x0500000f


	//   ....[162]....
        /*0854*/ 	.word	0x0500000f


	//   ....[163]....
        /*0858*/ 	.word	0x0500000f


	//   ....[164]....
        /*085c*/ 	.word	0x0500000f


	//   ....[165]....
        /*0860*/ 	.word	0x0500000f


	//   ....[166]....
        /*0864*/ 	.word	0x0500000f


	//   ....[167]....
        /*0868*/ 	.word	0x0500000f


	//   ....[168]....
        /*086c*/ 	.word	0x0500000f


	//   ....[169]....
        /*0870*/ 	.word	0x0500000f


	//   ....[170]....
        /*0874*/ 	.word	0x0500000f


	//   ....[171]....
        /*0878*/ 	.word	0x0500000f


	//   ....[172]....
        /*087c*/ 	.word	0x0500000f


	//   ....[173]....
        /*0880*/ 	.word	0x0500000f


	//   ....[174]....
        /*0884*/ 	.word	0x0500000f


	//   ....[175]....
        /*0888*/ 	.word	0x0500000f


	//   ....[176]....
        /*088c*/ 	.word	0x0500000f


	//   ....[177]....
        /*0890*/ 	.word	0x0500000f


	//   ....[178]....
        /*0894*/ 	.word	0x0500000f


	//   ....[179]....
        /*0898*/ 	.word	0x0500000f


	//   ....[180]....
        /*089c*/ 	.word	0x0500000f


	//   ....[181]....
        /*08a0*/ 	.word	0x0500000f


	//   ....[182]....
        /*08a4*/ 	.word	0x0500000f


	//   ....[183]....
        /*08a8*/ 	.word	0x0500000f


	//   ....[184]....
        /*08ac*/ 	.word	0x0500000f


	//   ....[185]....
        /*08b0*/ 	.word	0x0500000f


	//   ....[186]....
        /*08b4*/ 	.word	0x0500000f


	//   ....[187]....
        /*08b8*/ 	.word	0x0500000f


	//   ....[188]....
        /*08bc*/ 	.word	0x0500000f


	//   ....[189]....
        /*08c0*/ 	.word	0x0500000f


	//   ....[190]....
        /*08c4*/ 	.word	0x0500000f


	//   ....[191]....
        /*08c8*/ 	.word	0x0500000f


	//   ....[192]....
        /*08cc*/ 	.word	0x0500000f


	//   ....[193]....
        /*08d0*/ 	.word	0x0500000f


	//   ....[194]....
        /*08d4*/ 	.word	0x0500000f


	//   ....[195]....
        /*08d8*/ 	.word	0x0500000f


	//----- nvinfo : EIATTR_COOP_GROUP_INSTR_OFFSETS
	.align		4
.L_585:
        /*08dc*/ 	.byte	0x04, 0x28
        /*08de*/ 	.short	(.L_587 - .L_586)


	//   ....[0]....
.L_586:
        /*08e0*/ 	.word	0x00000070


	//   ....[1]....
        /*08e4*/ 	.word	0x000001a0


	//   ....[2]....
        /*08e8*/ 	.word	0x000001f0


	//   ....[3]....
        /*08ec*/ 	.word	0x00000420


	//   ....[4]....
        /*08f0*/ 	.word	0x00000580


	//   ....[5]....
        /*08f4*/ 	.word	0x000006a0


	//   ....[6]....
        /*08f8*/ 	.word	0x00000800


	//   ....[7]....
        /*08fc*/ 	.word	0x00006500


	//   ....[8]....
        /*0900*/ 	.word	0x00006c80


	//   ....[9]....
        /*0904*/ 	.word	0x00006c90


	//   ....[10]....
        /*0908*/ 	.word	0x00006ca0


	//   ....[11]....
        /*090c*/ 	.word	0x00006cb0


	//   ....[12]....
        /*0910*/ 	.word	0x00006fc0


	//   ....[13]....
        /*0914*/ 	.word	0x00006fd0


	//   ....[14]....
        /*0918*/ 	.word	0x00006fe0


	//   ....[15]....
        /*091c*/ 	.word	0x00006ff0


	//   ....[16]....
        /*0920*/ 	.word	0x000081c0


	//   ....[17]....
        /*0924*/ 	.word	0x000081e0


	//   ....[18]....
        /*0928*/ 	.word	0x000081f0


	//   ....[19]....
        /*092c*/ 	.word	0x00008200


	//   ....[20]....
        /*0930*/ 	.word	0x000082f0


	//   ....[21]....
        /*0934*/ 	.word	0x00008310


	//   ....[22]....
        /*0938*/ 	.word	0x000083b0


	//   ....[23]....
        /*093c*/ 	.word	0x000083e0


	//   ....[24]....
        /*0940*/ 	.word	0x00009b20


	//   ....[25]....
        /*0944*/ 	.word	0x00009b80


	//   ....[26]....
        /*0948*/ 	.word	0x0000a2e0


	//   ....[27]....
        /*094c*/ 	.word	0x0000a340


	//   ....[28]....
        /*0950*/ 	.word	0x0000aa80


	//   ....[29]....
        /*0954*/ 	.word	0x0000ab00


	//   ....[30]....
        /*0958*/ 	.word	0x0000bba0


	//   ....[31]....
        /*095c*/ 	.word	0x0000bbe0


	//   ....[32]....
        /*0960*/ 	.word	0x0000c7b0


	//   ....[33]....
        /*0964*/ 	.word	0x0000c850


	//   ....[34]....
        /*0968*/ 	.word	0x0000d1f0


	//   ....[35]....
        /*096c*/ 	.word	0x0000d3f0


	//   ....[36]....
        /*0970*/ 	.word	0x0000ef50


	//   ....[37]....
        /*0974*/ 	.word	0x0000efb0


	//   ....[38]....
        /*0978*/ 	.word	0x0000f970


	//   ....[39]....
        /*097c*/ 	.word	0x0000f9d0


	//   ....[40]....
        /*0980*/ 	.word	0x00010af0


	//   ....[41]....
        /*0984*/ 	.word	0x00010b90


	//   ....[42]....
        /*0988*/ 	.word	0x00010c20


	//   ....[43]....
        /*098c*/ 	.word	0x00010df0


	//   ....[44]....
        /*0990*/ 	.word	0x000125c0


	//   ....[45]....
        /*0994*/ 	.word	0x000125e0


	//   ....[46]....
        /*0998*/ 	.word	0x000125f0


	//   ....[47]....
        /*099c*/ 	.word	0x00012600


	//   ....[48]....
        /*09a0*/ 	.word	0x00013000


	//   ....[49]....
        /*09a4*/ 	.word	0x00013010


	//   ....[50]....
        /*09a8*/ 	.word	0x00013210


	//   ....[51]....
        /*09ac*/ 	.word	0x00013220


	//   ....[52]....
        /*09b0*/ 	.word	0x000133e0


	//   ....[53]....
        /*09b4*/ 	.word	0x000133f0


	//   ....[54]....
        /*09b8*/ 	.word	0x000135b0


	//   ....[55]....
        /*09bc*/ 	.word	0x000135c0


	//   ....[56]....
        /*09c0*/ 	.word	0x00013a20


	//   ....[57]....
        /*09c4*/ 	.word	0x00013a30


	//   ....[58]....
        /*09c8*/ 	.word	0x000147d0


	//   ....[59]....
        /*09cc*/ 	.word	0x000147e0


	//   ....[60]....
        /*09d0*/ 	.word	0x00015d90


	//   ....[61]....
        /*09d4*/ 	.word	0x00015da0


	//   ....[62]....
        /*09d8*/ 	.word	0x00015f70


	//   ....[63]....
        /*09dc*/ 	.word	0x00015f80


	//   ....[64]....
        /*09e0*/ 	.word	0x00016140


	//   ....[65]....
        /*09e4*/ 	.word	0x00016150


	//   ....[66]....
        /*09e8*/ 	.word	0x00016310


	//   ....[67]....
        /*09ec*/ 	.word	0x00016320


	//   ....[68]....
        /*09f0*/ 	.word	0x00016540


	//   ....[69]....
        /*09f4*/ 	.word	0x00016750


	//   ....[70]....
        /*09f8*/ 	.word	0x00016780


	//   ....[71]....
        /*09fc*/ 	.word	0x000167b0


	//   ....[72]....
        /*0a00*/ 	.word	0x000167e0


	//   ....[73]....
        /*0a04*/ 	.word	0x00016810


	//   ....[74]....
        /*0a08*/ 	.word	0x00016840


	//   ....[75]....
        /*0a0c*/ 	.word	0x000169e0


	//   ....[76]....
        /*0a10*/ 	.word	0x00016a10


	//   ....[77]....
        /*0a14*/ 	.word	0x00016a40


	//   ....[78]....
        /*0a18*/ 	.word	0x00016a70


	//   ....[79]....
        /*0a1c*/ 	.word	0x00016aa0


	//   ....[80]....
        /*0a20*/ 	.word	0x00016ad0


	//   ....[81]....
        /*0a24*/ 	.word	0x00016b70


	//   ....[82]....
        /*0a28*/ 	.word	0x00016ba0


	//   ....[83]....
        /*0a2c*/ 	.word	0x00016bb0


	//   ....[84]....
        /*0a30*/ 	.word	0x00016be0


	//   ....[85]....
        /*0a34*/ 	.word	0x00018180


	//   ....[86]....
        /*0a38*/ 	.word	0x00019e10


	//   ....[87]....
        /*0a3c*/ 	.word	0x0001a900


	//   ....[88]....
        /*0a40*/ 	.word	0x0001a910


	//   ....[89]....
        /*0a44*/ 	.word	0x0001a9b0


	//   ....[90]....
        /*0a48*/ 	.word	0x0001a9c0


	//   ....[91]....
        /*0a4c*/ 	.word	0x0001aa40


	//   ....[92]....
        /*0a50*/ 	.word	0x0001aa50


	//   ....[93]....
        /*0a54*/ 	.word	0x0001aad0


	//   ....[94]....
        /*0a58*/ 	.word	0x0001aae0


	//   ....[95]....
        /*0a5c*/ 	.word	0x0001ab60


	//   ....[96]....
        /*0a60*/ 	.word	0x0001ab70


	//   ....[97]....
        /*0a64*/ 	.word	0x0001abf0


	//   ....[98]....
        /*0a68*/ 	.word	0x0001ac00


	//   ....[99]....
        /*0a6c*/ 	.word	0x0001ac80


	//   ....[100]....
        /*0a70*/ 	.word	0x0001ac90


	//   ....[101]....
        /*0a74*/ 	.word	0x0001ace0


	//   ....[102]....
        /*0a78*/ 	.word	0x0001ad00


	//   ....[103]....
        /*0a7c*/ 	.word	0x0001d850


	//   ....[104]....
        /*0a80*/ 	.word	0x0001d8d0


	//   ....[105]....
        /*0a84*/ 	.word	0x0001d900


	//   ....[106]....
        /*0a88*/ 	.word	0x0001d910


	//   ....[107]....
        /*0a8c*/ 	.word	0x0001d940


	//   ....[108]....
        /*0a90*/ 	.word	0x0001d970


	//   ....[109]....
        /*0a94*/ 	.word	0x0001d9a0


	//   ....[110]....
        /*0a98*/ 	.word	0x0001d9d0


	//   ....[111]....
        /*0a9c*/ 	.word	0x0001db90


	//   ....[112]....
        /*0aa0*/ 	.word	0x0001dbc0


	//   ....[113]....
        /*0aa4*/ 	.word	0x0001dbf0


	//   ....[114]....
        /*0aa8*/ 	.word	0x0001dc20


	//   ....[115]....
        /*0aac*/ 	.word	0x0001dc50


	//   ....[116]....
        /*0ab0*/ 	.word	0x0001dc80


	//   ....[117]....
        /*0ab4*/ 	.word	0x0001dd50


	//   ....[118]....
        /*0ab8*/ 	.word	0x0001dd70


	//   ....[119]....
        /*0abc*/ 	.word	0x0001dd80


	//   ....[120]....
        /*0ac0*/ 	.word	0x0001de00


	//   ....[121]....
        /*0ac4*/ 	.word	0x0001e930


	//   ....[122]....
        /*0ac8*/ 	.word	0x0001ed60


	//   ....[123]....
        /*0acc*/ 	.word	0x0001ee00


	//   ....[124]....
        /*0ad0*/ 	.word	0x0001ee90


	//   ....[125]....
        /*0ad4*/ 	.word	0x0001eee0


	//   ....[126]....
        /*0ad8*/ 	.word	0x0001ef30


	//   ....[127]....
        /*0adc*/ 	.word	0x0001efc0


	//   ....[128]....
        /*0ae0*/ 	.word	0x0001f050


	//   ....[129]....
        /*0ae4*/ 	.word	0x0001f0a0


	//   ....[130]....
        /*0ae8*/ 	.word	0x0001f0f0


	//   ....[131]....
        /*0aec*/ 	.word	0x0001f1f0


	//   ....[132]....
        /*0af0*/ 	.word	0x0001f2a0


	//   ....[133]....
        /*0af4*/ 	.word	0x0001f320


	//   ....[134]....
        /*0af8*/ 	.word	0x0001f390


	//   ....[135]....
        /*0afc*/ 	.word	0x0001f4d0


	//   ....[136]....
        /*0b00*/ 	.word	0x0001f5e0


	//   ....[137]....
        /*0b04*/ 	.word	0x0001f6a0


	//   ....[138]....
        /*0b08*/ 	.word	0x0001f6f0


	//   ....[139]....
        /*0b0c*/ 	.word	0x0001f9a0


	//   ....[140]....
        /*0b10*/ 	.word	0x0001f9f0


	//   ....[141]....
        /*0b14*/ 	.word	0x0001fa80


	//   ....[142]....
        /*0b18*/ 	.word	0x0001fb10


	//   ....[143]....
        /*0b1c*/ 	.word	0x0001fba0


	//   ....[144]....
        /*0b20*/ 	.word	0x0001fc30


	//   ....[145]....
        /*0b24*/ 	.word	0x0001fcc0


	//   ....[146]....
        /*0b28*/ 	.word	0x0001fd50


	//   ....[147]....
        /*0b2c*/ 	.word	0x0001fdd0


	//   ....[148]....
        /*0b30*/ 	.word	0x0001fe20


	//   ....[149]....
        /*0b34*/ 	.word	0x0001fec0


	//   ....[150]....
        /*0b38*/ 	.word	0x0001ff50


	//   ....[151]....
        /*0b3c*/ 	.word	0x0001ffe0


	//   ....[152]....
        /*0b40*/ 	.word	0x00020030


	//   ....[153]....
        /*0b44*/ 	.word	0x000200c0


	//   ....[154]....
        /*0b48*/ 	.word	0x00020150


	//   ....[155]....
        /*0b4c*/ 	.word	0x000201e0


	//   ....[156]....
        /*0b50*/ 	.word	0x00020270


	//   ....[157]....
        /*0b54*/ 	.word	0x00020300


	//   ....[158]....
        /*0b58*/ 	.word	0x00020390


	//   ....[159]....
        /*0b5c*/ 	.word	0x00020450


	//   ....[160]....
        /*0b60*/ 	.word	0x00020730


	//   ....[161]....
        /*0b64*/ 	.word	0x00020910


	//   ....[162]....
        /*0b68*/ 	.word	0x00020960


	//   ....[163]....
        /*0b6c*/ 	.word	0x000209c0


	//   ....[164]....
        /*0b70*/ 	.word	0x00020ab0


	//   ....[165]....
        /*0b74*/ 	.word	0x00020b10


	//   ....[166]....
        /*0b78*/ 	.word	0x00020c00


	//   ....[167]....
        /*0b7c*/ 	.word	0x00020c60


	//   ....[168]....
        /*0b80*/ 	.word	0x00020d50


	//   ....[169]....
        /*0b84*/ 	.word	0x00020db0


	//   ....[170]....
        /*0b88*/ 	.word	0x00020ea0


	//   ....[171]....
        /*0b8c*/ 	.word	0x00020f00


	//   ....[172]....
        /*0b90*/ 	.word	0x00020ff0


	//   ....[173]....
        /*0b94*/ 	.word	0x00021050


	//   ....[174]....
        /*0b98*/ 	.word	0x00021120


	//   ....[175]....
        /*0b9c*/ 	.word	0x000211a0


	//   ....[176]....
        /*0ba0*/ 	.word	0x00021270


	//   ....[177]....
        /*0ba4*/ 	.word	0x000215a0


	//   ....[178]....
        /*0ba8*/ 	.word	0x00021640


	//   ....[179]....
        /*0bac*/ 	.word	0x000217e0


	//   ....[180]....
        /*0bb0*/ 	.word	0x00021860


	//   ....[181]....
        /*0bb4*/ 	.word	0x000218e0


	//   ....[182]....
        /*0bb8*/ 	.word	0x00021960


	//   ....[183]....
        /*0bbc*/ 	.word	0x000219e0


	//   ....[184]....
        /*0bc0*/ 	.word	0x00021a70


	//   ....[185]....
        /*0bc4*/ 	.word	0x00021b10


	//   ....[186]....
        /*0bc8*/ 	.word	0x00021bc0


	//   ....[187]....
        /*0bcc*/ 	.word	0x00021c40


	//   ....[188]....
        /*0bd0*/ 	.word	0x00021cc0


	//   ....[189]....
        /*0bd4*/ 	.word	0x00021d40


	//   ....[190]....
        /*0bd8*/ 	.word	0x00021dd0


	//   ....[191]....
        /*0bdc*/ 	.word	0x00021e50


	//   ....[192]....
        /*0be0*/ 	.word	0x00021f00


	//   ....[193]....
        /*0be4*/ 	.word	0x00021f50


	//   ....[194]....
        /*0be8*/ 	.word	0x00022010


	//   ....[195]....
        /*0bec*/ 	.word	0x00022140


	//----- nvinfo : EIATTR_REG_RECONFIG
	.align		4
.L_587:
        /*0bf0*/ 	.byte	0x01, 0x54
	.zero		2


	//----- nvinfo : EIATTR_SYSCALL_OFFSETS
	.align		4
        /*0bf4*/ 	.byte	0x04, 0x46
        /*0bf6*/ 	.short	(.L_589 - .L_588)


	//   ....[0]....
.L_588:
        /*0bf8*/ 	.word	0x00001ed0


	//   ....[1]....
        /*0bfc*/ 	.word	0x00002020


	//   ....[2]....
        /*0c00*/ 	.word	0x000066a0


	//   ....[3]....
        /*0c04*/ 	.word	0x000069b0


	//   ....[4]....
        /*0c08*/ 	.word	0x00019a30


	//   ....[5]....
        /*0c0c*/ 	.word	0x00019b80


	//   ....[6]....
        /*0c10*/ 	.word	0x00019c80


	//   ....[7]....
        /*0c14*/ 	.word	0x0001a520


	//----- nvinfo : EIATTR_MBARRIER_INSTR_OFFSETS
	.align		4
.L_589:
        /*0c18*/ 	.byte	0x04, 0x39
        /*0c1a*/ 	.short	(.L_591 - .L_590)


	//   ....[0]....
.L_590:
        /*0c1c*/ 	.word	0x000002d0
        /*0c20*/ 	.word	0x000000ff
        /*0c24*/ 	.word	0x00022800
        /*0c28*/ 	.short	0x0100
        /*0c2a*/ 	.byte	0x08
	.zero		1


	//   ....[1]....
        /*0c2c*/ 	.word	0x000002e0
        /*0c30*/ 	.word	0x000000ff
        /*0c34*/ 	.word	0x00022820
        /*0c38*/ 	.short	0x0100
        /*0c3a*/ 	.byte	0x08
	.zero		1


	//   ....[2]....
        /*0c3c*/ 	.word	0x000003d0
        /*0c40*/ 	.word	0x000000ff
        /*0c44*/ 	.word	0x00022830
        /*0c48*/ 	.short	0x0100
        /*0c4a*/ 	.byte	0x08
	.zero		1


	//   ....[3]....
        /*0c4c*/ 	.word	0x000003e0
        /*0c50*/ 	.word	0x000000ff
        /*0c54*/ 	.word	0x00022840
        /*0c58*/ 	.short	0x0100
        /*0c5a*/ 	.byte	0x08
	.zero		1


	//   ....[4]....
        /*0c5c*/ 	.word	0x000003f0
        /*0c60*/ 	.word	0x000000ff
        /*0c64*/ 	.word	0x00022838
        /*0c68*/ 	.short	0x0100
        /*0c6a*/ 	.byte	0x08
	.zero		1


	//   ....[5]....
        /*0c6c*/ 	.word	0x00000400
        /*0c70*/ 	.word	0x000000ff
        /*0c74*/ 	.word	0x00022848
        /*0c78*/ 	.short	0x0100
        /*0c7a*/ 	.byte	0x08
	.zero		1


	//   ....[6]....
        /*0c7c*/ 	.word	0x00000530
        /*0c80*/ 	.word	0x000000ff
        /*0c84*/ 	.word	0x00022850
        /*0c88*/ 	.short	0x0100
        /*0c8a*/ 	.byte	0x08
	.zero		1


	//   ....[7]....
        /*0c8c*/ 	.word	0x00000540
        /*0c90*/ 	.word	0x000000ff
        /*0c94*/ 	.word	0x00022860
        /*0c98*/ 	.short	0x0100
        /*0c9a*/ 	.byte	0x08
	.zero		1


	//   ....[8]....
        /*0c9c*/ 	.word	0x00000550
        /*0ca0*/ 	.word	0x000000ff
        /*0ca4*/ 	.word	0x00022858
        /*0ca8*/ 	.short	0x0100
        /*0caa*/ 	.byte	0x08
	.zero		1


	//   ....[9]....
        /*0cac*/ 	.word	0x00000560
        /*0cb0*/ 	.word	0x000000ff
        /*0cb4*/ 	.word	0x00022868
        /*0cb8*/ 	.short	0x0100
        /*0cba*/ 	.byte	0x08
	.zero		1


	//   ....[10]....
        /*0cbc*/ 	.word	0x00000650
        /*0cc0*/ 	.word	0x000000ff
        /*0cc4*/ 	.word	0x00022870
        /*0cc8*/ 	.short	0x0100
        /*0cca*/ 	.byte	0x06
	.zero		1


	//   ....[11]....
        /*0ccc*/ 	.word	0x00000660
        /*0cd0*/ 	.word	0x000000ff
        /*0cd4*/ 	.word	0x00022880
        /*0cd8*/ 	.short	0x0100
        /*0cda*/ 	.byte	0x06
	.zero		1


	//   ....[12]....
        /*0cdc*/ 	.word	0x00000670
        /*0ce0*/ 	.word	0x000000ff
        /*0ce4*/ 	.word	0x00022878
        /*0ce8*/ 	.short	0x0100
        /*0cea*/ 	.byte	0x06
	.zero		1


	//   ....[13]....
        /*0cec*/ 	.word	0x00000680
        /*0cf0*/ 	.word	0x000000ff
        /*0cf4*/ 	.word	0x00022888
        /*0cf8*/ 	.short	0x0100
        /*0cfa*/ 	.byte	0x06
	.zero		1


	//   ....[14]....
        /*0cfc*/ 	.word	0x000007b0
        /*0d00*/ 	.word	0x000000ff
        /*0d04*/ 	.word	0x00022890
        /*0d08*/ 	.short	0x0100
        /*0d0a*/ 	.byte	0x08
	.zero		1


	//   ....[15]....
        /*0d0c*/ 	.word	0x000007c0
        /*0d10*/ 	.word	0x000000ff
        /*0d14*/ 	.word	0x000228a0
        /*0d18*/ 	.short	0x0100
        /*0d1a*/ 	.byte	0x08
	.zero		1


	//   ....[16]....
        /*0d1c*/ 	.word	0x000007d0
        /*0d20*/ 	.word	0x000000ff
        /*0d24*/ 	.word	0x00022898
        /*0d28*/ 	.short	0x0100
        /*0d2a*/ 	.byte	0x08
	.zero		1


	//   ....[17]....
        /*0d2c*/ 	.word	0x000007e0
        /*0d30*/ 	.word	0x000000ff
        /*0d34*/ 	.word	0x000228a8
        /*0d38*/ 	.short	0x0100
        /*0d3a*/ 	.byte	0x08
	.zero		1


	//   ....[18]....
        /*0d3c*/ 	.word	0x00000910
        /*0d40*/ 	.word	0x000000ff
        /*0d44*/ 	.word	0x000228b0
        /*0d48*/ 	.short	0x0100
        /*0d4a*/ 	.byte	0x08
	.zero		1


	//   ....[19]....
        /*0d4c*/ 	.word	0x00000920
        /*0d50*/ 	.word	0x000000ff
        /*0d54*/ 	.word	0x000228c0
        /*0d58*/ 	.short	0x0100
        /*0d5a*/ 	.byte	0x08
	.zero		1


	//   ....[20]....
        /*0d5c*/ 	.word	0x00000930
        /*0d60*/ 	.word	0x000000ff
        /*0d64*/ 	.word	0x000228b8
        /*0d68*/ 	.short	0x0100
        /*0d6a*/ 	.byte	0x08
	.zero		1


	//   ....[21]....
        /*0d6c*/ 	.word	0x00000940
        /*0d70*/ 	.word	0x000000ff
        /*0d74*/ 	.word	0x000228c8
        /*0d78*/ 	.short	0x0100
        /*0d7a*/ 	.byte	0x08
	.zero		1


	//   ....[22]....
        /*0d7c*/ 	.word	0x00003260
        /*0d80*/ 	.word	0x00000060
        /*0d84*/ 	.word	0x00022890
        /*0d88*/ 	.short	0x010a
        /*0d8a*/ 	.byte	0x3f
	.zero		1


	//   ....[23]....
        /*0d8c*/ 	.word	0x000043c0
        /*0d90*/ 	.word	0x00000060
        /*0d94*/ 	.word	0x00022890
        /*0d98*/ 	.short	0x010a
        /*0d9a*/ 	.byte	0x3f
	.zero		1


	//   ....[24]....
        /*0d9c*/ 	.word	0x000053f0
        /*0da0*/ 	.word	0x00000060
        /*0da4*/ 	.word	0x00022890
        /*0da8*/ 	.short	0x010a
        /*0daa*/ 	.byte	0x3f
	.zero		1


	//   ....[25]....
        /*0dac*/ 	.word	0x00005600
        /*0db0*/ 	.word	0x00000020
        /*0db4*/ 	.word	0x00000000
        /*0db8*/ 	.short	0x0101
        /*0dba*/ 	.byte	0x3f
	.zero		1


	//   ....[26]....
        /*0dbc*/ 	.word	0x00005640
        /*0dc0*/ 	.word	0x00000060
        /*0dc4*/ 	.word	0x000228b0
        /*0dc8*/ 	.short	0x010a
        /*0dca*/ 	.byte	0x3f
	.zero		1


	//   ....[27]....
        /*0dcc*/ 	.word	0x00005c90
        /*0dd0*/ 	.word	0x00000060
        /*0dd4*/ 	.word	0x00000000
        /*0dd8*/ 	.short	0x0101
        /*0dda*/ 	.byte	0x3f
	.zero		1


	//   ....[28]....
        /*0ddc*/ 	.word	0x00006730
        /*0de0*/ 	.word	0x00000012
        /*0de4*/ 	.word	0x00022800
        /*0de8*/ 	.short	0x010a
        /*0dea*/ 	.byte	0x3f
	.zero		1


	//   ....[29]....
        /*0dec*/ 	.word	0x00006780
        /*0df0*/ 	.word	0x00000012
        /*0df4*/ 	.word	0x00022800
        /*0df8*/ 	.short	0x010a
        /*0dfa*/ 	.byte	0x3f
	.zero		1


	//   ....[30]....
        /*0dfc*/ 	.word	0x00007220
        /*0e00*/ 	.word	0x00000012
        /*0e04*/ 	.word	0x00022800
        /*0e08*/ 	.short	0x010a
        /*0e0a*/ 	.byte	0x3f
	.zero		1


	//   ....[31]....
        /*0e0c*/ 	.word	0x00008630
        /*0e10*/ 	.word	0x00000012
        /*0e14*/ 	.word	0x00022800
        /*0e18*/ 	.short	0x010a
        /*0e1a*/ 	.byte	0x3f
	.zero		1


	//   ....[32]....
        /*0e1c*/ 	.word	0x00009470
        /*0e20*/ 	.word	0x0000000f
        /*0e24*/ 	.word	0x00022830
        /*0e28*/ 	.short	0x010a
        /*0e2a*/ 	.byte	0x3f
	.zero		1


	//   ....[33]....
        /*0e2c*/ 	.word	0x00009510
        /*0e30*/ 	.word	0x0000000f
        /*0e34*/ 	.word	0x00022830
        /*0e38*/ 	.short	0x010a
        /*0e3a*/ 	.byte	0x3f
	.zero		1


	//   ....[34]....
        /*0e3c*/ 	.word	0x0000adf0
        /*0e40*/ 	.word	0x00000027
        /*0e44*/ 	.word	0x00000000
        /*0e48*/ 	.short	0x0101
        /*0e4a*/ 	.byte	0x3f
	.zero		1


	//   ....[35]....
        /*0e4c*/ 	.word	0x0000b400
        /*0e50*/ 	.word	0x0000000f
        /*0e54*/ 	.word	0x00022850
        /*0e58*/ 	.short	0x010a
        /*0e5a*/ 	.byte	0x3f
	.zero		1


	//   ....[36]....
        /*0e5c*/ 	.word	0x0000b450
        /*0e60*/ 	.word	0x0000000f
        /*0e64*/ 	.word	0x00022850
        /*0e68*/ 	.short	0x010a
        /*0e6a*/ 	.byte	0x3f
	.zero		1


	//   ....[37]....
        /*0e6c*/ 	.word	0x0000b8c0
        /*0e70*/ 	.word	0x0000000f
        /*0e74*/ 	.word	0x00000000
        /*0e78*/ 	.short	0x0101
        /*0e7a*/ 	.byte	0x3f
	.zero		1


	//   ....[38]....
        /*0e7c*/ 	.word	0x0000b9f0
        /*0e80*/ 	.word	0x00000015
        /*0e84*/ 	.word	0x00022830
        /*0e88*/ 	.short	0x010a
        /*0e8a*/ 	.byte	0x3f
	.zero		1


	//   ....[39]....
        /*0e8c*/ 	.word	0x0000baa0
        /*0e90*/ 	.word	0x00000015
        /*0e94*/ 	.word	0x00022830
        /*0e98*/ 	.short	0x010a
        /*0e9a*/ 	.byte	0x3f
	.zero		1


	//   ....[40]....
        /*0e9c*/ 	.word	0x0000d7a0
        /*0ea0*/ 	.word	0x0000009d
        /*0ea4*/ 	.word	0x00000000
        /*0ea8*/ 	.short	0x0101
        /*0eaa*/ 	.byte	0x3f
	.zero		1


	//   ....[41]....
        /*0eac*/ 	.word	0x0000e1b0
        /*0eb0*/ 	.word	0x00000015
        /*0eb4*/ 	.word	0x00022850
        /*0eb8*/ 	.short	0x010a
        /*0eba*/ 	.byte	0x3f
	.zero		1


	//   ....[42]....
        /*0ebc*/ 	.word	0x0000e200
        /*0ec0*/ 	.word	0x00000015
        /*0ec4*/ 	.word	0x00022850
        /*0ec8*/ 	.short	0x010a
        /*0eca*/ 	.byte	0x3f
	.zero		1


	//   ....[43]....
        /*0ecc*/ 	.word	0x0000e5d0
        /*0ed0*/ 	.word	0x00000015
        /*0ed4*/ 	.word	0x00000000
        /*0ed8*/ 	.short	0x0101
        /*0eda*/ 	.byte	0x3f
	.zero		1


	//   ....[44]....
        /*0edc*/ 	.word	0x0000e6d0
        /*0ee0*/ 	.word	0x0000000f
        /*0ee4*/ 	.word	0x00022830
        /*0ee8*/ 	.short	0x010a
        /*0eea*/ 	.byte	0x3f
	.zero		1


	//   ....[45]....
        /*0eec*/ 	.word	0x0000e730
        /*0ef0*/ 	.word	0x0000000f
        /*0ef4*/ 	.word	0x00022830
        /*0ef8*/ 	.short	0x010a
        /*0efa*/ 	.byte	0x3f
	.zero		1


	//   ....[46]....
        /*0efc*/ 	.word	0x0000fdb0
        /*0f00*/ 	.word	0x000000a0
        /*0f04*/ 	.word	0x00000000
        /*0f08*/ 	.short	0x0101
        /*0f0a*/ 	.byte	0x3f
	.zero		1


	//   ....[47]....
        /*0f0c*/ 	.word	0x000106a0
        /*0f10*/ 	.word	0x0000000f
        /*0f14*/ 	.word	0x00022850
        /*0f18*/ 	.short	0x010a
        /*0f1a*/ 	.byte	0x3f
	.zero		1


	//   ....[48]....
        /*0f1c*/ 	.word	0x000106f0
        /*0f20*/ 	.word	0x0000000f
        /*0f24*/ 	.word	0x00022850
        /*0f28*/ 	.short	0x010a
        /*0f2a*/ 	.byte	0x3f
	.zero		1


	//   ....[49]....
        /*0f2c*/ 	.word	0x00010ac0
        /*0f30*/ 	.word	0x0000000f
        /*0f34*/ 	.word	0x00000000
        /*0f38*/ 	.short	0x0101
        /*0f3a*/ 	.byte	0x3f
	.zero		1


	//   ....[50]....
        /*0f3c*/ 	.word	0x00012fa0
        /*0f40*/ 	.word	0x00000003
        /*0f44*/ 	.word	0x00000000
        /*0f48*/ 	.short	0x0101
        /*0f4a*/ 	.byte	0x3f
	.zero		1


	//   ....[51]....
        /*0f4c*/ 	.word	0x00013980
        /*0f50*/ 	.word	0x00000003
        /*0f54*/ 	.word	0x00000000
        /*0f58*/ 	.short	0x0101
        /*0f5a*/ 	.byte	0x3f
	.zero		1


	//   ....[52]....
        /*0f5c*/ 	.word	0x00018260
        /*0f60*/ 	.word	0x00000012
        /*0f64*/ 	.word	0x00022820
        /*0f68*/ 	.short	0x010a
        /*0f6a*/ 	.byte	0x3f
	.zero		1


	//   ....[53]....
        /*0f6c*/ 	.word	0x00018330
        /*0f70*/ 	.word	0x00000004
        /*0f74*/ 	.word	0x000228a0
        /*0f78*/ 	.short	0x010a
        /*0f7a*/ 	.byte	0x3f
	.zero		1


	//   ....[54]....
        /*0f7c*/ 	.word	0x00018570
        /*0f80*/ 	.word	0x00000004
        /*0f84*/ 	.word	0x000228c0
        /*0f88*/ 	.short	0x010a
        /*0f8a*/ 	.byte	0x3f
	.zero		1


	//   ....[55]....
        /*0f8c*/ 	.word	0x00018c10
        /*0f90*/ 	.word	0x00000005
        /*0f94*/ 	.word	0x000228a0
        /*0f98*/ 	.short	0x010a
        /*0f9a*/ 	.byte	0x3f
	.zero		1


	//   ....[56]....
        /*0f9c*/ 	.word	0x00018e40
        /*0fa0*/ 	.word	0x00000005
        /*0fa4*/ 	.word	0x000228c0
        /*0fa8*/ 	.short	0x010a
        /*0faa*/ 	.byte	0x3f
	.zero		1


	//   ....[57]....
        /*0fac*/ 	.word	0x0001a070
        /*0fb0*/ 	.word	0x00000000
        /*0fb4*/ 	.word	0x00022840
        /*0fb8*/ 	.short	0x010a
        /*0fba*/ 	.byte	0x3f
	.zero		1


	//   ....[58]....
        /*0fbc*/ 	.word	0x0001ada0
        /*0fc0*/ 	.word	0x00000012
        /*0fc4*/ 	.word	0x00022800
        /*0fc8*/ 	.short	0x0107
        /*0fca*/ 	.byte	0x3f
	.zero		1


	//   ....[59]....
        /*0fcc*/ 	.word	0x0001ae90
        /*0fd0*/ 	.word	0x00000012
        /*0fd4*/ 	.word	0x00022800
        /*0fd8*/ 	.short	0x0101
        /*0fda*/ 	.byte	0x3f
	.zero		1


	//   ....[60]....
        /*0fdc*/ 	.word	0x0001aeb0
        /*0fe0*/ 	.word	0x00000012
        /*0fe4*/ 	.word	0x00022820
        /*0fe8*/ 	.short	0x010a
        /*0fea*/ 	.byte	0x3f
	.zero		1


	//   ....[61]....
        /*0fec*/ 	.word	0x0001af90
        /*0ff0*/ 	.word	0x00000002
        /*0ff4*/ 	.word	0x00022860
        /*0ff8*/ 	.short	0x010a
        /*0ffa*/ 	.byte	0x3f
	.zero		1


	//   ....[62]....
        /*0ffc*/ 	.word	0x0001b860
        /*1000*/ 	.word	0x00000002
        /*1004*/ 	.word	0x00022840
        /*1008*/ 	.short	0x010a
        /*100a*/ 	.byte	0x3f
	.zero		1


	//   ....[63]....
        /*100c*/ 	.word	0x0001bac0
        /*1010*/ 	.word	0x00000002
        /*1014*/ 	.word	0x00022860
        /*1018*/ 	.short	0x010a
        /*101a*/ 	.byte	0x3f
	.zero		1


	//   ....[64]....
        /*101c*/ 	.word	0x0001c2c0
        /*1020*/ 	.word	0x00000003
        /*1024*/ 	.word	0x00022840
        /*1028*/ 	.short	0x010a
        /*102a*/ 	.byte	0x3f
	.zero		1


	//   ....[65]....
        /*102c*/ 	.word	0x0001c510
        /*1030*/ 	.word	0x00000003
        /*1034*/ 	.word	0x00022860
        /*1038*/ 	.short	0x010a
        /*103a*/ 	.byte	0x3f
	.zero		1


	//   ....[66]....
        /*103c*/ 	.word	0x0001cc90
        /*1040*/ 	.word	0x00000003
        /*1044*/ 	.word	0x00022840
        /*1048*/ 	.short	0x010a
        /*104a*/ 	.byte	0x3f
	.zero		1


	//   ....[67]....
        /*104c*/ 	.word	0x0001cef0
        /*1050*/ 	.word	0x00000003
        /*1054*/ 	.word	0x00022860
        /*1058*/ 	.short	0x010a
        /*105a*/ 	.byte	0x3f
	.zero		1


	//   ....[68]....
        /*105c*/ 	.word	0x0001e8b0
        /*1060*/ 	.word	0x00000000
        /*1064*/ 	.word	0x00022820
        /*1068*/ 	.short	0x010a
        /*106a*/ 	.byte	0x3f
	.zero		1


	//   ....[69]....
        /*106c*/ 	.word	0x0001ea60
        /*1070*/ 	.word	0x00000006
        /*1074*/ 	.word	0x00000000
        /*1078*/ 	.short	0x010a
        /*107a*/ 	.byte	0x3f
	.zero		1


	//   ....[70]....
        /*107c*/ 	.word	0x0001ead0
        /*1080*/ 	.word	0x00000007
        /*1084*/ 	.word	0x00000000
        /*1088*/ 	.short	0x010a
        /*108a*/ 	.byte	0x3f
	.zero		1


	//   ....[71]....
        /*108c*/ 	.word	0x0001eb40
        /*1090*/ 	.word	0x00000004
        /*1094*/ 	.word	0x00000000
        /*1098*/ 	.short	0x010a
        /*109a*/ 	.byte	0x3f
	.zero		1


	//   ....[72]....
        /*109c*/ 	.word	0x0001eb70
        /*10a0*/ 	.word	0x00000003
        /*10a4*/ 	.word	0x00000000
        /*10a8*/ 	.short	0x010a
        /*10aa*/ 	.byte	0x3f
	.zero		1


	//   ....[73]....
        /*10ac*/ 	.word	0x0001ebd0
        /*10b0*/ 	.word	0x00000060
        /*10b4*/ 	.word	0x00022890
        /*10b8*/ 	.short	0x010a
        /*10ba*/ 	.byte	0x3f
	.zero		1


	//   ....[74]....
        /*10bc*/ 	.word	0x0001ec20
        /*10c0*/ 	.word	0x00000060
        /*10c4*/ 	.word	0x00022890
        /*10c8*/ 	.short	0x010a
        /*10ca*/ 	.byte	0x3f
	.zero		1


	//   ....[75]....
        /*10cc*/ 	.word	0x0001ec70
        /*10d0*/ 	.word	0x00000060
        /*10d4*/ 	.word	0x00022890
        /*10d8*/ 	.short	0x010a
        /*10da*/ 	.byte	0x3f
	.zero		1


	//   ....[76]....
        /*10dc*/ 	.word	0x0001ecc0
        /*10e0*/ 	.word	0x00000060
        /*10e4*/ 	.word	0x000228b0
        /*10e8*/ 	.short	0x010a
        /*10ea*/ 	.byte	0x3f
	.zero		1


	//   ....[77]....
        /*10ec*/ 	.word	0x0001f130
        /*10f0*/ 	.word	0x00000012
        /*10f4*/ 	.word	0x00022800
        /*10f8*/ 	.short	0x010a
        /*10fa*/ 	.byte	0x3f
	.zero		1


	//   ....[78]....
        /*10fc*/ 	.word	0x0001f720
        /*1100*/ 	.word	0x00000012
        /*1104*/ 	.word	0x00022800
        /*1108*/ 	.short	0x010a
        /*110a*/ 	.byte	0x3f
	.zero		1


	//   ....[79]....
        /*110c*/ 	.word	0x0001f770
        /*1110*/ 	.word	0x0000000f
        /*1114*/ 	.word	0x00022830
        /*1118*/ 	.short	0x010a
        /*111a*/ 	.byte	0x3f
	.zero		1


	//   ....[80]....
        /*111c*/ 	.word	0x0001f7c0
        /*1120*/ 	.word	0x0000000f
        /*1124*/ 	.word	0x00022850
        /*1128*/ 	.short	0x010a
        /*112a*/ 	.byte	0x3f
	.zero		1


	//   ....[81]....
        /*112c*/ 	.word	0x0001f810
        /*1130*/ 	.word	0x00000015
        /*1134*/ 	.word	0x00022830
        /*1138*/ 	.short	0x010a
        /*113a*/ 	.byte	0x3f
	.zero		1


	//   ....[82]....
        /*113c*/ 	.word	0x0001f860
        /*1140*/ 	.word	0x00000015
        /*1144*/ 	.word	0x00022850
        /*1148*/ 	.short	0x010a
        /*114a*/ 	.byte	0x3f
	.zero		1


	//   ....[83]....
        /*114c*/ 	.word	0x0001f8b0
        /*1150*/ 	.word	0x0000000f
        /*1154*/ 	.word	0x00022830
        /*1158*/ 	.short	0x010a
        /*115a*/ 	.byte	0x3f
	.zero		1


	//   ....[84]....
        /*115c*/ 	.word	0x0001f900
        /*1160*/ 	.word	0x0000000f
        /*1164*/ 	.word	0x00022850
        /*1168*/ 	.short	0x010a
        /*116a*/ 	.byte	0x3f
	.zero		1


	//   ....[85]....
        /*116c*/ 	.word	0x00020510
        /*1170*/ 	.word	0x00000012
        /*1174*/ 	.word	0x00022820
        /*1178*/ 	.short	0x010a
        /*117a*/ 	.byte	0x3f
	.zero		1


	//   ....[86]....
        /*117c*/ 	.word	0x00020560
        /*1180*/ 	.word	0x00000004
        /*1184*/ 	.word	0x000228a0
        /*1188*/ 	.short	0x010a
        /*118a*/ 	.byte	0x3f
	.zero		1


	//   ....[87]....
        /*118c*/ 	.word	0x000205b0
        /*1190*/ 	.word	0x00000004
        /*1194*/ 	.word	0x000228c0
        /*1198*/ 	.short	0x010a
        /*119a*/ 	.byte	0x3f
	.zero		1


	//   ....[88]....
        /*119c*/ 	.word	0x00020600
        /*11a0*/ 	.word	0x00000005
        /*11a4*/ 	.word	0x000228a0
        /*11a8*/ 	.short	0x010a
        /*11aa*/ 	.byte	0x3f
	.zero		1


	//   ....[89]....
        /*11ac*/ 	.word	0x00020650
        /*11b0*/ 	.word	0x00000005
        /*11b4*/ 	.word	0x000228c0
        /*11b8*/ 	.short	0x010a
        /*11ba*/ 	.byte	0x3f
	.zero		1


	//   ....[90]....
        /*11bc*/ 	.word	0x000207f0
        /*11c0*/ 	.word	0x00000000
        /*11c4*/ 	.word	0x00022840
        /*11c8*/ 	.short	0x010a
        /*11ca*/ 	.byte	0x3f
	.zero		1


	//   ....[91]....
        /*11cc*/ 	.word	0x000212b0
        /*11d0*/ 	.word	0x00000012
        /*11d4*/ 	.word	0x00022820
        /*11d8*/ 	.short	0x010a
        /*11da*/ 	.byte	0x3f
	.zero		1


	//   ....[92]....
        /*11dc*/ 	.word	0x00021300
        /*11e0*/ 	.word	0x00000002
        /*11e4*/ 	.word	0x00022860
        /*11e8*/ 	.short	0x010a
        /*11ea*/ 	.byte	0x3f
	.zero		1


	//   ....[93]....
        /*11ec*/ 	.word	0x00021350
        /*11f0*/ 	.word	0x00000002
        /*11f4*/ 	.word	0x00022840
        /*11f8*/ 	.short	0x010a
        /*11fa*/ 	.byte	0x3f
	.zero		1


	//   ....[94]....
        /*11fc*/ 	.word	0x000213a0
        /*1200*/ 	.word	0x00000002
        /*1204*/ 	.word	0x00022860
        /*1208*/ 	.short	0x010a
        /*120a*/ 	.byte	0x3f
	.zero		1


	//   ....[95]....
        /*120c*/ 	.word	0x000213f0
        /*1210*/ 	.word	0x00000003
        /*1214*/ 	.word	0x00022840
        /*1218*/ 	.short	0x010a
        /*121a*/ 	.byte	0x3f
	.zero		1


	//   ....[96]....
        /*121c*/ 	.word	0x00021440
        /*1220*/ 	.word	0x00000003
        /*1224*/ 	.word	0x00022860
        /*1228*/ 	.short	0x010a
        /*122a*/ 	.byte	0x3f
	.zero		1


	//   ....[97]....
        /*122c*/ 	.word	0x00021490
        /*1230*/ 	.word	0x00000003
        /*1234*/ 	.word	0x00022840
        /*1238*/ 	.short	0x010a
        /*123a*/ 	.byte	0x3f
	.zero		1


	//   ....[98]....
        /*123c*/ 	.word	0x000214e0
        /*1240*/ 	.word	0x00000003
        /*1244*/ 	.word	0x00022860
        /*1248*/ 	.short	0x010a
        /*124a*/ 	.byte	0x3f
	.zero		1


	//   ....[99]....
        /*124c*/ 	.word	0x00022060
        /*1250*/ 	.word	0x00000000
        /*1254*/ 	.word	0x00022820
        /*1258*/ 	.short	0x010a
        /*125a*/ 	.byte	0x3f
	.zero		1


	//   ....[100]....
        /*125c*/ 	.word	0x00022200
        /*1260*/ 	.word	0x00000006
        /*1264*/ 	.word	0x00000000
        /*1268*/ 	.short	0x010a
        /*126a*/ 	.byte	0x3f
	.zero		1


	//   ....[101]....
        /*126c*/ 	.word	0x00022250
        /*1270*/ 	.word	0x00000007
        /*1274*/ 	.word	0x00000000
        /*1278*/ 	.short	0x010a
        /*127a*/ 	.byte	0x3f
	.zero		1


	//   ....[102]....
        /*127c*/ 	.word	0x000222a0
        /*1280*/ 	.word	0x00000004
        /*1284*/ 	.word	0x00000000
        /*1288*/ 	.short	0x010a
        /*128a*/ 	.byte	0x3f
	.zero		1


	//----- nvinfo : EIATTR_NUM_MBARRIERS
	.align		4
.L_591:
        /*128c*/ 	.byte	0x03, 0x38
        /*128e*/ 	.short	0x0016


	//----- nvinfo : EIATTR_EXIT_INSTR_OFFSETS
	.align		4
        /*1290*/ 	.byte	0x04, 0x1c
        /*1292*/ 	.short	(.L_593 - .L_592)


	//   ....[0]....
.L_592:
        /*1294*/ 	.word	0x0001ebc0


	//----- nvinfo : EIATTR_MAX_THREADS
	.align		4
.L_593:
        /*1298*/ 	.byte	0x04, 0x05
        /*129a*/ 	.short	(.L_595 - .L_594)
.L_594:
        /*129c*/ 	.word	0x00000180
        /*12a0*/ 	.word	0x00000001
        /*12a4*/ 	.word	0x00000001


	//----- nvinfo : EIATTR_CRS_STACK_SIZE
	.align		4
.L_595:
        /*12a8*/ 	.byte	0x04, 0x1e
        /*12aa*/ 	.short	(.L_597 - .L_596)
.L_596:
        /*12ac*/ 	.word	0x00000000


	//----- nvinfo : EIATTR_CBANK_PARAM_SIZE
	.align		4
.L_597:
        /*12b0*/ 	.byte	0x03, 0x19
        /*12b2*/ 	.short	0x0af0


	//----- nvinfo : EIATTR_PARAM_CBANK
	.align		4
        /*12b4*/ 	.byte	0x04, 0x0a
        /*12b6*/ 	.short	(.L_599 - .L_598)
	.align		4
.L_598:
        /*12b8*/ 	.word	index@(.nv.constant0._ZN7cutlass13device_kernelIN5flash11enable_sm90INS1_16FlashAttnFwdSm90INS1_25CollectiveMainloopFwdSm90ILi2EN4cute5tupleIJNS5_1CILi1EEES8_S8_EEENS6_IJNS7_ILi128EEENS7_ILi96EEENS7_ILi64EEEEEELi256ENS_6half_tEfNS_4arch4Sm90ELb1ELb0ELb1ELb1ELb0ELb1ELb0ELb1ELb0ELb1ELb1ELb0EEENS1_21CollectiveEpilogueFwdINS6_IJSA_NS7_ILi256EEESB_EEES9_SE_SG_Li256ELb1ELb1ELb1ELb0EEENS1_36VarlenDynamicPersistentTileSchedulerILi128ELi96ELi256ELi128ELb1ELb1ELb1ELb1ELb1ELb1EEEEEEEEEvNT_6ParamsE)
        /*12bc*/ 	.short	0x0210
        /*12be*/ 	.short	0x0af0


	//----- nvinfo : EIATTR_SW_WAR
	.align		4
.L_599:
        /*12c0*/ 	.byte	0x04, 0x36
        /*12c2*/ 	.short	(.L_601 - .L_600)
.L_600:
        /*12c4*/ 	.word	0x00000008
.L_601:


//--------------------- .nv.info._ZN7cutlass13device_kernelIN5flash11enable_sm90INS1_16FlashAttnFwdSm90INS1_25CollectiveMainloopFwdSm90ILi2EN4cute5tupleIJNS5_1CILi1EEES8_S8_EEENS6_IJNS7_ILi128EEENS7_ILi96EEENS7_ILi64EEEEEELi256ENS_6half_tEfNS_4arch4Sm90ELb1ELb0ELb1ELb1ELb0ELb0ELb1ELb1ELb0ELb1ELb1ELb0EEENS1_21CollectiveEpilogueFwdINS6_IJSA_NS7_ILi256EEESB_EEES9_SE_SG_Li256ELb1ELb1ELb1ELb0EEENS1_36VarlenDynamicPersistentTileSchedulerILi128ELi96ELi256ELi128ELb1ELb1ELb1ELb1ELb1ELb1EEEEEEEEEvNT_6ParamsE --------------------------
	.section	.nv.info._ZN7cutlass13device_kernelIN5flash11enable_sm90INS1_16FlashAttnFwdSm90INS1_25CollectiveMainloopFwdSm90ILi2EN4cute5tupleIJNS5_1CILi1EEES8_S8_EEENS6_IJNS7_ILi128EEENS7_ILi96EEENS7_ILi64EEEEEELi256ENS_6half_tEfNS_4arch4Sm90ELb1ELb0ELb1ELb1ELb0ELb0ELb1ELb1ELb0ELb1ELb1ELb0EEENS1_21CollectiveEpilogueFwdINS6_IJSA_NS7_ILi256EEESB_EEES9_SE_SG_Li256ELb1ELb1ELb1ELb0EEENS1_36VarlenDynamicPersistentTileSchedulerILi128ELi96ELi256ELi128ELb1ELb1ELb1ELb1ELb1ELb1EEEEEEEEEvNT_6ParamsE,"",@"SHT_CUDA_INFO"
	.sectionflags	@""
	.align	4


	//----- nvinfo : EIATTR_CUDA_API_VERSION
	.align		4
        /*0000*/ 	.byte	0x04, 0x37
        /*0002*/ 	.short	(.L_603 - .L_602)
.L_602:
        /*0004*/ 	.word	0x00000082


	//----- nvinfo : EIATTR_KPARAM_INFO
	.align		4
.L_603:
        /*0008*/ 	.byte	0x04, 0x17
        /*000a*/ 	.short	(.L_605 - .L_604)
.L_604:
        /*000c*/ 	.word	0x00000000
        /*0010*/ 	.short	0x0000
        /*0012*/ 	.short	0x0070
        /*0014*/ 	.byte	0x00, 0xf0, 0x01, 0x2e


	//----- nvinfo : EIATTR_SPARSE_MMA_MASK
	.align		4
.L_605:
        /*0018*/ 	.byte	0x03, 0x50
        /*001a*/ 	.short	0x0000


	//----- nvinfo : EIATTR_MAXREG_COUNT
	.align		4
        /*001c*/ 	.byte	0x03, 0x1b
        /*001e*/ 	.short	0x00a8


	//----- nvinfo : EIATTR_NUM_BARRIERS
	.align		4
        /*0020*/ 	.byte	0x02, 0x4c
        /*0022*/ 	.byte	0x10
	.zero		1


	//----- nvinfo : EIATTR_EXTERNS
	.align		4
        /*0024*/ 	.byte	0x04, 0x0f
        /*0026*/ 	.short	(.L_607 - .L_606)


	//   ....[0]....
	.align		4
.L_606:
        /*0028*/ 	.word	index@(__assertfail)


	//----- nvinfo : EIATTR_ANNOTATIONS
	.align		4
.L_607:
        /*002c*/ 	.byte	0x04, 0x55
        /*002e*/ 	.short	(.L_609 - .L_608)


	//   ....[0]....
.L_608:
        /* <DEDUP_REMOVED lines=99> */


	//----- nvinfo : EIATTR_MERCURY_ISA_VERSION
	.align		4
.L_609:
        /*0650*/ 	.byte	0x03, 0x5f
        /*0652*/ 	.short	0x0101


	//----- nvinfo : EIATTR_UNUSED_LOAD_BYTE_OFFSET
	.align		4
        /*0654*/ 	.byte	0x04, 0x44
        /*0656*/ 	.short	(.L_611 - .L_610)


	//   ....[0]....
.L_610:
        /*0658*/ 	.word	0x00000a50
        /*065c*/ 	.word	0x0000fff0


	//   ....[1]....
        /*0660*/ 	.word	0x0000b110
        /*0664*/ 	.word	0x0000fff0


	//----- nvinfo : EIATTR_INT_WARP_WIDE_INSTR_OFFSETS
	.align		4
.L_611:
        /*0668*/ 	.byte	0x04, 0x31
        /*066a*/ 	.short	(.L_613 - .L_612)


	//   ....[0]....
.L_612:
        /*066c*/ 	.word	0x00000120


	//   ....[1]....
        /*0670*/ 	.word	0x00000160


	//   ....[2]....
        /*0674*/ 	.word	0x000001d0


	//   ....[3]....
        /*0678*/ 	.word	0x00000240


	//   ....[4]....
        /*067c*/ 	.word	0x000114b0


	//   ....[5]....
        /*0680*/ 	.word	0x00011540


	//   ....[6]....
        /*0684*/ 	.word	0x00015dd0


	//   ....[7]....
        /*0688*/ 	.word	0x00015e60


	//----- nvinfo : EIATTR_COOP_GROUP_MASK_REGIDS
	.align		4
.L_613:
        /*068c*/ 	.byte	0x04, 0x29
        /*068e*/ 	.short	(.L_615 - .L_614)


	//   ....[0]....
.L_614:
        /*0690*/ 	.word	0xffffffff


	//   ....[1]....
        /*0694*/ 	.word	0xffffffff


	//   ....[2]....
        /*0698*/ 	.word	0xffffffff


	//   ....[3]....
        /*069c*/ 	.word	0xffffffff


	//   ....[4]....
        /*06a0*/ 	.word	0xffffffff


	//   ....[5]....
        /*06a4*/ 	.word	0xffffffff


	//   ....[6]....
        /*06a8*/ 	.word	0xffffffff


	//   ....[7]....
        /*06ac*/ 	.word	0xffffffff


	//   ....[8]....
        /*06b0*/ 	.word	0xffffffff


	//   ....[9]....
        /*06b4*/ 	.word	0xffffffff


	//   ....[10]....
        /*06b8*/ 	.word	0xffffffff


	//   ....[11]....
        /*06bc*/ 	.word	0xffffffff


	//   ....[12]....
        /*06c0*/ 	.word	0xffffffff


	//   ....[13]....
        /*06c4*/ 	.word	0xffffffff


	//   ....[14]....
        /*06c8*/ 	.word	0xffffffff


	//   ....[15]....
        /*06cc*/ 	.word	0xffffffff


	//   ....[16]....
        /*06d0*/ 	.word	0xffffffff


	//   ....[17]....
        /*06d4*/ 	.word	0xffffffff


	//   ....[18]....
        /*06d8*/ 	.word	0xffffffff


	//   ....[19]....
        /*06dc*/ 	.word	0xffffffff


	//   ....[20]....
        /*06e0*/ 	.word	0xffffffff


	//   ....[21]....
        /*06e4*/ 	.word	0xffffffff


	//   ....[22]....
        /*06e8*/ 	.word	0xffffffff


	//   ....[23]....
        /*06ec*/ 	.word	0xffffffff


	//   ....[24]....
        /*06f0*/ 	.word	0xffffffff


	//   ....[25]....
        /*06f4*/ 	.word	0xffffffff


	//   ....[26]....
        /*06f8*/ 	.word	0xffffffff


	//   ....[27]....
        /*06fc*/ 	.word	0xffffffff


	//   ....[28]....
        /*0700*/ 	.word	0xffffffff


	//   ....[29]....
        /*0704*/ 	.word	0xffffffff


	//   ....[30]....
        /*0708*/ 	.word	0xffffffff


	//   ....[31]....
        /*070c*/ 	.word	0xffffffff


	//   ....[32]....
        /*0710*/ 	.word	0xffffffff


	//   ....[33]....
        /*0714*/ 	.word	0xffffffff


	//   ....[34]....
        /*0718*/ 	.word	0xffffffff


	//   ....[35]....
        /*071c*/ 	.word	0xffffffff


	//   ....[36]....
        /*0720*/ 	.word	0xffffffff


	//   ....[37]....
        /*0724*/ 	.word	0xffffffff


	//   ....[38]....
        /*0728*/ 	.word	0xffffffff


	//   ....[39]....
        /*072c*/ 	.word	0xffffffff


	//   ....[40]....
        /*0730*/ 	.word	0xffffffff


	//   ....[41]....
        /*0734*/ 	.word	0xffffffff


	//   ....[42]....
        /*0738*/ 	.word	0xffffffff


	//   ....[43]....
        /*073c*/ 	.word	0xffffffff


	//   ....[44]....
        /*0740*/ 	.word	0xffffffff


	//   ....[45]....
        /*0744*/ 	.word	0xffffffff


	//   ....[46]....
        /*0748*/ 	.word	0xffffffff


	//   ....[47]....
        /*074c*/ 	.word	0xffffffff


	//   ....[48]....
        /*0750*/ 	.word	0xffffffff


	//   ....[49]....
        /*0754*/ 	.word	0xffffffff


	//   ....[50]....
        /*0758*/ 	.word	0xffffffff


	//   ....[51]....
        /*075c*/ 	.word	0xffffffff


	//   ....[52]....
        /*0760*/ 	.word	0xffffffff


	//   ....[53]....
        /*0764*/ 	.word	0xffffffff


	//   ....[54]....
        /*0768*/ 	.word	0xffffffff


	//   ....[55]....
        /*076c*/ 	.word	0xffffffff


	//   ....[56]....
        /*0770*/ 	.word	0xffffffff


	//   ....[57]....
        /*0774*/ 	.word	0xffffffff


	//   ....[58]....
        /*0778*/ 	.word	0xffffffff


	//   ....[59]....
        /*077c*/ 	.word	0xffffffff


	//   ....[60]....
        /*0780*/ 	.word	0xffffffff


	//   ....[61]....
        /*0784*/ 	.word	0xffffffff


	//   ....[62]....
        /*0788*/ 	.word	0xffffffff


	//   ....[63]....
        /*078c*/ 	.word	0xffffffff


	//   ....[64]....
        /*0790*/ 	.word	0xffffffff


	//   ....[65]....
        /*0794*/ 	.word	0xffffffff


	//   ....[66]....
        /*0798*/ 	.word	0xffffffff


	//   ....[67]....
        /*079c*/ 	.word	0xffffffff


	//   ....[68]....
        /*07a0*/ 	.word	0xffffffff


	//   ....[69]....
        /*07a4*/ 	.word	0xffffffff


	//   ....[70]....
        /*07a8*/ 	.word	0xffffffff


	//   ....[71]....
        /*07ac*/ 	.word	0xffffffff


	//   ....[72]....
        /*07b0*/ 	.word	0xffffffff


	//   ....[73]....
        /*07b4*/ 	.word	0xffffffff


	//   ....[74]....
        /*07b8*/ 	.word	0xffffffff


	//   ....[75]....
        /*07bc*/ 	.word	0xffffffff


	//   ....[76]....
        /*07c0*/ 	.word	0xffffffff


	//   ....[77]....
        /*07c4*/ 	.word	0xffffffff


	//   ....[78]....
        /*07c8*/ 	.word	0xffffffff


	//   ....[79]....
        /*07cc*/ 	.word	0xffffffff


	//   ....[80]....
        /*07d0*/ 	.word	0xffffffff


	//   ....[81]....
        /*07d4*/ 	.word	0xffffffff


	//   ....[82]....
        /*07d8*/ 	.word	0xffffffff


	//   ....[83]....
        /*07dc*/ 	.word	0xffffffff


	//   ....[84]....
        /*07e0*/ 	.word	0xffffffff


	//   ....[85]....
        /*07e4*/ 	.word	0xffffffff


	//   ....[86]....
        /*07e8*/ 	.word	0xffffffff


	//   ....[87]....
        /*07ec*/ 	.word	0xffffffff


	//   ....[88]....
        /*07f0*/ 	.word	0xffffffff


	//   ....[89]....
        /*07f4*/ 	.word	0xffffffff


	//   ....[90]....
        /*07f8*/ 	.word	0xffffffff


	//   ....[91]....
        /*07fc*/ 	.word	0xffffffff


	//   ....[92]....
        /*0800*/ 	.word	0xffffffff


	//   ....[93]....
        /*0804*/ 	.word	0xffffffff


	//   ....[94]....
        /*0808*/ 	.word	0xffffffff


	//   ....[95]....
        /*080c*/ 	.word	0xffffffff


	//   ....[96]....
        /*0810*/ 	.word	0xffffffff


	//   ....[97]....
        /*0814*/ 	.word	0xffffffff


	//   ....[98]....
        /*0818*/ 	.word	0xffffffff


	//   ....[99]....
        /*081c*/ 	.word	0xffffffff


	//   ....[100]....
        /*0820*/ 	.word	0xffffffff


	//   ....[101]....
        /*0824*/ 	.word	0xffffffff


	//   ....[102]....
        /*0828*/ 	.word	0xffffffff


	//   ....[103]....
        /*082c*/ 	.word	0xffffffff


	//   ....[104]....
        /*0830*/ 	.word	0xffffffff


	//   ....[105]....
        /*0834*/ 	.word	0xffffffff


	//   ....[106]....
        /*0838*/ 	.word	0xffffffff


	//   ....[107]....
        /*083c*/ 	.word	0xffffffff


	//   ....[108]....
        /*0840*/ 	.word	0xffffffff


	//   ....[109]....
        /*0844*/ 	.word	0xffffffff


	//   ....[110]....
        /*0848*/ 	.word	0xffffffff


	//   ....[111]....
        /*084c*/ 	.word	0xffffffff


	//   ....[112]....
        /*0850*/ 	.word	0xffffffff


	//   ....[113]....
        /*0854*/ 	.word	0xffffffff


	//   ....[114]....
        /*0858*/ 	.word	0xffffffff


	//   ....[115]....
        /*085c*/ 	.word	0xffffffff


	//   ....[116]....
        /*0860*/ 	.word	0xffffffff


	//   ....[117]....
        /*0864*/ 	.word	0xffffffff


	//   ....[118]....
        /*0868*/ 	.word	0xffffffff


	//   ....[119]....
        /*086c*/ 	.word	0xffffffff


	//   ....[120]....
        /*0870*/ 	.word	0xffffffff


	//   ....[121]....
        /*0874*/ 	.word	0x0500000f


	//   ....[122]....
        /*0878*/ 	.word	0x0500000f


	//   ....[123]....
        /*087c*/ 	.word	0x0500000f


	//   ....[124]....
        /*0880*/ 	.word	0x0500000f


	//   ....[125]....
        /*0884*/ 	.word	0x0500000f


	//   ....[126]....
        /*0888*/ 	.word	0x0500000f


	//   ....[127]....
        /*088c*/ 	.word	0x0500000f


	//   ....[128]....
        /*0890*/ 	.word	0x0500000f


	//   ....[129]....
        /*0894*/ 	.word	0x0500000f


	//   ....[130]....
        /*0898*/ 	.word	0x0500000f


	//   ....[131]....
        /*089c*/ 	.word	0x0500000f


	//   ....[132]....
        /*08a0*/ 	.word	0x0500000f


	//   ....[133]....
        /*08a4*/ 	.word	0x0500000f


	//   ....[134]....
        /*08a8*/ 	.word	0x0500000f


	//   ....[135]....
        /*08ac*/ 	.word	0x0500000f


	//   ....[136]....
        /*08b0*/ 	.word	0x0500000f


	//   ....[137]....
        /*08b4*/ 	.word	0x0500000f


	//   ....[138]....
        /*08b8*/ 	.word	0x0500000f


	//   ....[139]....
        /*08bc*/ 	.word	0x0500000f


	//   ....[140]....
        /*08c0*/ 	.word	0x0500000f


	//   ....[141]....
        /*08c4*/ 	.word	0x0500000f


	//   ....[142]....
        /*08c8*/ 	.word	0x0500000f


	//   ....[143]....
        /*08cc*/ 	.word	0x0500000f


	//   ....[144]....
        /*08d0*/ 	.word	0x0500000f


	//   ....[145]....
        /*08d4*/ 	.word	0x0500000f


	//   ....[146]....
        /*08d8*/ 	.word	0x0500000f


	//   ....[147]....
        /*08dc*/ 	.word	0x0500000f


	//   ....[148]....
        /*08e0*/ 	.word	0x0500000f


	//   ....[149]....
        /*08e4*/ 	.word	0x0500000f


	//   ....[150]....
        /*08e8*/ 	.word	0x0500000f


	//   ....[151]....
        /*08ec*/ 	.word	0x0500000f


	//   ....[152]....
        /*08f0*/ 	.word	0x0500000f


	//   ....[153]....
        /*08f4*/ 	.word	0x0500000f


	//   ....[154]....
        /*08f8*/ 	.word	0x0500000f


	//   ....[155]....
        /*08fc*/ 	.word	0x0500000f


	//   ....[156]....
        /*0900*/ 	.word	0x0500000f


	//   ....[157]....
        /*0904*/ 	.word	0x0500000f


	//   ....[158]....
        /*0908*/ 	.word	0x0500000f


	//   ....[159]....
        /*090c*/ 	.word	0x0500000f


	//   ....[160]....
        /*0910*/ 	.word	0x0500000f


	//   ....[161]....
        /*0914*/ 	.word	0x0500000f


	//   ....[162]....
        /*0918*/ 	.word	0x0500000f


	//   ....[163]....
        /*091c*/ 	.word	0x0500000f


	//   ....[164]....
        /*0920*/ 	.word	0x0500000f


	//   ....[165]....
        /*0924*/ 	.word	0x0500000f


	//   ....[166]....
        /*0928*/ 	.word	0x0500000f


	//   ....[167]....
        /*092c*/ 	.word	0x0500000f


	//   ....[168]....
        /*0930*/ 	.word	0x0500000f


	//   ....[169]....
        /*0934*/ 	.word	0x0500000f


	//   ....[170]....
        /*0938*/ 	.word	0x0500000f


	//   ....[171]....
        /*093c*/ 	.word	0x0500000f


	//   ....[172]....
        /*0940*/ 	.word	0x0500000f


	//----- nvinfo : EIATTR_COOP_GROUP_INSTR_OFFSETS
	.align		4
.L_615:
        /*0944*/ 	.byte	0x04, 0x28
        /*0946*/ 	.short	(.L_617 - .L_616)


	//   ....[0]....
.L_616:
        /*0948*/ 	.word	0x00000060


	//   ....[1]....
        /*094c*/ 	.word	0x00000130


	//   ....[2]....
        /*0950*/ 	.word	0x000001f0


	//   ....[3]....
        /*0954*/ 	.word	0x000003c0


	//   ....[4]....
        /*0958*/ 	.word	0x00000520


	//   ....[5]....
        /*095c*/ 	.word	0x00000640


	//   ....[6]....
        /*0960*/ 	.word	0x000007a0


	//   ....[7]....
        /*0964*/ 	.word	0x00001d70


	//   ....[8]....
        /*0968*/ 	.word	0x00003180


	//   ....[9]....
        /*096c*/ 	.word	0x000031c0


	//   ....[10]....
        /*0970*/ 	.word	0x00003850


	//   ....[11]....
        /*0974*/ 	.word	0x00003a80


	//   ....[12]....
        /*0978*/ 	.word	0x00003f10


	//   ....[13]....
        /*097c*/ 	.word	0x00004090


	//   ....[14]....
        /*0980*/ 	.word	0x00005710


	//   ....[15]....
        /*0984*/ 	.word	0x000059b0


	//   ....[16]....
        /*0988*/ 	.word	0x000062f0


	//   ....[17]....
        /*098c*/ 	.word	0x000063d0


	//   ....[18]....
        /*0990*/ 	.word	0x00006d90


	//   ....[19]....
        /*0994*/ 	.word	0x00006df0


	//   ....[20]....
        /*0998*/ 	.word	0x00008c90


	//   ....[21]....
        /*099c*/ 	.word	0x00008cf0


	//   ....[22]....
        /*09a0*/ 	.word	0x00009740


	//   ....[23]....
        /*09a4*/ 	.word	0x000097a0


	//   ....[24]....
        /*09a8*/ 	.word	0x0000a700


	//   ....[25]....
        /*09ac*/ 	.word	0x0000a730


	//   ....[26]....
        /*09b0*/ 	.word	0x0000a770


	//   ....[27]....
        /*09b4*/ 	.word	0x0000a780


	//   ....[28]....
        /*09b8*/ 	.word	0x0000c160


	//   ....[29]....
        /*09bc*/ 	.word	0x0000c170


	//   ....[30]....
        /*09c0*/ 	.word	0x0000c180


	//   ....[31]....
        /*09c4*/ 	.word	0x0000c1d0


	//   ....[32]....
        /*09c8*/ 	.word	0x0000cc80


	//   ....[33]....
        /*09cc*/ 	.word	0x0000cca0


	//   ....[34]....
        /*09d0*/ 	.word	0x0000ce20


	//   ....[35]....
        /*09d4*/ 	.word	0x0000ce40


	//   ....[36]....
        /*09d8*/ 	.word	0x0000cf80


	//   ....[37]....
        /*09dc*/ 	.word	0x0000cfa0


	//   ....[38]....
        /*09e0*/ 	.word	0x0000d0f0


	//   ....[39]....
        /*09e4*/ 	.word	0x0000d110


	//   ....[40]....
        /*09e8*/ 	.word	0x0000d650


	//   ....[41]....
        /*09ec*/ 	.word	0x0000d690


	//   ....[42]....
        /*09f0*/ 	.word	0x0000e190


	//   ....[43]....
        /*09f4*/ 	.word	0x0000e1a0


	//   ....[44]....
        /*09f8*/ 	.word	0x0000f2e0


	//   ....[45]....
        /*09fc*/ 	.word	0x0000f310


	//   ....[46]....
        /*0a00*/ 	.word	0x0000f480


	//   ....[47]....
        /*0a04*/ 	.word	0x0000f4a0


	//   ....[48]....
        /*0a08*/ 	.word	0x0000f5e0


	//   ....[49]....
        /*0a0c*/ 	.word	0x0000f600


	//   ....[50]....
        /*0a10*/ 	.word	0x0000f750


	//   ....[51]....
        /*0a14*/ 	.word	0x0000f770


	//   ....[52]....
        /*0a18*/ 	.word	0x0000f940


	//   ....[53]....
        /*0a1c*/ 	.word	0x0000fb80


	//   ....[54]....
        /*0a20*/ 	.word	0x0000fbb0


	//   ....[55]....
        /*0a24*/ 	.word	0x0000fbe0


	//   ....[56]....
        /*0a28*/ 	.word	0x0000fc10


	//   ....[57]....
        /*0a2c*/ 	.word	0x0000fc40


	//   ....[58]....
        /*0a30*/ 	.word	0x0000fc70


	//   ....[59]....
        /*0a34*/ 	.word	0x0000fe10


	//   ....[60]....
        /*0a38*/ 	.word	0x0000fe40


	//   ....[61]....
        /*0a3c*/ 	.word	0x0000fe70


	//   ....[62]....
        /*0a40*/ 	.word	0x0000fea0


	//   ....[63]....
        /*0a44*/ 	.word	0x0000fed0


	//   ....[64]....
        /*0a48*/ 	.word	0x0000ff00


	//   ....[65]....
        /*0a4c*/ 	.word	0x0000ffa0


	//   ....[66]....
        /*0a50*/ 	.word	0x0000ffd0


	//   ....[67]....
        /*0a54*/ 	.word	0x0000ffe0


	//   ....[68]....
        /*0a58*/ 	.word	0x00010010


	//   ....[69]....
        /*0a5c*/ 	.word	0x00011a90


	//   ....[70]....
        /*0a60*/ 	.word	0x00012540


	//   ....[71]....
        /*0a64*/ 	.word	0x00012570


	//   ....[72]....
        /*0a68*/ 	.word	0x00012590


	//   ....[73]....
        /*0a6c*/ 	.word	0x000125d0


	//   ....[74]....
        /*0a70*/ 	.word	0x000126d0


	//   ....[75]....
        /*0a74*/ 	.word	0x000126f0


	//   ....[76]....
        /*0a78*/ 	.word	0x00012780


	//   ....[77]....
        /*0a7c*/ 	.word	0x00012790


	//   ....[78]....
        /*0a80*/ 	.word	0x00012820


	//   ....[79]....
        /*0a84*/ 	.word	0x00012840


	//   ....[80]....
        /*0a88*/ 	.word	0x000128e0


	//   ....[81]....
        /*0a8c*/ 	.word	0x00012900


	//   ....[82]....
        /*0a90*/ 	.word	0x00012990


	//   ....[83]....
        /*0a94*/ 	.word	0x000129b0


	//   ....[84]....
        /*0a98*/ 	.word	0x00012a40


	//   ....[85]....
        /*0a9c*/ 	.word	0x00012a50


	//   ....[86]....
        /*0aa0*/ 	.word	0x00013120


	//   ....[87]....
        /*0aa4*/ 	.word	0x00013180


	//   ....[88]....
        /*0aa8*/ 	.word	0x00013190


	//   ....[89]....
        /*0aac*/ 	.word	0x00013230


	//   ....[90]....
        /*0ab0*/ 	.word	0x000132c0


	//   ....[91]....
        /*0ab4*/ 	.word	0x000132d0


	//   ....[92]....
        /*0ab8*/ 	.word	0x00013360


	//   ....[93]....
        /*0abc*/ 	.word	0x00013370


	//   ....[94]....
        /*0ac0*/ 	.word	0x000133e0


	//   ....[95]....
        /*0ac4*/ 	.word	0x000133f0


	//   ....[96]....
        /*0ac8*/ 	.word	0x00013470


	//   ....[97]....
        /*0acc*/ 	.word	0x00013480


	//   ....[98]....
        /*0ad0*/ 	.word	0x00013500


	//   ....[99]....
        /*0ad4*/ 	.word	0x00013510


	//   ....[100]....
        /*0ad8*/ 	.word	0x00013520


	//   ....[101]....
        /*0adc*/ 	.word	0x00013560


	//   ....[102]....
        /*0ae0*/ 	.word	0x000160f0


	//   ....[103]....
        /*0ae4*/ 	.word	0x00016120


	//   ....[104]....
        /*0ae8*/ 	.word	0x00016180


	//   ....[105]....
        /*0aec*/ 	.word	0x000161b0


	//   ....[106]....
        /*0af0*/ 	.word	0x000161e0


	//   ....[107]....
        /*0af4*/ 	.word	0x00016210


	//   ....[108]....
        /*0af8*/ 	.word	0x00016240


	//   ....[109]....
        /*0afc*/ 	.word	0x00016270


	//   ....[110]....
        /*0b00*/ 	.word	0x00016430


	//   ....[111]....
        /*0b04*/ 	.word	0x00016460


	//   ....[112]....
        /*0b08*/ 	.word	0x00016490


	//   ....[113]....
        /*0b0c*/ 	.word	0x000164c0


	//   ....[114]....
        /*0b10*/ 	.word	0x000164f0


	//   ....[115]....
        /*0b14*/ 	.word	0x00016520


	//   ....[116]....
        /*0b18*/ 	.word	0x000165f0


	//   ....[117]....
        /*0b1c*/ 	.word	0x00016610


	//   ....[118]....
        /*0b20*/ 	.word	0x00016620


	//   ....[119]....
        /*0b24*/ 	.word	0x000166a0


	//   ....[120]....
        /*0b28*/ 	.word	0x000171e0


	//   ....[121]....
        /*0b2c*/ 	.word	0x000177c0


	//   ....[122]....
        /*0b30*/ 	.word	0x00017940


	//   ....[123]....
        /*0b34*/ 	.word	0x000179a0


	//   ....[124]....
        /*0b38*/ 	.word	0x00017a30


	//   ....[125]....
        /*0b3c*/ 	.word	0x00017a90


	//   ....[126]....
        /*0b40*/ 	.word	0x00017b30


	//   ....[127]....
        /*0b44*/ 	.word	0x00017c20


	//   ....[128]....
        /*0b48*/ 	.word	0x00017d50


	//   ....[129]....
        /*0b4c*/ 	.word	0x00017df0


	//   ....[130]....
        /*0b50*/ 	.word	0x00017ec0


	//   ....[131]....
        /*0b54*/ 	.word	0x00017f60


	//   ....[132]....
        /*0b58*/ 	.word	0x00018030


	//   ....[133]....
        /*0b5c*/ 	.word	0x000180d0


	//   ....[134]....
        /*0b60*/ 	.word	0x000181a0


	//   ....[135]....
        /*0b64*/ 	.word	0x00018240


	//   ....[136]....
        /*0b68*/ 	.word	0x000182f0


	//   ....[137]....
        /*0b6c*/ 	.word	0x000183d0


	//   ....[138]....
        /*0b70*/ 	.word	0x00018630


	//   ....[139]....
        /*0b74*/ 	.word	0x000186e0


	//   ....[140]....
        /*0b78*/ 	.word	0x000187e0


	//   ....[141]....
        /*0b7c*/ 	.word	0x000188d0


	//   ....[142]....
        /*0b80*/ 	.word	0x00018990


	//   ....[143]....
        /*0b84*/ 	.word	0x00018a50


	//   ....[144]....
        /*0b88*/ 	.word	0x00018b10


	//   ....[145]....
        /*0b8c*/ 	.word	0x00018bd0


	//   ....[146]....
        /*0b90*/ 	.word	0x00018c90


	//   ....[147]....
        /*0b94*/ 	.word	0x00018d50


	//   ....[148]....
        /*0b98*/ 	.word	0x00018e10


	//   ....[149]....
        /*0b9c*/ 	.word	0x00018ec0


	//   ....[150]....
        /*0ba0*/ 	.word	0x00018fc0


	//   ....[151]....
        /*0ba4*/ 	.word	0x00019010


	//   ....[152]....
        /*0ba8*/ 	.word	0x00019070


	//   ....[153]....
        /*0bac*/ 	.word	0x00019150


	//   ....[154]....
        /*0bb0*/ 	.word	0x00019480


	//   ....[155]....
        /*0bb4*/ 	.word	0x00019520


	//   ....[156]....
        /*0bb8*/ 	.word	0x000196c0


	//   ....[157]....
        /*0bbc*/ 	.word	0x00019740


	//   ....[158]....
        /*0bc0*/ 	.word	0x000197c0


	//   ....[159]....
        /*0bc4*/ 	.word	0x00019840


	//   ....[160]....
        /*0bc8*/ 	.word	0x000198c0


	//   ....[161]....
        /*0bcc*/ 	.word	0x00019950


	//   ....[162]....
        /*0bd0*/ 	.word	0x000199f0


	//   ....[163]....
        /*0bd4*/ 	.word	0x00019aa0


	//   ....[164]....
        /*0bd8*/ 	.word	0x00019b20


	//   ....[165]....
        /*0bdc*/ 	.word	0x00019ba0


	//   ....[166]....
        /*0be0*/ 	.word	0x00019c20


	//   ....[167]....
        /*0be4*/ 	.word	0x00019cb0


	//   ....[168]....
        /*0be8*/ 	.word	0x00019d30


	//   ....[169]....
        /*0bec*/ 	.word	0x00019de0


	//   ....[170]....
        /*0bf0*/ 	.word	0x00019e30


	//   ....[171]....
        /*0bf4*/ 	.word	0x00019ef0


	//   ....[172]....
        /*0bf8*/ 	.word	0x0001a020


	//----- nvinfo : EIATTR_REG_RECONFIG
	.align		4
.L_617:
        /*0bfc*/ 	.byte	0x01, 0x54
	.zero		2


	//----- nvinfo : EIATTR_SYSCALL_OFFSETS
	.align		4
        /*0c00*/ 	.byte	0x04, 0x46
        /*0c02*/ 	.short	(.L_619 - .L_618)


	//   ....[0]....
.L_618:
        /*0c04*/ 	.word	0x00001f70


	//   ....[1]....
        /*0c08*/ 	.word	0x000116b0


	//   ....[2]....
        /*0c0c*/ 	.word	0x00011800


	//   ....[3]....
        /*0c10*/ 	.word	0x00011900


	//   ....[4]....
        /*0c14*/ 	.word	0x00012160


	//   ....[5]....
        /*0c18*/ 	.word	0x00012d60


	//----- nvinfo : EIATTR_MBARRIER_INSTR_OFFSETS
	.align		4
.L_619:
        /*0c1c*/ 	.byte	0x04, 0x39
        /*0c1e*/ 	.short	(.L_621 - .L_620)


	//   ....[0]....
.L_620:
        /*0c20*/ 	.word	0x00000260
        /*0c24*/ 	.word	0x000000ff
        /*0c28*/ 	.word	0x00032400
        /*0c2c*/ 	.short	0x0100
        /*0c2e*/ 	.byte	0x08
	.zero		1


	//   ....[1]....
        /*0c30*/ 	.word	0x00000270
        /*0c34*/ 	.word	0x000000ff
        /*0c38*/ 	.word	0x00032410
        /*0c3c*/ 	.short	0x0100
        /*0c3e*/ 	.byte	0x08
	.zero		1


	//   ....[2]....
        /*0c40*/ 	.word	0x00000280
        /*0c44*/ 	.word	0x000000ff
        /*0c48*/ 	.word	0x00032420
        /*0c4c*/ 	.short	0x0100
        /*0c4e*/ 	.byte	0x08
	.zero		1


	//   ....[3]....
        /*0c50*/ 	.word	0x00000370
        /*0c54*/ 	.word	0x000000ff
        /*0c58*/ 	.word	0x00032430
        /*0c5c*/ 	.short	0x0100
        /*0c5e*/ 	.byte	0x08
	.zero		1


	//   ....[4]....
        /*0c60*/ 	.word	0x00000380
        /*0c64*/ 	.word	0x000000ff
        /*0c68*/ 	.word	0x00032440
        /*0c6c*/ 	.short	0x0100
        /*0c6e*/ 	.byte	0x08
	.zero		1


	//   ....[5]....
        /*0c70*/ 	.word	0x00000390
        /*0c74*/ 	.word	0x000000ff
        /*0c78*/ 	.word	0x00032438
        /*0c7c*/ 	.short	0x0100
        /*0c7e*/ 	.byte	0x08
	.zero		1


	//   ....[6]....
        /*0c80*/ 	.word	0x000003a0
        /*0c84*/ 	.word	0x000000ff
        /*0c88*/ 	.word	0x00032448
        /*0c8c*/ 	.short	0x0100
        /*0c8e*/ 	.byte	0x08
	.zero		1


	//   ....[7]....
        /*0c90*/ 	.word	0x000004d0
        /*0c94*/ 	.word	0x000000ff
        /*0c98*/ 	.word	0x00032450
        /*0c9c*/ 	.short	0x0100
        /*0c9e*/ 	.byte	0x08
	.zero		1


	//   ....[8]....
        /*0ca0*/ 	.word	0x000004e0
        /*0ca4*/ 	.word	0x000000ff
        /*0ca8*/ 	.word	0x00032460
        /*0cac*/ 	.short	0x0100
        /*0cae*/ 	.byte	0x08
	.zero		1


	//   ....[9]....
        /*0cb0*/ 	.word	0x000004f0
        /*0cb4*/ 	.word	0x000000ff
        /*0cb8*/ 	.word	0x00032458
        /*0cbc*/ 	.short	0x0100
        /*0cbe*/ 	.byte	0x08
	.zero		1


	//   ....[10]....
        /*0cc0*/ 	.word	0x00000500
        /*0cc4*/ 	.word	0x000000ff
        /*0cc8*/ 	.word	0x00032468
        /*0ccc*/ 	.short	0x0100
        /*0cce*/ 	.byte	0x08
	.zero		1


	//   ....[11]....
        /*0cd0*/ 	.word	0x000005f0
        /*0cd4*/ 	.word	0x000000ff
        /*0cd8*/ 	.word	0x00032470
        /*0cdc*/ 	.short	0x0100
        /*0cde*/ 	.byte	0x06
	.zero		1


	//   ....[12]....
        /*0ce0*/ 	.word	0x00000600
        /*0ce4*/ 	.word	0x000000ff
        /*0ce8*/ 	.word	0x00032480
        /*0cec*/ 	.short	0x0100
        /*0cee*/ 	.byte	0x06
	.zero		1


	//   ....[13]....
        /*0cf0*/ 	.word	0x00000610
        /*0cf4*/ 	.word	0x000000ff
        /*0cf8*/ 	.word	0x00032478
        /*0cfc*/ 	.short	0x0100
        /*0cfe*/ 	.byte	0x06
	.zero		1


	//   ....[14]....
        /*0d00*/ 	.word	0x00000620
        /*0d04*/ 	.word	0x000000ff
        /*0d08*/ 	.word	0x00032488
        /*0d0c*/ 	.short	0x0100
        /*0d0e*/ 	.byte	0x06
	.zero		1


	//   ....[15]....
        /*0d10*/ 	.word	0x00000750
        /*0d14*/ 	.word	0x000000ff
        /*0d18*/ 	.word	0x00032490
        /*0d1c*/ 	.short	0x0100
        /*0d1e*/ 	.byte	0x08
	.zero		1


	//   ....[16]....
        /*0d20*/ 	.word	0x00000760
        /*0d24*/ 	.word	0x000000ff
        /*0d28*/ 	.word	0x000324a0
        /*0d2c*/ 	.short	0x0100
        /*0d2e*/ 	.byte	0x08
	.zero		1


	//   ....[17]....
        /*0d30*/ 	.word	0x00000770
        /*0d34*/ 	.word	0x000000ff
        /*0d38*/ 	.word	0x00032498
        /*0d3c*/ 	.short	0x0100
        /*0d3e*/ 	.byte	0x08
	.zero		1


	//   ....[18]....
        /*0d40*/ 	.word	0x00000780
        /*0d44*/ 	.word	0x000000ff
        /*0d48*/ 	.word	0x000324a8
        /*0d4c*/ 	.short	0x0100
        /*0d4e*/ 	.byte	0x08
	.zero		1


	//   ....[19]....
        /*0d50*/ 	.word	0x000008b0
        /*0d54*/ 	.word	0x000000ff
        /*0d58*/ 	.word	0x000324b0
        /*0d5c*/ 	.short	0x0100
        /*0d5e*/ 	.byte	0x08
	.zero		1


	//   ....[20]....
        /*0d60*/ 	.word	0x000008c0
        /*0d64*/ 	.word	0x000000ff
        /*0d68*/ 	.word	0x000324c0
        /*0d6c*/ 	.short	0x0100
        /*0d6e*/ 	.byte	0x08
	.zero		1


	//   ....[21]....
        /*0d70*/ 	.word	0x000008d0
        /*0d74*/ 	.word	0x000000ff
        /*0d78*/ 	.word	0x000324b8
        /*0d7c*/ 	.short	0x0100
        /*0d7e*/ 	.byte	0x08
	.zero		1


	//   ....[22]....
        /*0d80*/ 	.word	0x000008e0
        /*0d84*/ 	.word	0x000000ff
        /*0d88*/ 	.word	0x000324c8
        /*0d8c*/ 	.short	0x0100
        /*0d8e*/ 	.byte	0x08
	.zero		1


	//   ....[23]....
        /*0d90*/ 	.word	0x00002030
        /*0d94*/ 	.word	0x00000005
        /*0d98*/ 	.word	0x00032400
        /*0d9c*/ 	.short	0x010a
        /*0d9e*/ 	.byte	0x3f
	.zero		1


	//   ....[24]....
        /*0da0*/ 	.word	0x000020e0
        /*0da4*/ 	.word	0x00000000
        /*0da8*/ 	.word	0x00032430
        /*0dac*/ 	.short	0x010a
        /*0dae*/ 	.byte	0x3f
	.zero		1


	//   ....[25]....
        /*0db0*/ 	.word	0x00002120
        /*0db4*/ 	.word	0x00000000
        /*0db8*/ 	.word	0x00032430
        /*0dbc*/ 	.short	0x010a
        /*0dbe*/ 	.byte	0x3f
	.zero		1


	//   ....[26]....
        /*0dc0*/ 	.word	0x00002420
        /*0dc4*/ 	.word	0x00000005
        /*0dc8*/ 	.word	0x00032410
        /*0dcc*/ 	.short	0x010a
        /*0dce*/ 	.byte	0x3f
	.zero		1


	//   ....[27]....
        /*0dd0*/ 	.word	0x00002460
        /*0dd4*/ 	.word	0x00000000
        /*0dd8*/ 	.word	0x00032450
        /*0ddc*/ 	.short	0x010a
        /*0dde*/ 	.byte	0x3f
	.zero		1


	//   ....[28]....
        /*0de0*/ 	.word	0x000024a0
        /*0de4*/ 	.word	0x00000000
        /*0de8*/ 	.word	0x00032450
        /*0dec*/ 	.short	0x010a
        /*0dee*/ 	.byte	0x3f
	.zero		1


	//   ....[29]....
        /*0df0*/ 	.word	0x00004280
        /*0df4*/ 	.word	0x00000015
        /*0df8*/ 	.word	0x00000000
        /*0dfc*/ 	.short	0x0101
        /*0dfe*/ 	.byte	0x3f
	.zero		1


	//   ....[30]....
        /*0e00*/ 	.word	0x00004c90
        /*0e04*/ 	.word	0x00000000
        /*0e08*/ 	.word	0x00000000
        /*0e0c*/ 	.short	0x0101
        /*0e0e*/ 	.byte	0x3f
	.zero		1


	//   ....[31]....
        /*0e10*/ 	.word	0x00004dd0
        /*0e14*/ 	.word	0x000000ff
        /*0e18*/ 	.word	0x00032430
        /*0e1c*/ 	.short	0x010a
        /*0e1e*/ 	.byte	0x05
	.zero		1


	//   ....[32]....
        /*0e20*/ 	.word	0x00004e10
        /*0e24*/ 	.word	0x000000ff
        /*0e28*/ 	.word	0x00032430
        /*0e2c*/ 	.short	0x010a
        /*0e2e*/ 	.byte	0x05
	.zero		1


	//   ....[33]....
        /*0e30*/ 	.word	0x00005020
        /*0e34*/ 	.word	0x000000ff
        /*0e38*/ 	.word	0x00032450
        /*0e3c*/ 	.short	0x010a
        /*0e3e*/ 	.byte	0x05
	.zero		1


	//   ....[34]....
        /*0e40*/ 	.word	0x00005060
        /*0e44*/ 	.word	0x000000ff
        /*0e48*/ 	.word	0x00032450
        /*0e4c*/ 	.short	0x010a
        /*0e4e*/ 	.byte	0x05
	.zero		1


	//   ....[35]....
        /*0e50*/ 	.word	0x00007220
        /*0e54*/ 	.word	0x000000c5
        /*0e58*/ 	.word	0x00000000
        /*0e5c*/ 	.short	0x0101
        /*0e5e*/ 	.byte	0x3f
	.zero		1


	//   ....[36]....
        /*0e60*/ 	.word	0x00007d10
        /*0e64*/ 	.word	0x0000000c
        /*0e68*/ 	.word	0x00000000
        /*0e6c*/ 	.short	0x0101
        /*0e6e*/ 	.byte	0x3f
	.zero		1


	//   ....[37]....
        /*0e70*/ 	.word	0x00007e60
        /*0e74*/ 	.word	0x000000ff
        /*0e78*/ 	.word	0x00032430
        /*0e7c*/ 	.short	0x010a
        /*0e7e*/ 	.byte	0x05
	.zero		1


	//   ....[38]....
        /*0e80*/ 	.word	0x00007ea0
        /*0e84*/ 	.word	0x000000ff
        /*0e88*/ 	.word	0x00032430
        /*0e8c*/ 	.short	0x010a
        /*0e8e*/ 	.byte	0x05
	.zero		1


	//   ....[39]....
        /*0e90*/ 	.word	0x000080b0
        /*0e94*/ 	.word	0x000000ff
        /*0e98*/ 	.word	0x00032450
        /*0e9c*/ 	.short	0x010a
        /*0e9e*/ 	.byte	0x05
	.zero		1


	//   ....[40]....
        /*0ea0*/ 	.word	0x000080f0
        /*0ea4*/ 	.word	0x000000ff
        /*0ea8*/ 	.word	0x00032450
        /*0eac*/ 	.short	0x010a
        /*0eae*/ 	.byte	0x05
	.zero		1


	//   ....[41]....
        /*0eb0*/ 	.word	0x00009940
        /*0eb4*/ 	.word	0x00000099
        /*0eb8*/ 	.word	0x00000000
        /*0ebc*/ 	.short	0x0101
        /*0ebe*/ 	.byte	0x3f
	.zero		1


	//   ....[42]....
        /*0ec0*/ 	.word	0x0000a660
        /*0ec4*/ 	.word	0x00000015
        /*0ec8*/ 	.word	0x00000000
        /*0ecc*/ 	.short	0x0101
        /*0ece*/ 	.byte	0x3f
	.zero		1


	//   ....[43]....
        /*0ed0*/ 	.word	0x0000cc60
        /*0ed4*/ 	.word	0x00000000
        /*0ed8*/ 	.word	0x00000000
        /*0edc*/ 	.short	0x0101
        /*0ede*/ 	.byte	0x3f
	.zero		1


	//   ....[44]....
        /*0ee0*/ 	.word	0x0000d630
        /*0ee4*/ 	.word	0x00000009
        /*0ee8*/ 	.word	0x00000000
        /*0eec*/ 	.short	0x0101
        /*0eee*/ 	.byte	0x3f
	.zero		1


	//   ....[45]....
        /*0ef0*/ 	.word	0x00011d00
        /*0ef4*/ 	.word	0x00000000
        /*0ef8*/ 	.word	0x00032440
        /*0efc*/ 	.short	0x010a
        /*0efe*/ 	.byte	0x3f
	.zero		1


	//   ....[46]....
        /*0f00*/ 	.word	0x00012b10
        /*0f04*/ 	.word	0x00000012
        /*0f08*/ 	.word	0x00032400
        /*0f0c*/ 	.short	0x0107
        /*0f0e*/ 	.byte	0x3f
	.zero		1


	//   ....[47]....
        /*0f10*/ 	.word	0x00012bb0
        /*0f14*/ 	.word	0x00000012
        /*0f18*/ 	.word	0x00032400
        /*0f1c*/ 	.short	0x0101
        /*0f1e*/ 	.byte	0x3f
	.zero		1


	//   ....[48]....
        /*0f20*/ 	.word	0x000136a0
        /*0f24*/ 	.word	0x00000012
        /*0f28*/ 	.word	0x00032410
        /*0f2c*/ 	.short	0x0107
        /*0f2e*/ 	.byte	0x3f
	.zero		1


	//   ....[49]....
        /*0f30*/ 	.word	0x000137a0
        /*0f34*/ 	.word	0x00000012
        /*0f38*/ 	.word	0x00032410
        /*0f3c*/ 	.short	0x0101
        /*0f3e*/ 	.byte	0x3f
	.zero		1


	//   ....[50]....
        /*0f40*/ 	.word	0x000137c0
        /*0f44*/ 	.word	0x00000012
        /*0f48*/ 	.word	0x00032420
        /*0f4c*/ 	.short	0x010a
        /*0f4e*/ 	.byte	0x3f
	.zero		1


	//   ....[51]....
        /*0f50*/ 	.word	0x000138a0
        /*0f54*/ 	.word	0x00000002
        /*0f58*/ 	.word	0x00032460
        /*0f5c*/ 	.short	0x010a
        /*0f5e*/ 	.byte	0x3f
	.zero		1


	//   ....[52]....
        /*0f60*/ 	.word	0x00014170
        /*0f64*/ 	.word	0x00000002
        /*0f68*/ 	.word	0x00032440
        /*0f6c*/ 	.short	0x010a
        /*0f6e*/ 	.byte	0x3f
	.zero		1


	//   ....[53]....
        /*0f70*/ 	.word	0x000143a0
        /*0f74*/ 	.word	0x00000002
        /*0f78*/ 	.word	0x00032460
        /*0f7c*/ 	.short	0x010a
        /*0f7e*/ 	.byte	0x3f
	.zero		1


	//   ....[54]....
        /*0f80*/ 	.word	0x00014bb0
        /*0f84*/ 	.word	0x00000002
        /*0f88*/ 	.word	0x00032440
        /*0f8c*/ 	.short	0x010a
        /*0f8e*/ 	.byte	0x3f
	.zero		1


	//   ....[55]....
        /*0f90*/ 	.word	0x00014de0
        /*0f94*/ 	.word	0x00000002
        /*0f98*/ 	.word	0x00032460
        /*0f9c*/ 	.short	0x010a
        /*0f9e*/ 	.byte	0x3f
	.zero		1


	//   ....[56]....
        /*0fa0*/ 	.word	0x00015580
        /*0fa4*/ 	.word	0x00000003
        /*0fa8*/ 	.word	0x00032440
        /*0fac*/ 	.short	0x010a
        /*0fae*/ 	.byte	0x3f
	.zero		1


	//   ....[57]....
        /*0fb0*/ 	.word	0x000157b0
        /*0fb4*/ 	.word	0x00000003
        /*0fb8*/ 	.word	0x00032460
        /*0fbc*/ 	.short	0x010a
        /*0fbe*/ 	.byte	0x3f
	.zero		1


	//   ....[58]....
        /*0fc0*/ 	.word	0x00017160
        /*0fc4*/ 	.word	0x00000000
        /*0fc8*/ 	.word	0x00032420
        /*0fcc*/ 	.short	0x010a
        /*0fce*/ 	.byte	0x3f
	.zero		1


	//   ....[59]....
        /*0fd0*/ 	.word	0x00017350
        /*0fd4*/ 	.word	0x00000006
        /*0fd8*/ 	.word	0x00000000
        /*0fdc*/ 	.short	0x010a
        /*0fde*/ 	.byte	0x3f
	.zero		1


	//   ....[60]....
        /*0fe0*/ 	.word	0x00017380
        /*0fe4*/ 	.word	0x00000007
        /*0fe8*/ 	.word	0x00000000
        /*0fec*/ 	.short	0x010a
        /*0fee*/ 	.byte	0x3f
	.zero		1


	//   ....[61]....
        /*0ff0*/ 	.word	0x000173e0
        /*0ff4*/ 	.word	0x00000004
        /*0ff8*/ 	.word	0x00000000
        /*0ffc*/ 	.short	0x010a
        /*0ffe*/ 	.byte	0x3f
	.zero		1


	//   ....[62]....
        /*1000*/ 	.word	0x00017410
        /*1004*/ 	.word	0x00000003
        /*1008*/ 	.word	0x00000000
        /*100c*/ 	.short	0x010a
        /*100e*/ 	.byte	0x3f
	.zero		1


	//   ....[63]....
        /*1010*/ 	.word	0x00017470
        /*1014*/ 	.word	0x00000005
        /*1018*/ 	.word	0x00032400
        /*101c*/ 	.short	0x010a
        /*101e*/ 	.byte	0x3f
	.zero		1


	//   ....[64]....
        /*1020*/ 	.word	0x000174c0
        /*1024*/ 	.word	0x00000000
        /*1028*/ 	.word	0x00032430
        /*102c*/ 	.short	0x010a
        /*102e*/ 	.byte	0x3f
	.zero		1


	//   ....[65]....
        /*1030*/ 	.word	0x00017510
        /*1034*/ 	.word	0x00000005
        /*1038*/ 	.word	0x00032410
        /*103c*/ 	.short	0x010a
        /*103e*/ 	.byte	0x3f
	.zero		1


	//   ....[66]....
        /*1040*/ 	.word	0x00017560
        /*1044*/ 	.word	0x00000000
        /*1048*/ 	.word	0x00032450
        /*104c*/ 	.short	0x010a
        /*104e*/ 	.byte	0x3f
	.zero		1


	//   ....[67]....
        /*1050*/ 	.word	0x000175c0
        /*1054*/ 	.word	0x00000014
        /*1058*/ 	.word	0x00032430
        /*105c*/ 	.short	0x010a
        /*105e*/ 	.byte	0x3f
	.zero		1


	//   ....[68]....
        /*1060*/ 	.word	0x00017620
        /*1064*/ 	.word	0x00000014
        /*1068*/ 	.word	0x00032450
        /*106c*/ 	.short	0x010a
        /*106e*/ 	.byte	0x3f
	.zero		1


	//   ....[69]....
        /*1070*/ 	.word	0x00017680
        /*1074*/ 	.word	0x00000014
        /*1078*/ 	.word	0x00032430
        /*107c*/ 	.short	0x010a
        /*107e*/ 	.byte	0x3f
	.zero		1


	//   ....[70]....
        /*1080*/ 	.word	0x000176e0
        /*1084*/ 	.word	0x00000014
        /*1088*/ 	.word	0x00032450
        /*108c*/ 	.short	0x010a
        /*108e*/ 	.byte	0x3f
	.zero		1


	//   ....[71]....
        /*1090*/ 	.word	0x00017880
        /*1094*/ 	.word	0x00000000
        /*1098*/ 	.word	0x00032440
        /*109c*/ 	.short	0x010a
        /*109e*/ 	.byte	0x3f
	.zero		1


	//   ....[72]....
        /*10a0*/ 	.word	0x00019190
        /*10a4*/ 	.word	0x00000012
        /*10a8*/ 	.word	0x00032420
        /*10ac*/ 	.short	0x010a
        /*10ae*/ 	.byte	0x3f
	.zero		1


	//   ....[73]....
        /*10b0*/ 	.word	0x000191e0
        /*10b4*/ 	.word	0x00000002
        /*10b8*/ 	.word	0x00032460
        /*10bc*/ 	.short	0x010a
        /*10be*/ 	.byte	0x3f
	.zero		1


	//   ....[74]....
        /*10c0*/ 	.word	0x00019230
        /*10c4*/ 	.word	0x00000002
        /*10c8*/ 	.word	0x00032440
        /*10cc*/ 	.short	0x010a
        /*10ce*/ 	.byte	0x3f
	.zero		1


	//   ....[75]....
        /*10d0*/ 	.word	0x00019280
        /*10d4*/ 	.word	0x00000002
        /*10d8*/ 	.word	0x00032460
        /*10dc*/ 	.short	0x010a
        /*10de*/ 	.byte	0x3f
	.zero		1


	//   ....[76]....
        /*10e0*/ 	.word	0x000192d0
        /*10e4*/ 	.word	0x00000002
        /*10e8*/ 	.word	0x00032440
        /*10ec*/ 	.short	0x010a
        /*10ee*/ 	.byte	0x3f
	.zero		1


	//   ....[77]....
        /*10f0*/ 	.word	0x00019320
        /*10f4*/ 	.word	0x00000002
        /*10f8*/ 	.word	0x00032460
        /*10fc*/ 	.short	0x010a
        /*10fe*/ 	.byte	0x3f
	.zero		1


	//   ....[78]....
        /*1100*/ 	.word	0x00019370
        /*1104*/ 	.word	0x00000003
        /*1108*/ 	.word	0x00032440
        /*110c*/ 	.short	0x010a
        /*110e*/ 	.byte	0x3f
	.zero		1


	//   ....[79]....
        /*1110*/ 	.word	0x000193c0
        /*1114*/ 	.word	0x00000003
        /*1118*/ 	.word	0x00032460
        /*111c*/ 	.short	0x010a
        /*111e*/ 	.byte	0x3f
	.zero		1


	//   ....[80]....
        /*1120*/ 	.word	0x00019f40
        /*1124*/ 	.word	0x00000000
        /*1128*/ 	.word	0x00032420
        /*112c*/ 	.short	0x010a
        /*112e*/ 	.byte	0x3f
	.zero		1


	//   ....[81]....
        /*1130*/ 	.word	0x0001a0e0
        /*1134*/ 	.word	0x00000006
        /*1138*/ 	.word	0x00000000
        /*113c*/ 	.short	0x010a
        /*113e*/ 	.byte	0x3f
	.zero		1


	//   ....[82]....
        /*1140*/ 	.word	0x0001a130
        /*1144*/ 	.word	0x00000007
        /*1148*/ 	.word	0x00000000
        /*114c*/ 	.short	0x010a
        /*114e*/ 	.byte	0x3f
	.zero		1


	//   ....[83]....
        /*1150*/ 	.word	0x0001a180
        /*1154*/ 	.word	0x00000004
        /*1158*/ 	.word	0x00000000
        /*115c*/ 	.short	0x010a
        /*115e*/ 	.byte	0x3f
	.zero		1


	//----- nvinfo : EIATTR_NUM_MBARRIERS
	.align		4
.L_621:
        /*1160*/ 	.byte	0x03, 0x38
        /*1162*/ 	.short	0x0017


	//----- nvinfo : EIATTR_EXIT_INSTR_OFFSETS
	.align		4
        /*1164*/ 	.byte	0x04, 0x1c
        /*1166*/ 	.short	(.L_623 - .L_622)


	//   ....[0]....
.L_622:
        /*1168*/ 	.word	0x00000a90


	//   ....[1]....
        /*116c*/ 	.word	0x0000f8e0


	//   ....[2]....
        /*1170*/ 	.word	0x00017460


	//----- nvinfo : EIATTR_MAX_THREADS
	.align		4
.L_623:
        /*1174*/ 	.byte	0x04, 0x05
        /*1176*/ 	.short	(.L_625 - .L_624)
.L_624:
        /*1178*/ 	.word	0x00000180
        /*117c*/ 	.word	0x00000001
        /*1180*/ 	.word	0x00000001


	//----- nvinfo : EIATTR_CRS_STACK_SIZE
	.align		4
.L_625:
        /*1184*/ 	.byte	0x04, 0x1e
        /*1186*/ 	.short	(.L_627 - .L_626)
.L_626:
        /*1188*/ 	.word	0x00000000


	//----- nvinfo : EIATTR_CBANK_PARAM_SIZE
	.align		4
.L_627:
        /*118c*/ 	.byte	0x03, 0x19
        /*118e*/ 	.short	0x0bf0


	//----- nvinfo : EIATTR_PARAM_CBANK
	.align		4
        /*1190*/ 	.byte	0x04, 0x0a
        /*1192*/ 	.short	(.L_629 - .L_628)
	.align		4
.L_628:
        /*1194*/ 	.word	index@(.nv.constant0._ZN7cutlass13device_kernelIN5flash11enable_sm90INS1_16FlashAttnFwdSm90INS1_25CollectiveMainloopFwdSm90ILi2EN4cute5tupleIJNS5_1CILi1EEES8_S8_EEENS6_IJNS7_ILi128EEENS7_ILi96EEENS7_ILi64EEEEEELi256ENS_6half_tEfNS_4arch4Sm90ELb1ELb0ELb1ELb1ELb0ELb0ELb1ELb1ELb0ELb1ELb1ELb0EEENS1_21CollectiveEpilogueFwdINS6_IJSA_NS7_ILi256EEESB_EEES9_SE_SG_Li256ELb1ELb1ELb1ELb0EEENS1_36VarlenDynamicPersistentTileSchedulerILi128ELi96ELi256ELi128ELb1ELb1ELb1ELb1ELb1ELb1EEEEEEEEEvNT_6ParamsE)
        /*1198*/ 	.short	0x0210
        /*119a*/ 	.short	0x0bf0


	//----- nvinfo : EIATTR_SW_WAR
	.align		4
.L_629:
        /*119c*/ 	.byte	0x04, 0x36
        /*119e*/ 	.short	(.L_631 - .L_630)
.L_630:
        /*11a0*/ 	.word	0x00000008
.L_631:


//--------------------- .nv.info._ZN7cutlass13device_kernelIN5flash11enable_sm90INS1_16FlashAttnFwdSm90INS1_25CollectiveMainloopFwdSm90ILi2EN4cute5tupleIJNS5_1CILi1EEES8_S8_EEENS6_IJNS7_ILi128EEENS7_ILi96EEENS7_ILi64EEEEEELi256ENS_6half_tEfNS_4arch4Sm90ELb1ELb0ELb1ELb1ELb0ELb1ELb1ELb1ELb0ELb1ELb1ELb0EEENS1_21CollectiveEpilogueFwdINS6_IJSA_NS7_ILi256EEESB_EEES9_SE_SG_Li256ELb1ELb1ELb1ELb0EEENS1_36VarlenDynamicPersistentTileSchedulerILi128ELi96ELi256ELi128ELb1ELb1ELb1ELb1ELb1ELb1EEEEEEEEEvNT_6ParamsE --------------------------
	.section	.nv.info._ZN7cutlass13device_kernelIN5flash11enable_sm90INS1_16FlashAttnFwdSm90INS1_25CollectiveMainloopFwdSm90ILi2EN4cute5tupleIJNS5_1CILi1EEES8_S8_EEENS6_IJNS7_ILi128EEENS7_ILi96EEENS7_ILi64EEEEEELi256ENS_6half_tEfNS_4arch4Sm90ELb1ELb0ELb1ELb1ELb0ELb1ELb1ELb1ELb0ELb1ELb1ELb0EEENS1_21CollectiveEpilogueFwdINS6_IJSA_NS7_ILi256EEESB_EEES9_SE_SG_Li256ELb1ELb1ELb1ELb0EEENS1_36VarlenDynamicPersistentTileSchedulerILi128ELi96ELi256ELi128ELb1ELb1ELb1ELb1ELb1ELb1EEEEEEEEEvNT_6ParamsE,"",@"SHT_CUDA_INFO"
	.sectionflags	@""
	.align	4


	//----- nvinfo : EIATTR_CUDA_API_VERSION
	.align		4
        /*0000*/ 	.byte	0x04, 0x37
        /*0002*/ 	.short	(.L_633 - .L_632)
.L_632:
        /*0004*/ 	.word	0x00000082


	//----- nvinfo : EIATTR_KPARAM_INFO
	.align		4
.L_633:
        /*0008*/ 	.byte	0x04, 0x17
        /*000a*/ 	.short	(.L_635 - .L_634)
.L_634:
        /*000c*/ 	.word	0x00000000
        /*0010*/ 	.short	0x0000
        /*0012*/ 	.short	0x0070
        /*0014*/ 	.byte	0x00, 0xf0, 0x01, 0x2e


	//----- nvinfo : EIATTR_SPARSE_MMA_MASK
	.align		4
.L_635:
        /*0018*/ 	.byte	0x03, 0x50
        /*001a*/ 	.short	0x0000


	//----- nvinfo : EIATTR_MAXREG_COUNT
	.align		4
        /*001c*/ 	.byte	0x03, 0x1b
        /*001e*/ 	.short	0x00a8


	//----- nvinfo : EIATTR_NUM_BARRIERS
	.align		4
        /*0020*/ 	.byte	0x02, 0x4c
        /*0022*/ 	.byte	0x10
	.zero		1


	//----- nvinfo : EIATTR_EXTERNS
	.align		4
        /*0024*/ 	.byte	0x04, 0x0f
        /*0026*/ 	.short	(.L_637 - .L_636)


	//   ....[0]....
	.align		4
.L_636:
        /*0028*/ 	.word	index@(__assertfail)


	//----- nvinfo : EIATTR_ANNOTATIONS
	.align		4
.L_637:
        /*002c*/ 	.byte	0x04, 0x55
        /*002e*/ 	.short	(.L_639 - .L_638)


	//   ....[0]....
.L_638:
        /* <DEDUP_REMOVED lines=250> */


	//----- nvinfo : EIATTR_MERCURY_ISA_VERSION
	.align		4
.L_639:
        /*0fc0*/ 	.byte	0x03, 0x5f
        /*0fc2*/ 	.short	0x0101


	//----- nvinfo : EIATTR_UNUSED_LOAD_BYTE_OFFSET
	.align		4
        /*0fc4*/ 	.byte	0x04, 0x44
        /*0fc6*/ 	.short	(.L_641 - .L_640)


	//   ....[0]....
.L_640:
        /*0fc8*/ 	.word	0x00000af0
        /*0fcc*/ 	.word	0x0000fff0


	//   ....[1]....
        /*0fd0*/ 	.word	0x00013d30
        /*0fd4*/ 	.word	0x0000fff0


	//----- nvinfo : EIATTR_INT_WARP_WIDE_INSTR_OFFSETS
	.align		4
.L_641:
        /*0fd8*/ 	.byte	0x04, 0x31
        /*0fda*/ 	.short	(.L_643 - .L_642)


	//   ....[0]....
.L_642:
        /*0fdc*/ 	.word	0x00000190


	//   ....[1]....
        /*0fe0*/ 	.word	0x000001d0


	//   ....[2]....
        /*0fe4*/ 	.word	0x00000240


	//   ....[3]....
        /*0fe8*/ 	.word	0x00000250


	//   ....[4]....
        /*0fec*/ 	.word	0x0001ce60


	//   ....[5]....
        /*0ff0*/ 	.word	0x0001cef0


	//   ....[6]....
        /*0ff4*/ 	.word	0x000218c0


	//   ....[7]....
        /*0ff8*/ 	.word	0x00021950


	//----- nvinfo : EIATTR_COOP_GROUP_MASK_REGIDS
	.align		4
.L_643:
        /*0ffc*/ 	.byte	0x04, 0x29
        /*0ffe*/ 	.short	(.L_645 - .L_644)


	//   ....[0]....
.L_644:
        /*1000*/ 	.word	0xffffffff


	//   ....[1]....
        /*1004*/ 	.word	0xffffffff


	//   ....[2]....
        /*1008*/ 	.word	0xffffffff


	//   ....[3]....
        /*100c*/ 	.word	0xffffffff


	//   ....[4]....
        /*1010*/ 	.word	0xffffffff


	//   ....[5]....
        /*1014*/ 	.word	0xffffffff


	//   ....[6]....
        /*1018*/ 	.word	0xffffffff


	//   ....[7]....
        /*101c*/ 	.word	0xffffffff


	//   ....[8]....
        /*1020*/ 	.word	0xffffffff


	//   ....[9]....
        /*1024*/ 	.word	0xffffffff


	//   ....[10]....
        /*1028*/ 	.word	0xffffffff


	//   ....[11]....
        /*102c*/ 	.word	0xffffffff


	//   ....[12]....
        /*1030*/ 	.word	0xffffffff


	//   ....[13]....
        /*1034*/ 	.word	0xffffffff


	//   ....[14]....
        /*1038*/ 	.word	0xffffffff


	//   ....[15]....
        /*103c*/ 	.word	0xffffffff


	//   ....[16]....
        /*1040*/ 	.word	0xffffffff


	//   ....[17]....
        /*1044*/ 	.word	0xffffffff


	//   ....[18]....
        /*1048*/ 	.word	0xffffffff


	//   ....[19]....
        /*104c*/ 	.word	0xffffffff


	//   ....[20]....
        /*1050*/ 	.word	0xffffffff


	//   ....[21]....
        /*1054*/ 	.word	0xffffffff


	//   ....[22]....
        /*1058*/ 	.word	0xffffffff


	//   ....[23]....
        /*105c*/ 	.word	0xffffffff


	//   ....[24]....
        /*1060*/ 	.word	0xffffffff


	//   ....[25]....
        /*1064*/ 	.word	0xffffffff


	//   ....[26]....
        /*1068*/ 	.word	0xffffffff


	//   ....[27]....
        /*106c*/ 	.word	0xffffffff


	//   ....[28]....
        /*1070*/ 	.word	0xffffffff


	//   ....[29]....
        /*1074*/ 	.word	0xffffffff


	//   ....[30]....
        /*1078*/ 	.word	0xffffffff


	//   ....[31]....
        /*107c*/ 	.word	0xffffffff


	//   ....[32]....
        /*1080*/ 	.word	0xffffffff


	//   ....[33]....
        /*1084*/ 	.word	0xffffffff


	//   ....[34]....
        /*1088*/ 	.word	0xffffffff


	//   ....[35]....
        /*108c*/ 	.word	0xffffffff


	//   ....[36]....
        /*1090*/ 	.word	0xffffffff


	//   ....[37]....
        /*1094*/ 	.word	0xffffffff


	//   ....[38]....
        /*1098*/ 	.word	0xffffffff


	//   ....[39]....
        /*109c*/ 	.word	0xffffffff


	//   ....[40]....
        /*10a0*/ 	.word	0xffffffff


	//   ....[41]....
        /*10a4*/ 	.word	0xffffffff


	//   ....[42]....
        /*10a8*/ 	.word	0xffffffff


	//   ....[43]....
        /*10ac*/ 	.word	0xffffffff


	//   ....[44]....
        /*10b0*/ 	.word	0xffffffff


	//   ....[45]....
        /*10b4*/ 	.word	0xffffffff


	//   ....[46]....
        /*10b8*/ 	.word	0xffffffff


	//   ....[47]....
        /*10bc*/ 	.word	0xffffffff


	//   ....[48]....
        /*10c0*/ 	.word	0xffffffff


	//   ....[49]....
        /*10c4*/ 	.word	0xffffffff


	//   ....[50]....
        /*10c8*/ 	.word	0xffffffff


	//   ....[51]....
        /*10cc*/ 	.word	0xffffffff


	//   ....[52]....
        /*10d0*/ 	.word	0xffffffff


	//   ....[53]....
        /*10d4*/ 	.word	0xffffffff


	//   ....[54]....
        /*10d8*/ 	.word	0xffffffff


	//   ....[55]....
        /*10dc*/ 	.word	0xffffffff


	//   ....[56]....
        /*10e0*/ 	.word	0xffffffff


	//   ....[57]....
        /*10e4*/ 	.word	0xffffffff


	//   ....[58]....
        /*10e8*/ 	.word	0xffffffff


	//   ....[59]....
        /*10ec*/ 	.word	0xffffffff


	//   ....[60]....
        /*10f0*/ 	.word	0xffffffff


	//   ....[61]....
        /*10f4*/ 	.word	0xffffffff


	//   ....[62]....
        /*10f8*/ 	.word	0xffffffff


	//   ....[63]....
        /*10fc*/ 	.word	0xffffffff


	//   ....[64]....
        /*1100*/ 	.word	0xffffffff


	//   ....[65]....
        /*1104*/ 	.word	0xffffffff


	//   ....[66]....
        /*1108*/ 	.word	0xffffffff


	//   ....[67]....
        /*110c*/ 	.word	0xffffffff


	//   ....[68]....
        /*1110*/ 	.word	0xffffffff


	//   ....[69]....
        /*1114*/ 	.word	0xffffffff


	//   ....[70]....
        /*1118*/ 	.word	0xffffffff


	//   ....[71]....
        /*111c*/ 	.word	0xffffffff


	//   ....[72]....
        /*1120*/ 	.word	0xffffffff


	//   ....[73]....
        /*1124*/ 	.word	0xffffffff


	//   ....[74]....
        /*1128*/ 	.word	0xffffffff


	//   ....[75]....
        /*112c*/ 	.word	0xffffffff


	//   ....[76]....
        /*1130*/ 	.word	0xffffffff


	//   ....[77]....
        /*1134*/ 	.word	0xffffffff


	//   ....[78]....
        /*1138*/ 	.word	0xffffffff


	//   ....[79]....
        /*113c*/ 	.word	0xffffffff


	//   ....[80]....
        /*1140*/ 	.word	0xffffffff


	//   ....[81]....
        /*1144*/ 	.word	0xffffffff


	//   ....[82]....
        /*1148*/ 	.word	0xffffffff


	//   ....[83]....
        /*114c*/ 	.word	0xffffffff


	//   ....[84]....
        /*1150*/ 	.word	0xffffffff


	//   ....[85]....
        /*1154*/ 	.word	0xffffffff


	//   ....[86]....
        /*1158*/ 	.word	0xffffffff


	//   ....[87]....
        /*115c*/ 	.word	0xffffffff


	//   ....[88]....
        /*1160*/ 	.word	0xffffffff


	//   ....[89]....
        /*1164*/ 	.word	0xffffffff


	//   ....[90]....
        /*1168*/ 	.word	0xffffffff


	//   ....[91]....
        /*116c*/ 	.word	0xffffffff


	//   ....[92]....
        /*1170*/ 	.word	0xffffffff


	//   ....[93]....
        /*1174*/ 	.word	0xffffffff


	//   ....[94]....
        /*1178*/ 	.word	0xffffffff


	//   ....[95]....
        /*117c*/ 	.word	0xffffffff


	//   ....[96]....
        /*1180*/ 	.word	0xffffffff


	//   ....[97]....
        /*1184*/ 	.word	0xffffffff


	//   ....[98]....
        /*1188*/ 	.word	0xffffffff


	//   ....[99]....
        /*118c*/ 	.word	0xffffffff


	//   ....[100]....
        /*1190*/ 	.word	0xffffffff


	//   ....[101]....
        /*1194*/ 	.word	0xffffffff


	//   ....[102]....
        /*1198*/ 	.word	0xffffffff


	//   ....[103]....
        /*119c*/ 	.word	0xffffffff


	//   ....[104]....
        /*11a0*/ 	.word	0xffffffff


	//   ....[105]....
        /*11a4*/ 	.word	0xffffffff


	//   ....[106]....
        /*11a8*/ 	.word	0xffffffff


	//   ....[107]....
        /*11ac*/ 	.word	0xffffffff


	//   ....[108]....
        /*11b0*/ 	.word	0xffffffff


	//   ....[109]....
        /*11b4*/ 	.word	0xffffffff


	//   ....[110]....
        /*11b8*/ 	.word	0xffffffff


	//   ....[111]....
        /*11bc*/ 	.word	0xffffffff


	//   ....[112]....
        /*11c0*/ 	.word	0xffffffff


	//   ....[113]....
        /*11c4*/ 	.word	0xffffffff


	//   ....[114]....
        /*11c8*/ 	.word	0xffffffff


	//   ....[115]....
        /*11cc*/ 	.word	0xffffffff


	//   ....[116]....
        /*11d0*/ 	.word	0xffffffff


	//   ....[117]....
        /*11d4*/ 	.word	0xffffffff


	//   ....[118]....
        /*11d8*/ 	.word	0xffffffff


	//   ....[119]....
        /*11dc*/ 	.word	0xffffffff


	//   ....[120]....
        /*11e0*/ 	.word	0xffffffff


	//   ....[121]....
        /*11e4*/ 	.word	0xffffffff


	//   ....[122]....
        /*11e8*/ 	.word	0xffffffff


	//   ....[123]....
        /*11ec*/ 	.word	0xffffffff


	//   ....[124]....
        /*11f0*/ 	.word	0xffffffff


	//   ....[125]....
        /*11f4*/ 	.word	0xffffffff


	//   ....[126]....
        /*11f8*/ 	.word	0xffffffff


	//   ....[127]....
        /*11fc*/ 	.word	0xffffffff


	//   ....[128]....
        /*1200*/ 	.word	0xffffffff


	//   ....[129]....
        /*1204*/ 	.word	0xffffffff


	//   ....[130]....
        /*1208*/ 	.word	0xffffffff


	//   ....[131]....
        /*120c*/ 	.word	0xffffffff


	//   ....[132]....
        /*1210*/ 	.word	0xffffffff


	//   ....[133]....
        /*1214*/ 	.word	0xffffffff


	//   ....[134]....
        /*1218*/ 	.word	0xffffffff


	//   ....[135]....
        /*121c*/ 	.word	0xffffffff


	//   ....[136]....
        /*1220*/ 	.word	0xffffffff


	//   ....[137]....
        /*1224*/ 	.word	0xffffffff


	//   ....[138]....
        /*1228*/ 	.word	0x0500000f


	//   ....[139]....
        /*122c*/ 	.word	0x0500000f


	//   ....[140]....
        /*1230*/ 	.word	0x0500000f


	//   ....[141]....
        /*1234*/ 	.word	0x0500000f


	//   ....[142]....
        /*1238*/ 	.word	0x0500000f


	//   ....[143]....
        /*123c*/ 	.word	0x0500000f


	//   ....[144]....
        /*1240*/ 	.word	0x0500000f


	//   ....[145]....
        /*1244*/ 	.word	0x0500000f


	//   ....[146]....
        /*1248*/ 	.word	0x0500000f


	//   ....[147]....
        /*124c*/ 	.word	0x0500000f


	//   ....[148]....
        /*1250*/ 	.word	0x0500000f


	//   ....[149]....
        /*1254*/ 	.word	0x0500000f


	//   ....[150]....
        /*1258*/ 	.word	0x0500000f


	//   ....[151]....
        /*125c*/ 	.word	0x0500000f


	//   ....[152]....
        /*1260*/ 	.word	0x0500000f


	//   ....[153]....
        /*1264*/ 	.word	0x0500000f


	//   ....[154]....
        /*1268*/ 	.word	0x0500000f


	//   ....[155]....
        /*126c*/ 	.word	0x0500000f


	//   ....[156]....
        /*1270*/ 	.word	0x0500000f


	//   ....[157]....
        /*1274*/ 	.word	0x0500000f


	//   ....[158]....
        /*1278*/ 	.word	0x0500000f


	//   ....[159]....
        /*127c*/ 	.word	0x0500000f


	//   ....[160]....
        /*1280*/ 	.word	0x0500000f


	//   ....[161]....
        /*1284*/ 	.word	0x0500000f


	//   ....[162]....
        /*1288*/ 	.word	0x0500000f


	//   ....[163]....
        /*128c*/ 	.word	0x0500000f


	//   ....[164]....
        /*1290*/ 	.word	0x0500000f


	//   ....[165]....
        /*1294*/ 	.word	0x0500000f


	//   ....[166]....
        /*1298*/ 	.word	0x0500000f


	//   ....[167]....
        /*129c*/ 	.word	0x0500000f


	//   ....[168]....
        /*12a0*/ 	.word	0x0500000f


	//   ....[169]....
        /*12a4*/ 	.word	0x0500000f


	//   ....[170]....
        /*12a8*/ 	.word	0x0500000f


	//   ....[171]....
        /*12ac*/ 	.word	0x0500000f


	//   ....[172]....
        /*12b0*/ 	.word	0x0500000f


	//   ....[173]....
        /*12b4*/ 	.word	0x0500000f


	//   ....[174]....
        /*12b8*/ 	.word	0x0500000f


	//   ....[175]....
        /*12bc*/ 	.word	0x0500000f


	//   ....[176]....
        /*12c0*/ 	.word	0x0500000f


	//   ....[177]....
        /*12c4*/ 	.word	0x0500000f


	//   ....[178]....
        /*12c8*/ 	.word	0x0500000f


	//   ....[179]....
        /*12cc*/ 	.word	0x0500000f


	//   ....[180]....
        /*12d0*/ 	.word	0x0500000f


	//   ....[181]....
        /*12d4*/ 	.word	0x0500000f


	//   ....[182]....
        /*12d8*/ 	.word	0x0500000f


	//   ....[183]....
        /*12dc*/ 	.word	0x0500000f


	//   ....[184]....
        /*12e0*/ 	.word	0x0500000f


	//   ....[185]....
        /*12e4*/ 	.word	0x0500000f


	//   ....[186]....
        /*12e8*/ 	.word	0x0500000f


	//   ....[187]....
        /*12ec*/ 	.word	0x0500000f


	//   ....[188]....
        /*12f0*/ 	.word	0x0500000f


	//   ....[189]....
        /*12f4*/ 	.word	0x0500000f


	//   ....[190]....
        /*12f8*/ 	.word	0x0500000f


	//   ....[191]....
        /*12fc*/ 	.word	0x0500000f


	//   ....[192]....
        /*1300*/ 	.word	0x0500000f


	//   ....[193]....
        /*1304*/ 	.word	0x0500000f


	//   ....[194]....
        /*1308*/ 	.word	0x0500000f


	//   ....[195]....
        /*130c*/ 	.word	0x0500000f


	//   ....[196]....
        /*1310*/ 	.word	0x0500000f


	//   ....[197]....
        /*1314*/ 	.word	0x0500000f


	//   ....[198]....
        /*1318*/ 	.word	0x0500000f


	//   ....[199]....
        /*131c*/ 	.word	0x0500000f


	//   ....[200]....
        /*1320*/ 	.word	0x0500000f


	//   ....[201]....
        /*1324*/ 	.word	0x0500000f


	//   ....[202]....
        /*1328*/ 	.word	0x0500000f


	//   ....[203]....
        /*132c*/ 	.word	0x0500000f


	//   ....[204]....
        /*1330*/ 	.word	0x0500000f


	//   ....[205]....
        /*1334*/ 	.word	0x0500000f


	//   ....[206]....
        /*1338*/ 	.word	0x0500000f


	//   ....[207]....
        /*133c*/ 	.word	0x0500000f


	//   ....[208]....
        /*1340*/ 	.word	0x0500000f


	//   ....[209]....
        /*1344*/ 	.word	0x0500000f


	//   ....[210]....
        /*1348*/ 	.word	0x0500000f


	//   ....[211]....
        /*134c*/ 	.word	0x0500000f


	//   ....[212]....
        /*1350*/ 	.word	0x0500000f


	//   ....[213]....
        /*1354*/ 	.word	0x0500000f


	//   ....[214]....
        /*1358*/ 	.word	0x0500000f


	//   ....[215]....
        /*135c*/ 	.word	0x0500000f


	//   ....[216]....
        /*1360*/ 	.word	0x0500000f


	//   ....[217]....
        /*1364*/ 	.word	0x0500000f


	//   ....[218]....
        /*1368*/ 	.word	0x0500000f


	//   ....[219]....
        /*136c*/ 	.word	0x0500000f


	//   ....[220]....
        /*1370*/ 	.word	0x0500000f


	//   ....[221]....
        /*1374*/ 	.word	0x0500000f


	//   ....[222]....
        /*1378*/ 	.word	0x0500000f


	//   ....[223]....
        /*137c*/ 	.word	0x0500000f


	//   ....[224]....
        /*1380*/ 	.word	0x0500000f


	//   ....[225]....
        /*1384*/ 	.word	0x0500000f


	//   ....[226]....
        /*1388*/ 	.word	0x0500000f


	//   ....[227]....
        /*138c*/ 	.word	0x0500000f


	//----- nvinfo : EIATTR_COOP_GROUP_INSTR_OFFSETS
	.align		4
.L_645:
        /*1390*/ 	.byte	0x04, 0x28
        /*1392*/ 	.short	(.L_647 - .L_646)


	//   ....[0]....
.L_646:
        /*1394*/ 	.word	0x00000070


	//   ....[1]....
        /*1398*/ 	.word	0x000001a0


	//   ....[2]....
        /*139c*/ 	.word	0x000001f0


	//   ....[3]....
        /*13a0*/ 	.word	0x00000440


	//   ....[4]....
        /*13a4*/ 	.word	0x000005a0


	//   ....[5]....
        /*13a8*/ 	.word	0x000006c0


	//   ....[6]....
        /*13ac*/ 	.word	0x00000820


	//   ....[7]....
        /*13b0*/ 	.word	0x00006c00


	//   ....[8]....
        /*13b4*/ 	.word	0x000073f0


	//   ....[9]....
        /*13b8*/ 	.word	0x00007400


	//   ....[10]....
        /*13bc*/ 	.word	0x00007410


	//   ....[11]....
        /*13c0*/ 	.word	0x00007420


	//   ....[12]....
        /*13c4*/ 	.word	0x00007720


	//   ....[13]....
        /*13c8*/ 	.word	0x00007730


	//   ....[14]....
        /*13cc*/ 	.word	0x00007740


	//   ....[15]....
        /*13d0*/ 	.word	0x00007750


	//   ....[16]....
        /*13d4*/ 	.word	0x00008970


	//   ....[17]....
        /*13d8*/ 	.word	0x00008980


	//   ....[18]....
        /*13dc*/ 	.word	0x00008990


	//   ....[19]....
        /*13e0*/ 	.word	0x000089c0


	//   ....[20]....
        /*13e4*/ 	.word	0x00008aa0


	//   ....[21]....
        /*13e8*/ 	.word	0x00008ac0


	//   ....[22]....
        /*13ec*/ 	.word	0x00008ad0


	//   ....[23]....
        /*13f0*/ 	.word	0x00008b50


	//   ....[24]....
        /*13f4*/ 	.word	0x0000b020


	//   ....[25]....
        /*13f8*/ 	.word	0x0000b250


	//   ....[26]....
        /*13fc*/ 	.word	0x0000b7d0


	//   ....[27]....
        /*1400*/ 	.word	0x0000b840


	//   ....[28]....
        /*1404*/ 	.word	0x0000bf00


	//   ....[29]....
        /*1408*/ 	.word	0x0000bf50


	//   ....[30]....
        /*140c*/ 	.word	0x0000dca0


	//   ....[31]....
        /*1410*/ 	.word	0x0000dce0


	//   ....[32]....
        /*1414*/ 	.word	0x0000e430


	//   ....[33]....
        /*1418*/ 	.word	0x0000e490


	//   ....[34]....
        /*141c*/ 	.word	0x0000ecb0


	//   ....[35]....
        /*1420*/ 	.word	0x0000ece0


	//   ....[36]....
        /*1424*/ 	.word	0x000116b0


	//   ....[37]....
        /*1428*/ 	.word	0x00011720


	//   ....[38]....
        /*142c*/ 	.word	0x00011d30


	//   ....[39]....
        /*1430*/ 	.word	0x00011d80


	//   ....[40]....
        /*1434*/ 	.word	0x00013280


	//   ....[41]....
        /*1438*/ 	.word	0x00013310


	//   ....[42]....
        /*143c*/ 	.word	0x00013320


	//   ....[43]....
        /*1440*/ 	.word	0x00013380


	//   ....[44]....
        /*1444*/ 	.word	0x00014df0


	//   ....[45]....
        /*1448*/ 	.word	0x00014e10


	//   ....[46]....
        /*144c*/ 	.word	0x00014e20


	//   ....[47]....
        /*1450*/ 	.word	0x00014e30


	//   ....[48]....
        /*1454*/ 	.word	0x00015840


	//   ....[49]....
        /*1458*/ 	.word	0x00015850


	//   ....[50]....
        /*145c*/ 	.word	0x00015a90


	//   ....[51]....
        /*1460*/ 	.word	0x00015aa0


	//   ....[52]....
        /*1464*/ 	.word	0x00015ca0


	//   ....[53]....
        /*1468*/ 	.word	0x00015cb0


	//   ....[54]....
        /*146c*/ 	.word	0x00015eb0


	//   ....[55]....
        /*1470*/ 	.word	0x00015ec0


	//   ....[56]....
        /*1474*/ 	.word	0x00016360


	//   ....[57]....
        /*1478*/ 	.word	0x00016370


	//   ....[58]....
        /*147c*/ 	.word	0x00016ff0


	//   ....[59]....
        /*1480*/ 	.word	0x00017000


	//   ....[60]....
        /*1484*/ 	.word	0x00019250


	//   ....[61]....
        /*1488*/ 	.word	0x00019260


	//   ....[62]....
        /*148c*/ 	.word	0x00019470


	//   ....[63]....
        /*1490*/ 	.word	0x00019480


	//   ....[64]....
        /*1494*/ 	.word	0x00019680


	//   ....[65]....
        /*1498*/ 	.word	0x00019690


	//   ....[66]....
        /*149c*/ 	.word	0x00019890


	//   ....[67]....
        /*14a0*/ 	.word	0x000198a0


	//   ....[68]....
        /*14a4*/ 	.word	0x00019b00


	//   ....[69]....
        /*14a8*/ 	.word	0x00019d30


	//   ....[70]....
        /*14ac*/ 	.word	0x00019d60


	//   ....[71]....
        /*14b0*/ 	.word	0x00019d90


	//   ....[72]....
        /*14b4*/ 	.word	0x00019dc0


	//   ....[73]....
        /*14b8*/ 	.word	0x00019df0


	//   ....[74]....
        /*14bc*/ 	.word	0x00019e20


	//   ....[75]....
        /*14c0*/ 	.word	0x00019fc0


	//   ....[76]....
        /*14c4*/ 	.word	0x00019ff0


	//   ....[77]....
        /*14c8*/ 	.word	0x0001a020


	//   ....[78]....
        /*14cc*/ 	.word	0x0001a050


	//   ....[79]....
        /*14d0*/ 	.word	0x0001a080


	//   ....[80]....
        /*14d4*/ 	.word	0x0001a0b0


	//   ....[81]....
        /*14d8*/ 	.word	0x0001a150


	//   ....[82]....
        /*14dc*/ 	.word	0x0001a180


	//   ....[83]....
        /*14e0*/ 	.word	0x0001a190


	//   ....[84]....
        /*14e4*/ 	.word	0x0001a1c0


	//   ....[85]....
        /*14e8*/ 	.word	0x0001b7b0


	//   ....[86]....
        /*14ec*/ 	.word	0x0001d440


	//   ....[87]....
        /*14f0*/ 	.word	0x0001def0


	//   ....[88]....
        /*14f4*/ 	.word	0x0001df20


	//   ....[89]....
        /*14f8*/ 	.word	0x0001df40


	//   ....[90]....
        /*14fc*/ 	.word	0x0001df80


	//   ....[91]....
        /*1500*/ 	.word	0x0001e070


	//   ....[92]....
        /*1504*/ 	.word	0x0001e080


	//   ....[93]....
        /*1508*/ 	.word	0x0001e130


	//   ....[94]....
        /*150c*/ 	.word	0x0001e140


	//   ....[95]....
        /*1510*/ 	.word	0x0001e1d0


	//   ....[96]....
        /*1514*/ 	.word	0x0001e1f0


	//   ....[97]....
        /*1518*/ 	.word	0x0001e290


	//   ....[98]....
        /*151c*/ 	.word	0x0001e2b0


	//   ....[99]....
        /*1520*/ 	.word	0x0001e340


	//   ....[100]....
        /*1524*/ 	.word	0x0001e360


	//   ....[101]....
        /*1528*/ 	.word	0x0001e3f0


	//   ....[102]....
        /*152c*/ 	.word	0x0001e400


	//   ....[103]....
        /*1530*/ 	.word	0x0001eb30


	//   ....[104]....
        /*1534*/ 	.word	0x0001eb40


	//   ....[105]....
        /*1538*/ 	.word	0x0001ebf0


	//   ....[106]....
        /*153c*/ 	.word	0x0001ec00


	//   ....[107]....
        /*1540*/ 	.word	0x0001ecc0


	//   ....[108]....
        /*1544*/ 	.word	0x0001ecd0


	//   ....[109]....
        /*1548*/ 	.word	0x0001ed90


	//   ....[110]....
        /*154c*/ 	.word	0x0001eda0


	//   ....[111]....
        /*1550*/ 	.word	0x0001ee40


	//   ....[112]....
        /*1554*/ 	.word	0x0001ee50


	//   ....[113]....
        /*1558*/ 	.word	0x0001ef00


	//   ....[114]....
        /*155c*/ 	.word	0x0001ef10


	//   ....[115]....
        /*1560*/ 	.word	0x0001efc0


	//   ....[116]....
        /*1564*/ 	.word	0x0001efd0


	//   ....[117]....
        /*1568*/ 	.word	0x0001efe0


	//   ....[118]....
        /*156c*/ 	.word	0x0001f050


	//   ....[119]....
        /*1570*/ 	.word	0x00021be0


	//   ....[120]....
        /*1574*/ 	.word	0x00021c10


	//   ....[121]....
        /*1578*/ 	.word	0x00021c70


	//   ....[122]....
        /*157c*/ 	.word	0x00021ca0


	//   ....[123]....
        /*1580*/ 	.word	0x00021cd0


	//   ....[124]....
        /*1584*/ 	.word	0x00021d00


	//   ....[125]....
        /*1588*/ 	.word	0x00021d30


	//   ....[126]....
        /*158c*/ 	.word	0x00021d60


	//   ....[127]....
        /*1590*/ 	.word	0x00021f20


	//   ....[128]....
        /*1594*/ 	.word	0x00021f50


	//   ....[129]....
        /*1598*/ 	.word	0x00021f80


	//   ....[130]....
        /*159c*/ 	.word	0x00021fb0


	//   ....[131]....
        /*15a0*/ 	.word	0x00021fe0


	//   ....[132]....
        /*15a4*/ 	.word	0x00022010


	//   ....[133]....
        /*15a8*/ 	.word	0x000220e0


	//   ....[134]....
        /*15ac*/ 	.word	0x00022100


	//   ....[135]....
        /*15b0*/ 	.word	0x00022110


	//   ....[136]....
        /*15b4*/ 	.word	0x00022190


	//   ....[137]....
        /*15b8*/ 	.word	0x00022cd0


	//   ....[138]....
        /*15bc*/ 	.word	0x000230e0


	//   ....[139]....
        /*15c0*/ 	.word	0x00023180


	//   ....[140]....
        /*15c4*/ 	.word	0x00023210


	//   ....[141]....
        /*15c8*/ 	.word	0x00023260


	//   ....[142]....
        /*15cc*/ 	.word	0x000232b0


	//   ....[143]....
        /*15d0*/ 	.word	0x00023340


	//   ....[144]....
        /*15d4*/ 	.word	0x000233d0


	//   ....[145]....
        /*15d8*/ 	.word	0x00023420


	//   ....[146]....
        /*15dc*/ 	.word	0x00023470


	//   ....[147]....
        /*15e0*/ 	.word	0x00023570


	//   ....[148]....
        /*15e4*/ 	.word	0x00023620


	//   ....[149]....
        /*15e8*/ 	.word	0x00023670


	//   ....[150]....
        /*15ec*/ 	.word	0x000236c0


	//   ....[151]....
        /*15f0*/ 	.word	0x00023840


	//   ....[152]....
        /*15f4*/ 	.word	0x000239a0


	//   ....[153]....
        /*15f8*/ 	.word	0x00023a20


	//   ....[154]....
        /*15fc*/ 	.word	0x00023a70


	//   ....[155]....
        /*1600*/ 	.word	0x00023d70


	//   ....[156]....
        /*1604*/ 	.word	0x00023dc0


	//   ....[157]....
        /*1608*/ 	.word	0x00023e50


	//   ....[158]....
        /*160c*/ 	.word	0x00023ee0


	//   ....[159]....
        /*1610*/ 	.word	0x00023f70


	//   ....[160]....
        /*1614*/ 	.word	0x00024000


	//   ....[161]....
        /*1618*/ 	.word	0x00024090


	//   ....[162]....
        /*161c*/ 	.word	0x00024120


	//   ....[163]....
        /*1620*/ 	.word	0x000241a0


	//   ....[164]....
        /*1624*/ 	.word	0x000241f0


	//   ....[165]....
        /*1628*/ 	.word	0x00024290


	//   ....[166]....
        /*162c*/ 	.word	0x00024320


	//   ....[167]....
        /*1630*/ 	.word	0x000243b0


	//   ....[168]....
        /*1634*/ 	.word	0x00024400


	//   ....[169]....
        /*1638*/ 	.word	0x00024490


	//   ....[170]....
        /*163c*/ 	.word	0x00024520


	//   ....[171]....
        /*1640*/ 	.word	0x000245b0


	//   ....[172]....
        /*1644*/ 	.word	0x00024640


	//   ....[173]....
        /*1648*/ 	.word	0x000246d0


	//   ....[174]....
        /*164c*/ 	.word	0x00024760


	//   ....[175]....
        /*1650*/ 	.word	0x00024820


	//   ....[176]....
        /*1654*/ 	.word	0x00024b00


	//   ....[177]....
        /*1658*/ 	.word	0x00024c80


	//   ....[178]....
        /*165c*/ 	.word	0x00024ce0


	//   ....[179]....
        /*1660*/ 	.word	0x00024d70


	//   ....[180]....
        /*1664*/ 	.word	0x00024dd0


	//   ....[181]....
        /*1668*/ 	.word	0x00024e70


	//   ....[182]....
        /*166c*/ 	.word	0x00024f60


	//   ....[183]....
        /*1670*/ 	.word	0x00025090


	//   ....[184]....
        /*1674*/ 	.word	0x00025130


	//   ....[185]....
        /*1678*/ 	.word	0x00025200


	//   ....[186]....
        /*167c*/ 	.word	0x00025300


	//   ....[187]....
        /*1680*/ 	.word	0x00025370


	//   ....[188]....
        /*1684*/ 	.word	0x00025410


	//   ....[189]....
        /*1688*/ 	.word	0x000254e0


	//   ....[190]....
        /*168c*/ 	.word	0x00025580


	//   ....[191]....
        /*1690*/ 	.word	0x00025630


	//   ....[192]....
        /*1694*/ 	.word	0x00025710


	//   ....[193]....
        /*1698*/ 	.word	0x00025970


	//   ....[194]....
        /*169c*/ 	.word	0x00025a20


	//   ....[195]....
        /*16a0*/ 	.word	0x00025b20


	//   ....[196]....
        /*16a4*/ 	.word	0x00025c10


	//   ....[197]....
        /*16a8*/ 	.word	0x00025ca0


	//   ....[198]....
        /*16ac*/ 	.word	0x00025d90


	//   ....[199]....
        /*16b0*/ 	.word	0x00025e20


	//   ....[200]....
        /*16b4*/ 	.word	0x00025f10


	//   ....[201]....
        /*16b8*/ 	.word	0x00025fa0


	//   ....[202]....
        /*16bc*/ 	.word	0x00026090


	//   ....[203]....
        /*16c0*/ 	.word	0x00026120


	//   ....[204]....
        /*16c4*/ 	.word	0x00026200


	//   ....[205]....
        /*16c8*/ 	.word	0x00026330


	//   ....[206]....
        /*16cc*/ 	.word	0x00026380


	//   ....[207]....
        /*16d0*/ 	.word	0x000263e0


	//   ....[208]....
        /*16d4*/ 	.word	0x00026480


	//   ....[209]....
        /*16d8*/ 	.word	0x00026820


	//   ....[210]....
        /*16dc*/ 	.word	0x000268c0


	//   ....[211]....
        /*16e0*/ 	.word	0x00026a60


	//   ....[212]....
        /*16e4*/ 	.word	0x00026ae0


	//   ....[213]....
        /*16e8*/ 	.word	0x00026b60


	//   ....[214]....
        /*16ec*/ 	.word	0x00026be0


	//   ....[215]....
        /*16f0*/ 	.word	0x00026c60


	//   ....[216]....
        /*16f4*/ 	.word	0x00026cf0


	//   ....[217]....
        /*16f8*/ 	.word	0x00026d90


	//   ....[218]....
        /*16fc*/ 	.word	0x00026e40


	//   ....[219]....
        /*1700*/ 	.word	0x00026ec0


	//   ....[220]....
        /*1704*/ 	.word	0x00026f40


	//   ....[221]....
        /*1708*/ 	.word	0x00026fc0


	//   ....[222]....
        /*170c*/ 	.word	0x00027050


	//   ....[223]....
        /*1710*/ 	.word	0x000270d0


	//   ....[224]....
        /*1714*/ 	.word	0x00027180


	//   ....[225]....
        /*1718*/ 	.word	0x000271d0


	//   ....[226]....
        /*171c*/ 	.word	0x00027290


	//   ....[227]....
        /*1720*/ 	.word	0x000273c0


	//----- nvinfo : EIATTR_REG_RECONFIG
	.align		4
.L_647:
        /*1724*/ 	.byte	0x01, 0x54
	.zero		2


	//----- nvinfo : EIATTR_SYSCALL_OFFSETS
	.align		4
        /*1728*/ 	.byte	0x04, 0x46
        /*172a*/ 	.short	(.L_649 - .L_648)


	//   ....[0]....
.L_648:
        /*172c*/ 	.word	0x000023f0


	//   ....[1]....
        /*1730*/ 	.word	0x00002540


	//   ....[2]....
        /*1734*/ 	.word	0x00006df0


	//   ....[3]....
        /*1738*/ 	.word	0x00007110


	//   ....[4]....
        /*173c*/ 	.word	0x0001d060


	//   ....[5]....
        /*1740*/ 	.word	0x0001d1b0


	//   ....[6]....
        /*1744*/ 	.word	0x0001d2b0


	//   ....[7]....
        /*1748*/ 	.word	0x0001db10


	//   ....[8]....
        /*174c*/ 	.word	0x0001e710


	//----- nvinfo : EIATTR_MBARRIER_INSTR_OFFSETS
	.align		4
.L_649:
        /*1750*/ 	.byte	0x04, 0x39
        /*1752*/ 	.short	(.L_651 - .L_650)


	//   ....[0]....
.L_650:
        /*1754*/ 	.word	0x000002e0
        /*1758*/ 	.word	0x000000ff
        /*175c*/ 	.word	0x00032400
        /*1760*/ 	.short	0x0100
        /*1762*/ 	.byte	0x08
	.zero		1


	//   ....[1]....
        /*1764*/ 	.word	0x000002f0
        /*1768*/ 	.word	0x000000ff
        /*176c*/ 	.word	0x00032410
        /*1770*/ 	.short	0x0100
        /*1772*/ 	.byte	0x08
	.zero		1


	//   ....[2]....
        /*1774*/ 	.word	0x00000300
        /*1778*/ 	.word	0x000000ff
        /*177c*/ 	.word	0x00032420
        /*1780*/ 	.short	0x0100
        /*1782*/ 	.byte	0x08
	.zero		1


	//   ....[3]....
        /*1784*/ 	.word	0x000003f0
        /*1788*/ 	.word	0x000000ff
        /*178c*/ 	.word	0x00032430
        /*1790*/ 	.short	0x0100
        /*1792*/ 	.byte	0x08
	.zero		1


	//   ....[4]....
        /*1794*/ 	.word	0x00000400
        /*1798*/ 	.word	0x000000ff
        /*179c*/ 	.word	0x00032440
        /*17a0*/ 	.short	0x0100
        /*17a2*/ 	.byte	0x08
	.zero		1


	//   ....[5]....
        /*17a4*/ 	.word	0x00000410
        /*17a8*/ 	.word	0x000000ff
        /*17ac*/ 	.word	0x00032438
        /*17b0*/ 	.short	0x0100
        /*17b2*/ 	.byte	0x08
	.zero		1


	//   ....[6]....
        /*17b4*/ 	.word	0x00000420
        /*17b8*/ 	.word	0x000000ff
        /*17bc*/ 	.word	0x00032448
        /*17c0*/ 	.short	0x0100
        /*17c2*/ 	.byte	0x08
	.zero		1


	//   ....[7]....
        /*17c4*/ 	.word	0x00000550
        /*17c8*/ 	.word	0x000000ff
        /*17cc*/ 	.word	0x00032450
        /*17d0*/ 	.short	0x0100
        /*17d2*/ 	.byte	0x08
	.zero		1


	//   ....[8]....
        /*17d4*/ 	.word	0x00000560
        /*17d8*/ 	.word	0x000000ff
        /*17dc*/ 	.word	0x00032460
        /*17e0*/ 	.short	0x0100
        /*17e2*/ 	.byte	0x08
	.zero		1


	//   ....[9]....
        /*17e4*/ 	.word	0x00000570
        /*17e8*/ 	.word	0x000000ff
        /*17ec*/ 	.word	0x00032458
        /*17f0*/ 	.short	0x0100
        /*17f2*/ 	.byte	0x08
	.zero		1


	//   ....[10]....
        /*17f4*/ 	.word	0x00000580
        /*17f8*/ 	.word	0x000000ff
        /*17fc*/ 	.word	0x00032468
        /*1800*/ 	.short	0x0100
        /*1802*/ 	.byte	0x08
	.zero		1


	//   ....[11]....
        /*1804*/ 	.word	0x00000670
        /*1808*/ 	.word	0x000000ff
        /*180c*/ 	.word	0x00032470
        /*1810*/ 	.short	0x0100
        /*1812*/ 	.byte	0x06
	.zero		1


	//   ....[12]....
        /*1814*/ 	.word	0x00000680
        /*1818*/ 	.word	0x000000ff
        /*181c*/ 	.word	0x00032480
        /*1820*/ 	.short	0x0100
        /*1822*/ 	.byte	0x06
	.zero		1


	//   ....[13]....
        /*1824*/ 	.word	0x00000690
        /*1828*/ 	.word	0x000000ff
        /*182c*/ 	.word	0x00032478
        /*1830*/ 	.short	0x0100
        /*1832*/ 	.byte	0x06
	.zero		1


	//   ....[14]....
        /*1834*/ 	.word	0x000006a0
        /*1838*/ 	.word	0x000000ff
        /*183c*/ 	.word	0x00032488
        /*1840*/ 	.short	0x0100
        /*1842*/ 	.byte	0x06
	.zero		1


	//   ....[15]....
        /*1844*/ 	.word	0x000007d0
        /*1848*/ 	.word	0x000000ff
        /*184c*/ 	.word	0x00032490
        /*1850*/ 	.short	0x0100
        /*1852*/ 	.byte	0x08
	.zero		1


	//   ....[16]....
        /*1854*/ 	.word	0x000007e0
        /*1858*/ 	.word	0x000000ff
        /*185c*/ 	.word	0x000324a0
        /*1860*/ 	.short	0x0100
        /*1862*/ 	.byte	0x08
	.zero		1


	//   ....[17]....
        /*1864*/ 	.word	0x000007f0
        /*1868*/ 	.word	0x000000ff
        /*186c*/ 	.word	0x00032498
        /*1870*/ 	.short	0x0100
        /*1872*/ 	.byte	0x08
	.zero		1


	//   ....[18]....
        /*1874*/ 	.word	0x00000800
        /*1878*/ 	.word	0x000000ff
        /*187c*/ 	.word	0x000324a8
        /*1880*/ 	.short	0x0100
        /*1882*/ 	.byte	0x08
	.zero		1


	//   ....[19]....
        /*1884*/ 	.word	0x00000930
        /*1888*/ 	.word	0x000000ff
        /*188c*/ 	.word	0x000324b0
        /*1890*/ 	.short	0x0100
        /*1892*/ 	.byte	0x08
	.zero		1


	//   ....[20]....
        /*1894*/ 	.word	0x00000940
        /*1898*/ 	.word	0x000000ff
        /*189c*/ 	.word	0x000324c0
        /*18a0*/ 	.short	0x0100
        /*18a2*/ 	.byte	0x08
	.zero		1


	//   ....[21]....
        /*18a4*/ 	.word	0x00000950
        /*18a8*/ 	.word	0x000000ff
        /*18ac*/ 	.word	0x000324b8
        /*18b0*/ 	.short	0x0100
        /*18b2*/ 	.byte	0x08
	.zero		1


	//   ....[22]....
        /*18b4*/ 	.word	0x00000960
        /*18b8*/ 	.word	0x000000ff
        /*18bc*/ 	.word	0x000324c8
        /*18c0*/ 	.short	0x0100
        /*18c2*/ 	.byte	0x08
	.zero		1


	//   ....[23]....
        /*18c4*/ 	.word	0x00003850
        /*18c8*/ 	.word	0x00000060
        /*18cc*/ 	.word	0x00032490
        /*18d0*/ 	.short	0x010a
        /*18d2*/ 	.byte	0x3f
	.zero		1


	//   ....[24]....
        /*18d4*/ 	.word	0x000049c0
        /*18d8*/ 	.word	0x00000060
        /*18dc*/ 	.word	0x00032490
        /*18e0*/ 	.short	0x010a
        /*18e2*/ 	.byte	0x3f
	.zero		1


	//   ....[25]....
        /*18e4*/ 	.word	0x00005a90
        /*18e8*/ 	.word	0x00000060
        /*18ec*/ 	.word	0x00032490
        /*18f0*/ 	.short	0x010a
        /*18f2*/ 	.byte	0x3f
	.zero		1


	//   ....[26]....
        /*18f4*/ 	.word	0x00005cb0
        /*18f8*/ 	.word	0x00000020
        /*18fc*/ 	.word	0x00000000
        /*1900*/ 	.short	0x0101
        /*1902*/ 	.byte	0x3f
	.zero		1


	//   ....[27]....
        /*1904*/ 	.word	0x00005cf0
        /*1908*/ 	.word	0x00000060
        /*190c*/ 	.word	0x000324b0
        /*1910*/ 	.short	0x010a
        /*1912*/ 	.byte	0x3f
	.zero		1


	//   ....[28]....
        /*1914*/ 	.word	0x00006350
        /*1918*/ 	.word	0x00000060
        /*191c*/ 	.word	0x00000000
        /*1920*/ 	.short	0x0101
        /*1922*/ 	.byte	0x3f
	.zero		1


	//   ....[29]....
        /*1924*/ 	.word	0x00006e90
        /*1928*/ 	.word	0x00000013
        /*192c*/ 	.word	0x00032400
        /*1930*/ 	.short	0x010a
        /*1932*/ 	.byte	0x3f
	.zero		1


	//   ....[30]....
        /*1934*/ 	.word	0x00006ee0
        /*1938*/ 	.word	0x00000013
        /*193c*/ 	.word	0x00032400
        /*1940*/ 	.short	0x010a
        /*1942*/ 	.byte	0x3f
	.zero		1


	//   ....[31]....
        /*1944*/ 	.word	0x000079a0
        /*1948*/ 	.word	0x00000013
        /*194c*/ 	.word	0x00032400
        /*1950*/ 	.short	0x010a
        /*1952*/ 	.byte	0x3f
	.zero		1


	//   ....[32]....
        /*1954*/ 	.word	0x00008e00
        /*1958*/ 	.word	0x00000013
        /*195c*/ 	.word	0x00032400
        /*1960*/ 	.short	0x010a
        /*1962*/ 	.byte	0x3f
	.zero		1


	//   ....[33]....
        /*1964*/ 	.word	0x00009cd0
        /*1968*/ 	.word	0x000000b3
        /*196c*/ 	.word	0x00032430
        /*1970*/ 	.short	0x010a
        /*1972*/ 	.byte	0x3f
	.zero		1


	//   ....[34]....
        /*1974*/ 	.word	0x00009d60
        /*1978*/ 	.word	0x000000b3
        /*197c*/ 	.word	0x00032430
        /*1980*/ 	.short	0x010a
        /*1982*/ 	.byte	0x3f
	.zero		1


	//   ....[35]....
        /*1984*/ 	.word	0x0000a090
        /*1988*/ 	.word	0x00000013
        /*198c*/ 	.word	0x00032410
        /*1990*/ 	.short	0x010a
        /*1992*/ 	.byte	0x3f
	.zero		1


	//   ....[36]....
        /*1994*/ 	.word	0x0000a0e0
        /*1998*/ 	.word	0x000000b3
        /*199c*/ 	.word	0x00032450
        /*19a0*/ 	.short	0x010a
        /*19a2*/ 	.byte	0x3f
	.zero		1


	//   ....[37]....
        /*19a4*/ 	.word	0x0000a160
        /*19a8*/ 	.word	0x000000b3
        /*19ac*/ 	.word	0x00032450
        /*19b0*/ 	.short	0x010a
        /*19b2*/ 	.byte	0x3f
	.zero		1


	//   ....[38]....
        /*19b4*/ 	.word	0x0000c130
        /*19b8*/ 	.word	0x00000018
        /*19bc*/ 	.word	0x00000000
        /*19c0*/ 	.short	0x0101
        /*19c2*/ 	.byte	0x3f
	.zero		1


	//   ....[39]....
        /*19c4*/ 	.word	0x0000cd80
        /*19c8*/ 	.word	0x000000b3
        /*19cc*/ 	.word	0x00000000
        /*19d0*/ 	.short	0x0101
        /*19d2*/ 	.byte	0x3f
	.zero		1


	//   ....[40]....
        /*19d4*/ 	.word	0x0000ce60
        /*19d8*/ 	.word	0x000000d3
        /*19dc*/ 	.word	0x00032430
        /*19e0*/ 	.short	0x010a
        /*19e2*/ 	.byte	0x3f
	.zero		1


	//   ....[41]....
        /*19e4*/ 	.word	0x0000ced0
        /*19e8*/ 	.word	0x000000d3
        /*19ec*/ 	.word	0x00032430
        /*19f0*/ 	.short	0x010a
        /*19f2*/ 	.byte	0x3f
	.zero		1


	//   ....[42]....
        /*19f4*/ 	.word	0x0000d170
        /*19f8*/ 	.word	0x000000d3
        /*19fc*/ 	.word	0x00032450
        /*1a00*/ 	.short	0x010a
        /*1a02*/ 	.byte	0x3f
	.zero		1


	//   ....[43]....
        /*1a04*/ 	.word	0x0000d1c0
        /*1a08*/ 	.word	0x000000d3
        /*1a0c*/ 	.word	0x00032450
        /*1a10*/ 	.short	0x010a
        /*1a12*/ 	.byte	0x3f
	.zero		1


	//   ....[44]....
        /*1a14*/ 	.word	0x0000f1c0
        /*1a18*/ 	.word	0x00000003
        /*1a1c*/ 	.word	0x00000000
        /*1a20*/ 	.short	0x0101
        /*1a22*/ 	.byte	0x3f
	.zero		1


	//   ....[45]....
        /*1a24*/ 	.word	0x00010320
        /*1a28*/ 	.word	0x000000d3
        /*1a2c*/ 	.word	0x00000000
        /*1a30*/ 	.short	0x0101
        /*1a32*/ 	.byte	0x3f
	.zero		1


	//   ....[46]....
        /*1a34*/ 	.word	0x00010430
        /*1a38*/ 	.word	0x000000d3
        /*1a3c*/ 	.word	0x00032430
        /*1a40*/ 	.short	0x010a
        /*1a42*/ 	.byte	0x3f
	.zero		1


	//   ....[47]....
        /*1a44*/ 	.word	0x000104a0
        /*1a48*/ 	.word	0x000000d3
        /*1a4c*/ 	.word	0x00032430
        /*1a50*/ 	.short	0x010a
        /*1a52*/ 	.byte	0x3f
	.zero		1


	//   ....[48]....
        /*1a54*/ 	.word	0x00010740
        /*1a58*/ 	.word	0x000000d3
        /*1a5c*/ 	.word	0x00032450
        /*1a60*/ 	.short	0x010a
        /*1a62*/ 	.byte	0x3f
	.zero		1


	//   ....[49]....
        /*1a64*/ 	.word	0x00010790
        /*1a68*/ 	.word	0x000000d3
        /*1a6c*/ 	.word	0x00032450
        /*1a70*/ 	.short	0x010a
        /*1a72*/ 	.byte	0x3f
	.zero		1


	//   ....[50]....
        /*1a74*/ 	.word	0x00011fe0
        /*1a78*/ 	.word	0x00000003
        /*1a7c*/ 	.word	0x00000000
        /*1a80*/ 	.short	0x0101
        /*1a82*/ 	.byte	0x3f
	.zero		1


	//   ....[51]....
        /*1a84*/ 	.word	0x00013240
        /*1a88*/ 	.word	0x000000d3
        /*1a8c*/ 	.word	0x00000000
        /*1a90*/ 	.short	0x0101
        /*1a92*/ 	.byte	0x3f
	.zero		1


	//   ....[52]....
        /*1a94*/ 	.word	0x000157b0
        /*1a98*/ 	.word	0x00000003
        /*1a9c*/ 	.word	0x00000000
        /*1aa0*/ 	.short	0x0101
        /*1aa2*/ 	.byte	0x3f
	.zero		1


	//   ....[53]....
        /*1aa4*/ 	.word	0x000162c0
        /*1aa8*/ 	.word	0x00000003
        /*1aac*/ 	.word	0x00000000
        /*1ab0*/ 	.short	0x0101
        /*1ab2*/ 	.byte	0x3f
	.zero		1


	//   ....[54]....
        /*1ab4*/ 	.word	0x0001b890
        /*1ab8*/ 	.word	0x00000012
        /*1abc*/ 	.word	0x00032420
        /*1ac0*/ 	.short	0x010a
        /*1ac2*/ 	.byte	0x3f
	.zero		1


	//   ....[55]....
        /*1ac4*/ 	.word	0x0001b960
        /*1ac8*/ 	.word	0x00000004
        /*1acc*/ 	.word	0x000324a0
        /*1ad0*/ 	.short	0x010a
        /*1ad2*/ 	.byte	0x3f
	.zero		1


	//   ....[56]....
        /*1ad4*/ 	.word	0x0001bba0
        /*1ad8*/ 	.word	0x00000004
        /*1adc*/ 	.word	0x000324c0
        /*1ae0*/ 	.short	0x010a
        /*1ae2*/ 	.byte	0x3f
	.zero		1


	//   ....[57]....
        /*1ae4*/ 	.word	0x0001c240
        /*1ae8*/ 	.word	0x00000005
        /*1aec*/ 	.word	0x000324a0
        /*1af0*/ 	.short	0x010a
        /*1af2*/ 	.byte	0x3f
	.zero		1


	//   ....[58]....
        /*1af4*/ 	.word	0x0001c470
        /*1af8*/ 	.word	0x00000005
        /*1afc*/ 	.word	0x000324c0
        /*1b00*/ 	.short	0x010a
        /*1b02*/ 	.byte	0x3f
	.zero		1


	//   ....[59]....
        /*1b04*/ 	.word	0x0001d6b0
        /*1b08*/ 	.word	0x00000000
        /*1b0c*/ 	.word	0x00032440
        /*1b10*/ 	.short	0x010a
        /*1b12*/ 	.byte	0x3f
	.zero		1


	//   ....[60]....
        /*1b14*/ 	.word	0x0001e4c0
        /*1b18*/ 	.word	0x00000012
        /*1b1c*/ 	.word	0x00032400
        /*1b20*/ 	.short	0x0107
        /*1b22*/ 	.byte	0x3f
	.zero		1


	//   ....[61]....
        /*1b24*/ 	.word	0x0001e560
        /*1b28*/ 	.word	0x00000012
        /*1b2c*/ 	.word	0x00032400
        /*1b30*/ 	.short	0x0101
        /*1b32*/ 	.byte	0x3f
	.zero		1


	//   ....[62]....
        /*1b34*/ 	.word	0x0001f190
        /*1b38*/ 	.word	0x00000012
        /*1b3c*/ 	.word	0x00032410
        /*1b40*/ 	.short	0x0107
        /*1b42*/ 	.byte	0x3f
	.zero		1


	//   ....[63]....
        /*1b44*/ 	.word	0x0001f290
        /*1b48*/ 	.word	0x00000012
        /*1b4c*/ 	.word	0x00032410
        /*1b50*/ 	.short	0x0101
        /*1b52*/ 	.byte	0x3f
	.zero		1


	//   ....[64]....
        /*1b54*/ 	.word	0x0001f2b0
        /*1b58*/ 	.word	0x00000012
        /*1b5c*/ 	.word	0x00032420
        /*1b60*/ 	.short	0x010a
        /*1b62*/ 	.byte	0x3f
	.zero		1


	//   ....[65]....
        /*1b64*/ 	.word	0x0001f390
        /*1b68*/ 	.word	0x00000002
        /*1b6c*/ 	.word	0x00032460
        /*1b70*/ 	.short	0x010a
        /*1b72*/ 	.byte	0x3f
	.zero		1


	//   ....[66]....
        /*1b74*/ 	.word	0x0001fc40
        /*1b78*/ 	.word	0x00000002
        /*1b7c*/ 	.word	0x00032440
        /*1b80*/ 	.short	0x010a
        /*1b82*/ 	.byte	0x3f
	.zero		1


	//   ....[67]....
        /*1b84*/ 	.word	0x0001fe90
        /*1b88*/ 	.word	0x00000002
        /*1b8c*/ 	.word	0x00032460
        /*1b90*/ 	.short	0x010a
        /*1b92*/ 	.byte	0x3f
	.zero		1


	//   ....[68]....
        /*1b94*/ 	.word	0x00020680
        /*1b98*/ 	.word	0x00000003
        /*1b9c*/ 	.word	0x00032440
        /*1ba0*/ 	.short	0x010a
        /*1ba2*/ 	.byte	0x3f
	.zero		1


	//   ....[69]....
        /*1ba4*/ 	.word	0x000208d0
        /*1ba8*/ 	.word	0x00000003
        /*1bac*/ 	.word	0x00032460
        /*1bb0*/ 	.short	0x010a
        /*1bb2*/ 	.byte	0x3f
	.zero		1


	//   ....[70]....
        /*1bb4*/ 	.word	0x00021050
        /*1bb8*/ 	.word	0x00000003
        /*1bbc*/ 	.word	0x00032440
        /*1bc0*/ 	.short	0x010a
        /*1bc2*/ 	.byte	0x3f
	.zero		1


	//   ....[71]....
        /*1bc4*/ 	.word	0x000212a0
        /*1bc8*/ 	.word	0x00000003
        /*1bcc*/ 	.word	0x00032460
        /*1bd0*/ 	.short	0x010a
        /*1bd2*/ 	.byte	0x3f
	.zero		1


	//   ....[72]....
        /*1bd4*/ 	.word	0x00022c50
        /*1bd8*/ 	.word	0x00000000
        /*1bdc*/ 	.word	0x00032420
        /*1be0*/ 	.short	0x010a
        /*1be2*/ 	.byte	0x3f
	.zero		1


	//   ....[73]....
        /*1be4*/ 	.word	0x00022e30
        /*1be8*/ 	.word	0x00000006
        /*1bec*/ 	.word	0x00000000
        /*1bf0*/ 	.short	0x010a
        /*1bf2*/ 	.byte	0x3f
	.zero		1


	//   ....[74]....
        /*1bf4*/ 	.word	0x00022e60
        /*1bf8*/ 	.word	0x00000007
        /*1bfc*/ 	.word	0x00000000
        /*1c00*/ 	.short	0x010a
        /*1c02*/ 	.byte	0x3f
	.zero		1


	//   ....[75]....
        /*1c04*/ 	.word	0x00022ec0
        /*1c08*/ 	.word	0x00000004
        /*1c0c*/ 	.word	0x00000000
        /*1c10*/ 	.short	0x010a
        /*1c12*/ 	.byte	0x3f
	.zero		1


	//   ....[76]....
        /*1c14*/ 	.word	0x00022ef0
        /*1c18*/ 	.word	0x00000003
        /*1c1c*/ 	.word	0x00000000
        /*1c20*/ 	.short	0x010a
        /*1c22*/ 	.byte	0x3f
	.zero		1


	//   ....[77]....
        /*1c24*/ 	.word	0x00022f50
        /*1c28*/ 	.word	0x00000060
        /*1c2c*/ 	.word	0x00032490
        /*1c30*/ 	.short	0x010a
        /*1c32*/ 	.byte	0x3f
	.zero		1


	//   ....[78]....
        /*1c34*/ 	.word	0x00022fa0
        /*1c38*/ 	.word	0x00000060
        /*1c3c*/ 	.word	0x00032490
        /*1c40*/ 	.short	0x010a
        /*1c42*/ 	.byte	0x3f
	.zero		1


	//   ....[79]....
        /*1c44*/ 	.word	0x00022ff0
        /*1c48*/ 	.word	0x00000060
        /*1c4c*/ 	.word	0x00032490
        /*1c50*/ 	.short	0x010a
        /*1c52*/ 	.byte	0x3f
	.zero		1


	//   ....[80]....
        /*1c54*/ 	.word	0x00023040
        /*1c58*/ 	.word	0x00000060
        /*1c5c*/ 	.word	0x000324b0
        /*1c60*/ 	.short	0x010a
        /*1c62*/ 	.byte	0x3f
	.zero		1


	//   ....[81]....
        /*1c64*/ 	.word	0x000234b0
        /*1c68*/ 	.word	0x00000013
        /*1c6c*/ 	.word	0x00032400
        /*1c70*/ 	.short	0x010a
        /*1c72*/ 	.byte	0x3f
	.zero		1


	//   ....[82]....
        /*1c74*/ 	.word	0x00023aa0
        /*1c78*/ 	.word	0x00000013
        /*1c7c*/ 	.word	0x00032400
        /*1c80*/ 	.short	0x010a
        /*1c82*/ 	.byte	0x3f
	.zero		1


	//   ....[83]....
        /*1c84*/ 	.word	0x00023af0
        /*1c88*/ 	.word	0x000000b3
        /*1c8c*/ 	.word	0x00032430
        /*1c90*/ 	.short	0x010a
        /*1c92*/ 	.byte	0x3f
	.zero		1


	//   ....[84]....
        /*1c94*/ 	.word	0x00023b40
        /*1c98*/ 	.word	0x00000013
        /*1c9c*/ 	.word	0x00032410
        /*1ca0*/ 	.short	0x010a
        /*1ca2*/ 	.byte	0x3f
	.zero		1


	//   ....[85]....
        /*1ca4*/ 	.word	0x00023b90
        /*1ca8*/ 	.word	0x000000b3
        /*1cac*/ 	.word	0x00032450
        /*1cb0*/ 	.short	0x010a
        /*1cb2*/ 	.byte	0x3f
	.zero		1


	//   ....[86]....
        /*1cb4*/ 	.word	0x00023be0
        /*1cb8*/ 	.word	0x000000d3
        /*1cbc*/ 	.word	0x00032430
        /*1cc0*/ 	.short	0x010a
        /*1cc2*/ 	.byte	0x3f
	.zero		1


	//   ....[87]....
        /*1cc4*/ 	.word	0x00023c30
        /*1cc8*/ 	.word	0x000000d3
        /*1ccc*/ 	.word	0x00032450
        /*1cd0*/ 	.short	0x010a
        /*1cd2*/ 	.byte	0x3f
	.zero		1


	//   ....[88]....
        /*1cd4*/ 	.word	0x00023c80
        /*1cd8*/ 	.word	0x000000d3
        /*1cdc*/ 	.word	0x00032430
        /*1ce0*/ 	.short	0x010a
        /*1ce2*/ 	.byte	0x3f
	.zero		1


	//   ....[89]....
        /*1ce4*/ 	.word	0x00023cd0
        /*1ce8*/ 	.word	0x000000d3
        /*1cec*/ 	.word	0x00032450
        /*1cf0*/ 	.short	0x010a
        /*1cf2*/ 	.byte	0x3f
	.zero		1


	//   ....[90]....
        /*1cf4*/ 	.word	0x000248e0
        /*1cf8*/ 	.word	0x00000012
        /*1cfc*/ 	.word	0x00032420
        /*1d00*/ 	.short	0x010a
        /*1d02*/ 	.byte	0x3f
	.zero		1


	//   ....[91]....
        /*1d04*/ 	.word	0x00024930
        /*1d08*/ 	.word	0x00000004
        /*1d0c*/ 	.word	0x000324a0
        /*1d10*/ 	.short	0x010a
        /*1d12*/ 	.byte	0x3f
	.zero		1


	//   ....[92]....
        /*1d14*/ 	.word	0x00024980
        /*1d18*/ 	.word	0x00000004
        /*1d1c*/ 	.word	0x000324c0
        /*1d20*/ 	.short	0x010a
        /*1d22*/ 	.byte	0x3f
	.zero		1


	//   ....[93]....
        /*1d24*/ 	.word	0x000249d0
        /*1d28*/ 	.word	0x00000005
        /*1d2c*/ 	.word	0x000324a0
        /*1d30*/ 	.short	0x010a
        /*1d32*/ 	.byte	0x3f
	.zero		1


	//   ....[94]....
        /*1d34*/ 	.word	0x00024a20
        /*1d38*/ 	.word	0x00000005
        /*1d3c*/ 	.word	0x000324c0
        /*1d40*/ 	.short	0x010a
        /*1d42*/ 	.byte	0x3f
	.zero		1


	//   ....[95]....
        /*1d44*/ 	.word	0x00024bc0
        /*1d48*/ 	.word	0x00000000
        /*1d4c*/ 	.word	0x00032440
        /*1d50*/ 	.short	0x010a
        /*1d52*/ 	.byte	0x3f
	.zero		1


	//   ....[96]....
        /*1d54*/ 	.word	0x00026530
        /*1d58*/ 	.word	0x00000012
        /*1d5c*/ 	.word	0x00032420
        /*1d60*/ 	.short	0x010a
        /*1d62*/ 	.byte	0x3f
	.zero		1


	//   ....[97]....
        /*1d64*/ 	.word	0x00026580
        /*1d68*/ 	.word	0x00000002
        /*1d6c*/ 	.word	0x00032460
        /*1d70*/ 	.short	0x010a
        /*1d72*/ 	.byte	0x3f
	.zero		1


	//   ....[98]....
        /*1d74*/ 	.word	0x000265d0
        /*1d78*/ 	.word	0x00000002
        /*1d7c*/ 	.word	0x00032440
        /*1d80*/ 	.short	0x010a
        /*1d82*/ 	.byte	0x3f
	.zero		1


	//   ....[99]....
        /*1d84*/ 	.word	0x00026620
        /*1d88*/ 	.word	0x00000002
        /*1d8c*/ 	.word	0x00032460
        /*1d90*/ 	.short	0x010a
        /*1d92*/ 	.byte	0x3f
	.zero		1


	//   ....[100]....
        /*1d94*/ 	.word	0x00026670
        /*1d98*/ 	.word	0x00000003
        /*1d9c*/ 	.word	0x00032440
        /*1da0*/ 	.short	0x010a
        /*1da2*/ 	.byte	0x3f
	.zero		1


	//   ....[101]....
        /*1da4*/ 	.word	0x000266c0
        /*1da8*/ 	.word	0x00000003
        /*1dac*/ 	.word	0x00032460
        /*1db0*/ 	.short	0x010a
        /*1db2*/ 	.byte	0x3f
	.zero		1


	//   ....[102]....
        /*1db4*/ 	.word	0x00026710
        /*1db8*/ 	.word	0x00000003
        /*1dbc*/ 	.word	0x00032440
        /*1dc0*/ 	.short	0x010a
        /*1dc2*/ 	.byte	0x3f
	.zero		1


	//   ....[103]....
        /*1dc4*/ 	.word	0x00026760
        /*1dc8*/ 	.word	0x00000003
        /*1dcc*/ 	.word	0x00032460
        /*1dd0*/ 	.short	0x010a
        /*1dd2*/ 	.byte	0x3f
	.zero		1


	//   ....[104]....
        /*1dd4*/ 	.word	0x000272e0
        /*1dd8*/ 	.word	0x00000000
        /*1ddc*/ 	.word	0x00032420
        /*1de0*/ 	.short	0x010a
        /*1de2*/ 	.byte	0x3f
	.zero		1


	//   ....[105]....
        /*1de4*/ 	.word	0x00027480
        /*1de8*/ 	.word	0x00000006
        /*1dec*/ 	.word	0x00000000
        /*1df0*/ 	.short	0x010a
        /*1df2*/ 	.byte	0x3f
	.zero		1


	//   ....[106]....
        /*1df4*/ 	.word	0x000274d0
        /*1df8*/ 	.word	0x00000007
        /*1dfc*/ 	.word	0x00000000
        /*1e00*/ 	.short	0x010a
        /*1e02*/ 	.byte	0x3f
	.zero		1


	//   ....[107]....
        /*1e04*/ 	.word	0x00027520
        /*1e08*/ 	.word	0x00000004
        /*1e0c*/ 	.word	0x00000000
        /*1e10*/ 	.short	0x010a
        /*1e12*/ 	.byte	0x3f
	.zero		1


	//----- nvinfo : EIATTR_NUM_MBARRIERS
	.align		4
.L_651:
        /*1e14*/ 	.byte	0x03, 0x38
        /*1e16*/ 	.short	0x0017


	//----- nvinfo : EIATTR_EXIT_INSTR_OFFSETS
	.align		4
        /*1e18*/ 	.byte	0x04, 0x1c
        /*1e1a*/ 	.short	(.L_653 - .L_652)


	//   ....[0]....
.L_652:
        /*1e1c*/ 	.word	0x00022f40


	//----- nvinfo : EIATTR_MAX_THREADS
	.align		4
.L_653:
        /*1e20*/ 	.byte	0x04, 0x05
        /*1e22*/ 	.short	(.L_655 - .L_654)
.L_654:
        /*1e24*/ 	.word	0x00000180
        /*1e28*/ 	.word	0x00000001
        /*1e2c*/ 	.word	0x00000001


	//----- nvinfo : EIATTR_CRS_STACK_SIZE
	.align		4
.L_655:
        /*1e30*/ 	.byte	0x04, 0x1e
        /*1e32*/ 	.short	(.L_657 - .L_656)
.L_656:
        /*1e34*/ 	.word	0x00000000


	//----- nvinfo : EIATTR_CBANK_PARAM_SIZE
	.align		4
.L_657:
        /*1e38*/ 	.byte	0x03, 0x19
        /*1e3a*/ 	.short	0x0bf0


	//----- nvinfo : EIATTR_PARAM_CBANK
	.align		4
        /*1e3c*/ 	.byte	0x04, 0x0a
        /*1e3e*/ 	.short	(.L_659 - .L_658)
	.align		4
.L_658:
        /*1e40*/ 	.word	index@(.nv.constant0._ZN7cutlass13device_kernelIN5flash11enable_sm90INS1_16FlashAttnFwdSm90INS1_25CollectiveMainloopFwdSm90ILi2EN4cute5tupleIJNS5_1CILi1EEES8_S8_EEENS6_IJNS7_ILi128EEENS7_ILi96EEENS7_ILi64EEEEEELi256ENS_6half_tEfNS_4arch4Sm90ELb1ELb0ELb1ELb1ELb0ELb1ELb1ELb1ELb0ELb1ELb1ELb0EEENS1_21CollectiveEpilogueFwdINS6_IJSA_NS7_ILi256EEESB_EEES9_SE_SG_Li256ELb1ELb1ELb1ELb0EEENS1_36VarlenDynamicPersistentTileSchedulerILi128ELi96ELi256ELi128ELb1ELb1ELb1ELb1ELb1ELb1EEEEEEEEEvNT_6ParamsE)
        /*1e44*/ 	.short	0x0210
        /*1e46*/ 	.short	0x0bf0


	//----- nvinfo : EIATTR_SW_WAR
	.align		4
.L_659:
        /*1e48*/ 	.byte	0x04, 0x36
        /*1e4a*/ 	.short	(.L_661 - .L_660)
.L_660:
        /*1e4c*/ 	.word	0x00000008
.L_661:


//--------------------- .nv.callgraph             --------------------------
	.section	.nv.callgraph,"",@"SHT_CUDA_CALLGRAPH"
	.align	4
	.sectionentsize	8
	.align		4
        /*0000*/ 	.word	0x00000000
	.align		4
        /*0004*/ 	.word	0xffffffff
	.align		4
        /*0008*/ 	.word	index@(_ZN7cutlass13device_kernelIN5flash11enable_sm90INS1_16FlashAttnFwdSm90INS1_25CollectiveMainloopFwdSm90ILi2EN4cute5tupleIJNS5_1CILi1EEES8_S8_EEENS6_IJNS7_ILi128EEENS7_ILi96EEENS7_ILi64EEEEEELi256ENS_6half_tEfNS_4arch4Sm90ELb0ELb0ELb1ELb0ELb0ELb0ELb0ELb1ELb0ELb1ELb1ELb0EEENS1_21CollectiveEpilogueFwdINS6_IJSA_NS7_ILi256EEESB_EEES9_SE_SG_Li256ELb0ELb1ELb1ELb0EEENS1_19SingleTileSchedulerILb0ELb1ELb1ELi128EEEEEEEEEvNT_6ParamsE)
	.align		4
        /*000c*/ 	.word	index@(__assertfail)
	.align		4
        /*0010*/ 	.word	index@(_ZN7cutlass13device_kernelIN5flash11enable_sm90INS1_16FlashAttnFwdSm90INS1_25CollectiveMainloopFwdSm90ILi2EN4cute5tupleIJNS5_1CILi1EEES8_S8_EEENS6_IJNS7_ILi128EEENS7_ILi96EEENS7_ILi64EEEEEELi256ENS_6half_tEfNS_4arch4Sm90ELb0ELb0ELb1ELb0ELb0ELb0ELb1ELb1ELb0ELb1ELb1ELb0EEENS1_21CollectiveEpilogueFwdINS6_IJSA_NS7_ILi256EEESB_EEES9_SE_SG_Li256ELb0ELb1ELb1ELb0EEENS1_19SingleTileSchedulerILb0ELb1ELb1ELi128EEEEEEEEEvNT_6ParamsE)
	.align		4
        /*0014*/ 	.word	index@(__assertfail)
	.align		4
        /*0018*/ 	.word	index@(_ZN7cutlass13device_kernelIN5flash11enable_sm90INS1_16FlashAttnFwdSm90INS1_25CollectiveMainloopFwdSm90ILi2EN4cute5tupleIJNS5_1CILi1EEES8_S8_EEENS6_IJNS7_ILi128EEENS7_ILi96EEENS7_ILi64EEEEEELi256ENS_6half_tEfNS_4arch4Sm90ELb0ELb0ELb1ELb1ELb0ELb0ELb0ELb1ELb0ELb1ELb1ELb0EEENS1_21CollectiveEpilogueFwdINS6_IJSA_NS7_ILi256EEESB_EEES9_SE_SG_Li256ELb1ELb1ELb1ELb0EEENS1_36VarlenDynamicPersistentTileSchedulerILi128ELi96ELi256ELi128ELb1ELb1ELb1ELb0ELb1ELb1EEEEEEEEEvNT_6ParamsE)
	.align		4
        /*001c*/ 	.word	index@(__assertfail)
	.align		4
        /*0020*/ 	.word	index@(_ZN7cutlass13device_kernelIN5flash11enable_sm90INS1_16FlashAttnFwdSm90INS1_25CollectiveMainloopFwdSm90ILi2EN4cute5tupleIJNS5_1CILi1EEES8_S8_EEENS6_IJNS7_ILi128EEENS7_ILi96EEENS7_ILi64EEEEEELi256ENS_6half_tEfNS_4arch4Sm90ELb0ELb0ELb1ELb1ELb0ELb1ELb0ELb1ELb0ELb1ELb1ELb0EEENS1_21CollectiveEpilogueFwdINS6_IJSA_NS7_ILi256EEESB_EEES9_SE_SG_Li256ELb1ELb1ELb1ELb0EEENS1_36VarlenDynamicPersistentTileSchedulerILi128ELi96ELi256ELi128ELb1ELb1ELb1ELb0ELb1ELb1EEEEEEEEEvNT_6ParamsE)
	.align		4
        /*0024*/ 	.word	index@(__assertfail)
	.align		4
        /*0028*/ 	.word	index@(_ZN7cutlass13device_kernelIN5flash11enable_sm90INS1_16FlashAttnFwdSm90INS1_25CollectiveMainloopFwdSm90ILi2EN4cute5tupleIJNS5_1CILi1EEES8_S8_EEENS6_IJNS7_ILi128EEENS7_ILi96EEENS7_ILi64EEEEEELi256ENS_6half_tEfNS_4arch4Sm90ELb0ELb0ELb1ELb1ELb0ELb0ELb1ELb1ELb0ELb1ELb1ELb0EEENS1_21CollectiveEpilogueFwdINS6_IJSA_NS7_ILi256EEESB_EEES9_SE_SG_Li256ELb1ELb1ELb1ELb0EEENS1_36VarlenDynamicPersistentTileSchedulerILi128ELi96ELi256ELi128ELb1ELb1ELb1ELb0ELb1ELb1EEEEEEEEEvNT_6ParamsE)
	.align		4
        /*002c*/ 	.word	index@(__assertfail)
	.align		4
        /*0030*/ 	.word	index@(_ZN7cutlass13device_kernelIN5flash11enable_sm90INS1_16FlashAttnFwdSm90INS1_25CollectiveMainloopFwdSm90ILi2EN4cute5tupleIJNS5_1CILi1EEES8_S8_EEENS6_IJNS7_ILi128EEENS7_ILi96EEENS7_ILi64EEEEEELi256ENS_6half_tEfNS_4arch4Sm90ELb0ELb0ELb1ELb1ELb0ELb1ELb1ELb1ELb0ELb1ELb1ELb0EEENS1_21CollectiveEpilogueFwdINS6_IJSA_NS7_ILi256EEESB_EEES9_SE_SG_Li256ELb1ELb1ELb1ELb0EEENS1_36VarlenDynamicPersistentTileSchedulerILi128ELi96ELi256ELi128ELb1ELb1ELb1ELb0ELb1ELb1EEEEEEEEEvNT_6ParamsE)
	.align		4
        /*0034*/ 	.word	index@(__assertfail)
	.align		4
        /*0038*/ 	.word	index@(_ZN7cutlass13device_kernelIN5flash11enable_sm90INS1_16FlashAttnFwdSm90INS1_25CollectiveMainloopFwdSm90ILi2EN4cute5tupleIJNS5_1CILi1EEES8_S8_EEENS6_IJNS7_ILi128EEENS7_ILi96EEENS7_ILi64EEEEEELi256ENS_6half_tEfNS_4arch4Sm90ELb0ELb1ELb1ELb0ELb0ELb0ELb0ELb1ELb0ELb1ELb1ELb0EEENS1_21CollectiveEpilogueFwdINS6_IJSA_NS7_ILi256EEESB_EEES9_SE_SG_Li256ELb0ELb1ELb1ELb0EEENS1_19SingleTileSchedulerILb0ELb1ELb1ELi128EEEEEEEEEvNT_6ParamsE)
	.align		4
        /*003c*/ 	.word	index@(__assertfail)
	.align		4
        /*0040*/ 	.word	index@(_ZN7cutlass13device_kernelIN5flash11enable_sm90INS1_16FlashAttnFwdSm90INS1_25CollectiveMainloopFwdSm90ILi2EN4cute5tupleIJNS5_1CILi1EEES8_S8_EEENS6_IJNS7_ILi128EEENS7_ILi96EEENS7_ILi64EEEEEELi256ENS_6half_tEfNS_4arch4Sm90ELb0ELb1ELb1ELb0ELb0ELb0ELb1ELb1ELb0ELb1ELb1ELb0EEENS1_21CollectiveEpilogueFwdINS6_IJSA_NS7_ILi256EEESB_EEES9_SE_SG_Li256ELb0ELb1ELb1ELb0EEENS1_19SingleTileSchedulerILb0ELb1ELb1ELi128EEEEEEEEEvNT_6ParamsE)
	.align		4
        /*0044*/ 	.word	index@(__assertfail)
	.align		4
        /*0048*/ 	.word	index@(_ZN7cutlass13device_kernelIN5flash11enable_sm90INS1_16FlashAttnFwdSm90INS1_25CollectiveMainloopFwdSm90ILi2EN4cute5tupleIJNS5_1CILi1EEES8_S8_EEENS6_IJNS7_ILi128EEENS7_ILi96EEENS7_ILi64EEEEEELi256ENS_6half_tEfNS_4arch4Sm90ELb0ELb1ELb1ELb1ELb0ELb0ELb0ELb1ELb0ELb1ELb1ELb0EEENS1_21CollectiveEpilogueFwdINS6_IJSA_NS7_ILi256EEESB_EEES9_SE_SG_Li256ELb1ELb1ELb1ELb0EEENS1_36VarlenDynamicPersistentTileSchedulerILi128ELi96ELi256ELi128ELb1ELb1ELb1ELb1ELb0ELb1EEEEEEEEEvNT_6ParamsE)
	.align		4
        /*004c*/ 	.word	index@(__assertfail)
	.align		4
        /*0050*/ 	.word	index@(_ZN7cutlass13device_kernelIN5flash11enable_sm90INS1_16FlashAttnFwdSm90INS1_25CollectiveMainloopFwdSm90ILi2EN4cute5tupleIJNS5_1CILi1EEES8_S8_EEENS6_IJNS7_ILi128EEENS7_ILi96EEENS7_ILi64EEEEEELi256ENS_6half_tEfNS_4arch4Sm90ELb0ELb1ELb1ELb1ELb0ELb1ELb0ELb1ELb0ELb1ELb1ELb0EEENS1_21CollectiveEpilogueFwdINS6_IJSA_NS7_ILi256EEESB_EEES9_SE_SG_Li256ELb1ELb1ELb1ELb0EEENS1_36VarlenDynamicPersistentTileSchedulerILi128ELi96ELi256ELi128ELb1ELb1ELb1ELb1ELb0ELb1EEEEEEEEEvNT_6ParamsE)
	.align		4
        /*0054*/ 	.word	index@(__assertfail)
	.align		4
        /*0058*/ 	.word	index@(_ZN7cutlass13device_kernelIN5flash11enable_sm90INS1_16FlashAttnFwdSm90INS1_25CollectiveMainloopFwdSm90ILi2EN4cute5tupleIJNS5_1CILi1EEES8_S8_EEENS6_IJNS7_ILi128EEENS7_ILi96EEENS7_ILi64EEEEEELi256ENS_6half_tEfNS_4arch4Sm90ELb0ELb1ELb1ELb1ELb0ELb0ELb1ELb1ELb0ELb1ELb1ELb0EEENS1_21CollectiveEpilogueFwdINS6_IJSA_NS7_ILi256EEESB_EEES9_SE_SG_Li256ELb1ELb1ELb1ELb0EEENS1_36VarlenDynamicPersistentTileSchedulerILi128ELi96ELi256ELi128ELb1ELb1ELb1ELb1ELb0ELb1EEEEEEEEEvNT_6ParamsE)
	.align		4
        /*005c*/ 	.word	index@(__assertfail)
	.align		4
        /*0060*/ 	.word	index@(_ZN7cutlass13device_kernelIN5flash11enable_sm90INS1_16FlashAttnFwdSm90INS1_25CollectiveMainloopFwdSm90ILi2EN4cute5tupleIJNS5_1CILi1EEES8_S8_EEENS6_IJNS7_ILi128EEENS7_ILi96EEENS7_ILi64EEEEEELi256ENS_6half_tEfNS_4arch4Sm90ELb0ELb1ELb1ELb1ELb0ELb1ELb1ELb1ELb0ELb1ELb1ELb0EEENS1_21CollectiveEpilogueFwdINS6_IJSA_NS7_ILi256EEESB_EEES9_SE_SG_Li256ELb1ELb1ELb1ELb0EEENS1_36VarlenDynamicPersistentTileSchedulerILi128ELi96ELi256ELi128ELb1ELb1ELb1ELb1ELb0ELb1EEEEEEEEEvNT_6ParamsE)
	.align		4
        /*0064*/ 	.word	index@(__assertfail)
	.align		4
        /*0068*/ 	.word	index@(_ZN7cutlass13device_kernelIN5flash11enable_sm90INS1_16FlashAttnFwdSm90INS1_25CollectiveMainloopFwdSm90ILi2EN4cute5tupleIJNS5_1CILi1EEES8_S8_EEENS6_IJNS7_ILi128EEENS7_ILi96EEENS7_ILi64EEEEEELi256ENS_6half_tEfNS_4arch4Sm90ELb1ELb0ELb1ELb0ELb0ELb0ELb0ELb1ELb0ELb1ELb1ELb0EEENS1_21CollectiveEpilogueFwdINS6_IJSA_NS7_ILi256EEESB_EEES9_SE_SG_Li256ELb0ELb1ELb1ELb0EEENS1_19SingleTileSchedulerILb0ELb1ELb1ELi128EEEEEEEEEvNT_6ParamsE)
	.align		4
        /*006c*/ 	.word	index@(__assertfail)
	.align		4
        /*0070*/ 	.word	index@(_ZN7cutlass13device_kernelIN5flash11enable_sm90INS1_16FlashAttnFwdSm90INS1_25CollectiveMainloopFwdSm90ILi2EN4cute5tupleIJNS5_1CILi1EEES8_S8_EEENS6_IJNS7_ILi128EEENS7_ILi96EEENS7_ILi64EEEEEELi256ENS_6half_tEfNS_4arch4Sm90ELb1ELb0ELb1ELb0ELb0ELb0ELb1ELb1ELb0ELb1ELb1ELb0EEENS1_21CollectiveEpilogueFwdINS6_IJSA_NS7_ILi256EEESB_EEES9_SE_SG_Li256ELb0ELb1ELb1ELb0EEENS1_19SingleTileSchedulerILb0ELb1ELb1ELi128EEEEEEEEEvNT_6ParamsE)
	.align		4
        /*0074*/ 	.word	index@(__assertfail)
	.align		4
        /*0078*/ 	.word	index@(_ZN7cutlass13device_kernelIN5flash11enable_sm90INS1_16FlashAttnFwdSm90INS1_25CollectiveMainloopFwdSm90ILi2EN4cute5tupleIJNS5_1CILi1EEES8_S8_EEENS6_IJNS7_ILi128EEENS7_ILi96EEENS7_ILi64EEEEEELi256ENS_6half_tEfNS_4arch4Sm90ELb1ELb0ELb1ELb1ELb0ELb0ELb0ELb1ELb0ELb1ELb1ELb0EEENS1_21CollectiveEpilogueFwdINS6_IJSA_NS7_ILi256EEESB_EEES9_SE_SG_Li256ELb1ELb1ELb1ELb0EEENS1_36VarlenDynamicPersistentTileSchedulerILi128ELi96ELi256ELi128ELb1ELb1ELb1ELb1ELb1ELb1EEEEEEEEEvNT_6ParamsE)
	.align		4
        /*007c*/ 	.word	index@(__assertfail)
	.align		4
        /*0080*/ 	.word	index@(_ZN7cutlass13device_kernelIN5flash11enable_sm90INS1_16FlashAttnFwdSm90INS1_25CollectiveMainloopFwdSm90ILi2EN4cute5tupleIJNS5_1CILi1EEES8_S8_EEENS6_IJNS7_ILi128EEENS7_ILi96EEENS7_ILi64EEEEEELi256ENS_6half_tEfNS_4arch4Sm90ELb1ELb0ELb1ELb1ELb0ELb1ELb0ELb1ELb0ELb1ELb1ELb0EEENS1_21CollectiveEpilogueFwdINS6_IJSA_NS7_ILi256EEESB_EEES9_SE_SG_Li256ELb1ELb1ELb1ELb0EEENS1_36VarlenDynamicPersistentTileSchedulerILi128ELi96ELi256ELi128ELb1ELb1ELb1ELb1ELb1ELb1EEEEEEEEEvNT_6ParamsE)
	.align		4
        /*0084*/ 	.word	index@(__assertfail)
	.align		4
        /*0088*/ 	.word	index@(_ZN7cutlass13device_kernelIN5flash11enable_sm90INS1_16FlashAttnFwdSm90INS1_25CollectiveMainloopFwdSm90ILi2EN4cute5tupleIJNS5_1CILi1EEES8_S8_EEENS6_IJNS7_ILi128EEENS7_ILi96EEENS7_ILi64EEEEEELi256ENS_6half_tEfNS_4arch4Sm90ELb1ELb0ELb1ELb1ELb0ELb0ELb1ELb1ELb0ELb1ELb1ELb0EEENS1_21CollectiveEpilogueFwdINS6_IJSA_NS7_ILi256EEESB_EEES9_SE_SG_Li256ELb1ELb1ELb1ELb0EEENS1_36VarlenDynamicPersistentTileSchedulerILi128ELi96ELi256ELi128ELb1ELb1ELb1ELb1ELb1ELb1EEEEEEEEEvNT_6ParamsE)
	.align		4
        /*008c*/ 	.word	index@(__assertfail)
	.align		4
        /*0090*/ 	.word	index@(_ZN7cutlass13device_kernelIN5flash11enable_sm90INS1_16FlashAttnFwdSm90INS1_25CollectiveMainloopFwdSm90ILi2EN4cute5tupleIJNS5_1CILi1EEES8_S8_EEENS6_IJNS7_ILi128EEENS7_ILi96EEENS7_ILi64EEEEEELi256ENS_6half_tEfNS_4arch4Sm90ELb1ELb0ELb1ELb1ELb0ELb1ELb1ELb1ELb0ELb1ELb1ELb0EEENS1_21CollectiveEpilogueFwdINS6_IJSA_NS7_ILi256EEESB_EEES9_SE_SG_Li256ELb1ELb1ELb1ELb0EEENS1_36VarlenDynamicPersistentTileSchedulerILi128ELi96ELi256ELi128ELb1ELb1ELb1ELb1ELb1ELb1EEEEEEEEEvNT_6ParamsE)
	.align		4
        /*0094*/ 	.word	index@(__assertfail)
	.align		4
        /*0098*/ 	.word	0x00000000
	.align		4
        /*009c*/ 	.word	0xfffffffe
	.align		4
        /*00a0*/ 	.word	0x00000000
	.align		4
        /*00a4*/ 	.word	0xfffffffd
	.align		4
        /*00a8*/ 	.word	0x00000000
	.align		4
        /*00ac*/ 	.word	0xfffffffc


//--------------------- .nv.constant4             --------------------------
	.section	.nv.constant4,"a",@progbits
	.align	8
	.align		8
.nv.constant4:
        /*0000*/ 	.dword	__assertfail
	.align		8
        /*0008*/ 	.dword	__unnamed_1
	.align		8
        /*0010*/ 	.dword	__unnamed_2
	.align		8
        /*0018*/ 	.dword	__unnamed_3
	.align		8
        /*0020*/ 	.dword	__unnamed_4
	.align		8
        /*0028*/ 	.dword	__unnamed_5
	.align		8
        /*0030*/ 	.dword	__unnamed_6
	.align		8
        /*0038*/ 	.dword	__unnamed_7
	.align		8
        /*0040*/ 	.dword	_ZN83_INTERNAL_afa55b12_47_flash_fwd_hdim64_256_fp16_split_softcap_sm90_cu_2acf44d3_31014cuda3std3__45__cpo5beginE
	.align		8
        /*0048*/ 	.dword	_ZN83_INTERNAL_afa55b12_47_flash_fwd_hdim64_256_fp16_split_softcap_sm90_cu_2acf44d3_31014cuda3std3__45__cpo3endE
	.align		8
        /*0050*/ 	.dword	_ZN83_INTERNAL_afa55b12_47_flash_fwd_hdim64_256_fp16_split_softcap_sm90_cu_2acf44d3_31014cuda3std3__45__cpo6cbeginE
	.align		8
        /*0058*/ 	.dword	_ZN83_INTERNAL_afa55b12_47_flash_fwd_hdim64_256_fp16_split_softcap_sm90_cu_2acf44d3_31014cuda3std3__45__cpo4cendE
	.align		8
        /*0060*/ 	.dword	_ZN83_INTERNAL_afa55b12_47_flash_fwd_hdim64_256_fp16_split_softcap_sm90_cu_2acf44d3_31014cuda3std3__485_GLOBAL__N__afa55b12_47_flash_fwd_hdim64_256_fp16_split_softcap_sm90_cu_2acf44d3_31016ignoreE
	.align		8
        /*0068*/ 	.dword	_ZN83_INTERNAL_afa55b12_47_flash_fwd_hdim64_256_fp16_split_softcap_sm90_cu_2acf44d3_31014cuda3std3__419piecewise_constructE
	.align		8
        /*0070*/ 	.dword	_ZN83_INTERNAL_afa55b12_47_flash_fwd_hdim64_256_fp16_split_softcap_sm90_cu_2acf44d3_31014cuda3std3__48in_placeE
	.align		8
        /*0078*/ 	.dword	_ZN83_INTERNAL_afa55b12_47_flash_fwd_hdim64_256_fp16_split_softcap_sm90_cu_2acf44d3_31014cuda3std6ranges3__45__cpo4swapE
	.align		8
        /*0080*/ 	.dword	_ZN83_INTERNAL_afa55b12_47_flash_fwd_hdim64_256_fp16_split_softcap_sm90_cu_2acf44d3_31014cuda3std6ranges3__45__cpo9iter_moveE
	.align		8
        /*0088*/ 	.dword	_ZN83_INTERNAL_afa55b12_47_flash_fwd_hdim64_256_fp16_split_softcap_sm90_cu_2acf44d3_31014cute7productE
	.align		8
        /*0090*/ 	.dword	_ZN83_INTERNAL_afa55b12_47_flash_fwd_hdim64_256_fp16_split_softcap_sm90_cu_2acf44d3_31014cute1_E
	.align		8
        /*0098*/ 	.dword	$str$20
	.align		8
        /*00a0*/ 	.dword	$str$21


//--------------------- .text._ZN7cutlass13device_kernelIN5flash11enable_sm90INS1_16FlashAttnFwdSm90INS1_25CollectiveMainloopFwdSm90ILi2EN4cute5tupleIJNS5_1CILi1EEES8_S8_EEENS6_IJNS7_ILi128EEENS7_ILi96EEENS7_ILi64EEEEEELi256ENS_6half_tEfNS_4arch4Sm90ELb0ELb0ELb1ELb0ELb0ELb0ELb0ELb1ELb0ELb1ELb1ELb0EEENS1_21CollectiveEpilogueFwdINS6_IJSA_NS7_ILi256EEESB_EEES9_SE_SG_Li256ELb0ELb1ELb1ELb0EEENS1_19SingleTileSchedulerILb0ELb1ELb1ELi128EEEEEEEEEvNT_6ParamsE --------------------------
	.section	.text._ZN7cutlass13device_kernelIN5flash11enable_sm90INS1_16FlashAttnFwdSm90INS1_25CollectiveMainloopFwdSm90ILi2EN4cute5tupleIJNS5_1CILi1EEES8_S8_EEENS6_IJNS7_ILi128EEENS7_ILi96EEENS7_ILi64EEEEEELi256ENS_6half_tEfNS_4arch4Sm90ELb0ELb0ELb1ELb0ELb0ELb0ELb0ELb1ELb0ELb1ELb1ELb0EEENS1_21CollectiveEpilogueFwdINS6_IJSA_NS7_ILi256EEESB_EEES9_SE_SG_Li256ELb0ELb1ELb1ELb0EEENS1_19SingleTileSchedulerILb0ELb1ELb1ELi128EEEEEEEEEvNT_6ParamsE,"ax",@progbits
	.align	128
.text._ZN7cutlass13device_kernelIN5flash11enable_sm90INS1_16FlashAttnFwdSm90INS1_25CollectiveMainloopFwdSm90ILi2EN4cute5tupleIJNS5_1CILi1EEES8_S8_EEENS6_IJNS7_ILi128EEENS7_ILi96EEENS7_ILi64EEEEEELi256ENS_6half_tEfNS_4arch4Sm90ELb0ELb0ELb1ELb0ELb0ELb0ELb0ELb1ELb0ELb1ELb1ELb0EEENS1_21CollectiveEpilogueFwdINS6_IJSA_NS7_ILi256EEESB_EEES9_SE_SG_Li256ELb0ELb1ELb1ELb0EEENS1_19SingleTileSchedulerILb0ELb1ELb1ELi128EEEEEEEEEvNT_6ParamsE:
        .type           _ZN7cutlass13device_kernelIN5flash11enable_sm90INS1_16FlashAttnFwdSm90INS1_25CollectiveMainloopFwdSm90ILi2EN4cute5tupleIJNS5_1CILi1EEES8_S8_EEENS6_IJNS7_ILi128EEENS7_ILi96EEENS7_ILi64EEEEEELi256ENS_6half_tEfNS_4arch4Sm90ELb0ELb0ELb1ELb0ELb0ELb0ELb0ELb1ELb0ELb1ELb1ELb0EEENS1_21CollectiveEpilogueFwdINS6_IJSA_NS7_ILi256EEESB_EEES9_SE_SG_Li256ELb0ELb1ELb1ELb0EEENS1_19SingleTileSchedulerILb0ELb1ELb1ELi128EEEEEEEEEvNT_6ParamsE,@function
        .size           _ZN7cutlass13device_kernelIN5flash11enable_sm90INS1_16FlashAttnFwdSm90INS1_25CollectiveMainloopFwdSm90ILi2EN4cute5tupleIJNS5_1CILi1EEES8_S8_EEENS6_IJNS7_ILi128EEENS7_ILi96EEENS7_ILi64EEEEEELi256ENS_6half_tEfNS_4arch4Sm90ELb0ELb0ELb1ELb0ELb0ELb0ELb0ELb1ELb0ELb1ELb1ELb0EEENS1_21CollectiveEpilogueFwdINS6_IJSA_NS7_ILi256EEESB_EEES9_SE_SG_Li256ELb0ELb1ELb1ELb0EEENS1_19SingleTileSchedulerILb0ELb1ELb1ELi128EEEEEEEEEvNT_6ParamsE,(.L_x_6128 - _ZN7cutlass13device_kernelIN5flash11enable_sm90INS1_16FlashAttnFwdSm90INS1_25CollectiveMainloopFwdSm90ILi2EN4cute5tupleIJNS5_1CILi1EEES8_S8_EEENS6_IJNS7_ILi128EEENS7_ILi96EEENS7_ILi64EEEEEELi256ENS_6half_tEfNS_4arch4Sm90ELb0ELb0ELb1ELb0ELb0ELb0ELb0ELb1ELb0ELb1ELb1ELb0EEENS1_21CollectiveEpilogueFwdINS6_IJSA_NS7_ILi256EEESB_EEES9_SE_SG_Li256ELb0ELb1ELb1ELb0EEENS1_19SingleTileSchedulerILb0ELb1ELb1ELi128EEEEEEEEEvNT_6ParamsE)
        .other          _ZN7cutlass13device_kernelIN5flash11enable_sm90INS1_16FlashAttnFwdSm90INS1_25CollectiveMainloopFwdSm90ILi2EN4cute5tupleIJNS5_1CILi1EEES8_S8_EEENS6_IJNS7_ILi128EEENS7_ILi96EEENS7_ILi64EEEEEELi256ENS_6half_tEfNS_4arch4Sm90ELb0ELb0ELb1ELb0ELb0ELb0ELb0ELb1ELb0ELb1ELb1ELb0EEENS1_21CollectiveEpilogueFwdINS6_IJSA_NS7_ILi256EEESB_EEES9_SE_SG_Li256ELb0ELb1ELb1ELb0EEENS1_19SingleTileSchedulerILb0ELb1ELb1ELi128EEEEEEEEEvNT_6ParamsE,@"STO_CUDA_ENTRY STV_DEFAULT"
_ZN7cutlass13device_kernelIN5flash11enable_sm90INS1_16FlashAttnFwdSm90INS1_25CollectiveMainloopFwdSm90ILi2EN4cute5tupleIJNS5_1CILi1EEES8_S8_EEENS6_IJNS7_ILi128EEENS7_ILi96EEENS7_ILi64EEEEEELi256ENS_6half_tEfNS_4arch4Sm90ELb0ELb0ELb1ELb0ELb0ELb0ELb0ELb1ELb0ELb1ELb1ELb0EEENS1_21CollectiveEpilogueFwdINS6_IJSA_NS7_ILi256EEESB_EEES9_SE_SG_Li256ELb0ELb1ELb1ELb0EEENS1_19SingleTileSchedulerILb0ELb1ELb1ELi128EEEEEEEEEvNT_6ParamsE:
[----:B------:R-:W0:Y:S02]  /*0000*/  LDC R1, c[0x0][0x28] ;  /* 0x00000a00ff017b82 */ /* 0x000e240000000800 */
[----:B0-----:R-:W-:Y:S01]  /*0010*/  VIADD R1, R1, 0xfffffff0 ;  /* 0xfffffff001017836 */ /* 0x001fe20000000000 */
[----:B------:R-:W0:Y:S01]  /*0020*/  S2R R3, SR_TID.X ;  /* 0x0000000000037919 */ /* 0x000e220000002100 */
[----:B------:R-:W-:Y:S01]  /*0030*/  ELECT P0, URZ, PT ;  /* 0x00000000003f782f */ /* 0x000fe20003800000 */
[----:B------:R-:W-:Y:S01]  /*0040*/  BSSY B0, `(.L_x_0) ;  /* 0x000000e000007945 */ /* 0x000fe20003800000 */
[----:B0-----:R-:W-:-:S05]  /*0050*/  SHF.R.U32.HI R0, RZ, 0x5, R3 ;  /* 0x00000005ff007819 */ /* 0x001fca0000011603 */
[----:B------:R-:W0:Y:S02]  /*0060*/  SHFL.IDX PT, R2, R0, RZ, 0x1f ;  /* 0x00001fff00027589 */ /* 0x000e2400000e0000 */
[----:B0-----:R-:W-:Y:S02]  /*0070*/  ISETP.EQ.AND P0, PT, R2, RZ, P0 ;  /* 0x000000ff0200720c */ /* 0x001fe40000702270 */
[----:B------:R-:W-:-:S11]  /*0080*/  SHF.R.U32.HI R2, RZ, 0x7, R3 ;  /* 0x00000007ff027819 */ /* 0x000fd60000011603 */
[----:B------:R-:W-:Y:S05]  /*0090*/  @!P0 BRA `(.L_x_1) ;  /* 0x0000000000208947 */ /* 0x000fea0003800000 */
[----:B------:R-:W-:Y:S02]  /*00a0*/  ULDC.64 UR4, c[0x0][0x198] ;  /* 0x0000660000047ab9 */ /* 0x000fe40000000a00 */
[----:B------:R-:W-:Y:S02]  /*00b0*/  UIADD3 UR6, UP0, UR4, 0x370, URZ ;  /* 0x0000037004067890 */ /* 0x000fe4000ff1e03f */
[----:B------:R-:W-:Y:S02]  /*00c0*/  UIADD3 UR4, UP1, UR4, 0x470, URZ ;  /* 0x0000047004047890 */ /* 0x000fe4000ff3e03f */
[----:B------:R-:W-:Y:S02]  /*00d0*/  UIADD3.X UR7, URZ, UR5, URZ, UP0, !UPT ;  /* 0x000000053f077290 */ /* 0x000fe400087fe43f */
[----:B------:R-:W-:-:S07]  /*00e0*/  UIADD3.X UR5, URZ, UR5, URZ, UP1, !UPT ;  /* 0x000000053f057290 */ /* 0x000fce0008ffe43f */
[----:B------:R0:W-:Y:S02]  /*00f0*/  UTMACCTL.PF [UR6] ;  /* 0x00000000060079b9 */ /* 0x0001e40008040000 */
[----:B------:R0:W-:Y:S02]  /*0100*/  UTMACCTL.PF [UR4] ;  /* 0x00000000040079b9 */ /* 0x0001e40008040000 */
[----:B0-----:R-:W-:Y:S01]  /*0110*/  NOP ;  /* 0x0000000000007918 */ /* 0x001fe20000000000 */
.L_x_1:
[----:B------:R-:W-:Y:S05]  /*0120*/  BSYNC B0 ;  /* 0x0000000000007941 */ /* 0x000fea0003800000 */
.L_x_0:
[----:B------:R-:W-:Y:S01]  /*0130*/  VOTEU.ANY UP0, P0 ;  /* 0x00000000003f7886 */ /* 0x000fe20000000100 */
[----:B------:R-:W0:Y:S01]  /*0140*/  SHFL.IDX PT, R4, R2, RZ, 0x1f ;  /* 0x00001fff02047589 */ /* 0x000e2200000e0000 */
[----:B------:R-:W-:Y:S01]  /*0150*/  UMOV UR4, 0x80 ;  /* 0x0000008000047882 */ /* 0x000fe20000000000 */
[----:B------:R-:W-:Y:S01]  /*0160*/  UMOV UR7, 0x100 ;  /* 0x0000010000077882 */ /* 0x000fe20000000000 */
[----:B------:R-:W-:Y:S01]  /*0170*/  VOTEU.ANY UP1, P0 ;  /* 0x00000000003f7886 */ /* 0x000fe20000020100 */
[----:B------:R-:W1:Y:S01]  /*0180*/  @UP0 S2UR UR8, SR_CgaCtaId ;  /* 0x00000000000809c3 */ /* 0x000e620000008800 */
[----:B------:R-:W2:Y:S01]  /*0190*/  SHFL.IDX PT, R3, R0, RZ, 0x1f ;  /* 0x00001fff00037589 */ /* 0x000ea200000e0000 */
[----:B------:R-:W-:Y:S01]  /*01a0*/  @UP0 UMOV UR6, 0x400 ;  /* 0x0000040000060882 */ /* 0x000fe20000000000 */
[----:B------:R-:W-:-:S04]  /*01b0*/  @UP0 UIADD3 UR4, -UR4, 0x100000, URZ ;  /* 0x0010000004040890 */ /* 0x000fc8000fffe13f */
[----:B------:R-:W-:Y:S02]  /*01c0*/  @UP0 USHF.L.U32 UR5, UR4, 0xb, URZ ;  /* 0x0000000b04050899 */ /* 0x000fe4000800063f */
[----:B------:R-:W-:Y:S01]  /*01d0*/  @UP0 USHF.L.U32 UR4, UR4, 0x1, URZ ;  /* 0x0000000104040899 */ /* 0x000fe2000800063f */
[----:B------:R-:W-:Y:S01]  /*01e0*/  VOTEU.ANY UP2, P0 ;  /* 0x00000000003f7886 */ /* 0x000fe20000040100 */
[----:B0-----:R-:W-:Y:S01]  /*01f0*/  R2UR UR9, R4 ;  /* 0x00000000040972ca */ /* 0x001fe200000e0000 */
[----:B-1----:R-:W-:Y:S01]  /*0200*/  @UP0 ULEA UR8, UR8, UR6, 0x18 ;  /* 0x0000000608080291 */ /* 0x002fe2000f8ec03f */
[----:B--2---:R-:W-:Y:S01]  /*0210*/  ISETP.NE.AND P1, PT, R3, RZ, PT ;  /* 0x000000ff0300720c */ /* 0x004fe20003f25270 */
[----:B------:R-:W-:-:S04]  /*0220*/  @UP0 UIADD3 UR6, -UR7, 0x100000, URZ ;  /* 0x0010000007060890 */ /* 0x000fc8000fffe13f */
[----:B------:R-:W-:Y:S02]  /*0230*/  @UP0 USHF.L.U32 UR7, UR6, 0xb, URZ ;  /* 0x0000000b06070899 */ /* 0x000fe4000800063f */
[----:B------:R-:W-:-:S04]  /*0240*/  @UP0 USHF.L.U32 UR6, UR6, 0x1, URZ ;  /* 0x0000000106060899 */ /* 0x000fc8000800063f */
[----:B------:R-:W-:Y:S01]  /*0250*/  UISETP.NE.AND UP0, UPT, UR9, URZ, UPT ;  /* 0x0000003f0900728c */ /* 0x000fe2000bf05270 */
[----:B------:R-:W0:Y:S02]  /*0260*/  FENCE.VIEW.ASYNC.S ;  /* 0x00000000000073c6 */ /* 0x000e240000000000 */
[----:B0-----:R0:W1:Y:S05]  /*0270*/  @UP1 SYNCS.EXCH.64 URZ, [UR8+0x22800], UR4 ;  /* 0x02280004083f15b2 */ /* 0x00106a0008000100 */
[----:B------:R0:W2:Y:S01]  /*0280*/  @UP2 SYNCS.EXCH.64 URZ, [UR8+0x22820], UR6 ;  /* 0x02282006083f25b2 */ /* 0x0000a20008000100 */
[----:B------:R-:W-:Y:S05]  /*0290*/  @P1 BRA `(.L_x_2) ;  /* 0x0000000000481947 */ /* 0x000fea0003800000 */
[----:B0-----:R-:W0:Y:S01]  /*02a0*/  S2UR UR5, SR_CgaCtaId ;  /* 0x00000000000579c3 */ /* 0x001e220000008800 */
[----:B------:R-:W-:Y:S01]  /*02b0*/  UMOV UR4, 0x400 ;  /* 0x0000040000047882 */ /* 0x000fe20000000000 */
[----:B------:R-:W-:Y:S01]  /*02c0*/  UMOV UR6, 0x1 ;  /* 0x0000000100067882 */ /* 0x000fe20000000000 */
[----:B------:R-:W-:Y:S01]  /*02d0*/  UMOV UR7, 0x2 ;  /* 0x0000000200077882 */ /* 0x000fe20000000000 */
[----:B------:R-:W-:Y:S01]  /*02e0*/  ELECT P0, URZ, PT ;  /* 0x00000000003f782f */ /* 0x000fe20003800000 */
[----:B0-----:R-:W-:Y:S02]  /*02f0*/  ULEA UR8, UR5, UR4, 0x18 ;  /* 0x0000000405087291 */ /* 0x001fe4000f8ec03f */
[----:B------:R-:W-:-:S04]  /*0300*/  UIADD3 UR4, -UR6, 0x100000, URZ ;  /* 0x0010000006047890 */ /* 0x000fc8000fffe13f */
[----:B------:R-:W-:Y:S02]  /*0310*/  USHF.L.U32 UR5, UR4, 0xb, URZ ;  /* 0x0000000b04057899 */ /* 0x000fe4000800063f */
[----:B------:R-:W-:Y:S02]  /*0320*/  USHF.L.U32 UR4, UR4, 0x1, URZ ;  /* 0x0000000104047899 */ /* 0x000fe4000800063f */
[----:B------:R-:W-:-:S04]  /*0330*/  UIADD3 UR6, -UR7, 0x100000, URZ ;  /* 0x0010000007067890 */ /* 0x000fc8000fffe13f */
[----:B------:R-:W-:Y:S02]  /*0340*/  USHF.L.U32 UR7, UR6, 0xb, URZ ;  /* 0x0000000b06077899 */ /* 0x000fe4000800063f */
[----:B------:R-:W-:Y:S01]  /*0350*/  USHF.L.U32 UR6, UR6, 0x1, URZ ;  /* 0x0000000106067899 */ /* 0x000fe2000800063f */
[----:B------:R-:W0:Y:S03]  /*0360*/  FENCE.VIEW.ASYNC.S ;  /* 0x00000000000073c6 */ /* 0x000e260000000000 */
[----:B0-----:R3:W4:Y:S08]  /*0370*/  SYNCS.EXCH.64 URZ, [UR8+0x22830], UR4 ;  /* 0x02283004083f75b2 */ /* 0x0017300008000100 */
[----:B------:R3:W0:Y:S01]  /*0380*/  SYNCS.EXCH.64 URZ, [UR8+0x22840], UR6 ;  /* 0x02284006083f75b2 */ /* 0x0006220008000100 */
[----:B------:R3:W0:Y:S01]  /*0390*/  SYNCS.EXCH.64 URZ, [UR8+0x22838], UR4 ;  /* 0x02283804083f75b2 */ /* 0x0006220008000100 */
[----:B------:R3:W0:Y:S02]  /*03a0*/  SYNCS.EXCH.64 URZ, [UR8+0x22848], UR6 ;  /* 0x02284806083f75b2 */ /* 0x0006240008000100 */
[----:B---3--:R-:W-:Y:S01]  /*03b0*/  NOP ;  /* 0x0000000000007918 */ /* 0x008fe20000000000 */
.L_x_2:
[----:B------:R-:W3:Y:S01]  /*03c0*/  SHFL.IDX PT, R3, R0, RZ, 0x1f ;  /* 0x00001fff00037589 */ /* 0x000ee200000e0000 */
[----:B------:R-:W-:Y:S01]  /*03d0*/  NOP ;  /* 0x0000000000007918 */ /* 0x000fe20000000000 */
[----:B---3--:R-:W-:-:S13]  /*03e0*/  ISETP.NE.AND P0, PT, R3, RZ, PT ;  /* 0x000000ff0300720c */ /* 0x008fda0003f05270 */
        /* <DEDUP_REMOVED lines=14> */
[----:B0-----:R3:W0:Y:S08]  /*04d0*/  SYNCS.EXCH.64 URZ, [UR8+0x22850], UR4 ;  /* 0x02285004083f75b2 */ /* 0x0016300008000100 */
[----:B------:R3:W0:Y:S01]  /*04e0*/  SYNCS.EXCH.64 URZ, [UR8+0x22860], UR6 ;  /* 0x02286006083f75b2 */ /* 0x0006220008000100 */
[----:B------:R3:W0:Y:S01]  /*04f0*/  SYNCS.EXCH.64 URZ, [UR8+0x22858], UR4 ;  /* 0x02285804083f75b2 */ /* 0x0006220008000100 */
[----:B------:R3:W0:Y:S02]  /*0500*/  SYNCS.EXCH.64 URZ, [UR8+0x22868], UR6 ;  /* 0x02286806083f75b2 */ /* 0x0006240008000100 */
[----:B---3--:R-:W-:Y:S01]  /*0510*/  NOP ;  /* 0x0000000000007918 */ /* 0x008fe20000000000 */
.L_x_3:
[----:B------:R-:W3:Y:S01]  /*0520*/  SHFL.IDX PT, R3, R0, RZ, 0x1f ;  /* 0x00001fff00037589 */ /* 0x000ee200000e0000 */
[----:B------:R-:W-:Y:S01]  /*0530*/  NOP ;  /* 0x0000000000007918 */ /* 0x000fe20000000000 */
[----:B---3--:R-:W-:-:S13]  /*0540*/  ISETP.NE.AND P0, PT, R3, RZ, PT ;  /* 0x000000ff0300720c */ /* 0x008fda0003f05270 */
[----:B------:R-:W-:Y:S05]  /*0550*/  @P0 BRA `(.L_x_4) ;  /* 0x0000000000380947 */ /* 0x000fea0003800000 */
[----:B0-----:R-:W0:Y:S01]  /*0560*/  S2UR UR5, SR_CgaCtaId ;  /* 0x00000000000579c3 */ /* 0x001e220000008800 */
[----:B------:R-:W-:Y:S01]  /*0570*/  UMOV UR4, 0x400 ;  /* 0x0000040000047882 */ /* 0x000fe20000000000 */
[----:B------:R-:W-:Y:S01]  /*0580*/  UMOV UR7, 0x1 ;  /* 0x0000000100077882 */ /* 0x000fe20000000000 */
[----:B------:R-:W-:Y:S01]  /*0590*/  ELECT P0, URZ, PT ;  /* 0x00000000003f782f */ /* 0x000fe20003800000 */
[----:B0-----:R-:W-:Y:S02]  /*05a0*/  ULEA UR6, UR5, UR4, 0x18 ;  /* 0x0000000405067291 */ /* 0x001fe4000f8ec03f */
[----:B------:R-:W-:-:S04]  /*05b0*/  UIADD3 UR4, -UR7, 0x100000, URZ ;  /* 0x0010000007047890 */ /* 0x000fc8000fffe13f */
[----:B------:R-:W-:Y:S02]  /*05c0*/  USHF.L.U32 UR5, UR4, 0xb, URZ ;  /* 0x0000000b04057899 */ /* 0x000fe4000800063f */
[----:B------:R-:W-:Y:S01]  /*05d0*/  USHF.L.U32 UR4, UR4, 0x1, URZ ;  /* 0x0000000104047899 */ /* 0x000fe2000800063f */
[----:B------:R-:W0:Y:S11]  /*05e0*/  FENCE.VIEW.ASYNC.S ;  /* 0x00000000000073c6 */ /* 0x000e360000000000 */
[----:B0-----:R3:W0:Y:S01]  /*05f0*/  SYNCS.EXCH.64 URZ, [UR6+0x22870], UR4 ;  /* 0x02287004063f75b2 */ /* 0x0016220008000100 */
[----:B------:R3:W0:Y:S01]  /*0600*/  SYNCS.EXCH.64 URZ, [UR6+0x22880], UR4 ;  /* 0x02288004063f75b2 */ /* 0x0006220008000100 */
[----:B------:R3:W0:Y:S01]  /*0610*/  SYNCS.EXCH.64 URZ, [UR6+0x22878], UR4 ;  /* 0x02287804063f75b2 */ /* 0x0006220008000100 */
[----:B------:R3:W0:Y:S02]  /*0620*/  SYNCS.EXCH.64 URZ, [UR6+0x22888], UR4 ;  /* 0x02288804063f75b2 */ /* 0x0006240008000100 */
[----:B---3--:R-:W-:Y:S01]  /*0630*/  NOP ;  /* 0x0000000000007918 */ /* 0x008fe20000000000 */
.L_x_4:
        /* <DEDUP_REMOVED lines=22> */
.L_x_5:
        /* <DEDUP_REMOVED lines=22> */
.L_x_6:
[----:B------:R-:W-:Y:S01]  /*0900*/  PLOP3.LUT P0, PT, PT, PT, UP0, 0x80, 0x0 ;  /* 0x000000000000781c */ /* 0x000fe20003f0f008 */
[----:B------:R-:W-:Y:S01]  /*0910*/  UMOV UR42, 0x1 ;  /* 0x00000001002a7882 */ /* 0x000fe20000000000 */
[----:B------:R-:W-:Y:S01]  /*0920*/  NOP ;  /* 0x0000000000007918 */ /* 0x000fe20000000000 */
[----:B------:R-:W-:Y:S01]  /*0930*/  USEL UR42, UR42, 0x2, !UP0 ;  /* 0x000000022a2a7887 */ /* 0x000fe2000c000000 */
[----:B------:R-:W-:Y:S01]  /*0940*/  BSSY B6, `(.L_x_7) ;  /* 0x0000ba0000067945 */ /* 0x000fe20003800000 */
[----:B------:R-:W-:Y:S01]  /*0950*/  ULDC.64 UR44, c[0x0][0x208] ;  /* 0x00008200002c7ab9 */ /* 0x000fe20000000a00 */
[----:B012-4-:R-:W-:Y:S07]  /*0960*/  BAR.SYNC.DEFER_BLOCKING 0x0 ;  /* 0x0000000000007b1d */ /* 0x017fee0000010000 */
[----:B------:R-:W-:Y:S05]  /*0970*/  @!P0 BRA `(.L_x_8) ;  /* 0x0000007c00948947 */ /* 0x000fea0003800000 */
.L_x_9:
[----:B------:R-:W-:-:S08]  /*0980*/  NOP ;  /* 0x0000000000007918 */ /* 0x000fd00000000000 */
[----:B------:R-:W0:Y:S02]  /*0990*/  USETMAXREG.TRY_ALLOC.CTAPOOL UP0, 0xf0 ;  /* 0x000000f0000079c8 */ /* 0x000e240008000600 */
[----:B0-----:R-:W-:-:S13]  /*09a0*/  PLOP3.LUT P0, PT, PT, PT, UP0, 0x80, 0x0 ;  /* 0x000000000000781c */ /* 0x001fda0003f0f008 */
[----:B------:R-:W-:Y:S05]  /*09b0*/  @!P0 BRA `(.L_x_9) ;  /* 0xfffffffc00f08947 */ /* 0x000fea000383ffff */
[----:B------:R-:W0:Y:S01]  /*09c0*/  S2UR UR6, SR_CTAID.Y ;  /* 0x00000000000679c3 */ /* 0x000e220000002600 */
[----:B------:R-:W-:-:S07]  /*09d0*/  ULDC UR7, c[0x0][0xc50] ;  /* 0x0003140000077ab9 */ /* 0x000fce0000000800 */
[----:B------:R-:W-:Y:S08]  /*09e0*/  BAR.ARV 0x8, 0x180 ;  /* 0x0206000000007b1d */ /* 0x000ff00000002000 */
[----:B------:R-:W1:Y:S01]  /*09f0*/  S2UR UR8, SR_CTAID.Z ;  /* 0x00000000000879c3 */ /* 0x000e620000002700 */
[----:B------:R-:W-:Y:S01]  /*0a00*/  ISETP.NE.AND P0, PT, R2, 0x1, PT ;  /* 0x000000010200780c */ /* 0x000fe20003f05270 */
[----:B------:R-:W-:-:S11]  /*0a10*/  UISETP.NE.AND UP0, UPT, UR7, 0x1, UPT ;  /* 0x000000010700788c */ /* 0x000fd6000bf05270 */
[----:B------:R-:W-:Y:S01]  /*0a20*/  @UP0 ULDC UR4, c[0x0][0xc54] ;  /* 0x0003150000040ab9 */ /* 0x000fe20000000800 */
[----:B------:R-:W-:Y:S06]  /*0a30*/  @!P0 BAR.ARV 0x9, 0x100 ;  /* 0x0244000000008b1d */ /* 0x000fec0000002000 */
[----:B0-----:R-:W-:Y:S01]  /*0a40*/  UIMAD.WIDE.U32 UR4, UR6, UR4, URZ ;  /* 0x00000004060472a5 */ /* 0x001fe2000f8e003f */
[----:B------:R-:W-:Y:S01]  /*0a50*/  @UP0 ULDC UR9, c[0x0][0xc58] ;  /* 0x0003160000090ab9 */ /* 0x000fe20000000800 */
[----:B------:R-:W-:Y:S01]  /*0a60*/  UMOV UR36, UR6 ;  /* 0x0000000600247c82 */ /* 0x000fe20008000000 */
[----:B-1----:R-:W-:Y:S01]  /*0a70*/  ISETP.LE.AND P0, PT, RZ, UR8, PT ;  /* 0x00000008ff007c0c */ /* 0x002fe2000bf03270 */
[----:B------:R-:W-:-:S04]  /*0a80*/  @UP0 USHF.R.U32.HI UR36, URZ, UR9, UR5 ;  /* 0x000000093f240299 */ /* 0x000fc80008011605 */
[----:B------:R-:W-:-:S04]  /*0a90*/  UIADD3 UR4, -UR36, URZ, URZ ;  /* 0x0000003f24047290 */ /* 0x000fc8000fffe13f */
[----:B------:R-:W-:-:S04]  /*0aa0*/  UIMAD UR7, UR7, UR4, UR6 ;  /* 0x00000004070772a4 */ /* 0x000fc8000f8e0206 */
[----:B------:R-:W-:Y:S08]  /*0ab0*/  @!P0 BRA `(.L_x_10) ;  /* 0x000000b800208947 */ /* 0x000ff00003800000 */
[----:B------:R-:W-:Y:S01]  /*0ac0*/  ULDC.64 UR4, c[0x0][0x418] ;  /* 0x0001060000047ab9 */ /* 0x000fe20000000a00 */
[----:B------:R-:W-:Y:S01]  /*0ad0*/  ULDC UR39, c[0x0][0x424] ;  /* 0x0001090000277ab9 */ /* 0x000fe20000000800 */
[----:B------:R-:W-:Y:S02]  /*0ae0*/  UISETP.NE.U32.AND UP0, UPT, UR4, URZ, UPT ;  /* 0x0000003f0400728c */ /* 0x000fe4000bf05070 */
[----:B------:R-:W-:Y:S02]  /*0af0*/  ULOP3.LUT UR37, UR7, 0xffff, URZ, 0xc0, !UPT ;  /* 0x0000ffff07257892 */ /* 0x000fe4000f8ec03f */
[----:B------:R-:W-:Y:S01]  /*0b00*/  UISETP.NE.AND.EX UP0, UPT, UR5, URZ, UPT, UP0 ;  /* 0x0000003f0500728c */ /* 0x000fe2000bf05300 */
[----:B------:R-:W-:-:S03]  /*0b10*/  ULDC UR4, c[0x0][0x2f0] ;  /* 0x0000bc0000047ab9 */ /* 0x000fc60000000800 */
[----:B------:R-:W-:-:S04]  /*0b20*/  USEL UR39, UR39, 0x1, UP0 ;  /* 0x0000000127277887 */ /* 0x000fc80008000000 */
[----:B------:R-:W-:-:S04]  /*0b30*/  UIMAD UR39, UR39, UR4, URZ ;  /* 0x00000004272772a4 */ /* 0x000fc8000f8e023f */
[----:B------:R-:W-:Y:S02]  /*0b40*/  UISETP.GE.AND UP0, UPT, UR39, 0x1, UPT ;  /* 0x000000012700788c */ /* 0x000fe4000bf06270 */
[----:B------:R-:W-:-:S04]  /*0b50*/  UIADD3 UR4, UR39, 0x5f, URZ ;  /* 0x0000005f27047890 */ /* 0x000fc8000fffe03f */
[----:B------:R-:W-:Y:S01]  /*0b60*/  PLOP3.LUT P0, PT, PT, PT, UP0, 0x80, 0x0 ;  /* 0x000000000000781c */ /* 0x000fe20003f0f008 */
[----:B------:R-:W-:-:S04]  /*0b70*/  UIMAD.WIDE UR4, UR4, 0x2aaaaaab, URZ ;  /* 0x2aaaaaab040478a5 */ /* 0x000fc8000f8e023f */
[----:B------:R-:W-:-:S03]  /*0b80*/  USHF.R.U32.HI UR6, URZ, 0x1f, UR5 ;  /* 0x0000001f3f067899 */ /* 0x000fc60008011605 */
[----:B------:R-:W-:Y:S01]  /*0b90*/  UMOV UR4, URZ ;  /* 0x0000003f00047c82 */ /* 0x000fe20008000000 */
[----:B------:R-:W-:-:S04]  /*0ba0*/  ULEA.HI.SX32 UR6, UR5, UR6, 0x1c ;  /* 0x0000000605067291 */ /* 0x000fc8000f8fe23f */
[----:B------:R-:W-:Y:S08]  /*0bb0*/  @!P0 BRA `(.L_x_11) ;  /* 0x0000000000908947 */ /* 0x000ff00003800000 */
[----:B------:R-:W-:Y:S01]  /*0bc0*/  USHF.R.U32.HI UR7, URZ, 0x10, UR7 ;  /* 0x000000103f077899 */ /* 0x000fe20008011607 */
[----:B------:R-:W-:-:S03]  /*0bd0*/  UMOV UR4, URZ ;  /* 0x0000003f00047c82 */ /* 0x000fc60008000000 */
[----:B------:R-:W-:-:S11]  /*0be0*/  UISETP.NE.AND UP0, UPT, UR7, URZ, UPT ;  /* 0x0000003f0700728c */ /* 0x000fd6000bf05270 */
[----:B------:R-:W-:Y:S02]  /*0bf0*/  @!UP0 ULDC UR7, c[0x0][0x9f0] ;  /* 0x00027c0000078ab9 */ /* 0x000fe40000000800 */
[----:B------:R-:W-:Y:S01]  /*0c00*/  IMAD.U32 R4, RZ, RZ, UR7 ;  /* 0x00000007ff047e24 */ /* 0x000fe2000f8e00ff */
[----:B------:R-:W-:-:S04]  /*0c10*/  UIADD3 UR8, UR6, -0x1, UR7 ;  /* 0xffffffff06087890 */ /* 0x000fc8000fffe007 */
[-C--:B------:R-:W-:Y:S02]  /*0c20*/  IABS R0, R4.reuse ;  /* 0x0000000400007213 */ /* 0x080fe40000000000 */
[----:B------:R-:W-:Y:S01]  /*0c30*/  IMAD.U32 R5, RZ, RZ, UR8 ;  /* 0x00000008ff057e24 */ /* 0x000fe2000f8e00ff */
[----:B------:R-:W-:Y:S01]  /*0c40*/  IABS R6, R4 ;  /* 0x0000000400067213 */ /* 0x000fe20000000000 */
[----:B------:R-:W-:Y:S01]  /*0c50*/  ULOP3.LUT UR8, UR8, UR7, URZ, 0x3c, !UPT ;  /* 0x0000000708087292 */ /* 0x000fe2000f8e3c3f */
[----:B------:R-:W-:Y:S02]  /*0c60*/  R2UR UR11, R0 ;  /* 0x00000000000b72ca */ /* 0x000fe400000e0000 */
[----:B------:R-:W-:-:S04]  /*0c70*/  IABS R5, R5 ;  /* 0x0000000500057213 */ /* 0x000fc80000000000 */
[----:B------:R-:W-:-:S04]  /*0c80*/  MOV R4, R5 ;  /* 0x0000000500047202 */ /* 0x000fc80000000f00 */
[----:B------:R-:W-:-:S03]  /*0c90*/  R2UR UR10, R4 ;  /* 0x00000000040a72ca */ /* 0x000fc600000e0000 */
[----:B------:R-:W0:Y:S08]  /*0ca0*/  I2F.RP R0, UR11 ;  /* 0x0000000b00007d06 */ /* 0x000e300008209400 */
[----:B0-----:R-:W0:Y:S02]  /*0cb0*/  MUFU.RCP R0, R0 ;  /* 0x0000000000007308 */ /* 0x001e240000001000 */
[----:B0-----:R-:W-:-:S02]  /*0cc0*/  VIADD R3, R0, 0xffffffe ;  /* 0x0ffffffe00037836 */ /* 0x001fc40000000000 */
[----:B------:R-:W-:-:S04]  /*0cd0*/  IMAD.MOV R0, RZ, RZ, -R6 ;  /* 0x000000ffff007224 */ /* 0x000fc800078e0a06 */
[----:B------:R-:W0:Y:S02]  /*0ce0*/  F2I.FTZ.U32.TRUNC.NTZ R3, R3 ;  /* 0x0000000300037305 */ /* 0x000e24000021f000 */
[----:B0-----:R-:W-:-:S13]  /*0cf0*/  R2UR UR5, R3 ;  /* 0x00000000030572ca */ /* 0x001fda00000e0000 */
[----:B------:R-:W-:-:S04]  /*0d00*/  UIADD3 UR9, URZ, -UR5, URZ ;  /* 0x800000053f097290 */ /* 0x000fc8000fffe03f */
[----:B------:R-:W-:-:S04]  /*0d10*/  UIMAD UR9, UR9, UR11, URZ ;  /* 0x0000000b090972a4 */ /* 0x000fc8000f8e023f */
[----:B------:R-:W-:-:S03]  /*0d20*/  UIMAD.WIDE.U32 UR4, UR5, UR9, UR4 ;  /* 0x00000009050472a5 */ /* 0x000fc6000f8e0004 */
[----:B------:R-:W-:Y:S01]  /*0d30*/  R2UR UR9, R0 ;  /* 0x00000000000972ca */ /* 0x000fe200000e0000 */
[----:B------:R-:W-:-:S12]  /*0d40*/  UIMAD.WIDE.U32 UR4, UR5, UR10, URZ ;  /* 0x0000000a050472a5 */ /* 0x000fd8000f8e003f */
[----:B------:R-:W-:-:S04]  /*0d50*/  UIMAD UR4, UR5, UR9, UR10 ;  /* 0x00000009050472a4 */ /* 0x000fc8000f8e020a */
[----:B------:R-:W-:-:S11]  /*0d60*/  UISETP.GT.U32.AND UP1, UPT, UR11, UR4, UPT ;  /* 0x000000040b00728c */ /* 0x000fd6000bf24070 */
[----:B------:R-:W-:Y:S02]  /*0d70*/  @!UP1 UIADD3 UR4, UR4, -UR11, URZ ;  /* 0x8000000b04049290 */ /* 0x000fe4000fffe03f */
[----:B------:R-:W-:Y:S02]  /*0d80*/  @!UP1 UIADD3 UR5, UR5, 0x1, URZ ;  /* 0x0000000105059890 */ /* 0x000fe4000fffe03f */
[----:B------:R-:W-:Y:S02]  /*0d90*/  UISETP.GE.U32.AND UP0, UPT, UR4, UR11, UPT ;  /* 0x0000000b0400728c */ /* 0x000fe4000bf06070 */
[----:B------:R-:W-:-:S09]  /*0da0*/  UISETP.GE.AND UP1, UPT, UR8, URZ, UPT ;  /* 0x0000003f0800728c */ /* 0x000fd2000bf26270 */
[----:B------:R-:W-:Y:S02]  /*0db0*/  @UP0 UIADD3 UR5, UR5, 0x1, URZ ;  /* 0x0000000105050890 */ /* 0x000fe4000fffe03f */
[----:B------:R-:W-:-:S05]  /*0dc0*/  UISETP.NE.AND UP0, UPT, UR7, URZ, UPT ;  /* 0x0000003f0700728c */ /* 0x000fca000bf05270 */
[----:B------:R-:W-:Y:S02]  /*0dd0*/  UMOV UR4, UR5 ;  /* 0x0000000500047c82 */ /* 0x000fe40008000000 */
[----:B------:R-:W-:-:S04]  /*0de0*/  @!UP1 UIADD3 UR4, -UR4, URZ, URZ ;  /* 0x0000003f04049290 */ /* 0x000fc8000fffe13f */
[----:B------:R-:W-:-:S12]  /*0df0*/  @!UP0 ULOP3.LUT UR4, URZ, UR7, URZ, 0x33, !UPT ;  /* 0x000000073f048292 */ /* 0x000fd8000f8e333f */
.L_x_11:
[----:B------:R-:W-:Y:S01]  /*0e00*/  UIMAD UR37, UR37, UR4, URZ ;  /* 0x00000004252572a4 */ /* 0x000fe2000f8e023f */
[----:B------:R-:W-:Y:S01]  /*0e10*/  IMAD.U32 R0, RZ, RZ, UR6 ;  /* 0x00000006ff007e24 */ /* 0x000fe2000f8e00ff */
[----:B------:R-:W0:Y:S01]  /*0e20*/  S2R R4, SR_TID.X ;  /* 0x0000000000047919 */ /* 0x000e220000002100 */
[----:B------:R-:W-:Y:S01]  /*0e30*/  IMAD.U32 R3, RZ, RZ, UR4 ;  /* 0x00000004ff037e24 */ /* 0x000fe2000f8e00ff */
[----:B------:R-:W-:Y:S01]  /*0e40*/  PLOP3.LUT P0, PT, PT, PT, PT, 0x80, 0x0 ;  /* 0x000000000000781c */ /* 0x000fe20003f0f070 */
[----:B------:R-:W-:Y:S01]  /*0e50*/  IMAD.MOV.U32 R5, RZ, RZ, RZ ;  /* 0x000000ffff057224 */ /* 0x000fe200078e00ff */
[----:B------:R-:W-:Y:S02]  /*0e60*/  MOV R6, RZ ;  /* 0x000000ff00067202 */ /* 0x000fe40000000f00 */
[----:B------:R-:W-:Y:S02]  /*0e70*/  CS2R R150, SRZ ;  /* 0x0000000000967805 */ /* 0x000fe4000001ff00 */
[----:B------:R-:W-:-:S02]  /*0e80*/  VIADDMNMX R0, R3, UR37, R0, PT ;  /* 0x0000002503007c46 */ /* 0x000fc4000b800100 */
[----:B------:R-:W-:Y:S02]  /*0e90*/  CS2R R148, SRZ ;  /* 0x0000000000947805 */ /* 0x000fe4000001ff00 */
[----:B------:R-:W-:Y:S02]  /*0ea0*/  CS2R R146, SRZ ;  /* 0x0000000000927805 */ /* 0x000fe4000001ff00 */
[----:B------:R-:W-:Y:S02]  /*0eb0*/  CS2R R144, SRZ ;  /* 0x0000000000907805 */ /* 0x000fe4000001ff00 */
[----:B------:R-:W-:Y:S02]  /*0ec0*/  R2UR UR40, R0 ;  /* 0x00000000002872ca */ /* 0x000fe400000e0000 */
[----:B------:R-:W-:Y:S02]  /*0ed0*/  CS2R R142, SRZ ;  /* 0x00000000008e7805 */ /* 0x000fe4000001ff00 */
[----:B------:R-:W-:-:S02]  /*0ee0*/  CS2R R140, SRZ ;  /* 0x00000000008c7805 */ /* 0x000fc4000001ff00 */
[----:B------:R-:W-:Y:S02]  /*0ef0*/  CS2R R138, SRZ ;  /* 0x00000000008a7805 */ /* 0x000fe4000001ff00 */
[----:B------:R-:W-:Y:S02]  /*0f00*/  CS2R R136, SRZ ;  /* 0x0000000000887805 */ /* 0x000fe4000001ff00 */
[----:B------:R-:W-:Y:S02]  /*0f10*/  CS2R R134, SRZ ;  /* 0x0000000000867805 */ /* 0x000fe4000001ff00 */
[----:B------:R-:W-:Y:S02]  /*0f20*/  CS2R R132, SRZ ;  /* 0x0000000000847805 */ /* 0x000fe4000001ff00 */
[----:B------:R-:W-:Y:S02]  /*0f30*/  CS2R R130, SRZ ;  /* 0x0000000000827805 */ /* 0x000fe4000001ff00 */
[----:B------:R-:W-:-:S02]  /*0f40*/  CS2R R128, SRZ ;  /* 0x0000000000807805 */ /* 0x000fc4000001ff00 */
[----:B------:R-:W-:Y:S02]  /*0f50*/  CS2R R126, SRZ ;  /* 0x00000000007e7805 */ /* 0x000fe4000001ff00 */
[----:B------:R-:W-:Y:S02]  /*0f60*/  CS2R R124, SRZ ;  /* 0x00000000007c7805 */ /* 0x000fe4000001ff00 */
[----:B------:R-:W-:Y:S02]  /*0f70*/  CS2R R122, SRZ ;  /* 0x00000000007a7805 */ /* 0x000fe4000001ff00 */
[----:B------:R-:W-:Y:S01]  /*0f80*/  CS2R R120, SRZ ;  /* 0x0000000000787805 */ /* 0x000fe2000001ff00 */
[----:B------:R-:W-:Y:S01]  /*0f90*/  UISETP.GT.AND UP0, UPT, UR40, UR37, UPT ;  /* 0x000000252800728c */ /* 0x000fe2000bf04270 */
[----:B------:R-:W-:Y:S02]  /*0fa0*/  CS2R R118, SRZ ;  /* 0x0000000000767805 */ /* 0x000fe4000001ff00 */
[----:B------:R-:W-:-:S02]  /*0fb0*/  CS2R R116, SRZ ;  /* 0x0000000000747805 */ /* 0x000fc4000001ff00 */
[----:B------:R-:W-:Y:S02]  /*0fc0*/  CS2R R114, SRZ ;  /* 0x0000000000727805 */ /* 0x000fe4000001ff00 */
[----:B------:R-:W-:Y:S02]  /*0fd0*/  CS2R R112, SRZ ;  /* 0x0000000000707805 */ /* 0x000fe4000001ff00 */
[----:B------:R-:W-:Y:S02]  /*0fe0*/  CS2R R110, SRZ ;  /* 0x00000000006e7805 */ /* 0x000fe4000001ff00 */
[----:B------:R-:W-:Y:S02]  /*0ff0*/  PLOP3.LUT P1, PT, PT, PT, UP0, 0x80, 0x0 ;  /* 0x000000000000781c */ /* 0x000fe40003f2f008 */
[----:B------:R-:W-:Y:S02]  /*1000*/  CS2R R108, SRZ ;  /* 0x00000000006c7805 */ /* 0x000fe4000001ff00 */
[----:B------:R-:W-:Y:S01]  /*1010*/  CS2R R106, SRZ ;  /* 0x00000000006a7805 */ /* 0x000fe2000001ff00 */
[----:B0-----:R-:W-:Y:S01]  /*1020*/  VIADD R16, R4, 0xffffff80 ;  /* 0xffffff8004107836 */ /* 0x001fe20000000000 */
        /* <DEDUP_REMOVED lines=41> */
[----:B------:R-:W-:Y:S06]  /*12c0*/  @!P1 BRA `(.L_x_12) ;  /* 0x0000005000009947 */ /* 0x000fec0003800000 */
[----:B------:R-:W-:Y:S01]  /*12d0*/  SHF.R.S32.HI R3, RZ, 0x1f, R16 ;  /* 0x0000001fff037819 */ /* 0x000fe20000011410 */
[----:B------:R-:W0:Y:S01]  /*12e0*/  S2UR UR6, SR_CgaCtaId ;  /* 0x00000000000679c3 */ /* 0x000e220000008800 */
[----:B------:R-:W-:Y:S02]  /*12f0*/  UMOV UR38, 0x400 ;  /* 0x0000040000267882 */ /* 0x000fe40000000000 */
[----:B------:R-:W-:-:S04]  /*1300*/  LEA.HI R17, R3, R16, RZ, 0x7 ;  /* 0x0000001003117211 */ /* 0x000fc800078f38ff */
[----:B------:R-:W-:-:S06]  /*1310*/  SHF.R.S32.HI R0, RZ, 0x7, R17 ;  /* 0x00000007ff007819 */ /* 0x000fcc0000011411 */
[----:B------:R-:W1:Y:S01]  /*1320*/  SHFL.IDX PT, R0, R0, RZ, 0x1f ;  /* 0x00001fff00007589 */ /* 0x000e6200000e0000 */
[----:B0-----:R-:W-:-:S04]  /*1330*/  ULEA UR38, UR6, UR38, 0x18 ;  /* 0x0000002606267291 */ /* 0x001fc8000f8ec03f */
[----:B------:R-:W-:-:S04]  /*1340*/  UIADD3 UR6, UR38, 0x18400, URZ ;  /* 0x0001840026067890 */ /* 0x000fc8000fffe03f */
[----:B------:R-:W-:Y:S01]  /*1350*/  ULOP3.LUT UP0, URZ, UR6, 0x1bf, URZ, 0xc0, !UPT ;  /* 0x000001bf063f7892 */ /* 0x000fe2000f80c03f */
[----:B-1----:R-:W-:-:S05]  /*1360*/  R2UR UR4, R0 ;  /* 0x00000000000472ca */ /* 0x002fca00000e0000 */
[----:B------:R-:W-:-:S08]  /*1370*/  PLOP3.LUT P0, PT, PT, PT, UP0, 0x80, 0x0 ;  /* 0x000000000000781c */ /* 0x000fd00003f0f008 */
[----:B------:R-:W-:-:S04]  /*1380*/  ULEA.HI UR5, UR4, UR4, URZ, 0x1 ;  /* 0x0000000404057291 */ /* 0x000fc8000f8f083f */
[----:B------:R-:W-:-:S04]  /*1390*/  ULOP3.LUT UR5, UR5, 0x1e, URZ, 0xc0, !UPT ;  /* 0x0000001e05057892 */ /* 0x000fc8000f8ec03f */
[----:B------:R-:W-:-:S04]  /*13a0*/  UIADD3 UR5, UR4, -UR5, URZ ;  /* 0x8000000504057290 */ /* 0x000fc8000fffe03f */
[----:B------:R-:W-:-:S04]  /*13b0*/  ULEA UR5, UR5, UR6, 0xd ;  /* 0x0000000605057291 */ /* 0x000fc8000f8e683f */
[----:B------:R-:W-:-:S04]  /*13c0*/  USHF.R.U32.HI UR5, URZ, 0x4, UR5 ;  /* 0x000000043f057899 */ /* 0x000fc80008011605 */
[----:B------:R-:W-:Y:S01]  /*13d0*/  ULOP3.LUT UR41, UR5, 0x3fff, URZ, 0xc0, !UPT ;  /* 0x00003fff05297892 */ /* 0x000fe2000f8ec03f */
[----:B------:R-:W-:Y:S11]  /*13e0*/  @!P0 BRA `(.L_x_13) ;  /* 0x0000000000408947 */ /* 0x000ff60003800000 */
[----:B------:R-:W-:Y:S01]  /*13f0*/  MOV R0, 0x0 ;  /* 0x0000000000007802 */ /* 0x000fe20000000f00 */
[----:B------:R-:W-:Y:S01]  /*1400*/  ULDC.64 UR4, c[0x4][0x98] ;  /* 0x0100260000047ab9 */ /* 0x000fe20000000a00 */
[----:B------:R-:W-:Y:S01]  /*1410*/  ULDC.64 UR6, c[0x4][0x38] ;  /* 0x01000e0000067ab9 */ /* 0x000fe20000000a00 */
[----:B------:R-:W-:Y:S01]  /*1420*/  IMAD.U32 R4, RZ, RZ, UR4 ;  /* 0x00000004ff047e24 */ /* 0x000fe2000f8e00ff */
[----:B------:R0:W1:Y:S01]  /*1430*/  LDC.64 R14, c[0x4][R0] ;  /* 0x01000000000e7b82 */ /* 0x0000620000000a00 */
[----:B------:R-:W-:Y:S01]  /*1440*/  IMAD.U32 R5, RZ, RZ, UR5 ;  /* 0x00000005ff057e24 */ /* 0x000fe2000f8e00ff */
[----:B------:R-:W-:Y:S01]  /*1450*/  ULDC.64 UR4, c[0x4][0xa0] ;  /* 0x0100280000047ab9 */ /* 0x000fe20000000a00 */
[----:B------:R-:W-:Y:S01]  /*1460*/  IMAD.U32 R10, RZ, RZ, UR6 ;  /* 0x00000006ff0a7e24 */ /* 0x000fe2000f8e00ff */
[----:B------:R-:W-:Y:S01]  /*1470*/  MOV R7, UR5 ;  /* 0x0000000500077c02 */ /* 0x000fe20008000f00 */
[----:B------:R-:W-:Y:S01]  /*1480*/  IMAD.U32 R6, RZ, RZ, UR4 ;  /* 0x00000004ff067e24 */ /* 0x000fe2000f8e00ff */
[----:B------:R-:W-:Y:S01]  /*1490*/  MOV R13, RZ ;  /* 0x000000ff000d7202 */ /* 0x000fe20000000f00 */
[----:B------:R-:W-:-:S02]  /*14a0*/  IMAD.U32 R11, RZ, RZ, UR7 ;  /* 0x00000007ff0b7e24 */ /* 0x000fc4000f8e00ff */
[----:B------:R-:W-:Y:S02]  /*14b0*/  IMAD.MOV.U32 R8, RZ, RZ, 0x70 ;  /* 0x00000070ff087424 */ /* 0x000fe400078e00ff */
[----:B0-----:R-:W-:-:S07]  /*14c0*/  IMAD.MOV.U32 R12, RZ, RZ, 0x1 ;  /* 0x00000001ff0c7424 */ /* 0x001fce00078e00ff */
[----:B------:R-:W-:-:S07]  /*14d0*/  LEPC R20, `(.L_x_13) ;  /* 0x000000001014794e */ /* 0x000fce0000000000 */
[----:B-1----:R-:W-:Y:S05]  /*14e0*/  CALL.ABS.NOINC R14 ;  /* 0x000000000e007343 */ /* 0x002fea0003c00000 */
.L_x_13:
[----:B------:R-:W-:Y:S01]  /*14f0*/  SHF.L.U32 R7, RZ, 0x1f, RZ ;  /* 0x0000001fff077819 */ /* 0x000fe200000006ff */
[----:B------:R-:W-:-:S03]  /*1500*/  VIADD R0, R2, 0x8 ;  /* 0x0000000802007836 */ /* 0x000fc60000000000 */
[----:B------:R-:W0:Y:S02]  /*1510*/  SYNCS.PHASECHK.TRANS64.TRYWAIT P0, [UR38+0x22800], R7 ;  /* 0x02280007ff0075a7 */ /* 0x000e240008000166 */
[----:B0-----:R-:W-:Y:S05]  /*1520*/  @!P0 BRA `(.L_x_14) ;  /* 0x000000ac008c8947 */ /* 0x001fea0003800000 */
.L_x_120:
[----:B------:R-:W-:Y:S05]  /*1530*/  WARPSYNC.ALL ;  /* 0x0000000000007948 */ /* 0x000fea0003800000 */
[----:B------:R-:W-:Y:S01]  /*1540*/  ULOP3.LUT UR4, UR42, 0x1, URZ, 0xfc, !UPT ;  /* 0x000000012a047892 */ /* 0x000fe2000f8efc3f */
[----:B------:R1:W-:Y:S03]  /*1550*/  BAR.SYNC.DEFER_BLOCKING R0, 0x100 ;  /* 0x000400000000751d */ /* 0x0003e60000010000 */
[----:B------:R-:W-:-:S06]  /*1560*/  UISETP.NE.AND UP0, UPT, UR4, 0x3, UPT ;  /* 0x000000030400788c */ /* 0x000fcc000bf05270 */
[----:B------:R-:W-:-:S13]  /*1570*/  PLOP3.LUT P0, PT, PT, PT, UP0, 0x80, 0x0 ;  /* 0x000000000000781c */ /* 0x000fda0003f0f008 */
[----:B-1----:R-:W-:Y:S05]  /*1580*/  @!P0 BRA `(.L_x_15) ;  /* 0x0000000000048947 */ /* 0x002fea0003800000 */
[----:B------:R-:W-:Y:S01]  /*1590*/  BPT.TRAP 0x1 ;  /* 0x000000040000795c */ /* 0x000fe20000300000 */
.L_x_15:
[----:B------:R1:W2:Y:S01]  /*15a0*/  SYNCS.PHASECHK.TRANS64.TRYWAIT P1, [UR38+0x22830], R7 ;  /* 0x02283007ff0075a7 */ /* 0x0002a20008020166 */
[----:B------:R-:W-:Y:S05]  /*15b0*/  @!P0 BRA `(.L_x_16) ;  /* 0x0000000000048947 */ /* 0x000fea0003800000 */
[----:B------:R-:W-:Y:S01]  /*15c0*/  BPT.TRAP 0x1 ;  /* 0x000000040000795c */ /* 0x000fe20000300000 */
.L_x_16:
[----:B--2---:R-:W-:Y:S05]  /*15d0*/  @P1 BRA `(.L_x_17) ;  /* 0x0000000000081947 */ /* 0x004fea0003800000 */
[----:B------:R-:W2:Y:S02]  /*15e0*/  SYNCS.PHASECHK.TRANS64.TRYWAIT P1, [UR38+0x22830], R7 ;  /* 0x02283007ff0075a7 */ /* 0x000ea40008020166 */
[----:B--2---:R-:W-:Y:S05]  /*15f0*/  @!P1 BRA `(.L_x_18) ;  /* 0x000000ac00709947 */ /* 0x004fea0003800000 */
.L_x_17:
[----:B------:R-:W-:Y:S01]  /*1600*/  UIADD3 UR4, UR38, 0x1c400, URZ ;  /* 0x0001c40026047890 */ /* 0x000fe2000fffe03f */
[----:B------:R-:W-:Y:S01]  /*1610*/  WARPGROUP.ARRIVE ;  /* 0x00000000000079c5 */ /* 0x000fe20000000000 */
[----:B------:R-:W-:Y:S01]  /*1620*/  ULOP3.LUT UR8, UR41, 0x10000, URZ, 0xfc, !UPT ;  /* 0x0001000029087892 */ /* 0x000fe2000f8efc3f */
[----:B------:R-:W-:Y:S01]  /*1630*/  LOP3.LUT R17, R17, 0xffffff80, RZ, 0xc0, !PT ;  /* 0xffffff8011117812 */ /* 0x000fe200078ec0ff */
[----:B------:R-:W-:Y:S01]  /*1640*/  USHF.R.U32.HI UR4, URZ, 0x4, UR4 ;  /* 0x000000043f047899 */ /* 0x000fe20008011604 */
[----:B------:R-:W-:Y:S01]  /*1650*/  P2R R11, PR, RZ, 0x1 ;  /* 0x00000001ff0b7803 */ /* 0x000fe20000000000 */
[----:B------:R-:W-:Y:S01]  /*1660*/  UMOV UR9, 0x40000040 ;  /* 0x4000004000097882 */ /* 0x000fe20000000000 */
[----:B------:R-:W-:Y:S01]  /*1670*/  UMOV UR7, 0x40000040 ;  /* 0x4000004000077882 */ /* 0x000fe20000000000 */
[----:B------:R-:W-:Y:S01]  /*1680*/  ULOP3.LUT UR4, UR4, 0x3fff, URZ, 0xc0, !UPT ;  /* 0x00003fff04047892 */ /* 0x000fe2000f8ec03f */
[----:B------:R-:W-:Y:S01]  /*1690*/  IMAD.IADD R17, R16, 0x1, -R17 ;  /* 0x0000000110117824 */ /* 0x000fe200078e0a11 */
[----:B------:R-:W-:Y:S01]  /*16a0*/  UMOV UR5, UR9 ;  /* 0x0000000900057c82 */ /* 0x000fe20008000000 */
[----:B------:R-:W-:Y:S01]  /*16b0*/  UIADD3 UR12, UR8, 0x2, URZ ;  /* 0x00000002080c7890 */ /* 0x000fe2000fffe03f */
[----:B------:R-:W2:Y:S01]  /*16c0*/  S2R R13, SR_TID.X ;  /* 0x00000000000d7919 */ /* 0x000ea20000002100 */
[----:B------:R-:W-:Y:S01]  /*16d0*/  ULOP3.LUT UR6, UR4, 0x10000, URZ, 0xfc, !UPT ;  /* 0x0001000004067892 */ /* 0x000fe2000f8efc3f */
[----:B0-----:R-:W-:Y:S01]  /*16e0*/  SHF.R.S32.HI R4, RZ, 0x1f, R17 ;  /* 0x0000001fff047819 */ /* 0x001fe20000011411 */
[----:B------:R-:W-:Y:S01]  /*16f0*/  UMOV UR13, 0x40000040 ;  /* 0x40000040000d7882 */ /* 0x000fe20000000000 */
[----:B------:R-:W-:Y:S01]  /*1700*/  UMOV UR4, UR8 ;  /* 0x0000000800047c82 */ /* 0x000fe20008000000 */
[----:B------:R-:W-:Y:S01]  /*1710*/  UIADD3 UR14, UR6, 0x2, URZ ;  /* 0x00000002060e7890 */ /* 0x000fe2000fffe03f */
[----:B------:R-:W-:Y:S01]  /*1720*/  LEA.HI R4, R4, R17, RZ, 0x2 ;  /* 0x0000001104047211 */ /* 0x000fe200078f10ff */
[----:B------:R-:W-:Y:S01]  /*1730*/  UMOV UR15, 0x40000040 ;  /* 0x40000040000f7882 */ /* 0x000fe20000000000 */
[----:B------:R-:W-:-:S02]  /*1740*/  UIADD3 UR16, UR8, 0x4, URZ ;  /* 0x0000000408107890 */ /* 0x000fc4000fffe03f */
[----:B------:R-:W-:Y:S01]  /*1750*/  HGMMA.64x96x16.F32 R24, gdesc[UR4], RZ, !UPT, gsb0 ;  /* 0x01600000041879f0 */ /* 0x000fe2000c0008ff */
[----:B------:R-:W-:Y:S01]  /*1760*/  UIADD3 UR18, UR6, 0x4, URZ ;  /* 0x0000000406127890 */ /* 0x000fe2000fffe03f */
[----:B------:R-:W-:Y:S01]  /*1770*/  LOP3.LUT R4, R4, 0x7ffffffc, RZ, 0xc0, !PT ;  /* 0x7ffffffc04047812 */ /* 0x000fe200078ec0ff */
[----:B------:R-:W-:Y:S01]  /*1780*/  UMOV UR17, 0x40000040 ;  /* 0x4000004000117882 */ /* 0x000fe20000000000 */
[----:B------:R-:W-:Y:S01]  /*1790*/  UMOV UR19, 0x40000040 ;  /* 0x4000004000137882 */ /* 0x000fe20000000000 */
[----:B------:R-:W-:Y:S02]  /*17a0*/  UIADD3 UR20, UR8, 0x6, URZ ;  /* 0x0000000608147890 */ /* 0x000fe4000fffe03f */
[----:B------:R-:W-:Y:S01]  /*17b0*/  UIADD3 UR22, UR6, 0x6, URZ ;  /* 0x0000000606167890 */ /* 0x000fe2000fffe03f */
[----:B------:R-:W-:Y:S01]  /*17c0*/  IMAD.IADD R4, R17, 0x1, -R4 ;  /* 0x0000000111047824 */ /* 0x000fe200078e0a04 */
[----:B------:R-:W-:Y:S01]  /*17d0*/  UMOV UR21, 0x40000040 ;  /* 0x4000004000157882 */ /* 0x000fe20000000000 */
[----:B------:R-:W-:Y:S01]  /*17e0*/  UMOV UR23, 0x40000040 ;  /* 0x4000004000177882 */ /* 0x000fe20000000000 */
[----:B------:R-:W-:Y:S01]  /*17f0*/  ULDC UR4, c[0x0][0x9d8] ;  /* 0x0002760000047ab9 */ /* 0x000fe20000000800 */
[----:B------:R-:W-:Y:S01]  /*1800*/  UIMAD UR39, UR40, -0x60, UR39 ;  /* 0xffffffa0282778a4 */ /* 0x000fe2000f8e0227 */
[----:B------:R-:W-:-:S03]  /*1810*/  ULDC UR7, c[0x0][0x988] ;  /* 0x0002620000077ab9 */ /* 0x000fc60000000800 */
[----:B------:R-:W-:-:S06]  /*1820*/  UIADD3 UR39, UR39, 0x60, URZ ;  /* 0x0000006027277890 */ /* 0x000fcc000fffe03f */
[----:B------:R-:W-:Y:S01]  /*1830*/  IMAD.U32 R3, RZ, RZ, UR39 ;  /* 0x00000027ff037e24 */ /* 0x000fe2000f8e00ff */
[----:B--2---:R-:W-:-:S03]  /*1840*/  LOP3.LUT R13, R13, 0x7f, RZ, 0xc0, !PT ;  /* 0x0000007f0d0d7812 */ /* 0x004fc600078ec0ff */
[----:B------:R-:W-:-:S05]  /*1850*/  IMAD R4, R4, -0x2, R3 ;  /* 0xfffffffe04047824 */ /* 0x000fca00078e0203 */
[C---:B------:R-:W-:Y:S02]  /*1860*/  ISETP.GT.AND P6, PT, R4.reuse, RZ, PT ;  /* 0x000000ff0400720c */ /* 0x040fe40003fc4270 */
[C---:B------:R-:W-:Y:S02]  /*1870*/  ISETP.GT.AND P5, PT, R4.reuse, 0x1, PT ;  /* 0x000000010400780c */ /* 0x040fe40003fa4270 */
[C---:B------:R-:W-:Y:S02]  /*1880*/  ISETP.GT.AND P4, PT, R4.reuse, 0x8, PT ;  /* 0x000000080400780c */ /* 0x040fe40003f84270 */
[C---:B------:R-:W-:Y:S02]  /*1890*/  ISETP.GT.AND P3, PT, R4.reuse, 0x9, PT ;  /* 0x000000090400780c */ /* 0x040fe40003f64270 */
[C---:B------:R-:W-:Y:S02]  /*18a0*/  ISETP.GT.AND P1, PT, R4.reuse, 0x10, PT ;  /* 0x000000100400780c */ /* 0x040fe40003f24270 */
[----:B------:R-:W-:Y:S01]  /*18b0*/  ISETP.GT.AND P2, PT, R4, 0x11, PT ;  /* 0x000000110400780c */ /* 0x000fe20003f44270 */
[----:B------:R-:W-:-:S02]  /*18c0*/  WARPGROUP.DEPBAR.LE gsb0, 0x0 ;  /* 0x00008000000079c5 */ /* 0x000fc40000010000 */
[----:B------:R-:W-:-:S06]  /*18d0*/  WARPGROUP.ARRIVE ;  /* 0x00000000000079c5 */ /* 0x000fcc0000000000 */
[----:B------:R-:W-:Y:S03]  /*18e0*/  HGMMA.64x96x16.F32 R24, gdesc[UR12], R24, gsb0 ;  /* 0x016000000c1879f0 */ /* 0x000fe60008000818 */
[----:B------:R-:W-:Y:S02]  /*18f0*/  WARPGROUP.DEPBAR.LE gsb0, 0x0 ;  /* 0x00008000000079c5 */ /* 0x000fe40000010000 */
[----:B------:R-:W-:-:S06]  /*1900*/  WARPGROUP.ARRIVE ;  /* 0x00000000000079c5 */ /* 0x000fcc0000000000 */
[----:B------:R-:W-:Y:S03]  /*1910*/  HGMMA.64x96x16.F32 R24, gdesc[UR16], R24, gsb0 ;  /* 0x01600000101879f0 */ /* 0x000fe60008000818 */
[----:B------:R-:W-:Y:S02]  /*1920*/  WARPGROUP.DEPBAR.LE gsb0, 0x0 ;  /* 0x00008000000079c5 */ /* 0x000fe40000010000 */
[----:B------:R-:W-:-:S06]  /*1930*/  WARPGROUP.ARRIVE ;  /* 0x00000000000079c5 */ /* 0x000fcc0000000000 */
[----:B------:R-:W-:Y:S03]  /*1940*/  HGMMA.64x96x16.F32 R24, gdesc[UR20], R24, gsb0 ;  /* 0x01600000141879f0 */ /* 0x000fe60008000818 */
[----:B------:R-:W-:Y:S02]  /*1950*/  WARPGROUP.DEPBAR.LE gsb0, 0x0 ;  /* 0x00008000000079c5 */ /* 0x000fe40000010000 */
[----:B------:R-:W-:Y:S01]  /*1960*/  FMUL.FTZ R24, R24, UR4 ;  /* 0x0000000418187c20 */ /* 0x000fe20008410000 */
[----:B------:R-:W-:Y:S01]  /*1970*/  FMUL.FTZ R25, R25, UR4 ;  /* 0x0000000419197c20 */ /* 0x000fe20008410000 */
[----:B------:R-:W-:Y:S01]  /*1980*/  FMUL.FTZ R28, R28, UR4 ;  /* 0x000000041c1c7c20 */ /* 0x000fe20008410000 */
[----:B------:R-:W-:Y:S01]  /*1990*/  FMUL.FTZ R29, R29, UR4 ;  /* 0x000000041d1d7c20 */ /* 0x000fe20008410000 */
[----:B------:R-:W-:Y:S01]  /*19a0*/  FMUL.FTZ R32, R32, UR4 ;  /* 0x0000000420207c20 */ /* 0x000fe20008410000 */
[----:B------:R-:W-:Y:S01]  /*19b0*/  FMUL.FTZ R33, R33, UR4 ;  /* 0x0000000421217c20 */ /* 0x000fe20008410000 */
[----:B------:R-:W0:Y:S01]  /*19c0*/  MUFU.TANH R24, R24 ;  /* 0x0000001800187308 */ /* 0x000e220000002400 */
[----:B------:R-:W-:Y:S01]  /*19d0*/  FMUL.FTZ R26, R26, UR4 ;  /* 0x000000041a1a7c20 */ /* 0x000fe20008410000 */
[----:B------:R-:W-:Y:S01]  /*19e0*/  FMUL.FTZ R27, R27, UR4 ;  /* 0x000000041b1b7c20 */ /* 0x000fe20008410000 */
[----:B------:R-:W-:Y:S01]  /*19f0*/  FMUL.FTZ R36, R36, UR4 ;  /* 0x0000000424247c20 */ /* 0x000fe20008410000 */
[----:B------:R-:W-:Y:S01]  /*1a00*/  FMUL.FTZ R30, R30, UR4 ;  /* 0x000000041e1e7c20 */ /* 0x000fe20008410000 */
[----:B------:R-:W-:Y:S01]  /*1a10*/  FMUL.FTZ R37, R37, UR4 ;  /* 0x0000000425257c20 */ /* 0x000fe20008410000 */
[----:B------:R-:W-:Y:S01]  /*1a20*/  FMUL.FTZ R31, R31, UR4 ;  /* 0x000000041f1f7c20 */ /* 0x000fe20008410000 */
[----:B------:R-:W-:Y:S01]  /*1a30*/  FMUL.FTZ R40, R40, UR4 ;  /* 0x0000000428287c20 */ /* 0x000fe20008410000 */
[----:B------:R-:W2:Y:S01]  /*1a40*/  MUFU.TANH R25, R25 ;  /* 0x0000001900197308 */ /* 0x000ea20000002400 */
[----:B------:R-:W-:Y:S01]  /*1a50*/  FMUL.FTZ R34, R34, UR4 ;  /* 0x0000000422227c20 */ /* 0x000fe20008410000 */
[----:B------:R-:W-:Y:S01]  /*1a60*/  FMUL.FTZ R41, R41, UR4 ;  /* 0x0000000429297c20 */ /* 0x000fe20008410000 */
[----:B------:R-:W-:Y:S01]  /*1a70*/  FMUL.FTZ R35, R35, UR4 ;  /* 0x0000000423237c20 */ /* 0x000fe20008410000 */
[----:B------:R-:W-:Y:S01]  /*1a80*/  FMUL.FTZ R44, R44, UR4 ;  /* 0x000000042c2c7c20 */ /* 0x000fe20008410000 */
[----:B------:R-:W-:Y:S01]  /*1a90*/  FMUL.FTZ R38, R38, UR4 ;  /* 0x0000000426267c20 */ /* 0x000fe20008410000 */
[----:B------:R-:W-:Y:S01]  /*1aa0*/  FMUL.FTZ R45, R45, UR4 ;  /* 0x000000042d2d7c20 */ /* 0x000fe20008410000 */
[----:B------:R-:W-:Y:S01]  /*1ab0*/  FMUL.FTZ R39, R39, UR4 ;  /* 0x0000000427277c20 */ /* 0x000fe20008410000 */
[----:B------:R-:W3:Y:S01]  /*1ac0*/  MUFU.TANH R28, R28 ;  /* 0x0000001c001c7308 */ /* 0x000ee20000002400 */
[----:B0-----:R-:W-:Y:S01]  /*1ad0*/  FSEL R24, R24, -INF , P6 ;  /* 0xff80000018187808 */ /* 0x001fe20003000000 */
[----:B------:R-:W-:Y:S01]  /*1ae0*/  FMUL.FTZ R48, R48, UR4 ;  /* 0x0000000430307c20 */ /* 0x000fe20008410000 */
[----:B------:R-:W-:Y:S01]  /*1af0*/  FMUL.FTZ R42, R42, UR4 ;  /* 0x000000042a2a7c20 */ /* 0x000fe20008410000 */
[----:B------:R-:W-:Y:S01]  /*1b00*/  FMUL.FTZ R49, R49, UR4 ;  /* 0x0000000431317c20 */ /* 0x000fe20008410000 */
[----:B------:R-:W-:Y:S01]  /*1b10*/  FMUL.FTZ R43, R43, UR4 ;  /* 0x000000042b2b7c20 */ /* 0x000fe20008410000 */
[----:B------:R-:W-:Y:S01]  /*1b20*/  FMUL.FTZ R52, R52, UR4 ;  /* 0x0000000434347c20 */ /* 0x000fe20008410000 */
[----:B------:R-:W-:Y:S01]  /*1b30*/  FMUL.FTZ R47, R47, UR4 ;  /* 0x000000042f2f7c20 */ /* 0x000fe20008410000 */
[----:B------:R-:W0:Y:S01]  /*1b40*/  MUFU.TANH R29, R29 ;  /* 0x0000001d001d7308 */ /* 0x000e220000002400 */
[----:B--2---:R-:W-:Y:S01]  /*1b50*/  FSEL R25, R25, -INF , P5 ;  /* 0xff80000019197808 */ /* 0x004fe20002800000 */
[----:B------:R-:W-:Y:S01]  /*1b60*/  FMUL.FTZ R53, R53, UR4 ;  /* 0x0000000435357c20 */ /* 0x000fe20008410000 */
[----:B------:R-:W-:Y:S01]  /*1b70*/  FMUL.FTZ R46, R46, UR4 ;  /* 0x000000042e2e7c20 */ /* 0x000fe20008410000 */
[----:B------:R-:W-:Y:S01]  /*1b80*/  FMUL.FTZ R56, R56, UR4 ;  /* 0x0000000438387c20 */ /* 0x000fe20008410000 */
[----:B------:R-:W-:Y:S01]  /*1b90*/  FMNMX.FTZ R3, R24, R25, !PT ;  /* 0x0000001918037209 */ /* 0x000fe20007810000 */
[----:B------:R-:W-:Y:S01]  /*1ba0*/  FMUL.FTZ R50, R50, UR4 ;  /* 0x0000000432327c20 */ /* 0x000fe20008410000 */
[----:B------:R-:W-:Y:S01]  /*1bb0*/  FMUL.FTZ R57, R57, UR4 ;  /* 0x0000000439397c20 */ /* 0x000fe20008410000 */
[----:B------:R-:W2:Y:S01]  /*1bc0*/  MUFU.TANH R32, R32 ;  /* 0x0000002000207308 */ /* 0x000ea20000002400 */
[----:B---3--:R-:W-:Y:S01]  /*1bd0*/  FSEL R28, R28, -INF , P4 ;  /* 0xff8000001c1c7808 */ /* 0x008fe20002000000 */
[----:B------:R-:W-:Y:S01]  /*1be0*/  FMUL.FTZ R51, R51, UR4 ;  /* 0x0000000433337c20 */ /* 0x000fe20008410000 */
[----:B------:R-:W-:Y:S01]  /*1bf0*/  FMUL.FTZ R60, R60, UR4 ;  /* 0x000000043c3c7c20 */ /* 0x000fe20008410000 */
[----:B------:R-:W-:Y:S01]  /*1c00*/  FMUL.FTZ R54, R54, UR4 ;  /* 0x0000000436367c20 */ /* 0x000fe20008410000 */
[----:B------:R-:W-:Y:S01]  /*1c10*/  FMNMX.FTZ R8, R28, R3, !PT ;  /* 0x000000031c087209 */ /* 0x000fe20007810000 */
[----:B------:R-:W-:Y:S01]  /*1c20*/  FMUL.FTZ R61, R61, UR4 ;  /* 0x000000043d3d7c20 */ /* 0x000fe20008410000 */
[----:B------:R-:W-:Y:S01]  /*1c30*/  FMUL.FTZ R55, R55, UR4 ;  /* 0x0000000437377c20 */ /* 0x000fe20008410000 */
[----:B------:R-:W3:Y:S01]  /*1c40*/  MUFU.TANH R5, R26 ;  /* 0x0000001a00057308 */ /* 0x000ee20000002400 */
[----:B0-----:R-:W-:Y:S01]  /*1c50*/  FSEL R29, R29, -INF , P3 ;  /* 0xff8000001d1d7808 */ /* 0x001fe20001800000 */
[----:B------:R-:W-:Y:S01]  /*1c60*/  FMUL.FTZ R64, R64, UR4 ;  /* 0x0000000440407c20 */ /* 0x000fe20008410000 */
[----:B------:R-:W-:Y:S01]  /*1c70*/  FMUL.FTZ R58, R58, UR4 ;  /* 0x000000043a3a7c20 */ /* 0x000fe20008410000 */
[----:B------:R-:W-:Y:S01]  /*1c80*/  FMUL.FTZ R65, R65, UR4 ;  /* 0x0000000441417c20 */ /* 0x000fe20008410000 */
[----:B------:R-:W-:Y:S01]  /*1c90*/  FMNMX.FTZ R3, R29, R8, !PT ;  /* 0x000000081d037209 */ /* 0x000fe20007810000 */
        /* <DEDUP_REMOVED lines=13> */
[----:B------:R-:W-:Y:S01]  /*1d70*/  ISETP.GT.AND P6, PT, R4, 0x18, PT ;  /* 0x000000180400780c */ /* 0x000fe20003fc4270 */
[----:B------:R-:W-:-:S04]  /*1d80*/  FMUL.FTZ R71, R71, UR4 ;  /* 0x0000000447477c20 */ /* 0x000fc80008410000 */
[----:B------:R-:W3:Y:S01]  /*1d90*/  MUFU.TANH R36, R36 ;  /* 0x0000002400247308 */ /* 0x000ee20000002400 */
[----:B0-----:R-:W-:-:S04]  /*1da0*/  FSEL R33, R33, -INF , P2 ;  /* 0xff80000021217808 */ /* 0x001fc80001000000 */
[----:B------:R-:W-:-:S03]  /*1db0*/  FMNMX.FTZ R3, R33, R8, !PT ;  /* 0x0000000821037209 */ /* 0x000fc60007810000 */
[----:B------:R-:W0:Y:S01]  /*1dc0*/  MUFU.TANH R30, R30 ;  /* 0x0000001e001e7308 */ /* 0x000e220000002400 */
[----:B--2---:R-:W-:Y:S02]  /*1dd0*/  FSEL R6, R27, -INF , P5 ;  /* 0xff8000001b067808 */ /* 0x004fe40002800000 */
[----:B------:R-:W-:-:S05]  /*1de0*/  ISETP.GT.AND P5, PT, R4, 0x19, PT ;  /* 0x000000190400780c */ /* 0x000fca0003fa4270 */
[----:B------:R-:W2:Y:S01]  /*1df0*/  MUFU.TANH R37, R37 ;  /* 0x0000002500257308 */ /* 0x000ea20000002400 */
[----:B---3--:R-:W-:-:S04]  /*1e00*/  FSEL R36, R36, -INF , P6 ;  /* 0xff80000024247808 */ /* 0x008fc80003000000 */
[----:B------:R-:W-:-:S03]  /*1e10*/  FMNMX.FTZ R8, R36, R3, !PT ;  /* 0x0000000324087209 */ /* 0x000fc60007810000 */
[----:B------:R-:W3:Y:S01]  /*1e20*/  MUFU.TANH R31, R31 ;  /* 0x0000001f001f7308 */ /* 0x000ee20000002400 */
[----:B0-----:R-:W-:Y:S02]  /*1e30*/  FSEL R30, R30, -INF , P4 ;  /* 0xff8000001e1e7808 */ /* 0x001fe40002000000 */
[----:B------:R-:W-:-:S05]  /*1e40*/  ISETP.GT.AND P4, PT, R4, 0x20, PT ;  /* 0x000000200400780c */ /* 0x000fca0003f84270 */
[----:B------:R-:W0:Y:S01]  /*1e50*/  MUFU.TANH R40, R40 ;  /* 0x0000002800287308 */ /* 0x000e220000002400 */
[----:B--2---:R-:W-:-:S04]  /*1e60*/  FSEL R37, R37, -INF , P5 ;  /* 0xff80000025257808 */ /* 0x004fc80002800000 */
[----:B------:R-:W-:-:S03]  /*1e70*/  FMNMX.FTZ R3, R37, R8, !PT ;  /* 0x0000000825037209 */ /* 0x000fc60007810000 */
[----:B------:R-:W2:Y:S01]  /*1e80*/  MUFU.TANH R34, R34 ;  /* 0x0000002200227308 */ /* 0x000ea20000002400 */
[----:B---3--:R-:W-:Y:S02]  /*1e90*/  FSEL R31, R31, -INF , P3 ;  /* 0xff8000001f1f7808 */ /* 0x008fe40001800000 */
[----:B------:R-:W-:-:S05]  /*1ea0*/  ISETP.GT.AND P3, PT, R4, 0x21, PT ;  /* 0x000000210400780c */ /* 0x000fca0003f64270 */
        /* <DEDUP_REMOVED lines=88> */
[----:B---3--:R-:W-:-:S04]  /*2430*/  FSEL R69, R69, -INF , P1 ;  /* 0xff80000045457808 */ /* 0x008fc80000800000 */
[----:B------:R-:W-:-:S03]  /*2440*/  FMNMX.FTZ R4, R69, R4, !PT ;  /* 0x0000000445047209 */ /* 0x000fc60007810000 */
[----:B------:R-:W3:Y:S01]  /*2450*/  MUFU.TANH R66, R66 ;  /* 0x0000004200427308 */ /* 0x000ee20000002400 */
[----:B0-----:R-:W-:Y:S01]  /*2460*/  FSEL R62, R62, -INF , P6 ;  /* 0xff8000003e3e7808 */ /* 0x001fe20003000000 */
[----:B------:R-:W0:Y:S06]  /*2470*/  SHFL.BFLY PT, R3, R4, 0x2, 0x1f ;  /* 0x0c401f0004037f89 */ /* 0x000e2c00000e0000 */
[----:B------:R-:W4:Y:S01]  /*2480*/  MUFU.TANH R67, R67 ;  /* 0x0000004300437308 */ /* 0x000f220000002400 */
[----:B--2---:R-:W-:-:S07]  /*2490*/  FSEL R63, R63, -INF , P5 ;  /* 0xff8000003f3f7808 */ /* 0x004fce0002800000 */
[----:B------:R-:W2:Y:S01]  /*24a0*/  MUFU.TANH R70, R70 ;  /* 0x0000004600467308 */ /* 0x000ea20000002400 */
[----:B---3--:R-:W-:-:S07]  /*24b0*/  FSEL R66, R66, -INF , P4 ;  /* 0xff80000042427808 */ /* 0x008fce0002000000 */
[----:B------:R-:W3:Y:S01]  /*24c0*/  MUFU.TANH R71, R71 ;  /* 0x0000004700477308 */ /* 0x000ee20000002400 */
[----:B----4-:R-:W-:Y:S02]  /*24d0*/  FSEL R67, R67, -INF , P3 ;  /* 0xff80000043437808 */ /* 0x010fe40001800000 */
[----:B0-----:R-:W-:-:S05]  /*24e0*/  FMNMX.FTZ R8, R4, R3, !PT ;  /* 0x0000000304087209 */ /* 0x001fca0007810000 */
[----:B------:R-:W0:Y:S01]  /*24f0*/  SHFL.BFLY PT, R3, R8, 0x1, 0x1f ;  /* 0x0c201f0008037f89 */ /* 0x000e2200000e0000 */
[----:B--2---:R-:W-:Y:S02]  /*2500*/  FSEL R70, R70, -INF , P2 ;  /* 0xff80000046467808 */ /* 0x004fe40001000000 */
[----:B---3--:R-:W-:Y:S02]  /*2510*/  FSEL R71, R71, -INF , P1 ;  /* 0xff80000047477808 */ /* 0x008fe40000800000 */
[----:B0-----:R-:W-:-:S04]  /*2520*/  FMNMX.FTZ R3, R8, R3, !PT ;  /* 0x0000000308037209 */ /* 0x001fc80007810000 */
[C---:B------:R-:W-:Y:S01]  /*2530*/  FSETP.NEU.FTZ.AND P0, PT, R3.reuse, -INF , PT ;  /* 0xff8000000300780b */ /* 0x040fe20003f1d000 */
[----:B------:R-:W-:-:S05]  /*2540*/  FMUL.FTZ R9, R3, UR7 ;  /* 0x0000000703097c20 */ /* 0x000fca0008410000 */
[----:B------:R-:W-:Y:S02]  /*2550*/  FSEL R10, R9, RZ, P0 ;  /* 0x000000ff090a7208 */ /* 0x000fe40000000000 */
[----:B------:R-:W-:Y:S02]  /*2560*/  FMNMX.FTZ R9, R5, R6, !PT ;  /* 0x0000000605097209 */ /* 0x000fe40007810000 */
[----:B------:R-:W-:Y:S01]  /*2570*/  ISETP.NE.AND P0, PT, R11, RZ, PT ;  /* 0x000000ff0b00720c */ /* 0x000fe20003f05270 */
[--C-:B------:R-:W-:Y:S01]  /*2580*/  FFMA.FTZ R24, R24, UR7, -R10.reuse ;  /* 0x0000000718187c23 */ /* 0x100fe2000801080a */
[----:B------:R-:W-:Y:S01]  /*2590*/  FMNMX.FTZ R4, R30, R9, !PT ;  /* 0x000000091e047209 */ /* 0x000fe20007810000 */
[--C-:B------:R-:W-:Y:S01]  /*25a0*/  FFMA.FTZ R25, R25, UR7, -R10.reuse ;  /* 0x0000000719197c23 */ /* 0x100fe2000801080a */
[--C-:B------:R-:W-:Y:S01]  /*25b0*/  FFMA.FTZ R28, R28, UR7, -R10.reuse ;  /* 0x000000071c1c7c23 */ /* 0x100fe2000801080a */
[--C-:B------:R-:W-:Y:S01]  /*25c0*/  FFMA.FTZ R29, R29, UR7, -R10.reuse ;  /* 0x000000071d1d7c23 */ /* 0x100fe2000801080a */
[----:B------:R-:W-:Y:S01]  /*25d0*/  FMNMX.FTZ R9, R31, R4, !PT ;  /* 0x000000041f097209 */ /* 0x000fe20007810000 */
[----:B------:R-:W-:Y:S01]  /*25e0*/  MUFU.EX2 R24, R24 ;  /* 0x0000001800187308 */ /* 0x000fe20000000800 */
[--C-:B------:R-:W-:Y:S01]  /*25f0*/  FFMA.FTZ R32, R32, UR7, -R10.reuse ;  /* 0x0000000720207c23 */ /* 0x100fe2000801080a */
[--C-:B------:R-:W-:Y:S01]  /*2600*/  FFMA.FTZ R33, R33, UR7, -R10.reuse ;  /* 0x0000000721217c23 */ /* 0x100fe2000801080a */
[----:B------:R-:W-:Y:S01]  /*2610*/  FMNMX.FTZ R4, R34, R9, !PT ;  /* 0x0000000922047209 */ /* 0x000fe20007810000 */
[--C-:B------:R-:W-:Y:S01]  /*2620*/  FFMA.FTZ R36, R36, UR7, -R10.reuse ;  /* 0x0000000724247c23 */ /* 0x100fe2000801080a */
[--C-:B------:R-:W-:Y:S01]  /*2630*/  FFMA.FTZ R37, R37, UR7, -R10.reuse ;  /* 0x0000000725257c23 */ /* 0x100fe2000801080a */
[--C-:B------:R-:W-:Y:S01]  /*2640*/  FFMA.FTZ R40, R40, UR7, -R10.reuse ;  /* 0x0000000728287c23 */ /* 0x100fe2000801080a */
[----:B------:R-:W-:Y:S01]  /*2650*/  FMNMX.FTZ R9, R35, R4, !PT ;  /* 0x0000000423097209 */ /* 0x000fe20007810000 */
[----:B------:R-:W0:Y:S01]  /*2660*/  MUFU.EX2 R25, R25 ;  /* 0x0000001900197308 */ /* 0x000e220000000800 */
[--C-:B------:R-:W-:Y:S01]  /*2670*/  FFMA.FTZ R41, R41, UR7, -R10.reuse ;  /* 0x0000000729297c23 */ /* 0x100fe2000801080a */
        /* <DEDUP_REMOVED lines=14> */
[----:B------:R-:W2:Y:S01]  /*2760*/  MUFU.EX2 R29, R29 ;  /* 0x0000001d001d7308 */ /* 0x000ea20000000800 */
[--C-:B------:R-:W-:Y:S01]  /*2770*/  FFMA.FTZ R61, R61, UR7, -R10.reuse ;  /* 0x000000073d3d7c23 */ /* 0x100fe2000801080a */
[--C-:B------:R-:W-:Y:S01]  /*2780*/  FFMA.FTZ R64, R64, UR7, -R10.reuse ;  /* 0x0000000740407c23 */ /* 0x100fe2000801080a */
[----:B------:R-:W-:Y:S01]  /*2790*/  FMNMX.FTZ R4, R46, R9, !PT ;  /* 0x000000092e047209 */ /* 0x000fe20007810000 */
[--C-:B------:R-:W-:Y:S01]  /*27a0*/  FFMA.FTZ R65, R65, UR7, -R10.reuse ;  /* 0x0000000741417c23 */ /* 0x100fe2000801080a */
[--C-:B------:R-:W-:Y:S01]  /*27b0*/  FFMA.FTZ R68, R68, UR7, -R10.reuse ;  /* 0x0000000744447c23 */ /* 0x100fe2000801080a */
[----:B------:R-:W-:Y:S01]  /*27c0*/  FFMA.FTZ R10, R69, UR7, -R10 ;  /* 0x00000007450a7c23 */ /* 0x000fe2000801080a */
[----:B------:R-:W-:Y:S01]  /*27d0*/  FMNMX.FTZ R9, R47, R4, !PT ;  /* 0x000000042f097209 */ /* 0x000fe20007810000 */
[----:B------:R-:W-:Y:S01]  /*27e0*/  MUFU.EX2 R32, R32 ;  /* 0x0000002000207308 */ /* 0x000fe20000000800 */
[----:B0-----:R-:W-:-:S02]  /*27f0*/  F2FP.F16.F32.PACK_AB R152, R25, R24 ;  /* 0x000000181998723e */ /* 0x001fc400000000ff */
[----:B------:R-:W-:-:S04]  /*2800*/  FMNMX.FTZ R4, R50, R9, !PT ;  /* 0x0000000932047209 */ /* 0x000fc80007810000 */
[----:B------:R-:W-:Y:S01]  /*2810*/  FMNMX.FTZ R9, R51, R4, !PT ;  /* 0x0000000433097209 */ /* 0x000fe20007810000 */
[----:B------:R-:W0:Y:S01]  /*2820*/  MUFU.EX2 R33, R33 ;  /* 0x0000002100217308 */ /* 0x000e220000000800 */
[----:B--2---:R-:W-:Y:S02]  /*2830*/  F2FP.F16.F32.PACK_AB R154, R29, R28 ;  /* 0x0000001c1d9a723e */ /* 0x004fe400000000ff */
[----:B------:R-:W-:-:S04]  /*2840*/  FMNMX.FTZ R4, R54, R9, !PT ;  /* 0x0000000936047209 */ /* 0x000fc80007810000 */
[----:B------:R-:W-:Y:S01]  /*2850*/  FMNMX.FTZ R9, R55, R4, !PT ;  /* 0x0000000437097209 */ /* 0x000fe20007810000 */
[----:B------:R-:W-:Y:S03]  /*2860*/  MUFU.EX2 R36, R36 ;  /* 0x0000002400247308 */ /* 0x000fe60000000800 */
[----:B------:R-:W-:-:S04]  /*2870*/  FMNMX.FTZ R4, R58, R9, !PT ;  /* 0x000000093a047209 */ /* 0x000fc80007810000 */
[----:B------:R-:W-:Y:S01]  /*2880*/  FMNMX.FTZ R9, R59, R4, !PT ;  /* 0x000000043b097209 */ /* 0x000fe20007810000 */
[----:B------:R-:W2:Y:S01]  /*2890*/  MUFU.EX2 R37, R37 ;  /* 0x0000002500257308 */ /* 0x000ea20000000800 */
[----:B0-----:R-:W-:Y:S02]  /*28a0*/  F2FP.F16.F32.PACK_AB R156, R33, R32 ;  /* 0x00000020219c723e */ /* 0x001fe400000000ff */
[----:B------:R-:W-:-:S04]  /*28b0*/  FMNMX.FTZ R4, R62, R9, !PT ;  /* 0x000000093e047209 */ /* 0x000fc80007810000 */
[----:B------:R-:W-:Y:S01]  /*28c0*/  FMNMX.FTZ R9, R63, R4, !PT ;  /* 0x000000043f097209 */ /* 0x000fe20007810000 */
[----:B------:R-:W-:Y:S03]  /*28d0*/  MUFU.EX2 R40, R40 ;  /* 0x0000002800287308 */ /* 0x000fe60000000800 */
[----:B------:R-:W-:-:S04]  /*28e0*/  FMNMX.FTZ R4, R66, R9, !PT ;  /* 0x0000000942047209 */ /* 0x000fc80007810000 */
[----:B------:R-:W-:Y:S01]  /*28f0*/  FMNMX.FTZ R9, R67, R4, !PT ;  /* 0x0000000443097209 */ /* 0x000fe20007810000 */
[----:B------:R-:W0:Y:S01]  /*2900*/  MUFU.EX2 R41, R41 ;  /* 0x0000002900297308 */ /* 0x000e220000000800 */
[----:B--2---:R-:W-:Y:S02]  /*2910*/  F2FP.F16.F32.PACK_AB R158, R37, R36 ;  /* 0x00000024259e723e */ /* 0x004fe400000000ff */
[----:B------:R-:W-:-:S04]  /*2920*/  FMNMX.FTZ R4, R70, R9, !PT ;  /* 0x0000000946047209 */ /* 0x000fc80007810000 */
[----:B------:R-:W-:Y:S01]  /*2930*/  FMNMX.FTZ R4, R71, R4, !PT ;  /* 0x0000000447047209 */ /* 0x000fe20007810000 */
[----:B------:R-:W-:Y:S04]  /*2940*/  MUFU.EX2 R44, R44 ;  /* 0x0000002c002c7308 */ /* 0x000fe80000000800 */
[----:B------:R-:W2:Y:S04]  /*2950*/  SHFL.BFLY PT, R9, R4, 0x2, 0x1f ;  /* 0x0c401f0004097f89 */ /* 0x000ea800000e0000 */
[----:B------:R-:W3:Y:S01]  /*2960*/  MUFU.EX2 R45, R45 ;  /* 0x0000002d002d7308 */ /* 0x000ee20000000800 */
[----:B0-----:R-:W-:-:S07]  /*2970*/  F2FP.F16.F32.PACK_AB R160, R41, R40 ;  /* 0x0000002829a0723e */ /* 0x001fce00000000ff */
[----:B------:R-:W-:Y:S08]  /*2980*/  MUFU.EX2 R48, R48 ;  /* 0x0000003000307308 */ /* 0x000ff00000000800 */
[----:B------:R-:W0:Y:S01]  /*2990*/  MUFU.EX2 R49, R49 ;  /* 0x0000003100317308 */ /* 0x000e220000000800 */
[----:B---3--:R-:W-:Y:S02]  /*29a0*/  F2FP.F16.F32.PACK_AB R162, R45, R44 ;  /* 0x0000002c2da2723e */ /* 0x008fe400000000ff */
[----:B--2---:R-:W-:-:S05]  /*29b0*/  FMNMX.FTZ R9, R4, R9, !PT ;  /* 0x0000000904097209 */ /* 0x004fca0007810000 */
[----:B------:R-:W-:Y:S01]  /*29c0*/  MUFU.EX2 R52, R52 ;  /* 0x0000003400347308 */ /* 0x000fe20000000800 */
[----:B------:R-:W2:Y:S07]  /*29d0*/  SHFL.BFLY PT, R4, R9, 0x1, 0x1f ;  /* 0x0c201f0009047f89 */ /* 0x000eae00000e0000 */
[----:B------:R-:W3:Y:S01]  /*29e0*/  MUFU.EX2 R53, R53 ;  /* 0x0000003500357308 */ /* 0x000ee20000000800 */
[----:B0-----:R-:W-:-:S07]  /*29f0*/  F2FP.F16.F32.PACK_AB R164, R49, R48 ;  /* 0x0000003031a4723e */ /* 0x001fce00000000ff */
[----:B------:R-:W-:Y:S08]  /*2a00*/  MUFU.EX2 R56, R56 ;  /* 0x0000003800387308 */ /* 0x000ff00000000800 */
[----:B------:R-:W-:Y:S01]  /*2a10*/  MUFU.EX2 R57, R57 ;  /* 0x0000003900397308 */ /* 0x000fe20000000800 */
[----:B--2---:R-:W-:Y:S02]  /*2a20*/  FMNMX.FTZ R4, R9, R4, !PT ;  /* 0x0000000409047209 */ /* 0x004fe40007810000 */
[----:B---3--:R-:W-:-:S02]  /*2a30*/  F2FP.F16.F32.PACK_AB R166, R53, R52 ;  /* 0x0000003435a6723e */ /* 0x008fc400000000ff */
[C---:B------:R-:W-:Y:S01]  /*2a40*/  FSETP.NEU.FTZ.AND P1, PT, R4.reuse, -INF , PT ;  /* 0xff8000000400780b */ /* 0x040fe20003f3d000 */
[----:B------:R-:W-:Y:S02]  /*2a50*/  FMUL.FTZ R8, R4, UR7 ;  /* 0x0000000704087c20 */ /* 0x000fe40008410000 */
[----:B------:R-:W-:Y:S03]  /*2a60*/  MUFU.EX2 R9, R10 ;  /* 0x0000000a00097308 */ /* 0x000fe60000000800 */
[----:B------:R-:W-:Y:S02]  /*2a70*/  FSEL R11, R8, RZ, P1 ;  /* 0x000000ff080b7208 */ /* 0x000fe40000800000 */
[----:B------:R-:W-:Y:S02]  /*2a80*/  ISETP.NE.AND P1, PT, R13, RZ, PT ;  /* 0x000000ff0d00720c */ /* 0x000fe40003f25270 */
[----:B------:R-:W-:Y:S01]  /*2a90*/  IADD3 R8, -R2, 0xb, RZ ;  /* 0x0000000b02087810 */ /* 0x000fe20007ffe1ff */
[--C-:B------:R-:W-:Y:S01]  /*2aa0*/  FFMA.FTZ R5, R5, UR7, -R11.reuse ;  /* 0x0000000705057c23 */ /* 0x100fe2000801080b */
[--C-:B------:R-:W-:Y:S01]  /*2ab0*/  FFMA.FTZ R6, R6, UR7, -R11.reuse ;  /* 0x0000000706067c23 */ /* 0x100fe2000801080b */
[--C-:B------:R-:W-:Y:S01]  /*2ac0*/  FFMA.FTZ R30, R30, UR7, -R11.reuse ;  /* 0x000000071e1e7c23 */ /* 0x100fe2000801080b */
[--C-:B------:R-:W-:Y:S01]  /*2ad0*/  FFMA.FTZ R31, R31, UR7, -R11.reuse ;  /* 0x000000071f1f7c23 */ /* 0x100fe2000801080b */
[----:B------:R0:W-:Y:S01]  /*2ae0*/  MUFU.EX2 R153, R5 ;  /* 0x0000000500997308 */ /* 0x0001e20000000800 */
[--C-:B------:R-:W-:Y:S01]  /*2af0*/  FFMA.FTZ R34, R34, UR7, -R11.reuse ;  /* 0x0000000722227c23 */ /* 0x100fe2000801080b */
[--C-:B------:R-:W-:Y:S01]  /*2b00*/  FFMA.FTZ R35, R35, UR7, -R11.reuse ;  /* 0x0000000723237c23 */ /* 0x100fe2000801080b */
[--C-:B------:R-:W-:Y:S01]  /*2b10*/  FFMA.FTZ R38, R38, UR7, -R11.reuse ;  /* 0x0000000726267c23 */ /* 0x100fe2000801080b */
[--C-:B------:R-:W-:Y:S01]  /*2b20*/  FFMA.FTZ R39, R39, UR7, -R11.reuse ;  /* 0x0000000727277c23 */ /* 0x100fe2000801080b */
[--C-:B------:R-:W-:Y:S01]  /*2b30*/  FFMA.FTZ R42, R42, UR7, -R11.reuse ;  /* 0x000000072a2a7c23 */ /* 0x100fe2000801080b */
[--C-:B------:R-:W-:Y:S01]  /*2b40*/  FFMA.FTZ R43, R43, UR7, -R11.reuse ;  /* 0x000000072b2b7c23 */ /* 0x100fe2000801080b */
[----:B------:R-:W-:Y:S01]  /*2b50*/  FFMA.FTZ R46, R46, UR7, -R11 ;  /* 0x000000072e2e7c23 */ /* 0x000fe2000801080b */
[----:B------:R2:W3:Y:S01]  /*2b60*/  MUFU.EX2 R12, R6 ;  /* 0x00000006000c7308 */ /* 0x0004e20000000800 */
[----:B0-----:R-:W-:Y:S01]  /*2b70*/  FADD.FTZ R5, R24, R25 ;  /* 0x0000001918057221 */ /* 0x001fe20000010000 */
[--C-:B------:R-:W-:Y:S01]  /*2b80*/  FFMA.FTZ R47, R47, UR7, -R11.reuse ;  /* 0x000000072f2f7c23 */ /* 0x100fe2000801080b */
[----:B------:R-:W-:Y:S01]  /*2b90*/  MOV R10, UR38 ;  /* 0x00000026000a7c02 */ /* 0x000fe20008000f00 */
[--C-:B------:R-:W-:Y:S01]  /*2ba0*/  FFMA.FTZ R50, R50, UR7, -R11.reuse ;  /* 0x0000000732327c23 */ /* 0x100fe2000801080b */
[--C-:B------:R-:W-:Y:S01]  /*2bb0*/  FFMA.FTZ R51, R51, UR7, -R11.reuse ;  /* 0x0000000733337c23 */ /* 0x100fe2000801080b */
[--C-:B------:R-:W-:Y:S01]  /*2bc0*/  FFMA.FTZ R54, R54, UR7, -R11.reuse ;  /* 0x0000000736367c23 */ /* 0x100fe2000801080b */
[----:B------:R-:W-:Y:S01]  /*2bd0*/  FFMA.FTZ R55, R55, UR7, -R11 ;  /* 0x0000000737377c23 */ /* 0x000fe2000801080b */
[----:B------:R-:W0:Y:S01]  /*2be0*/  MUFU.EX2 R30, R30 ;  /* 0x0000001e001e7308 */ /* 0x000e220000000800 */
[----:B--2---:R-:W-:Y:S01]  /*2bf0*/  FADD.FTZ R6, R28, R5 ;  /* 0x000000051c067221 */ /* 0x004fe20000010000 */
[--C-:B------:R-:W-:Y:S01]  /*2c00*/  FFMA.FTZ R58, R58, UR7, -R11.reuse ;  /* 0x000000073a3a7c23 */ /* 0x100fe2000801080b */
[--C-:B------:R-:W-:Y:S01]  /*2c10*/  FFMA.FTZ R59, R59, UR7, -R11.reuse ;  /* 0x000000073b3b7c23 */ /* 0x100fe2000801080b */
[--C-:B------:R-:W-:Y:S01]  /*2c20*/  FFMA.FTZ R62, R62, UR7, -R11.reuse ;  /* 0x000000073e3e7c23 */ /* 0x100fe2000801080b */
[----:B------:R-:W-:Y:S01]  /*2c30*/  FADD.FTZ R5, R29, R6 ;  /* 0x000000061d057221 */ /* 0x000fe20000010000 */
[--C-:B------:R-:W-:Y:S01]  /*2c40*/  FFMA.FTZ R63, R63, UR7, -R11.reuse ;  /* 0x000000073f3f7c23 */ /* 0x100fe2000801080b */
[----:B------:R-:W-:Y:S01]  /*2c50*/  FFMA.FTZ R66, R66, UR7, -R11 ;  /* 0x0000000742427c23 */ /* 0x000fe2000801080b */
[----:B------:R-:W2:Y:S01]  /*2c60*/  MUFU.EX2 R31, R31 ;  /* 0x0000001f001f7308 */ /* 0x000ea20000000800 */
[----:B------:R-:W-:Y:S01]  /*2c70*/  FADD.FTZ R6, R32, R5 ;  /* 0x0000000520067221 */ /* 0x000fe20000010000 */
[----:B---3--:R-:W-:Y:S01]  /*2c80*/  FADD.FTZ R5, R153, R12 ;  /* 0x0000000c99057221 */ /* 0x008fe20000010000 */
[--C-:B------:R-:W-:Y:S01]  /*2c90*/  FFMA.FTZ R67, R67, UR7, -R11.reuse ;  /* 0x0000000743437c23 */ /* 0x100fe2000801080b */
[--C-:B------:R-:W-:Y:S01]  /*2ca0*/  FFMA.FTZ R70, R70, UR7, -R11.reuse ;  /* 0x0000000746467c23 */ /* 0x100fe2000801080b */
[----:B------:R-:W-:Y:S01]  /*2cb0*/  FADD.FTZ R13, R33, R6 ;  /* 0x00000006210d7221 */ /* 0x000fe20000010000 */
[----:B------:R-:W-:Y:S01]  /*2cc0*/  FFMA.FTZ R11, R71, UR7, -R11 ;  /* 0x00000007470b7c23 */ /* 0x000fe2000801080b */
[----:B------:R-:W-:Y:S01]  /*2cd0*/  F2FP.F16.F32.PACK_AB R153, R12, R153 ;  /* 0x000000990c99723e */ /* 0x000fe200000000ff */
[----:B------:R-:W3:Y:S01]  /*2ce0*/  MUFU.EX2 R34, R34 ;  /* 0x0000002200227308 */ /* 0x000ee20000000800 */
[----:B0-----:R-:W-:Y:S01]  /*2cf0*/  FADD.FTZ R6, R30, R5 ;  /* 0x000000051e067221 */ /* 0x001fe20000010000 */
[----:B------:R-:W-:Y:S01]  /*2d00*/  FADD.FTZ R14, R36, R13 ;  /* 0x0000000d240e7221 */ /* 0x000fe20000010000 */
[----:B------:R-:W-:Y:S01]  /*2d10*/  @!P1 VIADD R5, R10, 0x22840 ;  /* 0x000228400a059836 */ /* 0x000fe20000000000 */
[----:B------:R-:W-:-:S02]  /*2d20*/  F2FP.F16.F32.PACK_AB R168, R57, R56 ;  /* 0x0000003839a8723e */ /* 0x000fc400000000ff */
[----:B------:R-:W-:Y:S02]  /*2d30*/  FADD.FTZ R15, R37, R14 ;  /* 0x0000000e250f7221 */ /* 0x000fe40000010000 */
[----:B------:R-:W0:Y:S01]  /*2d40*/  MUFU.EX2 R35, R35 ;  /* 0x0000002300237308 */ /* 0x000e220000000800 */
[----:B--2---:R-:W-:Y:S01]  /*2d50*/  FADD.FTZ R13, R31, R6 ;  /* 0x000000061f0d7221 */ /* 0x004fe20000010000 */
[----:B------:R-:W-:Y:S01]  /*2d60*/  @!P1 PRMT R5, RZ, 0x654, R5 ;  /* 0x00000654ff059816 */ /* 0x000fe20000000005 */
[----:B------:R-:W-:Y:S01]  /*2d70*/  FADD.FTZ R14, R40, R15 ;  /* 0x0000000f280e7221 */ /* 0x000fe20000010000 */
[----:B------:R2:W-:Y:S06]  /*2d80*/  BAR.ARV R8, 0x100 ;  /* 0x000400080000751d */ /* 0x0005ec0000002000 */
[----:B------:R-:W4:Y:S01]  /*2d90*/  MUFU.EX2 R38, R38 ;  /* 0x0000002600267308 */ /* 0x000f220000000800 */
[----:B---3--:R-:W-:Y:S01]  /*2da0*/  FADD.FTZ R6, R34, R13 ;  /* 0x0000000d22067221 */ /* 0x008fe20000010000 */
[----:B------:R3:W-:Y:S01]  /*2db0*/  @!P1 SYNCS.ARRIVE.TRANS64.RED.A1T0 RZ, [R5+URZ], RZ ;  /* 0x000000ff05ff99a7 */ /* 0x0007e2000810043f */
[----:B------:R-:W-:Y:S01]  /*2dc0*/  FADD.FTZ R15, R41, R14 ;  /* 0x0000000e290f7221 */ /* 0x000fe20000010000 */
[----:B------:R-:W-:Y:S01]  /*2dd0*/  F2FP.F16.F32.PACK_AB R155, R31, R30 ;  /* 0x0000001e1f9b723e */ /* 0x000fe200000000ff */
[----:B0-----:R-:W-:-:S03]  /*2de0*/  FADD.FTZ R13, R35, R6 ;  /* 0x00000006230d7221 */ /* 0x001fc60000010000 */
[----:B------:R-:W0:Y:S01]  /*2df0*/  MUFU.EX2 R39, R39 ;  /* 0x0000002700277308 */ /* 0x000e220000000800 */
[----:B------:R-:W-:Y:S01]  /*2e00*/  FADD.FTZ R14, R44, R15 ;  /* 0x0000000f2c0e7221 */ /* 0x000fe20000010000 */
[----:B------:R-:W-:-:S03]  /*2e10*/  F2FP.F16.F32.PACK_AB R157, R35, R34 ;  /* 0x00000022239d723e */ /* 0x000fc600000000ff */
[----:B------:R-:W-:-:S03]  /*2e20*/  FADD.FTZ R15, R45, R14 ;  /* 0x0000000e2d0f7221 */ /* 0x000fc60000010000 */
[----:B------:R-:W5:Y:S01]  /*2e30*/  MUFU.EX2 R42, R42 ;  /* 0x0000002a002a7308 */ /* 0x000f620000000800 */
[----:B----4-:R-:W-:Y:S01]  /*2e40*/  FADD.FTZ R6, R38, R13 ;  /* 0x0000000d26067221 */ /* 0x010fe20000010000 */
[----:B------:R-:W-:-:S06]  /*2e50*/  FADD.FTZ R14, R48, R15 ;  /* 0x0000000f300e7221 */ /* 0x000fcc0000010000 */
[----:B------:R-:W3:Y:S01]  /*2e60*/  MUFU.EX2 R43, R43 ;  /* 0x0000002b002b7308 */ /* 0x000ee20000000800 */
[C---:B0-----:R-:W-:Y:S01]  /*2e70*/  FADD.FTZ R13, R39.reuse, R6 ;  /* 0x00000006270d7221 */ /* 0x041fe20000010000 */
[----:B------:R-:W-:-:S06]  /*2e80*/  F2FP.F16.F32.PACK_AB R159, R39, R38 ;  /* 0x00000026279f723e */ /* 0x000fcc00000000ff */
[----:B------:R-:W0:Y:S01]  /*2e90*/  MUFU.EX2 R46, R46 ;  /* 0x0000002e002e7308 */ /* 0x000e220000000800 */
[----:B-----5:R-:W-:Y:S01]  /*2ea0*/  FADD.FTZ R6, R42, R13 ;  /* 0x0000000d2a067221 */ /* 0x020fe20000010000 */
[----:B------:R-:W-:-:S04]  /*2eb0*/  FADD.FTZ R13, R49, R14 ;  /* 0x0000000e310d7221 */ /* 0x000fc80000010000 */
[----:B------:R-:W-:Y:S02]  /*2ec0*/  FADD.FTZ R14, R52, R13 ;  /* 0x0000000d340e7221 */ /* 0x000fe40000010000 */
[----:B------:R-:W4:Y:S01]  /*2ed0*/  MUFU.EX2 R47, R47 ;  /* 0x0000002f002f7308 */ /* 0x000f220000000800 */
[----:B---3--:R-:W-:Y:S01]  /*2ee0*/  FADD.FTZ R5, R43, R6 ;  /* 0x000000062b057221 */ /* 0x008fe20000010000 */
[----:B------:R-:W-:Y:S01]  /*2ef0*/  FADD.FTZ R13, R53, R14 ;  /* 0x0000000e350d7221 */ /* 0x000fe20000010000 */
[----:B------:R-:W-:-:S03]  /*2f00*/  F2FP.F16.F32.PACK_AB R161, R43, R42 ;  /* 0x0000002a2ba1723e */ /* 0x000fc600000000ff */
[----:B------:R-:W-:Y:S02]  /*2f10*/  FADD.FTZ R14, R56, R13 ;  /* 0x0000000d380e7221 */ /* 0x000fe40000010000 */
[----:B------:R-:W3:Y:S01]  /*2f20*/  MUFU.EX2 R50, R50 ;  /* 0x0000003200327308 */ /* 0x000ee20000000800 */
[----:B0-----:R-:W-:Y:S01]  /*2f30*/  FADD.FTZ R6, R46, R5 ;  /* 0x000000052e067221 */ /* 0x001fe20000010000 */
[----:B------:R-:W-:-:S06]  /*2f40*/  FADD.FTZ R13, R57, R14 ;  /* 0x0000000e390d7221 */ /* 0x000fcc0000010000 */
[----:B------:R-:W0:Y:S01]  /*2f50*/  MUFU.EX2 R51, R51 ;  /* 0x0000003300337308 */ /* 0x000e220000000800 */
[C---:B----4-:R-:W-:Y:S01]  /*2f60*/  FADD.FTZ R5, R47.reuse, R6 ;  /* 0x000000062f057221 */ /* 0x050fe20000010000 */
[----:B------:R-:W-:-:S06]  /*2f70*/  F2FP.F16.F32.PACK_AB R163, R47, R46 ;  /* 0x0000002e2fa3723e */ /* 0x000fcc00000000ff */
[----:B------:R-:W4:Y:S01]  /*2f80*/  MUFU.EX2 R54, R54 ;  /* 0x0000003600367308 */ /* 0x000f220000000800 */
[----:B---3--:R-:W-:-:S07]  /*2f90*/  FADD.FTZ R6, R50, R5 ;  /* 0x0000000532067221 */ /* 0x008fce0000010000 */
[----:B------:R-:W3:Y:S01]  /*2fa0*/  MUFU.EX2 R55, R55 ;  /* 0x0000003700377308 */ /* 0x000ee20000000800 */
[C---:B0-----:R-:W-:Y:S01]  /*2fb0*/  FADD.FTZ R5, R51.reuse, R6 ;  /* 0x0000000633057221 */ /* 0x041fe20000010000 */
[----:B------:R-:W-:-:S06]  /*2fc0*/  F2FP.F16.F32.PACK_AB R165, R51, R50 ;  /* 0x0000003233a5723e */ /* 0x000fcc00000000ff */
[----:B------:R-:W0:Y:S01]  /*2fd0*/  MUFU.EX2 R58, R58 ;  /* 0x0000003a003a7308 */ /* 0x000e220000000800 */
[----:B----4-:R-:W-:-:S07]  /*2fe0*/  FADD.FTZ R6, R54, R5 ;  /* 0x0000000536067221 */ /* 0x010fce0000010000 */
[----:B------:R-:W4:Y:S01]  /*2ff0*/  MUFU.EX2 R59, R59 ;  /* 0x0000003b003b7308 */ /* 0x000f220000000800 */
[C---:B---3--:R-:W-:Y:S01]  /*3000*/  FADD.FTZ R5, R55.reuse, R6 ;  /* 0x0000000637057221 */ /* 0x048fe20000010000 */
[----:B------:R-:W-:-:S06]  /*3010*/  F2FP.F16.F32.PACK_AB R167, R55, R54 ;  /* 0x0000003637a7723e */ /* 0x000fcc00000000ff */
[----:B------:R-:W3:Y:S01]  /*3020*/  MUFU.EX2 R60, R60 ;  /* 0x0000003c003c7308 */ /* 0x000ee20000000800 */
[----:B0-----:R-:W-:-:S07]  /*3030*/  FADD.FTZ R6, R58, R5 ;  /* 0x000000053a067221 */ /* 0x001fce0000010000 */
[----:B------:R-:W0:Y:S01]  /*3040*/  MUFU.EX2 R62, R62 ;  /* 0x0000003e003e7308 */ /* 0x000e220000000800 */
[C---:B----4-:R-:W-:Y:S01]  /*3050*/  FADD.FTZ R5, R59.reuse, R6 ;  /* 0x000000063b057221 */ /* 0x050fe20000010000 */
[----:B------:R-:W-:-:S06]  /*3060*/  F2FP.F16.F32.PACK_AB R169, R59, R58 ;  /* 0x0000003a3ba9723e */ /* 0x000fcc00000000ff */
[----:B------:R-:W4:Y:S01]  /*3070*/  MUFU.EX2 R61, R61 ;  /* 0x0000003d003d7308 */ /* 0x000f220000000800 */
[----:B---3--:R-:W-:-:S07]  /*3080*/  FADD.FTZ R14, R60, R13 ;  /* 0x0000000d3c0e7221 */ /* 0x008fce0000010000 */
[----:B------:R-:W3:Y:S01]  /*3090*/  MUFU.EX2 R63, R63 ;  /* 0x0000003f003f7308 */ /* 0x000ee20000000800 */
[----:B0-----:R-:W-:-:S07]  /*30a0*/  FADD.FTZ R6, R62, R5 ;  /* 0x000000053e067221 */ /* 0x001fce0000010000 */
[----:B------:R-:W0:Y:S01]  /*30b0*/  MUFU.EX2 R64, R64 ;  /* 0x0000004000407308 */ /* 0x000e220000000800 */
[C---:B----4-:R-:W-:Y:S01]  /*30c0*/  FADD.FTZ R13, R61.reuse, R14 ;  /* 0x0000000e3d0d7221 */ /* 0x050fe20000010000 */
[----:B------:R-:W-:-:S06]  /*30d0*/  F2FP.F16.F32.PACK_AB R170, R61, R60 ;  /* 0x0000003c3daa723e */ /* 0x000fcc00000000ff */
[----:B------:R-:W4:Y:S01]  /*30e0*/  MUFU.EX2 R66, R66 ;  /* 0x0000004200427308 */ /* 0x000f220000000800 */
[C---:B---3--:R-:W-:Y:S01]  /*30f0*/  FADD.FTZ R5, R63.reuse, R6 ;  /* 0x000000063f057221 */ /* 0x048fe20000010000 */
[----:B------:R-:W-:-:S06]  /*3100*/  F2FP.F16.F32.PACK_AB R171, R63, R62 ;  /* 0x0000003e3fab723e */ /* 0x000fcc00000000ff */
[----:B------:R-:W3:Y:S01]  /*3110*/  MUFU.EX2 R65, R65 ;  /* 0x0000004100417308 */ /* 0x000ee20000000800 */
[----:B0-----:R-:W-:-:S07]  /*3120*/  FADD.FTZ R14, R64, R13 ;  /* 0x0000000d400e7221 */ /* 0x001fce0000010000 */
[----:B------:R-:W0:Y:S01]  /*3130*/  MUFU.EX2 R67, R67 ;  /* 0x0000004300437308 */ /* 0x000e220000000800 */
[----:B----4-:R-:W-:-:S07]  /*3140*/  FADD.FTZ R12, R66, R5 ;  /* 0x00000005420c7221 */ /* 0x010fce0000010000 */
[----:B------:R-:W4:Y:S01]  /*3150*/  MUFU.EX2 R68, R68 ;  /* 0x0000004400447308 */ /* 0x000f220000000800 */
[C---:B---3--:R-:W-:Y:S01]  /*3160*/  FADD.FTZ R13, R65.reuse, R14 ;  /* 0x0000000e410d7221 */ /* 0x048fe20000010000 */
[----:B------:R-:W-:-:S06]  /*3170*/  F2FP.F16.F32.PACK_AB R172, R65, R64 ;  /* 0x0000004041ac723e */ /* 0x000fcc00000000ff */
[----:B------:R-:W3:Y:S01]  /*3180*/  MUFU.EX2 R70, R70 ;  /* 0x0000004600467308 */ /* 0x000ee20000000800 */
[C---:B0-----:R-:W-:Y:S01]  /*3190*/  FADD.FTZ R5, R67.reuse, R12 ;  /* 0x0000000c43057221 */ /* 0x041fe20000010000 */
[----:B------:R-:W-:-:S06]  /*31a0*/  F2FP.F16.F32.PACK_AB R173, R67, R66 ;  /* 0x0000004243ad723e */ /* 0x000fcc00000000ff */
[----:B------:R-:W0:Y:S01]  /*31b0*/  MUFU.EX2 R11, R11 ;  /* 0x0000000b000b7308 */ /* 0x000e220000000800 */
[----:B----4-:R-:W-:Y:S01]  /*31c0*/  FADD.FTZ R14, R68, R13 ;  /* 0x0000000d440e7221 */ /* 0x010fe20000010000 */
[----:B------:R-:W-:-:S03]  /*31d0*/  F2FP.F16.F32.PACK_AB R174, R9, R68 ;  /* 0x0000004409ae723e */ /* 0x000fc600000000ff */
[----:B------:R-:W-:Y:S01]  /*31e0*/  FADD.FTZ R6, R9, R14 ;  /* 0x0000000e09067221 */ /* 0x000fe20000010000 */
[----:B---3--:R-:W-:-:S04]  /*31f0*/  FADD.FTZ R12, R70, R5 ;  /* 0x00000005460c7221 */ /* 0x008fc80000010000 */
[C---:B0-----:R-:W-:Y:S01]  /*3200*/  FADD.FTZ R5, R11.reuse, R12 ;  /* 0x0000000c0b057221 */ /* 0x041fe20000010000 */
[----:B------:R-:W-:Y:S01]  /*3210*/  F2FP.F16.F32.PACK_AB R175, R11, R70 ;  /* 0x000000460baf723e */ /* 0x000fe200000000ff */
[----:B--2---:R-:W-:Y:S06]  /*3220*/  @!P0 BRA `(.L_x_19) ;  /* 0x0000000000048947 */ /* 0x004fec0003800000 */
[----:B------:R-:W-:Y:S01]  /*3230*/  BPT.TRAP 0x1 ;  /* 0x000000040000795c */ /* 0x000fe20000300000 */
.L_x_19:
[----:B------:R0:W2:Y:S01]  /*3240*/  SYNCS.PHASECHK.TRANS64.TRYWAIT P2, [UR38+0x22850], R7 ;  /* 0x02285007ff0075a7 */ /* 0x0000a20008040166 */
[----:B------:R-:W-:Y:S05]  /*3250*/  @!P0 BRA `(.L_x_20) ;  /* 0x0000000000048947 */ /* 0x000fea0003800000 */
[----:B------:R-:W-:Y:S01]  /*3260*/  BPT.TRAP 0x1 ;  /* 0x000000040000795c */ /* 0x000fe20000300000 */
.L_x_20:
[----:B--2---:R-:W-:Y:S05]  /*3270*/  @P2 BRA `(.L_x_21) ;  /* 0x0000000000082947 */ /* 0x004fea0003800000 */
[----:B------:R-:W2:Y:S02]  /*3280*/  SYNCS.PHASECHK.TRANS64.TRYWAIT P2, [UR38+0x22850], R7 ;  /* 0x02285007ff0075a7 */ /* 0x000ea40008040166 */
[----:B--2---:R-:W-:Y:S05]  /*3290*/  @!P2 BRA `(.L_x_22) ;  /* 0x000000900060a947 */ /* 0x004fea0003800000 */
.L_x_21:
[----:B------:R3:W-:Y:S01]  /*32a0*/  BAR.SYNC.DEFER_BLOCKING R0, 0x100 ;  /* 0x000400000000751d */ /* 0x0007e20000010000 */
[----:B------:R-:W-:Y:S01]  /*32b0*/  UIADD3 UR4, UR38, 0x400, URZ ;  /* 0x0000040026047890 */ /* 0x000fe2000fffe03f */
[----:B--2---:R-:W-:Y:S01]  /*32c0*/  @!P1 VIADD R10, R10, 0x22860 ;  /* 0x000228600a0a9836 */ /* 0x004fe20000000000 */
[----:B------:R-:W-:Y:S02]  /*32d0*/  UIADD3 UR40, UR40, -0x2, URZ ;  /* 0xfffffffe28287890 */ /* 0x000fe4000fffe03f */
[----:B------:R-:W-:Y:S01]  /*32e0*/  USHF.R.U32.HI UR4, URZ, 0x4, UR4 ;  /* 0x000000043f047899 */ /* 0x000fe20008011604 */
[----:B------:R-:W-:Y:S01]  /*32f0*/  UMOV UR11, 0x40000040 ;  /* 0x40000040000b7882 */ /* 0x000fe20000000000 */
[----:B------:R-:W-:Y:S01]  /*3300*/  UISETP.GE.AND UP0, UPT, UR40, UR37, UPT ;  /* 0x000000252800728c */ /* 0x000fe2000bf06270 */
[----:B------:R-:W-:Y:S01]  /*3310*/  @!P1 PRMT R10, RZ, 0x654, R10 ;  /* 0x00000654ff0a9816 */ /* 0x000fe2000000000a */
[----:B------:R-:W-:-:S04]  /*3320*/  ULOP3.LUT UR4, UR4, 0x3fff, URZ, 0xc0, !UPT ;  /* 0x00003fff04047892 */ /* 0x000fc8000f8ec03f */
[----:B------:R-:W-:Y:S01]  /*3330*/  ULOP3.LUT UR24, UR4, 0x3000000, URZ, 0xfc, !UPT ;  /* 0x0300000004187892 */ /* 0x000fe2000f8efc3f */
[----:B------:R-:W-:-:S03]  /*3340*/  PLOP3.LUT P2, PT, PT, PT, UP0, 0x80, 0x0 ;  /* 0x000000000000781c */ /* 0x000fc60003f4f008 */
[----:B------:R-:W-:-:S03]  /*3350*/  UIADD3 UR4, UR24, 0x80, URZ ;  /* 0x0000008018047890 */ /* 0x000fc6000fffe03f */
[----:B------:R-:W-:Y:S01]  /*3360*/  UMOV UR10, UR24 ;  /* 0x00000018000a7c82 */ /* 0x000fe20008000000 */
[----:B------:R-:W-:-:S06]  /*3370*/  WARPGROUP.ARRIVE ;  /* 0x00000000000079c5 */ /* 0x000fcc0000000000 */
[----:B------:R-:W-:Y:S01]  /*3380*/  HGMMA.64x256x16.F32 R24, R152, gdesc[UR8].tnspB, RZ, !UPT, gsb0 ;  /* 0x43e0000898187df0 */ /* 0x000fe2000c0008ff */
[----:B------:R-:W-:Y:S01]  /*3390*/  UMOV UR10, UR4 ;  /* 0x00000004000a7c82 */ /* 0x000fe20008000000 */
[----:B------:R-:W-:Y:S01]  /*33a0*/  UMOV UR11, 0x40000040 ;  /* 0x40000040000b7882 */ /* 0x000fe20000000000 */
[----:B------:R-:W-:Y:S01]  /*33b0*/  UIADD3 UR4, UR24, 0x100, URZ ;  /* 0x0000010018047890 */ /* 0x000fe2000fffe03f */
[----:B------:R-:W-:Y:S02]  /*33c0*/  WARPGROUP.DEPBAR.LE gsb0, 0x0 ;  /* 0x00008000000079c5 */ /* 0x000fe40000010000 */
[----:B------:R-:W-:-:S15]  /*33d0*/  WARPGROUP.ARRIVE ;  /* 0x00000000000079c5 */ /* 0x000fde0000000000 */
[----:B------:R-:W-:-:S07]  /*33e0*/  NOP ;  /* 0x0000000000007918 */ /* 0x000fce0000000000 */
[----:B------:R-:W-:Y:S01]  /*33f0*/  HGMMA.64x256x16.F32 R24, R156, gdesc[UR8].tnspB, R24, gsb0 ;  /* 0x43e000089c187df0 */ /* 0x000fe20008000818 */
        /* <DEDUP_REMOVED lines=23> */
[----:B------:R-:W-:Y:S02]  /*3570*/  WARPGROUP.DEPBAR.LE gsb0, 0x0 ;  /* 0x00008000000079c5 */ /* 0x000fe40000010000 */
[----:B------:R-:W-:-:S15]  /*3580*/  WARPGROUP.ARRIVE ;  /* 0x00000000000079c5 */ /* 0x000fde0000000000 */
[----:B------:R-:W-:-:S08]  /*3590*/  NOP ;  /* 0x0000000000007918 */ /* 0x000fd00000000000 */
[----:B------:R-:W-:Y:S03]  /*35a0*/  HGMMA.64x256x16.F32 R24, R172, gdesc[UR8].tnspB, R24, gsb0 ;  /* 0x43e00008ac187df0 */ /* 0x000fe60008000818 */
[----:B------:R-:W-:Y:S02]  /*35b0*/  WARPGROUP.DEPBAR.LE gsb0, 0x0 ;  /* 0x00008000000079c5 */ /* 0x000fe40000010000 */
[----:B------:R3:W-:Y:S01]  /*35c0*/  @!P1 SYNCS.ARRIVE.TRANS64.RED.A1T0 RZ, [R10+URZ], RZ ;  /* 0x000000ff0aff99a7 */ /* 0x0007e2000810043f */
[----:B------:R-:W-:Y:S05]  /*35d0*/  @!P2 BRA `(.L_x_23) ;  /* 0x0000002000c8a947 */ /* 0x000fea0003800000 */
[----:B01----:R-:W-:Y:S01]  /*35e0*/  IMAD.MOV.U32 R7, RZ, RZ, R4 ;  /* 0x000000ffff077224 */ /* 0x003fe200078e0004 */
[----:B------:R-:W-:Y:S01]  /*35f0*/  UMOV UR4, URZ ;  /* 0x0000003f00047c82 */ /* 0x000fe20008000000 */
[----:B------:R-:W-:Y:S01]  /*3600*/  IMAD.MOV.U32 R20, RZ, RZ, R3 ;  /* 0x000000ffff147224 */ /* 0x000fe200078e0003 */
[----:B------:R-:W-:Y:S01]  /*3610*/  UMOV UR5, URZ ;  /* 0x0000003f00057c82 */ /* 0x000fe20008000000 */
[----:B------:R-:W-:Y:S01]  /*3620*/  ULDC UR27, c[0x0][0x9d8] ;  /* 0x00027600001b7ab9 */ /* 0x000fe20000000800 */
[----:B------:R-:W-:-:S05]  /*3630*/  ULDC UR7, c[0x0][0x988] ;  /* 0x0002620000077ab9 */ /* 0x000fca0000000800 */
.L_x_32:
[----:B------:R-:W-:Y:S01]  /*3640*/  UIADD3 UR5, UR5, 0x1, URZ ;  /* 0x0000000105057890 */ /* 0x000fe2000fffe03f */
[----:B------:R-:W-:Y:S01]  /*3650*/  MOV R3, UR40 ;  /* 0x0000002800037c02 */ /* 0x000fe20008000f00 */
[----:B------:R-:W-:Y:S02]  /*3660*/  UIADD3 UR40, UR40, -0x1, URZ ;  /* 0xffffffff28287890 */ /* 0x000fe4000fffe03f */
[----:B------:R-:W-:Y:S01]  /*3670*/  UISETP.NE.AND UP0, UPT, UR5, 0x2, UPT ;  /* 0x000000020500788c */ /* 0x000fe2000bf05270 */
[----:B------:R-:W-:-:S03]  /*3680*/  ISETP.GT.AND P2, PT, R3, UR37, PT ;  /* 0x0000002503007c0c */ /* 0x000fc6000bf44270 */
[----:B------:R-:W-:Y:S02]  /*3690*/  USEL UR10, URZ, 0x1, UP0 ;  /* 0x000000013f0a7887 */ /* 0x000fe40008000000 */
[----:B------:R-:W-:Y:S02]  /*36a0*/  USEL UR5, UR5, URZ, UP0 ;  /* 0x0000003f05057287 */ /* 0x000fe40008000000 */
[----:B------:R-:W-:Y:S01]  /*36b0*/  ULOP3.LUT UR4, UR4, UR10, URZ, 0x3c, !UPT ;  /* 0x0000000a04047292 */ /* 0x000fe2000f8e3c3f */
[----:B--2---:R-:W-:Y:S11]  /*36c0*/  @!P0 BRA `(.L_x_24) ;  /* 0x0000000000048947 */ /* 0x004ff60003800000 */
[----:B------:R-:W-:Y:S01]  /*36d0*/  BPT.TRAP 0x1 ;  /* 0x000000040000795c */ /* 0x000fe20000300000 */
.L_x_24:
[----:B------:R-:W-:Y:S01]  /*36e0*/  IMAD.U32 R3, RZ, RZ, UR4 ;  /* 0x00000004ff037e24 */ /* 0x000fe2000f8e00ff */
[----:B------:R-:W-:-:S04]  /*36f0*/  ULEA UR26, UR5, UR38, 0x3 ;  /* 0x00000026051a7291 */ /* 0x000fc8000f8e183f */
[----:B------:R-:W-:-:S04]  /*3700*/  SHF.L.U32 R3, R3, 0x1f, RZ ;  /* 0x0000001f03037819 */ /* 0x000fc800000006ff */
[----:B------:R-:W-:-:S13]  /*3710*/  R2UR UR25, R3 ;  /* 0x00000000031972ca */ /* 0x000fda00000e0000 */
[----:B------:R-:W-:-:S04]  /*3720*/  IMAD.U32 R3, RZ, RZ, UR25 ;  /* 0x00000019ff037e24 */ /* 0x000fc8000f8e00ff */
[----:B------:R0:W1:Y:S01]  /*3730*/  SYNCS.PHASECHK.TRANS64.TRYWAIT P3, [UR26+0x22830], R3 ;  /* 0x02283003ff0075a7 */ /* 0x000062000806015a */
[----:B------:R-:W-:Y:S05]  /*3740*/  @!P0 BRA `(.L_x_25) ;  /* 0x0000000000048947 */ /* 0x000fea0003800000 */
[----:B------:R-:W-:Y:S01]  /*3750*/  BPT.TRAP 0x1 ;  /* 0x000000040000795c */ /* 0x000fe20000300000 */
.L_x_25:
[----:B-1----:R-:W-:Y:S05]  /*3760*/  @P3 BRA `(.L_x_26) ;  /* 0x00000000000c3947 */ /* 0x002fea0003800000 */
[----:B0-----:R-:W-:-:S04]  /*3770*/  IMAD.U32 R3, RZ, RZ, UR25 ;  /* 0x00000019ff037e24 */ /* 0x001fc8000f8e00ff */
[----:B------:R-:W0:Y:S02]  /*3780*/  SYNCS.PHASECHK.TRANS64.TRYWAIT P3, [UR26+0x22830], R3 ;  /* 0x02283003ff0075a7 */ /* 0x000e24000806015a */
[----:B0-----:R-:W-:Y:S05]  /*3790*/  @!P3 BRA `(.L_x_27) ;  /* 0x0000008c0034b947 */ /* 0x001fea0003800000 */
.L_x_26:
[----:B------:R-:W-:Y:S01]  /*37a0*/  UIMAD UR10, UR5, 0x300, UR6 ;  /* 0x00000300050a78a4 */ /* 0x000fe2000f8e0206 */
[----:B------:R-:W-:Y:S01]  /*37b0*/  WARPGROUP.ARRIVE ;  /* 0x00000000000079c5 */ /* 0x000fe20000000000 */
[----:B------:R-:W-:Y:S01]  /*37c0*/  UMOV UR11, 0x40000040 ;  /* 0x40000040000b7882 */ /* 0x000fe20000000000 */
[----:B------:R-:W-:Y:S01]  /*37d0*/  UMOV UR15, 0x40000040 ;  /* 0x40000040000f7882 */ /* 0x000fe20000000000 */
[----:B------:R-:W-:Y:S02]  /*37e0*/  UIADD3 UR14, UR10, 0x2, URZ ;  /* 0x000000020a0e7890 */ /* 0x000fe4000fffe03f */
[----:B------:R-:W-:Y:S01]  /*37f0*/  UIADD3 UR18, UR10, 0x4, URZ ;  /* 0x000000040a127890 */ /* 0x000fe2000fffe03f */
[----:B------:R-:W-:Y:S02]  /*3800*/  UMOV UR19, 0x40000040 ;  /* 0x4000004000137882 */ /* 0x000fe40000000000 */
[----:B------:R-:W-:Y:S01]  /*3810*/  HGMMA.64x96x16.F32 R152, gdesc[UR8], RZ, !UPT, gsb0 ;  /* 0x01600000089879f0 */ /* 0x000fe2000c0008ff */
[----:B------:R-:W-:Y:S01]  /*3820*/  UIADD3 UR22, UR10, 0x6, URZ ;  /* 0x000000060a167890 */ /* 0x000fe2000fffe03f */
[----:B------:R-:W-:Y:S01]  /*3830*/  UMOV UR23, 0x40000040 ;  /* 0x4000004000177882 */ /* 0x000fe20000000000 */
        /* <DEDUP_REMOVED lines=11> */
[----:B0-----:R-:W-:Y:S01]  /*38f0*/  FMUL.FTZ R4, R153, UR27 ;  /* 0x0000001b99047c20 */ /* 0x001fe20008410000 */
        /* <DEDUP_REMOVED lines=9> */
[----:B---3--:R-:W-:Y:S01]  /*3990*/  FMUL.FTZ R10, R158, UR27 ;  /* 0x0000001b9e0a7c20 */ /* 0x008fe20008410000 */
[----:B------:R-:W-:Y:S01]  /*39a0*/  FMUL.FTZ R156, R168, UR27 ;  /* 0x0000001ba89c7c20 */ /* 0x000fe20008410000 */
[----:B------:R-:W-:Y:S01]  /*39b0*/  FMUL.FTZ R157, R169, UR27 ;  /* 0x0000001ba99d7c20 */ /* 0x000fe20008410000 */
[----:B------:R-:W1:Y:S01]  /*39c0*/  MUFU.TANH R4, R4 ;  /* 0x0000000400047308 */ /* 0x000e620000002400 */
        /* <DEDUP_REMOVED lines=8> */
[----:B0-----:R-:W-:Y:S01]  /*3a50*/  FMNMX.FTZ R3, R21, R20, !PT ;  /* 0x0000001415037209 */ /* 0x001fe20007810000 */
[----:B------:R-:W-:Y:S01]  /*3a60*/  FMUL.FTZ R167, R180, UR27 ;  /* 0x0000001bb4a77c20 */ /* 0x000fe20008410000 */
[----:B------:R-:W-:Y:S01]  /*3a70*/  FMUL.FTZ R17, R171, UR27 ;  /* 0x0000001bab117c20 */ /* 0x000fe20008410000 */
[----:B------:R-:W-:Y:S01]  /*3a80*/  FMUL.FTZ R171, R181, UR27 ;  /* 0x0000001bb5ab7c20 */ /* 0x000fe20008410000 */
[----:B------:R-:W-:Y:S01]  /*3a90*/  FMUL.FTZ R172, R184, UR27 ;  /* 0x0000001bb8ac7c20 */ /* 0x000fe20008410000 */
[----:B------:R-:W-:Y:S01]  /*3aa0*/  FMUL.FTZ R173, R185, UR27 ;  /* 0x0000001bb9ad7c20 */ /* 0x000fe20008410000 */
[----:B------:R-:W-:Y:S01]  /*3ab0*/  FMUL.FTZ R18, R174, UR27 ;  /* 0x0000001bae127c20 */ /* 0x000fe20008410000 */
[----:B------:R-:W0:Y:S01]  /*3ac0*/  MUFU.TANH R23, R23 ;  /* 0x0000001700177308 */ /* 0x000e220000002400 */
[----:B-1----:R-:W-:Y:S01]  /*3ad0*/  FMNMX.FTZ R3, R4, R3, !PT ;  /* 0x0000000304037209 */ /* 0x002fe20007810000 */
[----:B------:R-:W-:Y:S01]  /*3ae0*/  FMUL.FTZ R174, R188, UR27 ;  /* 0x0000001bbcae7c20 */ /* 0x000fe20008410000 */
[----:B------:R-:W-:Y:S01]  /*3af0*/  FMUL.FTZ R177, R189, UR27 ;  /* 0x0000001bbdb17c20 */ /* 0x000fe20008410000 */
[----:B------:R-:W-:Y:S01]  /*3b00*/  FMUL.FTZ R180, R192, UR27 ;  /* 0x0000001bc0b47c20 */ /* 0x000fe20008410000 */
[----:B------:R-:W-:Y:S01]  /*3b10*/  FMUL.FTZ R181, R193, UR27 ;  /* 0x0000001bc1b57c20 */ /* 0x000fe20008410000 */
[----:B------:R-:W-:Y:S01]  /*3b20*/  FMUL.FTZ R184, R196, UR27 ;  /* 0x0000001bc4b87c20 */ /* 0x000fe20008410000 */
[----:B------:R-:W-:Y:S01]  /*3b30*/  FMUL.FTZ R185, R197, UR27 ;  /* 0x0000001bc5b97c20 */ /* 0x000fe20008410000 */
[----:B------:R-:W1:Y:S01]  /*3b40*/  MUFU.TANH R152, R152 ;  /* 0x0000009800987308 */ /* 0x000e620000002400 */
[----:B--2---:R-:W-:Y:S01]  /*3b50*/  FMNMX.FTZ R158, R22, R3, !PT ;  /* 0x00000003169e7209 */ /* 0x004fe20007810000 */
        /* <DEDUP_REMOVED lines=12> */
[----:B------:R-:W-:-:S02]  /*3c20*/  FMUL.FTZ R182, R199, UR27 ;  /* 0x0000001bc7b67c20 */ /* 0x000fc40008410000 */
[----:B------:R-:W0:Y:S01]  /*3c30*/  MUFU.TANH R154, R154 ;  /* 0x0000009a009a7308 */ /* 0x000e220000002400 */
[----:B-1----:R-:W-:-:S07]  /*3c40*/  FMNMX.FTZ R158, R152, R3, !PT ;  /* 0x00000003989e7209 */ /* 0x002fce0007810000 */
[----:B------:R-:W1:Y:S01]  /*3c50*/  MUFU.TANH R155, R155 ;  /* 0x0000009b009b7308 */ /* 0x000e620000002400 */
[----:B--2---:R-:W-:-:S07]  /*3c60*/  FMNMX.FTZ R3, R153, R158, !PT ;  /* 0x0000009e99037209 */ /* 0x004fce0007810000 */
[----:B------:R-:W2:Y:S01]  /*3c70*/  MUFU.TANH R156, R156 ;  /* 0x0000009c009c7308 */ /* 0x000ea20000002400 */
[----:B0-----:R-:W-:-:S07]  /*3c80*/  FMNMX.FTZ R158, R154, R3, !PT ;  /* 0x000000039a9e7209 */ /* 0x001fce0007810000 */
        /* <DEDUP_REMOVED lines=21> */
[----:B--2---:R-:W-:Y:S01]  /*3de0*/  FMNMX.FTZ R3, R173, R158, !PT ;  /* 0x0000009ead037209 */ /* 0x004fe20007810000 */
[----:B------:R-:W-:Y:S01]  /*3df0*/  FMUL.FTZ R158, R175, UR27 ;  /* 0x0000001baf9e7c20 */ /* 0x000fe20008410000 */
[----:B------:R-:W-:-:S05]  /*3e00*/  FMUL.FTZ R175, R195, UR27 ;  /* 0x0000001bc3af7c20 */ /* 0x000fca0008410000 */
[----:B------:R-:W2:Y:S01]  /*3e10*/  MUFU.TANH R180, R180 ;  /* 0x000000b400b47308 */ /* 0x000ea20000002400 */
[----:B0-----:R-:W-:-:S07]  /*3e20*/  FMNMX.FTZ R160, R174, R3, !PT ;  /* 0x00000003aea07209 */ /* 0x001fce0007810000 */
[----:B------:R-:W0:Y:S01]  /*3e30*/  MUFU.TANH R181, R181 ;  /* 0x000000b500b57308 */ /* 0x000e220000002400 */
[----:B-1----:R-:W-:-:S07]  /*3e40*/  FMNMX.FTZ R3, R177, R160, !PT ;  /* 0x000000a0b1037209 */ /* 0x002fce0007810000 */
[----:B------:R-:W1:Y:S01]  /*3e50*/  MUFU.TANH R184, R184 ;  /* 0x000000b800b87308 */ /* 0x000e620000002400 */
[----:B--2---:R-:W-:-:S07]  /*3e60*/  FMNMX.FTZ R160, R180, R3, !PT ;  /* 0x00000003b4a07209 */ /* 0x004fce0007810000 */
[----:B------:R-:W2:Y:S01]  /*3e70*/  MUFU.TANH R185, R185 ;  /* 0x000000b900b97308 */ /* 0x000ea20000002400 */
[----:B0-----:R-:W-:Y:S01]  /*3e80*/  FMNMX.FTZ R3, R181, R160, !PT ;  /* 0x000000a0b5037209 */ /* 0x001fe20007810000 */
[----:B------:R-:W-:-:S06]  /*3e90*/  FMUL.FTZ R160, R179, UR27 ;  /* 0x0000001bb3a07c20 */ /* 0x000fcc0008410000 */
[----:B------:R-:W0:Y:S01]  /*3ea0*/  MUFU.TANH R8, R8 ;  /* 0x0000000800087308 */ /* 0x000e220000002400 */
[----:B-1----:R-:W-:-:S07]  /*3eb0*/  FMNMX.FTZ R164, R184, R3, !PT ;  /* 0x00000003b8a47209 */ /* 0x002fce0007810000 */
[----:B------:R-:W1:Y:S01]  /*3ec0*/  MUFU.TANH R9, R9 ;  /* 0x0000000900097308 */ /* 0x000e620000002400 */
[----:B--2---:R-:W-:Y:S01]  /*3ed0*/  FMNMX.FTZ R3, R185, R164, !PT ;  /* 0x000000a4b9037209 */ /* 0x004fe20007810000 */
[----:B------:R-:W-:-:S04]  /*3ee0*/  FMUL.FTZ R164, R183, UR27 ;  /* 0x0000001bb7a47c20 */ /* 0x000fc80008410000 */
[----:B------:R-:W2:Y:S02]  /*3ef0*/  SHFL.BFLY PT, R176, R3, 0x2, 0x1f ;  /* 0x0c401f0003b07f89 */ /* 0x000ea400000e0000 */
[----:B------:R-:W3:Y:S08]  /*3f00*/  MUFU.TANH R10, R10 ;  /* 0x0000000a000a7308 */ /* 0x000ef00000002400 */
[----:B------:R-:W4:Y:S08]  /*3f10*/  MUFU.TANH R11, R11 ;  /* 0x0000000b000b7308 */ /* 0x000f300000002400 */
[----:B------:R-:W5:Y:S01]  /*3f20*/  MUFU.TANH R12, R12 ;  /* 0x0000000c000c7308 */ /* 0x000f620000002400 */
[----:B--2---:R-:W-:Y:S01]  /*3f30*/  FMNMX.FTZ R179, R3, R176, !PT ;  /* 0x000000b003b37209 */ /* 0x004fe20007810000 */
[----:B------:R-:W-:-:S06]  /*3f40*/  FMUL.FTZ R176, R190, UR27 ;  /* 0x0000001bbeb07c20 */ /* 0x000fcc0008410000 */
[----:B------:R-:W2:Y:S01]  /*3f50*/  MUFU.TANH R13, R13 ;  /* 0x0000000d000d7308 */ /* 0x000ea20000002400 */
[----:B------:R-:W0:Y:S07]  /*3f60*/  SHFL.BFLY PT, R186, R179, 0x1, 0x1f ;  /* 0x0c201f00b3ba7f89 */ /* 0x000e2e00000e0000 */
[----:B------:R-:W2:Y:S08]  /*3f70*/  MUFU.TANH R14, R14 ;  /* 0x0000000e000e7308 */ /* 0x000eb00000002400 */
[----:B------:R-:W2:Y:S08]  /*3f80*/  MUFU.TANH R15, R15 ;  /* 0x0000000f000f7308 */ /* 0x000eb00000002400 */
[----:B------:R-:W2:Y:S01]  /*3f90*/  MUFU.TANH R16, R16 ;  /* 0x0000001000107308 */ /* 0x000ea20000002400 */
[----:B0-----:R-:W-:-:S05]  /*3fa0*/  FMNMX.FTZ R3, R179, R186, !PT ;  /* 0x000000bab3037209 */ /* 0x001fca0007810000 */
[C---:B------:R-:W-:Y:S01]  /*3fb0*/  FADD.FTZ R20, -R3.reuse, R20 ;  /* 0x0000001403147221 */ /* 0x040fe20000010100 */
[----:B------:R-:W-:Y:S01]  /*3fc0*/  FMUL.FTZ R192, R3, UR7 ;  /* 0x0000000703c07c20 */ /* 0x000fe20008410000 */
[----:B------:R-:W0:Y:S02]  /*3fd0*/  MUFU.TANH R17, R17 ;  /* 0x0000001100117308 */ /* 0x000e240000002400 */
[----:B------:R-:W-:Y:S01]  /*3fe0*/  FMUL.FTZ R179, R20, UR7 ;  /* 0x0000000714b37c20 */ /* 0x000fe20008410000 */
[----:B------:R-:W-:Y:S01]  /*3ff0*/  FMNMX.FTZ R20, R8, R7, !PT ;  /* 0x0000000708147209 */ /* 0x000fe20007810000 */
[--C-:B------:R-:W-:Y:S01]  /*4000*/  FFMA.FTZ R187, R21, UR7, -R192.reuse ;  /* 0x0000000715bb7c23 */ /* 0x100fe200080108c0 */
[--C-:B------:R-:W-:Y:S01]  /*4010*/  FFMA.FTZ R190, R157, UR7, -R192.reuse ;  /* 0x000000079dbe7c23 */ /* 0x100fe200080108c0 */
[--C-:B------:R-:W-:Y:S01]  /*4020*/  FFMA.FTZ R157, R161, UR7, -R192.reuse ;  /* 0x00000007a19d7c23 */ /* 0x100fe200080108c0 */
[----:B-1----:R-:W-:Y:S01]  /*4030*/  FMNMX.FTZ R21, R9, R20, !PT ;  /* 0x0000001409157209 */ /* 0x002fe20007810000 */
[----:B------:R-:W1:Y:S01]  /*4040*/  MUFU.TANH R18, R18 ;  /* 0x0000001200127308 */ /* 0x000e620000002400 */
[--C-:B------:R-:W-:Y:S01]  /*4050*/  FFMA.FTZ R194, R171, UR7, -R192.reuse ;  /* 0x00000007abc27c23 */ /* 0x100fe200080108c0 */
[--C-:B------:R-:W-:Y:S01]  /*4060*/  FFMA.FTZ R171, R174, UR7, -R192.reuse ;  /* 0x00000007aeab7c23 */ /* 0x100fe200080108c0 */
[----:B---3--:R-:W-:Y:S01]  /*4070*/  FMNMX.FTZ R186, R10, R21, !PT ;  /* 0x000000150aba7209 */ /* 0x008fe20007810000 */
[--C-:B------:R-:W-:Y:S01]  /*4080*/  FFMA.FTZ R21, R4, UR7, -R192.reuse ;  /* 0x0000000704157c23 */ /* 0x100fe200080108c0 */
[--C-:B------:R-:W-:Y:S01]  /*4090*/  FFMA.FTZ R174, R177, UR7, -R192.reuse ;  /* 0x00000007b1ae7c23 */ /* 0x100fe200080108c0 */
[--C-:B------:R-:W-:Y:S01]  /*40a0*/  FFMA.FTZ R188, R155, UR7, -R192.reuse ;  /* 0x000000079bbc7c23 */ /* 0x100fe200080108c0 */
[----:B----4-:R-:W-:Y:S01]  /*40b0*/  FMNMX.FTZ R183, R11, R186, !PT ;  /* 0x000000ba0bb77209 */ /* 0x010fe20007810000 */
[----:B------:R-:W3:Y:S01]  /*40c0*/  MUFU.TANH R158, R158 ;  /* 0x0000009e009e7308 */ /* 0x000ee20000002400 */
[--C-:B------:R-:W-:Y:S01]  /*40d0*/  FFMA.FTZ R186, R153, UR7, -R192.reuse ;  /* 0x0000000799ba7c23 */ /* 0x100fe200080108c0 */
[--C-:B------:R-:W-:Y:S01]  /*40e0*/  FFMA.FTZ R177, R184, UR7, -R192.reuse ;  /* 0x00000007b8b17c23 */ /* 0x100fe200080108c0 */
[----:B-----5:R-:W-:Y:S01]  /*40f0*/  FMNMX.FTZ R4, R12, R183, !PT ;  /* 0x000000b70c047209 */ /* 0x020fe20007810000 */
[--C-:B------:R-:W-:Y:S01]  /*4100*/  FFMA.FTZ R22, R22, UR7, -R192.reuse ;  /* 0x0000000716167c23 */ /* 0x100fe200080108c0 */
[--C-:B------:R-:W-:Y:S01]  /*4110*/  FFMA.FTZ R23, R23, UR7, -R192.reuse ;  /* 0x0000000717177c23 */ /* 0x100fe200080108c0 */
[--C-:B------:R-:W-:Y:S01]  /*4120*/  FFMA.FTZ R154, R154, UR7, -R192.reuse ;  /* 0x000000079a9a7c23 */ /* 0x100fe200080108c0 */
[----:B--2---:R-:W-:Y:S01]  /*4130*/  FMNMX.FTZ R183, R13, R4, !PT ;  /* 0x000000040db77209 */ /* 0x004fe20007810000 */
[----:B------:R-:W2:Y:S01]  /*4140*/  MUFU.TANH R159, R159 ;  /* 0x0000009f009f7308 */ /* 0x000ea20000002400 */
[--C-:B------:R-:W-:Y:S01]  /*4150*/  FFMA.FTZ R155, R156, UR7, -R192.reuse ;  /* 0x000000079c9b7c23 */ /* 0x100fe200080108c0 */
[--C-:B------:R-:W-:Y:S01]  /*4160*/  FFMA.FTZ R162, R162, UR7, -R192.reuse ;  /* 0x00000007a2a27c23 */ /* 0x100fe200080108c0 */
[----:B------:R-:W-:Y:S01]  /*4170*/  FMNMX.FTZ R4, R14, R183, !PT ;  /* 0x000000b70e047209 */ /* 0x000fe20007810000 */
[--C-:B------:R-:W-:Y:S01]  /*4180*/  FFMA.FTZ R166, R166, UR7, -R192.reuse ;  /* 0x00000007a6a67c23 */ /* 0x100fe200080108c0 */
[----:B------:R-:W-:-:S02]  /*4190*/  FFMA.FTZ R184, R185, UR7, -R192 ;  /* 0x00000007b9b87c23 */ /* 0x000fc400080108c0 */
[----:B------:R-:W-:Y:S01]  /*41a0*/  FMNMX.FTZ R183, R15, R4, !PT ;  /* 0x000000040fb77209 */ /* 0x000fe20007810000 */
[----:B------:R-:W4:Y:S03]  /*41b0*/  MUFU.TANH R160, R160 ;  /* 0x000000a000a07308 */ /* 0x000f260000002400 */
[----:B------:R-:W-:Y:S01]  /*41c0*/  FMNMX.FTZ R4, R16, R183, !PT ;  /* 0x000000b710047209 */ /* 0x000fe20007810000 */
[----:B------:R-:W-:-:S04]  /*41d0*/  FFMA.FTZ R183, R152, UR7, -R192 ;  /* 0x0000000798b77c23 */ /* 0x000fc800080108c0 */
[----:B------:R0:W-:Y:S08]  /*41e0*/  MUFU.EX2 R20, R187 ;  /* 0x000000bb00147308 */ /* 0x0001f00000000800 */
[----:B------:R-:W5:Y:S01]  /*41f0*/  MUFU.TANH R163, R163 ;  /* 0x000000a300a37308 */ /* 0x000f620000002400 */
[----:B0-----:R-:W-:-:S04]  /*4200*/  FMNMX.FTZ R187, R17, R4, !PT ;  /* 0x0000000411bb7209 */ /* 0x001fc80007810000 */
[----:B-1----:R-:W-:-:S03]  /*4210*/  FMNMX.FTZ R187, R18, R187, !PT ;  /* 0x000000bb12bb7209 */ /* 0x002fc60007810000 */
[----:B------:R-:W0:Y:S01]  /*4220*/  MUFU.TANH R164, R164 ;  /* 0x000000a400a47308 */ /* 0x000e220000002400 */
[----:B---3--:R-:W-:-:S04]  /*4230*/  FMNMX.FTZ R4, R158, R187, !PT ;  /* 0x000000bb9e047209 */ /* 0x008fc80007810000 */
[----:B--2---:R-:W-:-:S03]  /*4240*/  FMNMX.FTZ R153, R159, R4, !PT ;  /* 0x000000049f997209 */ /* 0x004fc60007810000 */
[----:B------:R-:W1:Y:S01]  /*4250*/  MUFU.TANH R168, R168 ;  /* 0x000000a800a87308 */ /* 0x000e620000002400 */
[----:B----4-:R-:W-:-:S04]  /*4260*/  FMNMX.FTZ R4, R160, R153, !PT ;  /* 0x00000099a0047209 */ /* 0x010fc80007810000 */
[----:B-----5:R-:W-:-:S03]  /*4270*/  FMNMX.FTZ R187, R163, R4, !PT ;  /* 0x00000004a3bb7209 */ /* 0x020fc60007810000 */
        /* <DEDUP_REMOVED lines=14> */
[----:B------:R-:W0:Y:S01]  /*4360*/  MUFU.EX2 R179, R179 ;  /* 0x000000b300b37308 */ /* 0x000e220000000800 */
[----:B-1----:R-:W-:-:S07]  /*4370*/  FMNMX.FTZ R161, R178, R161, !PT ;  /* 0x000000a1b2a17209 */ /* 0x002fce0007810000 */
[----:B------:R-:W-:Y:S01]  /*4380*/  MUFU.EX2 R21, R21 ;  /* 0x0000001500157308 */ /* 0x000fe20000000800 */
[----:B--2---:R-:W-:Y:S01]  /*4390*/  FMNMX.FTZ R4, R182, R161, !PT ;  /* 0x000000a1b6047209 */ /* 0x004fe20007810000 */
[--C-:B------:R-:W-:Y:S01]  /*43a0*/  FFMA.FTZ R161, R165, UR7, -R192.reuse ;  /* 0x00000007a5a17c23 */ /* 0x100fe200080108c0 */
[--C-:B------:R-:W-:Y:S01]  /*43b0*/  FFMA.FTZ R165, R167, UR7, -R192.reuse ;  /* 0x00000007a7a57c23 */ /* 0x100fe200080108c0 */
[--C-:B------:R-:W-:Y:S01]  /*43c0*/  FFMA.FTZ R167, R172, UR7, -R192.reuse ;  /* 0x00000007aca77c23 */ /* 0x100fe200080108c0 */
[--C-:B------:R-:W-:Y:S01]  /*43d0*/  FFMA.FTZ R172, R173, UR7, -R192.reuse ;  /* 0x00000007adac7c23 */ /* 0x100fe200080108c0 */
[----:B------:R-:W1:Y:S01]  /*43e0*/  SHFL.BFLY PT, R187, R4, 0x2, 0x1f ;  /* 0x0c401f0004bb7f89 */ /* 0x000e6200000e0000 */
[--C-:B------:R-:W-:Y:S01]  /*43f0*/  FFMA.FTZ R173, R180, UR7, -R192.reuse ;  /* 0x00000007b4ad7c23 */ /* 0x100fe200080108c0 */
[----:B------:R-:W-:Y:S01]  /*4400*/  FFMA.FTZ R180, R181, UR7, -R192 ;  /* 0x00000007b5b47c23 */ /* 0x000fe200080108c0 */
[----:B------:R-:W-:Y:S01]  /*4410*/  MUFU.EX2 R22, R22 ;  /* 0x0000001600167308 */ /* 0x000fe20000000800 */
[----:B0-----:R-:W-:Y:S01]  /*4420*/  FFMA.FTZ R6, R179, R6, R20 ;  /* 0x00000006b3067223 */ /* 0x001fe20000010014 */
[-C--:B------:R-:W-:Y:S01]  /*4430*/  FMUL.FTZ R24, R24, R179.reuse ;  /* 0x000000b318187220 */ /* 0x080fe20000410000 */
[-C--:B------:R-:W-:Y:S01]  /*4440*/  FMUL.FTZ R25, R25, R179.reuse ;  /* 0x000000b319197220 */ /* 0x080fe20000410000 */
[-C--:B------:R-:W-:Y:S01]  /*4450*/  FMUL.FTZ R28, R28, R179.reuse ;  /* 0x000000b31c1c7220 */ /* 0x080fe20000410000 */
[-C--:B------:R-:W-:Y:S01]  /*4460*/  FMUL.FTZ R29, R29, R179.reuse ;  /* 0x000000b31d1d7220 */ /* 0x080fe20000410000 */
[-C--:B------:R-:W-:Y:S01]  /*4470*/  FMUL.FTZ R32, R32, R179.reuse ;  /* 0x000000b320207220 */ /* 0x080fe20000410000 */
[-C--:B------:R-:W-:Y:S01]  /*4480*/  FMUL.FTZ R33, R33, R179.reuse ;  /* 0x000000b321217220 */ /* 0x080fe20000410000 */
[----:B------:R-:W0:Y:S01]  /*4490*/  MUFU.EX2 R23, R23 ;  /* 0x0000001700177308 */ /* 0x000e220000000800 */
[-C--:B------:R-:W-:Y:S01]  /*44a0*/  FMUL.FTZ R36, R36, R179.reuse ;  /* 0x000000b324247220 */ /* 0x080fe20000410000 */
[-C--:B------:R-:W-:Y:S01]  /*44b0*/  FMUL.FTZ R37, R37, R179.reuse ;  /* 0x000000b325257220 */ /* 0x080fe20000410000 */
[-C--:B------:R-:W-:Y:S01]  /*44c0*/  FMUL.FTZ R40, R40, R179.reuse ;  /* 0x000000b328287220 */ /* 0x080fe20000410000 */
[-C--:B------:R-:W-:Y:S01]  /*44d0*/  FMUL.FTZ R41, R41, R179.reuse ;  /* 0x000000b329297220 */ /* 0x080fe20000410000 */
[-C--:B------:R-:W-:Y:S01]  /*44e0*/  FMUL.FTZ R44, R44, R179.reuse ;  /* 0x000000b32c2c7220 */ /* 0x080fe20000410000 */
[-C--:B------:R-:W-:Y:S01]  /*44f0*/  FMUL.FTZ R45, R45, R179.reuse ;  /* 0x000000b32d2d7220 */ /* 0x080fe20000410000 */
[-C--:B------:R-:W-:Y:S01]  /*4500*/  FMUL.FTZ R48, R48, R179.reuse ;  /* 0x000000b330307220 */ /* 0x080fe20000410000 */
[----:B------:R-:W2:Y:S01]  /*4510*/  MUFU.EX2 R183, R183 ;  /* 0x000000b700b77308 */ /* 0x000ea20000000800 */
[-C--:B------:R-:W-:Y:S01]  /*4520*/  FMUL.FTZ R49, R49, R179.reuse ;  /* 0x000000b331317220 */ /* 0x080fe20000410000 */
[-C--:B------:R-:W-:Y:S01]  /*4530*/  FMUL.FTZ R52, R52, R179.reuse ;  /* 0x000000b334347220 */ /* 0x080fe20000410000 */
[-C--:B------:R-:W-:Y:S01]  /*4540*/  FMUL.FTZ R53, R53, R179.reuse ;  /* 0x000000b335357220 */ /* 0x080fe20000410000 */
[----:B------:R-:W-:Y:S01]  /*4550*/  FMUL.FTZ R56, R56, R179 ;  /* 0x000000b338387220 */ /* 0x000fe20000410000 */
[----:B-1----:R-:W-:Y:S01]  /*4560*/  FMNMX.FTZ R187, R4, R187, !PT ;  /* 0x000000bb04bb7209 */ /* 0x002fe20007810000 */
[-C--:B------:R-:W-:Y:S01]  /*4570*/  FMUL.FTZ R57, R57, R179.reuse ;  /* 0x000000b339397220 */ /* 0x080fe20000410000 */
[-C--:B------:R-:W-:Y:S01]  /*4580*/  FMUL.FTZ R60, R60, R179.reuse ;  /* 0x000000b33c3c7220 */ /* 0x080fe20000410000 */
[----:B------:R0:W-:Y:S01]  /*4590*/  MUFU.EX2 R153, R154 ;  /* 0x0000009a00997308 */ /* 0x0001e20000000800 */
[-C--:B------:R-:W-:Y:S01]  /*45a0*/  FMUL.FTZ R61, R61, R179.reuse ;  /* 0x000000b33d3d7220 */ /* 0x080fe20000410000 */
[----:B------:R-:W1:Y:S01]  /*45b0*/  SHFL.BFLY PT, R4, R187, 0x1, 0x1f ;  /* 0x0c201f00bb047f89 */ /* 0x000e6200000e0000 */
[-C--:B------:R-:W-:Y:S01]  /*45c0*/  FMUL.FTZ R64, R64, R179.reuse ;  /* 0x000000b340407220 */ /* 0x080fe20000410000 */
[-C--:B------:R-:W-:Y:S01]  /*45d0*/  FMUL.FTZ R65, R65, R179.reuse ;  /* 0x000000b341417220 */ /* 0x080fe20000410000 */
[-C--:B------:R-:W-:Y:S01]  /*45e0*/  FMUL.FTZ R68, R68, R179.reuse ;  /* 0x000000b344447220 */ /* 0x080fe20000410000 */
[-C--:B------:R-:W-:Y:S01]  /*45f0*/  FMUL.FTZ R69, R69, R179.reuse ;  /* 0x000000b345457220 */ /* 0x080fe20000410000 */
[-C--:B------:R-:W-:Y:S01]  /*4600*/  FMUL.FTZ R72, R72, R179.reuse ;  /* 0x000000b348487220 */ /* 0x080fe20000410000 */
[----:B------:R-:W3:Y:S01]  /*4610*/  MUFU.EX2 R186, R186 ;  /* 0x000000ba00ba7308 */ /* 0x000ee20000000800 */
[----:B0-----:R-:W-:Y:S01]  /*4620*/  F2FP.F16.F32.PACK_AB R154, R23, R22 ;  /* 0x00000016179a723e */ /* 0x001fe200000000ff */
[-C--:B------:R-:W-:Y:S01]  /*4630*/  FMUL.FTZ R73, R73, R179.reuse ;  /* 0x000000b349497220 */ /* 0x080fe20000410000 */
[-C--:B------:R-:W-:Y:S01]  /*4640*/  FMUL.FTZ R76, R76, R179.reuse ;  /* 0x000000b34c4c7220 */ /* 0x080fe20000410000 */
[-C--:B------:R-:W-:Y:S01]  /*4650*/  FMUL.FTZ R77, R77, R179.reuse ;  /* 0x000000b34d4d7220 */ /* 0x080fe20000410000 */
[-C--:B------:R-:W-:Y:S01]  /*4660*/  FMUL.FTZ R80, R80, R179.reuse ;  /* 0x000000b350507220 */ /* 0x080fe20000410000 */
[-C--:B------:R-:W-:Y:S01]  /*4670*/  FMUL.FTZ R81, R81, R179.reuse ;  /* 0x000000b351517220 */ /* 0x080fe20000410000 */
[-C--:B------:R-:W-:Y:S01]  /*4680*/  FMUL.FTZ R84, R84, R179.reuse ;  /* 0x000000b354547220 */ /* 0x080fe20000410000 */
[----:B------:R-:W-:Y:S01]  /*4690*/  MUFU.EX2 R188, R188 ;  /* 0x000000bc00bc7308 */ /* 0x000fe20000000800 */
[-C--:B------:R-:W-:Y:S01]  /*46a0*/  FMUL.FTZ R85, R85, R179.reuse ;  /* 0x000000b355557220 */ /* 0x080fe20000410000 */
        /* <DEDUP_REMOVED lines=8> */
[----:B-1----:R-:W-:Y:S01]  /*4730*/  FMNMX.FTZ R4, R187, R4, !PT ;  /* 0x00000004bb047209 */ /* 0x002fe20007810000 */
[-C--:B------:R-:W-:Y:S01]  /*4740*/  FMUL.FTZ R101, R101, R179.reuse ;  /* 0x000000b365657220 */ /* 0x080fe20000410000 */
[-C--:B------:R-:W-:Y:S01]  /*4750*/  FMUL.FTZ R104, R104, R179.reuse ;  /* 0x000000b368687220 */ /* 0x080fe20000410000 */
[-C--:B------:R-:W-:Y:S01]  /*4760*/  FMUL.FTZ R105, R105, R179.reuse ;  /* 0x000000b369697220 */ /* 0x080fe20000410000 */
[-C--:B------:R-:W-:Y:S01]  /*4770*/  FMUL.FTZ R108, R108, R179.reuse ;  /* 0x000000b36c6c7220 */ /* 0x080fe20000410000 */
[C---:B------:R-:W-:Y:S01]  /*4780*/  FADD.FTZ R7, -R4.reuse, R7 ;  /* 0x0000000704077221 */ /* 0x040fe20000010100 */
[----:B------:R-:W-:Y:S01]  /*4790*/  FMUL.FTZ R191, R4, UR7 ;  /* 0x0000000704bf7c20 */ /* 0x000fe20008410000 */
[----:B------:R-:W-:Y:S01]  /*47a0*/  MUFU.EX2 R190, R190 ;  /* 0x000000be00be7308 */ /* 0x000fe20000000800 */
[----:B------:R-:W-:Y:S01]  /*47b0*/  FMUL.FTZ R109, R109, R179 ;  /* 0x000000b36d6d7220 */ /* 0x000fe20000410000 */
[----:B------:R-:W-:Y:S01]  /*47c0*/  FMUL.FTZ R192, R7, UR7 ;  /* 0x0000000707c07c20 */ /* 0x000fe20008410000 */
[--C-:B------:R-:W-:Y:S01]  /*47d0*/  FFMA.FTZ R7, R8, UR7, -R191.reuse ;  /* 0x0000000708077c23 */ /* 0x100fe200080108bf */
[--C-:B------:R-:W-:Y:S01]  /*47e0*/  FFMA.FTZ R196, R9, UR7, -R191.reuse ;  /* 0x0000000709c47c23 */ /* 0x100fe200080108bf */
[--C-:B------:R-:W-:Y:S01]  /*47f0*/  FFMA.FTZ R9, R10, UR7, -R191.reuse ;  /* 0x000000070a097c23 */ /* 0x100fe200080108bf */
[--C-:B------:R-:W-:Y:S01]  /*4800*/  FFMA.FTZ R10, R11, UR7, -R191.reuse ;  /* 0x000000070b0a7c23 */ /* 0x100fe200080108bf */
[--C-:B------:R-:W-:Y:S01]  /*4810*/  FFMA.FTZ R11, R12, UR7, -R191.reuse ;  /* 0x000000070c0b7c23 */ /* 0x100fe200080108bf */
[----:B------:R-:W-:Y:S01]  /*4820*/  MUFU.EX2 R192, R192 ;  /* 0x000000c000c07308 */ /* 0x000fe20000000800 */
[--C-:B------:R-:W-:Y:S01]  /*4830*/  FFMA.FTZ R12, R13, UR7, -R191.reuse ;  /* 0x000000070d0c7c23 */ /* 0x100fe200080108bf */
[--C-:B------:R-:W-:Y:S01]  /*4840*/  FFMA.FTZ R181, R159, UR7, -R191.reuse ;  /* 0x000000079fb57c23 */ /* 0x100fe200080108bf */
[----:B------:R-:W-:Y:S01]  /*4850*/  FADD.FTZ R159, R21, R6 ;  /* 0x00000006159f7221 */ /* 0x000fe20000010000 */
[--C-:B------:R-:W-:Y:S01]  /*4860*/  FFMA.FTZ R13, R14, UR7, -R191.reuse ;  /* 0x000000070e0d7c23 */ /* 0x100fe200080108bf */
[--C-:B------:R-:W-:Y:S01]  /*4870*/  FFMA.FTZ R14, R15, UR7, -R191.reuse ;  /* 0x000000070f0e7c23 */ /* 0x100fe200080108bf */
[----:B------:R-:W-:Y:S01]  /*4880*/  FFMA.FTZ R15, R16, UR7, -R191 ;  /* 0x00000007100f7c23 */ /* 0x000fe200080108bf */
[----:B------:R-:W-:Y:S01]  /*4890*/  FADD.FTZ R6, R22, R159 ;  /* 0x0000009f16067221 */ /* 0x000fe20000010000 */
[----:B------:R-:W0:Y:S01]  /*48a0*/  MUFU.EX2 R7, R7 ;  /* 0x0000000700077308 */ /* 0x000e220000000800 */
[--C-:B------:R-:W-:Y:S01]  /*48b0*/  FFMA.FTZ R16, R17, UR7, -R191.reuse ;  /* 0x0000000711107c23 */ /* 0x100fe200080108bf */
[--C-:B------:R-:W-:Y:S01]  /*48c0*/  FFMA.FTZ R17, R18, UR7, -R191.reuse ;  /* 0x0000000712117c23 */ /* 0x100fe200080108bf */
[----:B------:R-:W-:Y:S01]  /*48d0*/  FADD.FTZ R6, R23, R6 ;  /* 0x0000000617067221 */ /* 0x000fe20000010000 */
[--C-:B------:R-:W-:Y:S01]  /*48e0*/  FFMA.FTZ R18, R158, UR7, -R191.reuse ;  /* 0x000000079e127c23 */ /* 0x100fe200080108bf */
[--C-:B------:R-:W-:Y:S01]  /*48f0*/  FFMA.FTZ R198, R160, UR7, -R191.reuse ;  /* 0x00000007a0c67c23 */ /* 0x100fe200080108bf */
[--C-:B------:R-:W-:Y:S01]  /*4900*/  FFMA.FTZ R185, R163, UR7, -R191.reuse ;  /* 0x00000007a3b97c23 */ /* 0x100fe200080108bf */
[----:B--2---:R-:W-:Y:S01]  /*4910*/  FADD.FTZ R159, R183, R6 ;  /* 0x00000006b79f7221 */ /* 0x004fe20000010000 */
[----:B------:R-:W1:Y:S01]  /*4920*/  MUFU.EX2 R196, R196 ;  /* 0x000000c400c47308 */ /* 0x000e620000000800 */
[--C-:B------:R-:W-:Y:S01]  /*4930*/  FFMA.FTZ R200, R164, UR7, -R191.reuse ;  /* 0x00000007a4c87c23 */ /* 0x100fe200080108bf */
[----:B------:R-:W-:Y:S01]  /*4940*/  FFMA.FTZ R187, R168, UR7, -R191 ;  /* 0x00000007a8bb7c23 */ /* 0x000fe200080108bf */
[----:B---3--:R-:W-:Y:S01]  /*4950*/  FADD.FTZ R6, R186, R159 ;  /* 0x0000009fba067221 */ /* 0x008fe20000010000 */
[--C-:B------:R-:W-:Y:S01]  /*4960*/  FFMA.FTZ R202, R170, UR7, -R191.reuse ;  /* 0x00000007aaca7c23 */ /* 0x100fe200080108bf */
[----:B------:R-:W-:Y:S01]  /*4970*/  FFMA.FTZ R189, R176, UR7, -R191 ;  /* 0x00000007b0bd7c23 */ /* 0x000fe200080108bf */
[----:B------:R-:W-:-:S02]  /*4980*/  IMAD.U32 R176, RZ, RZ, UR26 ;  /* 0x0000001affb07e24 */ /* 0x000fc4000f8e00ff */
[----:B------:R-:W-:Y:S01]  /*4990*/  FADD.FTZ R159, R153, R6 ;  /* 0x00000006999f7221 */ /* 0x000fe20000010000 */
[----:B------:R-:W2:Y:S01]  /*49a0*/  MUFU.EX2 R9, R9 ;  /* 0x0000000900097308 */ /* 0x000ea20000000800 */
[----:B0-----:R-:W-:Y:S01]  /*49b0*/  FFMA.FTZ R5, R192, R5, R7 ;  /* 0x00000005c0057223 */ /* 0x001fe20000010007 */
[----:B------:R-:W-:Y:S01]  /*49c0*/  FFMA.FTZ R204, R169, UR7, -R191 ;  /* 0x00000007a9cc7c23 */ /* 0x000fe200080108bf */
[----:B------:R-:W-:Y:S01]  /*49d0*/  FADD.FTZ R6, R188, R159 ;  /* 0x0000009fbc067221 */ /* 0x000fe20000010000 */
[----:B------:R-:W-:Y:S01]  /*49e0*/  @!P1 IADD3 R152, R176, 0x22840, RZ ;  /* 0x00022840b0989810 */ /* 0x000fe20007ffe0ff */
[----:B------:R-:W-:Y:S01]  /*49f0*/  FFMA.FTZ R19, R19, UR7, -R191 ;  /* 0x0000000713137c23 */ /* 0x000fe200080108bf */
[----:B------:R-:W-:Y:S01]  /*4a00*/  IADD3 R8, -R2, 0xb, RZ ;  /* 0x0000000b02087810 */ /* 0x000fe20007ffe1ff */
[----:B------:R-:W-:Y:S01]  /*4a10*/  FADD.FTZ R159, R155, R6 ;  /* 0x000000069b9f7221 */ /* 0x000fe20000010000 */
[----:B------:R-:W0:Y:S01]  /*4a20*/  MUFU.EX2 R10, R10 ;  /* 0x0000000a000a7308 */ /* 0x000e220000000800 */
[----:B-1----:R-:W-:Y:S01]  /*4a30*/  FADD.FTZ R22, R196, R5 ;  /* 0x00000005c4167221 */ /* 0x002fe20000010000 */
[----:B------:R-:W-:Y:S01]  /*4a40*/  @!P1 PRMT R152, RZ, 0x654, R152 ;  /* 0x00000654ff989816 */ /* 0x000fe20000000098 */
[----:B------:R-:W-:Y:S01]  /*4a50*/  FADD.FTZ R6, R190, R159 ;  /* 0x0000009fbe067221 */ /* 0x000fe20000010000 */
[--C-:B------:R-:W-:Y:S01]  /*4a60*/  FFMA.FTZ R175, R175, UR7, -R191.reuse ;  /* 0x00000007afaf7c23 */ /* 0x100fe200080108bf */
[----:B------:R1:W-:Y:S06]  /*4a70*/  BAR.ARV R8, 0x100 ;  /* 0x000400080000751d */ /* 0x0003ec0000002000 */
[----:B------:R-:W3:Y:S01]  /*4a80*/  MUFU.EX2 R11, R11 ;  /* 0x0000000b000b7308 */ /* 0x000ee20000000800 */
[----:B--2---:R-:W-:Y:S01]  /*4a90*/  FADD.FTZ R5, R9, R22 ;  /* 0x0000001609057221 */ /* 0x004fe20000010000 */
[----:B------:R2:W-:Y:S01]  /*4aa0*/  @!P1 SYNCS.ARRIVE.TRANS64.RED.A1T0 RZ, [R152+URZ], RZ ;  /* 0x000000ff98ff99a7 */ /* 0x0005e2000810043f */
[--C-:B------:R-:W-:Y:S01]  /*4ab0*/  FFMA.FTZ R178, R178, UR7, -R191.reuse ;  /* 0x00000007b2b27c23 */ /* 0x100fe200080108bf */
[----:B------:R-:W-:Y:S01]  /*4ac0*/  FFMA.FTZ R182, R182, UR7, -R191 ;  /* 0x00000007b6b67c23 */ /* 0x000fe200080108bf */
[----:B------:R-:W-:Y:S01]  /*4ad0*/  F2FP.F16.F32.PACK_AB R160, R190, R155 ;  /* 0x0000009bbea0723e */ /* 0x000fe200000000ff */
[C---:B0-----:R-:W-:Y:S01]  /*4ae0*/  FADD.FTZ R22, R10.reuse, R5 ;  /* 0x000000050a167221 */ /* 0x041fe20000010000 */
[----:B------:R-:W-:Y:S01]  /*4af0*/  F2FP.F16.F32.PACK_AB R155, R10, R9 ;  /* 0x000000090a9b723e */ /* 0x000fe200000000ff */
[----:B------:R-:W0:Y:S01]  /*4b00*/  MUFU.EX2 R12, R12 ;  /* 0x0000000c000c7308 */ /* 0x000e220000000800 */
[----:B------:R-:W-:Y:S01]  /*4b10*/  F2FP.F16.F32.PACK_AB R158, R188, R153 ;  /* 0x00000099bc9e723e */ /* 0x000fe200000000ff */
[-C--:B------:R-:W-:Y:S01]  /*4b20*/  FMUL.FTZ R112, R112, R179.reuse ;  /* 0x000000b370707220 */ /* 0x080fe20000410000 */
[----:B--2---:R-:W-:Y:S01]  /*4b30*/  F2FP.F16.F32.PACK_AB R152, R21, R20 ;  /* 0x000000141598723e */ /* 0x004fe200000000ff */
[-C--:B------:R-:W-:Y:S01]  /*4b40*/  FMUL.FTZ R113, R113, R179.reuse ;  /* 0x000000b371717220 */ /* 0x080fe20000410000 */
[-C--:B------:R-:W-:Y:S01]  /*4b50*/  FMUL.FTZ R116, R116, R179.reuse ;  /* 0x000000b374747220 */ /* 0x080fe20000410000 */
[-C--:B------:R-:W-:Y:S01]  /*4b60*/  FMUL.FTZ R117, R117, R179.reuse ;  /* 0x000000b375757220 */ /* 0x080fe20000410000 */
[-C--:B------:R-:W-:Y:S01]  /*4b70*/  FMUL.FTZ R120, R120, R179.reuse ;  /* 0x000000b378787220 */ /* 0x080fe20000410000 */
[----:B------:R-:W2:Y:S01]  /*4b80*/  MUFU.EX2 R13, R13 ;  /* 0x0000000d000d7308 */ /* 0x000ea20000000800 */
[----:B---3--:R-:W-:Y:S01]  /*4b90*/  FADD.FTZ R5, R11, R22 ;  /* 0x000000160b057221 */ /* 0x008fe20000010000 */
[-C--:B------:R-:W-:Y:S01]  /*4ba0*/  FMUL.FTZ R121, R121, R179.reuse ;  /* 0x000000b379797220 */ /* 0x080fe20000410000 */
[-C--:B------:R-:W-:Y:S01]  /*4bb0*/  FMUL.FTZ R124, R124, R179.reuse ;  /* 0x000000b37c7c7220 */ /* 0x080fe20000410000 */
[-C--:B------:R-:W-:Y:S01]  /*4bc0*/  FMUL.FTZ R125, R125, R179.reuse ;  /* 0x000000b37d7d7220 */ /* 0x080fe20000410000 */
[-C--:B------:R-:W-:Y:S01]  /*4bd0*/  FMUL.FTZ R128, R128, R179.reuse ;  /* 0x000000b380807220 */ /* 0x080fe20000410000 */
[-C--:B------:R-:W-:Y:S01]  /*4be0*/  FMUL.FTZ R129, R129, R179.reuse ;  /* 0x000000b381817220 */ /* 0x080fe20000410000 */
[-C--:B------:R-:W-:Y:S01]  /*4bf0*/  FMUL.FTZ R132, R132, R179.reuse ;  /* 0x000000b384847220 */ /* 0x080fe20000410000 */
[----:B------:R-:W3:Y:S01]  /*4c00*/  MUFU.EX2 R14, R14 ;  /* 0x0000000e000e7308 */ /* 0x000ee20000000800 */
[----:B0-----:R-:W-:Y:S01]  /*4c10*/  FADD.FTZ R22, R12, R5 ;  /* 0x000000050c167221 */ /* 0x001fe20000010000 */
[-C--:B------:R-:W-:Y:S01]  /*4c20*/  FMUL.FTZ R133, R133, R179.reuse ;  /* 0x000000b385857220 */ /* 0x080fe20000410000 */
[-C--:B------:R-:W-:Y:S01]  /*4c30*/  FMUL.FTZ R136, R136, R179.reuse ;  /* 0x000000b388887220 */ /* 0x080fe20000410000 */
[-C--:B------:R-:W-:Y:S01]  /*4c40*/  FMUL.FTZ R137, R137, R179.reuse ;  /* 0x000000b389897220 */ /* 0x080fe20000410000 */
[-C--:B------:R-:W-:Y:S01]  /*4c50*/  FMUL.FTZ R140, R140, R179.reuse ;  /* 0x000000b38c8c7220 */ /* 0x080fe20000410000 */
[-C--:B------:R-:W-:Y:S01]  /*4c60*/  FMUL.FTZ R141, R141, R179.reuse ;  /* 0x000000b38d8d7220 */ /* 0x080fe20000410000 */
[-C--:B------:R-:W-:Y:S01]  /*4c70*/  FMUL.FTZ R144, R144, R179.reuse ;  /* 0x000000b390907220 */ /* 0x080fe20000410000 */
[----:B------:R-:W0:Y:S01]  /*4c80*/  MUFU.EX2 R15, R15 ;  /* 0x0000000f000f7308 */ /* 0x000e220000000800 */
[----:B--2---:R-:W-:Y:S01]  /*4c90*/  FADD.FTZ R5, R13, R22 ;  /* 0x000000160d057221 */ /* 0x004fe20000010000 */
[-C--:B------:R-:W-:Y:S01]  /*4ca0*/  FMUL.FTZ R145, R145, R179.reuse ;  /* 0x000000b391917220 */ /* 0x080fe20000410000 */
[-C--:B------:R-:W-:Y:S01]  /*4cb0*/  FMUL.FTZ R148, R148, R179.reuse ;  /* 0x000000b394947220 */ /* 0x080fe20000410000 */
[----:B------:R-:W-:Y:S01]  /*4cc0*/  FMUL.FTZ R149, R149, R179 ;  /* 0x000000b395957220 */ /* 0x000fe20000410000 */
[----:B------:R-:W-:Y:S01]  /*4cd0*/  F2FP.F16.F32.PACK_AB R156, R186, R183 ;  /* 0x000000b7ba9c723e */ /* 0x000fe200000000ff */
        /* <DEDUP_REMOVED lines=51> */
[C---:B---3--:R-:W-:Y:S01]  /*5010*/  FADD.FTZ R6, R162.reuse, R159 ;  /* 0x0000009fa2067221 */ /* 0x048fe20000010000 */
[----:B------:R-:W-:Y:S01]  /*5020*/  F2FP.F16.F32.PACK_AB R162, R162, R157 ;  /* 0x0000009da2a2723e */ /* 0x000fe200000000ff */
        /* <DEDUP_REMOVED lines=30> */
[C---:B0-----:R-:W-:Y:S01]  /*5210*/  FADD.FTZ R6, R166.reuse, R159 ;  /* 0x0000009fa6067221 */ /* 0x041fe20000010000 */
[----:B------:R-:W-:Y:S01]  /*5220*/  F2FP.F16.F32.PACK_AB R164, R166, R161 ;  /* 0x000000a1a6a4723e */ /* 0x000fe200000000ff */
[-C--:B------:R-:W-:Y:S01]  /*5230*/  FMUL.FTZ R147, R147, R192.reuse ;  /* 0x000000c093937220 */ /* 0x080fe20000410000 */
[-C--:B------:R-:W-:Y:S01]  /*5240*/  FMUL.FTZ R150, R150, R192.reuse ;  /* 0x000000c096967220 */ /* 0x080fe20000410000 */
[----:B------:R-:W-:Y:S01]  /*5250*/  FMUL.FTZ R151, R151, R192 ;  /* 0x000000c097977220 */ /* 0x000fe20000410000 */
[----:B------:R-:W-:-:S02]  /*5260*/  F2FP.F16.F32.PACK_AB R153, R196, R7 ;  /* 0x00000007c499723e */ /* 0x000fc400000000ff */
[----:B------:R-:W0:Y:S01]  /*5270*/  MUFU.EX2 R200, R200 ;  /* 0x000000c800c87308 */ /* 0x000e220000000800 */
[----:B--2---:R-:W-:Y:S01]  /*5280*/  FADD.FTZ R5, R185, R22 ;  /* 0x00000016b9057221 */ /* 0x004fe20000010000 */
[----:B------:R-:W-:Y:S02]  /*5290*/  F2FP.F16.F32.PACK_AB R157, R12, R11 ;  /* 0x0000000b0c9d723e */ /* 0x000fe400000000ff */
[----:B------:R-:W-:Y:S02]  /*52a0*/  F2FP.F16.F32.PACK_AB R161, R16, R15 ;  /* 0x0000000f10a1723e */ /* 0x000fe400000000ff */
[----:B------:R-:W-:Y:S02]  /*52b0*/  F2FP.F16.F32.PACK_AB R163, R18, R17 ;  /* 0x0000001112a3723e */ /* 0x000fe400000000ff */
[----:B------:R-:W2:Y:S01]  /*52c0*/  MUFU.EX2 R194, R194 ;  /* 0x000000c200c27308 */ /* 0x000ea20000000800 */
[----:B---3--:R-:W-:-:S07]  /*52d0*/  FADD.FTZ R159, R165, R6 ;  /* 0x00000006a59f7221 */ /* 0x008fce0000010000 */
[----:B------:R-:W3:Y:S01]  /*52e0*/  MUFU.EX2 R187, R187 ;  /* 0x000000bb00bb7308 */ /* 0x000ee20000000800 */
[----:B0-----:R-:W-:-:S07]  /*52f0*/  FADD.FTZ R22, R200, R5 ;  /* 0x00000005c8167221 */ /* 0x001fce0000010000 */
[----:B------:R-:W0:Y:S01]  /*5300*/  MUFU.EX2 R167, R167 ;  /* 0x000000a700a77308 */ /* 0x000e220000000800 */
[C---:B--2---:R-:W-:Y:S01]  /*5310*/  FADD.FTZ R6, R194.reuse, R159 ;  /* 0x0000009fc2067221 */ /* 0x044fe20000010000 */
[----:B------:R-:W-:Y:S02]  /*5320*/  F2FP.F16.F32.PACK_AB R166, R194, R165 ;  /* 0x000000a5c2a6723e */ /* 0x000fe400000000ff */
[----:B------:R-:W-:-:S04]  /*5330*/  F2FP.F16.F32.PACK_AB R165, R198, R181 ;  /* 0x000000b5c6a5723e */ /* 0x000fc800000000ff */
[----:B------:R-:W2:Y:S01]  /*5340*/  MUFU.EX2 R202, R202 ;  /* 0x000000ca00ca7308 */ /* 0x000ea20000000800 */
[----:B---3--:R-:W-:-:S07]  /*5350*/  FADD.FTZ R5, R187, R22 ;  /* 0x00000016bb057221 */ /* 0x008fce0000010000 */
[----:B------:R-:W3:Y:S01]  /*5360*/  MUFU.EX2 R172, R172 ;  /* 0x000000ac00ac7308 */ /* 0x000ee20000000800 */
[----:B0-----:R-:W-:-:S07]  /*5370*/  FADD.FTZ R159, R167, R6 ;  /* 0x00000006a79f7221 */ /* 0x001fce0000010000 */
[----:B------:R-:W0:Y:S01]  /*5380*/  MUFU.EX2 R189, R189 ;  /* 0x000000bd00bd7308 */ /* 0x000e220000000800 */
[C---:B--2---:R-:W-:Y:S01]  /*5390*/  FADD.FTZ R22, R202.reuse, R5 ;  /* 0x00000005ca167221 */ /* 0x044fe20000010000 */
[----:B------:R-:W-:-:S06]  /*53a0*/  F2FP.F16.F32.PACK_AB R169, R202, R187 ;  /* 0x000000bbcaa9723e */ /* 0x000fcc00000000ff */
[----:B------:R-:W2:Y:S01]  /*53b0*/  MUFU.EX2 R171, R171 ;  /* 0x000000ab00ab7308 */ /* 0x000ea20000000800 */
[C---:B---3--:R-:W-:Y:S01]  /*53c0*/  FADD.FTZ R6, R172.reuse, R159 ;  /* 0x0000009fac067221 */ /* 0x048fe20000010000 */
[----:B------:R-:W-:Y:S02]  /*53d0*/  F2FP.F16.F32.PACK_AB R168, R172, R167 ;  /* 0x000000a7aca8723e */ /* 0x000fe400000000ff */
[----:B------:R-:W-:-:S04]  /*53e0*/  F2FP.F16.F32.PACK_AB R167, R200, R185 ;  /* 0x000000b9c8a7723e */ /* 0x000fc800000000ff */
[----:B------:R-:W3:Y:S01]  /*53f0*/  MUFU.EX2 R204, R204 ;  /* 0x000000cc00cc7308 */ /* 0x000ee20000000800 */
[----:B0-----:R-:W-:-:S07]  /*5400*/  FADD.FTZ R5, R189, R22 ;  /* 0x00000016bd057221 */ /* 0x001fce0000010000 */
[----:B------:R-:W0:Y:S01]  /*5410*/  MUFU.EX2 R174, R174 ;  /* 0x000000ae00ae7308 */ /* 0x000e220000000800 */
[----:B--2---:R-:W-:-:S07]  /*5420*/  FADD.FTZ R159, R171, R6 ;  /* 0x00000006ab9f7221 */ /* 0x004fce0000010000 */
[----:B------:R-:W2:Y:S01]  /*5430*/  MUFU.EX2 R19, R19 ;  /* 0x0000001300137308 */ /* 0x000ea20000000800 */
[----:B---3--:R-:W-:-:S07]  /*5440*/  FADD.FTZ R22, R204, R5 ;  /* 0x00000005cc167221 */ /* 0x008fce0000010000 */
[----:B------:R-:W3:Y:S01]  /*5450*/  MUFU.EX2 R173, R173 ;  /* 0x000000ad00ad7308 */ /* 0x000ee20000000800 */
[C---:B0-----:R-:W-:Y:S01]  /*5460*/  FADD.FTZ R6, R174.reuse, R159 ;  /* 0x0000009fae067221 */ /* 0x041fe20000010000 */
[----:B------:R-:W-:Y:S02]  /*5470*/  F2FP.F16.F32.PACK_AB R170, R174, R171 ;  /* 0x000000abaeaa723e */ /* 0x000fe400000000ff */
[----:B------:R-:W-:Y:S02]  /*5480*/  F2FP.F16.F32.PACK_AB R159, R14, R13 ;  /* 0x0000000d0e9f723e */ /* 0x000fe400000000ff */
[----:B------:R-:W-:Y:S02]  /*5490*/  F2FP.F16.F32.PACK_AB R171, R204, R189 ;  /* 0x000000bdccab723e */ /* 0x000fe400000000ff */
[----:B------:R-:W0:Y:S01]  /*54a0*/  MUFU.EX2 R20, R175 ;  /* 0x000000af00147308 */ /* 0x000e220000000800 */
[----:B--2---:R-:W-:-:S07]  /*54b0*/  FADD.FTZ R5, R19, R22 ;  /* 0x0000001613057221 */ /* 0x004fce0000010000 */
        /* <DEDUP_REMOVED lines=11> */
[----:B0-----:R-:W-:Y:S01]  /*5570*/  FADD.FTZ R21, R177, R6 ;  /* 0x00000006b1157221 */ /* 0x001fe20000010000 */
[C---:B--2---:R-:W-:Y:S01]  /*5580*/  FADD.FTZ R5, R175.reuse, R10 ;  /* 0x0000000aaf057221 */ /* 0x044fe20000010000 */
[----:B------:R-:W-:Y:S02]  /*5590*/  F2FP.F16.F32.PACK_AB R175, R175, R178 ;  /* 0x000000b2afaf723e */ /* 0x000fe400000000ff */
[C---:B---3--:R-:W-:Y:S01]  /*55a0*/  FADD.FTZ R6, R184.reuse, R21 ;  /* 0x00000015b8067221 */ /* 0x048fe20000010000 */
[----:B------:R-:W-:Y:S01]  /*55b0*/  F2FP.F16.F32.PACK_AB R174, R184, R177 ;  /* 0x000000b1b8ae723e */ /* 0x000fe200000000ff */
[----:B-1----:R-:W-:Y:S06]  /*55c0*/  @!P0 BRA `(.L_x_28) ;  /* 0x0000000000048947 */ /* 0x002fec0003800000 */
[----:B------:R-:W-:Y:S01]  /*55d0*/  BPT.TRAP 0x1 ;  /* 0x000000040000795c */ /* 0x000fe20000300000 */
.L_x_28:
[----:B------:R-:W-:-:S04]  /*55e0*/  IMAD.U32 R7, RZ, RZ, UR25 ;  /* 0x00000019ff077e24 */ /* 0x000fc8000f8e00ff */
[----:B------:R0:W1:Y:S01]  /*55f0*/  SYNCS.PHASECHK.TRANS64.TRYWAIT P3, [UR26+0x22850], R7 ;  /* 0x02285007ff0075a7 */ /* 0x000062000806015a */
[----:B------:R-:W-:Y:S05]  /*5600*/  @!P0 BRA `(.L_x_29) ;  /* 0x0000000000048947 */ /* 0x000fea0003800000 */
[----:B------:R-:W-:Y:S01]  /*5610*/  BPT.TRAP 0x1 ;  /* 0x000000040000795c */ /* 0x000fe20000300000 */
.L_x_29:
[----:B-1----:R-:W-:Y:S05]  /*5620*/  @P3 BRA `(.L_x_30) ;  /* 0x00000000000c3947 */ /* 0x002fea0003800000 */
[----:B0-----:R-:W-:-:S04]  /*5630*/  IMAD.U32 R7, RZ, RZ, UR25 ;  /* 0x00000019ff077e24 */ /* 0x001fc8000f8e00ff */
[----:B------:R-:W0:Y:S02]  /*5640*/  SYNCS.PHASECHK.TRANS64.TRYWAIT P3, [UR26+0x22850], R7 ;  /* 0x02285007ff0075a7 */ /* 0x000e24000806015a */
[----:B0-----:R-:W-:Y:S05]  /*5650*/  @!P3 BRA `(.L_x_31) ;  /* 0x0000006c00a0b947 */ /* 0x001fea0003800000 */
.L_x_30:
[----:B------:R2:W-:Y:S01]  /*5660*/  BAR.SYNC.DEFER_BLOCKING R0, 0x100 ;  /* 0x000400000000751d */ /* 0x0005e20000010000 */
[----:B------:R-:W-:Y:S01]  /*5670*/  UIMAD UR10, UR5, 0xc00, UR24 ;  /* 0x00000c00050a78a4 */ /* 0x000fe2000f8e0218 */
[----:B0-----:R-:W-:Y:S01]  /*5680*/  @!P1 VIADD R176, R176, 0x22860 ;  /* 0x00022860b0b09836 */ /* 0x001fe20000000000 */
[----:B------:R-:W-:Y:S01]  /*5690*/  MOV R20, R3 ;  /* 0x0000000300147202 */ /* 0x000fe20000000f00 */
[----:B------:R-:W-:Y:S01]  /*56a0*/  IMAD.MOV.U32 R7, RZ, RZ, R4 ;  /* 0x000000ffff077224 */ /* 0x000fe200078e0004 */
[----:B------:R-:W-:Y:S01]  /*56b0*/  UIADD3 UR14, UR10, 0x80, URZ ;  /* 0x000000800a0e7890 */ /* 0x000fe2000fffe03f */
[----:B------:R-:W-:Y:S01]  /*56c0*/  UMOV UR11, 0x40000040 ;  /* 0x40000040000b7882 */ /* 0x000fe20000000000 */
[----:B------:R-:W-:Y:S01]  /*56d0*/  UMOV UR15, 0x40000040 ;  /* 0x40000040000f7882 */ /* 0x000fe20000000000 */
[----:B------:R-:W-:Y:S01]  /*56e0*/  @!P1 PRMT R176, RZ, 0x654, R176 ;  /* 0x00000654ffb09816 */ /* 0x000fe200000000b0 */
[----:B------:R-:W-:-:S06]  /*56f0*/  WARPGROUP.ARRIVE ;  /* 0x00000000000079c5 */ /* 0x000fcc0000000000 */
[----:B------:R-:W-:Y:S01]  /*5700*/  HGMMA.64x256x16.F32 R24, R152, gdesc[UR8].tnspB, R24, gsb0 ;  /* 0x43e0000898187df0 */ /* 0x000fe20008000818 */
[----:B------:R-:W-:Y:S02]  /*5710*/  UMOV UR11, 0x40000040 ;  /* 0x40000040000b7882 */ /* 0x000fe40000000000 */
[----:B------:R-:W-:Y:S02]  /*5720*/  WARPGROUP.DEPBAR.LE gsb0, 0x0 ;  /* 0x00008000000079c5 */ /* 0x000fe40000010000 */
[----:B------:R-:W-:-:S15]  /*5730*/  WARPGROUP.ARRIVE ;  /* 0x00000000000079c5 */ /* 0x000fde0000000000 */
[----:B------:R-:W-:-:S08]  /*5740*/  NOP ;  /* 0x0000000000007918 */ /* 0x000fd00000000000 */
[----:B------:R-:W-:Y:S01]  /*5750*/  HGMMA.64x256x16.F32 R24, R156, gdesc[UR12].tnspB, R24, gsb0 ;  /* 0x43e0000c9c187df0 */ /* 0x000fe20008000818 */
[----:B------:R-:W-:Y:S01]  /*5760*/  UIADD3 UR14, UR10, 0x100, URZ ;  /* 0x000001000a0e7890 */ /* 0x000fe2000fffe03f */
[----:B------:R-:W-:Y:S01]  /*5770*/  UMOV UR15, 0x40000040 ;  /* 0x40000040000f7882 */ /* 0x000fe20000000000 */
        /* <DEDUP_REMOVED lines=12> */
[----:B------:R-:W-:Y:S01]  /*5840*/  UIADD3 UR10, UR10, 0x280, URZ ;  /* 0x000002800a0a7890 */ /* 0x000fe2000fffe03f */
[----:B------:R-:W-:Y:S02]  /*5850*/  WARPGROUP.DEPBAR.LE gsb0, 0x0 ;  /* 0x00008000000079c5 */ /* 0x000fe40000010000 */
[----:B------:R-:W-:-:S15]  /*5860*/  WARPGROUP.ARRIVE ;  /* 0x00000000000079c5 */ /* 0x000fde0000000000 */
[----:B------:R-:W-:-:S07]  /*5870*/  NOP ;  /* 0x0000000000007918 */ /* 0x000fce0000000000 */
[----:B------:R-:W-:Y:S03]  /*5880*/  HGMMA.64x256x16.F32 R24, R168, gdesc[UR12].tnspB, R24, gsb0 ;  /* 0x43e0000ca8187df0 */ /* 0x000fe60008000818 */
[----:B------:R-:W-:Y:S02]  /*5890*/  WARPGROUP.DEPBAR.LE gsb0, 0x0 ;  /* 0x00008000000079c5 */ /* 0x000fe40000010000 */
[----:B------:R-:W-:-:S15]  /*58a0*/  WARPGROUP.ARRIVE ;  /* 0x00000000000079c5 */ /* 0x000fde0000000000 */
[----:B------:R-:W-:-:S08]  /*58b0*/  NOP ;  /* 0x0000000000007918 */ /* 0x000fd00000000000 */
[----:B------:R-:W-:Y:S03]  /*58c0*/  HGMMA.64x256x16.F32 R24, R172, gdesc[UR8].tnspB, R24, gsb0 ;  /* 0x43e00008ac187df0 */ /* 0x000fe60008000818 */
[----:B------:R-:W-:Y:S02]  /*58d0*/  WARPGROUP.DEPBAR.LE gsb0, 0x0 ;  /* 0x00008000000079c5 */ /* 0x000fe40000010000 */
[----:B------:R2:W-:Y:S01]  /*58e0*/  @!P1 SYNCS.ARRIVE.TRANS64.RED.A1T0 RZ, [R176+URZ], RZ ;  /* 0x000000ffb0ff99a7 */ /* 0x0005e2000810043f */
[----:B------:R-:W-:Y:S05]  /*58f0*/  @P2 BRA `(.L_x_32) ;  /* 0xffffffdc00502947 */ /* 0x000fea000383ffff */
.L_x_23:
[----:B01----:R-:W0:Y:S01]  /*5900*/  SHFL.BFLY PT, R7, R6, 0x2, 0x1f ;  /* 0x0c401f0006077f89 */ /* 0x003e2200000e0000 */
[----:B------:R1:W-:Y:S08]  /*5910*/  BAR.ARV R8, 0x100 ;  /* 0x000400080000751d */ /* 0x0003f00000002000 */
[----:B------:R-:W-:Y:S06]  /*5920*/  BAR.ARV 0x8, 0x180 ;  /* 0x0206000000007b1d */ /* 0x000fec0000002000 */
[----:B-1----:R-:W-:Y:S01]  /*5930*/  MOV R8, UR7 ;  /* 0x0000000700087c02 */ /* 0x002fe20008000f00 */
[----:B------:R-:W1:Y:S01]  /*5940*/  SHFL.BFLY PT, R2, R5, 0x2, 0x1f ;  /* 0x0c401f0005027f89 */ /* 0x000e6200000e0000 */
[----:B------:R-:W-:Y:S01]  /*5950*/  PLOP3.LUT P0, PT, PT, PT, PT, 0x8, 0x0 ;  /* 0x000000000000781c */ /* 0x000fe20003f0e170 */
[----:B0-----:R-:W-:Y:S01]  /*5960*/  FADD.FTZ R7, R7, R6 ;  /* 0x0000000607077221 */ /* 0x001fe20000010000 */
[----:B------:R-:W-:-:S04]  /*5970*/  IMAD.MOV.U32 R6, RZ, RZ, -0x800000 ;  /* 0xff800000ff067424 */ /* 0x000fc800078e00ff */
[----:B--23--:R-:W0:Y:S01]  /*5980*/  SHFL.BFLY PT, R0, R7, 0x1, 0x1f ;  /* 0x0c201f0007007f89 */ /* 0x00ce2200000e0000 */
[----:B-1----:R-:W-:Y:S01]  /*5990*/  FADD.FTZ R2, R2, R5 ;  /* 0x0000000502027221 */ /* 0x002fe20000010000 */
[----:B------:R-:W-:-:S04]  /*59a0*/  IMAD.MOV.U32 R5, RZ, RZ, -0x800000 ;  /* 0xff800000ff057424 */ /* 0x000fc800078e00ff */
[----:B------:R-:W1:Y:S01]  /*59b0*/  SHFL.BFLY PT, R9, R2, 0x1, 0x1f ;  /* 0x0c201f0002097f89 */ /* 0x000e6200000e0000 */
[----:B0-----:R-:W-:Y:S01]  /*59c0*/  FADD.FTZ R12, R7, R0 ;  /* 0x00000000070c7221 */ /* 0x001fe20000010000 */
[----:B------:R-:W-:-:S04]  /*59d0*/  IMAD.MOV.U32 R0, RZ, RZ, RZ ;  /* 0x000000ffff007224 */ /* 0x000fc800078e00ff */
[----:B------:R-:W-:-:S13]  /*59e0*/  FSETP.NE.FTZ.AND P1, PT, R12, RZ, PT ;  /* 0x000000ff0c00720b */ /* 0x000fda0003f35000 */
[----:B------:R-:W0:Y:S01]  /*59f0*/  @P1 MUFU.LG2 R10, R12 ;  /* 0x0000000c000a1308 */ /* 0x000e220000000c00 */
[----:B-1----:R-:W-:Y:S01]  /*5a00*/  FADD.FTZ R13, R2, R9 ;  /* 0x00000009020d7221 */ /* 0x002fe20000010000 */
[----:B------:R-:W-:Y:S02]  /*5a10*/  IMAD.MOV.U32 R9, RZ, RZ, RZ ;  /* 0x000000ffff097224 */ /* 0x000fe400078e00ff */
[----:B------:R-:W-:Y:S02]  /*5a20*/  IMAD.U32 R2, RZ, RZ, UR7 ;  /* 0x00000007ff027e24 */ /* 0x000fe4000f8e00ff */
[----:B------:R-:W-:Y:S02]  /*5a30*/  FSETP.NE.FTZ.AND P2, PT, R13, RZ, PT ;  /* 0x000000ff0d00720b */ /* 0x000fe40003f55000 */
[----:B------:R-:W1:Y:S01]  /*5a40*/  @P1 MUFU.RCP R9, R12 ;  /* 0x0000000c00091308 */ /* 0x000e620000001000 */
[----:B------:R-:W-:Y:S01]  /*5a50*/  @P1 FMUL.FTZ R2, R2, 0.69314718246459960938 ;  /* 0x3f31721802021820 */ /* 0x000fe20000410000 */
[----:B0-----:R-:W-:-:S09]  /*5a60*/  @P1 FMUL.FTZ R7, R10, 0.69314718246459960938 ;  /* 0x3f3172180a071820 */ /* 0x001fd20000410000 */
[----:B------:R-:W0:Y:S01]  /*5a70*/  @P2 MUFU.LG2 R11, R13 ;  /* 0x0000000d000b2308 */ /* 0x000e220000000c00 */
[----:B------:R-:W-:Y:S01]  /*5a80*/  @P2 FMUL.FTZ R8, R8, 0.69314718246459960938 ;  /* 0x3f31721808082820 */ /* 0x000fe20000410000 */
[----:B------:R-:W-:Y:S01]  /*5a90*/  @P1 FFMA.FTZ R6, R2, R3, R7 ;  /* 0x0000000302061223 */ /* 0x000fe20000010007 */
[-C--:B-1----:R-:W-:Y:S01]  /*5aa0*/  FMUL.FTZ R24, R24, R9.reuse ;  /* 0x0000000918187220 */ /* 0x082fe20000410000 */
[----:B------:R-:W-:-:S04]  /*5ab0*/  FMUL.FTZ R25, R25, R9 ;  /* 0x0000000919197220 */ /* 0x000fc80000410000 */
[----:B------:R-:W1:Y:S01]  /*5ac0*/  @P2 MUFU.RCP R0, R13 ;  /* 0x0000000d00002308 */ /* 0x000e620000001000 */
[-C--:B------:R-:W-:Y:S01]  /*5ad0*/  FMUL.FTZ R28, R28, R9.reuse ;  /* 0x000000091c1c7220 */ /* 0x080fe20000410000 */
[-C--:B------:R-:W-:Y:S01]  /*5ae0*/  FMUL.FTZ R29, R29, R9.reuse ;  /* 0x000000091d1d7220 */ /* 0x080fe20000410000 */
[-C--:B------:R-:W-:Y:S01]  /*5af0*/  FMUL.FTZ R32, R32, R9.reuse ;  /* 0x0000000920207220 */ /* 0x080fe20000410000 */
[-C--:B------:R-:W-:Y:S01]  /*5b00*/  FMUL.FTZ R33, R33, R9.reuse ;  /* 0x0000000921217220 */ /* 0x080fe20000410000 */
[-C--:B------:R-:W-:Y:S01]  /*5b10*/  FMUL.FTZ R36, R36, R9.reuse ;  /* 0x0000000924247220 */ /* 0x080fe20000410000 */
[-C--:B------:R-:W-:Y:S01]  /*5b20*/  FMUL.FTZ R37, R37, R9.reuse ;  /* 0x0000000925257220 */ /* 0x080fe20000410000 */
[-C--:B------:R-:W-:Y:S01]  /*5b30*/  FMUL.FTZ R40, R40, R9.reuse ;  /* 0x0000000928287220 */ /* 0x080fe20000410000 */
[-C--:B------:R-:W-:Y:S01]  /*5b40*/  FMUL.FTZ R41, R41, R9.reuse ;  /* 0x0000000929297220 */ /* 0x080fe20000410000 */
[----:B0-----:R-:W-:Y:S01]  /*5b50*/  @P2 FMUL.FTZ R11, R11, 0.69314718246459960938 ;  /* 0x3f3172180b0b2820 */ /* 0x001fe20000410000 */
        /* <DEDUP_REMOVED lines=53> */
[----:B------:R-:W-:Y:S01]  /*5eb0*/  FMUL.FTZ R149, R149, R9 ;  /* 0x0000000995957220 */ /* 0x000fe20000410000 */
[-C--:B-1----:R-:W-:Y:S01]  /*5ec0*/  FMUL.FTZ R26, R26, R0.reuse ;  /* 0x000000001a1a7220 */ /* 0x082fe20000410000 */
        /* <DEDUP_REMOVED lines=63> */
[----:B------:R-:W-:-:S07]  /*62c0*/  @P2 FFMA.FTZ R5, R8, R4, R11 ;  /* 0x0000000408052223 */ /* 0x000fce000001000b */
.L_x_12:
[----:B------:R-:W-:Y:S05]  /*62d0*/  @P0 BRA `(.L_x_33) ;  /* 0x00000020004c0947 */ /* 0x000fea0003800000 */
[----:B------:R-:W0:Y:S01]  /*62e0*/  S2R R0, SR_TID.X ;  /* 0x0000000000007919 */ /* 0x000e220000002100 */
[----:B------:R-:W1:Y:S01]  /*62f0*/  LDC R8, c[0x0][0xbe8] ;  /* 0x0002fa00ff087b82 */ /* 0x000e620000000800 */
[----:B------:R-:W-:Y:S01]  /*6300*/  USHF.R.S32.HI UR7, URZ, 0x1f, UR36 ;  /* 0x0000001f3f077899 */ /* 0x000fe20008011424 */
[----:B------:R-:W-:Y:S01]  /*6310*/  BSSY B0, `(.L_x_34) ;  /* 0x000014b000007945 */ /* 0x000fe20003800000 */
[----:B------:R-:W2:Y:S01]  /*6320*/  S2R R16, SR_CTAID.X ;  /* 0x0000000000107919 */ /* 0x000ea20000002500 */
[----:B------:R-:W-:Y:S02]  /*6330*/  ULDC.64 UR8, c[0x0][0xbd0] ;  /* 0x0002f40000087ab9 */ /* 0x000fe40000000a00 */
[----:B------:R-:W-:Y:S02]  /*6340*/  UIMAD UR6, UR7, UR8, URZ ;  /* 0x00000008070672a4 */ /* 0x000fe4000f8e023f */
[----:B------:R-:W3:Y:S01]  /*6350*/  S2UR UR12, SR_CTAID.Z ;  /* 0x00000000000c79c3 */ /* 0x000ee20000002700 */
[----:B------:R-:W-:-:S02]  /*6360*/  UIMAD.WIDE.U32 UR4, UR36, UR8, URZ ;  /* 0x00000008240472a5 */ /* 0x000fc4000f8e003f */
[----:B------:R-:W-:-:S03]  /*6370*/  UIMAD UR6, UR36, UR9, UR6 ;  /* 0x00000009240672a4 */ /* 0x000fc6000f8e0206 */
[----:B------:R-:W-:Y:S01]  /*6380*/  ULDC.64 UR8, c[0x0][0xb38] ;  /* 0x0002ce0000087ab9 */ /* 0x000fe20000000a00 */
[----:B------:R-:W-:Y:S01]  /*6390*/  UIADD3 UR6, UR5, UR6, URZ ;  /* 0x0000000605067290 */ /* 0x000fe2000fffe03f */
[----:B------:R-:W4:Y:S01]  /*63a0*/  LDC.64 R18, c[0x0][0xbd8] ;  /* 0x0002f600ff127b82 */ /* 0x000f220000000a00 */
[----:B------:R-:W-:-:S07]  /*63b0*/  UIMAD UR7, UR7, UR8, URZ ;  /* 0x00000008070772a4 */ /* 0x000fce000f8e023f */
[----:B------:R-:W-:Y:S01]  /*63c0*/  BAR.SYNC.DEFER_BLOCKING 0x1, 0x100 ;  /* 0x0044000000007b1d */ /* 0x000fe20000010000 */
[----:B-1----:R-:W-:-:S07]  /*63d0*/  ISETP.NE.AND P0, PT, R8, 0x1, PT ;  /* 0x000000010800780c */ /* 0x002fce0003f05270 */
[----:B------:R-:W1:Y:S01]  /*63e0*/  S2UR UR11, SR_CTAID.Y ;  /* 0x00000000000b79c3 */ /* 0x000e620000002600 */
[----:B0-----:R-:W-:Y:S01]  /*63f0*/  VIADD R14, R0, 0xffffff80 ;  /* 0xffffff80000e7836 */ /* 0x001fe20000000000 */
[----:B---3--:R-:W-:-:S06]  /*6400*/  USHF.R.S32.HI UR10, URZ, 0x1f, UR12 ;  /* 0x0000001f3f0a7899 */ /* 0x008fcc000801140c */
[----:B------:R-:W1:Y:S01]  /*6410*/  LDC R23, c[0x0][0xc50] ;  /* 0x00031400ff177b82 */ /* 0x000e620000000800 */
[----:B------:R-:W-:-:S04]  /*6420*/  SHF.R.S32.HI R7, RZ, 0x1f, R14 ;  /* 0x0000001fff077819 */ /* 0x000fc8000001140e */
[----:B------:R-:W-:-:S03]  /*6430*/  LEA.HI R2, R7, R14, RZ, 0x7 ;  /* 0x0000000e07027211 */ /* 0x000fc600078f38ff */
[----:B------:R-:W0:Y:S01]  /*6440*/  LDC.64 R20, c[0x0][0xb40] ;  /* 0x0002d000ff147b82 */ /* 0x000e220000000a00 */
[----:B------:R-:W-:Y:S02]  /*6450*/  LEA.HI R7, R7, R14, RZ, 0x2 ;  /* 0x0000000e07077211 */ /* 0x000fe400078f10ff */
[----:B------:R-:W-:Y:S02]  /*6460*/  LOP3.LUT R3, R2, 0xffffff80, RZ, 0xc0, !PT ;  /* 0xffffff8002037812 */ /* 0x000fe400078ec0ff */
[----:B------:R-:W-:Y:S02]  /*6470*/  SHF.R.S32.HI R9, RZ, 0x7, R2 ;  /* 0x00000007ff097819 */ /* 0x000fe40000011402 */
[----:B------:R-:W-:Y:S01]  /*6480*/  LOP3.LUT R7, R7, 0xfffffffc, RZ, 0xc0, !PT ;  /* 0xfffffffc07077812 */ /* 0x000fe200078ec0ff */
[----:B------:R-:W-:Y:S01]  /*6490*/  IMAD.IADD R0, R14, 0x1, -R3 ;  /* 0x000000010e007824 */ /* 0x000fe200078e0a03 */
[----:B------:R-:W-:Y:S01]  /*64a0*/  LEA.HI R2, R2, R9, RZ, 0x1 ;  /* 0x0000000902027211 */ /* 0x000fe200078f08ff */
[----:B------:R-:W3:Y:S02]  /*64b0*/  @P0 LDC R17, c[0x0][0xbf0] ;  /* 0x0002fc00ff110b82 */ /* 0x000ee40000000800 */
[----:B------:R-:W-:Y:S01]  /*64c0*/  IMAD.IADD R7, R14, 0x1, -R7 ;  /* 0x000000010e077824 */ /* 0x000fe200078e0a07 */
[----:B------:R-:W-:-:S02]  /*64d0*/  SHF.R.S32.HI R11, RZ, 0x1f, R0 ;  /* 0x0000001fff0b7819 */ /* 0x000fc40000011400 */
[----:B------:R-:W-:Y:S02]  /*64e0*/  LOP3.LUT R2, R2, 0x3fffffe, RZ, 0xc0, !PT ;  /* 0x03fffffe02027812 */ /* 0x000fe400078ec0ff */
[----:B------:R-:W-:Y:S01]  /*64f0*/  LEA.HI R10, R11, R0, RZ, 0x2 ;  /* 0x000000000b0a7211 */ /* 0x000fe200078f10ff */
[----:B------:R-:W5:Y:S03]  /*6500*/  @P0 LDC R14, c[0x0][0xbec] ;  /* 0x0002fb00ff0e0b82 */ /* 0x000f660000000800 */
[--C-:B------:R-:W-:Y:S02]  /*6510*/  SHF.R.S32.HI R3, RZ, 0x2, R10.reuse ;  /* 0x00000002ff037819 */ /* 0x100fe4000001140a */
[----:B------:R-:W-:-:S03]  /*6520*/  SHF.R.S32.HI R4, RZ, 0x1f, R10 ;  /* 0x0000001fff047819 */ /* 0x000fc6000001140a */
[----:B------:R-:W3:Y:S01]  /*6530*/  @P0 LDC R22, c[0x0][0xbec] ;  /* 0x0002fb00ff160b82 */ /* 0x000ee20000000800 */
[----:B------:R-:W-:-:S04]  /*6540*/  LEA.HI R4, R4, R3, RZ, 0x3 ;  /* 0x0000000304047211 */ /* 0x000fc800078f18ff */
[----:B------:R-:W-:Y:S02]  /*6550*/  LOP3.LUT R12, R4, 0xfffffff8, RZ, 0xc0, !PT ;  /* 0xfffffff8040c7812 */ /* 0x000fe400078ec0ff */
[----:B------:R-:W-:Y:S01]  /*6560*/  IADD3 R4, R9, -R2, RZ ;  /* 0x8000000209047210 */ /* 0x000fe20007ffe0ff */
[----:B------:R-:W3:Y:S01]  /*6570*/  @P0 LDC R153, c[0x0][0xbf0] ;  /* 0x0002fc00ff990b82 */ /* 0x000ee20000000800 */
[----:B------:R-:W-:Y:S01]  /*6580*/  LEA.HI R9, R7, R7, RZ, 0x1 ;  /* 0x0000000707097211 */ /* 0x000fe200078f08ff */
[----:B------:R-:W-:Y:S01]  /*6590*/  IMAD.IADD R3, R3, 0x1, -R12 ;  /* 0x0000000103037824 */ /* 0x000fe200078e0a0c */
[----:B------:R-:W-:Y:S02]  /*65a0*/  LEA.HI R2, R11, R0, RZ, 0x5 ;  /* 0x000000000b027211 */ /* 0x000fe400078f28ff */
[----:B------:R-:W-:Y:S02]  /*65b0*/  LOP3.LUT R12, R9, 0x1ffffffe, RZ, 0xc0, !PT ;  /* 0x1ffffffe090c7812 */ /* 0x000fe400078ec0ff */
[----:B------:R-:W-:-:S03]  /*65c0*/  SHF.R.S32.HI R2, RZ, 0x5, R2 ;  /* 0x00000005ff027819 */ /* 0x000fc60000011402 */
[----:B------:R-:W-:Y:S02]  /*65d0*/  IMAD.IADD R12, R7, 0x1, -R12 ;  /* 0x00000001070c7824 */ /* 0x000fe400078e0a0c */
[----:B------:R-:W-:Y:S01]  /*65e0*/  IMAD R7, R2, 0x10, R3 ;  /* 0x0000001002077824 */ /* 0x000fe200078e0203 */
[----:B------:R-:W-:Y:S01]  /*65f0*/  MOV R3, UR5 ;  /* 0x0000000500037c02 */ /* 0x000fe20008000f00 */
[----:B------:R-:W-:Y:S01]  /*6600*/  IMAD.U32 R2, RZ, RZ, UR4 ;  /* 0x00000004ff027e24 */ /* 0x000fe2000f8e00ff */
[----:B------:R-:W-:Y:S01]  /*6610*/  UIMAD.WIDE.U32 UR4, UR36, UR8, URZ ;  /* 0x00000008240472a5 */ /* 0x000fe2000f8e003f */
[----:B------:R-:W-:Y:S02]  /*6620*/  IMAD R9, R4, 0x40, R7 ;  /* 0x0000004004097824 */ /* 0x000fe400078e0207 */
[----:B------:R-:W-:Y:S01]  /*6630*/  IMAD.U32 R3, RZ, RZ, UR6 ;  /* 0x00000006ff037e24 */ /* 0x000fe2000f8e00ff */
[----:B------:R-:W-:Y:S01]  /*6640*/  UIMAD UR6, UR36, UR9, UR7 ;  /* 0x00000009240672a4 */ /* 0x000fe2000f8e0207 */
[----:B------:R-:W-:-:S02]  /*6650*/  IMAD R12, R12, 0x8, R9 ;  /* 0x000000080c0c7824 */ /* 0x000fc400078e0209 */
[----:B----4-:R-:W-:Y:S01]  /*6660*/  IMAD R4, R18, UR10, RZ ;  /* 0x0000000a12047c24 */ /* 0x010fe2000f8e02ff */
[----:B------:R-:W-:Y:S01]  /*6670*/  UIADD3 UR6, UR5, UR6, URZ ;  /* 0x0000000605067290 */ /* 0x000fe2000fffe03f */
[----:B--2---:R-:W-:Y:S01]  /*6680*/  IMAD R7, R16, 0x80, R12 ;  /* 0x0000008010077824 */ /* 0x004fe200078e020c */
[----:B------:R-:W-:Y:S01]  /*6690*/  MOV R12, UR4 ;  /* 0x00000004000c7c02 */ /* 0x000fe20008000f00 */
[----:B------:R-:W-:Y:S01]  /*66a0*/  IMAD.WIDE.U32 R2, R18, UR12, R2 ;  /* 0x0000000c12027c25 */ /* 0x000fe2000f8e0002 */
[----:B------:R-:W-:-:S03]  /*66b0*/  ULDC.64 UR8, c[0x0][0xb28] ;  /* 0x0002ca0000087ab9 */ /* 0x000fc60000000a00 */
[----:B------:R-:W-:Y:S02]  /*66c0*/  IMAD R18, RZ, RZ, -UR36 ;  /* 0x80000024ff127e24 */ /* 0x000fe4000f8e02ff */
[----:B------:R-:W-:Y:S02]  /*66d0*/  IMAD R15, R19, UR12, R4 ;  /* 0x0000000c130f7c24 */ /* 0x000fe4000f8e0204 */
[----:B-----5:R-:W-:-:S03]  /*66e0*/  @P0 IMAD.HI.U32 R4, R7, R14, RZ ;  /* 0x0000000e07040227 */ /* 0x020fc600078e00ff */
[----:B------:R-:W-:Y:S01]  /*66f0*/  IADD3 R3, R3, R15, RZ ;  /* 0x0000000f03037210 */ /* 0x000fe20007ffe0ff */
[----:B------:R-:W-:Y:S01]  /*6700*/  IMAD.U32 R13, RZ, RZ, UR5 ;  /* 0x00000005ff0d7e24 */ /* 0x000fe2000f8e00ff */
[----:B------:R-:W-:Y:S01]  /*6710*/  ULDC.64 UR4, c[0x0][0xbe0] ;  /* 0x0002f80000047ab9 */ /* 0x000fe20000000a00 */
[C---:B0-----:R-:W-:Y:S02]  /*6720*/  IMAD R14, R20.reuse, UR10, RZ ;  /* 0x0000000a140e7c24 */ /* 0x041fe4000f8e02ff */
[----:B-1----:R-:W-:Y:S02]  /*6730*/  IMAD R23, R23, R18, UR11 ;  /* 0x0000000b17177e24 */ /* 0x002fe4000f8e0212 */
[----:B------:R-:W-:Y:S01]  /*6740*/  IMAD.U32 R13, RZ, RZ, UR6 ;  /* 0x00000006ff0d7e24 */ /* 0x000fe2000f8e00ff */
[----:B------:R-:W-:Y:S01]  /*6750*/  ULDC.64 UR6, c[0x0][0xb48] ;  /* 0x0002d20000067ab9 */ /* 0x000fe20000000a00 */
[----:B------:R-:W-:Y:S01]  /*6760*/  IMAD.MOV.U32 R11, RZ, RZ, R7 ;  /* 0x000000ffff0b7224 */ /* 0x000fe200078e0007 */
[----:B---3--:R-:W-:Y:S01]  /*6770*/  @P0 SHF.R.U32.HI R11, RZ, R17, R4 ;  /* 0x00000011ff0b0219 */ /* 0x008fe20000011604 */
[----:B------:R-:W-:Y:S01]  /*6780*/  IMAD R17, R21, UR12, R14 ;  /* 0x0000000c15117c24 */ /* 0x000fe2000f8e020e */
[----:B------:R-:W-:Y:S01]  /*6790*/  SHF.R.S32.HI R14, RZ, 0x1f, R23 ;  /* 0x0000001fff0e7819 */ /* 0x000fe20000011417 */
[----:B------:R-:W-:-:S04]  /*67a0*/  IMAD.WIDE.U32 R12, R20, UR12, R12 ;  /* 0x0000000c140c7c25 */ /* 0x000fc8000f8e000c */
[----:B------:R-:W-:-:S04]  /*67b0*/  @P0 IMAD.HI.U32 R22, R7, R22, RZ ;  /* 0x0000001607160227 */ /* 0x000fc800078e00ff */
[----:B------:R-:W-:Y:S02]  /*67c0*/  IMAD.IADD R13, R13, 0x1, R17 ;  /* 0x000000010d0d7824 */ /* 0x000fe400078e0211 */
[----:B------:R-:W-:Y:S01]  /*67d0*/  IMAD.MOV.U32 R15, RZ, RZ, R7 ;  /* 0x000000ffff0f7224 */ /* 0x000fe200078e0007 */
[----:B------:R-:W-:Y:S01]  /*67e0*/  @P0 SHF.R.U32.HI R15, RZ, R153, R22 ;  /* 0x00000099ff0f0219 */ /* 0x000fe20000011616 */
[C---:B------:R-:W-:Y:S02]  /*67f0*/  IMAD R4, R14.reuse, UR4, RZ ;  /* 0x000000040e047c24 */ /* 0x040fe4000f8e02ff */
[----:B------:R-:W-:Y:S02]  /*6800*/  IMAD R17, R14, UR6, RZ ;  /* 0x000000060e117c24 */ /* 0x000fe4000f8e02ff */
[----:B------:R-:W-:-:S04]  /*6810*/  IMAD.WIDE.U32 R2, R23, UR4, R2 ;  /* 0x0000000417027c25 */ /* 0x000fc8000f8e0002 */
[----:B------:R-:W-:Y:S01]  /*6820*/  IMAD R14, R23, UR5, R4 ;  /* 0x00000005170e7c24 */ /* 0x000fe2000f8e0204 */
[----:B------:R-:W-:Y:S01]  /*6830*/  IADD3 R2, P0, R11, R2, RZ ;  /* 0x000000020b027210 */ /* 0x000fe20007f1e0ff */
[C---:B------:R-:W-:Y:S01]  /*6840*/  IMAD R19, R23.reuse, UR7, R17 ;  /* 0x0000000717137c24 */ /* 0x040fe2000f8e0211 */
[--C-:B------:R-:W-:Y:S01]  /*6850*/  SHF.R.S32.HI R17, RZ, 0x1f, R11.reuse ;  /* 0x0000001fff117819 */ /* 0x100fe2000001140b */
[----:B------:R-:W-:Y:S01]  /*6860*/  IMAD.MOV R11, RZ, RZ, -R11 ;  /* 0x000000ffff0b7224 */ /* 0x000fe200078e0a0b */
[----:B------:R-:W-:Y:S01]  /*6870*/  SHF.R.S32.HI R4, RZ, 0x1f, R15 ;  /* 0x0000001fff047819 */ /* 0x000fe2000001140f */
[----:B------:R-:W-:Y:S01]  /*6880*/  ULDC.64 UR4, c[0x0][0xb30] ;  /* 0x0002cc0000047ab9 */ /* 0x000fe20000000a00 */
[----:B------:R-:W-:Y:S01]  /*6890*/  IMAD.WIDE.U32 R12, R23, UR6, R12 ;  /* 0x00000006170c7c25 */ /* 0x000fe2000f8e000c */
[----:B------:R-:W-:Y:S01]  /*68a0*/  IADD3.X R3, R17, R3, R14, P0, !PT ;  /* 0x0000000311037210 */ /* 0x000fe200007fe40e */
[----:B------:R-:W-:Y:S02]  /*68b0*/  ULDC.64 UR6, c[0x0][0xbc8] ;  /* 0x0002f20000067ab9 */ /* 0x000fe40000000a00 */
[----:B------:R-:W-:Y:S01]  /*68c0*/  IMAD.MOV R18, RZ, RZ, -R15 ;  /* 0x000000ffff127224 */ /* 0x000fe200078e0a0f */
[----:B------:R-:W-:Y:S01]  /*68d0*/  IADD3 R13, R13, R19, RZ ;  /* 0x000000130d0d7210 */ /* 0x000fe20007ffe0ff */
[----:B------:R-:W-:-:S02]  /*68e0*/  IMAD R4, R4, UR4, RZ ;  /* 0x0000000404047c24 */ /* 0x000fc4000f8e02ff */
[C-C-:B------:R-:W-:Y:S02]  /*68f0*/  IMAD R11, R8.reuse, R11, R7.reuse ;  /* 0x0000000b080b7224 */ /* 0x140fe400078e0207 */
[----:B------:R-:W-:Y:S02]  /*6900*/  IMAD R7, R8, R18, R7 ;  /* 0x0000001208077224 */ /* 0x000fe400078e0207 */
[C---:B------:R-:W-:Y:S01]  /*6910*/  IMAD R17, R15.reuse, UR5, R4 ;  /* 0x000000050f117c24 */ /* 0x040fe2000f8e0204 */
[----:B------:R-:W-:Y:S01]  /*6920*/  SHF.R.S32.HI R4, RZ, 0x1f, R11 ;  /* 0x0000001fff047819 */ /* 0x000fe2000001140b */
[----:B------:R-:W-:Y:S01]  /*6930*/  IMAD.WIDE.U32 R12, R15, UR4, R12 ;  /* 0x000000040f0c7c25 */ /* 0x000fe2000f8e000c */
[----:B------:R-:W-:Y:S01]  /*6940*/  SHF.R.S32.HI R14, RZ, 0x1f, R7 ;  /* 0x0000001fff0e7819 */ /* 0x000fe20000011407 */
[----:B------:R-:W0:Y:S01]  /*6950*/  S2UR UR5, SR_CgaCtaId ;  /* 0x00000000000579c3 */ /* 0x000e220000008800 */
[----:B------:R-:W-:Y:S01]  /*6960*/  UMOV UR4, 0x400 ;  /* 0x0000040000047882 */ /* 0x000fe20000000000 */
[----:B------:R-:W-:-:S02]  /*6970*/  IMAD R4, R4, UR6, RZ ;  /* 0x0000000604047c24 */ /* 0x000fc4000f8e02ff */
[----:B------:R-:W-:Y:S02]  /*6980*/  IMAD.IADD R13, R13, 0x1, R17 ;  /* 0x000000010d0d7824 */ /* 0x000fe400078e0211 */
[----:B------:R-:W-:Y:S02]  /*6990*/  IMAD R14, R14, UR8, RZ ;  /* 0x000000080e0e7c24 */ /* 0x000fe4000f8e02ff */
[C---:B------:R-:W-:Y:S02]  /*69a0*/  IMAD R15, R11.reuse, UR7, R4 ;  /* 0x000000070b0f7c24 */ /* 0x040fe4000f8e0204 */
[----:B------:R-:W-:Y:S01]  /*69b0*/  IMAD.WIDE.U32 R2, R11, UR6, R2 ;  /* 0x000000060b027c25 */ /* 0x000fe2000f8e0002 */
[----:B------:R-:W-:-:S03]  /*69c0*/  ULDC.64 UR6, c[0x0][0xba8] ;  /* 0x0002ea0000067ab9 */ /* 0x000fc60000000a00 */
[C---:B------:R-:W-:Y:S01]  /*69d0*/  IMAD R11, R7.reuse, UR9, R14 ;  /* 0x00000009070b7c24 */ /* 0x040fe2000f8e020e */
[----:B------:R-:W-:Y:S01]  /*69e0*/  LEA R17, P0, R2, UR6, 0x2 ;  /* 0x0000000602117c11 */ /* 0x000fe2000f8010ff */
[----:B------:R-:W-:Y:S01]  /*69f0*/  IMAD.WIDE.U32 R12, R7, UR8, R12 ;  /* 0x00000008070c7c25 */ /* 0x000fe2000f8e000c */
[----:B------:R-:W-:Y:S01]  /*6a00*/  ULDC.64 UR8, c[0x0][0xb00] ;  /* 0x0002c00000087ab9 */ /* 0x000fe20000000a00 */
[----:B------:R-:W-:Y:S02]  /*6a10*/  ULDC UR6, c[0x0][0xa88] ;  /* 0x0002a20000067ab9 */ /* 0x000fe40000000800 */
[----:B------:R-:W-:Y:S01]  /*6a20*/  IMAD.IADD R3, R3, 0x1, R15 ;  /* 0x0000000103037824 */ /* 0x000fe200078e020f */
[----:B------:R-:W-:Y:S01]  /*6a30*/  LEA R4, P1, R12, UR8, 0x2 ;  /* 0x000000080c047c11 */ /* 0x000fe2000f8210ff */
[----:B------:R-:W-:Y:S01]  /*6a40*/  IMAD.IADD R7, R13, 0x1, R11 ;  /* 0x000000010d077824 */ /* 0x000fe200078e020b */
[----:B------:R-:W-:Y:S01]  /*6a50*/  SHFL.IDX PT, R14, R17, 0x1, 0x1c1f ;  /* 0x003c1f00110e7f89 */ /* 0x000fe200000e0000 */
[----:B------:R-:W-:Y:S01]  /*6a60*/  IMAD R11, R16, 0x80, R9 ;  /* 0x00000080100b7824 */ /* 0x000fe200078e0209 */
[----:B------:R-:W-:Y:S01]  /*6a70*/  LEA.HI.X R18, R2, UR7, R3, 0x2, P0 ;  /* 0x0000000702127c11 */ /* 0x000fe200080f1403 */
[----:B0-----:R-:W-:Y:S01]  /*6a80*/  ULEA UR4, UR5, UR4, 0x18 ;  /* 0x0000000405047291 */ /* 0x001fe2000f8ec03f */
[----:B------:R-:W-:Y:S01]  /*6a90*/  LEA.HI.X R7, R12, UR9, R7, 0x2, P1 ;  /* 0x000000090c077c11 */ /* 0x000fe200088f1407 */
[----:B------:R-:W-:Y:S01]  /*6aa0*/  IMAD R8, R8, UR6, RZ ;  /* 0x0000000608087c24 */ /* 0x000fe2000f8e02ff */
[----:B------:R0:W-:Y:S01]  /*6ab0*/  SHFL.IDX PT, R12, R17, RZ, 0x1c1f ;  /* 0x001c1fff110c7589 */ /* 0x0001e200000e0000 */
[----:B------:R-:W-:Y:S01]  /*6ac0*/  LOP3.LUT P0, RZ, R0, 0x3, RZ, 0xc0, !PT ;  /* 0x0000000300ff7812 */ /* 0x000fe2000780c0ff */
[----:B------:R-:W-:Y:S01]  /*6ad0*/  UIADD3 UR4, UR4, 0x22820, URZ ;  /* 0x0002282004047890 */ /* 0x000fe2000fffe03f */
[C---:B------:R-:W-:Y:S01]  /*6ae0*/  IADD3 R9, R11.reuse, 0x8, RZ ;  /* 0x000000080b097810 */ /* 0x040fe20007ffe0ff */
[----:B------:R-:W1:Y:S01]  /*6af0*/  SHFL.IDX PT, R13, R18, RZ, 0x1c1f ;  /* 0x001c1fff120d7589 */ /* 0x000e6200000e0000 */
[-C--:B------:R-:W-:Y:S01]  /*6b00*/  ISETP.GE.OR P1, PT, R11, R8.reuse, P0 ;  /* 0x000000080b00720c */ /* 0x080fe20000726670 */
[----:B------:R-:W-:Y:S01]  /*6b10*/  UPRMT UR4, URZ, 0x654, UR4 ;  /* 0x000006543f047896 */ /* 0x000fe20008000004 */
[-C--:B------:R-:W-:Y:S01]  /*6b20*/  ISETP.GE.OR P0, PT, R9, R8.reuse, P0 ;  /* 0x000000080900720c */ /* 0x080fe20000706670 */
[----:B------:R-:W2:Y:S01]  /*6b30*/  SHFL.IDX PT, R15, R18, 0x1, 0x1c1f ;  /* 0x003c1f00120f7f89 */ /* 0x000ea200000e0000 */
[----:B------:R-:W-:-:S02]  /*6b40*/  ISETP.GE.AND P2, PT, R11, R8, PT ;  /* 0x000000080b00720c */ /* 0x000fc40003f46270 */
[----:B0-----:R-:W-:Y:S01]  /*6b50*/  LOP3.LUT R17, R10, 0x7ffffffc, RZ, 0xc0, !PT ;  /* 0x7ffffffc0a117812 */ /* 0x001fe200078ec0ff */
[----:B------:R0:W3:Y:S03]  /*6b60*/  SHFL.IDX PT, R2, R4, RZ, 0x1c1f ;  /* 0x001c1fff04027589 */ /* 0x0000e600000e0000 */
[----:B------:R-:W-:Y:S01]  /*6b70*/  SYNCS.ARRIVE.TRANS64.RED.A1T0 RZ, [UR4], RZ ;  /* 0x000000ffffff79a7 */ /* 0x000fe20008100404 */
[----:B------:R-:W-:Y:S01]  /*6b80*/  IMAD.IADD R0, R0, 0x1, -R17 ;  /* 0x0000000100007824 */ /* 0x000fe200078e0a11 */
[----:B------:R0:W4:Y:S03]  /*6b90*/  SHFL.IDX PT, R3, R7, RZ, 0x1c1f ;  /* 0x001c1fff07037589 */ /* 0x00012600000e0000 */
[----:B------:R-:W-:Y:S01]  /*6ba0*/  IMAD.SHL.U32 R0, R0, 0x2, RZ ;  /* 0x0000000200007824 */ /* 0x000fe200078e00ff */
[----:B-1----:R0:W-:Y:S04]  /*6bb0*/  @!P1 ST.E desc[UR44][R12.64], R6 ;  /* 0x000000060c009985 */ /* 0x0021e8000c10192c */
[----:B--2---:R0:W-:Y:S01]  /*6bc0*/  @!P0 ST.E desc[UR44][R14.64], R5 ;  /* 0x000000050e008985 */ /* 0x0041e2000c10192c */
[----:B------:R-:W-:Y:S05]  /*6bd0*/  @P2 BRA `(.L_x_35) ;  /* 0x0000000800f82947 */ /* 0x000fea0003800000 */
[C---:B0-----:R-:W-:Y:S01]  /*6be0*/  VIADD R5, R0.reuse, 0x8 ;  /* 0x0000000800057836 */ /* 0x041fe20000000000 */
[----:B------:R-:W-:Y:S01]  /*6bf0*/  ULDC UR4, c[0x0][0xac8] ;  /* 0x0002b20000047ab9 */ /* 0x000fe20000000800 */
[C---:B------:R-:W-:Y:S01]  /*6c00*/  VIADD R6, R0.reuse, 0x10 ;  /* 0x0000001000067836 */ /* 0x040fe20000000000 */
[C---:B------:R-:W-:Y:S01]  /*6c10*/  IADD3 R10, R0.reuse, 0x18, RZ ;  /* 0x00000018000a7810 */ /* 0x040fe20007ffe0ff */
[C---:B------:R-:W-:Y:S01]  /*6c20*/  VIADD R18, R0.reuse, 0x20 ;  /* 0x0000002000127836 */ /* 0x040fe20000000000 */
[----:B------:R-:W-:Y:S01]  /*6c30*/  ISETP.GE.AND P3, PT, R5, UR4, PT ;  /* 0x0000000405007c0c */ /* 0x000fe2000bf66270 */
[----:B------:R-:W-:Y:S01]  /*6c40*/  VIADD R19, R0, 0x28 ;  /* 0x0000002800137836 */ /* 0x000fe20000000000 */
[----:B------:R-:W-:Y:S01]  /*6c50*/  ISETP.GE.AND P4, PT, R6, UR4, PT ;  /* 0x0000000406007c0c */ /* 0x000fe2000bf86270 */
[----:B------:R-:W-:Y:S01]  /*6c60*/  VIADD R21, R0, 0x48 ;  /* 0x0000004800157836 */ /* 0x000fe20000000000 */
[----:B------:R-:W-:Y:S01]  /*6c70*/  ISETP.GE.AND P5, PT, R10, UR4, PT ;  /* 0x000000040a007c0c */ /* 0x000fe2000bfa6270 */
[C---:B------:R-:W-:Y:S01]  /*6c80*/  VIADD R22, R0.reuse, 0x50 ;  /* 0x0000005000167836 */ /* 0x040fe20000000000 */
[C---:B------:R-:W-:Y:S01]  /*6c90*/  ISETP.GE.AND P2, PT, R0.reuse, UR4, PT ;  /* 0x0000000400007c0c */ /* 0x040fe2000bf46270 */
[----:B------:R-:W-:Y:S01]  /*6ca0*/  VIADD R23, R0, 0x58 ;  /* 0x0000005800177836 */ /* 0x000fe20000000000 */
[----:B------:R-:W-:-:S02]  /*6cb0*/  ISETP.GE.AND P0, PT, R18, UR4, PT ;  /* 0x0000000412007c0c */ /* 0x000fc4000bf06270 */
[----:B------:R-:W-:Y:S02]  /*6cc0*/  ISETP.GE.AND P1, PT, R19, UR4, PT ;  /* 0x0000000413007c0c */ /* 0x000fe4000bf26270 */
[----:B------:R-:W-:Y:S02]  /*6cd0*/  IADD3 R20, R0, 0x40, RZ ;  /* 0x0000004000147810 */ /* 0x000fe40007ffe0ff */
[----:B------:R-:W-:Y:S02]  /*6ce0*/  @!P3 LEA.HI R5, R5, R5, RZ, 0x1 ;  /* 0x000000050505b211 */ /* 0x000fe400078f08ff */
[----:B------:R-:W-:Y:S02]  /*6cf0*/  @!P4 LEA.HI R6, R6, R6, RZ, 0x1 ;  /* 0x000000060606c211 */ /* 0x000fe400078f08ff */
[----:B------:R-:W-:Y:S02]  /*6d00*/  @!P5 LEA.HI R10, R10, R10, RZ, 0x1 ;  /* 0x0000000a0a0ad211 */ /* 0x000fe400078f08ff */
[----:B------:R-:W-:-:S02]  /*6d10*/  @!P3 LOP3.LUT R5, R5, 0xfffffffe, RZ, 0xc0, !PT ;  /* 0xfffffffe0505b812 */ /* 0x000fc400078ec0ff */
[----:B------:R-:W-:Y:S01]  /*6d20*/  @!P4 LOP3.LUT R15, R6, 0xfffffffe, RZ, 0xc0, !PT ;  /* 0xfffffffe060fc812 */ /* 0x000fe200078ec0ff */
[----:B------:R-:W-:Y:S01]  /*6d30*/  VIADD R6, R0, 0x38 ;  /* 0x0000003800067836 */ /* 0x000fe20000000000 */
[----:B------:R-:W-:Y:S01]  /*6d40*/  @!P5 LOP3.LUT R17, R10, 0xfffffffe, RZ, 0xc0, !PT ;  /* 0xfffffffe0a11d812 */ /* 0x000fe200078ec0ff */
[--C-:B---34-:R-:W-:Y:S01]  /*6d50*/  @!P2 IMAD.WIDE R10, R0, 0x4, R2.reuse ;  /* 0x00000004000aa825 */ /* 0x118fe200078e0202 */
[----:B------:R-:W-:Y:S02]  /*6d60*/  ISETP.GE.AND P6, PT, R22, UR4, PT ;  /* 0x0000000416007c0c */ /* 0x000fe4000bfc6270 */
[----:B------:R-:W-:Y:S01]  /*6d70*/  @!P0 LEA.HI R18, R18, R18, RZ, 0x1 ;  /* 0x0000001212128211 */ /* 0x000fe200078f08ff */
[--C-:B------:R-:W-:Y:S01]  /*6d80*/  @!P3 IMAD.WIDE R12, R5, 0x4, R2.reuse ;  /* 0x00000004050cb825 */ /* 0x100fe200078e0202 */
[----:B------:R0:W-:Y:S01]  /*6d90*/  @!P2 ST.E.64 desc[UR44][R10.64], R24 ;  /* 0x000000180a00a985 */ /* 0x0001e2000c101b2c */
[----:B------:R-:W-:Y:S02]  /*6da0*/  @!P1 LEA.HI R19, R19, R19, RZ, 0x1 ;  /* 0x0000001313139211 */ /* 0x000fe400078f08ff */
[----:B------:R-:W-:Y:S01]  /*6db0*/  VIADD R5, R0, 0x30 ;  /* 0x0000003000057836 */ /* 0x000fe20000000000 */
[----:B------:R1:W-:Y:S01]  /*6dc0*/  @!P3 ST.E.64 desc[UR44][R12.64], R28 ;  /* 0x0000001c0c00b985 */ /* 0x0003e2000c101b2c */
[----:B------:R-:W-:Y:S01]  /*6dd0*/  @!P4 IMAD.WIDE R14, R15, 0x4, R2 ;  /* 0x000000040f0ec825 */ /* 0x000fe200078e0202 */
[----:B------:R-:W-:-:S02]  /*6de0*/  ISETP.GE.AND P3, PT, R6, UR4, PT ;  /* 0x0000000406007c0c */ /* 0x000fc4000bf66270 */
[----:B------:R-:W-:Y:S01]  /*6df0*/  ISETP.GE.AND P2, PT, R5, UR4, PT ;  /* 0x0000000405007c0c */ /* 0x000fe2000bf46270 */
[----:B------:R-:W-:Y:S01]  /*6e00*/  @!P5 IMAD.WIDE R16, R17, 0x4, R2 ;  /* 0x000000041110d825 */ /* 0x000fe200078e0202 */
[----:B------:R2:W-:Y:S01]  /*6e10*/  @!P4 ST.E.64 desc[UR44][R14.64], R32 ;  /* 0x000000200e00c985 */ /* 0x0005e2000c101b2c */
[----:B------:R-:W-:Y:S02]  /*6e20*/  ISETP.GE.AND P4, PT, R20, UR4, PT ;  /* 0x0000000414007c0c */ /* 0x000fe4000bf86270 */
[----:B------:R-:W-:Y:S01]  /*6e30*/  @!P6 LEA.HI R22, R22, R22, RZ, 0x1 ;  /* 0x000000161616e211 */ /* 0x000fe200078f08ff */
[----:B------:R3:W-:Y:S01]  /*6e40*/  @!P5 ST.E.64 desc[UR44][R16.64], R36 ;  /* 0x000000241000d985 */ /* 0x0007e2000c101b2c */
[----:B------:R-:W-:Y:S01]  /*6e50*/  ISETP.GE.AND P5, PT, R21, UR4, PT ;  /* 0x0000000415007c0c */ /* 0x000fe2000bfa6270 */
[----:B0-----:R-:W-:Y:S01]  /*6e60*/  VIADD R24, R0, 0x60 ;  /* 0x0000006000187836 */ /* 0x001fe20000000000 */
[----:B------:R-:W-:Y:S02]  /*6e70*/  @!P0 LOP3.LUT R11, R18, 0xfffffffe, RZ, 0xc0, !PT ;  /* 0xfffffffe120b8812 */ /* 0x000fe400078ec0ff */
[----:B-1----:R-:W-:-:S02]  /*6e80*/  @!P1 LOP3.LUT R13, R19, 0xfffffffe, RZ, 0xc0, !PT ;  /* 0xfffffffe130d9812 */ /* 0x002fc400078ec0ff */
[----:B------:R-:W-:Y:S01]  /*6e90*/  @!P2 LEA.HI R5, R5, R5, RZ, 0x1 ;  /* 0x000000050505a211 */ /* 0x000fe200078f08ff */
[--C-:B------:R-:W-:Y:S01]  /*6ea0*/  @!P0 IMAD.WIDE R10, R11, 0x4, R2.reuse ;  /* 0x000000040b0a8825 */ /* 0x100fe200078e0202 */
[----:B------:R-:W-:Y:S02]  /*6eb0*/  @!P3 LEA.HI R6, R6, R6, RZ, 0x1 ;  /* 0x000000060606b211 */ /* 0x000fe400078f08ff */
[----:B------:R-:W-:Y:S01]  /*6ec0*/  @!P4 LEA.HI R20, R20, R20, RZ, 0x1 ;  /* 0x000000141414c211 */ /* 0x000fe200078f08ff */
[----:B------:R-:W-:Y:S01]  /*6ed0*/  @!P1 IMAD.WIDE R12, R13, 0x4, R2 ;  /* 0x000000040d0c9825 */ /* 0x000fe200078e0202 */
[----:B------:R-:W-:Y:S01]  /*6ee0*/  @!P2 LOP3.LUT R5, R5, 0xfffffffe, RZ, 0xc0, !PT ;  /* 0xfffffffe0505a812 */ /* 0x000fe200078ec0ff */
[----:B------:R0:W-:Y:S01]  /*6ef0*/  @!P0 ST.E.64 desc[UR44][R10.64], R40 ;  /* 0x000000280a008985 */ /* 0x0001e2000c101b2c */
[----:B------:R-:W-:Y:S02]  /*6f00*/  @!P5 LEA.HI R21, R21, R21, RZ, 0x1 ;  /* 0x000000151515d211 */ /* 0x000fe400078f08ff */
[----:B--2---:R-:W-:Y:S01]  /*6f10*/  @!P3 LOP3.LUT R15, R6, 0xfffffffe, RZ, 0xc0, !PT ;  /* 0xfffffffe060fb812 */ /* 0x004fe200078ec0ff */
[----:B------:R1:W-:Y:S01]  /*6f20*/  @!P1 ST.E.64 desc[UR44][R12.64], R44 ;  /* 0x0000002c0c009985 */ /* 0x0003e2000c101b2c */
[----:B---3--:R-:W-:Y:S01]  /*6f30*/  @!P4 LOP3.LUT R17, R20, 0xfffffffe, RZ, 0xc0, !PT ;  /* 0xfffffffe1411c812 */ /* 0x008fe200078ec0ff */
[C---:B------:R-:W-:Y:S01]  /*6f40*/  VIADD R6, R0.reuse, 0x70 ;  /* 0x0000007000067836 */ /* 0x040fe20000000000 */
[----:B------:R-:W-:Y:S01]  /*6f50*/  @!P5 LOP3.LUT R21, R21, 0xfffffffe, RZ, 0xc0, !PT ;  /* 0xfffffffe1515d812 */ /* 0x000fe200078ec0ff */
[----:B------:R-:W-:Y:S01]  /*6f60*/  VIADD R20, R0, 0x78 ;  /* 0x0000007800147836 */ /* 0x000fe20000000000 */
[----:B------:R-:W-:Y:S01]  /*6f70*/  @!P6 LOP3.LUT R19, R22, 0xfffffffe, RZ, 0xc0, !PT ;  /* 0xfffffffe1613e812 */ /* 0x000fe200078ec0ff */
[----:B------:R-:W-:Y:S01]  /*6f80*/  VIADD R22, R0, 0x88 ;  /* 0x0000008800167836 */ /* 0x000fe20000000000 */
[----:B------:R-:W-:-:S02]  /*6f90*/  ISETP.GE.AND P1, PT, R23, UR4, PT ;  /* 0x0000000417007c0c */ /* 0x000fc4000bf26270 */
[----:B------:R-:W-:Y:S01]  /*6fa0*/  ISETP.GE.AND P0, PT, R24, UR4, PT ;  /* 0x0000000418007c0c */ /* 0x000fe2000bf06270 */
[----:B0-----:R-:W-:Y:S01]  /*6fb0*/  @!P2 IMAD.WIDE R10, R5, 0x4, R2 ;  /* 0x00000004050aa825 */ /* 0x001fe200078e0202 */
[----:B------:R-:W-:-:S03]  /*6fc0*/  IADD3 R5, R0, 0x68, RZ ;  /* 0x0000006800057810 */ /* 0x000fc60007ffe0ff */
[--C-:B-1----:R-:W-:Y:S01]  /*6fd0*/  @!P3 IMAD.WIDE R12, R15, 0x4, R2.reuse ;  /* 0x000000040f0cb825 */ /* 0x102fe200078e0202 */
[----:B------:R0:W-:Y:S01]  /*6fe0*/  @!P2 ST.E.64 desc[UR44][R10.64], R48 ;  /* 0x000000300a00a985 */ /* 0x0001e2000c101b2c */
[----:B------:R-:W-:Y:S02]  /*6ff0*/  ISETP.GE.AND P2, PT, R5, UR4, PT ;  /* 0x0000000405007c0c */ /* 0x000fe4000bf46270 */
[--C-:B------:R-:W-:Y:S01]  /*7000*/  @!P4 IMAD.WIDE R14, R17, 0x4, R2.reuse ;  /* 0x00000004110ec825 */ /* 0x100fe200078e0202 */
[----:B------:R1:W-:Y:S01]  /*7010*/  @!P3 ST.E.64 desc[UR44][R12.64], R52 ;  /* 0x000000340c00b985 */ /* 0x0003e2000c101b2c */
[----:B------:R-:W-:Y:S02]  /*7020*/  ISETP.GE.AND P3, PT, R22, UR4, PT ;  /* 0x0000000416007c0c */ /* 0x000fe4000bf66270 */
[----:B------:R-:W-:Y:S01]  /*7030*/  @!P5 IMAD.WIDE R16, R21, 0x4, R2 ;  /* 0x000000041510d825 */ /* 0x000fe200078e0202 */
[----:B------:R2:W-:Y:S01]  /*7040*/  @!P4 ST.E.64 desc[UR44][R14.64], R56 ;  /* 0x000000380e00c985 */ /* 0x0005e2000c101b2c */
[----:B------:R-:W-:-:S02]  /*7050*/  @!P1 LEA.HI R23, R23, R23, RZ, 0x1 ;  /* 0x0000001717179211 */ /* 0x000fc400078f08ff */
[----:B------:R-:W-:Y:S01]  /*7060*/  @!P6 IMAD.WIDE R18, R19, 0x4, R2 ;  /* 0x000000041312e825 */ /* 0x000fe200078e0202 */
[----:B------:R3:W-:Y:S01]  /*7070*/  @!P5 ST.E.64 desc[UR44][R16.64], R60 ;  /* 0x0000003c1000d985 */ /* 0x0007e2000c101b2c */
[----:B------:R-:W-:Y:S02]  /*7080*/  ISETP.GE.AND P5, PT, R20, UR4, PT ;  /* 0x0000000414007c0c */ /* 0x000fe4000bfa6270 */
[----:B------:R-:W-:Y:S01]  /*7090*/  VIADD R21, R0, 0x80 ;  /* 0x0000008000157836 */ /* 0x000fe20000000000 */
[----:B------:R4:W-:Y:S01]  /*70a0*/  @!P6 ST.E.64 desc[UR44][R18.64], R64 ;  /* 0x000000401200e985 */ /* 0x0009e2000c101b2c */
[----:B------:R-:W-:Y:S02]  /*70b0*/  ISETP.GE.AND P6, PT, R6, UR4, PT ;  /* 0x0000000406007c0c */ /* 0x000fe4000bfc6270 */
[----:B------:R-:W-:Y:S02]  /*70c0*/  @!P0 LEA.HI R24, R24, R24, RZ, 0x1 ;  /* 0x0000001818188211 */ /* 0x000fe400078f08ff */
[----:B------:R-:W-:-:S02]  /*70d0*/  ISETP.GE.AND P4, PT, R21, UR4, PT ;  /* 0x0000000415007c0c */ /* 0x000fc4000bf86270 */
[----:B0-----:R-:W-:Y:S02]  /*70e0*/  @!P1 LOP3.LUT R11, R23, 0xfffffffe, RZ, 0xc0, !PT ;  /* 0xfffffffe170b9812 */ /* 0x001fe400078ec0ff */
[----:B-1----:R-:W-:Y:S01]  /*70f0*/  @!P0 LOP3.LUT R13, R24, 0xfffffffe, RZ, 0xc0, !PT ;  /* 0xfffffffe180d8812 */ /* 0x002fe200078ec0ff */
[----:B------:R-:W-:Y:S01]  /*7100*/  VIADD R24, R0, 0x98 ;  /* 0x0000009800187836 */ /* 0x000fe20000000000 */
[----:B------:R-:W-:Y:S01]  /*7110*/  @!P2 LEA.HI R5, R5, R5, RZ, 0x1 ;  /* 0x000000050505a211 */ /* 0x000fe200078f08ff */
[--C-:B------:R-:W-:Y:S01]  /*7120*/  @!P1 IMAD.WIDE R10, R11, 0x4, R2.reuse ;  /* 0x000000040b0a9825 */ /* 0x100fe200078e0202 */
[----:B------:R-:W-:Y:S02]  /*7130*/  @!P5 LEA.HI R20, R20, R20, RZ, 0x1 ;  /* 0x000000141414d211 */ /* 0x000fe400078f08ff */
[----:B------:R-:W-:Y:S01]  /*7140*/  @!P6 LEA.HI R6, R6, R6, RZ, 0x1 ;  /* 0x000000060606e211 */ /* 0x000fe200078f08ff */
[----:B------:R-:W-:Y:S01]  /*7150*/  @!P0 IMAD.WIDE R12, R13, 0x4, R2 ;  /* 0x000000040d0c8825 */ /* 0x000fe200078e0202 */
[----:B------:R-:W-:Y:S01]  /*7160*/  @!P2 LOP3.LUT R5, R5, 0xfffffffe, RZ, 0xc0, !PT ;  /* 0xfffffffe0505a812 */ /* 0x000fe200078ec0ff */
[----:B------:R0:W-:Y:S01]  /*7170*/  @!P1 ST.E.64 desc[UR44][R10.64], R68 ;  /* 0x000000440a009985 */ /* 0x0001e2000c101b2c */
[----:B------:R-:W-:-:S02]  /*7180*/  @!P4 LEA.HI R21, R21, R21, RZ, 0x1 ;  /* 0x000000151515c211 */ /* 0x000fc400078f08ff */
[----:B------:R-:W-:Y:S01]  /*7190*/  @!P3 LEA.HI R22, R22, R22, RZ, 0x1 ;  /* 0x000000161616b211 */ /* 0x000fe200078f08ff */
[----:B------:R1:W-:Y:S01]  /*71a0*/  @!P0 ST.E.64 desc[UR44][R12.64], R72 ;  /* 0x000000480c008985 */ /* 0x0003e2000c101b2c */
[----:B--2---:R-:W-:Y:S01]  /*71b0*/  @!P6 LOP3.LUT R15, R6, 0xfffffffe, RZ, 0xc0, !PT ;  /* 0xfffffffe060fe812 */ /* 0x004fe200078ec0ff */
[----:B------:R-:W-:Y:S01]  /*71c0*/  VIADD R6, R0, 0xa8 ;  /* 0x000000a800067836 */ /* 0x000fe20000000000 */
[----:B---3--:R-:W-:Y:S01]  /*71d0*/  @!P5 LOP3.LUT R17, R20, 0xfffffffe, RZ, 0xc0, !PT ;  /* 0xfffffffe1411d812 */ /* 0x008fe200078ec0ff */
[C---:B------:R-:W-:Y:S01]  /*71e0*/  VIADD R20, R0.reuse, 0xb0 ;  /* 0x000000b000147836 */ /* 0x040fe20000000000 */
[----:B------:R-:W-:Y:S02]  /*71f0*/  @!P4 LOP3.LUT R21, R21, 0xfffffffe, RZ, 0xc0, !PT ;  /* 0xfffffffe1515c812 */ /* 0x000fe400078ec0ff */
[----:B------:R-:W-:Y:S02]  /*7200*/  IADD3 R23, R0, 0x90, RZ ;  /* 0x0000009000177810 */ /* 0x000fe40007ffe0ff */
[----:B----4-:R-:W-:Y:S01]  /*7210*/  @!P3 LOP3.LUT R19, R22, 0xfffffffe, RZ, 0xc0, !PT ;  /* 0xfffffffe1613b812 */ /* 0x010fe200078ec0ff */
[----:B0-----:R-:W-:Y:S01]  /*7220*/  @!P2 IMAD.WIDE R10, R5, 0x4, R2 ;  /* 0x00000004050aa825 */ /* 0x001fe200078e0202 */
[----:B------:R-:W-:-:S02]  /*7230*/  ISETP.GE.AND P0, PT, R23, UR4, PT ;  /* 0x0000000417007c0c */ /* 0x000fc4000bf06270 */
[----:B------:R-:W-:Y:S01]  /*7240*/  ISETP.GE.AND P1, PT, R24, UR4, PT ;  /* 0x0000000418007c0c */ /* 0x000fe2000bf26270 */
[----:B------:R-:W-:Y:S01]  /*7250*/  VIADD R5, R0, 0xa0 ;  /* 0x000000a000057836 */ /* 0x000fe20000000000 */
[----:B------:R0:W-:Y:S01]  /*7260*/  @!P2 ST.E.64 desc[UR44][R10.64], R76 ;  /* 0x0000004c0a00a985 */ /* 0x0001e2000c101b2c */
[----:B-1----:R-:W-:-:S03]  /*7270*/  @!P6 IMAD.WIDE R12, R15, 0x4, R2 ;  /* 0x000000040f0ce825 */ /* 0x002fc600078e0202 */
[----:B------:R-:W-:Y:S01]  /*7280*/  ISETP.GE.AND P2, PT, R5, UR4, PT ;  /* 0x0000000405007c0c */ /* 0x000fe2000bf46270 */
[--C-:B------:R-:W-:Y:S01]  /*7290*/  @!P5 IMAD.WIDE R14, R17, 0x4, R2.reuse ;  /* 0x00000004110ed825 */ /* 0x100fe200078e0202 */
[----:B------:R1:W-:Y:S03]  /*72a0*/  @!P6 ST.E.64 desc[UR44][R12.64], R80 ;  /* 0x000000500c00e985 */ /* 0x0003e6000c101b2c */
[--C-:B------:R-:W-:Y:S01]  /*72b0*/  @!P4 IMAD.WIDE R16, R21, 0x4, R2.reuse ;  /* 0x000000041510c825 */ /* 0x100fe200078e0202 */
[----:B------:R2:W-:Y:S01]  /*72c0*/  @!P5 ST.E.64 desc[UR44][R14.64], R84 ;  /* 0x000000540e00d985 */ /* 0x0005e2000c101b2c */
[----:B------:R-:W-:Y:S02]  /*72d0*/  IADD3 R21, R0, 0xb8, RZ ;  /* 0x000000b800157810 */ /* 0x000fe40007ffe0ff */
[----:B------:R-:W-:Y:S01]  /*72e0*/  @!P3 IMAD.WIDE R18, R19, 0x4, R2 ;  /* 0x000000041312b825 */ /* 0x000fe200078e0202 */
[----:B------:R3:W-:Y:S01]  /*72f0*/  @!P4 ST.E.64 desc[UR44][R16.64], R88 ;  /* 0x000000581000c985 */ /* 0x0007e2000c101b2c */
[----:B------:R-:W-:-:S02]  /*7300*/  ISETP.GE.AND P4, PT, R20, UR4, PT ;  /* 0x0000000414007c0c */ /* 0x000fc4000bf86270 */
[----:B------:R-:W-:Y:S01]  /*7310*/  VIADD R22, R0, 0xc0 ;  /* 0x000000c000167836 */ /* 0x000fe20000000000 */
[----:B------:R4:W-:Y:S01]  /*7320*/  @!P3 ST.E.64 desc[UR44][R18.64], R92 ;  /* 0x0000005c1200b985 */ /* 0x0009e2000c101b2c */
[----:B------:R-:W-:Y:S02]  /*7330*/  ISETP.GE.AND P3, PT, R6, UR4, PT ;  /* 0x0000000406007c0c */ /* 0x000fe4000bf66270 */
[----:B------:R-:W-:Y:S02]  /*7340*/  ISETP.GE.AND P5, PT, R21, UR4, PT ;  /* 0x0000000415007c0c */ /* 0x000fe4000bfa6270 */
[----:B------:R-:W-:Y:S02]  /*7350*/  ISETP.GE.AND P6, PT, R22, UR4, PT ;  /* 0x0000000416007c0c */ /* 0x000fe4000bfc6270 */
[----:B------:R-:W-:Y:S02]  /*7360*/  @!P0 LEA.HI R23, R23, R23, RZ, 0x1 ;  /* 0x0000001717178211 */ /* 0x000fe400078f08ff */
[----:B------:R-:W-:-:S02]  /*7370*/  @!P1 LEA.HI R24, R24, R24, RZ, 0x1 ;  /* 0x0000001818189211 */ /* 0x000fc400078f08ff */
[----:B------:R-:W-:Y:S02]  /*7380*/  @!P2 LEA.HI R5, R5, R5, RZ, 0x1 ;  /* 0x000000050505a211 */ /* 0x000fe400078f08ff */
[----:B0-----:R-:W-:Y:S02]  /*7390*/  @!P0 LOP3.LUT R11, R23, 0xfffffffe, RZ, 0xc0, !PT ;  /* 0xfffffffe170b8812 */ /* 0x001fe400078ec0ff */
[----:B-1----:R-:W-:Y:S02]  /*73a0*/  @!P1 LOP3.LUT R13, R24, 0xfffffffe, RZ, 0xc0, !PT ;  /* 0xfffffffe180d9812 */ /* 0x002fe400078ec0ff */
[----:B------:R-:W-:Y:S01]  /*73b0*/  @!P2 LOP3.LUT R5, R5, 0xfffffffe, RZ, 0xc0, !PT ;  /* 0xfffffffe0505a812 */ /* 0x000fe200078ec0ff */
[--C-:B------:R-:W-:Y:S01]  /*73c0*/  @!P0 IMAD.WIDE R10, R11, 0x4, R2.reuse ;  /* 0x000000040b0a8825 */ /* 0x100fe200078e0202 */
[----:B------:R-:W-:Y:S02]  /*73d0*/  @!P3 LEA.HI R6, R6, R6, RZ, 0x1 ;  /* 0x000000060606b211 */ /* 0x000fe400078f08ff */
[----:B------:R-:W-:Y:S01]  /*73e0*/  @!P4 LEA.HI R20, R20, R20, RZ, 0x1 ;  /* 0x000000141414c211 */ /* 0x000fe200078f08ff */
[--C-:B------:R-:W-:Y:S01]  /*73f0*/  @!P1 IMAD.WIDE R12, R13, 0x4, R2.reuse ;  /* 0x000000040d0c9825 */ /* 0x100fe200078e0202 */
[----:B------:R-:W-:Y:S01]  /*7400*/  @!P6 LEA.HI R22, R22, R22, RZ, 0x1 ;  /* 0x000000161616e211 */ /* 0x000fe200078f08ff */
[----:B------:R0:W-:Y:S01]  /*7410*/  @!P0 ST.E.64 desc[UR44][R10.64], R96 ;  /* 0x000000600a008985 */ /* 0x0001e2000c101b2c */
[----:B------:R-:W-:Y:S01]  /*7420*/  @!P5 LEA.HI R21, R21, R21, RZ, 0x1 ;  /* 0x000000151515d211 */ /* 0x000fe200078f08ff */
[--C-:B--2---:R-:W-:Y:S01]  /*7430*/  @!P2 IMAD.WIDE R14, R5, 0x4, R2.reuse ;  /* 0x00000004050ea825 */ /* 0x104fe200078e0202 */
[----:B---3--:R-:W-:Y:S01]  /*7440*/  @!P3 LOP3.LUT R17, R6, 0xfffffffe, RZ, 0xc0, !PT ;  /* 0xfffffffe0611b812 */ /* 0x008fe200078ec0ff */
[----:B------:R1:W-:Y:S01]  /*7450*/  @!P1 ST.E.64 desc[UR44][R12.64], R100 ;  /* 0x000000640c009985 */ /* 0x0003e2000c101b2c */
[----:B----4-:R-:W-:Y:S01]  /*7460*/  @!P4 LOP3.LUT R19, R20, 0xfffffffe, RZ, 0xc0, !PT ;  /* 0xfffffffe1413c812 */ /* 0x010fe200078ec0ff */
[----:B------:R-:W-:Y:S01]  /*7470*/  VIADD R6, R0, 0xd0 ;  /* 0x000000d000067836 */ /* 0x000fe20000000000 */
[----:B------:R-:W-:Y:S01]  /*7480*/  @!P6 LOP3.LUT R5, R22, 0xfffffffe, RZ, 0xc0, !PT ;  /* 0xfffffffe1605e812 */ /* 0x000fe200078ec0ff */
[----:B------:R2:W-:Y:S01]  /*7490*/  @!P2 ST.E.64 desc[UR44][R14.64], R104 ;  /* 0x000000680e00a985 */ /* 0x0005e2000c101b2c */
[----:B------:R-:W-:Y:S01]  /*74a0*/  @!P5 LOP3.LUT R21, R21, 0xfffffffe, RZ, 0xc0, !PT ;  /* 0xfffffffe1515d812 */ /* 0x000fe200078ec0ff */
[----:B------:R-:W-:Y:S01]  /*74b0*/  VIADD R20, R0, 0xd8 ;  /* 0x000000d800147836 */ /* 0x000fe20000000000 */
[----:B------:R-:W-:Y:S01]  /*74c0*/  ISETP.GE.AND P1, PT, R6, UR4, PT ;  /* 0x0000000406007c0c */ /* 0x000fe2000bf26270 */
[----:B0-----:R-:W-:-:S03]  /*74d0*/  @!P3 IMAD.WIDE R10, R17, 0x4, R2 ;  /* 0x00000004110ab825 */ /* 0x001fc600078e0202 */
[----:B------:R-:W-:Y:S01]  /*74e0*/  ISETP.GE.AND P2, PT, R20, UR4, PT ;  /* 0x0000000414007c0c */ /* 0x000fe2000bf46270 */
[--C-:B-1----:R-:W-:Y:S01]  /*74f0*/  @!P4 IMAD.WIDE R12, R19, 0x4, R2.reuse ;  /* 0x00000004130cc825 */ /* 0x102fe200078e0202 */
[----:B------:R0:W-:Y:S03]  /*7500*/  @!P3 ST.E.64 desc[UR44][R10.64], R108 ;  /* 0x0000006c0a00b985 */ /* 0x0001e6000c101b2c */
[----:B------:R-:W-:Y:S01]  /*7510*/  @!P6 IMAD.WIDE R18, R5, 0x4, R2 ;  /* 0x000000040512e825 */ /* 0x000fe200078e0202 */
[----:B------:R1:W-:Y:S03]  /*7520*/  @!P4 ST.E.64 desc[UR44][R12.64], R112 ;  /* 0x000000700c00c985 */ /* 0x0003e6000c101b2c */
[----:B------:R-:W-:Y:S01]  /*7530*/  @!P1 LEA.HI R6, R6, R6, RZ, 0x1 ;  /* 0x0000000606069211 */ /* 0x000fe200078f08ff */
[----:B------:R-:W-:-:S02]  /*7540*/  VIADD R5, R0, 0xc8 ;  /* 0x000000c800057836 */ /* 0x000fc40000000000 */
[----:B------:R-:W-:Y:S01]  /*7550*/  @!P5 IMAD.WIDE R16, R21, 0x4, R2 ;  /* 0x000000041510d825 */ /* 0x000fe200078e0202 */
[C---:B------:R-:W-:Y:S02]  /*7560*/  IADD3 R21, R0.reuse, 0xe0, RZ ;  /* 0x000000e000157810 */ /* 0x040fe40007ffe0ff */
[----:B------:R-:W-:Y:S01]  /*7570*/  ISETP.GE.AND P0, PT, R5, UR4, PT ;  /* 0x0000000405007c0c */ /* 0x000fe2000bf06270 */
[C---:B--2---:R-:W-:Y:S01]  /*7580*/  VIADD R14, R0.reuse, 0xe8 ;  /* 0x000000e8000e7836 */ /* 0x044fe20000000000 */
[----:B------:R2:W-:Y:S01]  /*7590*/  @!P5 ST.E.64 desc[UR44][R16.64], R116 ;  /* 0x000000741000d985 */ /* 0x0005e2000c101b2c */
[C---:B------:R-:W-:Y:S01]  /*75a0*/  VIADD R15, R0.reuse, 0xf0 ;  /* 0x000000f0000f7836 */ /* 0x040fe20000000000 */
[----:B------:R-:W-:Y:S01]  /*75b0*/  ISETP.GE.AND P3, PT, R21, UR4, PT ;  /* 0x0000000415007c0c */ /* 0x000fe2000bf66270 */
[----:B0-----:R-:W-:Y:S01]  /*75c0*/  VIADD R11, R0, 0xf8 ;  /* 0x000000f8000b7836 */ /* 0x001fe20000000000 */
[----:B------:R0:W-:Y:S01]  /*75d0*/  @!P6 ST.E.64 desc[UR44][R18.64], R120 ;  /* 0x000000781200e985 */ /* 0x0001e2000c101b2c */
[----:B------:R-:W-:-:S02]  /*75e0*/  ISETP.GE.AND P4, PT, R14, UR4, PT ;  /* 0x000000040e007c0c */ /* 0x000fc4000bf86270 */
[----:B------:R-:W-:Y:S02]  /*75f0*/  ISETP.GE.AND P5, PT, R15, UR4, PT ;  /* 0x000000040f007c0c */ /* 0x000fe4000bfa6270 */
[----:B------:R-:W-:Y:S02]  /*7600*/  ISETP.GE.AND P6, PT, R11, UR4, PT ;  /* 0x000000040b007c0c */ /* 0x000fe4000bfc6270 */
[----:B------:R-:W-:Y:S02]  /*7610*/  @!P0 LEA.HI R5, R5, R5, RZ, 0x1 ;  /* 0x0000000505058211 */ /* 0x000fe400078f08ff */
[----:B------:R-:W-:Y:S02]  /*7620*/  @!P2 LEA.HI R20, R20, R20, RZ, 0x1 ;  /* 0x000000141414a211 */ /* 0x000fe400078f08ff */
[----:B------:R-:W-:Y:S02]  /*7630*/  @!P3 LEA.HI R21, R21, R21, RZ, 0x1 ;  /* 0x000000151515b211 */ /* 0x000fe400078f08ff */
[----:B------:R-:W-:-:S02]  /*7640*/  @!P0 LOP3.LUT R5, R5, 0xfffffffe, RZ, 0xc0, !PT ;  /* 0xfffffffe05058812 */ /* 0x000fc400078ec0ff */
[----:B------:R-:W-:Y:S02]  /*7650*/  @!P4 LEA.HI R14, R14, R14, RZ, 0x1 ;  /* 0x0000000e0e0ec211 */ /* 0x000fe400078f08ff */
[----:B------:R-:W-:Y:S02]  /*7660*/  @!P5 LEA.HI R10, R15, R15, RZ, 0x1 ;  /* 0x0000000f0f0ad211 */ /* 0x000fe400078f08ff */
[----:B------:R-:W-:Y:S02]  /*7670*/  @!P6 LEA.HI R11, R11, R11, RZ, 0x1 ;  /* 0x0000000b0b0be211 */ /* 0x000fe400078f08ff */
[----:B-1----:R-:W-:Y:S02]  /*7680*/  @!P1 LOP3.LUT R13, R6, 0xfffffffe, RZ, 0xc0, !PT ;  /* 0xfffffffe060d9812 */ /* 0x002fe400078ec0ff */
[----:B------:R-:W-:Y:S02]  /*7690*/  @!P2 LOP3.LUT R15, R20, 0xfffffffe, RZ, 0xc0, !PT ;  /* 0xfffffffe140fa812 */ /* 0x000fe400078ec0ff */
[----:B--2---:R-:W-:Y:S01]  /*76a0*/  @!P3 LOP3.LUT R17, R21, 0xfffffffe, RZ, 0xc0, !PT ;  /* 0xfffffffe1511b812 */ /* 0x004fe200078ec0ff */
[----:B------:R-:W-:Y:S01]  /*76b0*/  @!P1 IMAD.WIDE R12, R13, 0x4, R2 ;  /* 0x000000040d0c9825 */ /* 0x000fe200078e0202 */
[----:B0-----:R-:W-:-:S02]  /*76c0*/  @!P4 LOP3.LUT R19, R14, 0xfffffffe, RZ, 0xc0, !PT ;  /* 0xfffffffe0e13c812 */ /* 0x001fc400078ec0ff */
[----:B------:R-:W-:Y:S01]  /*76d0*/  @!P5 LOP3.LUT R21, R10, 0xfffffffe, RZ, 0xc0, !PT ;  /* 0xfffffffe0a15d812 */ /* 0x000fe200078ec0ff */
[----:B------:R-:W-:Y:S01]  /*76e0*/  @!P2 IMAD.WIDE R14, R15, 0x4, R2 ;  /* 0x000000040f0ea825 */ /* 0x000fe200078e0202 */
[----:B------:R-:W-:-:S03]  /*76f0*/  @!P6 LOP3.LUT R23, R11, 0xfffffffe, RZ, 0xc0, !PT ;  /* 0xfffffffe0b17e812 */ /* 0x000fc600078ec0ff */
[----:B------:R-:W-:-:S04]  /*7700*/  @!P0 IMAD.WIDE R10, R5, 0x4, R2 ;  /* 0x00000004050a8825 */ /* 0x000fc800078e0202 */
[--C-:B------:R-:W-:Y:S01]  /*7710*/  @!P3 IMAD.WIDE R16, R17, 0x4, R2.reuse ;  /* 0x000000041110b825 */ /* 0x100fe200078e0202 */
[----:B------:R1:W-:Y:S03]  /*7720*/  @!P0 ST.E.64 desc[UR44][R10.64], R124 ;  /* 0x0000007c0a008985 */ /* 0x0003e6000c101b2c */
[--C-:B------:R-:W-:Y:S01]  /*7730*/  @!P4 IMAD.WIDE R18, R19, 0x4, R2.reuse ;  /* 0x000000041312c825 */ /* 0x100fe200078e0202 */
[----:B------:R1:W-:Y:S03]  /*7740*/  @!P1 ST.E.64 desc[UR44][R12.64], R128 ;  /* 0x000000800c009985 */ /* 0x0003e6000c101b2c */
[--C-:B------:R-:W-:Y:S01]  /*7750*/  @!P5 IMAD.WIDE R20, R21, 0x4, R2.reuse ;  /* 0x000000041514d825 */ /* 0x100fe200078e0202 */
[----:B------:R1:W-:Y:S03]  /*7760*/  @!P2 ST.E.64 desc[UR44][R14.64], R132 ;  /* 0x000000840e00a985 */ /* 0x0003e6000c101b2c */
[----:B------:R-:W-:Y:S01]  /*7770*/  @!P6 IMAD.WIDE R2, R23, 0x4, R2 ;  /* 0x000000041702e825 */ /* 0x000fe200078e0202 */
[----:B------:R1:W-:Y:S04]  /*7780*/  @!P3 ST.E.64 desc[UR44][R16.64], R136 ;  /* 0x000000881000b985 */ /* 0x0003e8000c101b2c */
[----:B------:R1:W-:Y:S04]  /*7790*/  @!P4 ST.E.64 desc[UR44][R18.64], R140 ;  /* 0x0000008c1200c985 */ /* 0x0003e8000c101b2c */
[----:B------:R1:W-:Y:S04]  /*77a0*/  @!P5 ST.E.64 desc[UR44][R20.64], R144 ;  /* 0x000000901400d985 */ /* 0x0003e8000c101b2c */
[----:B------:R1:W-:Y:S02]  /*77b0*/  @!P6 ST.E.64 desc[UR44][R2.64], R148 ;  /* 0x000000940200e985 */ /* 0x0003e4000c101b2c */
.L_x_35:
[----:B------:R-:W-:Y:S05]  /*77c0*/  BSYNC B0 ;  /* 0x0000000000007941 */ /* 0x000fea0003800000 */
.L_x_34:
[----:B------:R-:W-:Y:S01]  /*77d0*/  ISETP.GE.AND P0, PT, R9, R8, PT ;  /* 0x000000080900720c */ /* 0x000fe20003f06270 */
[----:B-1--4-:R1:W2:Y:S04]  /*77e0*/  SHFL.IDX PT, R3, R7, 0x1, 0x1c1f ;  /* 0x003c1f0007037f89 */ /* 0x0122a800000e0000 */
[----:B---3--:R1:W3:Y:S08]  /*77f0*/  SHFL.IDX PT, R2, R4, 0x1, 0x1c1f ;  /* 0x003c1f0004027f89 */ /* 0x0082f000000e0000 */
[----:B-1----:R-:W-:Y:S05]  /*7800*/  @P0 BRA `(.L_x_10) ;  /* 0x0000004800cc0947 */ /* 0x002fea0003800000 */
[C---:B0-----:R-:W-:Y:S01]  /*7810*/  VIADD R4, R0.reuse, 0x8 ;  /* 0x0000000800047836 */ /* 0x041fe20000000000 */
[C---:B------:R-:W-:Y:S01]  /*7820*/  IADD3 R5, R0.reuse, 0x10, RZ ;  /* 0x0000001000057810 */ /* 0x040fe20007ffe0ff */
[----:B------:R-:W-:Y:S01]  /*7830*/  ULDC UR4, c[0x0][0xac8] ;  /* 0x0002b20000047ab9 */ /* 0x000fe20000000800 */
[C---:B------:R-:W-:Y:S01]  /*7840*/  VIADD R10, R0.reuse, 0x18 ;  /* 0x00000018000a7836 */ /* 0x040fe20000000000 */
[C---:B------:R-:W-:Y:S01]  /*7850*/  ISETP.GE.AND P0, PT, R0.reuse, UR4, PT ;  /* 0x0000000400007c0c */ /* 0x040fe2000bf06270 */
[----:B------:R-:W-:Y:S01]  /*7860*/  VIADD R11, R0, 0x20 ;  /* 0x00000020000b7836 */ /* 0x000fe20000000000 */
[----:B------:R-:W-:Y:S01]  /*7870*/  ISETP.GE.AND P1, PT, R4, UR4, PT ;  /* 0x0000000404007c0c */ /* 0x000fe2000bf26270 */
[C---:B------:R-:W-:Y:S01]  /*7880*/  VIADD R12, R0.reuse, 0x28 ;  /* 0x00000028000c7836 */ /* 0x040fe20000000000 */
[----:B------:R-:W-:Y:S01]  /*7890*/  ISETP.GE.AND P2, PT, R5, UR4, PT ;  /* 0x0000000405007c0c */ /* 0x000fe2000bf46270 */
[----:B------:R-:W-:Y:S01]  /*78a0*/  VIADD R13, R0, 0x30 ;  /* 0x00000030000d7836 */ /* 0x000fe20000000000 */
[----:B------:R-:W-:Y:S01]  /*78b0*/  ISETP.GE.AND P5, PT, R10, UR4, PT ;  /* 0x000000040a007c0c */ /* 0x000fe2000bfa6270 */
[C---:B------:R-:W-:Y:S01]  /*78c0*/  VIADD R15, R0.reuse, 0x40 ;  /* 0x00000040000f7836 */ /* 0x040fe20000000000 */
[----:B------:R-:W-:Y:S01]  /*78d0*/  ISETP.GE.AND P6, PT, R11, UR4, PT ;  /* 0x000000040b007c0c */ /* 0x000fe2000bfc6270 */
[C---:B------:R-:W-:Y:S01]  /*78e0*/  VIADD R16, R0.reuse, 0x48 ;  /* 0x0000004800107836 */ /* 0x040fe20000000000 */
[C---:B------:R-:W-:Y:S01]  /*78f0*/  IADD3 R14, R0.reuse, 0x38, RZ ;  /* 0x00000038000e7810 */ /* 0x040fe20007ffe0ff */
[C---:B------:R-:W-:Y:S01]  /*7900*/  VIADD R18, R0.reuse, 0x50 ;  /* 0x0000005000127836 */ /* 0x040fe20000000000 */
[----:B------:R-:W-:Y:S01]  /*7910*/  ISETP.GE.AND P3, PT, R15, UR4, PT ;  /* 0x000000040f007c0c */ /* 0x000fe2000bf66270 */
[----:B------:R-:W-:Y:S01]  /*7920*/  VIADD R19, R0, 0x58 ;  /* 0x0000005800137836 */ /* 0x000fe20000000000 */
[----:B------:R-:W-:Y:S01]  /*7930*/  ISETP.GE.AND P4, PT, R16, UR4, PT ;  /* 0x0000000410007c0c */ /* 0x000fe2000bf86270 */
[----:B------:R-:W-:Y:S01]  /*7940*/  VIADD R20, R0, 0x80 ;  /* 0x0000008000147836 */ /* 0x000fe20000000000 */
[----:B------:R-:W-:-:S02]  /*7950*/  @!P1 LEA.HI R4, R4, R4, RZ, 0x1 ;  /* 0x0000000404049211 */ /* 0x000fc400078f08ff */
[----:B------:R-:W-:Y:S02]  /*7960*/  @!P2 LEA.HI R5, R5, R5, RZ, 0x1 ;  /* 0x000000050505a211 */ /* 0x000fe400078f08ff */
[----:B------:R-:W-:Y:S02]  /*7970*/  @!P1 LOP3.LUT R7, R4, 0xfffffffe, RZ, 0xc0, !PT ;  /* 0xfffffffe04079812 */ /* 0x000fe400078ec0ff */
[----:B------:R-:W-:Y:S01]  /*7980*/  @!P2 LOP3.LUT R9, R5, 0xfffffffe, RZ, 0xc0, !PT ;  /* 0xfffffffe0509a812 */ /* 0x000fe200078ec0ff */
[--C-:B--23--:R-:W-:Y:S01]  /*7990*/  @!P0 IMAD.WIDE R4, R0, 0x4, R2.reuse ;  /* 0x0000000400048825 */ /* 0x10cfe200078e0202 */
[----:B------:R-:W-:Y:S02]  /*79a0*/  @!P5 LEA.HI R10, R10, R10, RZ, 0x1 ;  /* 0x0000000a0a0ad211 */ /* 0x000fe400078f08ff */
[----:B------:R-:W-:Y:S01]  /*79b0*/  @!P6 LEA.HI R11, R11, R11, RZ, 0x1 ;  /* 0x0000000b0b0be211 */ /* 0x000fe200078f08ff */
[----:B------:R-:W-:Y:S01]  /*79c0*/  @!P1 IMAD.WIDE R6, R7, 0x4, R2 ;  /* 0x0000000407069825 */ /* 0x000fe200078e0202 */
[----:B------:R0:W-:Y:S01]  /*79d0*/  @!P0 ST.E.64 desc[UR44][R4.64], R26 ;  /* 0x0000001a04008985 */ /* 0x0001e2000c101b2c */
[----:B------:R-:W-:-:S02]  /*79e0*/  ISETP.GE.AND P0, PT, R12, UR4, PT ;  /* 0x000000040c007c0c */ /* 0x000fc4000bf06270 */
[----:B------:R-:W-:Y:S01]  /*79f0*/  @!P2 IMAD.WIDE R8, R9, 0x4, R2 ;  /* 0x000000040908a825 */ /* 0x000fe200078e0202 */
[----:B------:R1:W-:Y:S01]  /*7a00*/  @!P1 ST.E.64 desc[UR44][R6.64], R30 ;  /* 0x0000001e06009985 */ /* 0x0003e2000c101b2c */
[----:B------:R-:W-:Y:S02]  /*7a10*/  ISETP.GE.AND P1, PT, R13, UR4, PT ;  /* 0x000000040d007c0c */ /* 0x000fe4000bf26270 */
[----:B------:R-:W-:Y:S01]  /*7a20*/  @!P3 LEA.HI R15, R15, R15, RZ, 0x1 ;  /* 0x0000000f0f0fb211 */ /* 0x000fe200078f08ff */
[----:B------:R2:W-:Y:S01]  /*7a30*/  @!P2 ST.E.64 desc[UR44][R8.64], R34 ;  /* 0x000000220800a985 */ /* 0x0005e2000c101b2c */
[----:B------:R-:W-:Y:S02]  /*7a40*/  ISETP.GE.AND P2, PT, R14, UR4, PT ;  /* 0x000000040e007c0c */ /* 0x000fe4000bf46270 */
[----:B------:R-:W-:Y:S02]  /*7a50*/  @!P4 LEA.HI R16, R16, R16, RZ, 0x1 ;  /* 0x000000101010c211 */ /* 0x000fe400078f08ff */
[----:B------:R-:W-:-:S02]  /*7a60*/  @!P3 LOP3.LUT R15, R15, 0xfffffffe, RZ, 0xc0, !PT ;  /* 0xfffffffe0f0fb812 */ /* 0x000fc400078ec0ff */
[----:B0-----:R-:W-:Y:S02]  /*7a70*/  @!P5 LOP3.LUT R5, R10, 0xfffffffe, RZ, 0xc0, !PT ;  /* 0xfffffffe0a05d812 */ /* 0x001fe400078ec0ff */
[----:B------:R-:W-:Y:S02]  /*7a80*/  @!P0 LEA.HI R12, R12, R12, RZ, 0x1 ;  /* 0x0000000c0c0c8211 */ /* 0x000fe400078f08ff */
[----:B-1----:R-:W-:Y:S01]  /*7a90*/  @!P6 LOP3.LUT R7, R11, 0xfffffffe, RZ, 0xc0, !PT ;  /* 0xfffffffe0b07e812 */ /* 0x002fe200078ec0ff */
[--C-:B------:R-:W-:Y:S01]  /*7aa0*/  @!P5 IMAD.WIDE R4, R5, 0x4, R2.reuse ;  /* 0x000000040504d825 */ /* 0x100fe200078e0202 */
[----:B------:R-:W-:Y:S02]  /*7ab0*/  @!P1 LEA.HI R13, R13, R13, RZ, 0x1 ;  /* 0x0000000d0d0d9211 */ /* 0x000fe400078f08ff */
[----:B------:R-:W-:Y:S01]  /*7ac0*/  @!P2 LEA.HI R14, R14, R14, RZ, 0x1 ;  /* 0x0000000e0e0ea211 */ /* 0x000fe200078f08ff */
[----:B------:R-:W-:Y:S01]  /*7ad0*/  @!P6 IMAD.WIDE R6, R7, 0x4, R2 ;  /* 0x000000040706e825 */ /* 0x000fe200078e0202 */
[----:B--2---:R-:W-:Y:S01]  /*7ae0*/  @!P0 LOP3.LUT R9, R12, 0xfffffffe, RZ, 0xc0, !PT ;  /* 0xfffffffe0c098812 */ /* 0x004fe200078ec0ff */
[----:B------:R0:W-:Y:S01]  /*7af0*/  @!P5 ST.E.64 desc[UR44][R4.64], R38 ;  /* 0x000000260400d985 */ /* 0x0001e2000c101b2c */
[----:B------:R-:W-:-:S02]  /*7b00*/  @!P1 LOP3.LUT R13, R13, 0xfffffffe, RZ, 0xc0, !PT ;  /* 0xfffffffe0d0d9812 */ /* 0x000fc400078ec0ff */
[----:B------:R-:W-:Y:S01]  /*7b10*/  @!P2 LOP3.LUT R11, R14, 0xfffffffe, RZ, 0xc0, !PT ;  /* 0xfffffffe0e0ba812 */ /* 0x000fe200078ec0ff */
[----:B------:R1:W-:Y:S01]  /*7b20*/  @!P6 ST.E.64 desc[UR44][R6.64], R42 ;  /* 0x0000002a0600e985 */ /* 0x0003e2000c101b2c */
[----:B------:R-:W-:Y:S01]  /*7b30*/  @!P4 LOP3.LUT R17, R16, 0xfffffffe, RZ, 0xc0, !PT ;  /* 0xfffffffe1011c812 */ /* 0x000fe200078ec0ff */
[----:B------:R-:W-:Y:S01]  /*7b40*/  VIADD R16, R0, 0x70 ;  /* 0x0000007000107836 */ /* 0x000fe20000000000 */
[----:B------:R-:W-:Y:S02]  /*7b50*/  ISETP.GE.AND P5, PT, R18, UR4, PT ;  /* 0x0000000412007c0c */ /* 0x000fe4000bfa6270 */
[----:B------:R-:W-:Y:S02]  /*7b60*/  ISETP.GE.AND P6, PT, R19, UR4, PT ;  /* 0x0000000413007c0c */ /* 0x000fe4000bfc6270 */
[----:B------:R-:W-:Y:S01]  /*7b70*/  IADD3 R14, R0, 0x60, RZ ;  /* 0x00000060000e7810 */ /* 0x000fe20007ffe0ff */
[----:B0-----:R-:W-:-:S04]  /*7b80*/  @!P0 IMAD.WIDE R4, R9, 0x4, R2 ;  /* 0x0000000409048825 */ /* 0x001fc800078e0202 */
[--C-:B-1----:R-:W-:Y:S01]  /*7b90*/  @!P1 IMAD.WIDE R6, R13, 0x4, R2.reuse ;  /* 0x000000040d069825 */ /* 0x102fe200078e0202 */
[----:B------:R0:W-:Y:S01]  /*7ba0*/  @!P0 ST.E.64 desc[UR44][R4.64], R46 ;  /* 0x0000002e04008985 */ /* 0x0001e2000c101b2c */
[----:B------:R-:W-:Y:S02]  /*7bb0*/  ISETP.GE.AND P0, PT, R20, UR4, PT ;  /* 0x0000000414007c0c */ /* 0x000fe4000bf06270 */
[--C-:B------:R-:W-:Y:S01]  /*7bc0*/  @!P2 IMAD.WIDE R8, R11, 0x4, R2.reuse ;  /* 0x000000040b08a825 */ /* 0x100fe200078e0202 */
[----:B------:R1:W-:Y:S01]  /*7bd0*/  @!P1 ST.E.64 desc[UR44][R6.64], R50 ;  /* 0x0000003206009985 */ /* 0x0003e2000c101b2c */
[----:B------:R-:W-:Y:S02]  /*7be0*/  @!P5 LEA.HI R18, R18, R18, RZ, 0x1 ;  /* 0x000000121212d211 */ /* 0x000fe400078f08ff */
[----:B------:R-:W-:Y:S01]  /*7bf0*/  @!P3 IMAD.WIDE R10, R15, 0x4, R2 ;  /* 0x000000040f0ab825 */ /* 0x000fe200078e0202 */
[----:B------:R2:W-:Y:S01]  /*7c00*/  @!P2 ST.E.64 desc[UR44][R8.64], R54 ;  /* 0x000000360800a985 */ /* 0x0005e2000c101b2c */
[----:B------:R-:W-:-:S02]  /*7c10*/  ISETP.GE.AND P2, PT, R16, UR4, PT ;  /* 0x0000000410007c0c */ /* 0x000fc4000bf46270 */
[----:B------:R-:W-:Y:S01]  /*7c20*/  @!P4 IMAD.WIDE R12, R17, 0x4, R2 ;  /* 0x00000004110cc825 */ /* 0x000fe200078e0202 */
[----:B------:R3:W-:Y:S01]  /*7c30*/  @!P3 ST.E.64 desc[UR44][R10.64], R58 ;  /* 0x0000003a0a00b985 */ /* 0x0007e2000c101b2c */
[----:B------:R-:W-:Y:S02]  /*7c40*/  @!P6 LEA.HI R19, R19, R19, RZ, 0x1 ;  /* 0x000000131313e211 */ /* 0x000fe400078f08ff */
[C---:B------:R-:W-:Y:S01]  /*7c50*/  VIADD R15, R0.reuse, 0x68 ;  /* 0x00000068000f7836 */ /* 0x040fe20000000000 */
[----:B------:R4:W-:Y:S01]  /*7c60*/  @!P4 ST.E.64 desc[UR44][R12.64], R62 ;  /* 0x0000003e0c00c985 */ /* 0x0009e2000c101b2c */
[----:B------:R-:W-:Y:S01]  /*7c70*/  VIADD R17, R0, 0x78 ;  /* 0x0000007800117836 */ /* 0x000fe20000000000 */
[----:B------:R-:W-:Y:S02]  /*7c80*/  ISETP.GE.AND P4, PT, R14, UR4, PT ;  /* 0x000000040e007c0c */ /* 0x000fe4000bf86270 */
[----:B------:R-:W-:Y:S02]  /*7c90*/  ISETP.GE.AND P3, PT, R15, UR4, PT ;  /* 0x000000040f007c0c */ /* 0x000fe4000bf66270 */
        /* <DEDUP_REMOVED lines=9> */
[----:B------:R-:W-:Y:S01]  /*7d30*/  @!P3 LEA.HI R15, R15, R15, RZ, 0x1 ;  /* 0x0000000f0f0fb211 */ /* 0x000fe200078f08ff */
[----:B------:R0:W-:Y:S01]  /*7d40*/  @!P5 ST.E.64 desc[UR44][R4.64], R66 ;  /* 0x000000420400d985 */ /* 0x0001e2000c101b2c */
[----:B------:R-:W-:-:S02]  /*7d50*/  @!P1 LEA.HI R17, R17, R17, RZ, 0x1 ;  /* 0x0000001111119211 */ /* 0x000fc400078f08ff */
[----:B--2---:R-:W-:Y:S01]  /*7d60*/  @!P4 LOP3.LUT R9, R14, 0xfffffffe, RZ, 0xc0, !PT ;  /* 0xfffffffe0e09c812 */ /* 0x004fe200078ec0ff */
[----:B------:R1:W-:Y:S01]  /*7d70*/  @!P6 ST.E.64 desc[UR44][R6.64], R70 ;  /* 0x000000460600e985 */ /* 0x0003e2000c101b2c */
[----:B------:R-:W-:Y:S01]  /*7d80*/  @!P3 LOP3.LUT R15, R15, 0xfffffffe, RZ, 0xc0, !PT ;  /* 0xfffffffe0f0fb812 */ /* 0x000fe200078ec0ff */
[----:B------:R-:W-:Y:S01]  /*7d90*/  VIADD R14, R0, 0x98 ;  /* 0x00000098000e7836 */ /* 0x000fe20000000000 */
[----:B---3--:R-:W-:Y:S01]  /*7da0*/  @!P2 LOP3.LUT R11, R16, 0xfffffffe, RZ, 0xc0, !PT ;  /* 0xfffffffe100ba812 */ /* 0x008fe200078ec0ff */
[----:B------:R-:W-:Y:S01]  /*7db0*/  VIADD R16, R0, 0xa8 ;  /* 0x000000a800107836 */ /* 0x000fe20000000000 */
[----:B------:R-:W-:Y:S02]  /*7dc0*/  @!P1 LOP3.LUT R17, R17, 0xfffffffe, RZ, 0xc0, !PT ;  /* 0xfffffffe11119812 */ /* 0x000fe400078ec0ff */
[----:B----4-:R-:W-:Y:S01]  /*7dd0*/  @!P0 LOP3.LUT R13, R20, 0xfffffffe, RZ, 0xc0, !PT ;  /* 0xfffffffe140d8812 */ /* 0x010fe200078ec0ff */
[C---:B------:R-:W-:Y:S01]  /*7de0*/  VIADD R20, R0.reuse, 0xb8 ;  /* 0x000000b800147836 */ /* 0x040fe20000000000 */
[----:B------:R-:W-:Y:S01]  /*7df0*/  IADD3 R18, R0, 0x88, RZ ;  /* 0x0000008800127810 */ /* 0x000fe20007ffe0ff */
[----:B0-----:R-:W-:Y:S01]  /*7e00*/  @!P4 IMAD.WIDE R4, R9, 0x4, R2 ;  /* 0x000000040904c825 */ /* 0x001fe200078e0202 */
[----:B------:R-:W-:-:S02]  /*7e10*/  ISETP.GE.AND P5, PT, R19, UR4, PT ;  /* 0x0000000413007c0c */ /* 0x000fc4000bfa6270 */
[----:B------:R-:W-:Y:S01]  /*7e20*/  ISETP.GE.AND P6, PT, R18, UR4, PT ;  /* 0x0000000412007c0c */ /* 0x000fe2000bfc6270 */
[--C-:B-1----:R-:W-:Y:S01]  /*7e30*/  @!P3 IMAD.WIDE R6, R15, 0x4, R2.reuse ;  /* 0x000000040f06b825 */ /* 0x102fe200078e0202 */
[----:B------:R0:W-:Y:S03]  /*7e40*/  @!P4 ST.E.64 desc[UR44][R4.64], R74 ;  /* 0x0000004a0400c985 */ /* 0x0001e6000c101b2c */
[--C-:B------:R-:W-:Y:S01]  /*7e50*/  @!P2 IMAD.WIDE R8, R11, 0x4, R2.reuse ;  /* 0x000000040b08a825 */ /* 0x100fe200078e0202 */
[----:B------:R1:W-:Y:S01]  /*7e60*/  @!P3 ST.E.64 desc[UR44][R6.64], R78 ;  /* 0x0000004e0600b985 */ /* 0x0003e2000c101b2c */
[----:B------:R-:W-:Y:S02]  /*7e70*/  ISETP.GE.AND P3, PT, R16, UR4, PT ;  /* 0x0000000410007c0c */ /* 0x000fe4000bf66270 */
[----:B------:R-:W-:Y:S01]  /*7e80*/  @!P1 IMAD.WIDE R10, R17, 0x4, R2 ;  /* 0x00000004110a9825 */ /* 0x000fe200078e0202 */
[----:B------:R2:W-:Y:S01]  /*7e90*/  @!P2 ST.E.64 desc[UR44][R8.64], R82 ;  /* 0x000000520800a985 */ /* 0x0005e2000c101b2c */
[----:B------:R-:W-:-:S02]  /*7ea0*/  IADD3 R17, R0, 0xb0, RZ ;  /* 0x000000b000117810 */ /* 0x000fc40007ffe0ff */
[----:B------:R-:W-:Y:S01]  /*7eb0*/  @!P0 IMAD.WIDE R12, R13, 0x4, R2 ;  /* 0x000000040d0c8825 */ /* 0x000fe200078e0202 */
[----:B------:R3:W-:Y:S01]  /*7ec0*/  @!P1 ST.E.64 desc[UR44][R10.64], R86 ;  /* 0x000000560a009985 */ /* 0x0007e2000c101b2c */
[----:B------:R-:W-:Y:S02]  /*7ed0*/  ISETP.GE.AND P2, PT, R17, UR4, PT ;  /* 0x0000000411007c0c */ /* 0x000fe4000bf46270 */
[----:B------:R-:W-:Y:S01]  /*7ee0*/  VIADD R15, R0, 0xa0 ;  /* 0x000000a0000f7836 */ /* 0x000fe20000000000 */
[----:B------:R4:W-:Y:S01]  /*7ef0*/  @!P0 ST.E.64 desc[UR44][R12.64], R90 ;  /* 0x0000005a0c008985 */ /* 0x0009e2000c101b2c */
[----:B------:R-:W-:Y:S02]  /*7f00*/  ISETP.GE.AND P0, PT, R14, UR4, PT ;  /* 0x000000040e007c0c */ /* 0x000fe4000bf06270 */
[----:B------:R-:W-:Y:S02]  /*7f10*/  ISETP.GE.AND P1, PT, R20, UR4, PT ;  /* 0x0000000414007c0c */ /* 0x000fe4000bf26270 */
[----:B------:R-:W-:-:S02]  /*7f20*/  ISETP.GE.AND P4, PT, R15, UR4, PT ;  /* 0x000000040f007c0c */ /* 0x000fc4000bf86270 */
[----:B------:R-:W-:Y:S02]  /*7f30*/  @!P6 LEA.HI R18, R18, R18, RZ, 0x1 ;  /* 0x000000121212e211 */ /* 0x000fe400078f08ff */
[----:B------:R-:W-:Y:S02]  /*7f40*/  @!P5 LEA.HI R19, R19, R19, RZ, 0x1 ;  /* 0x000000131313d211 */ /* 0x000fe400078f08ff */
[----:B0-----:R-:W-:Y:S01]  /*7f50*/  @!P6 LOP3.LUT R5, R18, 0xfffffffe, RZ, 0xc0, !PT ;  /* 0xfffffffe1205e812 */ /* 0x001fe200078ec0ff */
[C---:B------:R-:W-:Y:S01]  /*7f60*/  VIADD R18, R0.reuse, 0xc0 ;  /* 0x000000c000127836 */ /* 0x040fe20000000000 */
[----:B-1----:R-:W-:Y:S01]  /*7f70*/  @!P5 LOP3.LUT R7, R19, 0xfffffffe, RZ, 0xc0, !PT ;  /* 0xfffffffe1307d812 */ /* 0x002fe200078ec0ff */
[----:B------:R-:W-:Y:S01]  /*7f80*/  VIADD R19, R0, 0xc8 ;  /* 0x000000c800137836 */ /* 0x000fe20000000000 */
[----:B------:R-:W-:Y:S01]  /*7f90*/  @!P0 LEA.HI R14, R14, R14, RZ, 0x1 ;  /* 0x0000000e0e0e8211 */ /* 0x000fe200078f08ff */
[----:B------:R-:W-:Y:S01]  /*7fa0*/  @!P6 IMAD.WIDE R4, R5, 0x4, R2 ;  /* 0x000000040504e825 */ /* 0x000fe200078e0202 */
[----:B------:R-:W-:-:S02]  /*7fb0*/  @!P3 LEA.HI R16, R16, R16, RZ, 0x1 ;  /* 0x000000101010b211 */ /* 0x000fc400078f08ff */
[----:B------:R-:W-:Y:S01]  /*7fc0*/  @!P4 LEA.HI R15, R15, R15, RZ, 0x1 ;  /* 0x0000000f0f0fc211 */ /* 0x000fe200078f08ff */
[----:B------:R-:W-:Y:S01]  /*7fd0*/  @!P5 IMAD.WIDE R6, R7, 0x4, R2 ;  /* 0x000000040706d825 */ /* 0x000fe200078e0202 */
[----:B------:R-:W-:Y:S01]  /*7fe0*/  @!P2 LEA.HI R17, R17, R17, RZ, 0x1 ;  /* 0x000000111111a211 */ /* 0x000fe200078f08ff */
[----:B------:R0:W-:Y:S01]  /*7ff0*/  @!P6 ST.E.64 desc[UR44][R4.64], R94 ;  /* 0x0000005e0400e985 */ /* 0x0001e2000c101b2c */
[----:B------:R-:W-:Y:S02]  /*8000*/  @!P1 LEA.HI R20, R20, R20, RZ, 0x1 ;  /* 0x0000001414149211 */ /* 0x000fe400078f08ff */
[----:B--2---:R-:W-:Y:S01]  /*8010*/  @!P0 LOP3.LUT R9, R14, 0xfffffffe, RZ, 0xc0, !PT ;  /* 0xfffffffe0e098812 */ /* 0x004fe200078ec0ff */
[----:B------:R1:W-:Y:S01]  /*8020*/  @!P5 ST.E.64 desc[UR44][R6.64], R98 ;  /* 0x000000620600d985 */ /* 0x0003e2000c101b2c */
[----:B------:R-:W-:Y:S01]  /*8030*/  @!P4 LOP3.LUT R15, R15, 0xfffffffe, RZ, 0xc0, !PT ;  /* 0xfffffffe0f0fc812 */ /* 0x000fe200078ec0ff */
[----:B------:R-:W-:Y:S01]  /*8040*/  VIADD R14, R0, 0xd0 ;  /* 0x000000d0000e7836 */ /* 0x000fe20000000000 */
[----:B---3--:R-:W-:Y:S01]  /*8050*/  @!P3 LOP3.LUT R11, R16, 0xfffffffe, RZ, 0xc0, !PT ;  /* 0xfffffffe100bb812 */ /* 0x008fe200078ec0ff */
[----:B------:R-:W-:Y:S01]  /*8060*/  VIADD R16, R0, 0xe0 ;  /* 0x000000e000107836 */ /* 0x000fe20000000000 */
[----:B------:R-:W-:-:S02]  /*8070*/  @!P2 LOP3.LUT R17, R17, 0xfffffffe, RZ, 0xc0, !PT ;  /* 0xfffffffe1111a812 */ /* 0x000fc400078ec0ff */
[----:B----4-:R-:W-:Y:S01]  /*8080*/  @!P1 LOP3.LUT R13, R20, 0xfffffffe, RZ, 0xc0, !PT ;  /* 0xfffffffe140d9812 */ /* 0x010fe200078ec0ff */
[----:B------:R-:W-:Y:S01]  /*8090*/  VIADD R20, R0, 0xf0 ;  /* 0x000000f000147836 */ /* 0x000fe20000000000 */
[----:B------:R-:W-:Y:S01]  /*80a0*/  ISETP.GE.AND P5, PT, R18, UR4, PT ;  /* 0x0000000412007c0c */ /* 0x000fe2000bfa6270 */
[----:B0-----:R-:W-:Y:S01]  /*80b0*/  @!P0 IMAD.WIDE R4, R9, 0x4, R2 ;  /* 0x0000000409048825 */ /* 0x001fe200078e0202 */
[----:B------:R-:W-:-:S03]  /*80c0*/  ISETP.GE.AND P6, PT, R19, UR4, PT ;  /* 0x0000000413007c0c */ /* 0x000fc6000bfc6270 */
[--C-:B-1----:R-:W-:Y:S01]  /*80d0*/  @!P4 IMAD.WIDE R6, R15, 0x4, R2.reuse ;  /* 0x000000040f06c825 */ /* 0x102fe200078e0202 */
[----:B------:R0:W-:Y:S01]  /*80e0*/  @!P0 ST.E.64 desc[UR44][R4.64], R102 ;  /* 0x0000006604008985 */ /* 0x0001e2000c101b2c */
[----:B------:R-:W-:Y:S02]  /*80f0*/  IADD3 R15, R0, 0xd8, RZ ;  /* 0x000000d8000f7810 */ /* 0x000fe40007ffe0ff */
[--C-:B------:R-:W-:Y:S01]  /*8100*/  @!P3 IMAD.WIDE R8, R11, 0x4, R2.reuse ;  /* 0x000000040b08b825 */ /* 0x100fe200078e0202 */
[----:B------:R1:W-:Y:S01]  /*8110*/  @!P4 ST.E.64 desc[UR44][R6.64], R106 ;  /* 0x0000006a0600c985 */ /* 0x0003e2000c101b2c */
[----:B------:R-:W-:Y:S02]  /*8120*/  ISETP.GE.AND P0, PT, R14, UR4, PT ;  /* 0x000000040e007c0c */ /* 0x000fe4000bf06270 */
[----:B------:R-:W-:Y:S01]  /*8130*/  @!P2 IMAD.WIDE R10, R17, 0x4, R2 ;  /* 0x00000004110aa825 */ /* 0x000fe200078e0202 */
[----:B------:R2:W-:Y:S01]  /*8140*/  @!P3 ST.E.64 desc[UR44][R8.64], R110 ;  /* 0x0000006e0800b985 */ /* 0x0005e2000c101b2c */
[----:B------:R-:W-:-:S02]  /*8150*/  ISETP.GE.AND P4, PT, R20, UR4, PT ;  /* 0x0000000414007c0c */ /* 0x000fc4000bf86270 */
[----:B------:R-:W-:Y:S01]  /*8160*/  @!P1 IMAD.WIDE R12, R13, 0x4, R2 ;  /* 0x000000040d0c9825 */ /* 0x000fe200078e0202 */
[----:B------:R3:W-:Y:S01]  /*8170*/  @!P2 ST.E.64 desc[UR44][R10.64], R114 ;  /* 0x000000720a00a985 */ /* 0x0007e2000c101b2c */
[----:B------:R-:W-:Y:S02]  /*8180*/  ISETP.GE.AND P2, PT, R16, UR4, PT ;  /* 0x0000000410007c0c */ /* 0x000fe4000bf46270 */
[C---:B------:R-:W-:Y:S01]  /*8190*/  VIADD R17, R0.reuse, 0xe8 ;  /* 0x000000e800117836 */ /* 0x040fe20000000000 */
[----:B------:R4:W-:Y:S01]  /*81a0*/  @!P1 ST.E.64 desc[UR44][R12.64], R118 ;  /* 0x000000760c009985 */ /* 0x0009e2000c101b2c */
[----:B------:R-:W-:Y:S01]  /*81b0*/  ISETP.GE.AND P1, PT, R15, UR4, PT ;  /* 0x000000040f007c0c */ /* 0x000fe2000bf26270 */
[----:B------:R-:W-:Y:S01]  /*81c0*/  VIADD R0, R0, 0xf8 ;  /* 0x000000f800007836 */ /* 0x000fe20000000000 */
[----:B------:R-:W-:Y:S02]  /*81d0*/  @!P5 LEA.HI R18, R18, R18, RZ, 0x1 ;  /* 0x000000121212d211 */ /* 0x000fe400078f08ff */
[----:B------:R-:W-:-:S02]  /*81e0*/  ISETP.GE.AND P3, PT, R17, UR4, PT ;  /* 0x0000000411007c0c */ /* 0x000fc4000bf66270 */
[----:B------:R-:W-:Y:S02]  /*81f0*/  @!P6 LEA.HI R19, R19, R19, RZ, 0x1 ;  /* 0x000000131313e211 */ /* 0x000fe400078f08ff */
[----:B0-----:R-:W-:Y:S02]  /*8200*/  @!P5 LOP3.LUT R5, R18, 0xfffffffe, RZ, 0xc0, !PT ;  /* 0xfffffffe1205d812 */ /* 0x001fe400078ec0ff */
[----:B-1----:R-:W-:Y:S02]  /*8210*/  @!P6 LOP3.LUT R7, R19, 0xfffffffe, RZ, 0xc0, !PT ;  /* 0xfffffffe1307e812 */ /* 0x002fe400078ec0ff */
        /* <DEDUP_REMOVED lines=10> */
[----:B------:R-:W-:Y:S02]  /*82c0*/  @!P1 LOP3.LUT R15, R15, 0xfffffffe, RZ, 0xc0, !PT ;  /* 0xfffffffe0f0f9812 */ /* 0x000fe400078ec0ff */
[----:B---3--:R-:W-:Y:S02]  /*82d0*/  @!P2 LOP3.LUT R11, R16, 0xfffffffe, RZ, 0xc0, !PT ;  /* 0xfffffffe100ba812 */ /* 0x008fe400078ec0ff */
[----:B------:R-:W-:Y:S02]  /*82e0*/  @!P3 LOP3.LUT R17, R17, 0xfffffffe, RZ, 0xc0, !PT ;  /* 0xfffffffe1111b812 */ /* 0x000fe400078ec0ff */
[----:B----4-:R-:W-:Y:S01]  /*82f0*/  @!P4 LOP3.LUT R13, R20, 0xfffffffe, RZ, 0xc0, !PT ;  /* 0xfffffffe140dc812 */ /* 0x010fe200078ec0ff */
[----:B0-----:R-:W-:-:S04]  /*8300*/  @!P0 IMAD.WIDE R4, R9, 0x4, R2 ;  /* 0x0000000409048825 */ /* 0x001fc800078e0202 */
[--C-:B-1----:R-:W-:Y:S01]  /*8310*/  @!P1 IMAD.WIDE R6, R15, 0x4, R2.reuse ;  /* 0x000000040f069825 */ /* 0x102fe200078e0202 */
[----:B------:R0:W-:Y:S01]  /*8320*/  @!P0 ST.E.64 desc[UR44][R4.64], R130 ;  /* 0x0000008204008985 */ /* 0x0001e2000c101b2c */
[----:B------:R-:W-:Y:S02]  /*8330*/  ISETP.GE.AND P0, PT, R0, UR4, PT ;  /* 0x0000000400007c0c */ /* 0x000fe4000bf06270 */
[--C-:B------:R-:W-:Y:S01]  /*8340*/  @!P2 IMAD.WIDE R8, R11, 0x4, R2.reuse ;  /* 0x000000040b08a825 */ /* 0x100fe200078e0202 */
[----:B------:R0:W-:Y:S03]  /*8350*/  @!P1 ST.E.64 desc[UR44][R6.64], R134 ;  /* 0x0000008606009985 */ /* 0x0001e6000c101b2c */
[--C-:B------:R-:W-:Y:S01]  /*8360*/  @!P3 IMAD.WIDE R10, R17, 0x4, R2.reuse ;  /* 0x00000004110ab825 */ /* 0x100fe200078e0202 */
[----:B------:R0:W-:Y:S03]  /*8370*/  @!P2 ST.E.64 desc[UR44][R8.64], R138 ;  /* 0x0000008a0800a985 */ /* 0x0001e6000c101b2c */
[----:B------:R-:W-:Y:S01]  /*8380*/  @!P4 IMAD.WIDE R12, R13, 0x4, R2 ;  /* 0x000000040d0cc825 */ /* 0x000fe200078e0202 */
[----:B------:R0:W-:Y:S04]  /*8390*/  @!P3 ST.E.64 desc[UR44][R10.64], R142 ;  /* 0x0000008e0a00b985 */ /* 0x0001e8000c101b2c */
[----:B------:R0:W-:Y:S01]  /*83a0*/  @!P4 ST.E.64 desc[UR44][R12.64], R146 ;  /* 0x000000920c00c985 */ /* 0x0001e2000c101b2c */
[----:B------:R-:W-:Y:S05]  /*83b0*/  @P0 BRA `(.L_x_10) ;  /* 0x0000003c00e00947 */ /* 0x000fea0003800000 */
[----:B------:R-:W-:-:S04]  /*83c0*/  LEA.HI R0, R0, R0, RZ, 0x1 ;  /* 0x0000000000007211 */ /* 0x000fc800078f08ff */
[----:B0-----:R-:W-:-:S05]  /*83d0*/  LOP3.LUT R5, R0, 0xfffffffe, RZ, 0xc0, !PT ;  /* 0xfffffffe00057812 */ /* 0x001fca00078ec0ff */
[----:B------:R-:W-:-:S05]  /*83e0*/  IMAD.WIDE R2, R5, 0x4, R2 ;  /* 0x0000000405027825 */ /* 0x000fca00078e0202 */
[----:B------:R0:W-:Y:S01]  /*83f0*/  ST.E.64 desc[UR44][R2.64], R150 ;  /* 0x0000009602007985 */ /* 0x0001e2000c101b2c */
[----:B------:R-:W-:Y:S05]  /*8400*/  BRA `(.L_x_10) ;  /* 0x0000003c00cc7947 */ /* 0x000fea0003800000 */
.L_x_33:
[----:B------:R-:W0:Y:S02]  /*8410*/  S2R R0, SR_TID.X ;  /* 0x0000000000007919 */ /* 0x000e240000002100 */
[----:B0-----:R-:W-:-:S04]  /*8420*/  IADD3 R2, R0, -0x80, RZ ;  /* 0xffffff8000027810 */ /* 0x001fc80007ffe0ff */
[----:B------:R-:W-:-:S13]  /*8430*/  ISETP.GT.AND P0, PT, R2, 0x7f, PT ;  /* 0x0000007f0200780c */ /* 0x000fda0003f04270 */
[----:B------:R-:W-:Y:S05]  /*8440*/  @P0 BRA `(.L_x_10) ;  /* 0x0000003c00bc0947 */ /* 0x000fea0003800000 */
[----:B------:R-:W0:Y:S01]  /*8450*/  S2R R3, SR_CTAID.X ;  /* 0x0000000000037919 */ /* 0x000e220000002500 */
[----:B------:R-:W1:Y:S01]  /*8460*/  LDC R6, c[0x0][0xbe8] ;  /* 0x0002fa00ff067b82 */ /* 0x000e620000000800 */
[----:B------:R-:W-:Y:S01]  /*8470*/  ULDC UR4, c[0x0][0xa88] ;  /* 0x0002a20000047ab9 */ /* 0x000fe20000000800 */
[----:B0-----:R-:W-:Y:S02]  /*8480*/  IMAD R0, R3, 0x80, R0 ;  /* 0x0000008003007824 */ /* 0x001fe400078e0200 */
[----:B-1----:R-:W-:Y:S02]  /*8490*/  IMAD R3, R6, UR4, RZ ;  /* 0x0000000406037c24 */ /* 0x002fe4000f8e02ff */
[----:B------:R-:W-:-:S05]  /*84a0*/  VIADD R0, R0, 0xffffff80 ;  /* 0xffffff8000007836 */ /* 0x000fca0000000000 */
[----:B------:R-:W-:-:S13]  /*84b0*/  ISETP.GE.AND P0, PT, R0, R3, PT ;  /* 0x000000030000720c */ /* 0x000fda0003f06270 */
[----:B------:R-:W-:Y:S05]  /*84c0*/  @P0 BRA `(.L_x_10) ;  /* 0x0000003c009c0947 */ /* 0x000fea0003800000 */
[----:B------:R-:W-:Y:S01]  /*84d0*/  ISETP.NE.AND P0, PT, R6, 0x1, PT ;  /* 0x000000010600780c */ /* 0x000fe20003f05270 */
[----:B------:R-:W0:Y:S01]  /*84e0*/  S2UR UR7, SR_CTAID.Z ;  /* 0x00000000000779c3 */ /* 0x000e220000002700 */
[----:B------:R-:W-:Y:S01]  /*84f0*/  USHF.R.S32.HI UR6, URZ, 0x1f, UR36 ;  /* 0x0000001f3f067899 */ /* 0x000fe20008011424 */
[----:B------:R-:W-:Y:S01]  /*8500*/  IMAD.MOV.U32 R5, RZ, RZ, R0 ;  /* 0x000000ffff057224 */ /* 0x000fe200078e0000 */
[----:B------:R-:W-:Y:S02]  /*8510*/  ULDC.64 UR8, c[0x0][0xbd0] ;  /* 0x0002f40000087ab9 */ /* 0x000fe40000000a00 */
[----:B------:R-:W-:Y:S02]  /*8520*/  UIMAD UR6, UR6, UR8, URZ ;  /* 0x00000008060672a4 */ /* 0x000fe4000f8e023f */
[----:B------:R-:W-:Y:S01]  /*8530*/  UIMAD.WIDE.U32 UR4, UR36, UR8, URZ ;  /* 0x00000008240472a5 */ /* 0x000fe2000f8e003f */
[----:B------:R-:W1:Y:S01]  /*8540*/  LDC.64 R10, c[0x0][0xbd8] ;  /* 0x0002f600ff0a7b82 */ /* 0x000e620000000a00 */
[----:B------:R-:W-:-:S04]  /*8550*/  UIMAD UR6, UR36, UR9, UR6 ;  /* 0x00000009240672a4 */ /* 0x000fc8000f8e0206 */
[----:B------:R-:W-:Y:S02]  /*8560*/  UIADD3 UR6, UR5, UR6, URZ ;  /* 0x0000000605067290 */ /* 0x000fe4000fffe03f */
[----:B------:R-:W-:Y:S01]  /*8570*/  MOV R3, UR5 ;  /* 0x0000000500037c02 */ /* 0x000fe20008000f00 */
[----:B------:R-:W-:Y:S01]  /*8580*/  IMAD.U32 R2, RZ, RZ, UR4 ;  /* 0x00000004ff027e24 */ /* 0x000fe2000f8e00ff */
[----:B------:R-:W2:Y:S01]  /*8590*/  @P0 LDC R7, c[0x0][0xbec] ;  /* 0x0002fb00ff070b82 */ /* 0x000ea20000000800 */
[----:B------:R-:W-:Y:S01]  /*85a0*/  ULDC.64 UR4, c[0x0][0xbe0] ;  /* 0x0002f80000047ab9 */ /* 0x000fe20000000a00 */
[----:B------:R-:W-:-:S06]  /*85b0*/  IMAD.U32 R3, RZ, RZ, UR6 ;  /* 0x00000006ff037e24 */ /* 0x000fcc000f8e00ff */
[----:B------:R-:W3:Y:S01]  /*85c0*/  @P0 LDC R9, c[0x0][0xbf0] ;  /* 0x0002fc00ff090b82 */ /* 0x000ee20000000800 */
[----:B0-----:R-:W-:-:S07]  /*85d0*/  USHF.R.S32.HI UR8, URZ, 0x1f, UR7 ;  /* 0x0000001f3f087899 */ /* 0x001fce0008011407 */
[----:B------:R-:W0:Y:S01]  /*85e0*/  S2UR UR10, SR_CTAID.Y ;  /* 0x00000000000a79c3 */ /* 0x000e220000002600 */
[C---:B-1----:R-:W-:Y:S02]  /*85f0*/  IMAD R12, R10.reuse, UR8, RZ ;  /* 0x000000080a0c7c24 */ /* 0x042fe4000f8e02ff */
[----:B------:R-:W-:-:S04]  /*8600*/  IMAD.WIDE.U32 R2, R10, UR7, R2 ;  /* 0x000000070a027c25 */ /* 0x000fc8000f8e0002 */
[----:B------:R-:W-:Y:S01]  /*8610*/  IMAD R11, R11, UR7, R12 ;  /* 0x000000070b0b7c24 */ /* 0x000fe2000f8e020c */
[----:B------:R-:W0:Y:S01]  /*8620*/  LDC R8, c[0x0][0xc50] ;  /* 0x00031400ff087b82 */ /* 0x000e220000000800 */
[----:B--2---:R-:W-:-:S04]  /*8630*/  @P0 IMAD.HI.U32 R4, R0, R7, RZ ;  /* 0x0000000700040227 */ /* 0x004fc800078e00ff */
[----:B------:R-:W-:Y:S02]  /*8640*/  IMAD R7, RZ, RZ, -UR36 ;  /* 0x80000024ff077e24 */ /* 0x000fe4000f8e02ff */
[----:B------:R-:W-:Y:S01]  /*8650*/  IMAD.IADD R3, R11, 0x1, R3 ;  /* 0x000000010b037824 */ /* 0x000fe200078e0203 */
[----:B---3--:R-:W-:Y:S01]  /*8660*/  @P0 SHF.R.U32.HI R5, RZ, R9, R4 ;  /* 0x00000009ff050219 */ /* 0x008fe20000011604 */
[----:B0-----:R-:W-:-:S04]  /*8670*/  IMAD R9, R8, R7, UR10 ;  /* 0x0000000a08097e24 */ /* 0x001fc8000f8e0207 */
[----:B------:R-:W-:Y:S02]  /*8680*/  IMAD.MOV R7, RZ, RZ, -R5 ;  /* 0x000000ffff077224 */ /* 0x000fe400078e0a05 */
[----:B------:R-:W-:Y:S01]  /*8690*/  IMAD.WIDE.U32 R2, R9, UR4, R2 ;  /* 0x0000000409027c25 */ /* 0x000fe2000f8e0002 */
[----:B------:R-:W-:-:S03]  /*86a0*/  SHF.R.S32.HI R4, RZ, 0x1f, R9 ;  /* 0x0000001fff047819 */ /* 0x000fc60000011409 */
[----:B------:R-:W-:Y:S01]  /*86b0*/  IMAD R7, R6, R7, R0 ;  /* 0x0000000706077224 */ /* 0x000fe200078e0200 */
[----:B------:R-:W-:Y:S01]  /*86c0*/  IADD3 R2, P0, R5, R2, RZ ;  /* 0x0000000205027210 */ /* 0x000fe20007f1e0ff */
[----:B------:R-:W-:-:S03]  /*86d0*/  IMAD R4, R4, UR4, RZ ;  /* 0x0000000404047c24 */ /* 0x000fc6000f8e02ff */
[----:B------:R-:W-:Y:S01]  /*86e0*/  SHF.R.S32.HI R0, RZ, 0x1f, R7 ;  /* 0x0000001fff007819 */ /* 0x000fe20000011407 */
[----:B------:R-:W-:Y:S01]  /*86f0*/  IMAD R4, R9, UR5, R4 ;  /* 0x0000000509047c24 */ /* 0x000fe2000f8e0204 */
[----:B------:R-:W-:Y:S01]  /*8700*/  SHF.R.S32.HI R9, RZ, 0x1f, R5 ;  /* 0x0000001fff097819 */ /* 0x000fe20000011405 */
[----:B------:R-:W-:Y:S02]  /*8710*/  ULDC.64 UR4, c[0x0][0xbc8] ;  /* 0x0002f20000047ab9 */ /* 0x000fe40000000a00 */
[----:B------:R-:W-:Y:S01]  /*8720*/  IMAD R0, R0, UR4, RZ ;  /* 0x0000000400007c24 */ /* 0x000fe2000f8e02ff */
[----:B------:R-:W-:-:S03]  /*8730*/  IADD3.X R3, R9, R3, R4, P0, !PT ;  /* 0x0000000309037210 */ /* 0x000fc600007fe404 */
[C---:B------:R-:W-:Y:S02]  /*8740*/  IMAD R5, R7.reuse, UR5, R0 ;  /* 0x0000000507057c24 */ /* 0x040fe4000f8e0200 */
[----:B------:R-:W-:Y:S01]  /*8750*/  IMAD.WIDE.U32 R2, R7, UR4, R2 ;  /* 0x0000000407027c25 */ /* 0x000fe2000f8e0002 */
[----:B------:R-:W-:-:S04]  /*8760*/  ULDC.64 UR4, c[0x0][0xba8] ;  /* 0x0002ea0000047ab9 */ /* 0x000fc80000000a00 */
[----:B------:R-:W-:Y:S02]  /*8770*/  IADD3 R3, R3, R5, RZ ;  /* 0x0000000503037210 */ /* 0x000fe40007ffe0ff */
[----:B------:R-:W-:-:S04]  /*8780*/  LEA R4, P0, R2, UR4, 0x2 ;  /* 0x0000000402047c11 */ /* 0x000fc8000f8010ff */
[----:B------:R-:W-:Y:S01]  /*8790*/  LEA.HI.X R5, R2, UR5, R3, 0x2, P0 ;  /* 0x0000000502057c11 */ /* 0x000fe200080f1403 */
[----:B------:R-:W-:-:S05]  /*87a0*/  IMAD.MOV.U32 R3, RZ, RZ, -0x800000 ;  /* 0xff800000ff037424 */ /* 0x000fca00078e00ff */
[----:B------:R4:W-:Y:S01]  /*87b0*/  STG.E desc[UR44][R4.64], R3 ;  /* 0x0000000304007986 */ /* 0x0009e2000c10192c */
[----:B------:R-:W-:Y:S05]  /*87c0*/  BRA `(.L_x_10) ;  /* 0x0000003800dc7947 */ /* 0x000fea0003800000 */
.L_x_8:
[----:B------:R-:W-:-:S08]  /*87d0*/  NOP ;  /* 0x0000000000007918 */ /* 0x000fd00000000000 */
[----:B------:R-:W0:-:S00]  /*87e0*/  USETMAXREG.DEALLOC.CTAPOOL 0x18 ;  /* 0x00000018000079c8 */ /* 0x000e0000080e0500 */
[----:B0-----:R-:W-:Y:S01]  /*87f0*/  LOP3.LUT R19, R0, 0x3, RZ, 0xc0, !PT ;  /* 0x0000000300137812 */ /* 0x001fe200078ec0ff */
[----:B------:R-:W0:Y:S05]  /*8800*/  S2R R17, SR_CTAID.Z ;  /* 0x0000000000117919 */ /* 0x000e2a0000002700 */
[----:B------:R-:W1:Y:S01]  /*8810*/  S2UR UR6, SR_CTAID.Y ;  /* 0x00000000000679c3 */ /* 0x000e620000002600 */
[----:B------:R-:W2:Y:S02]  /*8820*/  SHFL.IDX PT, R0, R19, RZ, 0x1f ;  /* 0x00001fff13007589 */ /* 0x000ea400000e0000 */
[----:B--2---:R-:W-:-:S13]  /*8830*/  ISETP.NE.AND P0, PT, R0, RZ, PT ;  /* 0x000000ff0000720c */ /* 0x004fda0003f05270 */
[----:B01----:R-:W-:Y:S05]  /*8840*/  @!P0 BRA `(.L_x_36) ;  /* 0x0000000000288947 */ /* 0x003fea0003800000 */
[----:B------:R-:W-:Y:S01]  /*8850*/  ULDC UR7, c[0x0][0xc50] ;  /* 0x0003140000077ab9 */ /* 0x000fe20000000800 */
[----:B------:R-:W-:Y:S01]  /*8860*/  UMOV UR36, UR6 ;  /* 0x0000000600247c82 */ /* 0x000fe20008000000 */
[----:B------:R-:W-:-:S06]  /*8870*/  UISETP.NE.AND UP0, UPT, UR7, 0x1, UPT ;  /* 0x000000010700788c */ /* 0x000fcc000bf05270 */
[----:B------:R-:W-:-:S13]  /*8880*/  PLOP3.LUT P0, PT, PT, PT, UP0, 0x80, 0x0 ;  /* 0x000000000000781c */ /* 0x000fda0003f0f008 */
[----:B------:R-:W-:Y:S05]  /*8890*/  @!P0 BRA `(.L_x_37) ;  /* 0x0000000000308947 */ /* 0x000fea0003800000 */
[----:B------:R-:W-:Y:S01]  /*88a0*/  ULDC UR4, c[0x0][0xc54] ;  /* 0x0003150000047ab9 */ /* 0x000fe20000000800 */
[----:B------:R-:W-:Y:S01]  /*88b0*/  ULDC UR36, c[0x0][0xc58] ;  /* 0x0003160000247ab9 */ /* 0x000fe20000000800 */
[----:B------:R-:W-:-:S04]  /*88c0*/  UIMAD.WIDE.U32 UR4, UR6, UR4, URZ ;  /* 0x00000004060472a5 */ /* 0x000fc8000f8e003f */
[----:B------:R-:W-:Y:S01]  /*88d0*/  USHF.R.U32.HI UR36, URZ, UR36, UR5 ;  /* 0x000000243f247299 */ /* 0x000fe20008011605 */
[----:B------:R-:W-:Y:S11]  /*88e0*/  BRA `(.L_x_37) ;  /* 0x00000000001c7947 */ /* 0x000ff60003800000 */
.L_x_36:
[----:B------:R-:W-:Y:S01]  /*88f0*/  ULDC UR7, c[0x0][0xc50] ;  /* 0x0003140000077ab9 */ /* 0x000fe20000000800 */
[----:B------:R-:W-:Y:S01]  /*8900*/  UMOV UR36, UR6 ;  /* 0x0000000600247c82 */ /* 0x000fe20008000000 */
[----:B------:R-:W-:-:S11]  /*8910*/  UISETP.NE.AND UP0, UPT, UR7, 0x1, UPT ;  /* 0x000000010700788c */ /* 0x000fd6000bf05270 */
[----:B------:R-:W-:Y:S01]  /*8920*/  @UP0 ULDC UR4, c[0x0][0xc54] ;  /* 0x0003150000040ab9 */ /* 0x000fe20000000800 */
[----:B------:R-:W-:Y:S01]  /*8930*/  @UP0 ULDC UR8, c[0x0][0xc58] ;  /* 0x0003160000080ab9 */ /* 0x000fe20000000800 */
[----:B------:R-:W-:-:S04]  /*8940*/  UIMAD.WIDE.U32 UR4, UR6, UR4, URZ ;  /* 0x00000004060472a5 */ /* 0x000fc8000f8e003f */
[----:B------:R-:W-:-:S12]  /*8950*/  @UP0 USHF.R.U32.HI UR36, URZ, UR8, UR5 ;  /* 0x000000083f240299 */ /* 0x000fd80008011605 */
.L_x_37:
[----:B------:R-:W-:Y:S01]  /*8960*/  ISETP.GE.AND P0, PT, R17, RZ, PT ;  /* 0x000000ff1100720c */ /* 0x000fe20003f06270 */
[----:B------:R-:W-:Y:S01]  /*8970*/  UIADD3 UR4, -UR36, URZ, URZ ;  /* 0x0000003f24047290 */ /* 0x000fe2000fffe13f */
[----:B------:R-:W-:Y:S02]  /*8980*/  IMAD.MOV.U32 R0, RZ, RZ, 0x1 ;  /* 0x00000001ff007424 */ /* 0x000fe400078e00ff */
[----:B------:R-:W-:Y:S01]  /*8990*/  IMAD.MOV.U32 R6, RZ, RZ, RZ ;  /* 0x000000ffff067224 */ /* 0x000fe200078e00ff */
[----:B------:R-:W-:Y:S01]  /*89a0*/  UIMAD UR6, UR7, UR4, UR6 ;  /* 0x00000004070672a4 */ /* 0x000fe2000f8e0206 */
[----:B------:R-:W-:-:S07]  /*89b0*/  IMAD.MOV.U32 R9, RZ, RZ, 0x1 ;  /* 0x00000001ff097424 */ /* 0x000fce00078e00ff */
[----:B------:R-:W-:Y:S05]  /*89c0*/  @!P0 BRA `(.L_x_38) ;  /* 0x00000034009c8947 */ /* 0x000fea0003800000 */
[----:B------:R-:W-:Y:S01]  /*89d0*/  ULDC.64 UR4, c[0x0][0x418] ;  /* 0x0001060000047ab9 */ /* 0x000fe20000000a00 */
[----:B------:R-:W-:Y:S02]  /*89e0*/  ULOP3.LUT UR41, UR6, 0xffff, URZ, 0xc0, !UPT ;  /* 0x0000ffff06297892 */ /* 0x000fe4000f8ec03f */
[----:B------:R-:W-:Y:S01]  /*89f0*/  UISETP.NE.U32.AND UP0, UPT, UR4, URZ, UPT ;  /* 0x0000003f0400728c */ /* 0x000fe2000bf05070 */
[----:B------:R-:W-:Y:S02]  /*8a00*/  UMOV UR43, URZ ;  /* 0x0000003f002b7c82 */ /* 0x000fe40008000000 */
[----:B------:R-:W-:Y:S01]  /*8a10*/  ULDC UR4, c[0x0][0x424] ;  /* 0x0001090000047ab9 */ /* 0x000fe20000000800 */
[----:B------:R-:W-:-:S03]  /*8a20*/  UISETP.NE.AND.EX UP0, UPT, UR5, URZ, UPT, UP0 ;  /* 0x0000003f0500728c */ /* 0x000fc6000bf05300 */
[----:B------:R-:W-:Y:S01]  /*8a30*/  ULDC UR5, c[0x0][0x2f0] ;  /* 0x0000bc0000057ab9 */ /* 0x000fe20000000800 */
[----:B------:R-:W-:-:S04]  /*8a40*/  USEL UR4, UR4, 0x1, UP0 ;  /* 0x0000000104047887 */ /* 0x000fc80008000000 */
[----:B------:R-:W-:-:S04]  /*8a50*/  UIMAD UR4, UR4, UR5, URZ ;  /* 0x00000005040472a4 */ /* 0x000fc8000f8e023f */
[----:B------:R-:W-:Y:S02]  /*8a60*/  UISETP.GE.AND UP0, UPT, UR4, 0x1, UPT ;  /* 0x000000010400788c */ /* 0x000fe4000bf06270 */
[----:B------:R-:W-:-:S04]  /*8a70*/  UIADD3 UR5, UR4, 0x5f, URZ ;  /* 0x0000005f04057890 */ /* 0x000fc8000fffe03f */
[----:B------:R-:W-:Y:S01]  /*8a80*/  PLOP3.LUT P0, PT, PT, PT, UP0, 0x80, 0x0 ;  /* 0x000000000000781c */ /* 0x000fe20003f0f008 */
[----:B------:R-:W-:-:S04]  /*8a90*/  UIMAD.WIDE UR4, UR5, 0x2aaaaaab, URZ ;  /* 0x2aaaaaab050478a5 */ /* 0x000fc8000f8e023f */
[----:B------:R-:W-:-:S04]  /*8aa0*/  USHF.R.U32.HI UR39, URZ, 0x1f, UR5 ;  /* 0x0000001f3f277899 */ /* 0x000fc80008011605 */
[----:B------:R-:W-:-:S04]  /*8ab0*/  ULEA.HI.SX32 UR39, UR5, UR39, 0x1c ;  /* 0x0000002705277291 */ /* 0x000fc8000f8fe23f */
[----:B------:R-:W-:Y:S08]  /*8ac0*/  @!P0 BRA `(.L_x_39) ;  /* 0x0000000000908947 */ /* 0x000ff00003800000 */
[----:B------:R-:W-:Y:S01]  /*8ad0*/  USHF.R.U32.HI UR6, URZ, 0x10, UR6 ;  /* 0x000000103f067899 */ /* 0x000fe20008011606 */
[----:B------:R-:W-:-:S03]  /*8ae0*/  UMOV UR4, URZ ;  /* 0x0000003f00047c82 */ /* 0x000fc60008000000 */
[----:B------:R-:W-:-:S11]  /*8af0*/  UISETP.NE.AND UP0, UPT, UR6, URZ, UPT ;  /* 0x0000003f0600728c */ /* 0x000fd6000bf05270 */
[----:B------:R-:W-:Y:S02]  /*8b00*/  @!UP0 ULDC UR6, c[0x0][0x9f0] ;  /* 0x00027c0000068ab9 */ /* 0x000fe40000000800 */
[----:B------:R-:W-:Y:S01]  /*8b10*/  MOV R4, UR6 ;  /* 0x0000000600047c02 */ /* 0x000fe20008000f00 */
[----:B------:R-:W-:-:S03]  /*8b20*/  UIADD3 UR7, UR39, -0x1, UR6 ;  /* 0xffffffff27077890 */ /* 0x000fc6000fffe006 */
[-C--:B------:R-:W-:Y:S02]  /*8b30*/  IABS R2, R4.reuse ;  /* 0x0000000400027213 */ /* 0x080fe40000000000 */
[----:B------:R-:W-:Y:S01]  /*8b40*/  IABS R5, R4 ;  /* 0x0000000400057213 */ /* 0x000fe20000000000 */
[----:B------:R-:W-:Y:S01]  /*8b50*/  IMAD.U32 R4, RZ, RZ, UR7 ;  /* 0x00000007ff047e24 */ /* 0x000fe2000f8e00ff */
[----:B------:R-:W-:Y:S01]  /*8b60*/  R2UR UR11, R2 ;  /* 0x00000000020b72ca */ /* 0x000fe200000e0000 */
[----:B------:R-:W-:Y:S02]  /*8b70*/  ULOP3.LUT UR7, UR7, UR6, URZ, 0x3c, !UPT ;  /* 0x0000000607077292 */ /* 0x000fe4000f8e3c3f */
[----:B------:R-:W-:-:S10]  /*8b80*/  IMAD.MOV R5, RZ, RZ, -R5 ;  /* 0x000000ffff057224 */ /* 0x000fd400078e0a05 */
[----:B------:R-:W0:Y:S08]  /*8b90*/  I2F.RP R2, UR11 ;  /* 0x0000000b00027d06 */ /* 0x000e300008209400 */
[----:B0-----:R-:W0:Y:S02]  /*8ba0*/  MUFU.RCP R2, R2 ;  /* 0x0000000200027308 */ /* 0x001e240000001000 */
[----:B0-----:R-:W-:Y:S01]  /*8bb0*/  VIADD R3, R2, 0xffffffe ;  /* 0x0ffffffe02037836 */ /* 0x001fe20000000000 */
[----:B------:R-:W-:Y:S01]  /*8bc0*/  IABS R2, R4 ;  /* 0x0000000400027213 */ /* 0x000fe20000000000 */
[----:B------:R-:W-:-:S03]  /*8bd0*/  IMAD.MOV.U32 R4, RZ, RZ, R5 ;  /* 0x000000ffff047224 */ /* 0x000fc600078e0005 */
[----:B------:R-:W-:Y:S01]  /*8be0*/  R2UR UR9, R2 ;  /* 0x00000000020972ca */ /* 0x000fe200000e0000 */
[----:B------:R-:W0:Y:S01]  /*8bf0*/  F2I.FTZ.U32.TRUNC.NTZ R3, R3 ;  /* 0x0000000300037305 */ /* 0x000e22000021f000 */
[----:B------:R-:W-:Y:S02]  /*8c00*/  R2UR UR10, R4 ;  /* 0x00000000040a72ca */ /* 0x000fe400000e0000 */
[----:B0-----:R-:W-:-:S13]  /*8c10*/  R2UR UR5, R3 ;  /* 0x00000000030572ca */ /* 0x001fda00000e0000 */
[----:B------:R-:W-:-:S04]  /*8c20*/  UIADD3 UR8, URZ, -UR5, URZ ;  /* 0x800000053f087290 */ /* 0x000fc8000fffe03f */
[----:B------:R-:W-:-:S04]  /*8c30*/  UIMAD UR8, UR8, UR11, URZ ;  /* 0x0000000b080872a4 */ /* 0x000fc8000f8e023f */
[----:B------:R-:W-:-:S04]  /*8c40*/  UIMAD.WIDE.U32 UR4, UR5, UR8, UR4 ;  /* 0x00000008050472a5 */ /* 0x000fc8000f8e0004 */
[----:B------:R-:W-:-:S04]  /*8c50*/  UIMAD.WIDE.U32 UR4, UR5, UR9, URZ ;  /* 0x00000009050472a5 */ /* 0x000fc8000f8e003f */
[----:B------:R-:W-:-:S04]  /*8c60*/  UIMAD UR4, UR5, UR10, UR9 ;  /* 0x0000000a050472a4 */ /* 0x000fc8000f8e0209 */
[----:B------:R-:W-:-:S11]  /*8c70*/  UISETP.GT.U32.AND UP1, UPT, UR11, UR4, UPT ;  /* 0x000000040b00728c */ /* 0x000fd6000bf24070 */
[----:B------:R-:W-:Y:S02]  /*8c80*/  @!UP1 UIADD3 UR4, UR4, -UR11, URZ ;  /* 0x8000000b04049290 */ /* 0x000fe4000fffe03f */
[----:B------:R-:W-:Y:S02]  /*8c90*/  @!UP1 UIADD3 UR5, UR5, 0x1, URZ ;  /* 0x0000000105059890 */ /* 0x000fe4000fffe03f */
[----:B------:R-:W-:Y:S02]  /*8ca0*/  UISETP.GE.U32.AND UP0, UPT, UR4, UR11, UPT ;  /* 0x0000000b0400728c */ /* 0x000fe4000bf06070 */
[----:B------:R-:W-:-:S09]  /*8cb0*/  UISETP.GE.AND UP1, UPT, UR7, URZ, UPT ;  /* 0x0000003f0700728c */ /* 0x000fd2000bf26270 */
[----:B------:R-:W-:Y:S02]  /*8cc0*/  @UP0 UIADD3 UR5, UR5, 0x1, URZ ;  /* 0x0000000105050890 */ /* 0x000fe4000fffe03f */
[----:B------:R-:W-:Y:S02]  /*8cd0*/  UISETP.NE.AND UP0, UPT, UR6, URZ, UPT ;  /* 0x0000003f0600728c */ /* 0x000fe4000bf05270 */
[----:B------:R-:W-:-:S09]  /*8ce0*/  @!UP1 UIADD3 UR5, -UR5, URZ, URZ ;  /* 0x0000003f05059290 */ /* 0x000fd2000fffe13f */
[----:B------:R-:W-:-:S07]  /*8cf0*/  @!UP0 ULOP3.LUT UR5, URZ, UR6, URZ, 0x33, !UPT ;  /* 0x000000063f058292 */ /* 0x000fce000f8e333f */
[----:B------:R-:W-:-:S05]  /*8d00*/  UMOV UR43, UR5 ;  /* 0x00000005002b7c82 */ /* 0x000fca0008000000 */
.L_x_39:
[----:B------:R-:W-:Y:S01]  /*8d10*/  UIMAD UR40, UR41, UR43, URZ ;  /* 0x0000002b292872a4 */ /* 0x000fe2000f8e023f */
[----:B------:R-:W-:Y:S01]  /*8d20*/  MOV R2, UR39 ;  /* 0x0000002700027c02 */ /* 0x000fe20008000f00 */
[----:B------:R-:W-:Y:S02]  /*8d30*/  IMAD.MOV.U32 R6, RZ, RZ, RZ ;  /* 0x000000ffff067224 */ /* 0x000fe400078e00ff */
[----:B------:R-:W-:Y:S02]  /*8d40*/  IMAD.MOV.U32 R9, RZ, RZ, 0x1 ;  /* 0x00000001ff097424 */ /* 0x000fe400078e00ff */
[----:B------:R-:W-:-:S05]  /*8d50*/  IMAD.U32 R3, RZ, RZ, UR40 ;  /* 0x00000028ff037e24 */ /* 0x000fca000f8e00ff */
[----:B------:R-:W-:-:S04]  /*8d60*/  VIADDMNMX R18, R3, UR43, R2, PT ;  /* 0x0000002b03127c46 */ /* 0x000fc8000b800102 */
[----:B------:R-:W-:Y:S01]  /*8d70*/  ISETP.GT.AND P0, PT, R18, UR40, PT ;  /* 0x0000002812007c0c */ /* 0x000fe2000bf04270 */
[----:B------:R0:W-:-:S12]  /*8d80*/  STL [R1+0x8], R18 ;  /* 0x0000081201007387 */ /* 0x0001d80000100800 */
[----:B0-----:R-:W-:Y:S05]  /*8d90*/  @!P0 BRA `(.L_x_38) ;  /* 0x0000003000a88947 */ /* 0x001fea0003800000 */
[----:B------:R-:W0:Y:S01]  /*8da0*/  S2UR UR4, SR_CgaCtaId ;  /* 0x00000000000479c3 */ /* 0x000e220000008800 */
[----:B------:R-:W-:Y:S02]  /*8db0*/  UMOV UR38, 0x400 ;  /* 0x0000040000267882 */ /* 0x000fe40000000000 */
[----:B0-----:R-:W-:-:S04]  /*8dc0*/  ULEA UR38, UR4, UR38, 0x18 ;  /* 0x0000002604267291 */ /* 0x001fc8000f8ec03f */
[----:B------:R-:W-:-:S04]  /*8dd0*/  UIADD3 UR4, UR38, 0x1c400, URZ ;  /* 0x0001c40026047890 */ /* 0x000fc8000fffe03f */
[----:B------:R-:W-:-:S06]  /*8de0*/  ULOP3.LUT UP0, URZ, UR4, 0x3ff, URZ, 0xc0, !UPT ;  /* 0x000003ff043f7892 */ /* 0x000fcc000f80c03f */
[----:B------:R-:W-:-:S13]  /*8df0*/  PLOP3.LUT P0, PT, PT, PT, UP0, 0x80, 0x0 ;  /* 0x000000000000781c */ /* 0x000fda0003f0f008 */
[----:B------:R-:W-:Y:S05]  /*8e00*/  @!P0 BRA `(.L_x_40) ;  /* 0x0000000000408947 */ /* 0x000fea0003800000 */
[----:B------:R-:W-:Y:S01]  /*8e10*/  MOV R2, 0x0 ;  /* 0x0000000000027802 */ /* 0x000fe20000000f00 */
[----:B------:R-:W-:Y:S01]  /*8e20*/  ULDC.64 UR6, c[0x4][0x98] ;  /* 0x0100260000067ab9 */ /* 0x000fe20000000a00 */
[----:B------:R-:W-:Y:S01]  /*8e30*/  ULDC.64 UR8, c[0x4][0xa0] ;  /* 0x0100280000087ab9 */ /* 0x000fe20000000a00 */
[----:B------:R-:W-:Y:S01]  /*8e40*/  ULDC.64 UR4, c[0x4][0x8] ;  /* 0x0100020000047ab9 */ /* 0x000fe20000000a00 */
[----:B------:R-:W-:Y:S01]  /*8e50*/  IMAD.U32 R4, RZ, RZ, UR6 ;  /* 0x00000006ff047e24 */ /* 0x000fe2000f8e00ff */
[----:B------:R-:W-:Y:S01]  /*8e60*/  MOV R5, UR7 ;  /* 0x0000000700057c02 */ /* 0x000fe20008000f00 */
[----:B------:R-:W0:Y:S01]  /*8e70*/  LDC.64 R2, c[0x4][R2] ;  /* 0x0100000002027b82 */ /* 0x000e220000000a00 */
[----:B------:R-:W-:Y:S01]  /*8e80*/  IMAD.U32 R6, RZ, RZ, UR8 ;  /* 0x00000008ff067e24 */ /* 0x000fe2000f8e00ff */
[----:B------:R-:W-:Y:S01]  /*8e90*/  MOV R8, 0x70 ;  /* 0x0000007000087802 */ /* 0x000fe20000000f00 */
[----:B------:R-:W-:Y:S02]  /*8ea0*/  IMAD.U32 R7, RZ, RZ, UR9 ;  /* 0x00000009ff077e24 */ /* 0x000fe4000f8e00ff */
[----:B------:R-:W-:-:S02]  /*8eb0*/  IMAD.U32 R10, RZ, RZ, UR4 ;  /* 0x00000004ff0a7e24 */ /* 0x000fc4000f8e00ff */
[----:B------:R-:W-:Y:S02]  /*8ec0*/  IMAD.U32 R11, RZ, RZ, UR5 ;  /* 0x00000005ff0b7e24 */ /* 0x000fe4000f8e00ff */
[----:B------:R-:W-:Y:S02]  /*8ed0*/  IMAD.MOV.U32 R12, RZ, RZ, 0x1 ;  /* 0x00000001ff0c7424 */ /* 0x000fe400078e00ff */
[----:B------:R-:W-:-:S07]  /*8ee0*/  IMAD.MOV.U32 R13, RZ, RZ, RZ ;  /* 0x000000ffff0d7224 */ /* 0x000fce00078e00ff */
[----:B------:R-:W-:-:S07]  /*8ef0*/  LEPC R20, `(.L_x_40) ;  /* 0x000000001014794e */ /* 0x000fce0000000000 */
[----:B0-----:R-:W-:Y:S05]  /*8f00*/  CALL.ABS.NOINC R2 ;  /* 0x0000000002007343 */ /* 0x001fea0003c00000 */
.L_x_40:
        /* <DEDUP_REMOVED lines=8> */
[----:B------:R0:W1:Y:S01]  /*8f90*/  LDC.64 R2, c[0x4][R16] ;  /* 0x0100000010027b82 */ /* 0x0000620000000a00 */
[----:B------:R-:W-:Y:S01]  /*8fa0*/  IMAD.U32 R4, RZ, RZ, UR6 ;  /* 0x00000006ff047e24 */ /* 0x000fe2000f8e00ff */
[----:B------:R-:W-:Y:S01]  /*8fb0*/  MOV R6, UR8 ;  /* 0x0000000800067c02 */ /* 0x000fe20008000f00 */
[----:B------:R-:W-:Y:S01]  /*8fc0*/  IMAD.U32 R5, RZ, RZ, UR7 ;  /* 0x00000007ff057e24 */ /* 0x000fe2000f8e00ff */
[----:B------:R-:W-:Y:S01]  /*8fd0*/  MOV R12, 0x1 ;  /* 0x00000001000c7802 */ /* 0x000fe20000000f00 */
[----:B------:R-:W-:Y:S02]  /*8fe0*/  IMAD.U32 R7, RZ, RZ, UR9 ;  /* 0x00000009ff077e24 */ /* 0x000fe4000f8e00ff */
[----:B------:R-:W-:-:S02]  /*8ff0*/  IMAD.U32 R10, RZ, RZ, UR4 ;  /* 0x00000004ff0a7e24 */ /* 0x000fc4000f8e00ff */
[----:B------:R-:W-:Y:S02]  /*9000*/  IMAD.U32 R11, RZ, RZ, UR5 ;  /* 0x00000005ff0b7e24 */ /* 0x000fe4000f8e00ff */
[----:B------:R-:W-:Y:S02]  /*9010*/  IMAD.MOV.U32 R8, RZ, RZ, 0x70 ;  /* 0x00000070ff087424 */ /* 0x000fe400078e00ff */
[----:B0-----:R-:W-:-:S07]  /*9020*/  IMAD.MOV.U32 R13, RZ, RZ, RZ ;  /* 0x000000ffff0d7224 */ /* 0x001fce00078e00ff */
[----:B------:R-:W-:-:S07]  /*9030*/  LEPC R20, `(.L_x_42) ;  /* 0x000000001014794e */ /* 0x000fce0000000000 */
[----:B-1----:R-:W-:Y:S05]  /*9040*/  CALL.ABS.NOINC R2 ;  /* 0x0000000002007343 */ /* 0x002fea0003c00000 */
.L_x_42:
[----:B------:R0:W1:Y:S01]  /*9050*/  LDC.64 R2, c[0x4][R16] ;  /* 0x0100000010027b82 */ /* 0x0000620000000a00 */
[----:B------:R-:W-:Y:S01]  /*9060*/  ULDC.64 UR6, c[0x4][0x98] ;  /* 0x0100260000067ab9 */ /* 0x000fe20000000a00 */
[----:B------:R-:W-:Y:S01]  /*9070*/  ULDC.64 UR8, c[0x4][0xa0] ;  /* 0x0100280000087ab9 */ /* 0x000fe20000000a00 */
[----:B------:R-:W-:Y:S01]  /*9080*/  ULDC.64 UR4, c[0x4][0x18] ;  /* 0x0100060000047ab9 */ /* 0x000fe20000000a00 */
[----:B------:R-:W-:Y:S01]  /*9090*/  IMAD.U32 R4, RZ, RZ, UR6 ;  /* 0x00000006ff047e24 */ /* 0x000fe2000f8e00ff */
[----:B------:R-:W-:Y:S01]  /*90a0*/  MOV R7, UR9 ;  /* 0x0000000900077c02 */ /* 0x000fe20008000f00 */
[----:B------:R-:W-:Y:S01]  /*90b0*/  IMAD.U32 R5, RZ, RZ, UR7 ;  /* 0x00000007ff057e24 */ /* 0x000fe2000f8e00ff */
[----:B------:R-:W-:Y:S01]  /*90c0*/  MOV R13, RZ ;  /* 0x000000ff000d7202 */ /* 0x000fe20000000f00 */
[----:B------:R-:W-:Y:S02]  /*90d0*/  IMAD.U32 R6, RZ, RZ, UR8 ;  /* 0x00000008ff067e24 */ /* 0x000fe4000f8e00ff */
[----:B------:R-:W-:-:S02]  /*90e0*/  IMAD.U32 R10, RZ, RZ, UR4 ;  /* 0x00000004ff0a7e24 */ /* 0x000fc4000f8e00ff */
[----:B------:R-:W-:Y:S02]  /*90f0*/  IMAD.U32 R11, RZ, RZ, UR5 ;  /* 0x00000005ff0b7e24 */ /* 0x000fe4000f8e00ff */
[----:B------:R-:W-:Y:S02]  /*9100*/  IMAD.MOV.U32 R8, RZ, RZ, 0x70 ;  /* 0x00000070ff087424 */ /* 0x000fe400078e00ff */
[----:B0-----:R-:W-:-:S07]  /*9110*/  IMAD.MOV.U32 R12, RZ, RZ, 0x1 ;  /* 0x00000001ff0c7424 */ /* 0x001fce00078e00ff */
[----:B------:R-:W-:-:S07]  /*9120*/  LEPC R20, `(.L_x_41) ;  /* 0x000000001014794e */ /* 0x000fce0000000000 */
[----:B-1----:R-:W-:Y:S05]  /*9130*/  CALL.ABS.NOINC R2 ;  /* 0x0000000002007343 */ /* 0x002fea0003c00000 */
.L_x_41:
[----:B------:R-:W0:Y:S02]  /*9140*/  LDC.64 R2, c[0x0][0x9f8] ;  /* 0x00027e00ff027b82 */ /* 0x000e240000000a00 */
[----:B0-----:R-:W-:-:S04]  /*9150*/  ISETP.NE.U32.AND P0, PT, R2, RZ, PT ;  /* 0x000000ff0200720c */ /* 0x001fc80003f05070 */
[----:B------:R-:W-:-:S13]  /*9160*/  ISETP.NE.AND.EX P0, PT, R3, RZ, PT, P0 ;  /* 0x000000ff0300720c */ /* 0x000fda0003f05300 */
[----:B------:R-:W0:Y:S02]  /*9170*/  @P0 LDC.64 R2, c[0x0][0x9f8] ;  /* 0x00027e00ff020b82 */ /* 0x000e240000000a00 */
[----:B0-----:R-:W-:-:S05]  /*9180*/  @P0 IMAD.WIDE R2, R17, 0x4, R2 ;  /* 0x0000000411020825 */ /* 0x001fca00078e0202 */
[----:B------:R0:W2:Y:S01]  /*9190*/  @P0 LDG.E R17, desc[UR44][R2.64] ;  /* 0x0000002c02110981 */ /* 0x0000a2000c1e1900 */
[----:B------:R-:W-:Y:S01]  /*91a0*/  UMOV UR4, 0xffffffff ;  /* 0xffffffff00047882 */ /* 0x000fe20000000000 */
[----:B------:R-:W-:Y:S01]  /*91b0*/  VIADD R0, R18, 0xffffffff ;  /* 0xffffffff12007836 */ /* 0x000fe20000000000 */
[----:B0-----:R-:W0:Y:S02]  /*91c0*/  LDC.64 R2, c[0x0][0x418] ;  /* 0x00010600ff027b82 */ /* 0x001e240000000a00 */
[----:B0-----:R-:W-:-:S04]  /*91d0*/  ISETP.NE.U32.AND P0, PT, R2, RZ, PT ;  /* 0x000000ff0200720c */ /* 0x001fc80003f05070 */
[----:B------:R-:W-:-:S04]  /*91e0*/  ISETP.NE.AND.EX P1, PT, R3, RZ, PT, P0 ;  /* 0x000000ff0300720c */ /* 0x000fc80003f25300 */
[----:B------:R-:W-:-:S05]  /*91f0*/  P2R R4, PR, RZ, 0x2 ;  /* 0x00000002ff047803 */ /* 0x000fca0000000000 */
[----:B------:R0:W-:Y:S01]  /*9200*/  STL [R1], R4 ;  /* 0x0000000401007387 */ /* 0x0001e20000100800 */
[----:B--2---:R-:W-:Y:S02]  /*9210*/  SHF.R.S32.HI R18, RZ, 0x1f, R17 ;  /* 0x0000001fff127819 */ /* 0x004fe40000011411 */
[----:B------:R-:W-:Y:S01]  /*9220*/  SEL R16, R17, RZ, !P1 ;  /* 0x000000ff11107207 */ /* 0x000fe20004800000 */
[----:B0-----:R-:W-:Y:S06]  /*9230*/  BRA.DIV UR4, `(.L_x_43) ;  /* 0x0000003204c07947 */ /* 0x001fec000b800000 */
[----:B------:R0:W1:Y:S02]  /*9240*/  SHFL.IDX PT, R14, R19, RZ, 0x1f ;  /* 0x00001fff130e7589 */ /* 0x00006400000e0000 */
.L_x_122:
[----:B------:R2:W-:Y:S01]  /*9250*/  STL [R1+0x4], R0 ;  /* 0x0000040001007387 */ /* 0x0005e20000100800 */
[----:B-1----:R-:W-:Y:S02]  /*9260*/  ISETP.NE.AND P0, PT, R14, RZ, PT ;  /* 0x000000ff0e00720c */ /* 0x002fe40003f05270 */
[----:B------:R-:W-:-:S04]  /*9270*/  PLOP3.LUT P2, PT, PT, PT, PT, 0x8, 0x0 ;  /* 0x000000000000781c */ /* 0x000fc80003f4e170 */
[----:B0-----:R-:W-:-:S07]  /*9280*/  P2R R19, PR, RZ, 0x4 ;  /* 0x00000004ff137803 */ /* 0x001fce0000000000 */
[----:B--2---:R-:W-:Y:S05]  /*9290*/  @P0 BRA `(.L_x_44) ;  /* 0x0000000000e40947 */ /* 0x004fea0003800000 */
[----:B------:R-:W-:-:S03]  /*92a0*/  UMOV UR4, 0xffffffff ;  /* 0xffffffff00047882 */ /* 0x000fc60000000000 */
[----:B------:R-:W-:Y:S05]  /*92b0*/  BRA.DIV UR4, `(.L_x_45) ;  /* 0x0000003204c07947 */ /* 0x000fea000b800000 */
[----:B------:R-:W-:-:S13]  /*92c0*/  ELECT P6, URZ, PT ;  /* 0x00000000003f782f */ /* 0x000fda00038c0000 */
.L_x_125:
[----:B------:R-:W-:Y:S05]  /*92d0*/  @!P6 BRA `(.L_x_44) ;  /* 0x0000000000d4e947 */ /* 0x000fea0003800000 */
[----:B------:R-:W-:Y:S01]  /*92e0*/  IMAD.MOV.U32 R16, RZ, RZ, R17 ;  /* 0x000000ffff107224 */ /* 0x000fe200078e0011 */
[----:B------:R-:W-:Y:S06]  /*92f0*/  @!P1 BRA `(.L_x_46) ;  /* 0x0000000000509947 */ /* 0x000fec0003800000 */
[----:B------:R-:W-:Y:S01]  /*9300*/  IMAD.MOV.U32 R9, RZ, RZ, R0 ;  /* 0x000000ffff097224 */ /* 0x000fe200078e0000 */
[----:B------:R-:W-:Y:S01]  /*9310*/  ULDC.64 UR4, c[0x0][0x428] ;  /* 0x00010a0000047ab9 */ /* 0x000fe20000000a00 */
[----:B------:R-:W0:Y:S01]  /*9320*/  LDC R0, c[0x0][0x43c] ;  /* 0x00010f00ff007b82 */ /* 0x000e220000000800 */
[----:B------:R-:W-:Y:S02]  /*9330*/  IMAD R8, R18, UR4, RZ ;  /* 0x0000000412087c24 */ /* 0x000fe4000f8e02ff */
[----:B------:R-:W-:Y:S02]  /*9340*/  MOV R6, R9 ;  /* 0x0000000900067202 */ /* 0x000fe40000000f00 */
[----:B------:R-:W-:Y:S01]  /*9350*/  IMAD R7, R17, UR5, R8 ;  /* 0x0000000511077c24 */ /* 0x000fe2000f8e0208 */
[----:B0-----:R-:W-:-:S13]  /*9360*/  ISETP.NE.AND P0, PT, R0, 0x1, PT ;  /* 0x000000010000780c */ /* 0x001fda0003f05270 */
[----:B------:R-:W0:Y:S02]  /*9370*/  @P0 LDC.64 R4, c[0x0][0x440] ;  /* 0x00011000ff040b82 */ /* 0x000e240000000a00 */
[----:B0-----:R-:W-:-:S05]  /*9380*/  @P0 IMAD.HI.U32 R4, R9, R4, RZ ;  /* 0x0000000409040227 */ /* 0x001fca00078e00ff */
[----:B------:R-:W-:-:S04]  /*9390*/  @P0 SHF.R.U32.HI R6, RZ, R5, R4 ;  /* 0x00000005ff060219 */ /* 0x000fc80000011604 */
[--C-:B------:R-:W-:Y:S01]  /*93a0*/  SHF.R.S32.HI R5, RZ, 0x1f, R6.reuse ;  /* 0x0000001fff057819 */ /* 0x100fe20000011406 */
[----:B------:R-:W-:-:S04]  /*93b0*/  IMAD.MOV.U32 R4, RZ, RZ, R6 ;  /* 0x000000ffff047224 */ /* 0x000fc800078e0006 */
[----:B------:R-:W-:-:S04]  /*93c0*/  IMAD.WIDE.U32 R4, R17, UR4, R4 ;  /* 0x0000000411047c25 */ /* 0x000fc8000f8e0004 */
[----:B------:R-:W-:Y:S01]  /*93d0*/  IMAD.IADD R5, R5, 0x1, R7 ;  /* 0x0000000105057824 */ /* 0x000fe200078e0207 */
[----:B------:R-:W-:-:S04]  /*93e0*/  LEA R2, P0, R4, R2, 0x2 ;  /* 0x0000000204027211 */ /* 0x000fc800078010ff */
[----:B------:R-:W-:-:S05]  /*93f0*/  LEA.HI.X R3, R4, R3, R5, 0x2, P0 ;  /* 0x0000000304037211 */ /* 0x000fca00000f1405 */
[----:B------:R0:W5:Y:S01]  /*9400*/  LDG.E R16, desc[UR44][R2.64] ;  /* 0x0000002c02107981 */ /* 0x000162000c1e1900 */
[----:B------:R-:W-:-:S04]  /*9410*/  IMAD.MOV R5, RZ, RZ, -R6 ;  /* 0x000000ffff057224 */ /* 0x000fc800078e0a06 */
[----:B------:R-:W-:-:S05]  /*9420*/  IMAD R9, R0, R5, R9 ;  /* 0x0000000500097224 */ /* 0x000fca00078e0209 */
[----:B------:R0:W-:Y:S02]  /*9430*/  STL [R1+0x4], R9 ;  /* 0x0000040901007387 */ /* 0x0001e40000100800 */
.L_x_46:
[----:B------:R-:W-:Y:S01]  /*9440*/  MOV R0, 0x1 ;  /* 0x0000000100007802 */ /* 0x000fe20000000f00 */
[----:B0-----:R-:W0:Y:S03]  /*9450*/  S2R R9, SR_TID.X ;  /* 0x0000000000097919 */ /* 0x001e260000002100 */
[----:B------:R-:W-:-:S04]  /*9460*/  SHF.L.U32 R0, R0, 0x1f, RZ ;  /* 0x0000001f00007819 */ /* 0x000fc800000006ff */
[----:B------:R-:W1:Y:S01]  /*9470*/  SYNCS.PHASECHK.TRANS64.TRYWAIT P0, [UR38+0x22840], R0 ;  /* 0x02284000ff0075a7 */ /* 0x000e620008000166 */
[----:B0-----:R-:W-:-:S04]  /*9480*/  LOP3.LUT R2, R9, 0x7f, RZ, 0xc0, !PT ;  /* 0x0000007f09027812 */ /* 0x001fc800078ec0ff */
[----:B------:R-:W-:Y:S01]  /*9490*/  ISETP.NE.AND P1, PT, R2, RZ, PT ;  /* 0x000000ff0200720c */ /* 0x000fe20003f25270 */
[----:B-1----:R-:W-:-:S12]  /*94a0*/  @!P0 BRA `(.L_x_47) ;  /* 0x0000003000648947 */ /* 0x002fd80003800000 */
.L_x_126:
[----:B------:R-:W-:Y:S05]  /*94b0*/  @P1 BRA `(.L_x_48) ;  /* 0x0000000000181947 */ /* 0x000fea0003800000 */
[----:B------:R-:W1:Y:S01]  /*94c0*/  S2R R2, SR_TID.X ;  /* 0x0000000000027919 */ /* 0x000e620000002100 */
[----:B0-----:R-:W-:-:S04]  /*94d0*/  IMAD.MOV.U32 R0, RZ, RZ, 0x3000 ;  /* 0x00003000ff007424 */ /* 0x001fc800078e00ff */
[----:B------:R2:W-:Y:S01]  /*94e0*/  SYNCS.ARRIVE.TRANS64 RZ, [UR38+0x22830], R0 ;  /* 0x02283000ffff79a7 */ /* 0x0005e20008000026 */
[----:B-1----:R-:W-:-:S13]  /*94f0*/  LOP3.LUT P0, RZ, R2, 0x1f, RZ, 0xc0, !PT ;  /* 0x0000001f02ff7812 */ /* 0x002fda000780c0ff */
[----:B--2---:R-:W-:Y:S05]  /*9500*/  @!P0 BRA `(.L_x_48) ;  /* 0x0000000000048947 */ /* 0x004fea0003800000 */
[----:B------:R-:W-:Y:S01]  /*9510*/  BPT.TRAP 0x1 ;  /* 0x000000040000795c */ /* 0x000fe20000300000 */
.L_x_48:
[----:B0-----:R-:W2:Y:S01]  /*9520*/  LDL R0, [R1+0x4] ;  /* 0x0000040001007983 */ /* 0x001ea20000100800 */
[----:B------:R-:W-:Y:S01]  /*9530*/  ULDC.64 UR4, c[0x0][0x198] ;  /* 0x0000660000047ab9 */ /* 0x000fe20000000a00 */
[----:B-----5:R-:W-:Y:S01]  /*9540*/  R2UR UR13, R16 ;  /* 0x00000000100d72ca */ /* 0x020fe200000e0000 */
[----:B------:R-:W-:Y:S01]  /*9550*/  UIADD3 UR4, UP0, UR4, 0x370, URZ ;  /* 0x0000037004047890 */ /* 0x000fe2000ff1e03f */
[----:B------:R-:W-:Y:S01]  /*9560*/  PLOP3.LUT P0, PT, PT, PT, PT, 0x80, 0x0 ;  /* 0x000000000000781c */ /* 0x000fe20003f0f070 */
[----:B------:R-:W-:Y:S02]  /*9570*/  UIADD3 UR8, UR38, 0x1c400, URZ ;  /* 0x0001c40026087890 */ /* 0x000fe4000fffe03f */
[----:B------:R-:W-:Y:S01]  /*9580*/  UIADD3 UR9, UR38, 0x22830, URZ ;  /* 0x0002283026097890 */ /* 0x000fe2000fffe03f */
[----:B------:R-:W-:Y:S01]  /*9590*/  P2R R19, PR, RZ, 0x1 ;  /* 0x00000001ff137803 */ /* 0x000fe20000000000 */
[----:B------:R-:W-:Y:S01]  /*95a0*/  UIADD3.X UR5, URZ, UR5, URZ, UP0, !UPT ;  /* 0x000000053f057290 */ /* 0x000fe200087fe43f */
[----:B------:R-:W-:Y:S01]  /*95b0*/  UMOV UR6, 0x0 ;  /* 0x0000000000067882 */ /* 0x000fe20000000000 */
[----:B------:R-:W-:Y:S01]  /*95c0*/  UMOV UR7, 0x14f00000 ;  /* 0x14f0000000077882 */ /* 0x000fe20000000000 */
[----:B------:R-:W-:Y:S01]  /*95d0*/  UMOV UR10, URZ ;  /* 0x0000003f000a7c82 */ /* 0x000fe20008000000 */
[----:B------:R-:W-:Y:S01]  /*95e0*/  UMOV UR12, UR36 ;  /* 0x00000024000c7c82 */ /* 0x000fe20008000000 */
[----:B--2---:R-:W-:-:S13]  /*95f0*/  R2UR UR11, R0 ;  /* 0x00000000000b72ca */ /* 0x004fda00000e0000 */
[----:B------:R-:W-:-:S09]  /*9600*/  UIMAD UR11, UR11, 0x60, URZ ;  /* 0x000000600b0b78a4 */ /* 0x000fd2000f8e023f */
[----:B------:R0:W-:Y:S02]  /*9610*/  UTMALDG.4D [UR8], [UR4], desc[UR6] ;  /* 0x00000608040075b4 */ /* 0x0001e40008019000 */
[----:B0-----:R-:W-:Y:S01]  /*9620*/  NOP ;  /* 0x0000000000007918 */ /* 0x001fe20000000000 */
.L_x_44:
[----:B------:R-:W-:Y:S05]  /*9630*/  WARPSYNC.ALL ;  /* 0x0000000000007948 */ /* 0x000fea0003800000 */
[----:B------:R-:W-:Y:S01]  /*9640*/  UIADD3 UR4, UR38, 0x18400, URZ ;  /* 0x0001840026047890 */ /* 0x000fe2000fffe03f */
[----:B------:R-:W-:Y:S03]  /*9650*/  BAR.SYNC.DEFER_BLOCKING 0x8, 0x180 ;  /* 0x0206000000007b1d */ /* 0x000fe60000010000 */
        /* <DEDUP_REMOVED lines=19> */
.L_x_49:
[----:B------:R-:W0:Y:S01]  /*9790*/  LDC R4, c[0x0][0x448] ;  /* 0x00011200ff047b82 */ /* 0x000e220000000800 */
[----:B------:R-:W1:Y:S01]  /*97a0*/  S2R R12, SR_TID.X ;  /* 0x00000000000c7919 */ /* 0x000e620000002100 */
[----:B------:R-:W-:Y:S01]  /*97b0*/  USHF.R.S32.HI UR6, URZ, 0x1f, UR36 ;  /* 0x0000001f3f067899 */ /* 0x000fe20008011424 */
[----:B------:R-:W-:Y:S01]  /*97c0*/  ULDC.64 UR8, c[0x0][0x2d8] ;  /* 0x0000b60000087ab9 */ /* 0x000fe20000000a00 */
[----:B------:R-:W2:Y:S02]  /*97d0*/  S2R R13, SR_CTAID.Z ;  /* 0x00000000000d7919 */ /* 0x000ea40000002700 */
[----:B------:R-:W-:Y:S02]  /*97e0*/  UIMAD UR6, UR6, UR8, URZ ;  /* 0x00000008060672a4 */ /* 0x000fe4000f8e023f */
[----:B------:R-:W3:Y:S01]  /*97f0*/  LDC.64 R2, c[0x0][0x2e0] ;  /* 0x0000b800ff027b82 */ /* 0x000ee20000000a00 */
[----:B------:R-:W4:Y:S01]  /*9800*/  S2R R10, SR_CTAID.X ;  /* 0x00000000000a7919 */ /* 0x000f220000002500 */
[----:B------:R-:W-:-:S02]  /*9810*/  UIMAD.WIDE.U32 UR4, UR36, UR8, URZ ;  /* 0x00000008240472a5 */ /* 0x000fc4000f8e003f */
[----:B------:R-:W-:-:S04]  /*9820*/  UIMAD UR6, UR36, UR9, UR6 ;  /* 0x00000009240672a4 */ /* 0x000fc8000f8e0206 */
[----:B------:R-:W-:Y:S01]  /*9830*/  UIADD3 UR5, UR5, UR6, URZ ;  /* 0x0000000605057290 */ /* 0x000fe2000fffe03f */
[----:B0-----:R-:W-:Y:S02]  /*9840*/  ISETP.NE.AND P0, PT, R4, 0x1, PT ;  /* 0x000000010400780c */ /* 0x001fe40003f05270 */
[C---:B-1----:R-:W-:Y:S01]  /*9850*/  LOP3.LUT R11, R12.reuse, 0x7f, RZ, 0xc0, !PT ;  /* 0x0000007f0c0b7812 */ /* 0x042fe200078ec0ff */
[----:B------:R-:W-:-:S10]  /*9860*/  IMAD.SHL.U32 R0, R12, 0x10, RZ ;  /* 0x000000100c007824 */ /* 0x000fd400078e00ff */
[----:B------:R-:W0:Y:S01]  /*9870*/  @P0 LDC R5, c[0x0][0x44c] ;  /* 0x00011300ff050b82 */ /* 0x000e220000000800 */
[----:B------:R-:W-:Y:S02]  /*9880*/  SHF.R.U32.HI R7, RZ, 0x3, R11 ;  /* 0x00000003ff077819 */ /* 0x000fe4000001160b */
[----:B--2---:R-:W-:Y:S02]  /*9890*/  SHF.R.S32.HI R9, RZ, 0x1f, R13 ;  /* 0x0000001fff097819 */ /* 0x004fe4000001140d */
[----:B------:R-:W-:-:S03]  /*98a0*/  LOP3.LUT R0, R7, 0x70, R0, 0xf8, !PT ;  /* 0x0000007007007812 */ /* 0x000fc600078ef800 */
[----:B------:R-:W1:Y:S01]  /*98b0*/  @P0 LDC R6, c[0x0][0x450] ;  /* 0x00011400ff060b82 */ /* 0x000e620000000800 */
[----:B---3--:R-:W-:Y:S01]  /*98c0*/  IMAD R8, R9, R2, RZ ;  /* 0x0000000209087224 */ /* 0x008fe200078e02ff */
[----:B----4-:R-:W-:-:S03]  /*98d0*/  LEA R0, R10, R0, 0x7 ;  /* 0x000000000a007211 */ /* 0x010fc600078e38ff */
[----:B------:R-:W-:Y:S02]  /*98e0*/  IMAD R9, R13, R3, R8 ;  /* 0x000000030d097224 */ /* 0x000fe400078e0208 */
[----:B0-----:R-:W-:-:S04]  /*98f0*/  @P0 IMAD.HI.U32 R3, R0, R5, RZ ;  /* 0x0000000500030227 */ /* 0x001fc800078e00ff */
[----:B------:R-:W-:Y:S01]  /*9900*/  IMAD.MOV.U32 R5, RZ, RZ, R0 ;  /* 0x000000ffff057224 */ /* 0x000fe200078e0000 */
[----:B-1----:R-:W-:Y:S01]  /*9910*/  @P0 SHF.R.U32.HI R5, RZ, R6, R3 ;  /* 0x00000006ff050219 */ /* 0x002fe20000011603 */
[----:B------:R-:W-:Y:S01]  /*9920*/  IMAD.WIDE.U32 R2, R13, R2, UR4 ;  /* 0x000000040d027e25 */ /* 0x000fe2000f8e0002 */
[----:B------:R-:W-:Y:S02]  /*9930*/  ULDC.64 UR4, c[0x0][0x2d0] ;  /* 0x0000b40000047ab9 */ /* 0x000fe40000000a00 */
[----:B------:R-:W-:Y:S01]  /*9940*/  SHF.R.S32.HI R6, RZ, 0x1f, R5 ;  /* 0x0000001fff067819 */ /* 0x000fe20000011405 */
[----:B------:R-:W-:Y:S02]  /*9950*/  IMAD.IADD R3, R3, 0x1, R9 ;  /* 0x0000000103037824 */ /* 0x000fe400078e0209 */
[----:B------:R-:W-:Y:S02]  /*9960*/  IMAD.MOV R9, RZ, RZ, -R5 ;  /* 0x000000ffff097224 */ /* 0x000fe400078e0a05 */
[----:B------:R-:W-:-:S02]  /*9970*/  IMAD R6, R6, UR4, RZ ;  /* 0x0000000406067c24 */ /* 0x000fc4000f8e02ff */
[----:B------:R-:W-:Y:S02]  /*9980*/  IMAD R0, R4, R9, R0 ;  /* 0x0000000904007224 */ /* 0x000fe400078e0200 */
[C---:B------:R-:W-:Y:S02]  /*9990*/  IMAD R9, R5.reuse, UR5, R6 ;  /* 0x0000000505097c24 */ /* 0x040fe4000f8e0206 */
[----:B------:R-:W-:Y:S01]  /*99a0*/  IMAD.WIDE.U32 R2, R5, UR4, R2 ;  /* 0x0000000405027c25 */ /* 0x000fe2000f8e0002 */
[----:B------:R-:W-:Y:S01]  /*99b0*/  SHF.R.S32.HI R5, RZ, 0x1f, R0 ;  /* 0x0000001fff057819 */ /* 0x000fe20000011400 */
[----:B------:R-:W-:Y:S02]  /*99c0*/  ULDC.64 UR4, c[0x0][0x2c8] ;  /* 0x0000b20000047ab9 */ /* 0x000fe40000000a00 */
[----:B------:R-:W-:Y:S01]  /*99d0*/  IMAD.SHL.U32 R6, R11, 0x8, RZ ;  /* 0x000000080b067824 */ /* 0x000fe200078e00ff */
[----:B------:R-:W-:Y:S01]  /*99e0*/  IADD3 R3, R3, R9, RZ ;  /* 0x0000000903037210 */ /* 0x000fe20007ffe0ff */
[----:B------:R-:W-:-:S04]  /*99f0*/  IMAD R5, R5, UR4, RZ ;  /* 0x0000000405057c24 */ /* 0x000fc8000f8e02ff */
[C---:B------:R-:W-:Y:S02]  /*9a00*/  IMAD R5, R0.reuse, UR5, R5 ;  /* 0x0000000500057c24 */ /* 0x040fe4000f8e0205 */
[----:B------:R-:W-:Y:S01]  /*9a10*/  IMAD.WIDE.U32 R2, R0, UR4, R2 ;  /* 0x0000000400027c25 */ /* 0x000fe2000f8e0002 */
[----:B------:R-:W-:-:S03]  /*9a20*/  ULDC.64 UR4, c[0x0][0x280] ;  /* 0x0000a00000047ab9 */ /* 0x000fc60000000a00 */
[----:B------:R-:W-:Y:S01]  /*9a30*/  IMAD.IADD R5, R3, 0x1, R5 ;  /* 0x0000000103057824 */ /* 0x000fe200078e0205 */
[----:B------:R-:W-:Y:S01]  /*9a40*/  LEA R0, P0, R2, UR4, 0x1 ;  /* 0x0000000402007c11 */ /* 0x000fe2000f8008ff */
[----:B------:R-:W-:-:S03]  /*9a50*/  ULDC UR4, c[0x0][0x2b8] ;  /* 0x0000ae0000047ab9 */ /* 0x000fc60000000800 */
[----:B------:R-:W-:Y:S01]  /*9a60*/  LEA.HI.X R5, R2, UR5, R5, 0x1, P0 ;  /* 0x0000000502057c11 */ /* 0x000fe200080f0c05 */
[----:B------:R-:W-:-:S05]  /*9a70*/  IMAD.SHL.U32 R2, R12, 0x8, RZ ;  /* 0x000000080c027824 */ /* 0x000fca00078e00ff */
[C---:B------:R-:W-:Y:S02]  /*9a80*/  LOP3.LUT R8, R2.reuse, 0x38, RZ, 0xc0, !PT ;  /* 0x0000003802087812 */ /* 0x040fe400078ec0ff */
[----:B------:R-:W-:Y:S02]  /*9a90*/  LOP3.LUT R2, R2, 0x1f8, RZ, 0xc0, !PT ;  /* 0x000001f802027812 */ /* 0x000fe400078ec0ff */
[----:B------:R-:W-:Y:S01]  /*9aa0*/  ISETP.GE.AND P0, PT, R8, UR4, PT ;  /* 0x0000000408007c0c */ /* 0x000fe2000bf06270 */
[----:B------:R-:W-:Y:S01]  /*9ab0*/  UMOV UR4, 0xffffffff ;  /* 0xffffffff00047882 */ /* 0x000fe20000000000 */
[----:B------:R-:W-:-:S04]  /*9ac0*/  LOP3.LUT R3, R2, 0x38, R12, 0x78, !PT ;  /* 0x0000003802037812 */ /* 0x000fc800078e780c */
[----:B------:R-:W-:Y:S01]  /*9ad0*/  LOP3.LUT R6, R3, 0x200, R6, 0xf8, !PT ;  /* 0x0000020003067812 */ /* 0x000fe200078ef806 */
[----:B------:R-:W-:Y:S06]  /*9ae0*/  BRA.DIV UR4, `(.L_x_50) ;  /* 0x0000002a04ec7947 */ /* 0x000fec000b800000 */
[----:B------:R-:W0:Y:S01]  /*9af0*/  SHFL.IDX PT, R14, R0, RZ, 0x181f ;  /* 0x00181fff000e7589 */ /* 0x000e2200000e0000 */
[----:B------:R-:W-:Y:S01]  /*9b00*/  ULDC UR4, c[0x0][0x288] ;  /* 0x0000a20000047ab9 */ /* 0x000fe20000000800 */
[----:B------:R-:W-:Y:S01]  /*9b10*/  LEA R7, R10, R7, 0x7 ;  /* 0x000000070a077211 */ /* 0x000fe200078e38ff */
[----:B------:R-:W-:Y:S01]  /*9b20*/  IMAD R4, R4, UR4, RZ ;  /* 0x0000000404047c24 */ /* 0x000fe2000f8e02ff */
[----:B------:R-:W1:Y:S03]  /*9b30*/  SHFL.IDX PT, R2, R5, RZ, 0x181f ;  /* 0x00181fff05027589 */ /* 0x000e6600000e0000 */
[C---:B------:R-:W-:Y:S01]  /*9b40*/  VIADD R11, R7.reuse, 0x10 ;  /* 0x00000010070b7836 */ /* 0x040fe20000000000 */
[----:B------:R-:W-:-:S13]  /*9b50*/  ISETP.GE.AND P1, PT, R7, R4, PT ;  /* 0x000000040700720c */ /* 0x000fda0003f26270 */
[----:B------:R-:W-:Y:S02]  /*9b60*/  @!P1 LEA R9, R6, UR38, 0x1 ;  /* 0x0000002606099c11 */ /* 0x000fe4000f8e08ff */
[----:B0-----:R-:W-:-:S05]  /*9b70*/  @!P1 LEA R14, P2, R8, R14, 0x1 ;  /* 0x0000000e080e9211 */ /* 0x001fca00078408ff */
[----:B-1----:R-:W-:Y:S02]  /*9b80*/  @!P1 IMAD.X R3, RZ, RZ, R2, P2 ;  /* 0x000000ffff039224 */ /* 0x002fe400010e0602 */
[----:B------:R-:W-:Y:S02]  /*9b90*/  @!P1 IMAD.MOV.U32 R2, RZ, RZ, R14 ;  /* 0x000000ffff029224 */ /* 0x000fe400078e000e */
[----:B------:R-:W0:Y:S04]  /*9ba0*/  SHFL.IDX PT, R14, R0, 0x1, 0x181f ;  /* 0x00381f00000e7f89 */ /* 0x000e2800000e0000 */
[----:B------:R1:W-:Y:S01]  /*9bb0*/  @!P1 LDGSTS.E.BYPASS.LTC128B.128 [R9+0x18400], desc[UR44][R2.64], !P0 ;  /* 0x1840000002099fae */ /* 0x0003e2000c101d6c */
[----:B------:R-:W-:Y:S01]  /*9bc0*/  ISETP.GE.AND P1, PT, R11, R4, PT ;  /* 0x000000040b00720c */ /* 0x000fe20003f26270 */
[----:B------:R-:W-:-:S02]  /*9bd0*/  VIADD R11, R7, 0x30 ;  /* 0x00000030070b7836 */ /* 0x000fc40000000000 */
[----:B-1----:R-:W1:Y:S01]  /*9be0*/  SHFL.IDX PT, R2, R5, 0x1, 0x181f ;  /* 0x00381f0005027f89 */ /* 0x002e6200000e0000 */
[----:B------:R-:W-:-:S09]  /*9bf0*/  VIADD R9, R7, 0x20 ;  /* 0x0000002007097836 */ /* 0x000fd20000000000 */
[----:B------:R-:W-:Y:S02]  /*9c00*/  @!P1 LEA R21, R6, UR38, 0x1 ;  /* 0x0000002606159c11 */ /* 0x000fe4000f8e08ff */
[----:B0-----:R-:W-:-:S04]  /*9c10*/  @!P1 LEA R14, P2, R8, R14, 0x1 ;  /* 0x0000000e080e9211 */ /* 0x001fc800078408ff */
[----:B-1----:R-:W-:Y:S01]  /*9c20*/  @!P1 IADD3.X R3, RZ, R2, RZ, P2, !PT ;  /* 0x00000002ff039210 */ /* 0x002fe200017fe4ff */
[----:B------:R-:W-:Y:S02]  /*9c30*/  @!P1 IMAD.MOV.U32 R2, RZ, RZ, R14 ;  /* 0x000000ffff029224 */ /* 0x000fe400078e000e */
[----:B------:R-:W0:Y:S04]  /*9c40*/  SHFL.IDX PT, R14, R0, 0x2, 0x181f ;  /* 0x00581f00000e7f89 */ /* 0x000e2800000e0000 */
[----:B------:R1:W-:Y:S01]  /*9c50*/  @!P1 LDGSTS.E.BYPASS.LTC128B.128 [R21+0x18c00], desc[UR44][R2.64], !P0 ;  /* 0x18c0000002159fae */ /* 0x0003e2000c101d6c */
[----:B------:R-:W-:-:S03]  /*9c60*/  ISETP.GE.AND P1, PT, R9, R4, PT ;  /* 0x000000040900720c */ /* 0x000fc60003f26270 */
[----:B-1----:R-:W1:Y:S10]  /*9c70*/  SHFL.IDX PT, R2, R5, 0x2, 0x181f ;  /* 0x00581f0005027f89 */ /* 0x002e7400000e0000 */
[----:B------:R-:W-:-:S02]  /*9c80*/  @!P1 LEA R9, R6, UR38, 0x1 ;  /* 0x0000002606099c11 */ /* 0x000fc4000f8e08ff */
[----:B0-----:R-:W-:-:S05]  /*9c90*/  @!P1 LEA R14, P2, R8, R14, 0x1 ;  /* 0x0000000e080e9211 */ /* 0x001fca00078408ff */
[----:B-1----:R-:W-:Y:S01]  /*9ca0*/  @!P1 IMAD.X R3, RZ, RZ, R2, P2 ;  /* 0x000000ffff039224 */ /* 0x002fe200010e0602 */
[----:B------:R-:W-:Y:S02]  /*9cb0*/  @!P1 MOV R2, R14 ;  /* 0x0000000e00029202 */ /* 0x000fe40000000f00 */
[----:B------:R-:W0:Y:S04]  /*9cc0*/  SHFL.IDX PT, R14, R0, 0x3, 0x181f ;  /* 0x00781f00000e7f89 */ /* 0x000e2800000e0000 */
[----:B------:R1:W-:Y:S01]  /*9cd0*/  @!P1 LDGSTS.E.BYPASS.LTC128B.128 [R9+0x19400], desc[UR44][R2.64], !P0 ;  /* 0x1940000002099fae */ /* 0x0003e2000c101d6c */
[----:B------:R-:W-:Y:S01]  /*9ce0*/  ISETP.GE.AND P1, PT, R11, R4, PT ;  /* 0x000000040b00720c */ /* 0x000fe20003f26270 */
[C---:B------:R-:W-:Y:S02]  /*9cf0*/  VIADD R11, R7.reuse, 0x50 ;  /* 0x00000050070b7836 */ /* 0x040fe40000000000 */
[----:B-1----:R-:W1:Y:S01]  /*9d00*/  SHFL.IDX PT, R2, R5, 0x3, 0x181f ;  /* 0x00781f0005027f89 */ /* 0x002e6200000e0000 */
[----:B------:R-:W-:-:S09]  /*9d10*/  IADD3 R9, R7, 0x40, RZ ;  /* 0x0000004007097810 */ /* 0x000fd20007ffe0ff */
[----:B------:R-:W-:Y:S02]  /*9d20*/  @!P1 LEA R21, R6, UR38, 0x1 ;  /* 0x0000002606159c11 */ /* 0x000fe4000f8e08ff */
[----:B0-----:R-:W-:-:S05]  /*9d30*/  @!P1 LEA R14, P2, R8, R14, 0x1 ;  /* 0x0000000e080e9211 */ /* 0x001fca00078408ff */
[----:B-1----:R-:W-:Y:S02]  /*9d40*/  @!P1 IMAD.X R3, RZ, RZ, R2, P2 ;  /* 0x000000ffff039224 */ /* 0x002fe400010e0602 */
[----:B------:R-:W-:Y:S02]  /*9d50*/  @!P1 IMAD.MOV.U32 R2, RZ, RZ, R14 ;  /* 0x000000ffff029224 */ /* 0x000fe400078e000e */
[----:B------:R-:W0:Y:S04]  /*9d60*/  SHFL.IDX PT, R14, R0, 0x4, 0x181f ;  /* 0x00981f00000e7f89 */ /* 0x000e2800000e0000 */
[----:B------:R1:W-:Y:S01]  /*9d70*/  @!P1 LDGSTS.E.BYPASS.LTC128B.128 [R21+0x19c00], desc[UR44][R2.64], !P0 ;  /* 0x19c0000002159fae */ /* 0x0003e2000c101d6c */
[----:B------:R-:W-:-:S03]  /*9d80*/  ISETP.GE.AND P1, PT, R9, R4, PT ;  /* 0x000000040900720c */ /* 0x000fc60003f26270 */
[----:B-1----:R-:W1:Y:S10]  /*9d90*/  SHFL.IDX PT, R2, R5, 0x4, 0x181f ;  /* 0x00981f0005027f89 */ /* 0x002e7400000e0000 */
[----:B------:R-:W-:-:S02]  /*9da0*/  @!P1 LEA R9, R6, UR38, 0x1 ;  /* 0x0000002606099c11 */ /* 0x000fc4000f8e08ff */
[----:B0-----:R-:W-:-:S05]  /*9db0*/  @!P1 LEA R14, P2, R8, R14, 0x1 ;  /* 0x0000000e080e9211 */ /* 0x001fca00078408ff */
[----:B-1----:R-:W-:Y:S02]  /*9dc0*/  @!P1 IMAD.X R3, RZ, RZ, R2, P2 ;  /* 0x000000ffff039224 */ /* 0x002fe400010e0602 */
[----:B------:R-:W-:Y:S02]  /*9dd0*/  @!P1 IMAD.MOV.U32 R2, RZ, RZ, R14 ;  /* 0x000000ffff029224 */ /* 0x000fe400078e000e */
[----:B------:R-:W0:Y:S04]  /*9de0*/  SHFL.IDX PT, R14, R0, 0x5, 0x181f ;  /* 0x00b81f00000e7f89 */ /* 0x000e2800000e0000 */
[----:B------:R1:W-:Y:S01]  /*9df0*/  @!P1 LDGSTS.E.BYPASS.LTC128B.128 [R9+0x1a400], desc[UR44][R2.64], !P0 ;  /* 0x1a40000002099fae */ /* 0x0003e2000c101d6c */
[----:B------:R-:W-:-:S03]  /*9e00*/  ISETP.GE.AND P1, PT, R11, R4, PT ;  /* 0x000000040b00720c */ /* 0x000fc60003f26270 */
        /* <DEDUP_REMOVED lines=10> */
[----:B------:R-:W-:Y:S01]  /*9eb0*/  @!P1 LEA R9, R6, UR38, 0x1 ;  /* 0x0000002606099c11 */ /* 0x000fe2000f8e08ff */
[----:B------:R-:W2:Y:S01]  /*9ec0*/  SHFL.IDX PT, R5, R5, 0x7, 0x181f ;  /* 0x00f81f0005057f89 */ /* 0x000ea200000e0000 */
[----:B0-----:R-:W-:-:S05]  /*9ed0*/  @!P1 LEA R14, P2, R8, R14, 0x1 ;  /* 0x0000000e080e9211 */ /* 0x001fca00078408ff */
[----:B-1----:R-:W-:Y:S01]  /*9ee0*/  @!P1 IMAD.X R3, RZ, RZ, R2, P2 ;  /* 0x000000ffff039224 */ /* 0x002fe200010e0602 */
[----:B------:R-:W-:Y:S02]  /*9ef0*/  @!P1 MOV R2, R14 ;  /* 0x0000000e00029202 */ /* 0x000fe40000000f00 */
[----:B------:R0:W1:Y:S04]  /*9f00*/  SHFL.IDX PT, R14, R0, 0x7, 0x181f ;  /* 0x00f81f00000e7f89 */ /* 0x00006800000e0000 */
[----:B--2---:R0:W-:Y:S02]  /*9f10*/  @!P1 LDGSTS.E.BYPASS.LTC128B.128 [R9+0x1b400], desc[UR44][R2.64], !P0 ;  /* 0x1b40000002099fae */ /* 0x0041e4000c101d6c */
.L_x_143:
[----:B------:R-:W-:-:S05]  /*9f20*/  VIADD R7, R7, 0x70 ;  /* 0x0000007007077836 */ /* 0x000fca0000000000 */
[----:B------:R-:W-:Y:S01]  /*9f30*/  ISETP.GE.AND P1, PT, R7, R4, PT ;  /* 0x000000040700720c */ /* 0x000fe20003f26270 */
[----:B------:R-:W-:-:S05]  /*9f40*/  IMAD.MOV.U32 R4, RZ, RZ, 0x1 ;  /* 0x00000001ff047424 */ /* 0x000fca00078e00ff */
[----:B------:R-:W-:-:S07]  /*9f50*/  SHF.L.U32 R4, R4, 0x1f, RZ ;  /* 0x0000001f04047819 */ /* 0x000fce00000006ff */
[----:B01----:R-:W-:-:S05]  /*9f60*/  @!P1 LEA R2, P2, R8, R14, 0x1 ;  /* 0x0000000e08029211 */ /* 0x003fca00078408ff */
[----:B------:R-:W-:Y:S01]  /*9f70*/  @!P1 IMAD.X R3, RZ, RZ, R5, P2 ;  /* 0x000000ffff039224 */ /* 0x000fe200010e0605 */
[----:B------:R-:W-:-:S05]  /*9f80*/  @!P1 LEA R5, R6, UR38, 0x1 ;  /* 0x0000002606059c11 */ /* 0x000fca000f8e08ff */
[----:B------:R-:W-:Y:S01]  /*9f90*/  @!PT LDS RZ, [RZ] ;  /* 0x00000000fffff984 */ /* 0x000fe20000000800 */
[----:B------:R-:W-:Y:S01]  /*9fa0*/  @!PT LDS RZ, [RZ] ;  /* 0x00000000fffff984 */ /* 0x000fe20000000800 */
[----:B------:R-:W-:Y:S01]  /*9fb0*/  @!PT LDS RZ, [RZ] ;  /* 0x00000000fffff984 */ /* 0x000fe20000000800 */
[----:B------:R0:W-:Y:S01]  /*9fc0*/  @!P1 LDGSTS.E.BYPASS.LTC128B.128 [R5+0x1bc00], desc[UR44][R2.64], !P0 ;  /* 0x1bc0000002059fae */ /* 0x0001e2000c101d6c */
[----:B------:R-:W-:Y:S01]  /*9fd0*/  NOP ;  /* 0x0000000000007918 */ /* 0x000fe20000000000 */
[----:B------:R-:W-:Y:S02]  /*9fe0*/  SYNCS.ARRIVE.TRANS64.RED.A0T1 RZ, [UR38+0x22800], RZ ;  /* 0x022800ffffff79a7 */ /* 0x000fe40008200426 */
[----:B------:R-:W-:Y:S01]  /*9ff0*/  ARRIVES.LDGSTSBAR.64.TRANSCNT [UR38+0x22800] ;  /* 0x02280000ff0079b0 */ /* 0x000fe20008000aa6 */
[----:B------:R-:W-:Y:S01]  /*a000*/  NOP ;  /* 0x0000000000007918 */ /* 0x000fe20000000000 */
[----:B------:R-:W-:Y:S01]  /*a010*/  SYNCS.ARRIVE.TRANS64.A1T0 RZ, [UR38+0x22800], RZ ;  /* 0x022800ffffff79a7 */ /* 0x000fe20008100026 */
[----:B------:R-:W1:Y:S02]  /*a020*/  SYNCS.PHASECHK.TRANS64.TRYWAIT P0, [UR38+0x22820], R4 ;  /* 0x02282004ff0075a7 */ /* 0x000e640008000166 */
[----:B01----:R-:W-:Y:S05]  /*a030*/  @!P0 BRA `(.L_x_51) ;  /* 0x0000003000048947 */ /* 0x003fea0003800000 */
.L_x_144:
[----:B------:R-:W-:Y:S01]  /*a040*/  ISETP.NE.AND P0, PT, R19, RZ, PT ;  /* 0x000000ff1300720c */ /* 0x000fe20003f05270 */
[----:B------:R-:W-:Y:S01]  /*a050*/  BSSY B0, `(.L_x_52) ;  /* 0x000004b000007945 */ /* 0x000fe20003800000 */
[----:B------:R-:W-:-:S11]  /*a060*/  MOV R0, 0x1 ;  /* 0x0000000100007802 */ /* 0x000fd60000000f00 */
[----:B------:R-:W-:Y:S05]  /*a070*/  @!P0 BRA `(.L_x_53) ;  /* 0x0000000400208947 */ /* 0x000fea0003800000 */
[----:B------:R-:W1:Y:S01]  /*a080*/  SYNCS.PHASECHK.TRANS64.TRYWAIT P0, [UR38+0x22860], R4 ;  /* 0x02286004ff0075a7 */ /* 0x000e620008000166 */
[----:B------:R-:W2:Y:S02]  /*a090*/  S2R R2, SR_TID.X ;  /* 0x0000000000027919 */ /* 0x000ea40000002100 */
[----:B--2---:R-:W-:-:S04]  /*a0a0*/  LOP3.LUT R2, R2, 0x7f, RZ, 0xc0, !PT ;  /* 0x0000007f02027812 */ /* 0x004fc800078ec0ff */
[----:B------:R-:W-:Y:S01]  /*a0b0*/  ISETP.NE.AND P1, PT, R2, RZ, PT ;  /* 0x000000ff0200720c */ /* 0x000fe20003f25270 */
[----:B-1----:R-:W-:-:S12]  /*a0c0*/  @!P0 BRA `(.L_x_54) ;  /* 0x0000002c00f88947 */ /* 0x002fd80003800000 */
.L_x_145:
[----:B------:R-:W-:Y:S04]  /*a0d0*/  BSSY B1, `(.L_x_55) ;  /* 0x0000008000017945 */ /* 0x000fe80003800000 */
[----:B------:R-:W-:Y:S05]  /*a0e0*/  @P1 BRA `(.L_x_56) ;  /* 0x0000000000181947 */ /* 0x000fea0003800000 */
[----:B0-----:R-:W0:Y:S01]  /*a0f0*/  S2R R3, SR_TID.X ;  /* 0x0000000000037919 */ /* 0x001e220000002100 */
[----:B------:R-:W-:-:S04]  /*a100*/  IMAD.MOV.U32 R2, RZ, RZ, 0xc000 ;  /* 0x0000c000ff027424 */ /* 0x000fc800078e00ff */
[----:B------:R1:W-:Y:S01]  /*a110*/  SYNCS.ARRIVE.TRANS64 RZ, [UR38+0x22850], R2 ;  /* 0x02285002ffff79a7 */ /* 0x0003e20008000026 */
[----:B0-----:R-:W-:-:S13]  /*a120*/  LOP3.LUT P0, RZ, R3, 0x1f, RZ, 0xc0, !PT ;  /* 0x0000001f03ff7812 */ /* 0x001fda000780c0ff */
[----:B-1----:R-:W-:Y:S05]  /*a130*/  @!P0 BRA `(.L_x_56) ;  /* 0x0000000000048947 */ /* 0x002fea0003800000 */
[----:B------:R-:W-:Y:S01]  /*a140*/  BPT.TRAP 0x1 ;  /* 0x000000040000795c */ /* 0x000fe20000300000 */
.L_x_56:
[----:B------:R-:W-:Y:S05]  /*a150*/  BSYNC B1 ;  /* 0x0000000000017941 */ /* 0x000fea0003800000 */
.L_x_55:
[----:B------:R-:W2:Y:S01]  /*a160*/  LDL.LU R2, [R1+0x4] ;  /* 0x0000040001027983 */ /* 0x000ea20000300800 */
[----:B------:R-:W-:Y:S01]  /*a170*/  ULDC.64 UR4, c[0x0][0x198] ;  /* 0x0000660000047ab9 */ /* 0x000fe20000000a00 */
[----:B------:R-:W-:Y:S01]  /*a180*/  PLOP3.LUT P0, PT, PT, PT, PT, 0x80, 0x0 ;  /* 0x000000000000781c */ /* 0x000fe20003f0f070 */
[----:B------:R-:W-:Y:S02]  /*a190*/  UIADD3 UR4, UP0, UR4, 0x470, URZ ;  /* 0x0000047004047890 */ /* 0x000fe4000ff1e03f */
[----:B------:R-:W-:Y:S02]  /*a1a0*/  UIADD3 UR8, UR38, 0x400, URZ ;  /* 0x0000040026087890 */ /* 0x000fe4000fffe03f */
[----:B------:R-:W-:Y:S02]  /*a1b0*/  UIADD3 UR9, UR38, 0x22850, URZ ;  /* 0x0002285026097890 */ /* 0x000fe4000fffe03f */
[----:B------:R-:W-:Y:S01]  /*a1c0*/  UIADD3.X UR5, URZ, UR5, URZ, UP0, !UPT ;  /* 0x000000053f057290 */ /* 0x000fe200087fe43f */
[----:B------:R-:W-:Y:S01]  /*a1d0*/  UMOV UR6, 0x0 ;  /* 0x0000000000067882 */ /* 0x000fe20000000000 */
[----:B------:R-:W-:Y:S01]  /*a1e0*/  UMOV UR7, 0x14f00000 ;  /* 0x14f0000000077882 */ /* 0x000fe20000000000 */
[----:B------:R-:W-:Y:S01]  /*a1f0*/  UMOV UR10, URZ ;  /* 0x0000003f000a7c82 */ /* 0x000fe20008000000 */
[----:B--2---:R-:W-:-:S08]  /*a200*/  IMAD R2, R2, 0x60, RZ ;  /* 0x0000006002027824 */ /* 0x004fd000078e02ff */
.L_x_57:
[----:B------:R-:W-:-:S13]  /*a210*/  @P0 ELECT P1, URZ, PT ;  /* 0x00000000003f082f */ /* 0x000fda0003820000 */
[----:B------:R-:W-:Y:S01]  /*a220*/  @P1 R2UR UR13, R16 ;  /* 0x00000000100d12ca */ /* 0x000fe200000e0000 */
[----:B------:R-:W-:Y:S01]  /*a230*/  UMOV UR12, UR36 ;  /* 0x00000024000c7c82 */ /* 0x000fe20008000000 */
[----:B------:R-:W-:Y:S02]  /*a240*/  @P1 R2UR UR11, R2 ;  /* 0x00000000020b12ca */ /* 0x000fe400000e0000 */
[----:B------:R-:W-:Y:S02]  /*a250*/  @P1 PLOP3.LUT P0, PT, P1, PT, PT, 0x8, 0x0 ;  /* 0x000000000000181c */ /* 0x000fe40000f0e170 */
[----:B------:R-:W-:-:S09]  /*a260*/  PLOP3.LUT P1, PT, PT, PT, PT, 0x8, 0x0 ;  /* 0x000000000000781c */ /* 0x000fd20003f2e170 */
[----:B------:R1:W-:Y:S02]  /*a270*/  UTMALDG.4D [UR8], [UR4], desc[UR6] ;  /* 0x00000608040075b4 */ /* 0x0003e40008019000 */
[----:B-1----:R-:W-:Y:S05]  /*a280*/  @P0 BRA.U.ANY `(.L_x_57) ;  /* 0xfffffffd00e00947 */ /* 0x002fea000393ffff */
[----:B------:R-:W-:Y:S01]  /*a290*/  PLOP3.LUT P0, PT, PT, PT, PT, 0x80, 0x0 ;  /* 0x000000000000781c */ /* 0x000fe20003f0f070 */
[----:B------:R-:W-:Y:S01]  /*a2a0*/  UIADD3 UR8, UR38, 0x3400, URZ ;  /* 0x0000340026087890 */ /* 0x000fe2000fffe03f */
[----:B------:R-:W-:Y:S01]  /*a2b0*/  UMOV UR6, 0x0 ;  /* 0x0000000000067882 */ /* 0x000fe20000000000 */
[----:B------:R-:W-:Y:S01]  /*a2c0*/  UMOV UR7, 0x14f00000 ;  /* 0x14f0000000077882 */ /* 0x000fe20000000000 */
[----:B------:R-:W-:-:S09]  /*a2d0*/  UMOV UR10, 0x40 ;  /* 0x00000040000a7882 */ /* 0x000fd20000000000 */
.L_x_58:
        /* <DEDUP_REMOVED lines=13> */
.L_x_59:
        /* <DEDUP_REMOVED lines=13> */
.L_x_60:
        /* <DEDUP_REMOVED lines=8> */
.L_x_53:
[----:B------:R-:W-:Y:S05]  /*a500*/  BSYNC B0 ;  /* 0x0000000000007941 */ /* 0x000fea0003800000 */
.L_x_52:
[----:B0-----:R-:W2:Y:S01]  /*a510*/  LDL.LU R3, [R1+0x8] ;  /* 0x0000080001037983 */ /* 0x001ea20000300800 */
[----:B------:R-:W-:Y:S01]  /*a520*/  IMAD.MOV.U32 R9, RZ, RZ, RZ ;  /* 0x000000ffff097224 */ /* 0x000fe200078e00ff */
[----:B------:R-:W-:Y:S01]  /*a530*/  MOV R6, 0x1 ;  /* 0x0000000100067802 */ /* 0x000fe20000000f00 */
[----:B--2---:R-:W-:-:S05]  /*a540*/  VIADD R7, R3, 0xfffffffe ;  /* 0xfffffffe03077836 */ /* 0x004fca0000000000 */
[----:B------:R-:W-:-:S13]  /*a550*/  ISETP.GE.AND P0, PT, R7, UR40, PT ;  /* 0x0000002807007c0c */ /* 0x000fda000bf06270 */
[----:B------:R-:W-:Y:S05]  /*a560*/  @!P0 BRA `(.L_x_38) ;  /* 0x0000001800b48947 */ /* 0x000fea0003800000 */
[----:B------:R-:W-:Y:S01]  /*a570*/  UIADD3 UR4, UR41, 0x1, URZ ;  /* 0x0000000129047890 */ /* 0x000fe2000fffe03f */
[----:B------:R-:W-:Y:S01]  /*a580*/  LOP3.LUT R0, RZ, UR40, RZ, 0x33, !PT ;  /* 0x00000028ff007c12 */ /* 0x000fe2000f8e33ff */
[----:B------:R-:W0:Y:S01]  /*a590*/  S2R R4, SR_TID.X ;  /* 0x0000000000047919 */ /* 0x000e220000002100 */
[----:B------:R-:W-:Y:S01]  /*a5a0*/  IMAD.MOV.U32 R6, RZ, RZ, 0x1 ;  /* 0x00000001ff067424 */ /* 0x000fe200078e00ff */
[----:B------:R-:W-:-:S04]  /*a5b0*/  UIMAD UR4, UR4, UR43, URZ ;  /* 0x0000002b040472a4 */ /* 0x000fc8000f8e023f */
[----:B------:R-:W-:-:S04]  /*a5c0*/  UISETP.LT.AND UP0, UPT, UR39, UR4, UPT ;  /* 0x000000042700728c */ /* 0x000fc8000bf01270 */
[----:B------:R-:W-:-:S06]  /*a5d0*/  USEL UR4, UR39, UR4, UP0 ;  /* 0x0000000427047287 */ /* 0x000fcc0008000000 */
[----:B------:R-:W-:-:S05]  /*a5e0*/  IMAD R3, RZ, RZ, -UR4 ;  /* 0x80000004ff037e24 */ /* 0x000fca000f8e02ff */
[----:B------:R-:W-:-:S04]  /*a5f0*/  VIADDMNMX R0, R3, 0x1, R0, !PT ;  /* 0x0000000103007846 */ /* 0x000fc80007800100 */
[----:B------:R-:W-:Y:S02]  /*a600*/  R2UR UR5, R0 ;  /* 0x00000000000572ca */ /* 0x000fe400000e0000 */
[----:B------:R-:W-:Y:S02]  /*a610*/  LOP3.LUT R0, RZ, UR4, RZ, 0x33, !PT ;  /* 0x00000004ff007c12 */ /* 0x000fe4000f8e33ff */
[----:B0-----:R-:W-:-:S09]  /*a620*/  LOP3.LUT R10, R4, 0x1f, RZ, 0xc0, !PT ;  /* 0x0000001f040a7812 */ /* 0x001fd200078ec0ff */
[----:B------:R-:W-:Y:S02]  /*a630*/  UIADD3 UR6, UR5, -0x2, URZ ;  /* 0xfffffffe05067890 */ /* 0x000fe4000fffe03f */
[----:B------:R-:W-:-:S04]  /*a640*/  UIADD3 UR5, UR4, UR5, URZ ;  /* 0x0000000504057290 */ /* 0x000fc8000fffe03f */
[----:B------:R-:W-:Y:S02]  /*a650*/  ISETP.NE.AND P0, PT, R0, UR6, PT ;  /* 0x0000000600007c0c */ /* 0x000fe4000bf05270 */
[----:B------:R-:W-:Y:S01]  /*a660*/  IMAD.U32 R11, RZ, RZ, UR5 ;  /* 0x00000005ff0b7e24 */ /* 0x000fe2000f8e00ff */
[----:B------:R-:W-:-:S04]  /*a670*/  MOV R0, 0x1 ;  /* 0x0000000100007802 */ /* 0x000fc80000000f00 */
[----:B------:R-:W-:-:S06]  /*a680*/  LOP3.LUT R11, R11, 0x1, RZ, 0xc0, !PT ;  /* 0x000000010b0b7812 */ /* 0x000fcc00078ec0ff */
[----:B------:R-:W-:Y:S05]  /*a690*/  @!P0 BRA `(.L_x_61) ;  /* 0x0000001000488947 */ /* 0x000fea0003800000 */
[----:B------:R-:W-:Y:S01]  /*a6a0*/  R2UR UR4, R11 ;  /* 0x000000000b0472ca */ /* 0x000fe200000e0000 */
[----:B------:R-:W-:Y:S01]  /*a6b0*/  BSSY B0, `(.L_x_61) ;  /* 0x0000110000007945 */ /* 0x000fe20003800000 */
[----:B------:R-:W-:-:S11]  /*a6c0*/  IMAD.MOV.U32 R0, RZ, RZ, 0x1 ;  /* 0x00000001ff007424 */ /* 0x000fd600078e00ff */
[----:B------:R-:W-:-:S06]  /*a6d0*/  UIADD3 UR4, UR5, -UR4, URZ ;  /* 0x8000000405047290 */ /* 0x000fcc000fffe03f */
[----:B------:R-:W-:-:S07]  /*a6e0*/  IMAD.U32 R8, RZ, RZ, UR4 ;  /* 0x00000004ff087e24 */ /* 0x000fce000f8e00ff */
.L_x_94:
[----:B------:R-:W-:Y:S01]  /*a6f0*/  ISETP.NE.AND P0, PT, R19, RZ, PT ;  /* 0x000000ff1300720c */ /* 0x000fe20003f05270 */
[----:B------:R-:W-:Y:S01]  /*a700*/  VIADD R8, R8, 0xfffffffe ;  /* 0xfffffffe08087836 */ /* 0x000fe20000000000 */
[----:B------:R-:W-:Y:S04]  /*a710*/  BSSY B1, `(.L_x_62) ;  /* 0x0000082000017945 */ /* 0x000fe80003800000 */
[----:B------:R-:W-:-:S07]  /*a720*/  ISETP.NE.AND P1, PT, R8, RZ, PT ;  /* 0x000000ff0800720c */ /* 0x000fce0003f25270 */
[----:B------:R-:W-:Y:S06]  /*a730*/  @!P0 BRA `(.L_x_63) ;  /* 0x0000000400fc8947 */ /* 0x000fec0003800000 */
[----:B------:R-:W2:Y:S01]  /*a740*/  LDL R2, [R1] ;  /* 0x0000000001027983 */ /* 0x000ea20000100800 */
[----:B------:R-:W-:Y:S02]  /*a750*/  MOV R13, R7 ;  /* 0x00000007000d7202 */ /* 0x000fe40000000f00 */
[----:B--2---:R-:W-:-:S13]  /*a760*/  ISETP.NE.AND P0, PT, R2, RZ, PT ;  /* 0x000000ff0200720c */ /* 0x004fda0003f05270 */
[----:B------:R-:W-:Y:S05]  /*a770*/  @!P0 BRA `(.L_x_64) ;  /* 0x00000000004c8947 */ /* 0x000fea0003800000 */
[----:B------:R-:W0:Y:S01]  /*a780*/  LDC R13, c[0x0][0x43c] ;  /* 0x00010f00ff0d7b82 */ /* 0x000e220000000800 */
[----:B------:R-:W-:Y:S01]  /*a790*/  IMAD.MOV.U32 R12, RZ, RZ, R7 ;  /* 0x000000ffff0c7224 */ /* 0x000fe200078e0007 */
[----:B------:R-:W-:Y:S01]  /*a7a0*/  ULDC.64 UR4, c[0x0][0x428] ;  /* 0x00010a0000047ab9 */ /* 0x000fe20000000a00 */
[----:B0-----:R-:W-:-:S13]  /*a7b0*/  ISETP.NE.AND P0, PT, R13, 0x1, PT ;  /* 0x000000010d00780c */ /* 0x001fda0003f05270 */
[----:B------:R-:W0:Y:S02]  /*a7c0*/  @P0 LDC.64 R2, c[0x0][0x440] ;  /* 0x00011000ff020b82 */ /* 0x000e240000000a00 */
[----:B0-----:R-:W-:-:S05]  /*a7d0*/  @P0 IMAD.HI.U32 R2, R7, R2, RZ ;  /* 0x0000000207020227 */ /* 0x001fca00078e00ff */
[----:B------:R-:W-:Y:S01]  /*a7e0*/  @P0 SHF.R.U32.HI R12, RZ, R3, R2 ;  /* 0x00000003ff0c0219 */ /* 0x000fe20000011602 */
[----:B------:R-:W-:-:S03]  /*a7f0*/  IMAD R2, R18, UR4, RZ ;  /* 0x0000000412027c24 */ /* 0x000fc6000f8e02ff */
[----:B------:R-:W-:Y:S01]  /*a800*/  SHF.R.S32.HI R3, RZ, 0x1f, R12 ;  /* 0x0000001fff037819 */ /* 0x000fe2000001140c */
[----:B------:R-:W-:Y:S02]  /*a810*/  IMAD R5, R17, UR5, R2 ;  /* 0x0000000511057c24 */ /* 0x000fe4000f8e0202 */
[----:B------:R-:W-:-:S04]  /*a820*/  IMAD.MOV.U32 R2, RZ, RZ, R12 ;  /* 0x000000ffff027224 */ /* 0x000fc800078e000c */
[----:B------:R-:W-:Y:S01]  /*a830*/  IMAD.WIDE.U32 R2, R17, UR4, R2 ;  /* 0x0000000411027c25 */ /* 0x000fe2000f8e0002 */
[----:B------:R-:W-:-:S03]  /*a840*/  ULDC.64 UR4, c[0x0][0x418] ;  /* 0x0001060000047ab9 */ /* 0x000fc60000000a00 */
[----:B------:R-:W-:Y:S01]  /*a850*/  IMAD.IADD R3, R5, 0x1, R3 ;  /* 0x0000000105037824 */ /* 0x000fe200078e0203 */
[----:B------:R-:W-:-:S04]  /*a860*/  LEA R4, P0, R2, UR4, 0x2 ;  /* 0x0000000402047c11 */ /* 0x000fc8000f8010ff */
[----:B------:R-:W-:-:S05]  /*a870*/  LEA.HI.X R5, R2, UR5, R3, 0x2, P0 ;  /* 0x0000000502057c11 */ /* 0x000fca00080f1403 */
[----:B------:R0:W5:Y:S01]  /*a880*/  LDG.E R16, desc[UR44][R4.64] ;  /* 0x0000002c04107981 */ /* 0x000162000c1e1900 */
[----:B------:R-:W-:-:S05]  /*a890*/  IADD3 R2, -R12, RZ, RZ ;  /* 0x000000ff0c027210 */ /* 0x000fca0007ffe1ff */
[----:B------:R-:W-:-:S07]  /*a8a0*/  IMAD R13, R13, R2, R7 ;  /* 0x000000020d0d7224 */ /* 0x000fce00078e0207 */
.L_x_64:
[----:B------:R-:W1:Y:S01]  /*a8b0*/  S2R R2, SR_TID.X ;  /* 0x0000000000027919 */ /* 0x000e620000002100 */
[----:B------:R-:W-:Y:S01]  /*a8c0*/  BSSY B2, `(.L_x_65) ;  /* 0x0000006000027945 */ /* 0x000fe20003800000 */
[----:B-1----:R-:W-:Y:S02]  /*a8d0*/  LOP3.LUT R3, R2, 0x7f, RZ, 0xc0, !PT ;  /* 0x0000007f02037812 */ /* 0x002fe400078ec0ff */
[----:B------:R-:W-:Y:S02]  /*a8e0*/  SHF.L.U32 R2, R0, 0x1f, RZ ;  /* 0x0000001f00027819 */ /* 0x000fe400000006ff */
[----:B------:R-:W-:Y:S02]  /*a8f0*/  ISETP.NE.AND P2, PT, R3, RZ, PT ;  /* 0x000000ff0300720c */ /* 0x000fe40003f45270 */
[----:B------:R-:W1:Y:S02]  /*a900*/  SYNCS.PHASECHK.TRANS64.TRYWAIT P0, [UR38+0x22848], R2 ;  /* 0x02284802ff0075a7 */ /* 0x000e640008000166 */
[----:B-1----:R-:W-:Y:S09]  /*a910*/  @!P0 BRA `(.L_x_66) ;  /* 0x0000002400fc8947 */ /* 0x002ff20003800000 */
.L_x_146:
[----:B------:R-:W-:Y:S05]  /*a920*/  BSYNC B2 ;  /* 0x0000000000027941 */ /* 0x000fea0003800000 */
.L_x_65:
[----:B------:R-:W-:Y:S04]  /*a930*/  BSSY B2, `(.L_x_67) ;  /* 0x0000007000027945 */ /* 0x000fe80003800000 */
[----:B------:R-:W-:Y:S05]  /*a940*/  @P2 BRA `(.L_x_68) ;  /* 0x0000000000142947 */ /* 0x000fea0003800000 */
[----:B------:R-:W-:Y:S01]  /*a950*/  ISETP.NE.AND P0, PT, R10, RZ, PT ;  /* 0x000000ff0a00720c */ /* 0x000fe20003f05270 */
[----:B-1----:R-:W-:-:S04]  /*a960*/  IMAD.MOV.U32 R3, RZ, RZ, 0x3000 ;  /* 0x00003000ff037424 */ /* 0x002fc800078e00ff */
[----:B------:R2:W-:Y:S08]  /*a970*/  SYNCS.ARRIVE.TRANS64 RZ, [UR38+0x22838], R3 ;  /* 0x02283803ffff79a7 */ /* 0x0005f00008000026 */
[----:B--2---:R-:W-:Y:S05]  /*a980*/  @!P0 BRA `(.L_x_68) ;  /* 0x0000000000048947 */ /* 0x004fea0003800000 */
[----:B------:R-:W-:Y:S01]  /*a990*/  BPT.TRAP 0x1 ;  /* 0x000000040000795c */ /* 0x000fe20000300000 */
.L_x_68:
[----:B------:R-:W-:Y:S05]  /*a9a0*/  BSYNC B2 ;  /* 0x0000000000027941 */ /* 0x000fea0003800000 */
.L_x_67:
[----:B0-----:R-:W-:Y:S01]  /*a9b0*/  IMAD.MOV.U32 R4, RZ, RZ, RZ ;  /* 0x000000ffff047224 */ /* 0x001fe200078e00ff */
[----:B------:R-:W-:Y:S01]  /*a9c0*/  ULDC.64 UR4, c[0x0][0x198] ;  /* 0x0000660000047ab9 */ /* 0x000fe20000000a00 */
[----:B------:R-:W-:Y:S01]  /*a9d0*/  PLOP3.LUT P0, PT, PT, PT, PT, 0x80, 0x0 ;  /* 0x000000000000781c */ /* 0x000fe20003f0f070 */
[----:B------:R-:W-:Y:S01]  /*a9e0*/  UIADD3 UR4, UP0, UR4, 0x370, URZ ;  /* 0x0000037004047890 */ /* 0x000fe2000ff1e03f */
[----:B------:R-:W-:Y:S01]  /*a9f0*/  IMAD R5, R13, 0x60, RZ ;  /* 0x000000600d057824 */ /* 0x000fe200078e02ff */
[----:B------:R-:W-:Y:S01]  /*aa00*/  R2UR UR34, R4 ;  /* 0x00000000042272ca */ /* 0x000fe200000e0000 */
[----:B------:R-:W-:Y:S02]  /*aa10*/  UIADD3 UR32, UR38, 0x1f400, URZ ;  /* 0x0001f40026207890 */ /* 0x000fe4000fffe03f */
[----:B------:R-:W-:Y:S02]  /*aa20*/  UIADD3 UR33, UR38, 0x22838, URZ ;  /* 0x0002283826217890 */ /* 0x000fe4000fffe03f */
[----:B------:R-:W-:Y:S01]  /*aa30*/  UIADD3.X UR5, URZ, UR5, URZ, UP0, !UPT ;  /* 0x000000053f057290 */ /* 0x000fe200087fe43f */
[----:B------:R-:W-:Y:S01]  /*aa40*/  UMOV UR6, 0x0 ;  /* 0x0000000000067882 */ /* 0x000fe20000000000 */
[----:B------:R-:W-:-:S10]  /*aa50*/  UMOV UR7, 0x14f00000 ;  /* 0x14f0000000077882 */ /* 0x000fd40000000000 */
.L_x_69:
[----:B------:R-:W-:-:S13]  /*aa60*/  @P0 ELECT P3, URZ, PT ;  /* 0x00000000003f082f */ /* 0x000fda0003860000 */
[----:B-----5:R-:W-:Y:S02]  /*aa70*/  @P3 R2UR UR37, R16 ;  /* 0x00000000102532ca */ /* 0x020fe400000e0000 */
[----:B------:R-:W-:Y:S02]  /*aa80*/  @P3 R2UR UR35, R5 ;  /* 0x00000000052332ca */ /* 0x000fe400000e0000 */
[----:B------:R-:W-:Y:S02]  /*aa90*/  @P3 PLOP3.LUT P0, PT, P3, PT, PT, 0x8, 0x0 ;  /* 0x000000000000381c */ /* 0x000fe40001f0e170 */
[----:B------:R-:W-:-:S09]  /*aaa0*/  PLOP3.LUT P3, PT, PT, PT, PT, 0x8, 0x0 ;  /* 0x000000000000781c */ /* 0x000fd20003f6e170 */
[----:B------:R0:W-:Y:S02]  /*aab0*/  UTMALDG.4D [UR32], [UR4], desc[UR6] ;  /* 0x00000620040075b4 */ /* 0x0001e40008019000 */
[----:B0-----:R-:W-:Y:S05]  /*aac0*/  @P0 BRA.U.ANY `(.L_x_69) ;  /* 0xfffffffd00e40947 */ /* 0x001fea000393ffff */
[----:B------:R-:W0:Y:S01]  /*aad0*/  SYNCS.PHASECHK.TRANS64.TRYWAIT P0, [UR38+0x22868], R2 ;  /* 0x02286802ff0075a7 */ /* 0x000e220008000166 */
[----:B------:R-:W-:Y:S04]  /*aae0*/  BSSY B2, `(.L_x_70) ;  /* 0x0000002000027945 */ /* 0x000fe80003800000 */
[----:B0-----:R-:W-:Y:S05]  /*aaf0*/  @!P0 BRA `(.L_x_71) ;  /* 0x00000024009c8947 */ /* 0x001fea0003800000 */
.L_x_147:
[----:B------:R-:W-:Y:S05]  /*ab00*/  BSYNC B2 ;  /* 0x0000000000027941 */ /* 0x000fea0003800000 */
.L_x_70:
[----:B------:R-:W-:Y:S01]  /*ab10*/  BSSY B2, `(.L_x_72) ;  /* 0x0000009000027945 */ /* 0x000fe20003800000 */
[----:B01----:R-:W-:Y:S01]  /*ab20*/  IMAD.MOV.U32 R2, RZ, RZ, 0x0 ;  /* 0x00000000ff027424 */ /* 0x003fe200078e00ff */
[----:B------:R-:W-:Y:S02]  /*ab30*/  MOV R3, 0x14f00000 ;  /* 0x14f0000000037802 */ /* 0x000fe40000000f00 */
[----:B------:R-:W-:Y:S05]  /*ab40*/  @P2 BRA `(.L_x_73) ;  /* 0x0000000000142947 */ /* 0x000fea0003800000 */
[----:B------:R-:W-:Y:S01]  /*ab50*/  ISETP.NE.AND P0, PT, R10, RZ, PT ;  /* 0x000000ff0a00720c */ /* 0x000fe20003f05270 */
[----:B------:R-:W-:-:S04]  /*ab60*/  IMAD.MOV.U32 R12, RZ, RZ, 0xc000 ;  /* 0x0000c000ff0c7424 */ /* 0x000fc800078e00ff */
[----:B------:R0:W-:Y:S08]  /*ab70*/  SYNCS.ARRIVE.TRANS64 RZ, [UR38+0x22858], R12 ;  /* 0x0228580cffff79a7 */ /* 0x0001f00008000026 */
[----:B0-----:R-:W-:Y:S05]  /*ab80*/  @!P0 BRA `(.L_x_73) ;  /* 0x0000000000048947 */ /* 0x001fea0003800000 */
[----:B------:R-:W-:Y:S01]  /*ab90*/  BPT.TRAP 0x1 ;  /* 0x000000040000795c */ /* 0x000fe20000300000 */
.L_x_73:
[----:B------:R-:W-:Y:S05]  /*aba0*/  BSYNC B2 ;  /* 0x0000000000027941 */ /* 0x000fea0003800000 */
.L_x_72:
[----:B------:R-:W-:Y:S01]  /*abb0*/  R2UR UR10, R4 ;  /* 0x00000000040a72ca */ /* 0x000fe200000e0000 */
[----:B------:R-:W-:Y:S01]  /*abc0*/  ULDC.64 UR4, c[0x0][0x198] ;  /* 0x0000660000047ab9 */ /* 0x000fe20000000a00 */
[----:B------:R-:W-:Y:S01]  /*abd0*/  R2UR UR6, R2 ;  /* 0x00000000020672ca */ /* 0x000fe200000e0000 */
[----:B------:R-:W-:Y:S01]  /*abe0*/  UIADD3 UR4, UP0, UR4, 0x470, URZ ;  /* 0x0000047004047890 */ /* 0x000fe2000ff1e03f */
[----:B------:R-:W-:Y:S01]  /*abf0*/  R2UR UR7, R3 ;  /* 0x00000000030772ca */ /* 0x000fe200000e0000 */
[----:B------:R-:W-:Y:S01]  /*ac00*/  UIADD3 UR8, UR38, 0xc400, URZ ;  /* 0x0000c40026087890 */ /* 0x000fe2000fffe03f */
[----:B------:R-:W-:Y:S01]  /*ac10*/  PLOP3.LUT P0, PT, PT, PT, PT, 0x80, 0x0 ;  /* 0x000000000000781c */ /* 0x000fe20003f0f070 */
[----:B------:R-:W-:Y:S02]  /*ac20*/  UIADD3 UR9, UR38, 0x22858, URZ ;  /* 0x0002285826097890 */ /* 0x000fe4000fffe03f */
[----:B------:R-:W-:-:S12]  /*ac30*/  UIADD3.X UR5, URZ, UR5, URZ, UP0, !UPT ;  /* 0x000000053f057290 */ /* 0x000fd800087fe43f */
.L_x_74:
[----:B------:R-:W-:-:S13]  /*ac40*/  @P0 ELECT P2, URZ, PT ;  /* 0x00000000003f082f */ /* 0x000fda0003840000 */
[----:B------:R-:W-:Y:S01]  /*ac50*/  @P2 R2UR UR13, R16 ;  /* 0x00000000100d22ca */ /* 0x000fe200000e0000 */
[----:B------:R-:W-:Y:S01]  /*ac60*/  UMOV UR12, UR36 ;  /* 0x00000024000c7c82 */ /* 0x000fe20008000000 */
[----:B------:R-:W-:Y:S02]  /*ac70*/  @P2 R2UR UR11, R5 ;  /* 0x00000000050b22ca */ /* 0x000fe400000e0000 */
[----:B------:R-:W-:Y:S02]  /*ac80*/  @P2 PLOP3.LUT P0, PT, P2, PT, PT, 0x8, 0x0 ;  /* 0x000000000000281c */ /* 0x000fe4000170e170 */
[----:B------:R-:W-:-:S09]  /*ac90*/  PLOP3.LUT P2, PT, PT, PT, PT, 0x8, 0x0 ;  /* 0x000000000000781c */ /* 0x000fd20003f4e170 */
[----:B------:R0:W-:Y:S02]  /*aca0*/  UTMALDG.4D [UR8], [UR4], desc[UR6] ;  /* 0x00000608040075b4 */ /* 0x0001e40008019000 */
[----:B0-----:R-:W-:Y:S05]  /*acb0*/  @P0 BRA.U.ANY `(.L_x_74) ;  /* 0xfffffffd00e00947 */ /* 0x001fea000393ffff */
[----:B------:R-:W-:Y:S01]  /*acc0*/  R2UR UR6, R2 ;  /* 0x00000000020672ca */ /* 0x000fe200000e0000 */
[----:B------:R-:W-:Y:S01]  /*acd0*/  UIADD3 UR8, UR38, 0xf400, URZ ;  /* 0x0000f40026087890 */ /* 0x000fe2000fffe03f */
[----:B------:R-:W-:Y:S01]  /*ace0*/  R2UR UR7, R3 ;  /* 0x00000000030772ca */ /* 0x000fe200000e0000 */
[----:B------:R-:W-:Y:S01]  /*acf0*/  UMOV UR10, 0x40 ;  /* 0x00000040000a7882 */ /* 0x000fe20000000000 */
[----:B------:R-:W-:-:S13]  /*ad00*/  PLOP3.LUT P0, PT, PT, PT, PT, 0x80, 0x0 ;  /* 0x000000000000781c */ /* 0x000fda0003f0f070 */
.L_x_75:
        /* <DEDUP_REMOVED lines=13> */
.L_x_76:
        /* <DEDUP_REMOVED lines=13> */
.L_x_77:
        /* <DEDUP_REMOVED lines=8> */
.L_x_63:
[----:B------:R-:W-:Y:S05]  /*af30*/  BSYNC B1 ;  /* 0x0000000000017941 */ /* 0x000fea0003800000 */
.L_x_62:
[----:B------:R-:W-:Y:S01]  /*af40*/  ISETP.NE.AND P3, PT, R19, RZ, PT ;  /* 0x000000ff1300720c */ /* 0x000fe20003f65270 */
[----:B------:R-:W-:Y:S01]  /*af50*/  BSSY B1, `(.L_x_78) ;  /* 0x0000083000017945 */ /* 0x000fe20003800000 */
[----:B------:R-:W-:-:S11]  /*af60*/  LOP3.LUT R0, R0, 0x1, RZ, 0x3c, !PT ;  /* 0x0000000100007812 */ /* 0x000fd600078e3cff */
[----:B------:R-:W-:Y:S05]  /*af70*/  @!P3 BRA `(.L_x_79) ;  /* 0x000000080000b947 */ /* 0x000fea0003800000 */
[----:B------:R-:W2:Y:S01]  /*af80*/  LDL R2, [R1] ;  /* 0x0000000001027983 */ /* 0x000ea20000100800 */
[----:B------:R-:W-:Y:S01]  /*af90*/  VIADD R12, R7, 0xffffffff ;  /* 0xffffffff070c7836 */ /* 0x000fe20000000000 */
        /* <DEDUP_REMOVED lines=11> */
[----:B------:R-:W-:Y:S01]  /*b050*/  IMAD R5, R17, UR5, R2 ;  /* 0x0000000511057c24 */ /* 0x000fe2000f8e0202 */
[----:B------:R-:W-:-:S05]  /*b060*/  MOV R2, R13 ;  /* 0x0000000d00027202 */ /* 0x000fca0000000f00 */
[----:B------:R-:W-:Y:S01]  /*b070*/  IMAD.WIDE.U32 R2, R17, UR4, R2 ;  /* 0x0000000411027c25 */ /* 0x000fe2000f8e0002 */
[----:B------:R-:W-:-:S03]  /*b080*/  ULDC.64 UR4, c[0x0][0x418] ;  /* 0x0001060000047ab9 */ /* 0x000fc60000000a00 */
[----:B------:R-:W-:Y:S01]  /*b090*/  IMAD.IADD R3, R5, 0x1, R3 ;  /* 0x0000000105037824 */ /* 0x000fe200078e0203 */
[----:B------:R-:W-:-:S04]  /*b0a0*/  LEA R4, P0, R2, UR4, 0x2 ;  /* 0x0000000402047c11 */ /* 0x000fc8000f8010ff */
[----:B------:R-:W-:-:S05]  /*b0b0*/  LEA.HI.X R5, R2, UR5, R3, 0x2, P0 ;  /* 0x0000000502057c11 */ /* 0x000fca00080f1403 */
[----:B------:R0:W5:Y:S01]  /*b0c0*/  LDG.E R16, desc[UR44][R4.64] ;  /* 0x0000002c04107981 */ /* 0x000162000c1e1900 */
[----:B------:R-:W-:-:S04]  /*b0d0*/  IMAD.MOV R3, RZ, RZ, -R13 ;  /* 0x000000ffff037224 */ /* 0x000fc800078e0a0d */
[----:B------:R-:W-:-:S07]  /*b0e0*/  IMAD R12, R14, R3, R12 ;  /* 0x000000030e0c7224 */ /* 0x000fce00078e020c */
.L_x_80:
[----:B------:R-:W1:Y:S01]  /*b0f0*/  S2R R2, SR_TID.X ;  /* 0x0000000000027919 */ /* 0x000e620000002100 */
[----:B------:R-:W-:Y:S01]  /*b100*/  BSSY B2, `(.L_x_81) ;  /* 0x0000006000027945 */ /* 0x000fe20003800000 */
[----:B-1----:R-:W-:Y:S02]  /*b110*/  LOP3.LUT R3, R2, 0x7f, RZ, 0xc0, !PT ;  /* 0x0000007f02037812 */ /* 0x002fe400078ec0ff */
[----:B------:R-:W-:Y:S02]  /*b120*/  SHF.L.U32 R2, R0, 0x1f, RZ ;  /* 0x0000001f00027819 */ /* 0x000fe400000006ff */
[----:B------:R-:W-:Y:S02]  /*b130*/  ISETP.NE.AND P2, PT, R3, RZ, PT ;  /* 0x000000ff0300720c */ /* 0x000fe40003f45270 */
[----:B------:R-:W1:Y:S02]  /*b140*/  SYNCS.PHASECHK.TRANS64.TRYWAIT P0, [UR38+0x22840], R2 ;  /* 0x02284002ff0075a7 */ /* 0x000e640008000166 */
[----:B-1----:R-:W-:Y:S09]  /*b150*/  @!P0 BRA `(.L_x_82) ;  /* 0x00000020001c8947 */ /* 0x002ff20003800000 */
.L_x_148:
[----:B------:R-:W-:Y:S05]  /*b160*/  BSYNC B2 ;  /* 0x0000000000027941 */ /* 0x000fea0003800000 */
.L_x_81:
[----:B------:R-:W-:Y:S04]  /*b170*/  BSSY B2, `(.L_x_83) ;  /* 0x0000007000027945 */ /* 0x000fe80003800000 */
[----:B------:R-:W-:Y:S05]  /*b180*/  @P2 BRA `(.L_x_84) ;  /* 0x0000000000142947 */ /* 0x000fea0003800000 */
[----:B------:R-:W-:Y:S01]  /*b190*/  ISETP.NE.AND P0, PT, R10, RZ, PT ;  /* 0x000000ff0a00720c */ /* 0x000fe20003f05270 */
[----:B-1----:R-:W-:-:S04]  /*b1a0*/  IMAD.MOV.U32 R3, RZ, RZ, 0x3000 ;  /* 0x00003000ff037424 */ /* 0x002fc800078e00ff */
[----:B------:R2:W-:Y:S08]  /*b1b0*/  SYNCS.ARRIVE.TRANS64 RZ, [UR38+0x22830], R3 ;  /* 0x02283003ffff79a7 */ /* 0x0005f00008000026 */
[----:B--2---:R-:W-:Y:S05]  /*b1c0*/  @!P0 BRA `(.L_x_84) ;  /* 0x0000000000048947 */ /* 0x004fea0003800000 */
[----:B------:R-:W-:Y:S01]  /*b1d0*/  BPT.TRAP 0x1 ;  /* 0x000000040000795c */ /* 0x000fe20000300000 */
.L_x_84:
[----:B------:R-:W-:Y:S05]  /*b1e0*/  BSYNC B2 ;  /* 0x0000000000027941 */ /* 0x000fea0003800000 */
.L_x_83:
[----:B0-----:R-:W-:Y:S01]  /*b1f0*/  MOV R4, RZ ;  /* 0x000000ff00047202 */ /* 0x001fe20000000f00 */
[----:B------:R-:W-:Y:S01]  /*b200*/  ULDC.64 UR4, c[0x0][0x198] ;  /* 0x0000660000047ab9 */ /* 0x000fe20000000a00 */
[----:B------:R-:W-:Y:S01]  /*b210*/  PLOP3.LUT P0, PT, PT, PT, PT, 0x80, 0x0 ;  /* 0x000000000000781c */ /* 0x000fe20003f0f070 */
[----:B------:R-:W-:Y:S01]  /*b220*/  UIADD3 UR4, UP0, UR4, 0x370, URZ ;  /* 0x0000037004047890 */ /* 0x000fe2000ff1e03f */
[----:B------:R-:W-:Y:S01]  /*b230*/  R2UR UR10, R4 ;  /* 0x00000000040a72ca */ /* 0x000fe200000e0000 */
[----:B------:R-:W-:Y:S01]  /*b240*/  IMAD R12, R12, 0x60, RZ ;  /* 0x000000600c0c7824 */ /* 0x000fe200078e02ff */
[----:B------:R-:W-:Y:S02]  /*b250*/  UIADD3 UR8, UR38, 0x1c400, URZ ;  /* 0x0001c40026087890 */ /* 0x000fe4000fffe03f */
[----:B------:R-:W-:Y:S02]  /*b260*/  UIADD3 UR9, UR38, 0x22830, URZ ;  /* 0x0002283026097890 */ /* 0x000fe4000fffe03f */
[----:B------:R-:W-:Y:S01]  /*b270*/  UIADD3.X UR5, URZ, UR5, URZ, UP0, !UPT ;  /* 0x000000053f057290 */ /* 0x000fe200087fe43f */
[----:B------:R-:W-:Y:S01]  /*b280*/  UMOV UR6, 0x0 ;  /* 0x0000000000067882 */ /* 0x000fe20000000000 */
[----:B------:R-:W-:-:S10]  /*b290*/  UMOV UR7, 0x14f00000 ;  /* 0x14f0000000077882 */ /* 0x000fd40000000000 */
.L_x_85:
[----:B------:R-:W-:-:S13]  /*b2a0*/  @P0 ELECT P3, URZ, PT ;  /* 0x00000000003f082f */ /* 0x000fda0003860000 */
[----:B-----5:R-:W-:Y:S01]  /*b2b0*/  @P3 R2UR UR13, R16 ;  /* 0x00000000100d32ca */ /* 0x020fe200000e0000 */
[----:B------:R-:W-:Y:S01]  /*b2c0*/  UMOV UR12, UR36 ;  /* 0x00000024000c7c82 */ /* 0x000fe20008000000 */
        /* <DEDUP_REMOVED lines=8> */
.L_x_149:
[----:B------:R-:W-:Y:S05]  /*b350*/  BSYNC B2 ;  /* 0x0000000000027941 */ /* 0x000fea0003800000 */
.L_x_86:
[----:B------:R-:W-:Y:S01]  /*b360*/  BSSY B2, `(.L_x_88) ;  /* 0x0000009000027945 */ /* 0x000fe20003800000 */
[----:B01----:R-:W-:Y:S02]  /*b370*/  IMAD.MOV.U32 R2, RZ, RZ, 0x0 ;  /* 0x00000000ff027424 */ /* 0x003fe400078e00ff */
[----:B------:R-:W-:Y:S01]  /*b380*/  IMAD.MOV.U32 R3, RZ, RZ, 0x14f00000 ;  /* 0x14f00000ff037424 */ /* 0x000fe200078e00ff */
[----:B------:R-:W-:Y:S06]  /*b390*/  @P2 BRA `(.L_x_89) ;  /* 0x0000000000142947 */ /* 0x000fec0003800000 */
[----:B------:R-:W-:Y:S01]  /*b3a0*/  ISETP.NE.AND P0, PT, R10, RZ, PT ;  /* 0x000000ff0a00720c */ /* 0x000fe20003f05270 */
[----:B------:R-:W-:-:S04]  /*b3b0*/  IMAD.MOV.U32 R5, RZ, RZ, 0xc000 ;  /* 0x0000c000ff057424 */ /* 0x000fc800078e00ff */
[----:B------:R0:W-:Y:S08]  /*b3c0*/  SYNCS.ARRIVE.TRANS64 RZ, [UR38+0x22850], R5 ;  /* 0x02285005ffff79a7 */ /* 0x0001f00008000026 */
[----:B0-----:R-:W-:Y:S05]  /*b3d0*/  @!P0 BRA `(.L_x_89) ;  /* 0x0000000000048947 */ /* 0x001fea0003800000 */
[----:B------:R-:W-:Y:S01]  /*b3e0*/  BPT.TRAP 0x1 ;  /* 0x000000040000795c */ /* 0x000fe20000300000 */
.L_x_89:
[----:B------:R-:W-:Y:S05]  /*b3f0*/  BSYNC B2 ;  /* 0x0000000000027941 */ /* 0x000fea0003800000 */
.L_x_88:
        /* <DEDUP_REMOVED lines=9> */
.L_x_90:
        /* <DEDUP_REMOVED lines=13> */
.L_x_91:
        /* <DEDUP_REMOVED lines=13> */
.L_x_92:
        /* <DEDUP_REMOVED lines=13> */
.L_x_93:
        /* <DEDUP_REMOVED lines=8> */
.L_x_79:
[----:B------:R-:W-:Y:S05]  /*b780*/  BSYNC B1 ;  /* 0x0000000000017941 */ /* 0x000fea0003800000 */
.L_x_78:
[----:B------:R-:W-:Y:S01]  /*b790*/  IADD3 R7, R7, -0x2, RZ ;  /* 0xfffffffe07077810 */ /* 0x000fe20007ffe0ff */
[----:B------:R-:W-:Y:S06]  /*b7a0*/  @P1 BRA `(.L_x_94) ;  /* 0xffffffec00d01947 */ /* 0x000fec000383ffff */
[----:B------:R-:W-:Y:S05]  /*b7b0*/  BSYNC B0 ;  /* 0x0000000000007941 */ /* 0x000fea0003800000 */
.L_x_61:
[----:B------:R-:W-:-:S13]  /*b7c0*/  ISETP.NE.AND P0, PT, R11, RZ, PT ;  /* 0x000000ff0b00720c */ /* 0x000fda0003f05270 */
[----:B------:R-:W-:Y:S05]  /*b7d0*/  @!P0 BRA `(.L_x_38) ;  /* 0x0000000800188947 */ /* 0x000fea0003800000 */
[----:B------:R-:W-:Y:S01]  /*b7e0*/  ISETP.NE.AND P1, PT, R19, RZ, PT ;  /* 0x000000ff1300720c */ /* 0x000fe20003f25270 */
[----:B------:R-:W-:-:S12]  /*b7f0*/  BSSY B0, `(.L_x_95) ;  /* 0x0000081000007945 */ /* 0x000fd80003800000 */
[----:B------:R-:W-:Y:S05]  /*b800*/  @!P1 BRA `(.L_x_96) ;  /* 0x0000000400fc9947 */ /* 0x000fea0003800000 */
[----:B------:R-:W2:Y:S02]  /*b810*/  LDL.LU R2, [R1] ;  /* 0x0000000001027983 */ /* 0x000ea40000300800 */
[----:B--2---:R-:W-:-:S13]  /*b820*/  ISETP.NE.AND P1, PT, R2, RZ, PT ;  /* 0x000000ff0200720c */ /* 0x004fda0003f25270 */
[----:B------:R-:W-:Y:S05]  /*b830*/  @!P1 BRA `(.L_x_97) ;  /* 0x00000000004c9947 */ /* 0x000fea0003800000 */
[----:B------:R-:W0:Y:S01]  /*b840*/  LDC R4, c[0x0][0x43c] ;  /* 0x00010f00ff047b82 */ /* 0x000e220000000800 */
[----:B------:R-:W-:Y:S01]  /*b850*/  IMAD.MOV.U32 R5, RZ, RZ, R7 ;  /* 0x000000ffff057224 */ /* 0x000fe200078e0007 */
[----:B------:R-:W-:Y:S02]  /*b860*/  ULDC.64 UR4, c[0x0][0x428] ;  /* 0x00010a0000047ab9 */ /* 0x000fe40000000a00 */
[----:B------:R-:W-:-:S04]  /*b870*/  IMAD R18, R18, UR4, RZ ;  /* 0x0000000412127c24 */ /* 0x000fc8000f8e02ff */
[----:B------:R-:W-:Y:S01]  /*b880*/  IMAD R9, R17, UR5, R18 ;  /* 0x0000000511097c24 */ /* 0x000fe2000f8e0212 */
[----:B0-----:R-:W-:-:S13]  /*b890*/  ISETP.NE.AND P0, PT, R4, 0x1, PT ;  /* 0x000000010400780c */ /* 0x001fda0003f05270 */
[----:B------:R-:W0:Y:S02]  /*b8a0*/  @P0 LDC.64 R2, c[0x0][0x440] ;  /* 0x00011000ff020b82 */ /* 0x000e240000000a00 */
[----:B0-----:R-:W-:-:S05]  /*b8b0*/  @P0 IMAD.HI.U32 R2, R7, R2, RZ ;  /* 0x0000000207020227 */ /* 0x001fca00078e00ff */
[----:B------:R-:W-:-:S04]  /*b8c0*/  @P0 SHF.R.U32.HI R5, RZ, R3, R2 ;  /* 0x00000003ff050219 */ /* 0x000fc80000011602 */
[--C-:B------:R-:W-:Y:S01]  /*b8d0*/  SHF.R.S32.HI R3, RZ, 0x1f, R5.reuse ;  /* 0x0000001fff037819 */ /* 0x100fe20000011405 */
        /* <DEDUP_REMOVED lines=9> */
.L_x_97:
[----:B------:R-:W1:Y:S01]  /*b970*/  S2R R2, SR_TID.X ;  /* 0x0000000000027919 */ /* 0x000e620000002100 */
[----:B------:R-:W-:Y:S01]  /*b980*/  BSSY B1, `(.L_x_98) ;  /* 0x0000006000017945 */ /* 0x000fe20003800000 */
[----:B-1----:R-:W-:Y:S02]  /*b990*/  LOP3.LUT R3, R2, 0x7f, RZ, 0xc0, !PT ;  /* 0x0000007f02037812 */ /* 0x002fe400078ec0ff */
[----:B------:R-:W-:Y:S02]  /*b9a0*/  SHF.L.U32 R2, R0, 0x1f, RZ ;  /* 0x0000001f00027819 */ /* 0x000fe400000006ff */
[----:B------:R-:W-:Y:S02]  /*b9b0*/  ISETP.NE.AND P1, PT, R3, RZ, PT ;  /* 0x000000ff0300720c */ /* 0x000fe40003f25270 */
[----:B------:R-:W1:Y:S02]  /*b9c0*/  SYNCS.PHASECHK.TRANS64.TRYWAIT P0, [UR38+0x22848], R2 ;  /* 0x02284802ff0075a7 */ /* 0x000e640008000166 */
[----:B-1----:R-:W-:Y:S09]  /*b9d0*/  @!P0 BRA `(.L_x_99) ;  /* 0x00000018002c8947 */ /* 0x002ff20003800000 */
.L_x_150:
[----:B------:R-:W-:Y:S05]  /*b9e0*/  BSYNC B1 ;  /* 0x0000000000017941 */ /* 0x000fea0003800000 */
.L_x_98:
[----:B------:R-:W-:Y:S04]  /*b9f0*/  BSSY B1, `(.L_x_100) ;  /* 0x0000007000017945 */ /* 0x000fe80003800000 */
[----:B------:R-:W-:Y:S05]  /*ba00*/  @P1 BRA `(.L_x_101) ;  /* 0x0000000000141947 */ /* 0x000fea0003800000 */
[----:B------:R-:W-:Y:S01]  /*ba10*/  ISETP.NE.AND P0, PT, R10, RZ, PT ;  /* 0x000000ff0a00720c */ /* 0x000fe20003f05270 */
[----:B-1----:R-:W-:-:S04]  /*ba20*/  IMAD.MOV.U32 R3, RZ, RZ, 0x3000 ;  /* 0x00003000ff037424 */ /* 0x002fc800078e00ff */
[----:B------:R2:W-:Y:S08]  /*ba30*/  SYNCS.ARRIVE.TRANS64 RZ, [UR38+0x22838], R3 ;  /* 0x02283803ffff79a7 */ /* 0x0005f00008000026 */
[----:B--2---:R-:W-:Y:S05]  /*ba40*/  @!P0 BRA `(.L_x_101) ;  /* 0x0000000000048947 */ /* 0x004fea0003800000 */
[----:B------:R-:W-:Y:S01]  /*ba50*/  BPT.TRAP 0x1 ;  /* 0x000000040000795c */ /* 0x000fe20000300000 */
.L_x_101:
[----:B------:R-:W-:Y:S05]  /*ba60*/  BSYNC B1 ;  /* 0x0000000000017941 */ /* 0x000fea0003800000 */
.L_x_100:
[----:B------:R-:W-:Y:S01]  /*ba70*/  IMAD.MOV.U32 R4, RZ, RZ, RZ ;  /* 0x000000ffff047224 */ /* 0x000fe200078e00ff */
        /* <DEDUP_REMOVED lines=10> */
.L_x_102:
[----:B------:R-:W-:-:S13]  /*bb20*/  @P0 ELECT P2, URZ, PT ;  /* 0x00000000003f082f */ /* 0x000fda0003840000 */
[----:B-----5:R-:W-:Y:S01]  /*bb30*/  @P2 R2UR UR13, R16 ;  /* 0x00000000100d22ca */ /* 0x020fe200000e0000 */
[----:B------:R-:W-:Y:S01]  /*bb40*/  UMOV UR12, UR36 ;  /* 0x00000024000c7c82 */ /* 0x000fe20008000000 */
[----:B------:R-:W-:Y:S02]  /*bb50*/  @P2 R2UR UR11, R7 ;  /* 0x00000000070b22ca */ /* 0x000fe400000e0000 */
[----:B------:R-:W-:Y:S02]  /*bb60*/  @P2 PLOP3.LUT P0, PT, P2, PT, PT, 0x8, 0x0 ;  /* 0x000000000000281c */ /* 0x000fe4000170e170 */
[----:B------:R-:W-:-:S09]  /*bb70*/  PLOP3.LUT P2, PT, PT, PT, PT, 0x8, 0x0 ;  /* 0x000000000000781c */ /* 0x000fd20003f4e170 */
[----:B------:R2:W-:Y:S02]  /*bb80*/  UTMALDG.4D [UR8], [UR4], desc[UR6] ;  /* 0x00000608040075b4 */ /* 0x0005e40008019000 */
[----:B--2---:R-:W-:Y:S05]  /*bb90*/  @P0 BRA.U.ANY `(.L_x_102) ;  /* 0xfffffffd00e00947 */ /* 0x004fea000393ffff */
[----:B------:R-:W2:Y:S01]  /*bba0*/  SYNCS.PHASECHK.TRANS64.TRYWAIT P0, [UR38+0x22868], R2 ;  /* 0x02286802ff0075a7 */ /* 0x000ea20008000166 */
[----:B------:R-:W-:Y:S04]  /*bbb0*/  BSSY B1, `(.L_x_103) ;  /* 0x0000002000017945 */ /* 0x000fe80003800000 */
[----:B--2---:R-:W-:Y:S05]  /*bbc0*/  @!P0 BRA `(.L_x_104) ;  /* 0x0000001400c88947 */ /* 0x004fea0003800000 */
.L_x_151:
[----:B------:R-:W-:Y:S05]  /*bbd0*/  BSYNC B1 ;  /* 0x0000000000017941 */ /* 0x000fea0003800000 */
.L_x_103:
[----:B------:R-:W-:Y:S01]  /*bbe0*/  BSSY B1, `(.L_x_105) ;  /* 0x0000009000017945 */ /* 0x000fe20003800000 */
[----:B-1----:R-:W-:Y:S01]  /*bbf0*/  IMAD.MOV.U32 R2, RZ, RZ, 0x0 ;  /* 0x00000000ff027424 */ /* 0x002fe200078e00ff */
[----:B------:R-:W-:Y:S02]  /*bc00*/  MOV R3, 0x14f00000 ;  /* 0x14f0000000037802 */ /* 0x000fe40000000f00 */
[----:B------:R-:W-:Y:S05]  /*bc10*/  @P1 BRA `(.L_x_106) ;  /* 0x0000000000141947 */ /* 0x000fea0003800000 */
[----:B------:R-:W-:Y:S01]  /*bc20*/  ISETP.NE.AND P0, PT, R10, RZ, PT ;  /* 0x000000ff0a00720c */ /* 0x000fe20003f05270 */
[----:B------:R-:W-:-:S04]  /*bc30*/  IMAD.MOV.U32 R5, RZ, RZ, 0xc000 ;  /* 0x0000c000ff057424 */ /* 0x000fc800078e00ff */
[----:B------:R1:W-:Y:S08]  /*bc40*/  SYNCS.ARRIVE.TRANS64 RZ, [UR38+0x22858], R5 ;  /* 0x02285805ffff79a7 */ /* 0x0003f00008000026 */
[----:B-1----:R-:W-:Y:S05]  /*bc50*/  @!P0 BRA `(.L_x_106) ;  /* 0x0000000000048947 */ /* 0x002fea0003800000 */
[----:B------:R-:W-:Y:S01]  /*bc60*/  BPT.TRAP 0x1 ;  /* 0x000000040000795c */ /* 0x000fe20000300000 */
.L_x_106:
[----:B------:R-:W-:Y:S05]  /*bc70*/  BSYNC B1 ;  /* 0x0000000000017941 */ /* 0x000fea0003800000 */
.L_x_105:
        /* <DEDUP_REMOVED lines=9> */
.L_x_107:
        /* <DEDUP_REMOVED lines=8> */
[----:B------:R-:W-:Y:S01]  /*bd90*/  R2UR UR6, R2 ;  /* 0x00000000020672ca */ /* 0x000fe200000e0000 */
[----:B------:R-:W-:Y:S01]  /*bda0*/  UIADD3 UR8, UR38, 0xf400, URZ ;  /* 0x0000f40026087890 */ /* 0x000fe2000fffe03f */
[----:B------:R-:W-:Y:S01]  /*bdb0*/  R2UR UR7, R3 ;  /* 0x00000000030772ca */ /* 0x000fe200000e0000 */
[----:B------:R-:W-:Y:S01]  /*bdc0*/  UMOV UR10, 0x40 ;  /* 0x00000040000a7882 */ /* 0x000fe20000000000 */
[----:B------:R-:W-:-:S13]  /*bdd0*/  PLOP3.LUT P0, PT, PT, PT, PT, 0x80, 0x0 ;  /* 0x000000000000781c */ /* 0x000fda0003f0f070 */
.L_x_108:
        /* <DEDUP_REMOVED lines=13> */
.L_x_109:
        /* <DEDUP_REMOVED lines=13> */
.L_x_110:
        /* <DEDUP_REMOVED lines=8> */
.L_x_96:
[----:B------:R-:W-:Y:S05]  /*c000*/  BSYNC B0 ;  /* 0x0000000000007941 */ /* 0x000fea0003800000 */
.L_x_95:
[----:B------:R-:W-:Y:S01]  /*c010*/  LOP3.LUT R0, R0, 0x1, RZ, 0x3c, !PT ;  /* 0x0000000100007812 */ /* 0x000fe200078e3cff */
[----:B------:R-:W-:Y:S02]  /*c020*/  IMAD.MOV.U32 R6, RZ, RZ, RZ ;  /* 0x000000ffff067224 */ /* 0x000fe400078e00ff */
[----:B------:R-:W-:-:S07]  /*c030*/  IMAD.MOV.U32 R9, RZ, RZ, RZ ;  /* 0x000000ffff097224 */ /* 0x000fce00078e00ff */
.L_x_38:
[----:B------:R-:W1:Y:S01]  /*c040*/  S2R R3, SR_CgaCtaId ;  /* 0x0000000000037919 */ /* 0x000e620000008800 */
[----:B------:R-:W-:Y:S02]  /*c050*/  MOV R2, 0x400 ;  /* 0x0000040000027802 */ /* 0x000fe40000000f00 */
[----:B------:R-:W-:Y:S02]  /*c060*/  SHF.L.U32 R9, R9, 0x1f, RZ ;  /* 0x0000001f09097819 */ /* 0x000fe400000006ff */
[----:B-1----:R-:W-:-:S04]  /*c070*/  LEA R2, R3, R2, 0x18 ;  /* 0x0000000203027211 */ /* 0x002fc800078ec0ff */
[----:B------:R-:W1:Y:S02]  /*c080*/  SYNCS.PHASECHK.TRANS64.TRYWAIT P0, [R2+URZ+0x22820], R9 ;  /* 0x02282009020075a7 */ /* 0x000e64000800017f */
[----:B-1----:R-:W-:Y:S05]  /*c090*/  @!P0 BRA `(.L_x_111) ;  /* 0x0000001000ac8947 */ /* 0x002fea0003800000 */
.L_x_152:
[----:B------:R-:W-:-:S03]  /*c0a0*/  UMOV UR4, 0xffffffff ;  /* 0xffffffff00047882 */ /* 0x000fc60000000000 */
[----:B------:R-:W-:Y:S05]  /*c0b0*/  BRA.DIV UR4, `(.L_x_112) ;  /* 0x0000001204b87947 */ /* 0x000fea000b800000 */
[----:B------:R-:W2:Y:S02]  /*c0c0*/  S2R R3, SR_TID.X ;  /* 0x0000000000037919 */ /* 0x000ea40000002100 */
[----:B--2---:R-:W-:-:S04]  /*c0d0*/  SHF.R.U32.HI R3, RZ, 0x5, R3 ;  /* 0x00000005ff037819 */ /* 0x004fc80000011603 */
[----:B------:R-:W-:-:S05]  /*c0e0*/  LOP3.LUT R3, R3, 0x3, RZ, 0xc0, !PT ;  /* 0x0000000303037812 */ /* 0x000fca00078ec0ff */
[----:B------:R2:W3:Y:S02]  /*c0f0*/  SHFL.IDX PT, R14, R3, RZ, 0x1f ;  /* 0x00001fff030e7589 */ /* 0x0004e400000e0000 */
.L_x_155:
[----:B---3--:R-:W-:-:S13]  /*c100*/  ISETP.NE.AND P0, PT, R14, RZ, PT ;  /* 0x000000ff0e00720c */ /* 0x008fda0003f05270 */
[----:B------:R-:W-:Y:S05]  /*c110*/  @P0 BRA `(.L_x_10) ;  /* 0x0000000000880947 */ /* 0x000fea0003800000 */
[----:B------:R-:W-:-:S03]  /*c120*/  UMOV UR4, 0xffffffff ;  /* 0xffffffff00047882 */ /* 0x000fc60000000000 */
[----:B------:R-:W-:Y:S05]  /*c130*/  BRA.DIV UR4, `(.L_x_113) ;  /* 0x0000001204cc7947 */ /* 0x000fea000b800000 */
[----:B------:R-:W-:-:S13]  /*c140*/  ELECT P6, URZ, PT ;  /* 0x00000000003f782f */ /* 0x000fda00038c0000 */
.L_x_158:
[----:B------:R-:W-:Y:S05]  /*c150*/  @!P6 BRA `(.L_x_10) ;  /* 0x000000000078e947 */ /* 0x000fea0003800000 */
[----:B------:R-:W-:-:S06]  /*c160*/  ULOP3.LUT UR4, UR42, 0x2, URZ, 0xfc, !UPT ;  /* 0x000000022a047892 */ /* 0x000fcc000f8efc3f */
[----:B--2---:R-:W-:-:S04]  /*c170*/  MOV R3, UR4 ;  /* 0x0000000400037c02 */ /* 0x004fc80008000f00 */
[----:B------:R-:W-:-:S13]  /*c180*/  ISETP.NE.AND P2, PT, R3, 0x3, PT ;  /* 0x000000030300780c */ /* 0x000fda0003f45270 */
[----:B------:R-:W-:Y:S05]  /*c190*/  @!P2 BRA `(.L_x_114) ;  /* 0x000000000004a947 */ /* 0x000fea0003800000 */
[----:B------:R-:W-:Y:S01]  /*c1a0*/  BPT.TRAP 0x1 ;  /* 0x000000040000795c */ /* 0x000fe20000300000 */
.L_x_114:
[----:B------:R-:W-:Y:S01]  /*c1b0*/  VIADD R8, R2, 0x22840 ;  /* 0x0002284002087836 */ /* 0x000fe20000000000 */
[----:B------:R-:W-:Y:S01]  /*c1c0*/  SHF.L.U32 R4, R0, 0x1f, RZ ;  /* 0x0000001f00047819 */ /* 0x000fe200000006ff */
[C---:B------:R-:W-:Y:S02]  /*c1d0*/  VIADD R3, R6.reuse, 0x1 ;  /* 0x0000000106037836 */ /* 0x040fe40000000000 */
[----:B------:R-:W-:-:S03]  /*c1e0*/  IMAD R7, R6, 0x8, R8 ;  /* 0x0000000806077824 */ /* 0x000fc600078e0208 */
[C---:B------:R-:W-:Y:S01]  /*c1f0*/  ISETP.NE.AND P1, PT, R3.reuse, 0x2, PT ;  /* 0x000000020300780c */ /* 0x040fe20003f25270 */
[----:B------:R-:W2:Y:S03]  /*c200*/  SYNCS.PHASECHK.TRANS64.TRYWAIT P0, [R7+URZ], R4 ;  /* 0x00000004070075a7 */ /* 0x000ea6000800017f */
[----:B------:R-:W-:Y:S02]  /*c210*/  SEL R5, RZ, 0x1, P1 ;  /* 0x00000001ff057807 */ /* 0x000fe40000800000 */
[----:B------:R-:W-:Y:S02]  /*c220*/  SEL R3, R3, RZ, P1 ;  /* 0x000000ff03037207 */ /* 0x000fe40000800000 */
[----:B------:R-:W-:Y:S02]  /*c230*/  LOP3.LUT R0, R0, R5, RZ, 0x3c, !PT ;  /* 0x0000000500007212 */ /* 0x000fe400078e3cff */
[----:B------:R-:W-:-:S02]  /*c240*/  LEA R5, R3, R8, 0x3 ;  /* 0x0000000803057211 */ /* 0x000fc400078e18ff */
[----:B------:R-:W-:Y:S01]  /*c250*/  SHF.L.U32 R0, R0, 0x1f, RZ ;  /* 0x0000001f00007819 */ /* 0x000fe200000006ff */
[----:B--2---:R-:W-:Y:S06]  /*c260*/  @!P0 BRA `(.L_x_115) ;  /* 0x0000001000a08947 */ /* 0x004fec0003800000 */
.L_x_159:
[----:B------:R-:W3:Y:S02]  /*c270*/  SYNCS.PHASECHK.TRANS64.TRYWAIT P0, [R5+URZ], R0 ;  /* 0x00000000050075a7 */ /* 0x000ee4000800017f */
[----:B---3--:R-:W-:Y:S05]  /*c280*/  @!P0 BRA `(.L_x_116) ;  /* 0x0000001000ac8947 */ /* 0x008fea0003800000 */
.L_x_160:
[----:B------:R-:W-:Y:S05]  /*c290*/  @!P2 BRA `(.L_x_117) ;  /* 0x000000000004a947 */ /* 0x000fea0003800000 */
[----:B------:R-:W-:Y:S01]  /*c2a0*/  BPT.TRAP 0x1 ;  /* 0x000000040000795c */ /* 0x000fe20000300000 */
.L_x_117:
[----:B-1----:R-:W-:-:S04]  /*c2b0*/  VIADD R2, R2, 0x22860 ;  /* 0x0002286002027836 */ /* 0x002fc80000000000 */
[----:B---3--:R-:W-:-:S04]  /*c2c0*/  IMAD R5, R6, 0x8, R2 ;  /* 0x0000000806057824 */ /* 0x008fc800078e0202 */
[----:B------:R-:W1:Y:S02]  /*c2d0*/  SYNCS.PHASECHK.TRANS64.TRYWAIT P0, [R5+URZ], R4 ;  /* 0x00000004050075a7 */ /* 0x000e64000800017f */
[----:B-1----:R-:W-:Y:S05]  /*c2e0*/  @!P0 BRA `(.L_x_118) ;  /* 0x0000001000a88947 */ /* 0x002fea0003800000 */
.L_x_161:
[----:B------:R-:W-:-:S07]  /*c2f0*/  IMAD R3, R3, 0x8, R2 ;  /* 0x0000000803037824 */ /* 0x000fce00078e0202 */
.L_x_119:
[----:B---3--:R3:W4:Y:S02]  /*c300*/  SYNCS.PHASECHK.TRANS64.TRYWAIT P0, [R3+URZ], R0 ;  /* 0x00000000030075a7 */ /* 0x008724000800017f */
[----:B----4-:R-:W-:Y:S05]  /*c310*/  @!P0 NANOSLEEP.SYNCS 0x989680 ;  /* 0x009896800000895d */ /* 0x010fea0003900000 */
[----:B------:R-:W4:Y:S02]  /*c320*/  @!P0 SYNCS.PHASECHK.TRANS64 P0, [R3+URZ], R0 ;  /* 0x00000000030085a7 */ /* 0x000f24000800007f */
[----:B----4-:R-:W-:Y:S05]  /*c330*/  @!P0 BRA `(.L_x_119) ;  /* 0xfffffffc00f08947 */ /* 0x010fea000383ffff */
.L_x_10:
[----:B------:R-:W-:Y:S05]  /*c340*/  BSYNC B6 ;  /* 0x0000000000067941 */ /* 0x000fea0003800000 */
.L_x_7:
[----:B------:R-:W-:Y:S05]  /*c350*/  EXIT ;  /* 0x000000000000794d */ /* 0x000fea0003800000 */
.L_x_14:
[----:B0-----:R-:W-:-:S04]  /*c360*/  MOV R4, UR38 ;  /* 0x0000002600047c02 */ /* 0x001fc80008000f00 */
[----:B------:R0:W1:Y:S03]  /*c370*/  SYNCS.PHASECHK.TRANS64.TRYWAIT P0, [R4+URZ+0x22800], R7 ;  /* 0x02280007040075a7 */ /* 0x000066000800017f */
[----:B-1----:R-:W-:Y:S05]  /*c380*/  @!P0 NANOSLEEP.SYNCS 0x989680 ;  /* 0x009896800000895d */ /* 0x002fea0003900000 */
[----:B------:R-:W1:Y:S02]  /*c390*/  @!P0 SYNCS.PHASECHK.TRANS64 P0, [R4+URZ+0x22800], R7 ;  /* 0x02280007040085a7 */ /* 0x000e64000800007f */
[----:B-1----:R-:W-:Y:S05]  /*c3a0*/  @!P0 BRA `(.L_x_14) ;  /* 0xfffffffc00ec8947 */ /* 0x002fea000383ffff */
[----:B------:R-:W-:Y:S05]  /*c3b0*/  BRA `(.L_x_120) ;  /* 0xffffff50005c7947 */ /* 0x000fea000383ffff */
.L_x_18:
[----:B0-----:R-:W-:-:S04]  /*c3c0*/  IMAD.U32 R4, RZ, RZ, UR38 ;  /* 0x00000026ff047e24 */ /* 0x001fc8000f8e00ff */
[----:B------:R0:W2:Y:S03]  /*c3d0*/  SYNCS.PHASECHK.TRANS64.TRYWAIT P1, [R4+URZ+0x22830], R7 ;  /* 0x02283007040075a7 */ /* 0x0000a6000802017f */
[----:B--2---:R-:W-:Y:S05]  /*c3e0*/  @!P1 NANOSLEEP.SYNCS 0x989680 ;  /* 0x009896800000995d */ /* 0x004fea0003900000 */
[----:B------:R-:W2:Y:S02]  /*c3f0*/  @!P1 SYNCS.PHASECHK.TRANS64 P1, [R4+URZ+0x22830], R7 ;  /* 0x02283007040095a7 */ /* 0x000ea4000802007f */
[----:B--2---:R-:W-:Y:S05]  /*c400*/  @!P1 BRA `(.L_x_18) ;  /* 0xfffffffc00ec9947 */ /* 0x004fea000383ffff */
[----:B------:R-:W-:Y:S05]  /*c410*/  BRA `(.L_x_17) ;  /* 0xffffff5000787947 */ /* 0x000fea000383ffff */
.L_x_22:
[----:B--2---:R2:W3:Y:S02]  /*c420*/  SYNCS.PHASECHK.TRANS64.TRYWAIT P2, [R10+URZ+0x22850], R7 ;  /* 0x022850070a0075a7 */ /* 0x0044e4000804017f */
[----:B---3--:R-:W-:Y:S05]  /*c430*/  @!P2 NANOSLEEP.SYNCS 0x989680 ;  /* 0x009896800000a95d */ /* 0x008fea0003900000 */
[----:B------:R-:W3:Y:S02]  /*c440*/  @!P2 SYNCS.PHASECHK.TRANS64 P2, [R10+URZ+0x22850], R7 ;  /* 0x022850070a00a5a7 */ /* 0x000ee4000804007f */
[----:B---3--:R-:W-:Y:S05]  /*c450*/  @!P2 BRA `(.L_x_22) ;  /* 0xfffffffc00f0a947 */ /* 0x008fea000383ffff */
[----:B------:R-:W-:Y:S05]  /*c460*/  BRA `(.L_x_21) ;  /* 0xffffff6c008c7947 */ /* 0x000fea000383ffff */
.L_x_27:
[----:B0-----:R-:W-:Y:S02]  /*c470*/  IMAD.U32 R3, RZ, RZ, UR26 ;  /* 0x0000001aff037e24 */ /* 0x001fe4000f8e00ff */
[----:B------:R-:W-:-:S04]  /*c480*/  IMAD.U32 R4, RZ, RZ, UR25 ;  /* 0x00000019ff047e24 */ /* 0x000fc8000f8e00ff */
[----:B------:R0:W1:Y:S03]  /*c490*/  SYNCS.PHASECHK.TRANS64.TRYWAIT P3, [R3+URZ+0x22830], R4 ;  /* 0x02283004030075a7 */ /* 0x000066000806017f */
[----:B-1----:R-:W-:Y:S05]  /*c4a0*/  @!P3 NANOSLEEP.SYNCS 0x989680 ;  /* 0x009896800000b95d */ /* 0x002fea0003900000 */
[----:B------:R-:W1:Y:S02]  /*c4b0*/  @!P3 SYNCS.PHASECHK.TRANS64 P3, [R3+URZ+0x22830], R4 ;  /* 0x022830040300b5a7 */ /* 0x000e64000806007f */
[----:B-1----:R-:W-:Y:S05]  /*c4c0*/  @!P3 BRA `(.L_x_27) ;  /* 0xfffffffc00e8b947 */ /* 0x002fea000383ffff */
[----:B------:R-:W-:Y:S05]  /*c4d0*/  BRA `(.L_x_26) ;  /* 0xffffff7000b07947 */ /* 0x000fea000383ffff */
.L_x_31:
[----:B0-----:R-:W-:-:S04]  /*c4e0*/  MOV R7, UR25 ;  /* 0x0000001900077c02 */ /* 0x001fc80008000f00 */
[----:B------:R0:W1:Y:S03]  /*c4f0*/  SYNCS.PHASECHK.TRANS64.TRYWAIT P3, [R176+URZ+0x22850], R7 ;  /* 0x02285007b00075a7 */ /* 0x000066000806017f */
[----:B-1----:R-:W-:Y:S05]  /*c500*/  @!P3 NANOSLEEP.SYNCS 0x989680 ;  /* 0x009896800000b95d */ /* 0x002fea0003900000 */
[----:B------:R-:W1:Y:S02]  /*c510*/  @!P3 SYNCS.PHASECHK.TRANS64 P3, [R176+URZ+0x22850], R7 ;  /* 0x02285007b000b5a7 */ /* 0x000e64000806007f */
[----:B-1----:R-:W-:Y:S05]  /*c520*/  @!P3 BRA `(.L_x_31) ;  /* 0xfffffffc00ecb947 */ /* 0x002fea000383ffff */
[----:B------:R-:W-:Y:S05]  /*c530*/  BRA `(.L_x_30) ;  /* 0xffffff9000487947 */ /* 0x000fea000383ffff */
.L_x_43:
[----:B------:R-:W-:Y:S01]  /*c540*/  IMAD.MOV.U32 R13, RZ, RZ, R19 ;  /* 0x000000ffff0d7224 */ /* 0x000fe200078e0013 */
[----:B------:R-:W-:Y:S01]  /*c550*/  MOV R15, 0xffffffff ;  /* 0xffffffff000f7802 */ /* 0x000fe20000000f00 */
[----:B------:R-:W-:Y:S02]  /*c560*/  IMAD.MOV.U32 R12, RZ, RZ, RZ ;  /* 0x000000ffff0c7224 */ /* 0x000fe400078e00ff */
[----:B------:R-:W-:-:S07]  /*c570*/  IMAD.MOV.U32 R11, RZ, RZ, 0x1f ;  /* 0x0000001fff0b7424 */ /* 0x000fce00078e00ff */
[----:B------:R-:W-:Y:S05]  /*c580*/  WARPSYNC.COLLECTIVE R15, `(.L_x_121) ;  /* 0x000000000f087348 */ /* 0x000fea0003c00000 */
[----:B------:R0:W1:Y:S02]  /*c590*/  SHFL.IDX P6, R14, R13, R12, R11 ;  /* 0x0000000c0d0e7389 */ /* 0x00006400000c000b */
[----:B01----:R-:W-:Y:S01]  /*c5a0*/  ENDCOLLECTIVE ;  /* 0x000000000000791b */ /* 0x003fe20003800000 */
.L_x_121:
[----:B------:R-:W-:Y:S05]  /*c5b0*/  BRA `(.L_x_122) ;  /* 0xffffffcc00247947 */ /* 0x000fea000383ffff */
.L_x_45:
[----:B------:R-:W-:Y:S01]  /*c5c0*/  BSSY B0, `(.L_x_123) ;  /* 0x0000006000007945 */ /* 0x000fe20003800000 */
[----:B------:R-:W-:-:S07]  /*c5d0*/  IMAD.MOV.U32 R15, RZ, RZ, -0x1 ;  /* 0xffffffffff0f7424 */ /* 0x000fce00078e00ff */
[----:B------:R-:W-:Y:S05]  /*c5e0*/  WARPSYNC.COLLECTIVE R15, `(.L_x_124) ;  /* 0x000000000f0c7348 */ /* 0x000fea0003c00000 */
[----:B------:R-:W-:Y:S02]  /*c5f0*/  ELECT P6, UR62, PT ;  /* 0x00000000003e782f */ /* 0x000fe400038c0000 */
[----:B------:R-:W-:Y:S01]  /*c600*/  MOV R14, UR62 ;  /* 0x0000003e000e7c02 */ /* 0x000fe20008000f00 */
[----:B------:R-:W-:Y:S10]  /*c610*/  ENDCOLLECTIVE ;  /* 0x000000000000791b */ /* 0x000ff40003800000 */
.L_x_124:
[----:B------:R-:W-:Y:S05]  /*c620*/  BSYNC B0 ;  /* 0x0000000000007941 */ /* 0x000fea0003800000 */
.L_x_123:
[----:B------:R-:W-:Y:S05]  /*c630*/  BRA `(.L_x_125) ;  /* 0xffffffcc00247947 */ /* 0x000fea000383ffff */
.L_x_47:
[----:B0-----:R-:W-:-:S04]  /*c640*/  IMAD.U32 R3, RZ, RZ, UR38 ;  /* 0x00000026ff037e24 */ /* 0x001fc8000f8e00ff */
[----:B------:R0:W1:Y:S03]  /*c650*/  SYNCS.PHASECHK.TRANS64.TRYWAIT P0, [R3+URZ+0x22840], R0 ;  /* 0x02284000030075a7 */ /* 0x000066000800017f */
[----:B-1----:R-:W-:Y:S05]  /*c660*/  @!P0 NANOSLEEP.SYNCS 0x989680 ;  /* 0x009896800000895d */ /* 0x002fea0003900000 */
[----:B------:R-:W1:Y:S02]  /*c670*/  @!P0 SYNCS.PHASECHK.TRANS64 P0, [R3+URZ+0x22840], R0 ;  /* 0x02284000030085a7 */ /* 0x000e64000800007f */
[----:B-1----:R-:W-:Y:S05]  /*c680*/  @!P0 BRA `(.L_x_47) ;  /* 0xfffffffc00ec8947 */ /* 0x002fea000383ffff */
[----:B------:R-:W-:Y:S05]  /*c690*/  BRA `(.L_x_126) ;  /* 0xffffffcc00847947 */ /* 0x000fea000383ffff */
.L_x_50:
[----:B------:R-:W-:Y:S01]  /*c6a0*/  MOV R13, R5 ;  /* 0x00000005000d7202 */ /* 0x000fe20000000f00 */
[----:B------:R-:W-:Y:S02]  /*c6b0*/  IMAD.MOV.U32 R12, RZ, RZ, RZ ;  /* 0x000000ffff0c7224 */ /* 0x000fe400078e00ff */
[----:B------:R-:W-:Y:S02]  /*c6c0*/  IMAD.MOV.U32 R11, RZ, RZ, 0x181f ;  /* 0x0000181fff0b7424 */ /* 0x000fe400078e00ff */
[----:B------:R-:W-:Y:S02]  /*c6d0*/  IMAD.MOV.U32 R15, RZ, RZ, -0x1 ;  /* 0xffffffffff0f7424 */ /* 0x000fe400078e00ff */
[----:B------:R-:W-:-:S07]  /*c6e0*/  IMAD R7, R10, 0x80, R7 ;  /* 0x000000800a077824 */ /* 0x000fce00078e0207 */
[----:B------:R-:W-:Y:S05]  /*c6f0*/  WARPSYNC.COLLECTIVE R15, `(.L_x_127) ;  /* 0x000000000f087348 */ /* 0x000fea0003c00000 */
[----:B------:R0:W1:Y:S02]  /*c700*/  SHFL.IDX P6, R14, R13, R12, R11 ;  /* 0x0000000c0d0e7389 */ /* 0x00006400000c000b */
[----:B01----:R-:W-:Y:S01]  /*c710*/  ENDCOLLECTIVE ;  /* 0x000000000000791b */ /* 0x003fe20003800000 */
.L_x_127:
[----:B------:R-:W-:Y:S01]  /*c720*/  IADD3 R21, R7, 0x10, RZ ;  /* 0x0000001007157810 */ /* 0x000fe20007ffe0ff */
[----:B------:R-:W-:Y:S01]  /*c730*/  IMAD.MOV.U32 R13, RZ, RZ, R0 ;  /* 0x000000ffff0d7224 */ /* 0x000fe200078e0000 */
[----:B------:R-:W-:-:S07]  /*c740*/  MOV R2, R14 ;  /* 0x0000000e00027202 */ /* 0x000fce0000000f00 */
[----:B------:R-:W-:Y:S05]  /*c750*/  WARPSYNC.COLLECTIVE R15, `(.L_x_128) ;  /* 0x000000000f087348 */ /* 0x000fea0003c00000 */
[----:B------:R0:W1:Y:S02]  /*c760*/  SHFL.IDX P6, R14, R13, R12, R11 ;  /* 0x0000000c0d0e7389 */ /* 0x00006400000c000b */
[----:B01----:R-:W-:Y:S01]  /*c770*/  ENDCOLLECTIVE ;  /* 0x000000000000791b */ /* 0x003fe20003800000 */
.L_x_128:
[----:B------:R-:W-:Y:S02]  /*c780*/  ULDC UR4, c[0x0][0x288] ;  /* 0x0000a20000047ab9 */ /* 0x000fe40000000800 */
[----:B------:R-:W-:-:S05]  /*c790*/  IMAD R4, R4, UR4, RZ ;  /* 0x0000000404047c24 */ /* 0x000fca000f8e02ff */
[----:B------:R-:W-:Y:S01]  /*c7a0*/  ISETP.GE.AND P1, PT, R7, R4, PT ;  /* 0x000000040700720c */ /* 0x000fe20003f26270 */
[----:B------:R-:W-:Y:S02]  /*c7b0*/  IMAD.MOV.U32 R13, RZ, RZ, R5 ;  /* 0x000000ffff0d7224 */ /* 0x000fe400078e0005 */
[----:B------:R-:W-:-:S10]  /*c7c0*/  IMAD.MOV.U32 R12, RZ, RZ, 0x1 ;  /* 0x00000001ff0c7424 */ /* 0x000fd400078e00ff */
[----:B------:R-:W-:Y:S02]  /*c7d0*/  @!P1 LEA R9, R6, UR38, 0x1 ;  /* 0x0000002606099c11 */ /* 0x000fe4000f8e08ff */
[----:B------:R-:W-:-:S05]  /*c7e0*/  @!P1 LEA R14, P2, R8, R14, 0x1 ;  /* 0x0000000e080e9211 */ /* 0x000fca00078408ff */
[----:B------:R-:W-:Y:S02]  /*c7f0*/  @!P1 IMAD.X R3, RZ, RZ, R2, P2 ;  /* 0x000000ffff039224 */ /* 0x000fe400010e0602 */
[----:B------:R-:W-:-:S07]  /*c800*/  @!P1 IMAD.MOV.U32 R2, RZ, RZ, R14 ;  /* 0x000000ffff029224 */ /* 0x000fce00078e000e */
[----:B------:R-:W-:Y:S05]  /*c810*/  WARPSYNC.COLLECTIVE R15, `(.L_x_129) ;  /* 0x000000000f087348 */ /* 0x000fea0003c00000 */
[----:B------:R0:W1:Y:S02]  /*c820*/  SHFL.IDX P6, R14, R13, R12, R11 ;  /* 0x0000000c0d0e7389 */ /* 0x00006400000c000b */
[----:B01----:R-:W-:Y:S01]  /*c830*/  ENDCOLLECTIVE ;  /* 0x000000000000791b */ /* 0x003fe20003800000 */
.L_x_129:
[----:B------:R-:W-:Y:S01]  /*c840*/  @!PT LDS RZ, [RZ] ;  /* 0x00000000fffff984 */ /* 0x000fe20000000800 */
[----:B------:R-:W-:Y:S01]  /*c850*/  @!PT LDS RZ, [RZ] ;  /* 0x00000000fffff984 */ /* 0x000fe20000000800 */
[----:B------:R-:W-:Y:S01]  /*c860*/  @!PT LDS RZ, [RZ] ;  /* 0x00000000fffff984 */ /* 0x000fe20000000800 */
[----:B------:R0:W-:Y:S01]  /*c870*/  @!P1 LDGSTS.E.BYPASS.LTC128B.128 [R9+0x18400], desc[UR44][R2.64], !P0 ;  /* 0x1840000002099fae */ /* 0x0001e2000c101d6c */
[----:B------:R-:W-:Y:S02]  /*c880*/  ISETP.GE.AND P1, PT, R21, R4, PT ;  /* 0x000000041500720c */ /* 0x000fe40003f26270 */
[----:B------:R-:W-:Y:S01]  /*c890*/  MOV R13, R0 ;  /* 0x00000000000d7202 */ /* 0x000fe20000000f00 */
[----:B0-----:R-:W-:-:S10]  /*c8a0*/  VIADD R9, R7, 0x20 ;  /* 0x0000002007097836 */ /* 0x001fd40000000000 */
[----:B------:R-:W-:Y:S01]  /*c8b0*/  @!P1 LEA R21, R6, UR38, 0x1 ;  /* 0x0000002606159c11 */ /* 0x000fe2000f8e08ff */
[----:B------:R-:W-:-:S07]  /*c8c0*/  IMAD.MOV.U32 R2, RZ, RZ, R14 ;  /* 0x000000ffff027224 */ /* 0x000fce00078e000e */
[----:B------:R-:W-:Y:S05]  /*c8d0*/  WARPSYNC.COLLECTIVE R15, `(.L_x_130) ;  /* 0x000000000f087348 */ /* 0x000fea0003c00000 */
[----:B------:R0:W1:Y:S02]  /*c8e0*/  SHFL.IDX P6, R14, R13, R12, R11 ;  /* 0x0000000c0d0e7389 */ /* 0x00006400000c000b */
[----:B01----:R-:W-:Y:S01]  /*c8f0*/  ENDCOLLECTIVE ;  /* 0x000000000000791b */ /* 0x003fe20003800000 */
.L_x_130:
[----:B------:R-:W-:Y:S01]  /*c900*/  MOV R13, R5 ;  /* 0x00000005000d7202 */ /* 0x000fe20000000f00 */
[----:B------:R-:W-:Y:S01]  /*c910*/  IMAD.MOV.U32 R12, RZ, RZ, 0x2 ;  /* 0x00000002ff0c7424 */ /* 0x000fe200078e00ff */
[----:B------:R-:W-:-:S05]  /*c920*/  @!P1 LEA R14, P2, R8, R14, 0x1 ;  /* 0x0000000e080e9211 */ /* 0x000fca00078408ff */
[----:B------:R-:W-:Y:S02]  /*c930*/  @!P1 IMAD.X R3, RZ, RZ, R2, P2 ;  /* 0x000000ffff039224 */ /* 0x000fe400010e0602 */
[----:B------:R-:W-:-:S07]  /*c940*/  @!P1 IMAD.MOV.U32 R2, RZ, RZ, R14 ;  /* 0x000000ffff029224 */ /* 0x000fce00078e000e */
[----:B------:R-:W-:Y:S05]  /*c950*/  WARPSYNC.COLLECTIVE R15, `(.L_x_131) ;  /* 0x000000000f087348 */ /* 0x000fea0003c00000 */
[----:B------:R0:W1:Y:S02]  /*c960*/  SHFL.IDX P6, R14, R13, R12, R11 ;  /* 0x0000000c0d0e7389 */ /* 0x00006400000c000b */
[----:B01----:R-:W-:Y:S01]  /*c970*/  ENDCOLLECTIVE ;  /* 0x000000000000791b */ /* 0x003fe20003800000 */
.L_x_131:
[----:B------:R-:W-:Y:S01]  /*c980*/  @!PT LDS RZ, [RZ] ;  /* 0x00000000fffff984 */ /* 0x000fe20000000800 */
[----:B------:R-:W-:Y:S01]  /*c990*/  @!PT LDS RZ, [RZ] ;  /* 0x00000000fffff984 */ /* 0x000fe20000000800 */
[----:B------:R-:W-:Y:S01]  /*c9a0*/  @!PT LDS RZ, [RZ] ;  /* 0x00000000fffff984 */ /* 0x000fe20000000800 */
[----:B------:R0:W-:Y:S01]  /*c9b0*/  @!P1 LDGSTS.E.BYPASS.LTC128B.128 [R21+0x18c00], desc[UR44][R2.64], !P0 ;  /* 0x18c0000002159fae */ /* 0x0001e2000c101d6c */
[----:B------:R-:W-:Y:S01]  /*c9c0*/  ISETP.GE.AND P1, PT, R9, R4, PT ;  /* 0x000000040900720c */ /* 0x000fe20003f26270 */
[----:B------:R-:W-:Y:S02]  /*c9d0*/  IMAD.MOV.U32 R13, RZ, RZ, R0 ;  /* 0x000000ffff0d7224 */ /* 0x000fe400078e0000 */
[----:B0-----:R-:W-:-:S10]  /*c9e0*/  VIADD R21, R7, 0x30 ;  /* 0x0000003007157836 */ /* 0x001fd40000000000 */
[----:B------:R-:W-:Y:S01]  /*c9f0*/  @!P1 LEA R9, R6, UR38, 0x1 ;  /* 0x0000002606099c11 */ /* 0x000fe2000f8e08ff */
[----:B------:R-:W-:-:S07]  /*ca00*/  IMAD.MOV.U32 R2, RZ, RZ, R14 ;  /* 0x000000ffff027224 */ /* 0x000fce00078e000e */
[----:B------:R-:W-:Y:S05]  /*ca10*/  WARPSYNC.COLLECTIVE R15, `(.L_x_132) ;  /* 0x000000000f087348 */ /* 0x000fea0003c00000 */
[----:B------:R0:W1:Y:S02]  /*ca20*/  SHFL.IDX P6, R14, R13, R12, R11 ;  /* 0x0000000c0d0e7389 */ /* 0x00006400000c000b */
[----:B01----:R-:W-:Y:S01]  /*ca30*/  ENDCOLLECTIVE ;  /* 0x000000000000791b */ /* 0x003fe20003800000 */
.L_x_132:
[----:B------:R-:W-:Y:S01]  /*ca40*/  IMAD.MOV.U32 R13, RZ, RZ, R5 ;  /* 0x000000ffff0d7224 */ /* 0x000fe200078e0005 */
[----:B------:R-:W-:Y:S02]  /*ca50*/  MOV R12, 0x3 ;  /* 0x00000003000c7802 */ /* 0x000fe40000000f00 */
[----:B------:R-:W-:-:S04]  /*ca60*/  @!P1 LEA R14, P2, R8, R14, 0x1 ;  /* 0x0000000e080e9211 */ /* 0x000fc800078408ff */
[----:B------:R-:W-:Y:S01]  /*ca70*/  @!P1 IADD3.X R3, RZ, R2, RZ, P2, !PT ;  /* 0x00000002ff039210 */ /* 0x000fe200017fe4ff */
[----:B------:R-:W-:-:S08]  /*ca80*/  @!P1 IMAD.MOV.U32 R2, RZ, RZ, R14 ;  /* 0x000000ffff029224 */ /* 0x000fd000078e000e */
[----:B------:R-:W-:Y:S05]  /*ca90*/  WARPSYNC.COLLECTIVE R15, `(.L_x_133) ;  /* 0x000000000f087348 */ /* 0x000fea0003c00000 */
[----:B------:R0:W1:Y:S02]  /*caa0*/  SHFL.IDX P6, R14, R13, R12, R11 ;  /* 0x0000000c0d0e7389 */ /* 0x00006400000c000b */
[----:B01----:R-:W-:Y:S01]  /*cab0*/  ENDCOLLECTIVE ;  /* 0x000000000000791b */ /* 0x003fe20003800000 */
.L_x_133:
        /* <DEDUP_REMOVED lines=12> */
.L_x_134:
[----:B------:R-:W-:Y:S02]  /*cb80*/  IMAD.MOV.U32 R13, RZ, RZ, R5 ;  /* 0x000000ffff0d7224 */ /* 0x000fe400078e0005 */
[----:B------:R-:W-:Y:S01]  /*cb90*/  IMAD.MOV.U32 R12, RZ, RZ, 0x4 ;  /* 0x00000004ff0c7424 */ /* 0x000fe200078e00ff */
[----:B------:R-:W-:-:S05]  /*cba0*/  @!P1 LEA R14, P2, R8, R14, 0x1 ;  /* 0x0000000e080e9211 */ /* 0x000fca00078408ff */
[----:B------:R-:W-:Y:S01]  /*cbb0*/  @!P1 IMAD.X R3, RZ, RZ, R2, P2 ;  /* 0x000000ffff039224 */ /* 0x000fe200010e0602 */
[----:B------:R-:W-:-:S07]  /*cbc0*/  @!P1 MOV R2, R14 ;  /* 0x0000000e00029202 */ /* 0x000fce0000000f00 */
[----:B------:R-:W-:Y:S05]  /*cbd0*/  WARPSYNC.COLLECTIVE R15, `(.L_x_135) ;  /* 0x000000000f087348 */ /* 0x000fea0003c00000 */
[----:B------:R0:W1:Y:S02]  /*cbe0*/  SHFL.IDX P6, R14, R13, R12, R11 ;  /* 0x0000000c0d0e7389 */ /* 0x00006400000c000b */
[----:B01----:R-:W-:Y:S01]  /*cbf0*/  ENDCOLLECTIVE ;  /* 0x000000000000791b */ /* 0x003fe20003800000 */
.L_x_135:
[----:B------:R-:W-:Y:S01]  /*cc00*/  @!PT LDS RZ, [RZ] ;  /* 0x00000000fffff984 */ /* 0x000fe20000000800 */
[----:B------:R-:W-:Y:S01]  /*cc10*/  @!PT LDS RZ, [RZ] ;  /* 0x00000000fffff984 */ /* 0x000fe20000000800 */
[----:B------:R-:W-:Y:S01]  /*cc20*/  @!PT LDS RZ, [RZ] ;  /* 0x00000000fffff984 */ /* 0x000fe20000000800 */
[----:B------:R0:W-:Y:S01]  /*cc30*/  @!P1 LDGSTS.E.BYPASS.LTC128B.128 [R21+0x19c00], desc[UR44][R2.64], !P0 ;  /* 0x19c0000002159fae */ /* 0x0001e2000c101d6c */
[----:B------:R-:W-:Y:S01]  /*cc40*/  ISETP.GE.AND P1, PT, R9, R4, PT ;  /* 0x000000040900720c */ /* 0x000fe20003f26270 */
[----:B------:R-:W-:Y:S01]  /*cc50*/  IMAD.MOV.U32 R13, RZ, RZ, R0 ;  /* 0x000000ffff0d7224 */ /* 0x000fe200078e0000 */
[----:B0-----:R-:W-:-:S11]  /*cc60*/  IADD3 R21, R7, 0x50, RZ ;  /* 0x0000005007157810 */ /* 0x001fd60007ffe0ff */
[----:B------:R-:W-:Y:S02]  /*cc70*/  @!P1 LEA R9, R6, UR38, 0x1 ;  /* 0x0000002606099c11 */ /* 0x000fe4000f8e08ff */
[----:B------:R-:W-:-:S07]  /*cc80*/  MOV R2, R14 ;  /* 0x0000000e00027202 */ /* 0x000fce0000000f00 */
[----:B------:R-:W-:Y:S05]  /*cc90*/  WARPSYNC.COLLECTIVE R15, `(.L_x_136) ;  /* 0x000000000f087348 */ /* 0x000fea0003c00000 */
[----:B------:R0:W1:Y:S02]  /*cca0*/  SHFL.IDX P6, R14, R13, R12, R11 ;  /* 0x0000000c0d0e7389 */ /* 0x00006400000c000b */
[----:B01----:R-:W-:Y:S01]  /*ccb0*/  ENDCOLLECTIVE ;  /* 0x000000000000791b */ /* 0x003fe20003800000 */
.L_x_136:
[----:B------:R-:W-:Y:S02]  /*ccc0*/  IMAD.MOV.U32 R13, RZ, RZ, R5 ;  /* 0x000000ffff0d7224 */ /* 0x000fe400078e0005 */
[----:B------:R-:W-:Y:S01]  /*ccd0*/  IMAD.MOV.U32 R12, RZ, RZ, 0x5 ;  /* 0x00000005ff0c7424 */ /* 0x000fe200078e00ff */
[----:B------:R-:W-:-:S05]  /*cce0*/  @!P1 LEA R14, P2, R8, R14, 0x1 ;  /* 0x0000000e080e9211 */ /* 0x000fca00078408ff */
[----:B------:R-:W-:Y:S02]  /*ccf0*/  @!P1 IMAD.X R3, RZ, RZ, R2, P2 ;  /* 0x000000ffff039224 */ /* 0x000fe400010e0602 */
[----:B------:R-:W-:-:S07]  /*cd00*/  @!P1 IMAD.MOV.U32 R2, RZ, RZ, R14 ;  /* 0x000000ffff029224 */ /* 0x000fce00078e000e */
[----:B------:R-:W-:Y:S05]  /*cd10*/  WARPSYNC.COLLECTIVE R15, `(.L_x_137) ;  /* 0x000000000f087348 */ /* 0x000fea0003c00000 */
[----:B------:R0:W1:Y:S02]  /*cd20*/  SHFL.IDX P6, R14, R13, R12, R11 ;  /* 0x0000000c0d0e7389 */ /* 0x00006400000c000b */
[----:B01----:R-:W-:Y:S01]  /*cd30*/  ENDCOLLECTIVE ;  /* 0x000000000000791b */ /* 0x003fe20003800000 */
.L_x_137:
[----:B------:R-:W-:Y:S01]  /*cd40*/  @!PT LDS RZ, [RZ] ;  /* 0x00000000fffff984 */ /* 0x000fe20000000800 */
[----:B------:R-:W-:Y:S01]  /*cd50*/  @!PT LDS RZ, [RZ] ;  /* 0x00000000fffff984 */ /* 0x000fe20000000800 */
[----:B------:R-:W-:Y:S01]  /*cd60*/  @!PT LDS RZ, [RZ] ;  /* 0x00000000fffff984 */ /* 0x000fe20000000800 */
[----:B------:R0:W-:Y:S01]  /*cd70*/  @!P1 LDGSTS.E.BYPASS.LTC128B.128 [R9+0x1a400], desc[UR44][R2.64], !P0 ;  /* 0x1a40000002099fae */ /* 0x0001e2000c101d6c */
[----:B------:R-:W-:Y:S02]  /*cd80*/  ISETP.GE.AND P1, PT, R21, R4, PT ;  /* 0x000000041500720c */ /* 0x000fe40003f26270 */
[----:B------:R-:W-:-:S11]  /*cd90*/  MOV R13, R0 ;  /* 0x00000000000d7202 */ /* 0x000fd60000000f00 */
[----:B------:R-:W-:Y:S01]  /*cda0*/  @!P1 LEA R21, R6, UR38, 0x1 ;  /* 0x0000002606159c11 */ /* 0x000fe2000f8e08ff */
[----:B0-----:R-:W-:-:S07]  /*cdb0*/  IMAD.MOV.U32 R2, RZ, RZ, R14 ;  /* 0x000000ffff027224 */ /* 0x001fce00078e000e */
[----:B------:R-:W-:Y:S05]  /*cdc0*/  WARPSYNC.COLLECTIVE R15, `(.L_x_138) ;  /* 0x000000000f087348 */ /* 0x000fea0003c00000 */
[----:B------:R0:W1:Y:S02]  /*cdd0*/  SHFL.IDX P6, R14, R13, R12, R11 ;  /* 0x0000000c0d0e7389 */ /* 0x00006400000c000b */
[----:B01----:R-:W-:Y:S01]  /*cde0*/  ENDCOLLECTIVE ;  /* 0x000000000000791b */ /* 0x003fe20003800000 */
.L_x_138:
[----:B------:R-:W-:Y:S01]  /*cdf0*/  IMAD.MOV.U32 R13, RZ, RZ, R5 ;  /* 0x000000ffff0d7224 */ /* 0x000fe200078e0005 */
[----:B------:R-:W-:Y:S02]  /*ce00*/  MOV R12, 0x6 ;  /* 0x00000006000c7802 */ /* 0x000fe40000000f00 */
[----:B------:R-:W-:-:S05]  /*ce10*/  @!P1 LEA R14, P2, R8, R14, 0x1 ;  /* 0x0000000e080e9211 */ /* 0x000fca00078408ff */
[----:B------:R-:W-:Y:S02]  /*ce20*/  @!P1 IMAD.X R3, RZ, RZ, R2, P2 ;  /* 0x000000ffff039224 */ /* 0x000fe400010e0602 */
[----:B------:R-:W-:-:S07]  /*ce30*/  @!P1 IMAD.MOV.U32 R2, RZ, RZ, R14 ;  /* 0x000000ffff029224 */ /* 0x000fce00078e000e */
[----:B------:R-:W-:Y:S05]  /*ce40*/  WARPSYNC.COLLECTIVE R15, `(.L_x_139) ;  /* 0x000000000f087348 */ /* 0x000fea0003c00000 */
[----:B------:R0:W1:Y:S02]  /*ce50*/  SHFL.IDX P6, R14, R13, R12, R11 ;  /* 0x0000000c0d0e7389 */ /* 0x00006400000c000b */
[----:B01----:R-:W-:Y:S01]  /*ce60*/  ENDCOLLECTIVE ;  /* 0x000000000000791b */ /* 0x003fe20003800000 */
.L_x_139:
[----:B------:R-:W-:Y:S01]  /*ce70*/  @!PT LDS RZ, [RZ] ;  /* 0x00000000fffff984 */ /* 0x000fe20000000800 */
[----:B------:R-:W-:Y:S01]  /*ce80*/  @!PT LDS RZ, [RZ] ;  /* 0x00000000fffff984 */ /* 0x000fe20000000800 */
[----:B------:R-:W-:Y:S01]  /*ce90*/  @!PT LDS RZ, [RZ] ;  /* 0x00000000fffff984 */ /* 0x000fe20000000800 */
[----:B------:R0:W-:Y:S01]  /*cea0*/  @!P1 LDGSTS.E.BYPASS.LTC128B.128 [R21+0x1ac00], desc[UR44][R2.64], !P0 ;  /* 0x1ac0000002159fae */ /* 0x0001e2000c101d6c */
[----:B------:R-:W-:Y:S02]  /*ceb0*/  IMAD.MOV.U32 R13, RZ, RZ, R0 ;  /* 0x000000ffff0d7224 */ /* 0x000fe400078e0000 */
[----:B0-----:R-:W-:-:S05]  /*cec0*/  VIADD R3, R7, 0x60 ;  /* 0x0000006007037836 */ /* 0x001fca0000000000 */
[----:B------:R-:W-:Y:S01]  /*ced0*/  ISETP.GE.AND P1, PT, R3, R4, PT ;  /* 0x000000040300720c */ /* 0x000fe20003f26270 */
[----:B------:R-:W-:-:S12]  /*cee0*/  IMAD.MOV.U32 R2, RZ, RZ, R14 ;  /* 0x000000ffff027224 */ /* 0x000fd800078e000e */
[----:B------:R-:W-:Y:S05]  /*cef0*/  WARPSYNC.COLLECTIVE R15, `(.L_x_140) ;  /* 0x000000000f087348 */ /* 0x000fea0003c00000 */
[----:B------:R0:W1:Y:S02]  /*cf00*/  SHFL.IDX P6, R14, R13, R12, R11 ;  /* 0x0000000c0d0e7389 */ /* 0x00006400000c000b */
[----:B01----:R-:W-:Y:S01]  /*cf10*/  ENDCOLLECTIVE ;  /* 0x000000000000791b */ /* 0x003fe20003800000 */
.L_x_140:
[----:B------:R-:W-:Y:S01]  /*cf20*/  @!P1 LEA R9, R6, UR38, 0x1 ;  /* 0x0000002606099c11 */ /* 0x000fe2000f8e08ff */
[----:B------:R-:W-:Y:S02]  /*cf30*/  IMAD.MOV.U32 R13, RZ, RZ, R5 ;  /* 0x000000ffff0d7224 */ /* 0x000fe400078e0005 */
[----:B------:R-:W-:Y:S01]  /*cf40*/  IMAD.MOV.U32 R12, RZ, RZ, 0x7 ;  /* 0x00000007ff0c7424 */ /* 0x000fe200078e00ff */
[----:B------:R-:W-:-:S04]  /*cf50*/  @!P1 LEA R14, P2, R8, R14, 0x1 ;  /* 0x0000000e080e9211 */ /* 0x000fc800078408ff */
[----:B------:R-:W-:Y:S01]  /*cf60*/  @!P1 IADD3.X R3, RZ, R2, RZ, P2, !PT ;  /* 0x00000002ff039210 */ /* 0x000fe200017fe4ff */
[----:B------:R-:W-:-:S08]  /*cf70*/  @!P1 IMAD.MOV.U32 R2, RZ, RZ, R14 ;  /* 0x000000ffff029224 */ /* 0x000fd000078e000e */
[----:B------:R-:W-:Y:S05]  /*cf80*/  WARPSYNC.COLLECTIVE R15, `(.L_x_141) ;  /* 0x000000000f087348 */ /* 0x000fea0003c00000 */
[----:B------:R0:W1:Y:S02]  /*cf90*/  SHFL.IDX P6, R14, R13, R12, R11 ;  /* 0x0000000c0d0e7389 */ /* 0x00006400000c000b */
[----:B01----:R-:W-:Y:S01]  /*cfa0*/  ENDCOLLECTIVE ;  /* 0x000000000000791b */ /* 0x003fe20003800000 */
.L_x_141:
[----:B------:R-:W-:Y:S01]  /*cfb0*/  @!PT LDS RZ, [RZ] ;  /* 0x00000000fffff984 */ /* 0x000fe20000000800 */
[----:B------:R-:W-:Y:S01]  /*cfc0*/  @!PT LDS RZ, [RZ] ;  /* 0x00000000fffff984 */ /* 0x000fe20000000800 */
[----:B------:R-:W-:Y:S01]  /*cfd0*/  @!PT LDS RZ, [RZ] ;  /* 0x00000000fffff984 */ /* 0x000fe20000000800 */
[----:B------:R0:W-:Y:S01]  /*cfe0*/  @!P1 LDGSTS.E.BYPASS.LTC128B.128 [R9+0x1b400], desc[UR44][R2.64], !P0 ;  /* 0x1b40000002099fae */ /* 0x0001e2000c101d6c */
[----:B------:R-:W-:Y:S01]  /*cff0*/  IMAD.MOV.U32 R13, RZ, RZ, R0 ;  /* 0x000000ffff0d7224 */ /* 0x000fe200078e0000 */
[----:B------:R-:W-:-:S07]  /*d000*/  MOV R5, R14 ;  /* 0x0000000e00057202 */ /* 0x000fce0000000f00 */
[----:B0-----:R-:W-:Y:S05]  /*d010*/  WARPSYNC.COLLECTIVE R15, `(.L_x_142) ;  /* 0x000000000f087348 */ /* 0x001fea0003c00000 */
[----:B------:R1:W2:Y:S02]  /*d020*/  SHFL.IDX P6, R14, R13, R12, R11 ;  /* 0x0000000c0d0e7389 */ /* 0x0002a400000c000b */
[----:B012---:R-:W-:Y:S01]  /*d030*/  ENDCOLLECTIVE ;  /* 0x000000000000791b */ /* 0x007fe20003800000 */
.L_x_142:
[----:B------:R-:W-:Y:S05]  /*d040*/  BRA `(.L_x_143) ;  /* 0xffffffcc00b47947 */ /* 0x000fea000383ffff */
.L_x_51:
[----:B0-----:R-:W-:-:S04]  /*d050*/  IMAD.U32 R3, RZ, RZ, UR38 ;  /* 0x00000026ff037e24 */ /* 0x001fc8000f8e00ff */
[----:B------:R0:W1:Y:S03]  /*d060*/  SYNCS.PHASECHK.TRANS64.TRYWAIT P0, [R3+URZ+0x22820], R4 ;  /* 0x02282004030075a7 */ /* 0x000066000800017f */
[----:B-1----:R-:W-:Y:S05]  /*d070*/  @!P0 NANOSLEEP.SYNCS 0x989680 ;  /* 0x009896800000895d */ /* 0x002fea0003900000 */
[----:B------:R-:W1:Y:S02]  /*d080*/  @!P0 SYNCS.PHASECHK.TRANS64 P0, [R3+URZ+0x22820], R4 ;  /* 0x02282004030085a7 */ /* 0x000e64000800007f */
[----:B-1----:R-:W-:Y:S05]  /*d090*/  @!P0 BRA `(.L_x_51) ;  /* 0xfffffffc00ec8947 */ /* 0x002fea000383ffff */
[----:B------:R-:W-:Y:S05]  /*d0a0*/  BRA `(.L_x_144) ;  /* 0xffffffcc00e47947 */ /* 0x000fea000383ffff */
.L_x_54:
[----:B0-----:R-:W-:-:S04]  /*d0b0*/  IMAD.U32 R3, RZ, RZ, UR38 ;  /* 0x00000026ff037e24 */ /* 0x001fc8000f8e00ff */
[----:B------:R0:W1:Y:S03]  /*d0c0*/  SYNCS.PHASECHK.TRANS64.TRYWAIT P0, [R3+URZ+0x22860], R4 ;  /* 0x02286004030075a7 */ /* 0x000066000800017f */
[----:B-1----:R-:W-:Y:S05]  /*d0d0*/  @!P0 NANOSLEEP.SYNCS 0x989680 ;  /* 0x009896800000895d */ /* 0x002fea0003900000 */
[----:B------:R-:W1:Y:S02]  /*d0e0*/  @!P0 SYNCS.PHASECHK.TRANS64 P0, [R3+URZ+0x22860], R4 ;  /* 0x02286004030085a7 */ /* 0x000e64000800007f */
[----:B-1----:R-:W-:Y:S05]  /*d0f0*/  @!P0 BRA `(.L_x_54) ;  /* 0xfffffffc00ec8947 */ /* 0x002fea000383ffff */
[----:B------:R-:W-:Y:S05]  /*d100*/  BRA `(.L_x_145) ;  /* 0xffffffcc00f07947 */ /* 0x000fea000383ffff */
.L_x_66:
[----:B-1----:R-:W-:-:S04]  /*d110*/  MOV R3, UR38 ;  /* 0x0000002600037c02 */ /* 0x002fc80008000f00 */
[----:B------:R1:W2:Y:S03]  /*d120*/  SYNCS.PHASECHK.TRANS64.TRYWAIT P0, [R3+URZ+0x22848], R2 ;  /* 0x02284802030075a7 */ /* 0x0002a6000800017f */
[----:B--2---:R-:W-:Y:S05]  /*d130*/  @!P0 NANOSLEEP.SYNCS 0x989680 ;  /* 0x009896800000895d */ /* 0x004fea0003900000 */
[----:B------:R-:W2:Y:S02]  /*d140*/  @!P0 SYNCS.PHASECHK.TRANS64 P0, [R3+URZ+0x22848], R2 ;  /* 0x02284802030085a7 */ /* 0x000ea4000800007f */
[----:B--2---:R-:W-:Y:S05]  /*d150*/  @!P0 BRA `(.L_x_66) ;  /* 0xfffffffc00ec8947 */ /* 0x004fea000383ffff */
[----:B------:R-:W-:Y:S05]  /*d160*/  BRA `(.L_x_146) ;  /* 0xffffffd400ec7947 */ /* 0x000fea000383ffff */
.L_x_71:
[----:B01----:R-:W-:-:S04]  /*d170*/  IMAD.U32 R3, RZ, RZ, UR38 ;  /* 0x00000026ff037e24 */ /* 0x003fc8000f8e00ff */
[----:B------:R0:W1:Y:S03]  /*d180*/  SYNCS.PHASECHK.TRANS64.TRYWAIT P0, [R3+URZ+0x22868], R2 ;  /* 0x02286802030075a7 */ /* 0x000066000800017f */
[----:B-1----:R-:W-:Y:S05]  /*d190*/  @!P0 NANOSLEEP.SYNCS 0x989680 ;  /* 0x009896800000895d */ /* 0x002fea0003900000 */
[----:B------:R-:W1:Y:S02]  /*d1a0*/  @!P0 SYNCS.PHASECHK.TRANS64 P0, [R3+URZ+0x22868], R2 ;  /* 0x02286802030085a7 */ /* 0x000e64000800007f */
[----:B-1----:R-:W-:Y:S05]  /*d1b0*/  @!P0 BRA `(.L_x_71) ;  /* 0xfffffffc00ec8947 */ /* 0x002fea000383ffff */
[----:B------:R-:W-:Y:S05]  /*d1c0*/  BRA `(.L_x_147) ;  /* 0xffffffd8004c7947 */ /* 0x000fea000383ffff */
.L_x_82:
[----:B-1----:R-:W-:-:S04]  /*d1d0*/  IMAD.U32 R3, RZ, RZ, UR38 ;  /* 0x00000026ff037e24 */ /* 0x002fc8000f8e00ff */
[----:B------:R1:W2:Y:S03]  /*d1e0*/  SYNCS.PHASECHK.TRANS64.TRYWAIT P0, [R3+URZ+0x22840], R2 ;  /* 0x02284002030075a7 */ /* 0x0002a6000800017f */
[----:B--2---:R-:W-:Y:S05]  /*d1f0*/  @!P0 NANOSLEEP.SYNCS 0x989680 ;  /* 0x009896800000895d */ /* 0x004fea0003900000 */
[----:B------:R-:W2:Y:S02]  /*d200*/  @!P0 SYNCS.PHASECHK.TRANS64 P0, [R3+URZ+0x22840], R2 ;  /* 0x02284002030085a7 */ /* 0x000ea4000800007f */
[----:B--2---:R-:W-:Y:S05]  /*d210*/  @!P0 BRA `(.L_x_82) ;  /* 0xfffffffc00ec8947 */ /* 0x004fea000383ffff */
[----:B------:R-:W-:Y:S05]  /*d220*/  BRA `(.L_x_148) ;  /* 0xffffffdc00cc7947 */ /* 0x000fea000383ffff */
.L_x_87:
[----:B01----:R-:W-:-:S04]  /*d230*/  IMAD.U32 R3, RZ, RZ, UR38 ;  /* 0x00000026ff037e24 */ /* 0x003fc8000f8e00ff */
[----:B------:R0:W1:Y:S03]  /*d240*/  SYNCS.PHASECHK.TRANS64.TRYWAIT P0, [R3+URZ+0x22860], R2 ;  /* 0x02286002030075a7 */ /* 0x000066000800017f */
[----:B-1----:R-:W-:Y:S05]  /*d250*/  @!P0 NANOSLEEP.SYNCS 0x989680 ;  /* 0x009896800000895d */ /* 0x002fea0003900000 */
[----:B------:R-:W1:Y:S02]  /*d260*/  @!P0 SYNCS.PHASECHK.TRANS64 P0, [R3+URZ+0x22860], R2 ;  /* 0x02286002030085a7 */ /* 0x000e64000800007f */
[----:B-1----:R-:W-:Y:S05]  /*d270*/  @!P0 BRA `(.L_x_87) ;  /* 0xfffffffc00ec8947 */ /* 0x002fea000383ffff */
[----:B------:R-:W-:Y:S05]  /*d280*/  BRA `(.L_x_149) ;  /* 0xffffffe000307947 */ /* 0x000fea000383ffff */
.L_x_99:
[----:B-1----:R-:W-:-:S04]  /*d290*/  MOV R3, UR38 ;  /* 0x0000002600037c02 */ /* 0x002fc80008000f00 */
[----:B------:R1:W2:Y:S03]  /*d2a0*/  SYNCS.PHASECHK.TRANS64.TRYWAIT P0, [R3+URZ+0x22848], R2 ;  /* 0x02284802030075a7 */ /* 0x0002a6000800017f */
[----:B--2---:R-:W-:Y:S05]  /*d2b0*/  @!P0 NANOSLEEP.SYNCS 0x989680 ;  /* 0x009896800000895d */ /* 0x004fea0003900000 */
[----:B------:R-:W2:Y:S02]  /*d2c0*/  @!P0 SYNCS.PHASECHK.TRANS64 P0, [R3+URZ+0x22848], R2 ;  /* 0x02284802030085a7 */ /* 0x000ea4000800007f */
[----:B--2---:R-:W-:Y:S05]  /*d2d0*/  @!P0 BRA `(.L_x_99) ;  /* 0xfffffffc00ec8947 */ /* 0x004fea000383ffff */
[----:B------:R-:W-:Y:S05]  /*d2e0*/  BRA `(.L_x_150) ;  /* 0xffffffe400bc7947 */ /* 0x000fea000383ffff */
.L_x_104:
[----:B-1----:R-:W-:-:S04]  /*d2f0*/  IMAD.U32 R3, RZ, RZ, UR38 ;  /* 0x00000026ff037e24 */ /* 0x002fc8000f8e00ff */
[----:B------:R1:W2:Y:S03]  /*d300*/  SYNCS.PHASECHK.TRANS64.TRYWAIT P0, [R3+URZ+0x22868], R2 ;  /* 0x02286802030075a7 */ /* 0x0002a6000800017f */
[----:B--2---:R-:W-:Y:S05]  /*d310*/  @!P0 NANOSLEEP.SYNCS 0x989680 ;  /* 0x009896800000895d */ /* 0x004fea0003900000 */
[----:B------:R-:W2:Y:S02]  /*d320*/  @!P0 SYNCS.PHASECHK.TRANS64 P0, [R3+URZ+0x22868], R2 ;  /* 0x02286802030085a7 */ /* 0x000ea4000800007f */
[----:B--2---:R-:W-:Y:S05]  /*d330*/  @!P0 BRA `(.L_x_104) ;  /* 0xfffffffc00ec8947 */ /* 0x004fea000383ffff */
[----:B------:R-:W-:Y:S05]  /*d340*/  BRA `(.L_x_151) ;  /* 0xffffffe800207947 */ /* 0x000fea000383ffff */
.L_x_111:
[----:B-1----:R1:W2:Y:S02]  /*d350*/  SYNCS.PHASECHK.TRANS64.TRYWAIT P0, [R2+URZ+0x22820], R9 ;  /* 0x02282009020075a7 */ /* 0x0022a4000800017f */
[----:B--2---:R-:W-:Y:S05]  /*d360*/  @!P0 NANOSLEEP.SYNCS 0x989680 ;  /* 0x009896800000895d */ /* 0x004fea0003900000 */
[----:B------:R-:W2:Y:S02]  /*d370*/  @!P0 SYNCS.PHASECHK.TRANS64 P0, [R2+URZ+0x22820], R9 ;  /* 0x02282009020085a7 */ /* 0x000ea4000800007f */
[----:B--2---:R-:W-:Y:S05]  /*d380*/  @!P0 BRA `(.L_x_111) ;  /* 0xfffffffc00f08947 */ /* 0x004fea000383ffff */
[----:B------:R-:W-:Y:S05]  /*d390*/  BRA `(.L_x_152) ;  /* 0xffffffec00407947 */ /* 0x000fea000383ffff */
.L_x_112:
[----:B------:R-:W2:Y:S01]  /*d3a0*/  S2R R3, SR_TID.X ;  /* 0x0000000000037919 */ /* 0x000ea20000002100 */
[----:B------:R-:W-:Y:S01]  /*d3b0*/  BSSY B0, `(.L_x_153) ;  /* 0x000000a000007945 */ /* 0x000fe20003800000 */
[----:B------:R-:W-:Y:S01]  /*d3c0*/  IMAD.MOV.U32 R12, RZ, RZ, RZ ;  /* 0x000000ffff0c7224 */ /* 0x000fe200078e00ff */
[----:B------:R-:W-:Y:S01]  /*d3d0*/  MOV R11, 0x1f ;  /* 0x0000001f000b7802 */ /* 0x000fe20000000f00 */
[----:B------:R-:W-:Y:S01]  /*d3e0*/  IMAD.MOV.U32 R15, RZ, RZ, -0x1 ;  /* 0xffffffffff0f7424 */ /* 0x000fe200078e00ff */
[----:B--2---:R-:W-:-:S04]  /*d3f0*/  SHF.R.U32.HI R3, RZ, 0x5, R3 ;  /* 0x00000005ff037819 */ /* 0x004fc80000011603 */
[----:B------:R-:W-:-:S05]  /*d400*/  LOP3.LUT R3, R3, 0x3, RZ, 0xc0, !PT ;  /* 0x0000000303037812 */ /* 0x000fca00078ec0ff */
[----:B------:R-:W-:-:S07]  /*d410*/  IMAD.MOV.U32 R13, RZ, RZ, R3 ;  /* 0x000000ffff0d7224 */ /* 0x000fce00078e0003 */
[----:B01----:R-:W-:Y:S05]  /*d420*/  WARPSYNC.COLLECTIVE R15, `(.L_x_154) ;  /* 0x000000000f087348 */ /* 0x003fea0003c00000 */
[----:B------:R2:W3:Y:S02]  /*d430*/  SHFL.IDX P6, R14, R13, R12, R11 ;  /* 0x0000000c0d0e7389 */ /* 0x0004e400000c000b */
[----:B0123--:R-:W-:Y:S01]  /*d440*/  ENDCOLLECTIVE ;  /* 0x000000000000791b */ /* 0x00ffe20003800000 */
.L_x_154:
[----:B------:R-:W-:Y:S05]  /*d450*/  BSYNC B0 ;  /* 0x0000000000007941 */ /* 0x000fea0003800000 */
.L_x_153:
[----:B------:R-:W-:Y:S05]  /*d460*/  BRA `(.L_x_155) ;  /* 0xffffffec00247947 */ /* 0x000fea000383ffff */
.L_x_113:
[----:B------:R-:W-:Y:S01]  /*d470*/  BSSY B0, `(.L_x_156) ;  /* 0x0000006000007945 */ /* 0x000fe20003800000 */
[----:B------:R-:W-:-:S07]  /*d480*/  IMAD.MOV.U32 R15, RZ, RZ, -0x1 ;  /* 0xffffffffff0f7424 */ /* 0x000fce00078e00ff */
[----:B012---:R-:W-:Y:S05]  /*d490*/  WARPSYNC.COLLECTIVE R15, `(.L_x_157) ;  /* 0x000000000f0c7348 */ /* 0x007fea0003c00000 */
[----:B------:R-:W-:Y:S02]  /*d4a0*/  ELECT P6, UR62, PT ;  /* 0x00000000003e782f */ /* 0x000fe400038c0000 */
[----:B------:R-:W-:Y:S01]  /*d4b0*/  MOV R14, UR62 ;  /* 0x0000003e000e7c02 */ /* 0x000fe20008000f00 */
[----:B012---:R-:W-:Y:S10]  /*d4c0*/  ENDCOLLECTIVE ;  /* 0x000000000000791b */ /* 0x007ff40003800000 */
.L_x_157:
[----:B------:R-:W-:Y:S05]  /*d4d0*/  BSYNC B0 ;  /* 0x0000000000007941 */ /* 0x000fea0003800000 */
.L_x_156:
[----:B------:R-:W-:Y:S05]  /*d4e0*/  BRA `(.L_x_158) ;  /* 0xffffffec00187947 */ /* 0x000fea000383ffff */
.L_x_115:
[----:B--2---:R2:W3:Y:S02]  /*d4f0*/  SYNCS.PHASECHK.TRANS64.TRYWAIT P0, [R7+URZ], R4 ;  /* 0x00000004070075a7 */ /* 0x0044e4000800017f */
[----:B---3--:R-:W-:Y:S05]  /*d500*/  @!P0 NANOSLEEP.SYNCS 0x989680 ;  /* 0x009896800000895d */ /* 0x008fea0003900000 */
[----:B------:R-:W3:Y:S02]  /*d510*/  @!P0 SYNCS.PHASECHK.TRANS64 P0, [R7+URZ], R4 ;  /* 0x00000004070085a7 */ /* 0x000ee4000800007f */
[----:B---3--:R-:W-:Y:S05]  /*d520*/  @!P0 BRA `(.L_x_115) ;  /* 0xfffffffc00f08947 */ /* 0x008fea000383ffff */
[----:B------:R-:W-:Y:S05]  /*d530*/  BRA `(.L_x_159) ;  /* 0xffffffec004c7947 */ /* 0x000fea000383ffff */
.L_x_116:
[----:B---3--:R3:W4:Y:S02]  /*d540*/  SYNCS.PHASECHK.TRANS64.TRYWAIT P0, [R5+URZ], R0 ;  /* 0x00000000050075a7 */ /* 0x008724000800017f */
[----:B----4-:R-:W-:Y:S05]  /*d550*/  @!P0 NANOSLEEP.SYNCS 0x989680 ;  /* 0x009896800000895d */ /* 0x010fea0003900000 */
[----:B------:R-:W4:Y:S02]  /*d560*/  @!P0 SYNCS.PHASECHK.TRANS64 P0, [R5+URZ], R0 ;  /* 0x00000000050085a7 */ /* 0x000f24000800007f */
[----:B----4-:R-:W-:Y:S05]  /*d570*/  @!P0 BRA `(.L_x_116) ;  /* 0xfffffffc00f08947 */ /* 0x010fea000383ffff */
[----:B------:R-:W-:Y:S05]  /*d580*/  BRA `(.L_x_160) ;  /* 0xffffffec00407947 */ /* 0x000fea000383ffff */
.L_x_118:
[----:B-1----:R1:W3:Y:S02]  /*d590*/  SYNCS.PHASECHK.TRANS64.TRYWAIT P0, [R5+URZ], R4 ;  /* 0x00000004050075a7 */ /* 0x0022e4000800017f */
[----:B---3--:R-:W-:Y:S05]  /*d5a0*/  @!P0 NANOSLEEP.SYNCS 0x989680 ;  /* 0x009896800000895d */ /* 0x008fea0003900000 */
[----:B------:R-:W3:Y:S02]  /*d5b0*/  @!P0 SYNCS.PHASECHK.TRANS64 P0, [R5+URZ], R4 ;  /* 0x00000004050085a7 */ /* 0x000ee4000800007f */
[----:B---3--:R-:W-:Y:S05]  /*d5c0*/  @!P0 BRA `(.L_x_118) ;  /* 0xfffffffc00f08947 */ /* 0x008fea000383ffff */
[----:B------:R-:W-:Y:S05]  /*d5d0*/  BRA `(.L_x_161) ;  /* 0xffffffec00447947 */ /* 0x000fea000383ffff */
.L_x_162:
[----:B------:R-:W-:-:S00]  /*d5e0*/  BRA `(.L_x_162) ;  /* 0xfffffffc00fc7947 */ /* 0x000fc0000383ffff */
[----:B------:R-:W-:-:S00]  /*d5f0*/  NOP ;  /* 0x0000000000007918 */ /* 0x000fc00000000000 */
        /* <DEDUP_REMOVED lines=8> */
.L_x_6128:


//--------------------- .text._ZN7cutlass13device_kernelIN5flash11enable_sm90INS1_16FlashAttnFwdSm90INS1_25CollectiveMainloopFwdSm90ILi2EN4cute5tupleIJNS5_1CILi1EEES8_S8_EEENS6_IJNS7_ILi128EEENS7_ILi96EEENS7_ILi64EEEEEELi256ENS_6half_tEfNS_4arch4Sm90ELb0ELb0ELb1ELb0ELb0ELb0ELb1ELb1ELb0ELb1ELb1ELb0EEENS1_21CollectiveEpilogueFwdINS6_IJSA_NS7_ILi256EEESB_EEES9_SE_SG_Li256ELb0ELb1ELb1ELb0EEENS1_19SingleTileSchedulerILb0ELb1ELb1ELi128EEEEEEEEEvNT_6ParamsE --------------------------
	.section	.text._ZN7cutlass13device_kernelIN5flash11enable_sm90INS1_16FlashAttnFwdSm90INS1_25CollectiveMainloopFwdSm90ILi2EN4cute5tupleIJNS5_1CILi1EEES8_S8_EEENS6_IJNS7_ILi128EEENS7_ILi96EEENS7_ILi64EEEEEELi256ENS_6half_tEfNS_4arch4Sm90ELb0ELb0ELb1ELb0ELb0ELb0ELb1ELb1ELb0ELb1ELb1ELb0EEENS1_21CollectiveEpilogueFwdINS6_IJSA_NS7_ILi256EEESB_EEES9_SE_SG_Li256ELb0ELb1ELb1ELb0EEENS1_19SingleTileSchedulerILb0ELb1ELb1ELi128EEEEEEEEEvNT_6ParamsE,"ax",@progbits
	.align	128
.text._ZN7cutlass13device_kernelIN5flash11enable_sm90INS1_16FlashAttnFwdSm90INS1_25CollectiveMainloopFwdSm90ILi2EN4cute5tupleIJNS5_1CILi1EEES8_S8_EEENS6_IJNS7_ILi128EEENS7_ILi96EEENS7_ILi64EEEEEELi256ENS_6half_tEfNS_4arch4Sm90ELb0ELb0ELb1ELb0ELb0ELb0ELb1ELb1ELb0ELb1ELb1ELb0EEENS1_21CollectiveEpilogueFwdINS6_IJSA_NS7_ILi256EEESB_EEES9_SE_SG_Li256ELb0ELb1ELb1ELb0EEENS1_19SingleTileSchedulerILb0ELb1ELb1ELi128EEEEEEEEEvNT_6ParamsE:
        .type           _ZN7cutlass13device_kernelIN5flash11enable_sm90INS1_16FlashAttnFwdSm90INS1_25CollectiveMainloopFwdSm90ILi2EN4cute5tupleIJNS5_1CILi1EEES8_S8_EEENS6_IJNS7_ILi128EEENS7_ILi96EEENS7_ILi64EEEEEELi256ENS_6half_tEfNS_4arch4Sm90ELb0ELb0ELb1ELb0ELb0ELb0ELb1ELb1ELb0ELb1ELb1ELb0EEENS1_21CollectiveEpilogueFwdINS6_IJSA_NS7_ILi256EEESB_EEES9_SE_SG_Li256ELb0ELb1ELb1ELb0EEENS1_19SingleTileSchedulerILb0ELb1ELb1ELi128EEEEEEEEEvNT_6ParamsE,@function
        .size           _ZN7cutlass13device_kernelIN5flash11enable_sm90INS1_16FlashAttnFwdSm90INS1_25CollectiveMainloopFwdSm90ILi2EN4cute5tupleIJNS5_1CILi1EEES8_S8_EEENS6_IJNS7_ILi128EEENS7_ILi96EEENS7_ILi64EEEEEELi256ENS_6half_tEfNS_4arch4Sm90ELb0ELb0ELb1ELb0ELb0ELb0ELb1ELb1ELb0ELb1ELb1ELb0EEENS1_21CollectiveEpilogueFwdINS6_IJSA_NS7_ILi256EEESB_EEES9_SE_SG_Li256ELb0ELb1ELb1ELb0EEENS1_19SingleTileSchedulerILb0ELb1ELb1ELi128EEEEEEEEEvNT_6ParamsE,(.L_x_6129 - _ZN7cutlass13device_kernelIN5flash11enable_sm90INS1_16FlashAttnFwdSm90INS1_25CollectiveMainloopFwdSm90ILi2EN4cute5tupleIJNS5_1CILi1EEES8_S8_EEENS6_IJNS7_ILi128EEENS7_ILi96EEENS7_ILi64EEEEEELi256ENS_6half_tEfNS_4arch4Sm90ELb0ELb0ELb1ELb0ELb0ELb0ELb1ELb1ELb0ELb1ELb1ELb0EEENS1_21CollectiveEpilogueFwdINS6_IJSA_NS7_ILi256EEESB_EEES9_SE_SG_Li256ELb0ELb1ELb1ELb0EEENS1_19SingleTileSchedulerILb0ELb1ELb1ELi128EEEEEEEEEvNT_6ParamsE)
        .other          _ZN7cutlass13device_kernelIN5flash11enable_sm90INS1_16FlashAttnFwdSm90INS1_25CollectiveMainloopFwdSm90ILi2EN4cute5tupleIJNS5_1CILi1EEES8_S8_EEENS6_IJNS7_ILi128EEENS7_ILi96EEENS7_ILi64EEEEEELi256ENS_6half_tEfNS_4arch4Sm90ELb0ELb0ELb1ELb0ELb0ELb0ELb1ELb1ELb0ELb1ELb1ELb0EEENS1_21CollectiveEpilogueFwdINS6_IJSA_NS7_ILi256EEESB_EEES9_SE_SG_Li256ELb0ELb1ELb1ELb0EEENS1_19SingleTileSchedulerILb0ELb1ELb1ELi128EEEEEEEEEvNT_6ParamsE,@"STO_CUDA_ENTRY STV_DEFAULT"
_ZN7cutlass13device_kernelIN5flash11enable_sm90INS1_16FlashAttnFwdSm90INS1_25CollectiveMainloopFwdSm90ILi2EN4cute5tupleIJNS5_1CILi1EEES8_S8_EEENS6_IJNS7_ILi128EEENS7_ILi96EEENS7_ILi64EEEEEELi256ENS_6half_tEfNS_4arch4Sm90ELb0ELb0ELb1ELb0ELb0ELb0ELb1ELb1ELb0ELb1ELb1ELb0EEENS1_21CollectiveEpilogueFwdINS6_IJSA_NS7_ILi256EEESB_EEES9_SE_SG_Li256ELb0ELb1ELb1ELb0EEENS1_19SingleTileSchedulerILb0ELb1ELb1ELi128EEEEEEEEEvNT_6ParamsE:
[----:B------:R-:W0:Y:S02]  /*0000*/  LDC R1, c[0x0][0x28] ;  /* 0x00000a00ff017b82 */ /* 0x000e240000000800 */
[----:B0-----:R-:W-:Y:S01]  /*0010*/  VIADD R1, R1, 0xffffffc8 ;  /* 0xffffffc801017836 */ /* 0x001fe20000000000 */
[----:B------:R-:W0:Y:S01]  /*0020*/  S2R R3, SR_TID.X ;  /* 0x0000000000037919 */ /* 0x000e220000002100 */
[----:B------:R-:W-:Y:S01]  /*0030*/  ELECT P0, URZ, PT ;  /* 0x00000000003f782f */ /* 0x000fe20003800000 */
[----:B------:R-:W-:Y:S01]  /*0040*/  BSSY B0, `(.L_x_163) ;  /* 0x000000e000007945 */ /* 0x000fe20003800000 */
[--C-:B0-----:R-:W-:Y:S02]  /*0050*/  SHF.R.U32.HI R0, RZ, 0x5, R3.reuse ;  /* 0x00000005ff007819 */ /* 0x101fe40000011603 */
[----:B------:R-:W-:-:S03]  /*0060*/  SHF.R.U32.HI R19, RZ, 0x7, R3 ;  /* 0x00000007ff137819 */ /* 0x000fc60000011603 */
[----:B------:R-:W0:Y:S02]  /*0070*/  SHFL.IDX PT, R2, R0, RZ, 0x1f ;  /* 0x00001fff00027589 */ /* 0x000e2400000e0000 */
[----:B0-----:R-:W-:-:S13]  /*0080*/  ISETP.EQ.AND P0, PT, R2, RZ, P0 ;  /* 0x000000ff0200720c */ /* 0x001fda0000702270 */
        /* <DEDUP_REMOVED lines=9> */
.L_x_164:
[----:B------:R-:W-:Y:S05]  /*0120*/  BSYNC B0 ;  /* 0x0000000000007941 */ /* 0x000fea0003800000 */
.L_x_163:
        /* <DEDUP_REMOVED lines=21> */
[----:B0-----:R0:W1:Y:S01]  /*0280*/  @UP1 SYNCS.EXCH.64 URZ, [UR8+0x32400], UR4 ;  /* 0x03240004083f15b2 */ /* 0x0010620008000100 */
[----:B------:R0:W2:Y:S04]  /*0290*/  @UP2 SYNCS.EXCH.64 URZ, [UR8+0x32410], UR4 ;  /* 0x03241004083f25b2 */ /* 0x0000a80008000100 */
[----:B------:R0:W3:Y:S01]  /*02a0*/  @UP3 SYNCS.EXCH.64 URZ, [UR8+0x32420], UR6 ;  /* 0x03242006083f35b2 */ /* 0x0000e20008000100 */
        /* <DEDUP_REMOVED lines=18> */
[----:B----4-:R-:W-:Y:S01]  /*03d0*/  NOP ;  /* 0x0000000000007918 */ /* 0x010fe20000000000 */
.L_x_165:
[----:B------:R-:W4:Y:S01]  /*03e0*/  SHFL.IDX PT, R2, R0, RZ, 0x1f ;  /* 0x00001fff00027589 */ /* 0x000f2200000e0000 */
[----:B------:R-:W-:Y:S01]  /*03f0*/  NOP ;  /* 0x0000000000007918 */ /* 0x000fe20000000000 */
[----:B----4-:R-:W-:-:S13]  /*0400*/  ISETP.NE.AND P0, PT, R2, RZ, PT ;  /* 0x000000ff0200720c */ /* 0x010fda0003f05270 */
        /* <DEDUP_REMOVED lines=19> */
.L_x_166:
[----:B------:R-:W4:Y:S01]  /*0540*/  SHFL.IDX PT, R2, R0, RZ, 0x1f ;  /* 0x00001fff00027589 */ /* 0x000f2200000e0000 */
[----:B------:R-:W-:Y:S01]  /*0550*/  NOP ;  /* 0x0000000000007918 */ /* 0x000fe20000000000 */
[----:B----4-:R-:W-:-:S13]  /*0560*/  ISETP.NE.AND P0, PT, R2, RZ, PT ;  /* 0x000000ff0200720c */ /* 0x010fda0003f05270 */
        /* <DEDUP_REMOVED lines=14> */
[----:B----4-:R-:W-:Y:S01]  /*0650*/  NOP ;  /* 0x0000000000007918 */ /* 0x010fe20000000000 */
.L_x_167:
        /* <DEDUP_REMOVED lines=22> */
.L_x_168:
        /* <DEDUP_REMOVED lines=22> */
.L_x_169:
[----:B0-----:R-:W-:Y:S01]  /*0920*/  UMOV UR4, 0x1 ;  /* 0x0000000100047882 */ /* 0x001fe20000000000 */
[----:B------:R-:W-:Y:S01]  /*0930*/  PLOP3.LUT P0, PT, PT, PT, UP0, 0x80, 0x0 ;  /* 0x000000000000781c */ /* 0x000fe20003f0f008 */
[----:B------:R-:W-:Y:S01]  /*0940*/  USEL UR4, UR4, 0x2, !UP0 ;  /* 0x0000000204047887 */ /* 0x000fe2000c000000 */
[----:B------:R-:W-:Y:S01]  /*0950*/  NOP ;  /* 0x0000000000007918 */ /* 0x000fe20000000000 */
[----:B------:R-:W-:Y:S04]  /*0960*/  BSSY B6, `(.L_x_170) ;  /* 0x0000dc2000067945 */ /* 0x000fe80003800000 */
[----:B------:R-:W-:-:S05]  /*0970*/  IMAD.U32 R2, RZ, RZ, UR4 ;  /* 0x00000004ff027e24 */ /* 0x000fca000f8e00ff */
[----:B------:R0:W-:Y:S01]  /*0980*/  STL [R1+0x30], R2 ;  /* 0x0000300201007387 */ /* 0x0001e20000100800 */
[----:B-123--:R-:W-:Y:S06]  /*0990*/  BAR.SYNC.DEFER_BLOCKING 0x0 ;  /* 0x0000000000007b1d */ /* 0x00efec0000010000 */
[----:B------:R-:W-:Y:S05]  /*09a0*/  @!P0 BRA `(.L_x_171) ;  /* 0x0000009000088947 */ /* 0x000fea0003800000 */
.L_x_172:
[----:B------:R-:W-:-:S08]  /*09b0*/  NOP ;  /* 0x0000000000007918 */ /* 0x000fd00000000000 */
[----:B------:R-:W1:Y:S02]  /*09c0*/  USETMAXREG.TRY_ALLOC.CTAPOOL UP0, 0xf0 ;  /* 0x000000f0000079c8 */ /* 0x000e640008000600 */
[----:B-1----:R-:W-:-:S13]  /*09d0*/  PLOP3.LUT P0, PT, PT, PT, UP0, 0x80, 0x0 ;  /* 0x000000000000781c */ /* 0x002fda0003f0f008 */
[----:B------:R-:W-:Y:S05]  /*09e0*/  @!P0 BRA `(.L_x_172) ;  /* 0xfffffffc00f08947 */ /* 0x000fea000383ffff */
[----:B------:R-:W1:Y:S01]  /*09f0*/  S2UR UR6, SR_CTAID.Y ;  /* 0x00000000000679c3 */ /* 0x000e620000002600 */
[----:B------:R-:W-:-:S07]  /*0a00*/  ULDC UR7, c[0x0][0xd50] ;  /* 0x0003540000077ab9 */ /* 0x000fce0000000800 */
[----:B------:R-:W-:Y:S08]  /*0a10*/  BAR.ARV 0x8, 0x180 ;  /* 0x0206000000007b1d */ /* 0x000ff00000002000 */
[----:B------:R-:W2:Y:S01]  /*0a20*/  S2UR UR8, SR_CTAID.Z ;  /* 0x00000000000879c3 */ /* 0x000ea20000002700 */
[----:B------:R-:W-:Y:S01]  /*0a30*/  ISETP.NE.AND P0, PT, R19, 0x1, PT ;  /* 0x000000011300780c */ /* 0x000fe20003f05270 */
[----:B------:R-:W-:-:S11]  /*0a40*/  UISETP.NE.AND UP0, UPT, UR7, 0x1, UPT ;  /* 0x000000010700788c */ /* 0x000fd6000bf05270 */
[----:B------:R-:W-:Y:S01]  /*0a50*/  @UP0 ULDC UR4, c[0x0][0xd54] ;  /* 0x0003550000040ab9 */ /* 0x000fe20000000800 */
[----:B------:R-:W-:Y:S06]  /*0a60*/  @!P0 BAR.ARV 0x9, 0x100 ;  /* 0x0244000000008b1d */ /* 0x000fec0000002000 */
[----:B-1----:R-:W-:Y:S01]  /*0a70*/  UIMAD.WIDE.U32 UR4, UR6, UR4, URZ ;  /* 0x00000004060472a5 */ /* 0x002fe2000f8e003f */
[----:B------:R-:W-:Y:S01]  /*0a80*/  @UP0 ULDC UR9, c[0x0][0xd58] ;  /* 0x0003560000090ab9 */ /* 0x000fe20000000800 */
[----:B------:R-:W-:Y:S01]  /*0a90*/  UMOV UR10, UR6 ;  /* 0x00000006000a7c82 */ /* 0x000fe20008000000 */
[----:B--2---:R-:W-:Y:S01]  /*0aa0*/  ISETP.LE.AND P0, PT, RZ, UR8, PT ;  /* 0x00000008ff007c0c */ /* 0x004fe2000bf03270 */
[----:B------:R-:W-:-:S04]  /*0ab0*/  @UP0 USHF.R.U32.HI UR10, URZ, UR9, UR5 ;  /* 0x000000093f0a0299 */ /* 0x000fc80008011605 */
[----:B------:R-:W-:Y:S02]  /*0ac0*/  UIADD3 UR4, -UR10, URZ, URZ ;  /* 0x0000003f0a047290 */ /* 0x000fe4000fffe13f */
[----:B------:R-:W-:Y:S02]  /*0ad0*/  IMAD.U32 R18, RZ, RZ, UR10 ;  /* 0x0000000aff127e24 */ /* 0x000fe4000f8e00ff */
        /* <DEDUP_REMOVED lines=29> */
[----:B------:R-:W-:-:S05]  /*0cb0*/  IABS R4, R4 ;  /* 0x0000000400047213 */ /* 0x000fca0000000000 */
[----:B------:R-:W-:-:S05]  /*0cc0*/  IMAD.MOV.U32 R3, RZ, RZ, R4 ;  /* 0x000000ffff037224 */ /* 0x000fca00078e0004 */
[----:B------:R-:W-:Y:S01]  /*0cd0*/  R2UR UR11, R3 ;  /* 0x00000000030b72ca */ /* 0x000fe200000e0000 */
[----:B------:R-:W1:Y:S08]  /*0ce0*/  I2F.RP R0, UR12 ;  /* 0x0000000c00007d06 */ /* 0x000e700008209400 */
[----:B-1----:R-:W0:Y:S02]  /*0cf0*/  MUFU.RCP R0, R0 ;  /* 0x0000000000007308 */ /* 0x002e240000001000 */
        /* <DEDUP_REMOVED lines=20> */
.L_x_174:
[----:B------:R-:W-:Y:S01]  /*0e40*/  UIMAD UR5, UR9, UR4, URZ ;  /* 0x00000004090572a4 */ /* 0x000fe2000f8e023f */
[----:B------:R-:W-:Y:S01]  /*0e50*/  IMAD.U32 R0, RZ, RZ, UR6 ;  /* 0x00000006ff007e24 */ /* 0x000fe2000f8e00ff */
[----:B0-----:R-:W0:Y:S01]  /*0e60*/  S2R R2, SR_TID.X ;  /* 0x0000000000027919 */ /* 0x001e220000002100 */
[----:B------:R-:W-:Y:S01]  /*0e70*/  IMAD.U32 R3, RZ, RZ, UR4 ;  /* 0x00000004ff037e24 */ /* 0x000fe2000f8e00ff */
[----:B------:R-:W-:Y:S02]  /*0e80*/  PLOP3.LUT P0, PT, PT, PT, PT, 0x80, 0x0 ;  /* 0x000000000000781c */ /* 0x000fe40003f0f070 */
[----:B------:R-:W-:Y:S01]  /*0e90*/  CS2R R150, SRZ ;  /* 0x0000000000967805 */ /* 0x000fe2000001ff00 */
[----:B------:R-:W-:Y:S01]  /*0ea0*/  IMAD.U32 R17, RZ, RZ, UR5 ;  /* 0x00000005ff117e24 */ /* 0x000fe2000f8e00ff */
        /* <DEDUP_REMOVED lines=26> */
[----:B------:R-:W-:-:S02]  /*1050*/  CS2R R104, SRZ ;  /* 0x0000000000687805 */ /* 0x000fc4000001ff00 */
[----:B0-----:R-:W-:Y:S02]  /*1060*/  IADD3 R22, R2, -0x80, RZ ;  /* 0xffffff8002167810 */ /* 0x001fe40007ffe0ff */
        /* <DEDUP_REMOVED lines=49> */
[----:B------:R-:W-:Y:S02]  /*1380*/  UIADD3 UR6, UR7, 0x18400, URZ ;  /* 0x0001840007067890 */ /* 0x000fe4000fffe03f */
[----:B------:R-:W-:Y:S02]  /*1390*/  IMAD.U32 R16, RZ, RZ, UR7 ;  /* 0x00000007ff107e24 */ /* 0x000fe4000f8e00ff */
[----:B------:R-:W-:Y:S01]  /*13a0*/  ULOP3.LUT UP0, URZ, UR6, 0x1bf, URZ, 0xc0, !UPT ;  /* 0x000001bf063f7892 */ /* 0x000fe2000f80c03f */
[----:B-1----:R-:W-:-:S05]  /*13b0*/  R2UR UR4, R0 ;  /* 0x00000000000472ca */ /* 0x002fca00000e0000 */
[----:B------:R-:W-:-:S08]  /*13c0*/  PLOP3.LUT P0, PT, PT, PT, UP0, 0x80, 0x0 ;  /* 0x000000000000781c */ /* 0x000fd00003f0f008 */
[----:B------:R-:W-:-:S04]  /*13d0*/  ULEA.HI UR5, UR4, UR4, URZ, 0x1 ;  /* 0x0000000404057291 */ /* 0x000fc8000f8f083f */
[----:B------:R-:W-:-:S04]  /*13e0*/  ULOP3.LUT UR5, UR5, 0xffffe, URZ, 0xc0, !UPT ;  /* 0x000ffffe05057892 */ /* 0x000fc8000f8ec03f */
[----:B------:R-:W-:Y:S01]  /*13f0*/  UIADD3 UR36, UR4, -UR5, URZ ;  /* 0x8000000504247290 */ /* 0x000fe2000fffe03f */
        /* <DEDUP_REMOVED lines=8> */
[----:B------:R-:W-:Y:S02]  /*1480*/  IMAD.U32 R10, RZ, RZ, UR6 ;  /* 0x00000006ff0a7e24 */ /* 0x000fe4000f8e00ff */
[----:B------:R-:W-:Y:S02]  /*1490*/  IMAD.U32 R6, RZ, RZ, UR4 ;  /* 0x00000004ff067e24 */ /* 0x000fe4000f8e00ff */
[----:B------:R-:W-:-:S02]  /*14a0*/  IMAD.U32 R7, RZ, RZ, UR5 ;  /* 0x00000005ff077e24 */ /* 0x000fc4000f8e00ff */
[----:B------:R-:W-:Y:S02]  /*14b0*/  IMAD.U32 R11, RZ, RZ, UR7 ;  /* 0x00000007ff0b7e24 */ /* 0x000fe4000f8e00ff */
[----:B------:R-:W-:Y:S02]  /*14c0*/  IMAD.MOV.U32 R8, RZ, RZ, 0x70 ;  /* 0x00000070ff087424 */ /* 0x000fe400078e00ff */
[----:B------:R-:W-:Y:S02]  /*14d0*/  IMAD.MOV.U32 R12, RZ, RZ, 0x1 ;  /* 0x00000001ff0c7424 */ /* 0x000fe400078e00ff */
[----:B0-----:R-:W-:-:S07]  /*14e0*/  IMAD.MOV.U32 R13, RZ, RZ, RZ ;  /* 0x000000ffff0d7224 */ /* 0x001fce00078e00ff */
[----:B------:R-:W-:-:S07]  /*14f0*/  LEPC R20, `(.L_x_176) ;  /* 0x000000001014794e */ /* 0x000fce0000000000 */
[----:B-1----:R-:W-:Y:S05]  /*1500*/  CALL.ABS.NOINC R2 ;  /* 0x0000000002007343 */ /* 0x002fea0003c00000 */
.L_x_176:
[----:B------:R-:W-:Y:S02]  /*1510*/  R2UR UR4, R16 ;  /* 0x00000000100472ca */ /* 0x000fe400000e0000 */
[----:B------:R-:W-:Y:S02]  /*1520*/  SHF.L.U32 R10, RZ, 0x1f, RZ ;  /* 0x0000001fff0a7819 */ /* 0x000fe400000006ff */
[----:B------:R-:W-:-:S09]  /*1530*/  IADD3 R15, R19, 0x8, RZ ;  /* 0x00000008130f7810 */ /* 0x000fd20007ffe0ff */
[----:B------:R-:W0:Y:S02]  /*1540*/  SYNCS.PHASECHK.TRANS64.TRYWAIT P0, [UR4+0x32400], R10 ;  /* 0x0324000aff0075a7 */ /* 0x000e240008000144 */
[----:B0-----:R-:W-:Y:S05]  /*1550*/  @!P0 BRA `(.L_x_177) ;  /* 0x000000d000108947 */ /* 0x001fea0003800000 */
.L_x_288:
[----:B------:R-:W-:Y:S05]  /*1560*/  WARPSYNC.ALL ;  /* 0x0000000000007948 */ /* 0x000fea0003800000 */
[----:B------:R-:W2:Y:S01]  /*1570*/  LDL R0, [R1+0x30] ;  /* 0x0000300001007983 */ /* 0x000ea20000100800 */
[----:B------:R1:W-:Y:S01]  /*1580*/  BAR.SYNC.DEFER_BLOCKING R15, 0x100 ;  /* 0x0004000f0000751d */ /* 0x0003e20000010000 */
[----:B--2---:R-:W-:-:S13]  /*1590*/  R2UR UR4, R0 ;  /* 0x00000000000472ca */ /* 0x004fda00000e0000 */
[----:B------:R-:W-:-:S04]  /*15a0*/  ULOP3.LUT UR4, UR4, 0x1, URZ, 0xfc, !UPT ;  /* 0x0000000104047892 */ /* 0x000fc8000f8efc3f */
[----:B------:R-:W-:-:S06]  /*15b0*/  UISETP.NE.AND UP0, UPT, UR4, 0x3, UPT ;  /* 0x000000030400788c */ /* 0x000fcc000bf05270 */
[----:B------:R-:W-:-:S13]  /*15c0*/  PLOP3.LUT P0, PT, PT, PT, UP0, 0x80, 0x0 ;  /* 0x000000000000781c */ /* 0x000fda0003f0f008 */
[----:B-1----:R-:W-:Y:S05]  /*15d0*/  @!P0 BRA `(.L_x_178) ;  /* 0x0000000000048947 */ /* 0x002fea0003800000 */
[----:B------:R-:W-:Y:S01]  /*15e0*/  BPT.TRAP 0x1 ;  /* 0x000000040000795c */ /* 0x000fe20000300000 */
.L_x_178:
[----:B------:R-:W-:-:S13]  /*15f0*/  R2UR UR4, R16 ;  /* 0x00000000100472ca */ /* 0x000fda00000e0000 */
[----:B------:R1:W2:Y:S01]  /*1600*/  SYNCS.PHASECHK.TRANS64.TRYWAIT P1, [UR4+0x32430], R10 ;  /* 0x0324300aff0075a7 */ /* 0x0002a20008020144 */
[----:B------:R-:W-:Y:S05]  /*1610*/  @!P0 BRA `(.L_x_179) ;  /* 0x0000000000048947 */ /* 0x000fea0003800000 */
[----:B------:R-:W-:Y:S01]  /*1620*/  BPT.TRAP 0x1 ;  /* 0x000000040000795c */ /* 0x000fe20000300000 */
.L_x_179:
[----:B--2---:R-:W-:Y:S05]  /*1630*/  @P1 BRA `(.L_x_180) ;  /* 0x00000000000c1947 */ /* 0x004fea0003800000 */
[----:B------:R-:W-:-:S13]  /*1640*/  R2UR UR4, R16 ;  /* 0x00000000100472ca */ /* 0x000fda00000e0000 */
[----:B------:R-:W2:Y:S02]  /*1650*/  SYNCS.PHASECHK.TRANS64.TRYWAIT P1, [UR4+0x32430], R10 ;  /* 0x0324300aff0075a7 */ /* 0x000ea40008020144 */
[----:B--2---:R-:W-:Y:S05]  /*1660*/  @!P1 BRA `(.L_x_181) ;  /* 0x000000cc00e89947 */ /* 0x004fea0003800000 */
.L_x_180:
[----:B------:R-:W-:Y:S01]  /*1670*/  R2UR UR9, R16 ;  /* 0x00000000100972ca */ /* 0x000fe200000e0000 */
[----:B------:R-:W-:Y:S01]  /*1680*/  WARPGROUP.ARRIVE ;  /* 0x00000000000079c5 */ /* 0x000fe20000000000 */
[----:B------:R-:W-:Y:S01]  /*1690*/  UMOV UR7, 0x40000040 ;  /* 0x4000004000077882 */ /* 0x000fe20000000000 */
[----:B------:R-:W-:Y:S01]  /*16a0*/  UMOV UR13, 0x40000040 ;  /* 0x40000040000d7882 */ /* 0x000fe20000000000 */
[----:B0-----:R-:W-:Y:S02]  /*16b0*/  IMAD.U32 R3, RZ, RZ, UR7 ;  /* 0x00000007ff037e24 */ /* 0x001fe4000f8e00ff */
[----:B------:R-:W-:-:S07]  /*16c0*/  IMAD.U32 R5, RZ, RZ, UR13 ;  /* 0x0000000dff057e24 */ /* 0x000fce000f8e00ff */
[----:B------:R-:W-:Y:S02]  /*16d0*/  ULEA UR36, UR36, UR9, 0xd ;  /* 0x0000000924247291 */ /* 0x000fe4000f8e683f */
[----:B------:R-:W-:Y:S02]  /*16e0*/  UIADD3 UR5, UR9, 0x1c400, URZ ;  /* 0x0001c40009057890 */ /* 0x000fe4000fffe03f */
[----:B------:R-:W-:Y:S02]  /*16f0*/  UIADD3 UR4, UR36, 0x18400, URZ ;  /* 0x0001840024047890 */ /* 0x000fe4000fffe03f */
[----:B------:R-:W-:Y:S02]  /*1700*/  USHF.R.U32.HI UR5, URZ, 0x4, UR5 ;  /* 0x000000043f057899 */ /* 0x000fe40008011605 */
[----:B------:R-:W-:Y:S02]  /*1710*/  USHF.R.U32.HI UR4, URZ, 0x4, UR4 ;  /* 0x000000043f047899 */ /* 0x000fe40008011604 */
[----:B------:R-:W-:-:S02]  /*1720*/  ULOP3.LUT UR5, UR5, 0x3fff, URZ, 0xc0, !UPT ;  /* 0x00003fff05057892 */ /* 0x000fc4000f8ec03f */
[----:B------:R-:W-:Y:S02]  /*1730*/  ULOP3.LUT UR4, UR4, 0x3fff, URZ, 0xc0, !UPT ;  /* 0x00003fff04047892 */ /* 0x000fe4000f8ec03f */
[----:B------:R-:W-:Y:S02]  /*1740*/  ULOP3.LUT UR10, UR5, 0x10000, URZ, 0xfc, !UPT ;  /* 0x00010000050a7892 */ /* 0x000fe4000f8efc3f */
[----:B------:R-:W-:Y:S01]  /*1750*/  ULOP3.LUT UR8, UR4, 0x10000, URZ, 0xfc, !UPT ;  /* 0x0001000004087892 */ /* 0x000fe2000f8efc3f */
[----:B------:R-:W-:-:S03]  /*1760*/  UMOV UR5, UR7 ;  /* 0x0000000700057c82 */ /* 0x000fc60008000000 */
[----:B------:R-:W-:-:S03]  /*1770*/  IMAD.U32 R0, RZ, RZ, UR10 ;  /* 0x0000000aff007e24 */ /* 0x000fc6000f8e00ff */
[----:B------:R-:W-:Y:S02]  /*1780*/  UMOV UR6, UR8 ;  /* 0x0000000800067c82 */ /* 0x000fe40008000000 */
[----:B------:R-:W-:Y:S01]  /*1790*/  IMAD.U32 R2, RZ, RZ, UR6 ;  /* 0x00000006ff027e24 */ /* 0x000fe2000f8e00ff */
[----:B------:R-:W-:Y:S01]  /*17a0*/  UMOV UR4, UR6 ;  /* 0x0000000600047c82 */ /* 0x000fe20008000000 */
[----:B------:R-:W-:Y:S02]  /*17b0*/  UMOV UR6, UR10 ;  /* 0x0000000a00067c82 */ /* 0x000fe40008000000 */
[----:B------:R-:W-:Y:S01]  /*17c0*/  HGMMA.64x96x16.F32 R24, gdesc[UR4], RZ, !UPT, gsb0 ;  /* 0x01600000041879f0 */ /* 0x000fe2000c0008ff */
[----:B------:R-:W-:Y:S02]  /*17d0*/  UIADD3 UR4, UR8, 0x2, URZ ;  /* 0x0000000208047890 */ /* 0x000fe4000fffe03f */
[----:B------:R-:W-:Y:S01]  /*17e0*/  UIADD3 UR6, UR10, 0x2, URZ ;  /* 0x000000020a067890 */ /* 0x000fe2000fffe03f */
[----:B------:R-:W-:Y:S01]  /*17f0*/  UMOV UR5, UR13 ;  /* 0x0000000d00057c82 */ /* 0x000fe20008000000 */
[----:B------:R-:W-:Y:S01]  /*1800*/  UMOV UR7, 0x40000040 ;  /* 0x4000004000077882 */ /* 0x000fe20000000000 */
[----:B------:R-:W-:-:S02]  /*1810*/  UMOV UR13, 0x40000040 ;  /* 0x40000040000d7882 */ /* 0x000fc40000000000 */
[----:B------:R-:W-:Y:S01]  /*1820*/  UMOV UR12, UR4 ;  /* 0x00000004000c7c82 */ /* 0x000fe20008000000 */
[----:B------:R-:W-:Y:S01]  /*1830*/  IMAD.U32 R7, RZ, RZ, UR13 ;  /* 0x0000000dff077e24 */ /* 0x000fe2000f8e00ff */
[----:B------:R-:W-:Y:S01]  /*1840*/  UMOV UR4, UR12 ;  /* 0x0000000c00047c82 */ /* 0x000fe20008000000 */
[----:B------:R-:W-:Y:S01]  /*1850*/  IMAD.U32 R4, RZ, RZ, UR12 ;  /* 0x0000000cff047e24 */ /* 0x000fe2000f8e00ff */
[----:B------:R-:W-:Y:S02]  /*1860*/  WARPGROUP.DEPBAR.LE gsb0, 0x0 ;  /* 0x00008000000079c5 */ /* 0x000fe40000010000 */
[----:B------:R-:W-:-:S06]  /*1870*/  WARPGROUP.ARRIVE ;  /* 0x00000000000079c5 */ /* 0x000fcc0000000000 */
[----:B------:R-:W-:Y:S01]  /*1880*/  HGMMA.64x96x16.F32 R24, gdesc[UR4], R24, gsb0 ;  /* 0x01600000041879f0 */ /* 0x000fe20008000818 */
[----:B------:R-:W-:Y:S02]  /*1890*/  UIADD3 UR4, UR8, 0x4, URZ ;  /* 0x0000000408047890 */ /* 0x000fe4000fffe03f */
[----:B------:R-:W-:Y:S01]  /*18a0*/  UIADD3 UR6, UR10, 0x4, URZ ;  /* 0x000000040a067890 */ /* 0x000fe2000fffe03f */
[----:B------:R-:W-:Y:S01]  /*18b0*/  UMOV UR5, UR13 ;  /* 0x0000000d00057c82 */ /* 0x000fe20008000000 */
[----:B------:R-:W-:-:S03]  /*18c0*/  UMOV UR7, 0x40000040 ;  /* 0x4000004000077882 */ /* 0x000fc60000000000 */
[----:B------:R-:W-:Y:S02]  /*18d0*/  UMOV UR12, UR4 ;  /* 0x00000004000c7c82 */ /* 0x000fe40008000000 */
[----:B------:R-:W-:Y:S01]  /*18e0*/  UMOV UR4, UR12 ;  /* 0x0000000c00047c82 */ /* 0x000fe20008000000 */
[----:B------:R-:W-:Y:S01]  /*18f0*/  IMAD.U32 R6, RZ, RZ, UR12 ;  /* 0x0000000cff067e24 */ /* 0x000fe2000f8e00ff */
[----:B------:R-:W-:Y:S02]  /*1900*/  WARPGROUP.DEPBAR.LE gsb0, 0x0 ;  /* 0x00008000000079c5 */ /* 0x000fe40000010000 */
[----:B------:R-:W-:-:S06]  /*1910*/  WARPGROUP.ARRIVE ;  /* 0x00000000000079c5 */ /* 0x000fcc0000000000 */
[----:B------:R-:W-:Y:S01]  /*1920*/  HGMMA.64x96x16.F32 R24, gdesc[UR4], R24, gsb0 ;  /* 0x01600000041879f0 */ /* 0x000fe20008000818 */
[----:B------:R-:W-:Y:S02]  /*1930*/  UIADD3 UR4, UR8, 0x6, URZ ;  /* 0x0000000608047890 */ /* 0x000fe4000fffe03f */
[----:B------:R-:W-:Y:S01]  /*1940*/  UIADD3 UR6, UR10, 0x6, URZ ;  /* 0x000000060a067890 */ /* 0x000fe2000fffe03f */
[----:B------:R-:W-:Y:S01]  /*1950*/  UMOV UR5, 0x40000040 ;  /* 0x4000004000057882 */ /* 0x000fe20000000000 */
[----:B------:R-:W-:Y:S02]  /*1960*/  UMOV UR7, 0x40000040 ;  /* 0x4000004000077882 */ /* 0x000fe40000000000 */
[----:B------:R-:W-:Y:S02]  /*1970*/  IMAD.U32 R8, RZ, RZ, UR4 ;  /* 0x00000004ff087e24 */ /* 0x000fe4000f8e00ff */
[----:B------:R-:W-:Y:S01]  /*1980*/  IMAD.U32 R9, RZ, RZ, UR5 ;  /* 0x00000005ff097e24 */ /* 0x000fe2000f8e00ff */
[----:B------:R-:W-:-:S02]  /*1990*/  WARPGROUP.DEPBAR.LE gsb0, 0x0 ;  /* 0x00008000000079c5 */ /* 0x000fc40000010000 */
[----:B------:R-:W-:-:S06]  /*19a0*/  WARPGROUP.ARRIVE ;  /* 0x00000000000079c5 */ /* 0x000fcc0000000000 */
[----:B------:R-:W-:Y:S03]  /*19b0*/  HGMMA.64x96x16.F32 R24, gdesc[UR4], R24, gsb0 ;  /* 0x01600000041879f0 */ /* 0x000fe60008000818 */
[----:B------:R-:W-:Y:S02]  /*19c0*/  WARPGROUP.DEPBAR.LE gsb0, 0x0 ;  /* 0x00008000000079c5 */ /* 0x000fe40000010000 */
[----:B------:R-:W0:Y:S02]  /*19d0*/  SYNCS.PHASECHK.TRANS64.TRYWAIT P1, [UR9+0x32410], R10 ;  /* 0x0324100aff0075a7 */ /* 0x000e240008020149 */
[----:B0-----:R-:W-:Y:S05]  /*19e0*/  @!P1 BRA `(.L_x_182) ;  /* 0x000000cc00249947 */ /* 0x001fea0003800000 */
.L_x_289:
[----:B------:R-:W-:Y:S05]  /*19f0*/  @!P0 BRA `(.L_x_183) ;  /* 0x0000000000048947 */ /* 0x000fea0003800000 */
[----:B------:R-:W-:Y:S01]  /*1a00*/  BPT.TRAP 0x1 ;  /* 0x000000040000795c */ /* 0x000fe20000300000 */
.L_x_183:
[----:B------:R-:W-:-:S13]  /*1a10*/  R2UR UR4, R16 ;  /* 0x00000000100472ca */ /* 0x000fda00000e0000 */
[----:B------:R2:W3:Y:S01]  /*1a20*/  SYNCS.PHASECHK.TRANS64.TRYWAIT P1, [UR4+0x32450], R10 ;  /* 0x0324500aff0075a7 */ /* 0x0004e20008020144 */
[----:B------:R-:W-:Y:S05]  /*1a30*/  @!P0 BRA `(.L_x_184) ;  /* 0x0000000000048947 */ /* 0x000fea0003800000 */
[----:B------:R-:W-:Y:S01]  /*1a40*/  BPT.TRAP 0x1 ;  /* 0x000000040000795c */ /* 0x000fe20000300000 */
.L_x_184:
[----:B---3--:R-:W-:Y:S05]  /*1a50*/  @P1 BRA `(.L_x_185) ;  /* 0x00000000000c1947 */ /* 0x008fea0003800000 */
[----:B------:R-:W-:-:S13]  /*1a60*/  R2UR UR4, R16 ;  /* 0x00000000100472ca */ /* 0x000fda00000e0000 */
[----:B------:R-:W3:Y:S02]  /*1a70*/  SYNCS.PHASECHK.TRANS64.TRYWAIT P1, [UR4+0x32450], R10 ;  /* 0x0324500aff0075a7 */ /* 0x000ee40008020144 */
[----:B---3--:R-:W-:Y:S05]  /*1a80*/  @!P1 BRA `(.L_x_186) ;  /* 0x000000cc00189947 */ /* 0x008fea0003800000 */
.L_x_185:
[----:B------:R-:W-:Y:S01]  /*1a90*/  R2UR UR57, R16 ;  /* 0x00000000103972ca */ /* 0x000fe200000e0000 */
[----:B------:R-:W-:Y:S01]  /*1aa0*/  UIADD3 UR36, UR36, 0x22400, URZ ;  /* 0x0002240024247890 */ /* 0x000fe2000fffe03f */
[----:B------:R-:W-:Y:S01]  /*1ab0*/  WARPGROUP.ARRIVE ;  /* 0x00000000000079c5 */ /* 0x000fe20000000000 */
[----:B------:R-:W-:Y:S01]  /*1ac0*/  UMOV UR9, 0x40000040 ;  /* 0x4000004000097882 */ /* 0x000fe20000000000 */
[----:B------:R-:W-:Y:S01]  /*1ad0*/  UMOV UR11, 0x40000040 ;  /* 0x40000040000b7882 */ /* 0x000fe20000000000 */
[----:B------:R-:W-:Y:S01]  /*1ae0*/  USHF.R.U32.HI UR36, URZ, 0x4, UR36 ;  /* 0x000000043f247899 */ /* 0x000fe20008011624 */
[----:B0-----:R-:W-:Y:S01]  /*1af0*/  MOV R11, UR9 ;  /* 0x00000009000b7c02 */ /* 0x001fe20008000f00 */
[----:B------:R-:W-:Y:S01]  /*1b00*/  UMOV UR13, 0x40000040 ;  /* 0x40000040000d7882 */ /* 0x000fe20000000000 */
[----:B------:R-:W-:Y:S01]  /*1b10*/  UMOV UR5, 0x40000040 ;  /* 0x4000004000057882 */ /* 0x000fe20000000000 */
[----:B------:R-:W-:Y:S01]  /*1b20*/  ULOP3.LUT UR6, UR36, 0x3fff, URZ, 0xc0, !UPT ;  /* 0x00003fff24067892 */ /* 0x000fe2000f8ec03f */
[----:B------:R-:W-:Y:S01]  /*1b30*/  IMAD.U32 R13, RZ, RZ, UR13 ;  /* 0x0000000dff0d7e24 */ /* 0x000fe2000f8e00ff */
[----:B------:R-:W-:Y:S01]  /*1b40*/  UMOV UR15, 0x40000040 ;  /* 0x40000040000f7882 */ /* 0x000fe20000000000 */
[----:B------:R-:W-:Y:S01]  /*1b50*/  UMOV UR17, 0x40000040 ;  /* 0x4000004000117882 */ /* 0x000fe20000000000 */
[----:B------:R-:W-:Y:S01]  /*1b60*/  UIADD3 UR4, UR57, 0x400, URZ ;  /* 0x0000040039047890 */ /* 0x000fe2000fffe03f */
[----:B------:R-:W-:Y:S01]  /*1b70*/  LOP3.LUT R23, R23, 0xffffff80, RZ, 0xc0, !PT ;  /* 0xffffff8017177812 */ /* 0x000fe200078ec0ff */
[----:B------:R-:W-:Y:S01]  /*1b80*/  ULOP3.LUT UR6, UR6, 0x10000, URZ, 0xfc, !UPT ;  /* 0x0001000006067892 */ /* 0x000fe2000f8efc3f */
[----:B------:R-:W0:Y:S01]  /*1b90*/  S2R R72, SR_TID.X ;  /* 0x0000000000487919 */ /* 0x000e220000002100 */
[----:B------:R-:W-:Y:S01]  /*1ba0*/  USHF.R.U32.HI UR4, URZ, 0x4, UR4 ;  /* 0x000000043f047899 */ /* 0x000fe20008011604 */
[----:B------:R-:W-:Y:S01]  /*1bb0*/  IADD3 R157, -R19, 0xb, RZ ;  /* 0x0000000b139d7810 */ /* 0x000fe20007ffe1ff */
[----:B------:R-:W-:Y:S01]  /*1bc0*/  UIADD3 UR16, UR6, 0x402, URZ ;  /* 0x0000040206107890 */ /* 0x000fe2000fffe03f */
[----:B------:R-:W-:Y:S01]  /*1bd0*/  IMAD.IADD R23, R22, 0x1, -R23 ;  /* 0x0000000116177824 */ /* 0x000fe200078e0a17 */
[----:B------:R-:W-:Y:S01]  /*1be0*/  ULOP3.LUT UR7, UR4, 0x3fff, URZ, 0xc0, !UPT ;  /* 0x00003fff04077892 */ /* 0x000fe2000f8ec03f */
[----:B------:R-:W-:Y:S01]  /*1bf0*/  UMOV UR8, UR6 ;  /* 0x0000000600087c82 */ /* 0x000fe20008000000 */
[----:B------:R-:W-:Y:S01]  /*1c00*/  UIADD3 UR4, UR6, 0x2, URZ ;  /* 0x0000000206047890 */ /* 0x000fe2000fffe03f */
[----:B-12---:R-:W-:Y:S01]  /*1c10*/  IMAD.U32 R10, RZ, RZ, UR8 ;  /* 0x00000008ff0a7e24 */ /* 0x006fe2000f8e00ff */
[----:B------:R-:W-:Y:S01]  /*1c20*/  ULOP3.LUT UR58, UR7, 0x10000, URZ, 0xfc, !UPT ;  /* 0x00010000073a7892 */ /* 0x000fe2000f8efc3f */
[----:B------:R-:W-:Y:S01]  /*1c30*/  SHF.R.S32.HI R20, RZ, 0x1f, R23 ;  /* 0x0000001fff147819 */ /* 0x000fe20000011417 */
[----:B------:R-:W-:Y:S01]  /*1c40*/  UMOV UR19, 0x40000040 ;  /* 0x4000004000137882 */ /* 0x000fe20000000000 */
[----:B------:R-:W-:-:S02]  /*1c50*/  UIADD3 UR20, UR6, 0x404, URZ ;  /* 0x0000040406147890 */ /* 0x000fc4000fffe03f */
[----:B------:R-:W-:Y:S01]  /*1c60*/  UMOV UR12, UR4 ;  /* 0x00000004000c7c82 */ /* 0x000fe20008000000 */
[----:B------:R-:W-:Y:S01]  /*1c70*/  UIADD3 UR4, UR6, 0x4, URZ ;  /* 0x0000000406047890 */ /* 0x000fe2000fffe03f */
[----:B------:R-:W-:Y:S01]  /*1c80*/  IMAD.U32 R12, RZ, RZ, UR12 ;  /* 0x0000000cff0c7e24 */ /* 0x000fe2000f8e00ff */
[----:B------:R-:W-:Y:S01]  /*1c90*/  UMOV UR10, UR58 ;  /* 0x0000003a000a7c82 */ /* 0x000fe20008000000 */
[----:B------:R-:W-:Y:S01]  /*1ca0*/  UIADD3 UR14, UR58, 0x300, URZ ;  /* 0x000003003a0e7890 */ /* 0x000fe2000fffe03f */
[----:B------:R-:W-:Y:S01]  /*1cb0*/  HGMMA.64x96x16.F32 R24, gdesc[UR8], R24, gsb0 ;  /* 0x01600000081879f0 */ /* 0x000fe20008000818 */
[----:B------:R-:W-:Y:S02]  /*1cc0*/  UIADD3 UR10, UR58, 0x2, URZ ;  /* 0x000000023a0a7890 */ /* 0x000fe4000fffe03f */
[----:B------:R-:W-:Y:S01]  /*1cd0*/  IMAD.U32 R14, RZ, RZ, UR58 ;  /* 0x0000003aff0e7e24 */ /* 0x000fe2000f8e00ff */
[----:B------:R-:W-:Y:S01]  /*1ce0*/  UMOV UR8, UR12 ;  /* 0x0000000c00087c82 */ /* 0x000fe20008000000 */
[----:B------:R-:W-:Y:S01]  /*1cf0*/  UMOV UR9, UR13 ;  /* 0x0000000d00097c82 */ /* 0x000fe20008000000 */
[----:B------:R-:W-:Y:S01]  /*1d00*/  UMOV UR11, 0x40000040 ;  /* 0x40000040000b7882 */ /* 0x000fe20000000000 */
[----:B------:R-:W-:Y:S01]  /*1d10*/  UIADD3 UR12, UR6, 0x400, URZ ;  /* 0x00000400060c7890 */ /* 0x000fe2000fffe03f */
[----:B------:R-:W-:Y:S01]  /*1d20*/  LEA.HI R20, R20, R23, RZ, 0x2 ;  /* 0x0000001714147211 */ /* 0x000fe200078f10ff */
[----:B------:R-:W-:Y:S01]  /*1d30*/  UMOV UR13, 0x40000040 ;  /* 0x40000040000d7882 */ /* 0x000fe20000000000 */
[----:B------:R-:W-:-:S02]  /*1d40*/  UIADD3 UR18, UR58, 0x302, URZ ;  /* 0x000003023a127890 */ /* 0x000fc4000fffe03f */
[----:B------:R-:W-:Y:S01]  /*1d50*/  UIADD3 UR22, UR58, 0x304, URZ ;  /* 0x000003043a167890 */ /* 0x000fe2000fffe03f */
[----:B------:R-:W-:Y:S01]  /*1d60*/  LOP3.LUT R20, R20, 0x7ffffffc, RZ, 0xc0, !PT ;  /* 0x7ffffffc14147812 */ /* 0x000fe200078ec0ff */
[----:B------:R-:W-:Y:S01]  /*1d70*/  UMOV UR21, 0x40000040 ;  /* 0x4000004000157882 */ /* 0x000fe20000000000 */
[----:B------:R-:W-:Y:S01]  /*1d80*/  UMOV UR23, 0x40000040 ;  /* 0x4000004000177882 */ /* 0x000fe20000000000 */
[----:B------:R-:W-:Y:S01]  /*1d90*/  UIADD3 UR24, UR6, 0x406, URZ ;  /* 0x0000040606187890 */ /* 0x000fe2000fffe03f */
[----:B0-----:R-:W-:Y:S01]  /*1da0*/  LOP3.LUT R72, R72, 0x7f, RZ, 0xc0, !PT ;  /* 0x0000007f48487812 */ /* 0x001fe200078ec0ff */
[----:B------:R-:W-:Y:S01]  /*1db0*/  UIADD3 UR26, UR58, 0x306, URZ ;  /* 0x000003063a1a7890 */ /* 0x000fe2000fffe03f */
[----:B------:R-:W-:Y:S01]  /*1dc0*/  IMAD.IADD R20, R23, 0x1, -R20 ;  /* 0x0000000117147824 */ /* 0x000fe200078e0a14 */
[----:B------:R-:W-:Y:S01]  /*1dd0*/  UMOV UR25, 0x40000040 ;  /* 0x4000004000197882 */ /* 0x000fe20000000000 */
[----:B------:R-:W-:Y:S01]  /*1de0*/  UMOV UR27, 0x40000040 ;  /* 0x40000040001b7882 */ /* 0x000fe20000000000 */
[----:B------:R-:W-:-:S02]  /*1df0*/  UIADD3 UR28, UR6, 0x800, URZ ;  /* 0x00000800061c7890 */ /* 0x000fc4000fffe03f */
[----:B------:R-:W-:Y:S01]  /*1e00*/  UIADD3 UR30, UR58, 0x600, URZ ;  /* 0x000006003a1e7890 */ /* 0x000fe2000fffe03f */
[----:B------:R-:W-:Y:S01]  /*1e10*/  UMOV UR29, 0x40000040 ;  /* 0x40000040001d7882 */ /* 0x000fe20000000000 */
[----:B------:R-:W-:Y:S01]  /*1e20*/  UMOV UR31, 0x40000040 ;  /* 0x40000040001f7882 */ /* 0x000fe20000000000 */
[----:B------:R-:W-:Y:S02]  /*1e30*/  UIADD3 UR32, UR6, 0x802, URZ ;  /* 0x0000080206207890 */ /* 0x000fe4000fffe03f */
[----:B------:R-:W-:Y:S01]  /*1e40*/  UIADD3 UR34, UR58, 0x602, URZ ;  /* 0x000006023a227890 */ /* 0x000fe2000fffe03f */
[----:B------:R-:W-:Y:S01]  /*1e50*/  UMOV UR33, 0x40000040 ;  /* 0x4000004000217882 */ /* 0x000fe20000000000 */
[----:B------:R-:W-:Y:S01]  /*1e60*/  UMOV UR35, 0x40000040 ;  /* 0x4000004000237882 */ /* 0x000fe20000000000 */
[----:B------:R-:W-:Y:S02]  /*1e70*/  UIADD3 UR36, UR6, 0x804, URZ ;  /* 0x0000080406247890 */ /* 0x000fe4000fffe03f */
[----:B------:R-:W-:Y:S01]  /*1e80*/  UIADD3 UR38, UR58, 0x604, URZ ;  /* 0x000006043a267890 */ /* 0x000fe2000fffe03f */
        /* <DEDUP_REMOVED lines=18> */
[----:B------:R-:W-:Y:S01]  /*1fb0*/  UIADD3 UR56, UR6, 0xc06, URZ ;  /* 0x00000c0606387890 */ /* 0x000fe2000fffe03f */
[----:B------:R-:W-:Y:S01]  /*1fc0*/  UMOV UR59, 0x40000040 ;  /* 0x40000040003b7882 */ /* 0x000fe20000000000 */
[----:B------:R-:W-:Y:S02]  /*1fd0*/  UIMAD UR61, UR60, -0x60, UR61 ;  /* 0xffffffa03c3d78a4 */ /* 0x000fe4000f8e023d */
[----:B------:R-:W-:Y:S02]  /*1fe0*/  ULOP3.LUT UR7, UR7, 0x3000000, URZ, 0xfc, !UPT ;  /* 0x0300000007077892 */ /* 0x000fe4000f8efc3f */
[----:B------:R-:W-:Y:S02]  /*1ff0*/  UIADD3 UR61, UR61, 0x60, URZ ;  /* 0x000000603d3d7890 */ /* 0x000fe4000fffe03f */
[----:B------:R-:W-:-:S02]  /*2000*/  UIADD3 UR60, UR60, -0x2, URZ ;  /* 0xfffffffe3c3c7890 */ /* 0x000fc4000fffe03f */
[----:B------:R-:W-:Y:S02]  /*2010*/  IMAD.U32 R202, RZ, RZ, UR7 ;  /* 0x00000007ffca7e24 */ /* 0x000fe4000f8e00ff */
[----:B------:R-:W-:-:S04]  /*2020*/  IMAD.U32 R21, RZ, RZ, UR61 ;  /* 0x0000003dff157e24 */ /* 0x000fc8000f8e00ff */
        /* <DEDUP_REMOVED lines=9> */
[----:B------:R-:W-:Y:S01]  /*20c0*/  HGMMA.64x96x16.F32 R24, gdesc[UR8], R24, gsb0 ;  /* 0x01600000081879f0 */ /* 0x000fe20008000818 */
[----:B------:R-:W-:Y:S01]  /*20d0*/  UIADD3 UR10, UR58, 0x4, URZ ;  /* 0x000000043a0a7890 */ /* 0x000fe2000fffe03f */
[----:B------:R-:W-:Y:S01]  /*20e0*/  UMOV UR8, UR4 ;  /* 0x0000000400087c82 */ /* 0x000fe20008000000 */
[----:B------:R-:W-:Y:S01]  /*20f0*/  UMOV UR9, UR5 ;  /* 0x0000000500097c82 */ /* 0x000fe20008000000 */
[----:B------:R-:W-:Y:S01]  /*2100*/  UMOV UR11, 0x40000040 ;  /* 0x40000040000b7882 */ /* 0x000fe20000000000 */
[----:B------:R-:W-:Y:S02]  /*2110*/  WARPGROUP.DEPBAR.LE gsb0, 0x0 ;  /* 0x00008000000079c5 */ /* 0x000fe40000010000 */
[----:B------:R-:W-:-:S06]  /*2120*/  WARPGROUP.ARRIVE ;  /* 0x00000000000079c5 */ /* 0x000fcc0000000000 */
[----:B------:R-:W-:Y:S01]  /*2130*/  HGMMA.64x96x16.F32 R24, gdesc[UR8], R24, gsb0 ;  /* 0x01600000081879f0 */ /* 0x000fe20008000818 */
[----:B------:R-:W-:Y:S02]  /*2140*/  UIADD3 UR8, UR6, 0x6, URZ ;  /* 0x0000000606087890 */ /* 0x000fe4000fffe03f */
[----:B------:R-:W-:Y:S01]  /*2150*/  UIADD3 UR10, UR58, 0x6, URZ ;  /* 0x000000063a0a7890 */ /* 0x000fe2000fffe03f */
[----:B------:R-:W-:Y:S01]  /*2160*/  UMOV UR9, 0x40000040 ;  /* 0x4000004000097882 */ /* 0x000fe20000000000 */
[----:B------:R-:W-:Y:S01]  /*2170*/  UMOV UR11, 0x40000040 ;  /* 0x40000040000b7882 */ /* 0x000fe20000000000 */
[----:B------:R-:W-:Y:S01]  /*2180*/  UIADD3 UR58, UR58, 0x906, URZ ;  /* 0x000009063a3a7890 */ /* 0x000fe2000fffe03f */
[----:B------:R-:W-:Y:S01]  /*2190*/  ULDC UR6, c[0x0][0xad0] ;  /* 0x0002b40000067ab9 */ /* 0x000fe20000000800 */
[----:B------:R-:W-:Y:S02]  /*21a0*/  WARPGROUP.DEPBAR.LE gsb0, 0x0 ;  /* 0x00008000000079c5 */ /* 0x000fe40000010000 */
[----:B------:R-:W-:-:S06]  /*21b0*/  WARPGROUP.ARRIVE ;  /* 0x00000000000079c5 */ /* 0x000fcc0000000000 */
[----:B------:R-:W-:Y:S01]  /*21c0*/  HGMMA.64x96x16.F32 R24, gdesc[UR8], R24, gsb0 ;  /* 0x01600000081879f0 */ /* 0x000fe20008000818 */
[----:B------:R-:W-:Y:S01]  /*21d0*/  UMOV UR11, UR57 ;  /* 0x00000039000b7c82 */ /* 0x000fe20008000000 */
[----:B------:R-:W-:Y:S01]  /*21e0*/  UMOV UR57, 0x40000040 ;  /* 0x4000004000397882 */ /* 0x000fe20000000000 */
[----:B------:R-:W-:Y:S01]  /*21f0*/  IMAD.U32 R160, RZ, RZ, UR11 ;  /* 0x0000000bffa07e24 */ /* 0x000fe2000f8e00ff */
[----:B------:R-:W-:Y:S01]  /*2200*/  UMOV UR10, UR7 ;  /* 0x00000007000a7c82 */ /* 0x000fe20008000000 */
[----:B------:R-:W-:Y:S01]  /*2210*/  UMOV UR11, 0x40000040 ;  /* 0x40000040000b7882 */ /* 0x000fe20000000000 */
[----:B------:R-:W-:Y:S02]  /*2220*/  WARPGROUP.DEPBAR.LE gsb0, 0x0 ;  /* 0x00008000000079c5 */ /* 0x000fe40000010000 */
        /* <DEDUP_REMOVED lines=67> */
[----:B-1----:R-:W-:Y:S01]  /*2660*/  FSEL R25, R25, -INF , P5 ;  /* 0xff80000019197808 */ /* 0x002fe20002800000 */
[----:B------:R-:W-:Y:S01]  /*2670*/  FMUL.FTZ R52, R52, UR6 ;  /* 0x0000000634347c20 */ /* 0x000fe20008410000 */
[----:B------:R-:W-:Y:S01]  /*2680*/  FMUL.FTZ R50, R50, UR6 ;  /* 0x0000000632327c20 */ /* 0x000fe20008410000 */
[----:B------:R-:W-:Y:S01]  /*2690*/  FMUL.FTZ R51, R51, UR6 ;  /* 0x0000000633337c20 */ /* 0x000fe20008410000 */
[----:B------:R-:W-:Y:S01]  /*26a0*/  FMNMX.FTZ R22, R21, R25, !PT ;  /* 0x0000001915167209 */ /* 0x000fe20007810000 */
[----:B------:R-:W-:Y:S01]  /*26b0*/  FMUL.FTZ R53, R53, UR6 ;  /* 0x0000000635357c20 */ /* 0x000fe20008410000 */
[----:B------:R-:W-:Y:S01]  /*26c0*/  FMUL.FTZ R54, R54, UR6 ;  /* 0x0000000636367c20 */ /* 0x000fe20008410000 */
[----:B------:R-:W1:Y:S01]  /*26d0*/  MUFU.TANH R32, R32 ;  /* 0x0000002000207308 */ /* 0x000e620000002400 */
        /* <DEDUP_REMOVED lines=26> */
[----:B------:R-:W-:Y:S01]  /*2880*/  ISETP.GT.AND P4, PT, R20, 0x18, PT ;  /* 0x000000181400780c */ /* 0x000fe20003f84270 */
[----:B------:R-:W-:Y:S01]  /*2890*/  FMUL.FTZ R71, R71, UR6 ;  /* 0x0000000647477c20 */ /* 0x000fe20008410000 */
[----:B------:R-:W-:-:S03]  /*28a0*/  ULDC UR6, c[0x0][0xa80] ;  /* 0x0002a00000067ab9 */ /* 0x000fc60000000800 */
[----:B------:R-:W2:Y:S01]  /*28b0*/  MUFU.TANH R30, R30 ;  /* 0x0000001e001e7308 */ /* 0x000ea20000002400 */
[----:B0-----:R-:W-:Y:S02]  /*28c0*/  FSEL R24, R27, -INF , P5 ;  /* 0xff8000001b187808 */ /* 0x001fe40002800000 */
[----:B------:R-:W-:Y:S02]  /*28d0*/  ISETP.GT.AND P5, PT, R20, 0x19, PT ;  /* 0x000000191400780c */ /* 0x000fe40003fa4270 */
[----:B------:R-:W-:-:S03]  /*28e0*/  FMNMX.FTZ R27, R26, R24, !PT ;  /* 0x000000181a1b7209 */ /* 0x000fc60007810000 */
[----:B------:R-:W0:Y:S01]  /*28f0*/  MUFU.TANH R36, R36 ;  /* 0x0000002400247308 */ /* 0x000e220000002400 */
[----:B-1----:R-:W-:-:S04]  /*2900*/  FSEL R193, R33, -INF , P3 ;  /* 0xff80000021c17808 */ /* 0x002fc80001800000 */
[----:B------:R-:W-:-:S03]  /*2910*/  FMNMX.FTZ R22, R193, R22, !PT ;  /* 0x00000016c1167209 */ /* 0x000fc60007810000 */
[----:B------:R-:W1:Y:S01]  /*2920*/  MUFU.TANH R31, R31 ;  /* 0x0000001f001f7308 */ /* 0x000e620000002400 */
[----:B--2---:R-:W-:Y:S02]  /*2930*/  FSEL R30, R30, -INF , P6 ;  /* 0xff8000001e1e7808 */ /* 0x004fe40003000000 */
[----:B------:R-:W-:Y:S02]  /*2940*/  ISETP.GT.AND P6, PT, R20, 0x20, PT ;  /* 0x000000201400780c */ /* 0x000fe40003fc4270 */
[----:B------:R-:W-:-:S03]  /*2950*/  FMNMX.FTZ R27, R30, R27, !PT ;  /* 0x0000001b1e1b7209 */ /* 0x000fc60007810000 */
[----:B------:R-:W2:Y:S01]  /*2960*/  MUFU.TANH R37, R37 ;  /* 0x0000002500257308 */ /* 0x000ea20000002400 */
[----:B0-----:R-:W-:-:S04]  /*2970*/  FSEL R195, R36, -INF , P4 ;  /* 0xff80000024c37808 */ /* 0x001fc80002000000 */
[----:B------:R-:W-:-:S03]  /*2980*/  FMNMX.FTZ R22, R195, R22, !PT ;  /* 0x00000016c3167209 */ /* 0x000fc60007810000 */
[----:B------:R-:W0:Y:S01]  /*2990*/  MUFU.TANH R34, R34 ;  /* 0x0000002200227308 */ /* 0x000e220000002400 */
[----:B-1----:R-:W-:Y:S02]  /*29a0*/  FSEL R28, R31, -INF , P1 ;  /* 0xff8000001f1c7808 */ /* 0x002fe40000800000 */
[----:B------:R-:W-:Y:S02]  /*29b0*/  ISETP.GT.AND P1, PT, R20, 0x21, PT ;  /* 0x000000211400780c */ /* 0x000fe40003f24270 */
[----:B------:R-:W-:-:S03]  /*29c0*/  FMNMX.FTZ R27, R28, R27, !PT ;  /* 0x0000001b1c1b7209 */ /* 0x000fc60007810000 */
[----:B------:R-:W1:Y:S01]  /*29d0*/  MUFU.TANH R40, R40 ;  /* 0x0000002800287308 */ /* 0x000e620000002400 */
[----:B--2---:R-:W-:-:S04]  /*29e0*/  FSEL R197, R37, -INF , P5 ;  /* 0xff80000025c57808 */ /* 0x004fc80002800000 */
[----:B------:R-:W-:-:S03]  /*29f0*/  FMNMX.FTZ R22, R197, R22, !PT ;  /* 0x00000016c5167209 */ /* 0x000fc60007810000 */
        /* <DEDUP_REMOVED lines=47> */
[----:B-1----:R-:W-:Y:S02]  /*2cf0*/  FSEL R206, R47, -INF , P3 ;  /* 0xff8000002fce7808 */ /* 0x002fe40001800000 */
[----:B------:R-:W-:-:S05]  /*2d00*/  ISETP.GT.AND P3, PT, R20, 0x41, PT ;  /* 0x000000411400780c */ /* 0x000fca0003f64270 */
[----:B------:R-:W1:Y:S01]  /*2d10*/  MUFU.TANH R51, R51 ;  /* 0x0000003300337308 */ /* 0x000e620000002400 */
[----:B--2---:R-:W-:-:S04]  /*2d20*/  FSEL R181, R52, -INF , P6 ;  /* 0xff80000034b57808 */ /* 0x004fc80003000000 */
[----:B------:R-:W-:-:S03]  /*2d30*/  FMNMX.FTZ R22, R181, R22, !PT ;  /* 0x00000016b5167209 */ /* 0x000fc60007810000 */
[----:B------:R-:W2:Y:S01]  /*2d40*/  MUFU.TANH R53, R53 ;  /* 0x0000003500357308 */ /* 0x000ea20000002400 */
[----:B0-----:R-:W-:Y:S02]  /*2d50*/  FSEL R163, R50, -INF , P4 ;  /* 0xff80000032a37808 */ /* 0x001fe40002000000 */
[----:B------:R-:W-:-:S05]  /*2d60*/  ISETP.GT.AND P4, PT, R20, 0x48, PT ;  /* 0x000000481400780c */ /* 0x000fca0003f84270 */
        /* <DEDUP_REMOVED lines=16> */
[----:B0-----:R-:W-:-:S04]  /*2e70*/  FSEL R169, R57, -INF , P3 ;  /* 0xff80000039a97808 */ /* 0x001fc80001800000 */
[----:B------:R-:W-:-:S03]  /*2e80*/  FMNMX.FTZ R22, R169, R22, !PT ;  /* 0x00000016a9167209 */ /* 0x000fc60007810000 */
[----:B------:R-:W0:Y:S01]  /*2e90*/  MUFU.TANH R60, R60 ;  /* 0x0000003c003c7308 */ /* 0x000e220000002400 */
[----:B-1----:R-:W-:Y:S02]  /*2ea0*/  FSEL R166, R58, -INF , P2 ;  /* 0xff8000003aa67808 */ /* 0x002fe40001000000 */
[----:B------:R-:W-:-:S05]  /*2eb0*/  ISETP.GT.AND P2, PT, R20, 0x58, PT ;  /* 0x000000581400780c */ /* 0x000fca0003f44270 */
[----:B------:R-:W1:Y:S01]  /*2ec0*/  MUFU.TANH R61, R61 ;  /* 0x0000003d003d7308 */ /* 0x000e620000002400 */
[----:B--2---:R-:W-:Y:S02]  /*2ed0*/  FSEL R168, R59, -INF , P3 ;  /* 0xff8000003ba87808 */ /* 0x004fe40001800000 */
[----:B------:R-:W-:Y:S02]  /*2ee0*/  ISETP.GT.AND P3, PT, R20, 0x59, PT ;  /* 0x000000591400780c */ /* 0x000fe40003f64270 */
[----:B------:R-:W-:-:S03]  /*2ef0*/  FMNMX.FTZ R20, R206, R27, !PT ;  /* 0x0000001bce147209 */ /* 0x000fc60007810000 */
[----:B------:R-:W2:Y:S01]  /*2f00*/  MUFU.TANH R64, R64 ;  /* 0x0000004000407308 */ /* 0x000ea20000002400 */
[----:B------:R-:W-:Y:S02]  /*2f10*/  FMNMX.FTZ R27, R163, R20, !PT ;  /* 0x00000014a31b7209 */ /* 0x000fe40007810000 */
[----:B0-----:R-:W-:Y:S02]  /*2f20*/  FSEL R185, R60, -INF , P4 ;  /* 0xff8000003cb97808 */ /* 0x001fe40002000000 */
[----:B------:R-:W-:Y:S02]  /*2f30*/  FMNMX.FTZ R27, R164, R27, !PT ;  /* 0x0000001ba41b7209 */ /* 0x000fe40007810000 */
[----:B------:R-:W-:Y:S01]  /*2f40*/  FMNMX.FTZ R22, R185, R22, !PT ;  /* 0x00000016b9167209 */ /* 0x000fe20007810000 */
[----:B------:R-:W0:Y:S01]  /*2f50*/  MUFU.TANH R65, R65 ;  /* 0x0000004100417308 */ /* 0x000e220000002400 */
[----:B------:R-:W-:Y:S02]  /*2f60*/  FMNMX.FTZ R27, R180, R27, !PT ;  /* 0x0000001bb41b7209 */ /* 0x000fe40007810000 */
[----:B-1----:R-:W-:-:S02]  /*2f70*/  FSEL R187, R61, -INF , P5 ;  /* 0xff8000003dbb7808 */ /* 0x002fc40002800000 */
[----:B------:R-:W-:Y:S02]  /*2f80*/  FMNMX.FTZ R27, R182, R27, !PT ;  /* 0x0000001bb61b7209 */ /* 0x000fe40007810000 */
[----:B------:R-:W-:Y:S01]  /*2f90*/  FMNMX.FTZ R31, R187, R22, !PT ;  /* 0x00000016bb1f7209 */ /* 0x000fe20007810000 */
[----:B------:R-:W1:Y:S01]  /*2fa0*/  MUFU.TANH R62, R62 ;  /* 0x0000003e003e7308 */ /* 0x000e620000002400 */
[----:B--2---:R-:W-:Y:S02]  /*2fb0*/  FSEL R162, R64, -INF , P6 ;  /* 0xff80000040a27808 */ /* 0x004fe40003000000 */
[----:B------:R-:W-:Y:S02]  /*2fc0*/  FMNMX.FTZ R27, R166, R27, !PT ;  /* 0x0000001ba61b7209 */ /* 0x000fe40007810000 */
[----:B------:R-:W-:Y:S02]  /*2fd0*/  FMNMX.FTZ R31, R162, R31, !PT ;  /* 0x0000001fa21f7209 */ /* 0x000fe40007810000 */
[----:B------:R-:W-:Y:S01]  /*2fe0*/  FMNMX.FTZ R27, R168, R27, !PT ;  /* 0x0000001ba81b7209 */ /* 0x000fe20007810000 */
[----:B------:R-:W2:Y:S01]  /*2ff0*/  MUFU.TANH R68, R68 ;  /* 0x0000004400447308 */ /* 0x000ea20000002400 */
[----:B0-----:R-:W-:-:S04]  /*3000*/  FSEL R170, R65, -INF , P1 ;  /* 0xff80000041aa7808 */ /* 0x001fc80000800000 */
[----:B------:R-:W-:-:S03]  /*3010*/  FMNMX.FTZ R20, R170, R31, !PT ;  /* 0x0000001faa147209 */ /* 0x000fc60007810000 */
[----:B------:R-:W0:Y:S01]  /*3020*/  MUFU.TANH R63, R63 ;  /* 0x0000003f003f7308 */ /* 0x000e220000002400 */
[----:B-1----:R-:W-:-:S04]  /*3030*/  FSEL R188, R62, -INF , P4 ;  /* 0xff8000003ebc7808 */ /* 0x002fc80002000000 */
[----:B------:R-:W-:-:S03]  /*3040*/  FMNMX.FTZ R27, R188, R27, !PT ;  /* 0x0000001bbc1b7209 */ /* 0x000fc60007810000 */
[----:B------:R-:W1:Y:S01]  /*3050*/  MUFU.TANH R66, R66 ;  /* 0x0000004200427308 */ /* 0x000e620000002400 */
[----:B--2---:R-:W-:-:S04]  /*3060*/  FSEL R171, R68, -INF , P2 ;  /* 0xff80000044ab7808 */ /* 0x004fc80001000000 */
[----:B------:R-:W-:-:S03]  /*3070*/  FMNMX.FTZ R31, R171, R20, !PT ;  /* 0x00000014ab1f7209 */ /* 0x000fc60007810000 */
        /* <DEDUP_REMOVED lines=11> */
[----:B------:R-:W-:Y:S02]  /*3130*/  FMNMX.FTZ R31, R172, R31, !PT ;  /* 0x0000001fac1f7209 */ /* 0x000fe40007810000 */
[----:B-1----:R-:W-:-:S03]  /*3140*/  FSEL R175, R70, -INF , P2 ;  /* 0xff80000046af7808 */ /* 0x002fc60001000000 */
[----:B------:R-:W0:Y:S01]  /*3150*/  SHFL.BFLY PT, R22, R31, 0x2, 0x1f ;  /* 0x0c401f001f167f89 */ /* 0x000e2200000e0000 */
[----:B------:R-:W-:Y:S02]  /*3160*/  FMNMX.FTZ R27, R175, R20, !PT ;  /* 0x00000014af1b7209 */ /* 0x000fe40007810000 */
[----:B--2---:R-:W-:-:S04]  /*3170*/  FSEL R176, R71, -INF , P3 ;  /* 0xff80000047b07808 */ /* 0x004fc80001800000 */
[----:B------:R-:W-:-:S05]  /*3180*/  FMNMX.FTZ R27, R176, R27, !PT ;  /* 0x0000001bb01b7209 */ /* 0x000fca0007810000 */
[----:B------:R-:W1:Y:S01]  /*3190*/  SHFL.BFLY PT, R20, R27, 0x2, 0x1f ;  /* 0x0c401f001b147f89 */ /* 0x000e6200000e0000 */
[----:B0-----:R-:W-:-:S05]  /*31a0*/  FMNMX.FTZ R22, R31, R22, !PT ;  /* 0x000000161f167209 */ /* 0x001fca0007810000 */
[----:B------:R-:W0:Y:S01]  /*31b0*/  SHFL.BFLY PT, R189, R22, 0x1, 0x1f ;  /* 0x0c201f0016bd7f89 */ /* 0x000e2200000e0000 */
[----:B-1----:R-:W-:-:S05]  /*31c0*/  FMNMX.FTZ R31, R27, R20, !PT ;  /* 0x000000141b1f7209 */ /* 0x002fca0007810000 */
[----:B------:R-:W1:Y:S01]  /*31d0*/  SHFL.BFLY PT, R196, R31, 0x1, 0x1f ;  /* 0x0c201f001fc47f89 */ /* 0x000e6200000e0000 */
[----:B0-----:R-:W-:Y:S01]  /*31e0*/  FMNMX.FTZ R189, R22, R189, !PT ;  /* 0x000000bd16bd7209 */ /* 0x001fe20007810000 */
[----:B------:R0:W-:Y:S06]  /*31f0*/  BAR.ARV R157, 0x100 ;  /* 0x0004009d0000751d */ /* 0x0001ec0000002000 */
[C---:B------:R-:W-:Y:S01]  /*3200*/  FMUL.FTZ R178, R189.reuse, UR6 ;  /* 0x00000006bdb27c20 */ /* 0x040fe20008410000 */
[----:B------:R-:W-:-:S04]  /*3210*/  FSETP.NEU.FTZ.AND P1, PT, R189, -INF , PT ;  /* 0xff800000bd00780b */ /* 0x000fc80003f3d000 */
[----:B------:R-:W-:Y:S02]  /*3220*/  FSEL R178, R178, RZ, P1 ;  /* 0x000000ffb2b27208 */ /* 0x000fe40000800000 */
[----:B-1----:R-:W-:-:S03]  /*3230*/  FMNMX.FTZ R196, R31, R196, !PT ;  /* 0x000000c41fc47209 */ /* 0x002fc60007810000 */
[--C-:B------:R-:W-:Y:S01]  /*3240*/  FFMA.FTZ R20, R21, UR6, -R178.reuse ;  /* 0x0000000615147c23 */ /* 0x100fe200080108b2 */
[--C-:B------:R-:W-:Y:S01]  /*3250*/  FFMA.FTZ R22, R23, UR6, -R178.reuse ;  /* 0x0000000617167c23 */ /* 0x100fe200080108b2 */
[--C-:B------:R-:W-:Y:S01]  /*3260*/  FFMA.FTZ R21, R25, UR6, -R178.reuse ;  /* 0x0000000619157c23 */ /* 0x100fe200080108b2 */
[C---:B------:R-:W-:Y:S01]  /*3270*/  FSETP.NEU.FTZ.AND P1, PT, R196.reuse, -INF , PT ;  /* 0xff800000c400780b */ /* 0x040fe20003f3d000 */
[----:B------:R-:W-:Y:S01]  /*3280*/  FMUL.FTZ R177, R196, UR6 ;  /* 0x00000006c4b17c20 */ /* 0x000fe20008410000 */
[--C-:B------:R-:W-:Y:S01]  /*3290*/  FFMA.FTZ R23, R29, UR6, -R178.reuse ;  /* 0x000000061d177c23 */ /* 0x100fe200080108b2 */
[----:B------:R-:W-:Y:S01]  /*32a0*/  MUFU.EX2 R20, R20 ;  /* 0x0000001400147308 */ /* 0x000fe20000000800 */
[--C-:B------:R-:W-:Y:S01]  /*32b0*/  FFMA.FTZ R184, R191, UR6, -R178.reuse ;  /* 0x00000006bfb87c23 */ /* 0x100fe200080108b2 */
[--C-:B------:R-:W-:Y:S01]  /*32c0*/  FFMA.FTZ R191, R193, UR6, -R178.reuse ;  /* 0x00000006c1bf7c23 */ /* 0x100fe200080108b2 */
[----:B------:R-:W-:Y:S01]  /*32d0*/  FSEL R177, R177, RZ, P1 ;  /* 0x000000ffb1b17208 */ /* 0x000fe20000800000 */
[--C-:B------:R-:W-:Y:S01]  /*32e0*/  FFMA.FTZ R186, R195, UR6, -R178.reuse ;  /* 0x00000006c3ba7c23 */ /* 0x100fe200080108b2 */
[----:B------:R-:W-:Y:S01]  /*32f0*/  ISETP.NE.AND P1, PT, R72, RZ, PT ;  /* 0x000000ff4800720c */ /* 0x000fe20003f25270 */
[--C-:B------:R-:W-:Y:S01]  /*3300*/  FFMA.FTZ R193, R197, UR6, -R178.reuse ;  /* 0x00000006c5c17c23 */ /* 0x100fe200080108b2 */
[--C-:B------:R-:W-:Y:S01]  /*3310*/  FFMA.FTZ R179, R179, UR6, -R178.reuse ;  /* 0x00000006b3b37c23 */ /* 0x100fe200080108b2 */
[--C-:B------:R-:W-:Y:S01]  /*3320*/  FFMA.FTZ R159, R24, UR6, -R177.reuse ;  /* 0x00000006189f7c23 */ /* 0x100fe200080108b1 */
[--C-:B------:R-:W-:Y:S01]  /*3330*/  FFMA.FTZ R156, R26, UR6, -R177.reuse ;  /* 0x000000061a9c7c23 */ /* 0x100fe200080108b1 */
[--C-:B------:R-:W-:Y:S01]  /*3340*/  FFMA.FTZ R158, R30, UR6, -R177.reuse ;  /* 0x000000061e9e7c23 */ /* 0x100fe200080108b1 */
[--C-:B------:R-:W-:Y:S01]  /*3350*/  FFMA.FTZ R161, R28, UR6, -R177.reuse ;  /* 0x000000061ca17c23 */ /* 0x100fe200080108b1 */
[----:B------:R-:W1:Y:S01]  /*3360*/  MUFU.EX2 R21, R21 ;  /* 0x0000001500157308 */ /* 0x000e620000000800 */
[--C-:B------:R-:W-:Y:S01]  /*3370*/  FFMA.FTZ R195, R194, UR6, -R177.reuse ;  /* 0x00000006c2c37c23 */ /* 0x100fe200080108b1 */
[--C-:B------:R-:W-:Y:S01]  /*3380*/  FFMA.FTZ R192, R192, UR6, -R177.reuse ;  /* 0x00000006c0c07c23 */ /* 0x100fe200080108b1 */
[--C-:B------:R-:W-:Y:S01]  /*3390*/  FFMA.FTZ R194, R198, UR6, -R177.reuse ;  /* 0x00000006c6c27c23 */ /* 0x100fe200080108b1 */
[----:B------:R-:W-:Y:S01]  /*33a0*/  FFMA.FTZ R197, R200, UR6, -R177 ;  /* 0x00000006c8c57c23 */ /* 0x000fe200080108b1 */
[----:B------:R-:W-:Y:S01]  /*33b0*/  FFMA.FTZ R198, R199, UR6, -R178 ;  /* 0x00000006c7c67c23 */ /* 0x000fe200080108b2 */
[----:B------:R-:W-:-:S02]  /*33c0*/  @!P1 VIADD R24, R160, 0x32440 ;  /* 0x00032440a0189836 */ /* 0x000fc40000000000 */
[--C-:B------:R-:W-:Y:S01]  /*33d0*/  FFMA.FTZ R199, R201, UR6, -R178.reuse ;  /* 0x00000006c9c77c23 */ /* 0x100fe200080108b2 */
[----:B------:R-:W-:Y:S01]  /*33e0*/  MUFU.EX2 R22, R22 ;  /* 0x0000001600167308 */ /* 0x000fe20000000800 */
[--C-:B------:R-:W-:Y:S01]  /*33f0*/  FFMA.FTZ R200, R203, UR6, -R178.reuse ;  /* 0x00000006cbc87c23 */ /* 0x100fe200080108b2 */
[----:B------:R-:W-:Y:S01]  /*3400*/  FFMA.FTZ R201, R205, UR6, -R178 ;  /* 0x00000006cdc97c23 */ /* 0x000fe200080108b2 */
[----:B------:R-:W-:Y:S01]  /*3410*/  @!P1 PRMT R24, RZ, 0x654, R24 ;  /* 0x00000654ff189816 */ /* 0x000fe20000000018 */
[--C-:B------:R-:W-:Y:S01]  /*3420*/  FFMA.FTZ R203, R204, UR6, -R177.reuse ;  /* 0x00000006cccb7c23 */ /* 0x100fe200080108b1 */
[--C-:B------:R-:W-:Y:S01]  /*3430*/  FFMA.FTZ R204, R208, UR6, -R177.reuse ;  /* 0x00000006d0cc7c23 */ /* 0x100fe200080108b1 */
[--C-:B------:R-:W-:Y:S01]  /*3440*/  FFMA.FTZ R205, R210, UR6, -R177.reuse ;  /* 0x00000006d2cd7c23 */ /* 0x100fe200080108b1 */
[----:B------:R2:W-:Y:S01]  /*3450*/  @!P1 SYNCS.ARRIVE.TRANS64.RED.A1T0 RZ, [R24+URZ], RZ ;  /* 0x000000ff18ff99a7 */ /* 0x0005e2000810043f */
[----:B------:R-:W3:Y:S01]  /*3460*/  MUFU.EX2 R23, R23 ;  /* 0x0000001700177308 */ /* 0x000ee20000000800 */
[----:B-1----:R-:W-:Y:S01]  /*3470*/  F2FP.F16.F32.PACK_AB R152, R21, R20 ;  /* 0x000000141598723e */ /* 0x002fe200000000ff */
[--C-:B------:R-:W-:Y:S01]  /*3480*/  FFMA.FTZ R206, R206, UR6, -R177.reuse ;  /* 0x00000006cece7c23 */ /* 0x100fe200080108b1 */
        /* <DEDUP_REMOVED lines=8> */
[--C-:B------:R-:W-:Y:S01]  /*3510*/  FFMA.FTZ R182, R169, UR6, -R178.reuse ;  /* 0x00000006a9b67c23 */ /* 0x100fe200080108b2 */
[--C-:B------:R-:W-:Y:S01]  /*3520*/  FFMA.FTZ R169, R185, UR6, -R178.reuse ;  /* 0x00000006b9a97c23 */ /* 0x100fe200080108b2 */
[--C-:B------:R-:W-:Y:S01]  /*3530*/  FFMA.FTZ R183, R168, UR6, -R177.reuse ;  /* 0x00000006a8b77c23 */ /* 0x100fe200080108b1 */
[--C-:B------:R-:W-:Y:S01]  /*3540*/  FFMA.FTZ R167, R167, UR6, -R178.reuse ;  /* 0x00000006a7a77c23 */ /* 0x100fe200080108b2 */
[--C-:B------:R-:W-:Y:S01]  /*3550*/  FFMA.FTZ R212, R187, UR6, -R178.reuse ;  /* 0x00000006bbd47c23 */ /* 0x100fe200080108b2 */
[----:B------:R-:W1:Y:S01]  /*3560*/  MUFU.EX2 R159, R159 ;  /* 0x0000009f009f7308 */ /* 0x000e620000000800 */
[----:B---3--:R-:W-:Y:S01]  /*3570*/  F2FP.F16.F32.PACK_AB R154, R23, R22 ;  /* 0x00000016179a723e */ /* 0x008fe200000000ff */
        /* <DEDUP_REMOVED lines=10> */
[----:B------:R-:W-:Y:S01]  /*3620*/  FFMA.FTZ R162, R162, UR6, -R178 ;  /* 0x00000006a2a27c23 */ /* 0x000fe200080108b2 */
[----:B------:R-:W-:Y:S01]  /*3630*/  FFMA.FTZ R175, R176, UR6, -R177 ;  /* 0x00000006b0af7c23 */ /* 0x000fe200080108b1 */
[----:B------:R-:W-:Y:S01]  /*3640*/  FADD.FTZ R21, R20, R21 ;  /* 0x0000001514157221 */ /* 0x000fe20000010000 */
[----:B------:R-:W-:Y:S01]  /*3650*/  @!P1 VIADD R160, R160, 0x32460 ;  /* 0x00032460a0a09836 */ /* 0x000fe20000000000 */
[----:B------:R-:W3:Y:S01]  /*3660*/  MUFU.EX2 R161, R161 ;  /* 0x000000a100a17308 */ /* 0x000ee20000000800 */
[----:B-1----:R-:W-:Y:S01]  /*3670*/  F2FP.F16.F32.PACK_AB R153, R159, R156 ;  /* 0x0000009c9f99723e */ /* 0x002fe200000000ff */
[----:B------:R-:W-:Y:S01]  /*3680*/  FADD.FTZ R159, R156, R159 ;  /* 0x0000009f9c9f7221 */ /* 0x000fe20000010000 */
[----:B------:R-:W-:Y:S01]  /*3690*/  FADD.FTZ R22, R22, R21 ;  /* 0x0000001516167221 */ /* 0x000fe20000010000 */
[----:B------:R-:W-:-:S03]  /*36a0*/  @!P1 PRMT R160, RZ, 0x654, R160 ;  /* 0x00000654ffa09816 */ /* 0x000fc600000000a0 */
[----:B------:R-:W-:Y:S01]  /*36b0*/  FADD.FTZ R23, R23, R22 ;  /* 0x0000001617177221 */ /* 0x000fe20000010000 */
[----:B------:R-:W-:Y:S08]  /*36c0*/  MUFU.EX2 R184, R184 ;  /* 0x000000b800b87308 */ /* 0x000ff00000000800 */
[----:B------:R-:W1:Y:S01]  /*36d0*/  MUFU.EX2 R191, R191 ;  /* 0x000000bf00bf7308 */ /* 0x000e620000000800 */
[----:B---3--:R-:W-:Y:S01]  /*36e0*/  F2FP.F16.F32.PACK_AB R155, R161, R158 ;  /* 0x0000009ea19b723e */ /* 0x008fe200000000ff */
[----:B------:R0:W-:Y:S01]  /*36f0*/  BAR.SYNC.DEFER_BLOCKING R15, 0x100 ;  /* 0x0004000f0000751d */ /* 0x0001e20000010000 */
[----:B------:R-:W-:-:S04]  /*3700*/  FADD.FTZ R158, R158, R159 ;  /* 0x0000009f9e9e7221 */ /* 0x000fc80000010000 */
[----:B------:R-:W-:Y:S01]  /*3710*/  FADD.FTZ R161, R161, R158 ;  /* 0x0000009ea1a17221 */ /* 0x000fe20000010000 */
[----:B------:R-:W-:Y:S08]  /*3720*/  MUFU.EX2 R186, R186 ;  /* 0x000000ba00ba7308 */ /* 0x000ff00000000800 */
[----:B------:R-:W-:Y:S08]  /*3730*/  MUFU.EX2 R193, R193 ;  /* 0x000000c100c17308 */ /* 0x000ff00000000800 */
[----:B------:R-:W-:Y:S01]  /*3740*/  MUFU.EX2 R192, R192 ;  /* 0x000000c000c07308 */ /* 0x000fe20000000800 */
[----:B--2---:R-:W-:-:S06]  /*3750*/  WARPGROUP.ARRIVE ;  /* 0x00000000000079c5 */ /* 0x004fcc0000000000 */
[----:B------:R-:W-:Y:S01]  /*3760*/  HGMMA.64x256x16.F32 R24, R152, gdesc[UR8].tnspB, RZ, !UPT, gsb0 ;  /* 0x43e0000898187df0 */ /* 0x000fe2000c0008ff */
[----:B------:R-:W2:Y:S01]  /*3770*/  MUFU.EX2 R195, R195 ;  /* 0x000000c300c37308 */ /* 0x000ea20000000800 */
[----:B------:R-:W-:Y:S01]  /*3780*/  UIADD3 UR10, UR7, 0x80, URZ ;  /* 0x00000080070a7890 */ /* 0x000fe2000fffe03f */
[----:B------:R-:W-:-:S06]  /*3790*/  UMOV UR11, 0x40000040 ;  /* 0x40000040000b7882 */ /* 0x000fcc0000000000 */
[----:B------:R-:W-:Y:S08]  /*37a0*/  MUFU.EX2 R194, R194 ;  /* 0x000000c200c27308 */ /* 0x000ff00000000800 */
[----:B------:R-:W3:Y:S08]  /*37b0*/  MUFU.EX2 R197, R197 ;  /* 0x000000c500c57308 */ /* 0x000ef00000000800 */
[----:B------:R-:W-:Y:S08]  /*37c0*/  MUFU.EX2 R198, R198 ;  /* 0x000000c600c67308 */ /* 0x000ff00000000800 */
[----:B------:R-:W4:Y:S08]  /*37d0*/  MUFU.EX2 R199, R199 ;  /* 0x000000c700c77308 */ /* 0x000f300000000800 */
[----:B------:R-:W-:Y:S08]  /*37e0*/  MUFU.EX2 R200, R200 ;  /* 0x000000c800c87308 */ /* 0x000ff00000000800 */
[----:B------:R-:W-:Y:S08]  /*37f0*/  MUFU.EX2 R201, R201 ;  /* 0x000000c900c97308 */ /* 0x000ff00000000800 */
[----:B------:R-:W-:Y:S08]  /*3800*/  MUFU.EX2 R203, R203 ;  /* 0x000000cb00cb7308 */ /* 0x000ff00000000800 */
[----:B------:R-:W5:Y:S08]  /*3810*/  MUFU.EX2 R204, R204 ;  /* 0x000000cc00cc7308 */ /* 0x000f700000000800 */
[----:B------:R-:W-:Y:S08]  /*3820*/  MUFU.EX2 R205, R205 ;  /* 0x000000cd00cd7308 */ /* 0x000ff00000000800 */
[----:B------:R-:W0:Y:S08]  /*3830*/  MUFU.EX2 R206, R206 ;  /* 0x000000ce00ce7308 */ /* 0x000e300000000800 */
[----:B------:R-:W-:Y:S08]  /*3840*/  MUFU.EX2 R179, R179 ;  /* 0x000000b300b37308 */ /* 0x000ff00000000800 */
[----:B------:R-:W0:Y:S08]  /*3850*/  MUFU.EX2 R208, R208 ;  /* 0x000000d000d07308 */ /* 0x000e300000000800 */
[----:B------:R-:W-:Y:S08]  /*3860*/  MUFU.EX2 R165, R165 ;  /* 0x000000a500a57308 */ /* 0x000ff00000000800 */
[----:B------:R-:W-:Y:S08]  /*3870*/  MUFU.EX2 R210, R210 ;  /* 0x000000d200d27308 */ /* 0x000ff00000000800 */
[----:B------:R-:W-:Y:S08]  /*3880*/  MUFU.EX2 R163, R163 ;  /* 0x000000a300a37308 */ /* 0x000ff00000000800 */
[----:B------:R-:W0:Y:S08]  /*3890*/  MUFU.EX2 R164, R164 ;  /* 0x000000a400a47308 */ /* 0x000e300000000800 */
        /* <DEDUP_REMOVED lines=16> */
[----:B------:R-:W-:Y:S01]  /*39a0*/  MUFU.EX2 R174, R174 ;  /* 0x000000ae00ae7308 */ /* 0x000fe20000000800 */
[----:B------:R-:W-:-:S02]  /*39b0*/  WARPGROUP.DEPBAR.LE gsb0, 0x0 ;  /* 0x00008000000079c5 */ /* 0x000fc40000010000 */
[----:B-1----:R-:W-:-:S05]  /*39c0*/  F2FP.F16.F32.PACK_AB R152, R191, R184 ;  /* 0x000000b8bf98723e */ /* 0x002fca00000000ff */
[----:B------:R-:W1:Y:S01]  /*39d0*/  MUFU.EX2 R175, R175 ;  /* 0x000000af00af7308 */ /* 0x000e620000000800 */
[----:B--2---:R-:W-:Y:S01]  /*39e0*/  F2FP.F16.F32.PACK_AB R153, R195, R192 ;  /* 0x000000c0c399723e */ /* 0x004fe200000000ff */
[----:B------:R-:W-:Y:S01]  /*39f0*/  FADD.FTZ R184, R184, R23 ;  /* 0x00000017b8b87221 */ /* 0x000fe20000010000 */
[----:B------:R-:W-:Y:S01]  /*3a00*/  F2FP.F16.F32.PACK_AB R154, R193, R186 ;  /* 0x000000bac19a723e */ /* 0x000fe200000000ff */
[----:B------:R-:W-:Y:S01]  /*3a10*/  FADD.FTZ R192, R192, R161 ;  /* 0x000000a1c0c07221 */ /* 0x000fe20000010000 */
[----:B---3--:R-:W-:Y:S01]  /*3a20*/  F2FP.F16.F32.PACK_AB R155, R197, R194 ;  /* 0x000000c2c59b723e */ /* 0x008fe200000000ff */
[----:B------:R-:W-:Y:S02]  /*3a30*/  FADD.FTZ R191, R191, R184 ;  /* 0x000000b8bfbf7221 */ /* 0x000fe40000010000 */
[----:B------:R-:W-:Y:S01]  /*3a40*/  FADD.FTZ R195, R195, R192 ;  /* 0x000000c0c3c37221 */ /* 0x000fe20000010000 */
[----:B------:R-:W-:Y:S01]  /*3a50*/  WARPGROUP.ARRIVE ;  /* 0x00000000000079c5 */ /* 0x000fe20000000000 */
[----:B------:R-:W-:-:S02]  /*3a60*/  FADD.FTZ R186, R186, R191 ;  /* 0x000000bfbaba7221 */ /* 0x000fc40000010000 */
[----:B------:R-:W-:Y:S02]  /*3a70*/  FADD.FTZ R194, R194, R195 ;  /* 0x000000c3c2c27221 */ /* 0x000fe40000010000 */
[----:B------:R-:W-:Y:S01]  /*3a80*/  FADD.FTZ R193, R193, R186 ;  /* 0x000000bac1c17221 */ /* 0x000fe20000010000 */
[----:B------:R-:W-:Y:S01]  /*3a90*/  HGMMA.64x256x16.F32 R24, R152, gdesc[UR8].tnspB, R24, gsb0 ;  /* 0x43e0000898187df0 */ /* 0x000fe20008000818 */
[----:B------:R-:W-:Y:S01]  /*3aa0*/  UIADD3 UR10, UR7, 0x100, URZ ;  /* 0x00000100070a7890 */ /* 0x000fe2000fffe03f */
[----:B------:R-:W-:Y:S01]  /*3ab0*/  FADD.FTZ R194, R197, R194 ;  /* 0x000000c2c5c27221 */ /* 0x000fe20000010000 */
[----:B------:R-:W-:Y:S01]  /*3ac0*/  UMOV UR11, 0x40000040 ;  /* 0x40000040000b7882 */ /* 0x000fe20000000000 */
[----:B------:R-:W-:Y:S02]  /*3ad0*/  WARPGROUP.DEPBAR.LE gsb0, 0x0 ;  /* 0x00008000000079c5 */ /* 0x000fe40000010000 */
[----:B----4-:R-:W-:Y:S01]  /*3ae0*/  F2FP.F16.F32.PACK_AB R152, R199, R198 ;  /* 0x000000c6c798723e */ /* 0x010fe200000000ff */
[----:B------:R-:W-:Y:S01]  /*3af0*/  FADD.FTZ R198, R198, R193 ;  /* 0x000000c1c6c67221 */ /* 0x000fe20000010000 */
[----:B-----5:R-:W-:Y:S01]  /*3b00*/  F2FP.F16.F32.PACK_AB R153, R204, R203 ;  /* 0x000000cbcc99723e */ /* 0x020fe200000000ff */
[----:B------:R-:W-:Y:S01]  /*3b10*/  FADD.FTZ R203, R203, R194 ;  /* 0x000000c2cbcb7221 */ /* 0x000fe20000010000 */
[----:B------:R-:W-:Y:S01]  /*3b20*/  F2FP.F16.F32.PACK_AB R154, R201, R200 ;  /* 0x000000c8c99a723e */ /* 0x000fe200000000ff */
[----:B------:R-:W-:Y:S01]  /*3b30*/  FADD.FTZ R199, R199, R198 ;  /* 0x000000c6c7c77221 */ /* 0x000fe20000010000 */
[----:B0-----:R-:W-:Y:S01]  /*3b40*/  F2FP.F16.F32.PACK_AB R155, R206, R205 ;  /* 0x000000cdce9b723e */ /* 0x001fe200000000ff */
[----:B------:R-:W-:-:S02]  /*3b50*/  FADD.FTZ R204, R204, R203 ;  /* 0x000000cbcccc7221 */ /* 0x000fc40000010000 */
[----:B------:R-:W-:Y:S01]  /*3b60*/  FADD.FTZ R200, R200, R199 ;  /* 0x000000c7c8c87221 */ /* 0x000fe20000010000 */
[----:B------:R-:W-:Y:S01]  /*3b70*/  WARPGROUP.ARRIVE ;  /* 0x00000000000079c5 */ /* 0x000fe20000000000 */
[----:B------:R-:W-:Y:S02]  /*3b80*/  FADD.FTZ R205, R205, R204 ;  /* 0x000000cccdcd7221 */ /* 0x000fe40000010000 */
[----:B------:R-:W-:Y:S02]  /*3b90*/  FADD.FTZ R200, R201, R200 ;  /* 0x000000c8c9c87221 */ /* 0x000fe40000010000 */
[----:B------:R-:W-:-:S07]  /*3ba0*/  FADD.FTZ R206, R206, R205 ;  /* 0x000000cdcece7221 */ /* 0x000fce0000010000 */
[----:B------:R-:W-:Y:S01]  /*3bb0*/  HGMMA.64x256x16.F32 R24, R152, gdesc[UR8].tnspB, R24, gsb0 ;  /* 0x43e0000898187df0 */ /* 0x000fe20008000818 */
[----:B------:R-:W-:Y:S01]  /*3bc0*/  UIADD3 UR10, UR7, 0x180, URZ ;  /* 0x00000180070a7890 */ /* 0x000fe2000fffe03f */
[----:B------:R-:W-:Y:S01]  /*3bd0*/  UMOV UR11, 0x40000040 ;  /* 0x40000040000b7882 */ /* 0x000fe20000000000 */
[----:B------:R-:W-:Y:S02]  /*3be0*/  WARPGROUP.DEPBAR.LE gsb0, 0x0 ;  /* 0x00008000000079c5 */ /* 0x000fe40000010000 */
[----:B------:R-:W-:Y:S01]  /*3bf0*/  F2FP.F16.F32.PACK_AB R152, R208, R179 ;  /* 0x000000b3d098723e */ /* 0x000fe200000000ff */
[----:B------:R-:W-:Y:S01]  /*3c00*/  FADD.FTZ R179, R179, R200 ;  /* 0x000000c8b3b37221 */ /* 0x000fe20000010000 */
[----:B------:R-:W-:Y:S01]  /*3c10*/  F2FP.F16.F32.PACK_AB R153, R164, R163 ;  /* 0x000000a3a499723e */ /* 0x000fe200000000ff */
[----:B------:R-:W-:Y:S01]  /*3c20*/  FADD.FTZ R163, R163, R206 ;  /* 0x000000cea3a37221 */ /* 0x000fe20000010000 */
[----:B------:R-:W-:Y:S01]  /*3c30*/  F2FP.F16.F32.PACK_AB R154, R210, R165 ;  /* 0x000000a5d29a723e */ /* 0x000fe200000000ff */
[----:B------:R-:W-:Y:S01]  /*3c40*/  FADD.FTZ R208, R208, R179 ;  /* 0x000000b3d0d07221 */ /* 0x000fe20000010000 */
[----:B------:R-:W-:Y:S01]  /*3c50*/  F2FP.F16.F32.PACK_AB R155, R181, R180 ;  /* 0x000000b4b59b723e */ /* 0x000fe200000000ff */
[----:B------:R-:W-:-:S02]  /*3c60*/  FADD.FTZ R163, R164, R163 ;  /* 0x000000a3a4a37221 */ /* 0x000fc40000010000 */
[----:B------:R-:W-:Y:S01]  /*3c70*/  FADD.FTZ R165, R165, R208 ;  /* 0x000000d0a5a57221 */ /* 0x000fe20000010000 */
[----:B------:R-:W-:Y:S01]  /*3c80*/  WARPGROUP.ARRIVE ;  /* 0x00000000000079c5 */ /* 0x000fe20000000000 */
[----:B------:R-:W-:Y:S02]  /*3c90*/  FADD.FTZ R180, R180, R163 ;  /* 0x000000a3b4b47221 */ /* 0x000fe40000010000 */
[----:B------:R-:W-:Y:S02]  /*3ca0*/  FADD.FTZ R210, R210, R165 ;  /* 0x000000a5d2d27221 */ /* 0x000fe40000010000 */
[----:B------:R-:W-:-:S08]  /*3cb0*/  FADD.FTZ R181, R181, R180 ;  /* 0x000000b4b5b57221 */ /* 0x000fd00000010000 */
        /* <DEDUP_REMOVED lines=19> */
[----:B------:R-:W-:Y:S01]  /*3df0*/  R2UR UR7, R17 ;  /* 0x00000000110772ca */ /* 0x000fe200000e0000 */
[----:B------:R-:W-:-:S12]  /*3e00*/  UMOV UR11, 0x40000040 ;  /* 0x40000040000b7882 */ /* 0x000fd80000000000 */
[----:B------:R-:W-:-:S06]  /*3e10*/  UISETP.GE.AND UP0, UPT, UR60, UR7, UPT ;  /* 0x000000073c00728c */ /* 0x000fcc000bf06270 */
[----:B------:R-:W-:Y:S01]  /*3e20*/  PLOP3.LUT P2, PT, PT, PT, UP0, 0x80, 0x0 ;  /* 0x000000000000781c */ /* 0x000fe20003f4f008 */
[----:B------:R-:W-:Y:S02]  /*3e30*/  WARPGROUP.DEPBAR.LE gsb0, 0x0 ;  /* 0x00008000000079c5 */ /* 0x000fe40000010000 */
[----:B------:R-:W-:Y:S01]  /*3e40*/  F2FP.F16.F32.PACK_AB R152, R187, R162 ;  /* 0x000000a2bb98723e */ /* 0x000fe200000000ff */
[----:B------:R-:W-:Y:S01]  /*3e50*/  FADD.FTZ R162, R162, R169 ;  /* 0x000000a9a2a27221 */ /* 0x000fe20000010000 */
[----:B------:R-:W-:Y:S01]  /*3e60*/  F2FP.F16.F32.PACK_AB R153, R173, R172 ;  /* 0x000000acad99723e */ /* 0x000fe200000000ff */
[----:B------:R-:W-:Y:S01]  /*3e70*/  FADD.FTZ R172, R172, R185 ;  /* 0x000000b9acac7221 */ /* 0x000fe20000010000 */
[----:B------:R-:W-:Y:S01]  /*3e80*/  F2FP.F16.F32.PACK_AB R154, R171, R170 ;  /* 0x000000aaab9a723e */ /* 0x000fe200000000ff */
[----:B------:R-:W-:Y:S01]  /*3e90*/  FADD.FTZ R187, R187, R162 ;  /* 0x000000a2bbbb7221 */ /* 0x000fe20000010000 */
[----:B-1----:R-:W-:Y:S01]  /*3ea0*/  F2FP.F16.F32.PACK_AB R155, R175, R174 ;  /* 0x000000aeaf9b723e */ /* 0x002fe200000000ff */
[----:B------:R-:W-:-:S02]  /*3eb0*/  FADD.FTZ R173, R173, R172 ;  /* 0x000000acadad7221 */ /* 0x000fc40000010000 */
[----:B------:R-:W-:Y:S01]  /*3ec0*/  FADD.FTZ R20, R170, R187 ;  /* 0x000000bbaa147221 */ /* 0x000fe20000010000 */
[----:B------:R-:W-:Y:S01]  /*3ed0*/  WARPGROUP.ARRIVE ;  /* 0x00000000000079c5 */ /* 0x000fe20000000000 */
[----:B------:R-:W-:Y:S02]  /*3ee0*/  FADD.FTZ R174, R174, R173 ;  /* 0x000000adaeae7221 */ /* 0x000fe40000010000 */
[----:B------:R-:W-:Y:S02]  /*3ef0*/  FADD.FTZ R20, R171, R20 ;  /* 0x00000014ab147221 */ /* 0x000fe40000010000 */
[----:B------:R-:W-:Y:S01]  /*3f00*/  FADD.FTZ R21, R175, R174 ;  /* 0x000000aeaf157221 */ /* 0x000fe20000010000 */
[----:B------:R-:W-:Y:S03]  /*3f10*/  HGMMA.64x256x16.F32 R24, R152, gdesc[UR8].tnspB, R24, gsb0 ;  /* 0x43e0000898187df0 */ /* 0x000fe60008000818 */
[----:B------:R-:W-:-:S02]  /*3f20*/  WARPGROUP.DEPBAR.LE gsb0, 0x0 ;  /* 0x00008000000079c5 */ /* 0x000fc40000010000 */
[----:B------:R0:W-:Y:S01]  /*3f30*/  @!P1 SYNCS.ARRIVE.TRANS64.RED.A1T0 RZ, [R160+URZ], RZ ;  /* 0x000000ffa0ff99a7 */ /* 0x0001e2000810043f */
[----:B------:R-:W-:Y:S05]  /*3f40*/  @!P2 BRA `(.L_x_187) ;  /* 0x0000002800d0a947 */ /* 0x000fea0003800000 */
[----:B------:R-:W-:Y:S01]  /*3f50*/  UMOV UR6, URZ ;  /* 0x0000003f00067c82 */ /* 0x000fe20008000000 */
[----:B------:R-:W-:Y:S01]  /*3f60*/  IMAD.MOV.U32 R23, RZ, RZ, R196 ;  /* 0x000000ffff177224 */ /* 0x000fe200078e00c4 */
[----:B------:R-:W-:Y:S01]  /*3f70*/  MOV R203, UR60 ;  /* 0x0000003c00cb7c02 */ /* 0x000fe20008000f00 */
[----:B------:R-:W-:Y:S01]  /*3f80*/  IMAD.MOV.U32 R22, RZ, RZ, R189 ;  /* 0x000000ffff167224 */ /* 0x000fe200078e00bd */
[----:B------:R-:W-:Y:S01]  /*3f90*/  UMOV UR60, URZ ;  /* 0x0000003f003c7c82 */ /* 0x000fe20008000000 */
[----:B------:R-:W-:Y:S01]  /*3fa0*/  IMAD.U32 R204, RZ, RZ, UR6 ;  /* 0x00000006ffcc7e24 */ /* 0x000fe2000f8e00ff */
[----:B------:R-:W-:-:S06]  /*3fb0*/  ULDC UR61, c[0x0][0xad0] ;  /* 0x0002b400003d7ab9 */ /* 0x000fcc0000000800 */
.L_x_196:
[----:B------:R-:W-:Y:S01]  /*3fc0*/  R2UR UR6, R203 ;  /* 0x00000000cb0672ca */ /* 0x000fe200000e0000 */
[----:B------:R-:W-:Y:S01]  /*3fd0*/  UIADD3 UR60, UR60, 0x1, URZ ;  /* 0x000000013c3c7890 */ /* 0x000fe2000fffe03f */
[----:B------:R-:W-:Y:S02]  /*3fe0*/  R2UR UR7, R204 ;  /* 0x00000000cc0772ca */ /* 0x000fe400000e0000 */
[----:B------:R-:W-:Y:S01]  /*3ff0*/  R2UR UR10, R17 ;  /* 0x00000000110a72ca */ /* 0x000fe200000e0000 */
[----:B------:R-:W-:-:S04]  /*4000*/  UISETP.NE.AND UP0, UPT, UR60, 0x2, UPT ;  /* 0x000000023c00788c */ /* 0x000fc8000bf05270 */
[----:B------:R-:W-:-:S04]  /*4010*/  USEL UR60, UR60, URZ, UP0 ;  /* 0x0000003f3c3c7287 */ /* 0x000fc80008000000 */
[----:B------:R-:W-:Y:S01]  /*4020*/  IMAD.U32 R152, RZ, RZ, UR6 ;  /* 0x00000006ff987e24 */ /* 0x000fe2000f8e00ff */
[----:B------:R-:W-:-:S04]  /*4030*/  UIADD3 UR6, UR6, -0x1, URZ ;  /* 0xffffffff06067890 */ /* 0x000fc8000fffe03f */
[----:B------:R-:W-:Y:S02]  /*4040*/  ISETP.GT.AND P2, PT, R152, UR10, PT ;  /* 0x0000000a98007c0c */ /* 0x000fe4000bf44270 */
[----:B------:R-:W-:Y:S01]  /*4050*/  IMAD.U32 R203, RZ, RZ, UR6 ;  /* 0x00000006ffcb7e24 */ /* 0x000fe2000f8e00ff */
[----:B------:R-:W-:-:S04]  /*4060*/  USEL UR6, URZ, 0x1, UP0 ;  /* 0x000000013f067887 */ /* 0x000fc80008000000 */
[----:B------:R-:W-:-:S06]  /*4070*/  ULOP3.LUT UR7, UR7, UR6, URZ, 0x3c, !UPT ;  /* 0x0000000607077292 */ /* 0x000fcc000f8e3c3f */
[----:B------:R-:W-:Y:S01]  /*4080*/  IMAD.U32 R204, RZ, RZ, UR7 ;  /* 0x00000007ffcc7e24 */ /* 0x000fe2000f8e00ff */
[----:B-1----:R-:W-:Y:S06]  /*4090*/  @!P0 BRA `(.L_x_188) ;  /* 0x0000000000048947 */ /* 0x002fec0003800000 */
[----:B------:R-:W-:Y:S01]  /*40a0*/  BPT.TRAP 0x1 ;  /* 0x000000040000795c */ /* 0x000fe20000300000 */
.L_x_188:
[----:B------:R-:W-:Y:S02]  /*40b0*/  R2UR UR6, R16 ;  /* 0x00000000100672ca */ /* 0x000fe400000e0000 */
[----:B------:R-:W-:-:S11]  /*40c0*/  R2UR UR7, R204 ;  /* 0x00000000cc0772ca */ /* 0x000fd600000e0000 */
[----:B------:R-:W-:Y:S02]  /*40d0*/  ULEA UR6, UR60, UR6, 0x3 ;  /* 0x000000063c067291 */ /* 0x000fe4000f8e183f */
[----:B------:R-:W-:-:S04]  /*40e0*/  IMAD.U32 R200, RZ, RZ, UR7 ;  /* 0x00000007ffc87e24 */ /* 0x000fc8000f8e00ff */
[----:B------:R-:W-:Y:S01]  /*40f0*/  IMAD.U32 R212, RZ, RZ, UR6 ;  /* 0x00000006ffd47e24 */ /* 0x000fe2000f8e00ff */
[----:B------:R-:W-:-:S04]  /*4100*/  SHF.L.U32 R200, R200, 0x1f, RZ ;  /* 0x0000001fc8c87819 */ /* 0x000fc800000006ff */
[----:B------:R1:W2:Y:S01]  /*4110*/  SYNCS.PHASECHK.TRANS64.TRYWAIT P3, [UR6+0x32430], R200 ;  /* 0x032430c8ff0075a7 */ /* 0x0002a20008060146 */
[----:B------:R-:W-:Y:S05]  /*4120*/  @!P0 BRA `(.L_x_189) ;  /* 0x0000000000048947 */ /* 0x000fea0003800000 */
[----:B------:R-:W-:Y:S01]  /*4130*/  BPT.TRAP 0x1 ;  /* 0x000000040000795c */ /* 0x000fe20000300000 */
.L_x_189:
[----:B--2---:R-:W-:Y:S05]  /*4140*/  @P3 BRA `(.L_x_190) ;  /* 0x00000000000c3947 */ /* 0x004fea0003800000 */
[----:B------:R-:W-:-:S13]  /*4150*/  R2UR UR6, R212 ;  /* 0x00000000d40672ca */ /* 0x000fda00000e0000 */
[----:B------:R-:W2:Y:S02]  /*4160*/  SYNCS.PHASECHK.TRANS64.TRYWAIT P3, [UR6+0x32430], R200 ;  /* 0x032430c8ff0075a7 */ /* 0x000ea40008060146 */
[----:B--2---:R-:W-:Y:S05]  /*4170*/  @!P3 BRA `(.L_x_191) ;  /* 0x000000a40078b947 */ /* 0x004fea0003800000 */
.L_x_190:
[----:B------:R-:W-:Y:S01]  /*4180*/  R2UR UR6, R0 ;  /* 0x00000000000672ca */ /* 0x000fe200000e0000 */
[----:B0-2---:R-:W-:Y:S01]  /*4190*/  WARPGROUP.ARRIVE ;  /* 0x00000000000079c5 */ /* 0x005fe20000000000 */
[----:B------:R-:W-:Y:S01]  /*41a0*/  MOV R201, UR21 ;  /* 0x0000001500c97c02 */ /* 0x000fe20008000f00 */
[----:B------:R-:W-:Y:S01]  /*41b0*/  UMOV UR23, 0x40000040 ;  /* 0x4000004000177882 */ /* 0x000fe20000000000 */
[----:B------:R-:W-:Y:S01]  /*41c0*/  MOV R205, UR20 ;  /* 0x0000001400cd7c02 */ /* 0x000fe20008000f00 */
[----:B------:R-:W-:Y:S01]  /*41d0*/  UMOV UR19, 0x40000040 ;  /* 0x4000004000137882 */ /* 0x000fe20000000000 */
[----:B------:R-:W-:Y:S01]  /*41e0*/  R2UR UR20, R2 ;  /* 0x00000000021472ca */ /* 0x000fe200000e0000 */
[----:B------:R-:W-:Y:S01]  /*41f0*/  UMOV UR15, 0x40000040 ;  /* 0x40000040000f7882 */ /* 0x000fe20000000000 */
[----:B------:R-:W-:Y:S01]  /*4200*/  R2UR UR21, R3 ;  /* 0x00000000031572ca */ /* 0x000fe200000e0000 */
[----:B------:R-:W-:Y:S01]  /*4210*/  UMOV UR11, 0x40000040 ;  /* 0x40000040000b7882 */ /* 0x000fe20000000000 */
[----:B------:R-:W-:-:S02]  /*4220*/  MOV R206, UR17 ;  /* 0x0000001100ce7c02 */ /* 0x000fc40008000f00 */
[----:B------:R-:W-:Y:S01]  /*4230*/  MOV R207, UR16 ;  /* 0x0000001000cf7c02 */ /* 0x000fe20008000f00 */
[----:B------:R-:W-:Y:S01]  /*4240*/  UIMAD UR6, UR60, 0x300, UR6 ;  /* 0x000003003c0678a4 */ /* 0x000fe2000f8e0206 */
[----:B------:R-:W-:Y:S02]  /*4250*/  R2UR UR16, R4 ;  /* 0x00000000041072ca */ /* 0x000fe400000e0000 */
[----:B------:R-:W-:Y:S01]  /*4260*/  R2UR UR17, R5 ;  /* 0x00000000051172ca */ /* 0x000fe200000e0000 */
[----:B------:R-:W-:Y:S01]  /*4270*/  UIADD3 UR7, UR6, 0x2, URZ ;  /* 0x0000000206077890 */ /* 0x000fe2000fffe03f */
[----:B------:R-:W-:Y:S02]  /*4280*/  MOV R208, UR13 ;  /* 0x0000000d00d07c02 */ /* 0x000fe40008000f00 */
[----:B------:R-:W-:Y:S01]  /*4290*/  UMOV UR22, UR6 ;  /* 0x0000000600167c82 */ /* 0x000fe20008000000 */
[----:B------:R-:W-:Y:S01]  /*42a0*/  MOV R209, UR12 ;  /* 0x0000000c00d17c02 */ /* 0x000fe20008000f00 */
[----:B------:R-:W-:Y:S01]  /*42b0*/  HGMMA.64x96x16.F32 R152, gdesc[UR20], RZ, !UPT, gsb0 ;  /* 0x01600000149879f0 */ /* 0x000fe2000c0008ff */
[----:B------:R-:W-:Y:S01]  /*42c0*/  R2UR UR12, R6 ;  /* 0x00000000060c72ca */ /* 0x000fe200000e0000 */
[----:B------:R-:W-:Y:S01]  /*42d0*/  UMOV UR18, UR7 ;  /* 0x0000000700127c82 */ /* 0x000fe20008000000 */
[----:B------:R-:W-:Y:S01]  /*42e0*/  R2UR UR13, R7 ;  /* 0x00000000070d72ca */ /* 0x000fe200000e0000 */
[----:B------:R-:W-:Y:S01]  /*42f0*/  UIADD3 UR7, UR6, 0x4, URZ ;  /* 0x0000000406077890 */ /* 0x000fe2000fffe03f */
[----:B------:R-:W-:Y:S01]  /*4300*/  MOV R210, UR9 ;  /* 0x0000000900d27c02 */ /* 0x000fe20008000f00 */
[----:B------:R-:W-:Y:S01]  /*4310*/  UIADD3 UR6, UR6, 0x6, URZ ;  /* 0x0000000606067890 */ /* 0x000fe2000fffe03f */
[----:B------:R-:W-:-:S02]  /*4320*/  MOV R211, UR8 ;  /* 0x0000000800d37c02 */ /* 0x000fc40008000f00 */
[----:B------:R-:W-:Y:S02]  /*4330*/  R2UR UR8, R8 ;  /* 0x00000000080872ca */ /* 0x000fe400000e0000 */
[----:B------:R-:W-:Y:S01]  /*4340*/  UMOV UR14, UR7 ;  /* 0x00000007000e7c82 */ /* 0x000fe20008000000 */
[----:B------:R-:W-:Y:S01]  /*4350*/  R2UR UR9, R9 ;  /* 0x00000000090972ca */ /* 0x000fe200000e0000 */
[----:B------:R-:W-:Y:S01]  /*4360*/  UMOV UR10, UR6 ;  /* 0x00000006000a7c82 */ /* 0x000fe20008000000 */
[----:B------:R-:W-:Y:S02]  /*4370*/  R2UR UR21, R201 ;  /* 0x00000000c91572ca */ /* 0x000fe400000e0000 */
[----:B------:R-:W-:Y:S01]  /*4380*/  R2UR UR20, R205 ;  /* 0x00000000cd1472ca */ /* 0x000fe200000e0000 */
[----:B------:R-:W-:Y:S02]  /*4390*/  WARPGROUP.DEPBAR.LE gsb0, 0x0 ;  /* 0x00008000000079c5 */ /* 0x000fe40000010000 */
[----:B------:R-:W-:-:S06]  /*43a0*/  WARPGROUP.ARRIVE ;  /* 0x00000000000079c5 */ /* 0x000fcc0000000000 */
[----:B------:R-:W-:Y:S01]  /*43b0*/  HGMMA.64x96x16.F32 R152, gdesc[UR16], R152, gsb0 ;  /* 0x01600000109879f0 */ /* 0x000fe20008000898 */
        /* <DEDUP_REMOVED lines=13> */
[----:B------:R-:W-:-:S12]  /*4490*/  @!P0 BRA `(.L_x_192) ;  /* 0x0000000000048947 */ /* 0x000fd80003800000 */
[----:B------:R-:W-:Y:S01]  /*44a0*/  BPT.TRAP 0x1 ;  /* 0x000000040000795c */ /* 0x000fe20000300000 */
.L_x_192:
[----:B------:R-:W-:-:S13]  /*44b0*/  R2UR UR6, R212 ;  /* 0x00000000d40672ca */ /* 0x000fda00000e0000 */
[----:B------:R0:W2:Y:S01]  /*44c0*/  SYNCS.PHASECHK.TRANS64.TRYWAIT P3, [UR6+0x32450], R200 ;  /* 0x032450c8ff0075a7 */ /* 0x0000a20008060146 */
[----:B------:R-:W-:Y:S05]  /*44d0*/  @!P0 BRA `(.L_x_193) ;  /* 0x0000000000048947 */ /* 0x000fea0003800000 */
[----:B------:R-:W-:Y:S01]  /*44e0*/  BPT.TRAP 0x1 ;  /* 0x000000040000795c */ /* 0x000fe20000300000 */
.L_x_193:
[----:B--2---:R-:W-:Y:S05]  /*44f0*/  @P3 BRA `(.L_x_194) ;  /* 0x00000000000c3947 */ /* 0x004fea0003800000 */
[----:B------:R-:W-:-:S13]  /*4500*/  R2UR UR6, R212 ;  /* 0x00000000d40672ca */ /* 0x000fda00000e0000 */
[----:B------:R-:W2:Y:S02]  /*4510*/  SYNCS.PHASECHK.TRANS64.TRYWAIT P3, [UR6+0x32450], R200 ;  /* 0x032450c8ff0075a7 */ /* 0x000ea40008060146 */
[----:B--2---:R-:W-:Y:S05]  /*4520*/  @!P3 BRA `(.L_x_195) ;  /* 0x000000a000a8b947 */ /* 0x004fea0003800000 */
.L_x_194:
[----:B------:R-:W-:Y:S01]  /*4530*/  R2UR UR6, R14 ;  /* 0x000000000e0672ca */ /* 0x000fe200000e0000 */
[----:B------:R-:W-:Y:S01]  /*4540*/  WARPGROUP.ARRIVE ;  /* 0x00000000000079c5 */ /* 0x000fe20000000000 */
[----:B012---:R-:W-:Y:S01]  /*4550*/  MOV R200, UR49 ;  /* 0x0000003100c87c02 */ /* 0x007fe20008000f00 */
[----:B------:R-:W-:Y:S01]  /*4560*/  UMOV UR51, 0x40000040 ;  /* 0x4000004000337882 */ /* 0x000fe20000000000 */
[----:B------:R-:W-:Y:S01]  /*4570*/  MOV R201, UR48 ;  /* 0x0000003000c97c02 */ /* 0x000fe20008000f00 */
[----:B------:R-:W-:Y:S01]  /*4580*/  UMOV UR55, 0x40000040 ;  /* 0x4000004000377882 */ /* 0x000fe20000000000 */
[----:B------:R-:W-:Y:S01]  /*4590*/  R2UR UR48, R10 ;  /* 0x000000000a3072ca */ /* 0x000fe200000e0000 */
[----:B------:R-:W-:Y:S01]  /*45a0*/  UMOV UR7, 0x40000040 ;  /* 0x4000004000077882 */ /* 0x000fe20000000000 */
[----:B------:R-:W-:Y:S01]  /*45b0*/  R2UR UR49, R11 ;  /* 0x000000000b3172ca */ /* 0x000fe200000e0000 */
[----:B------:R-:W-:Y:S01]  /*45c0*/  UMOV UR11, 0x40000040 ;  /* 0x40000040000b7882 */ /* 0x000fe20000000000 */
[----:B------:R-:W-:Y:S01]  /*45d0*/  MOV R205, UR53 ;  /* 0x0000003500cd7c02 */ /* 0x000fe20008000f00 */
[----:B------:R-:W-:Y:S01]  /*45e0*/  UMOV UR15, 0x40000040 ;  /* 0x40000040000f7882 */ /* 0x000fe20000000000 */
[----:B------:R-:W-:Y:S01]  /*45f0*/  MOV R206, UR52 ;  /* 0x0000003400ce7c02 */ /* 0x000fe20008000f00 */
[----:B------:R-:W-:Y:S01]  /*4600*/  UIMAD UR58, UR60, 0xc00, UR6 ;  /* 0x00000c003c3a78a4 */ /* 0x000fe2000f8e0206 */
[----:B------:R-:W-:Y:S01]  /*4610*/  R2UR UR52, R12 ;  /* 0x000000000c3472ca */ /* 0x000fe200000e0000 */
[----:B------:R-:W-:Y:S01]  /*4620*/  UMOV UR19, 0x40000040 ;  /* 0x4000004000137882 */ /* 0x000fe20000000000 */
[----:B------:R-:W-:Y:S01]  /*4630*/  R2UR UR53, R13 ;  /* 0x000000000d3572ca */ /* 0x000fe200000e0000 */
[----:B------:R-:W-:-:S02]  /*4640*/  UIADD3 UR6, UR58, 0x2, URZ ;  /* 0x000000023a067890 */ /* 0x000fc4000fffe03f */
[----:B------:R-:W-:Y:S02]  /*4650*/  UIADD3 UR10, UR58, 0x6, URZ ;  /* 0x000000063a0a7890 */ /* 0x000fe4000fffe03f */
[----:B------:R-:W-:Y:S01]  /*4660*/  UMOV UR50, UR58 ;  /* 0x0000003a00327c82 */ /* 0x000fe20008000000 */
[----:B------:R-:W-:Y:S01]  /*4670*/  UIADD3 UR14, UR58, 0x300, URZ ;  /* 0x000003003a0e7890 */ /* 0x000fe2000fffe03f */
[----:B------:R-:W-:Y:S01]  /*4680*/  HGMMA.64x96x16.F32 R152, gdesc[UR48], R152, gsb0 ;  /* 0x01600000309879f0 */ /* 0x000fe20008000898 */
[----:B------:R-:W-:Y:S01]  /*4690*/  UMOV UR54, UR6 ;  /* 0x0000000600367c82 */ /* 0x000fe20008000000 */
[----:B------:R-:W-:Y:S01]  /*46a0*/  UIADD3 UR6, UR58, 0x4, URZ ;  /* 0x000000043a067890 */ /* 0x000fe2000fffe03f */
[----:B------:R-:W-:Y:S01]  /*46b0*/  R2UR UR49, R200 ;  /* 0x00000000c83172ca */ /* 0x000fe200000e0000 */
[----:B------:R-:W-:Y:S01]  /*46c0*/  UIADD3 UR18, UR58, 0x302, URZ ;  /* 0x000003023a127890 */ /* 0x000fe2000fffe03f */
[----:B------:R-:W-:Y:S01]  /*46d0*/  R2UR UR48, R201 ;  /* 0x00000000c93072ca */ /* 0x000fe200000e0000 */
[----:B------:R-:W-:Y:S01]  /*46e0*/  UIADD3 UR22, UR58, 0x304, URZ ;  /* 0x000003043a167890 */ /* 0x000fe2000fffe03f */
[----:B------:R-:W-:Y:S01]  /*46f0*/  UMOV UR23, 0x40000040 ;  /* 0x4000004000177882 */ /* 0x000fe20000000000 */
        /* <DEDUP_REMOVED lines=14> */
[----:B------:R-:W-:Y:S01]  /*47e0*/  UMOV UR59, 0x40000040 ;  /* 0x40000040003b7882 */ /* 0x000fe20000000000 */
[----:B------:R-:W-:-:S02]  /*47f0*/  WARPGROUP.DEPBAR.LE gsb0, 0x0 ;  /* 0x00008000000079c5 */ /* 0x000fc40000010000 */
[----:B------:R-:W-:-:S06]  /*4800*/  WARPGROUP.ARRIVE ;  /* 0x00000000000079c5 */ /* 0x000fcc0000000000 */
[----:B------:R-:W-:Y:S01]  /*4810*/  HGMMA.64x96x16.F32 R152, gdesc[UR52], R152, gsb0 ;  /* 0x01600000349879f0 */ /* 0x000fe20008000898 */
[----:B------:R-:W-:Y:S01]  /*4820*/  R2UR UR53, R205 ;  /* 0x00000000cd3572ca */ /* 0x000fe200000e0000 */
[----:B------:R-:W-:Y:S01]  /*4830*/  UIADD3 UR54, UR58, 0x904, URZ ;  /* 0x000009043a367890 */ /* 0x000fe2000fffe03f */
[----:B------:R-:W-:Y:S01]  /*4840*/  R2UR UR52, R206 ;  /* 0x00000000ce3472ca */ /* 0x000fe200000e0000 */
[----:B------:R-:W-:Y:S01]  /*4850*/  UMOV UR55, 0x40000040 ;  /* 0x4000004000377882 */ /* 0x000fe20000000000 */
[----:B------:R-:W-:Y:S01]  /*4860*/  UIADD3 UR58, UR58, 0x906, URZ ;  /* 0x000009063a3a7890 */ /* 0x000fe2000fffe03f */
[----:B------:R-:W-:Y:S02]  /*4870*/  WARPGROUP.DEPBAR.LE gsb0, 0x0 ;  /* 0x00008000000079c5 */ /* 0x000fe40000010000 */
[----:B------:R-:W-:-:S06]  /*4880*/  WARPGROUP.ARRIVE ;  /* 0x00000000000079c5 */ /* 0x000fcc0000000000 */
[----:B------:R-:W-:Y:S01]  /*4890*/  HGMMA.64x96x16.F32 R152, gdesc[UR4], R152, gsb0 ;  /* 0x01600000049879f0 */ /* 0x000fe20008000898 */
[----:B------:R-:W-:Y:S01]  /*48a0*/  ULDC UR6, c[0x0][0xa80] ;  /* 0x0002a00000067ab9 */ /* 0x000fe20000000800 */
[----:B------:R-:W-:-:S13]  /*48b0*/  R2UR UR7, R202 ;  /* 0x00000000ca0772ca */ /* 0x000fda00000e0000 */
[----:B------:R-:W-:Y:S01]  /*48c0*/  UIMAD UR7, UR60, 0xc00, UR7 ;  /* 0x00000c003c0778a4 */ /* 0x000fe2000f8e0207 */
[----:B------:R-:W-:Y:S02]  /*48d0*/  WARPGROUP.DEPBAR.LE gsb0, 0x0 ;  /* 0x00008000000079c5 */ /* 0x000fe40000010000 */
[----:B------:R-:W-:-:S06]  /*48e0*/  WARPGROUP.ARRIVE ;  /* 0x00000000000079c5 */ /* 0x000fcc0000000000 */
[----:B------:R-:W-:Y:S01]  /*48f0*/  HGMMA.64x96x16.F32 R152, gdesc[UR8], R152, gsb0 ;  /* 0x01600000089879f0 */ /* 0x000fe20008000898 */
[----:B------:R-:W-:Y:S01]  /*4900*/  R2UR UR11, R212 ;  /* 0x00000000d40b72ca */ /* 0x000fe200000e0000 */
[----:B------:R-:W-:Y:S01]  /*4910*/  UMOV UR10, UR7 ;  /* 0x00000007000a7c82 */ /* 0x000fe20008000000 */
        /* <DEDUP_REMOVED lines=61> */
[----:B0-----:R-:W-:Y:S01]  /*4cf0*/  FMNMX.FTZ R185, R201, R22, !PT ;  /* 0x00000016c9b97209 */ /* 0x001fe20007810000 */
        /* <DEDUP_REMOVED lines=26> */
[----:B------:R-:W-:-:S03]  /*4ea0*/  FMUL.FTZ R198, R198, UR61 ;  /* 0x0000003dc6c67c20 */ /* 0x000fc60008410000 */
        /* <DEDUP_REMOVED lines=20> */
[----:B-1----:R-:W-:Y:S01]  /*4ff0*/  FMNMX.FTZ R208, R164, R207, !PT ;  /* 0x000000cfa4d07209 */ /* 0x002fe20007810000 */
[----:B------:R-:W-:-:S06]  /*5000*/  FMUL.FTZ R207, R199, UR61 ;  /* 0x0000003dc7cf7c20 */ /* 0x000fcc0008410000 */
[----:B------:R-:W1:Y:S01]  /*5010*/  MUFU.TANH R160, R160 ;  /* 0x000000a000a07308 */ /* 0x000e620000002400 */
[----:B--2---:R-:W-:Y:S01]  /*5020*/  FMNMX.FTZ R189, R159, R188, !PT ;  /* 0x000000bc9fbd7209 */ /* 0x004fe20007810000 */
[----:B------:R-:W-:-:S06]  /*5030*/  FMUL.FTZ R188, R193, UR61 ;  /* 0x0000003dc1bc7c20 */ /* 0x000fcc0008410000 */
        /* <DEDUP_REMOVED lines=18> */
[----:B--2---:R-:W-:-:S07]  /*5160*/  FMNMX.FTZ R192, R177, R192, !PT ;  /* 0x000000c0b1c07209 */ /* 0x004fce0007810000 */
[----:B------:R-:W2:Y:S01]  /*5170*/  MUFU.TANH R173, R173 ;  /* 0x000000ad00ad7308 */ /* 0x000ea20000002400 */
[----:B0-----:R-:W-:-:S07]  /*5180*/  FMNMX.FTZ R194, R168, R189, !PT ;  /* 0x000000bda8c27209 */ /* 0x001fce0007810000 */
[----:B------:R-:W0:Y:S01]  /*5190*/  MUFU.TANH R178, R178 ;  /* 0x000000b200b27308 */ /* 0x000e220000002400 */
[----:B-1----:R-:W-:Y:S01]  /*51a0*/  FMNMX.FTZ R189, R179, R192, !PT ;  /* 0x000000c0b3bd7209 */ /* 0x002fe20007810000 */
[----:B------:R-:W-:-:S06]  /*51b0*/  FMUL.FTZ R192, R196, UR61 ;  /* 0x0000003dc4c07c20 */ /* 0x000fcc0008410000 */
        /* <DEDUP_REMOVED lines=38> */
[----:B--2---:R-:W-:-:S05]  /*5420*/  FMNMX.FTZ R193, R194, R193, !PT ;  /* 0x000000c1c2c17209 */ /* 0x004fca0007810000 */
[----:B------:R-:W2:Y:S02]  /*5430*/  SHFL.BFLY PT, R208, R193, 0x2, 0x1f ;  /* 0x0c401f00c1d07f89 */ /* 0x000ea400000e0000 */
[----:B------:R-:W3:Y:S01]  /*5440*/  MUFU.TANH R207, R207 ;  /* 0x000000cf00cf7308 */ /* 0x000ee20000002400 */
[----:B0-----:R-:W-:-:S04]  /*5450*/  FMNMX.FTZ R189, R195, R196, !PT ;  /* 0x000000c4c3bd7209 */ /* 0x001fc80007810000 */
[----:B-1----:R-:W-:-:S04]  /*5460*/  FMNMX.FTZ R196, R198, R189, !PT ;  /* 0x000000bdc6c47209 */ /* 0x002fc80007810000 */
[----:B---3--:R-:W-:-:S05]  /*5470*/  FMNMX.FTZ R196, R207, R196, !PT ;  /* 0x000000c4cfc47209 */ /* 0x008fca0007810000 */
[----:B------:R-:W0:Y:S01]  /*5480*/  SHFL.BFLY PT, R197, R196, 0x2, 0x1f ;  /* 0x0c401f00c4c57f89 */ /* 0x000e2200000e0000 */
[----:B--2---:R-:W-:-:S05]  /*5490*/  FMNMX.FTZ R208, R193, R208, !PT ;  /* 0x000000d0c1d07209 */ /* 0x004fca0007810000 */
[----:B------:R-:W1:Y:S01]  /*54a0*/  SHFL.BFLY PT, R189, R208, 0x1, 0x1f ;  /* 0x0c201f00d0bd7f89 */ /* 0x000e6200000e0000 */
[----:B0-----:R-:W-:-:S05]  /*54b0*/  FMNMX.FTZ R199, R196, R197, !PT ;  /* 0x000000c5c4c77209 */ /* 0x001fca0007810000 */
[----:B------:R-:W0:Y:S01]  /*54c0*/  SHFL.BFLY PT, R210, R199, 0x1, 0x1f ;  /* 0x0c201f00c7d27f89 */ /* 0x000e2200000e0000 */
[----:B-1----:R-:W-:-:S05]  /*54d0*/  FMNMX.FTZ R189, R208, R189, !PT ;  /* 0x000000bdd0bd7209 */ /* 0x002fca0007810000 */
[C---:B------:R-:W-:Y:S01]  /*54e0*/  FADD.FTZ R22, -R189.reuse, R22 ;  /* 0x00000016bd167221 */ /* 0x040fe20000010100 */
[----:B------:R-:W-:-:S03]  /*54f0*/  FMUL.FTZ R209, R189, UR6 ;  /* 0x00000006bdd17c20 */ /* 0x000fc60008410000 */
[----:B------:R-:W-:Y:S01]  /*5500*/  FMUL.FTZ R193, R22, UR6 ;  /* 0x0000000616c17c20 */ /* 0x000fe20008410000 */
[--C-:B------:R-:W-:Y:S01]  /*5510*/  FFMA.FTZ R22, R201, UR6, -R209.reuse ;  /* 0x00000006c9167c23 */ /* 0x100fe200080108d1 */
[----:B------:R-:W-:Y:S02]  /*5520*/  IMAD.U32 R201, RZ, RZ, UR11 ;  /* 0x0000000bffc97e24 */ /* 0x000fe4000f8e00ff */
[--C-:B------:R-:W-:Y:S01]  /*5530*/  FFMA.FTZ R197, R152, UR6, -R209.reuse ;  /* 0x0000000698c57c23 */ /* 0x100fe200080108d1 */
[--C-:B------:R-:W-:Y:S01]  /*5540*/  FFMA.FTZ R155, R155, UR6, -R209.reuse ;  /* 0x000000069b9b7c23 */ /* 0x100fe200080108d1 */
[----:B------:R-:W-:Y:S01]  /*5550*/  UMOV UR11, 0x40000040 ;  /* 0x40000040000b7882 */ /* 0x000fe20000000000 */
[----:B------:R-:W-:Y:S01]  /*5560*/  @!P1 VIADD R152, R201, 0x32440 ;  /* 0x00032440c9989836 */ /* 0x000fe20000000000 */
[----:B------:R-:W1:Y:S01]  /*5570*/  MUFU.EX2 R193, R193 ;  /* 0x000000c100c17308 */ /* 0x000e620000000800 */
[--C-:B------:R-:W-:Y:S01]  /*5580*/  FFMA.FTZ R213, R158, UR6, -R209.reuse ;  /* 0x000000069ed57c23 */ /* 0x100fe200080108d1 */
[--C-:B------:R-:W-:Y:S01]  /*5590*/  FFMA.FTZ R158, R161, UR6, -R209.reuse ;  /* 0x00000006a19e7c23 */ /* 0x100fe200080108d1 */
[--C-:B------:R-:W-:Y:S01]  /*55a0*/  FFMA.FTZ R161, R163, UR6, -R209.reuse ;  /* 0x00000006a3a17c23 */ /* 0x100fe200080108d1 */
[----:B------:R-:W-:Y:S01]  /*55b0*/  @!P1 PRMT R152, RZ, 0x654, R152 ;  /* 0x00000654ff989816 */ /* 0x000fe20000000098 */
[--C-:B------:R-:W-:Y:S01]  /*55c0*/  FFMA.FTZ R156, R156, UR6, -R209.reuse ;  /* 0x000000069c9c7c23 */ /* 0x100fe200080108d1 */
[--C-:B------:R-:W-:Y:S01]  /*55d0*/  FFMA.FTZ R162, R162, UR6, -R209.reuse ;  /* 0x00000006a2a27c23 */ /* 0x100fe200080108d1 */
[----:B0-----:R-:W-:Y:S01]  /*55e0*/  FMNMX.FTZ R196, R199, R210, !PT ;  /* 0x000000d2c7c47209 */ /* 0x001fe20007810000 */
[--C-:B------:R-:W-:Y:S01]  /*55f0*/  FFMA.FTZ R210, R157, UR6, -R209.reuse ;  /* 0x000000069dd27c23 */ /* 0x100fe200080108d1 */
[----:B------:R-:W-:Y:S01]  /*5600*/  IADD3 R157, -R19, 0xb, RZ ;  /* 0x0000000b139d7810 */ /* 0x000fe20007ffe1ff */
[----:B------:R-:W-:Y:S01]  /*5610*/  MUFU.EX2 R22, R22 ;  /* 0x0000001600167308 */ /* 0x000fe20000000800 */
[----:B------:R-:W-:Y:S01]  /*5620*/  FFMA.FTZ R170, R170, UR6, -R209 ;  /* 0x00000006aaaa7c23 */ /* 0x000fe200080108d1 */
[C---:B------:R-:W-:Y:S01]  /*5630*/  FADD.FTZ R23, -R196.reuse, R23 ;  /* 0x00000017c4177221 */ /* 0x040fe20000010100 */
[----:B------:R-:W-:Y:S01]  /*5640*/  FMUL.FTZ R211, R196, UR6 ;  /* 0x00000006c4d37c20 */ /* 0x000fe20008410000 */
[----:B------:R2:W-:Y:S06]  /*5650*/  BAR.ARV R157, 0x100 ;  /* 0x0004009d0000751d */ /* 0x0005ec0000002000 */
[----:B------:R-:W-:Y:S01]  /*5660*/  FMUL.FTZ R208, R23, UR6 ;  /* 0x0000000617d07c20 */ /* 0x000fe20008410000 */
[--C-:B------:R-:W-:Y:S01]  /*5670*/  FFMA.FTZ R23, R154, UR6, -R211.reuse ;  /* 0x000000069a177c23 */ /* 0x100fe200080108d3 */
[--C-:B------:R-:W-:Y:S01]  /*5680*/  FFMA.FTZ R212, R153, UR6, -R211.reuse ;  /* 0x0000000699d47c23 */ /* 0x100fe200080108d3 */
[--C-:B------:R-:W-:Y:S01]  /*5690*/  FFMA.FTZ R200, R200, UR6, -R211.reuse ;  /* 0x00000006c8c87c23 */ /* 0x100fe200080108d3 */
[--C-:B------:R-:W-:Y:S01]  /*56a0*/  FFMA.FTZ R205, R205, UR6, -R211.reuse ;  /* 0x00000006cdcd7c23 */ /* 0x100fe200080108d3 */
[----:B------:R0:W-:Y:S01]  /*56b0*/  @!P1 SYNCS.ARRIVE.TRANS64.RED.A1T0 RZ, [R152+URZ], RZ ;  /* 0x000000ff98ff99a7 */ /* 0x0001e2000810043f */
[----:B------:R-:W3:Y:S01]  /*56c0*/  MUFU.EX2 R208, R208 ;  /* 0x000000d000d07308 */ /* 0x000ee20000000800 */
[-C--:B-1----:R-:W-:Y:S01]  /*56d0*/  FMUL.FTZ R24, R24, R193.reuse ;  /* 0x000000c118187220 */ /* 0x082fe20000410000 */
        /* <DEDUP_REMOVED lines=22> */
[----:B------:R-:W1:Y:S01]  /*5840*/  MUFU.EX2 R210, R210 ;  /* 0x000000d200d27308 */ /* 0x000e620000000800 */
        /* <DEDUP_REMOVED lines=15> */
[----:B------:R-:W4:Y:S01]  /*5940*/  MUFU.EX2 R212, R212 ;  /* 0x000000d400d47308 */ /* 0x000f220000000800 */
        /* <DEDUP_REMOVED lines=15> */
[----:B------:R-:W5:Y:S01]  /*5a40*/  MUFU.EX2 R205, R205 ;  /* 0x000000cd00cd7308 */ /* 0x000f620000000800 */
        /* <DEDUP_REMOVED lines=15> */
[-C--:B---3--:R-:W-:Y:S01]  /*5b40*/  FMUL.FTZ R26, R26, R208.reuse ;  /* 0x000000d01a1a7220 */ /* 0x088fe20000410000 */
        /* <DEDUP_REMOVED lines=63> */
[----:B0-----:R-:W-:Y:S01]  /*5f40*/  F2FP.F16.F32.PACK_AB R152, R197, R22 ;  /* 0x00000016c598723e */ /* 0x001fe200000000ff */
[--C-:B------:R-:W-:Y:S01]  /*5f50*/  FFMA.FTZ R159, R159, UR6, -R211.reuse ;  /* 0x000000069f9f7c23 */ /* 0x100fe200080108d3 */
[----:B-1----:R-:W-:Y:S01]  /*5f60*/  F2FP.F16.F32.PACK_AB R154, R210, R199 ;  /* 0x000000c7d29a723e */ /* 0x002fe200000000ff */
[--C-:B------:R-:W-:Y:S01]  /*5f70*/  FFMA.FTZ R160, R160, UR6, -R211.reuse ;  /* 0x00000006a0a07c23 */ /* 0x100fe200080108d3 */
[----:B----4-:R-:W-:Y:S01]  /*5f80*/  F2FP.F16.F32.PACK_AB R153, R212, R23 ;  /* 0x00000017d499723e */ /* 0x010fe200000000ff */
[--C-:B------:R-:W-:Y:S01]  /*5f90*/  FFMA.FTZ R163, R165, UR6, -R211.reuse ;  /* 0x00000006a5a37c23 */ /* 0x100fe200080108d3 */
[----:B-----5:R-:W-:Y:S01]  /*5fa0*/  F2FP.F16.F32.PACK_AB R155, R205, R200 ;  /* 0x000000c8cd9b723e */ /* 0x020fe200000000ff */
[----:B------:R2:W-:Y:S01]  /*5fb0*/  BAR.SYNC.DEFER_BLOCKING R15, 0x100 ;  /* 0x0004000f0000751d */ /* 0x0005e20000010000 */
[----:B------:R-:W-:Y:S01]  /*5fc0*/  FFMA.FTZ R214, R167, UR6, -R211 ;  /* 0x00000006a7d67c23 */ /* 0x000fe200080108d3 */
[--C-:B------:R-:W-:Y:S01]  /*5fd0*/  FFMA.FTZ R165, R164, UR6, -R209.reuse ;  /* 0x00000006a4a57c23 */ /* 0x100fe200080108d1 */
[--C-:B------:R-:W-:Y:S01]  /*5fe0*/  FFMA.FTZ R164, R169, UR6, -R209.reuse ;  /* 0x00000006a9a47c23 */ /* 0x100fe200080108d1 */
[----:B------:R-:W-:Y:S01]  /*5ff0*/  FFMA.FTZ R167, R171, UR6, -R209 ;  /* 0x00000006aba77c23 */ /* 0x000fe200080108d1 */
[--C-:B------:R-:W-:Y:S01]  /*6000*/  FFMA.FTZ R169, R168, UR6, -R211.reuse ;  /* 0x00000006a8a97c23 */ /* 0x100fe200080108d3 */
[----:B------:R-:W-:Y:S01]  /*6010*/  MUFU.EX2 R156, R156 ;  /* 0x0000009c009c7308 */ /* 0x000fe20000000800 */
[--C-:B------:R-:W-:Y:S01]  /*6020*/  FFMA.FTZ R166, R166, UR6, -R211.reuse ;  /* 0x00000006a6a67c23 */ /* 0x100fe200080108d3 */
[--C-:B------:R-:W-:Y:S01]  /*6030*/  FFMA.FTZ R168, R173, UR6, -R211.reuse ;  /* 0x00000006ada87c23 */ /* 0x100fe200080108d3 */
[----:B------:R-:W-:Y:S01]  /*6040*/  FFMA.FTZ R171, R175, UR6, -R211 ;  /* 0x00000006afab7c23 */ /* 0x000fe200080108d3 */
[--C-:B------:R-:W-:Y:S01]  /*6050*/  FFMA.FTZ R173, R172, UR6, -R209.reuse ;  /* 0x00000006acad7c23 */ /* 0x100fe200080108d1 */
[--C-:B------:R-:W-:Y:S01]  /*6060*/  FFMA.FTZ R172, R177, UR6, -R209.reuse ;  /* 0x00000006b1ac7c23 */ /* 0x100fe200080108d1 */
[----:B------:R-:W-:Y:S01]  /*6070*/  FFMA.FTZ R175, R179, UR6, -R209 ;  /* 0x00000006b3af7c23 */ /* 0x000fe200080108d1 */
[--C-:B------:R-:W-:Y:S01]  /*6080*/  FFMA.FTZ R177, R176, UR6, -R211.reuse ;  /* 0x00000006b0b17c23 */ /* 0x100fe200080108d3 */
[----:B------:R-:W0:Y:S01]  /*6090*/  MUFU.EX2 R213, R213 ;  /* 0x000000d500d57308 */ /* 0x000e220000000800 */
[--C-:B------:R-:W-:Y:S01]  /*60a0*/  FFMA.FTZ R174, R174, UR6, -R211.reuse ;  /* 0x00000006aeae7c23 */ /* 0x100fe200080108d3 */
[--C-:B------:R-:W-:Y:S01]  /*60b0*/  FFMA.FTZ R176, R181, UR6, -R211.reuse ;  /* 0x00000006b5b07c23 */ /* 0x100fe200080108d3 */
[----:B------:R-:W-:Y:S01]  /*60c0*/  FFMA.FTZ R179, R183, UR6, -R211 ;  /* 0x00000006b7b37c23 */ /* 0x000fe200080108d3 */
[--C-:B------:R-:W-:Y:S01]  /*60d0*/  FFMA.FTZ R181, R180, UR6, -R209.reuse ;  /* 0x00000006b4b57c23 */ /* 0x100fe200080108d1 */
[--C-:B------:R-:W-:Y:S01]  /*60e0*/  FFMA.FTZ R180, R185, UR6, -R209.reuse ;  /* 0x00000006b9b47c23 */ /* 0x100fe200080108d1 */
[----:B------:R-:W-:Y:S01]  /*60f0*/  FFMA.FTZ R183, R187, UR6, -R209 ;  /* 0x00000006bbb77c23 */ /* 0x000fe200080108d1 */
[----:B------:R-:W-:Y:S01]  /*6100*/  FFMA.FTZ R185, R184, UR6, -R211 ;  /* 0x00000006b8b97c23 */ /* 0x000fe200080108d3 */
[----:B------:R-:W-:Y:S01]  /*6110*/  MUFU.EX2 R158, R158 ;  /* 0x0000009e009e7308 */ /* 0x000fe20000000800 */
[----:B------:R-:W-:Y:S01]  /*6120*/  FFMA.FTZ R178, R178, UR6, -R209 ;  /* 0x00000006b2b27c23 */ /* 0x000fe200080108d1 */
[----:B------:R-:W-:Y:S01]  /*6130*/  WARPGROUP.ARRIVE ;  /* 0x00000000000079c5 */ /* 0x000fe20000000000 */
[--C-:B------:R-:W-:Y:S01]  /*6140*/  FFMA.FTZ R182, R182, UR6, -R211.reuse ;  /* 0x00000006b6b67c23 */ /* 0x100fe200080108d3 */
[--C-:B------:R-:W-:Y:S01]  /*6150*/  FFMA.FTZ R184, R190, UR6, -R211.reuse ;  /* 0x00000006beb87c23 */ /* 0x100fe200080108d3 */
[----:B------:R-:W-:Y:S01]  /*6160*/  FFMA.FTZ R187, R206, UR6, -R211 ;  /* 0x00000006cebb7c23 */ /* 0x000fe200080108d3 */
[----:B------:R-:W-:Y:S01]  /*6170*/  FFMA.FTZ R215, R188, UR6, -R209 ;  /* 0x00000006bcd77c23 */ /* 0x000fe200080108d1 */
[----:B------:R-:W-:Y:S01]  /*6180*/  FFMA.FTZ R190, R191, UR6, -R211 ;  /* 0x00000006bfbe7c23 */ /* 0x000fe200080108d3 */
[----:B------:R-:W-:Y:S01]  /*6190*/  HGMMA.64x256x16.F32 R24, R152, gdesc[UR8].tnspB, R24, gsb0 ;  /* 0x43e0000898187df0 */ /* 0x000fe20008000818 */
[----:B------:R-:W-:Y:S01]  /*61a0*/  MUFU.EX2 R161, R161 ;  /* 0x000000a100a17308 */ /* 0x000fe20000000800 */
[----:B------:R-:W-:Y:S01]  /*61b0*/  UIADD3 UR10, UR7, 0x80, URZ ;  /* 0x00000080070a7890 */ /* 0x000fe2000fffe03f */
[--C-:B------:R-:W-:Y:S01]  /*61c0*/  FFMA.FTZ R186, R186, UR6, -R209.reuse ;  /* 0x00000006baba7c23 */ /* 0x100fe200080108d1 */
[----:B------:R-:W-:Y:S01]  /*61d0*/  UMOV UR11, 0x40000040 ;  /* 0x40000040000b7882 */ /* 0x000fe20000000000 */
[----:B------:R-:W-:Y:S01]  /*61e0*/  FFMA.FTZ R188, R192, UR6, -R209 ;  /* 0x00000006c0bc7c23 */ /* 0x000fe200080108d1 */
[----:B------:R-:W-:Y:S01]  /*61f0*/  FFMA.FTZ R191, R195, UR6, -R211 ;  /* 0x00000006c3bf7c23 */ /* 0x000fe200080108d3 */
[----:B------:R-:W-:Y:S01]  /*6200*/  FFMA.FTZ R209, R194, UR6, -R209 ;  /* 0x00000006c2d17c23 */ /* 0x000fe200080108d1 */
[--C-:B------:R-:W-:Y:S01]  /*6210*/  FFMA.FTZ R192, R198, UR6, -R211.reuse ;  /* 0x00000006c6c07c23 */ /* 0x100fe200080108d3 */
[----:B------:R-:W-:Y:S01]  /*6220*/  MUFU.EX2 R159, R159 ;  /* 0x0000009f009f7308 */ /* 0x000fe20000000800 */
[----:B------:R-:W-:Y:S01]  /*6230*/  FFMA.FTZ R195, R207, UR6, -R211 ;  /* 0x00000006cfc37c23 */ /* 0x000fe200080108d3 */
[----:B------:R-:W-:Y:S01]  /*6240*/  FFMA.FTZ R20, R193, R20, R22 ;  /* 0x00000014c1147223 */ /* 0x000fe20000010016 */
[----:B------:R-:W-:Y:S01]  /*6250*/  FFMA.FTZ R21, R208, R21, R23 ;  /* 0x00000015d0157223 */ /* 0x000fe20000010017 */
[----:B------:R-:W-:Y:S01]  /*6260*/  @!P1 IADD3 R201, R201, 0x32460, RZ ;  /* 0x00032460c9c99810 */ /* 0x000fe20007ffe0ff */
[----:B------:R-:W-:-:S02]  /*6270*/  IMAD.MOV.U32 R23, RZ, RZ, R196 ;  /* 0x000000ffff177224 */ /* 0x000fc400078e00c4 */
[----:B------:R-:W-:Y:S01]  /*6280*/  FADD.FTZ R20, R197, R20 ;  /* 0x00000014c5147221 */ /* 0x000fe20000010000 */
[----:B------:R-:W-:Y:S01]  /*6290*/  FADD.FTZ R21, R212, R21 ;  /* 0x00000015d4157221 */ /* 0x000fe20000010000 */
[----:B------:R-:W1:Y:S01]  /*62a0*/  MUFU.EX2 R160, R160 ;  /* 0x000000a000a07308 */ /* 0x000e620000000800 */
[----:B------:R-:W-:Y:S01]  /*62b0*/  @!P1 PRMT R201, RZ, 0x654, R201 ;  /* 0x00000654ffc99816 */ /* 0x000fe200000000c9 */
[----:B------:R-:W-:Y:S01]  /*62c0*/  FADD.FTZ R199, R199, R20 ;  /* 0x00000014c7c77221 */ /* 0x000fe20000010000 */
[----:B------:R-:W-:Y:S01]  /*62d0*/  FADD.FTZ R200, R200, R21 ;  /* 0x00000015c8c87221 */ /* 0x000fe20000010000 */
[----:B------:R-:W-:Y:S02]  /*62e0*/  IMAD.MOV.U32 R22, RZ, RZ, R189 ;  /* 0x000000ffff167224 */ /* 0x000fe400078e00bd */
[----:B------:R-:W-:Y:S01]  /*62f0*/  FADD.FTZ R199, R210, R199 ;  /* 0x000000c7d2c77221 */ /* 0x000fe20000010000 */
[----:B------:R-:W-:Y:S01]  /*6300*/  FADD.FTZ R200, R205, R200 ;  /* 0x000000c8cdc87221 */ /* 0x000fe20000010000 */
        /* <DEDUP_REMOVED lines=9> */
[----:B------:R-:W2:Y:S08]  /*63a0*/  MUFU.EX2 R171, R171 ;  /* 0x000000ab00ab7308 */ /* 0x000eb00000000800 */
[----:B------:R-:W-:Y:S08]  /*63b0*/  MUFU.EX2 R170, R170 ;  /* 0x000000aa00aa7308 */ /* 0x000ff00000000800 */
[----:B------:R-:W2:Y:S08]  /*63c0*/  MUFU.EX2 R173, R173 ;  /* 0x000000ad00ad7308 */ /* 0x000eb00000000800 */
[----:B------:R-:W-:Y:S08]  /*63d0*/  MUFU.EX2 R172, R172 ;  /* 0x000000ac00ac7308 */ /* 0x000ff00000000800 */
[----:B------:R-:W-:Y:S08]  /*63e0*/  MUFU.EX2 R175, R175 ;  /* 0x000000af00af7308 */ /* 0x000ff00000000800 */
[----:B------:R-:W-:Y:S08]  /*63f0*/  MUFU.EX2 R174, R174 ;  /* 0x000000ae00ae7308 */ /* 0x000ff00000000800 */
[----:B------:R-:W2:Y:S08]  /*6400*/  MUFU.EX2 R177, R177 ;  /* 0x000000b100b17308 */ /* 0x000eb00000000800 */
        /* <DEDUP_REMOVED lines=14> */
[----:B------:R-:W-:Y:S01]  /*64f0*/  MUFU.EX2 R190, R190 ;  /* 0x000000be00be7308 */ /* 0x000fe20000000800 */
[----:B------:R-:W-:-:S02]  /*6500*/  WARPGROUP.DEPBAR.LE gsb0, 0x0 ;  /* 0x00008000000079c5 */ /* 0x000fc40000010000 */
[----:B0-----:R-:W-:-:S05]  /*6510*/  F2FP.F16.F32.PACK_AB R152, R213, R156 ;  /* 0x0000009cd598723e */ /* 0x001fca00000000ff */
[----:B------:R-:W0:Y:S01]  /*6520*/  MUFU.EX2 R191, R191 ;  /* 0x000000bf00bf7308 */ /* 0x000e220000000800 */
[----:B-1----:R-:W-:Y:S01]  /*6530*/  F2FP.F16.F32.PACK_AB R153, R160, R159 ;  /* 0x0000009fa099723e */ /* 0x002fe200000000ff */
[----:B------:R-:W-:Y:S01]  /*6540*/  FADD.FTZ R156, R156, R199 ;  /* 0x000000c79c9c7221 */ /* 0x000fe20000010000 */
[----:B------:R-:W-:Y:S01]  /*6550*/  F2FP.F16.F32.PACK_AB R154, R161, R158 ;  /* 0x0000009ea19a723e */ /* 0x000fe200000000ff */
[----:B------:R-:W-:Y:S01]  /*6560*/  FADD.FTZ R159, R159, R200 ;  /* 0x000000c89f9f7221 */ /* 0x000fe20000010000 */
[----:B---3--:R-:W-:Y:S01]  /*6570*/  F2FP.F16.F32.PACK_AB R155, R214, R163 ;  /* 0x000000a3d69b723e */ /* 0x008fe200000000ff */
[----:B------:R-:W-:Y:S02]  /*6580*/  FADD.FTZ R213, R213, R156 ;  /* 0x0000009cd5d57221 */ /* 0x000fe40000010000 */
[----:B------:R-:W-:Y:S01]  /*6590*/  MUFU.EX2 R192, R192 ;  /* 0x000000c000c07308 */ /* 0x000fe20000000800 */
[----:B------:R-:W-:Y:S01]  /*65a0*/  WARPGROUP.ARRIVE ;  /* 0x00000000000079c5 */ /* 0x000fe20000000000 */
[----:B------:R-:W-:Y:S01]  /*65b0*/  FADD.FTZ R160, R160, R159 ;  /* 0x0000009fa0a07221 */ /* 0x000fe20000010000 */
[----:B------:R-:W-:-:S03]  /*65c0*/  FADD.FTZ R158, R158, R213 ;  /* 0x000000d59e9e7221 */ /* 0x000fc60000010000 */
[----:B------:R-:W-:Y:S01]  /*65d0*/  FADD.FTZ R163, R163, R160 ;  /* 0x000000a0a3a37221 */ /* 0x000fe20000010000 */
[----:B------:R-:W-:Y:S01]  /*65e0*/  HGMMA.64x256x16.F32 R24, R152, gdesc[UR8].tnspB, R24, gsb0 ;  /* 0x43e0000898187df0 */ /* 0x000fe20008000818 */
[----:B------:R-:W-:Y:S01]  /*65f0*/  UIADD3 UR10, UR7, 0x100, URZ ;  /* 0x00000100070a7890 */ /* 0x000fe2000fffe03f */
[----:B------:R-:W1:Y:S01]  /*6600*/  MUFU.EX2 R195, R195 ;  /* 0x000000c300c37308 */ /* 0x000e620000000800 */
[----:B------:R-:W-:Y:S01]  /*6610*/  UMOV UR11, 0x40000040 ;  /* 0x40000040000b7882 */ /* 0x000fe20000000000 */
[----:B------:R-:W-:Y:S01]  /*6620*/  FADD.FTZ R161, R161, R158 ;  /* 0x0000009ea1a17221 */ /* 0x000fe20000010000 */
[----:B------:R-:W-:Y:S01]  /*6630*/  FADD.FTZ R163, R214, R163 ;  /* 0x000000a3d6a37221 */ /* 0x000fe20000010000 */
[----:B------:R-:W-:Y:S02]  /*6640*/  WARPGROUP.DEPBAR.LE gsb0, 0x0 ;  /* 0x00008000000079c5 */ /* 0x000fe40000010000 */
[----:B----4-:R-:W-:Y:S01]  /*6650*/  F2FP.F16.F32.PACK_AB R152, R165, R162 ;  /* 0x000000a2a598723e */ /* 0x010fe200000000ff */
[----:B------:R-:W-:Y:S01]  /*6660*/  FADD.FTZ R162, R162, R161 ;  /* 0x000000a1a2a27221 */ /* 0x000fe20000010000 */
[----:B-----5:R-:W-:Y:S01]  /*6670*/  F2FP.F16.F32.PACK_AB R153, R169, R166 ;  /* 0x000000a6a999723e */ /* 0x020fe200000000ff */
[----:B------:R-:W-:Y:S01]  /*6680*/  FADD.FTZ R166, R166, R163 ;  /* 0x000000a3a6a67221 */ /* 0x000fe20000010000 */
[----:B------:R-:W-:Y:S01]  /*6690*/  F2FP.F16.F32.PACK_AB R154, R167, R164 ;  /* 0x000000a4a79a723e */ /* 0x000fe200000000ff */
[----:B------:R-:W-:Y:S01]  /*66a0*/  FADD.FTZ R165, R165, R162 ;  /* 0x000000a2a5a57221 */ /* 0x000fe20000010000 */
[----:B--2---:R-:W-:Y:S01]  /*66b0*/  F2FP.F16.F32.PACK_AB R155, R171, R168 ;  /* 0x000000a8ab9b723e */ /* 0x004fe200000000ff */
[----:B------:R-:W-:-:S02]  /*66c0*/  FADD.FTZ R169, R169, R166 ;  /* 0x000000a6a9a97221 */ /* 0x000fc40000010000 */
[----:B------:R-:W-:Y:S01]  /*66d0*/  FADD.FTZ R164, R164, R165 ;  /* 0x000000a5a4a47221 */ /* 0x000fe20000010000 */
[----:B------:R-:W-:Y:S01]  /*66e0*/  WARPGROUP.ARRIVE ;  /* 0x00000000000079c5 */ /* 0x000fe20000000000 */
[----:B------:R-:W-:Y:S02]  /*66f0*/  FADD.FTZ R168, R168, R169 ;  /* 0x000000a9a8a87221 */ /* 0x000fe40000010000 */
[----:B------:R-:W-:Y:S02]  /*6700*/  FADD.FTZ R167, R167, R164 ;  /* 0x000000a4a7a77221 */ /* 0x000fe40000010000 */
[----:B------:R-:W-:-:S05]  /*6710*/  FADD.FTZ R171, R171, R168 ;  /* 0x000000a8abab7221 */ /* 0x000fca0000010000 */
        /* <DEDUP_REMOVED lines=40> */
[----:B0-----:R-:W-:Y:S01]  /*69a0*/  F2FP.F16.F32.PACK_AB R153, R191, R190 ;  /* 0x000000bebf99723e */ /* 0x001fe200000000ff */
        /* <DEDUP_REMOVED lines=9> */
[----:B------:R-:W-:-:S08]  /*6a40*/  FADD.FTZ R21, R195, R192 ;  /* 0x000000c0c3157221 */ /* 0x000fd00000010000 */
[----:B------:R-:W-:Y:S03]  /*6a50*/  HGMMA.64x256x16.F32 R24, R152, gdesc[UR8].tnspB, R24, gsb0 ;  /* 0x43e0000898187df0 */ /* 0x000fe60008000818 */
[----:B------:R-:W-:Y:S02]  /*6a60*/  WARPGROUP.DEPBAR.LE gsb0, 0x0 ;  /* 0x00008000000079c5 */ /* 0x000fe40000010000 */
[----:B------:R1:W-:Y:S01]  /*6a70*/  @!P1 SYNCS.ARRIVE.TRANS64.RED.A1T0 RZ, [R201+URZ], RZ ;  /* 0x000000ffc9ff99a7 */ /* 0x0003e2000810043f */
[----:B------:R-:W-:Y:S05]  /*6a80*/  @P2 BRA `(.L_x_196) ;  /* 0xffffffd4004c2947 */ /* 0x000fea000383ffff */
.L_x_187:
[----:B------:R-:W2:Y:S01]  /*6a90*/  SHFL.BFLY PT, R3, R20, 0x2, 0x1f ;  /* 0x0c401f0014037f89 */ /* 0x000ea200000e0000 */
[----:B------:R-:W-:Y:S01]  /*6aa0*/  IMAD.MOV.U32 R4, RZ, RZ, RZ ;  /* 0x000000ffff047224 */ /* 0x000fe200078e00ff */
[----:B------:R3:W-:Y:S08]  /*6ab0*/  BAR.ARV R157, 0x100 ;  /* 0x0004009d0000751d */ /* 0x0007f00000002000 */
[----:B------:R-:W-:Y:S06]  /*6ac0*/  BAR.ARV 0x8, 0x180 ;  /* 0x0206000000007b1d */ /* 0x000fec0000002000 */
[----:B------:R-:W-:Y:S01]  /*6ad0*/  PLOP3.LUT P0, PT, PT, PT, PT, 0x8, 0x0 ;  /* 0x000000000000781c */ /* 0x000fe20003f0e170 */
[----:B------:R-:W4:Y:S01]  /*6ae0*/  SHFL.BFLY PT, R2, R21, 0x2, 0x1f ;  /* 0x0c401f0015027f89 */ /* 0x000f2200000e0000 */
[----:B--2---:R-:W-:-:S05]  /*6af0*/  FADD.FTZ R3, R3, R20 ;  /* 0x0000001403037221 */ /* 0x004fca0000010000 */
[----:B------:R-:W2:Y:S01]  /*6b00*/  SHFL.BFLY PT, R0, R3, 0x1, 0x1f ;  /* 0x0c201f0003007f89 */ /* 0x000ea200000e0000 */
[----:B----4-:R-:W-:-:S05]  /*6b10*/  FADD.FTZ R2, R2, R21 ;  /* 0x0000001502027221 */ /* 0x010fca0000010000 */
[----:B------:R-:W4:Y:S01]  /*6b20*/  SHFL.BFLY PT, R5, R2, 0x1, 0x1f ;  /* 0x0c201f0002057f89 */ /* 0x000f2200000e0000 */
[----:B--2---:R-:W-:Y:S01]  /*6b30*/  FADD.FTZ R7, R3, R0 ;  /* 0x0000000003077221 */ /* 0x004fe20000010000 */
[----:B------:R-:W-:Y:S02]  /*6b40*/  IMAD.MOV.U32 R0, RZ, RZ, RZ ;  /* 0x000000ffff007224 */ /* 0x000fe400078e00ff */
[----:B------:R-:W-:Y:S02]  /*6b50*/  IMAD.MOV.U32 R3, RZ, RZ, -0x800000 ;  /* 0xff800000ff037424 */ /* 0x000fe400078e00ff */
[----:B------:R-:W-:-:S13]  /*6b60*/  FSETP.NE.FTZ.AND P1, PT, R7, RZ, PT ;  /* 0x000000ff0700720b */ /* 0x000fda0003f35000 */
[----:B------:R-:W2:Y:S01]  /*6b70*/  @P1 MUFU.RCP R4, R7 ;  /* 0x0000000700041308 */ /* 0x000ea20000001000 */
[----:B----4-:R-:W-:Y:S01]  /*6b80*/  FADD.FTZ R8, R2, R5 ;  /* 0x0000000502087221 */ /* 0x010fe20000010000 */
[----:B------:R-:W-:-:S04]  /*6b90*/  IMAD.MOV.U32 R2, RZ, RZ, -0x800000 ;  /* 0xff800000ff027424 */ /* 0x000fc800078e00ff */
[----:B------:R-:W-:Y:S02]  /*6ba0*/  FSETP.NE.FTZ.AND P2, PT, R8, RZ, PT ;  /* 0x000000ff0800720b */ /* 0x000fe40003f55000 */
[----:B------:R-:W4:Y:S01]  /*6bb0*/  @P1 MUFU.LG2 R5, R7 ;  /* 0x0000000700051308 */ /* 0x000f220000000c00 */
[-C--:B--2---:R-:W-:Y:S01]  /*6bc0*/  FMUL.FTZ R24, R24, R4.reuse ;  /* 0x0000000418187220 */ /* 0x084fe20000410000 */
[-C--:B------:R-:W-:Y:S01]  /*6bd0*/  FMUL.FTZ R25, R25, R4.reuse ;  /* 0x0000000419197220 */ /* 0x080fe20000410000 */
[----:B------:R-:W-:-:S08]  /*6be0*/  FMUL.FTZ R28, R28, R4 ;  /* 0x000000041c1c7220 */ /* 0x000fd00000410000 */
[----:B------:R-:W2:Y:S01]  /*6bf0*/  @P2 MUFU.LG2 R6, R8 ;  /* 0x0000000800062308 */ /* 0x000ea20000000c00 */
[-C--:B------:R-:W-:Y:S01]  /*6c00*/  FMUL.FTZ R29, R29, R4.reuse ;  /* 0x000000041d1d7220 */ /* 0x080fe20000410000 */
[-C--:B------:R-:W-:Y:S01]  /*6c10*/  FMUL.FTZ R32, R32, R4.reuse ;  /* 0x0000000420207220 */ /* 0x080fe20000410000 */
[-C--:B------:R-:W-:Y:S01]  /*6c20*/  FMUL.FTZ R33, R33, R4.reuse ;  /* 0x0000000421217220 */ /* 0x080fe20000410000 */
[-C--:B------:R-:W-:Y:S01]  /*6c30*/  FMUL.FTZ R36, R36, R4.reuse ;  /* 0x0000000424247220 */ /* 0x080fe20000410000 */
[-C--:B------:R-:W-:Y:S01]  /*6c40*/  FMUL.FTZ R37, R37, R4.reuse ;  /* 0x0000000425257220 */ /* 0x080fe20000410000 */
[-C--:B------:R-:W-:Y:S01]  /*6c50*/  FMUL.FTZ R40, R40, R4.reuse ;  /* 0x0000000428287220 */ /* 0x080fe20000410000 */
[-C--:B------:R-:W-:Y:S01]  /*6c60*/  FMUL.FTZ R41, R41, R4.reuse ;  /* 0x0000000429297220 */ /* 0x080fe20000410000 */
[----:B------:R5:W0:Y:S01]  /*6c70*/  @P2 MUFU.RCP R0, R8 ;  /* 0x0000000800002308 */ /* 0x000a220000001000 */
        /* <DEDUP_REMOVED lines=54> */
[----:B------:R-:W-:-:S02]  /*6fe0*/  IMAD.U32 R4, RZ, RZ, UR6 ;  /* 0x00000006ff047e24 */ /* 0x000fc4000f8e00ff */
[----:B----4-:R-:W-:Y:S01]  /*6ff0*/  @P1 FMUL.FTZ R5, R5, 0.69314718246459960938 ;  /* 0x3f31721805051820 */ /* 0x010fe20000410000 */
[----:B-----5:R-:W-:Y:S02]  /*7000*/  IMAD.U32 R8, RZ, RZ, UR6 ;  /* 0x00000006ff087e24 */ /* 0x020fe4000f8e00ff */
[----:B--2---:R-:W-:Y:S01]  /*7010*/  @P2 FMUL.FTZ R7, R6, 0.69314718246459960938 ;  /* 0x3f31721806072820 */ /* 0x004fe20000410000 */
[----:B------:R-:W-:Y:S01]  /*7020*/  @P1 FMUL.FTZ R4, R4, 0.69314718246459960938 ;  /* 0x3f31721804041820 */ /* 0x000fe20000410000 */
[-C--:B0-----:R-:W-:Y:S01]  /*7030*/  FMUL.FTZ R26, R26, R0.reuse ;  /* 0x000000001a1a7220 */ /* 0x081fe20000410000 */
[----:B------:R-:W-:Y:S01]  /*7040*/  @P2 FMUL.FTZ R8, R8, 0.69314718246459960938 ;  /* 0x3f31721808082820 */ /* 0x000fe20000410000 */
        /* <DEDUP_REMOVED lines=63> */
[----:B------:R-:W-:Y:S01]  /*7440*/  @P1 FFMA.FTZ R3, R4, R189, R5 ;  /* 0x000000bd04031223 */ /* 0x000fe20000010005 */
[----:B---3--:R-:W-:-:S07]  /*7450*/  @P2 FFMA.FTZ R2, R8, R196, R7 ;  /* 0x000000c408022223 */ /* 0x008fce0000010007 */
.L_x_175:
[----:B------:R-:W-:Y:S05]  /*7460*/  @P0 BRA `(.L_x_197) ;  /* 0x0000002000600947 */ /* 0x000fea0003800000 */
[----:B------:R-:W0:Y:S01]  /*7470*/  S2R R0, SR_TID.X ;  /* 0x0000000000007919 */ /* 0x000e220000002100 */
[----:B------:R-:W2:Y:S01]  /*7480*/  LDC R8, c[0x0][0xce8] ;  /* 0x00033a00ff087b82 */ /* 0x000ea20000000800 */
[----:B------:R-:W-:Y:S01]  /*7490*/  R2UR UR13, R18 ;  /* 0x00000000120d72ca */ /* 0x000fe200000e0000 */
[----:B------:R-:W-:Y:S01]  /*74a0*/  ULDC.64 UR8, c[0x0][0xcd0] ;  /* 0x0003340000087ab9 */ /* 0x000fe20000000a00 */
[----:B------:R-:W3:Y:S01]  /*74b0*/  S2R R16, SR_CTAID.X ;  /* 0x0000000000107919 */ /* 0x000ee20000002500 */
[----:B------:R-:W-:Y:S01]  /*74c0*/  ULDC.64 UR14, c[0x0][0x208] ;  /* 0x00008200000e7ab9 */ /* 0x000fe20000000a00 */
[----:B------:R-:W-:Y:S03]  /*74d0*/  BSSY B0, `(.L_x_198) ;  /* 0x000014b000007945 */ /* 0x000fe60003800000 */
[----:B------:R-:W4:Y:S06]  /*74e0*/  S2UR UR12, SR_CTAID.Z ;  /* 0x00000000000c79c3 */ /* 0x000f2c0000002700 */
[----:B------:R-:W-:-:S02]  /*74f0*/  USHF.R.S32.HI UR7, URZ, 0x1f, UR13 ;  /* 0x0000001f3f077899 */ /* 0x000fc4000801140d */
[----:B------:R-:W-:Y:S01]  /*7500*/  IMAD R19, RZ, RZ, -UR13 ;  /* 0x8000000dff137e24 */ /* 0x000fe2000f8e02ff */
[----:B------:R-:W5:Y:S01]  /*7510*/  LDC.64 R20, c[0x0][0xcd8] ;  /* 0x00033600ff147b82 */ /* 0x000f620000000a00 */
[----:B------:R-:W-:Y:S02]  /*7520*/  UIMAD.WIDE.U32 UR4, UR13, UR8, URZ ;  /* 0x000000080d0472a5 */ /* 0x000fe4000f8e003f */
[----:B------:R-:W-:-:S04]  /*7530*/  UIMAD UR6, UR7, UR8, URZ ;  /* 0x00000008070672a4 */ /* 0x000fc8000f8e023f */
[----:B------:R-:W-:Y:S01]  /*7540*/  UIMAD UR6, UR13, UR9, UR6 ;  /* 0x000000090d0672a4 */ /* 0x000fe2000f8e0206 */
[----:B--2---:R-:W-:Y:S01]  /*7550*/  ISETP.NE.AND P0, PT, R8, 0x1, PT ;  /* 0x000000010800780c */ /* 0x004fe20003f05270 */
[----:B------:R-:W2:Y:S01]  /*7560*/  S2UR UR11, SR_CTAID.Y ;  /* 0x00000000000b79c3 */ /* 0x000ea20000002600 */
[----:B------:R-:W-:Y:S01]  /*7570*/  ULDC.64 UR8, c[0x0][0xc38] ;  /* 0x00030e0000087ab9 */ /* 0x000fe20000000a00 */
[----:B------:R-:W-:Y:S02]  /*7580*/  UIADD3 UR6, UR5, UR6, URZ ;  /* 0x0000000605067290 */ /* 0x000fe4000fffe03f */
[----:B------:R-:W-:Y:S01]  /*7590*/  UIMAD UR7, UR7, UR8, URZ ;  /* 0x00000008070772a4 */ /* 0x000fe2000f8e023f */
[----:B0-----:R-:W-:Y:S01]  /*75a0*/  VIADD R14, R0, 0xffffff80 ;  /* 0xffffff80000e7836 */ /* 0x001fe20000000000 */
[----:B----4-:R-:W-:Y:S02]  /*75b0*/  USHF.R.S32.HI UR10, URZ, 0x1f, UR12 ;  /* 0x0000001f3f0a7899 */ /* 0x010fe4000801140c */
[----:B------:R-:W2:Y:S02]  /*75c0*/  LDC R152, c[0x0][0xd50] ;  /* 0x00035400ff987b82 */ /* 0x000ea40000000800 */
[----:B------:R-:W-:-:S04]  /*75d0*/  SHF.R.S32.HI R7, RZ, 0x1f, R14 ;  /* 0x0000001fff077819 */ /* 0x000fc8000001140e */
[CC--:B------:R-:W-:Y:S02]  /*75e0*/  LEA.HI R4, R7.reuse, R14.reuse, RZ, 0x7 ;  /* 0x0000000e07047211 */ /* 0x0c0fe400078f38ff */
[----:B------:R-:W0:Y:S01]  /*75f0*/  LDC.64 R22, c[0x0][0xc40] ;  /* 0x00031000ff167b82 */ /* 0x000e220000000a00 */
[----:B------:R-:W-:Y:S02]  /*7600*/  LEA.HI R7, R7, R14, RZ, 0x2 ;  /* 0x0000000e07077211 */ /* 0x000fe400078f10ff */
[----:B------:R-:W-:Y:S02]  /*7610*/  LOP3.LUT R5, R4, 0xffffff80, RZ, 0xc0, !PT ;  /* 0xffffff8004057812 */ /* 0x000fe400078ec0ff */
[----:B------:R-:W-:Y:S02]  /*7620*/  SHF.R.S32.HI R9, RZ, 0x7, R4 ;  /* 0x00000007ff097819 */ /* 0x000fe40000011404 */
[----:B------:R-:W-:Y:S01]  /*7630*/  LOP3.LUT R7, R7, 0xfffffffc, RZ, 0xc0, !PT ;  /* 0xfffffffc07077812 */ /* 0x000fe200078ec0ff */
[----:B------:R-:W-:Y:S01]  /*7640*/  IMAD.IADD R0, R14, 0x1, -R5 ;  /* 0x000000010e007824 */ /* 0x000fe200078e0a05 */
[----:B------:R-:W-:Y:S01]  /*7650*/  LEA.HI R4, R4, R9, RZ, 0x1 ;  /* 0x0000000904047211 */ /* 0x000fe200078f08ff */
[----:B------:R-:W4:Y:S01]  /*7660*/  @P0 LDC R17, c[0x0][0xcf0] ;  /* 0x00033c00ff110b82 */ /* 0x000f220000000800 */
[----:B------:R-:W-:-:S02]  /*7670*/  IADD3 R7, R14, -R7, RZ ;  /* 0x800000070e077210 */ /* 0x000fc40007ffe0ff */
[----:B------:R-:W-:Y:S02]  /*7680*/  SHF.R.S32.HI R11, RZ, 0x1f, R0 ;  /* 0x0000001fff0b7819 */ /* 0x000fe40000011400 */
[----:B------:R-:W-:Y:S02]  /*7690*/  LOP3.LUT R4, R4, 0x3fffffe, RZ, 0xc0, !PT ;  /* 0x03fffffe04047812 */ /* 0x000fe400078ec0ff */
[----:B------:R-:W-:Y:S01]  /*76a0*/  LEA.HI R10, R11, R0, RZ, 0x2 ;  /* 0x000000000b0a7211 */ /* 0x000fe200078f10ff */
[----:B------:R-:W1:Y:S03]  /*76b0*/  @P0 LDC R14, c[0x0][0xcec] ;  /* 0x00033b00ff0e0b82 */ /* 0x000e660000000800 */
[--C-:B------:R-:W-:Y:S02]  /*76c0*/  SHF.R.S32.HI R5, RZ, 0x2, R10.reuse ;  /* 0x00000002ff057819 */ /* 0x100fe4000001140a */
[----:B------:R-:W-:-:S03]  /*76d0*/  SHF.R.S32.HI R6, RZ, 0x1f, R10 ;  /* 0x0000001fff067819 */ /* 0x000fc6000001140a */
[----:B------:R-:W4:Y:S01]  /*76e0*/  @P0 LDC R154, c[0x0][0xcec] ;  /* 0x00033b00ff9a0b82 */ /* 0x000f220000000800 */
[----:B------:R-:W-:-:S04]  /*76f0*/  LEA.HI R6, R6, R5, RZ, 0x3 ;  /* 0x0000000506067211 */ /* 0x000fc800078f18ff */
[----:B------:R-:W-:Y:S01]  /*7700*/  LOP3.LUT R12, R6, 0xfffffff8, RZ, 0xc0, !PT ;  /* 0xfffffff8060c7812 */ /* 0x000fe200078ec0ff */
[----:B------:R-:W-:Y:S01]  /*7710*/  IMAD.IADD R6, R9, 0x1, -R4 ;  /* 0x0000000109067824 */ /* 0x000fe200078e0a04 */
[----:B------:R-:W-:Y:S01]  /*7720*/  LEA.HI R9, R7, R7, RZ, 0x1 ;  /* 0x0000000707097211 */ /* 0x000fe200078f08ff */
[----:B------:R-:W4:Y:S01]  /*7730*/  @P0 LDC R153, c[0x0][0xcf0] ;  /* 0x00033c00ff990b82 */ /* 0x000f220000000800 */
[----:B------:R-:W-:Y:S01]  /*7740*/  LEA.HI R4, R11, R0, RZ, 0x5 ;  /* 0x000000000b047211 */ /* 0x000fe200078f28ff */
[----:B------:R-:W-:Y:S01]  /*7750*/  IMAD.IADD R5, R5, 0x1, -R12 ;  /* 0x0000000105057824 */ /* 0x000fe200078e0a0c */
[----:B------:R-:W-:Y:S02]  /*7760*/  LOP3.LUT R12, R9, 0x1ffffffe, RZ, 0xc0, !PT ;  /* 0x1ffffffe090c7812 */ /* 0x000fe400078ec0ff */
[----:B------:R-:W-:-:S03]  /*7770*/  SHF.R.S32.HI R4, RZ, 0x5, R4 ;  /* 0x00000005ff047819 */ /* 0x000fc60000011404 */
[----:B------:R-:W-:Y:S02]  /*7780*/  IMAD.IADD R12, R7, 0x1, -R12 ;  /* 0x00000001070c7824 */ /* 0x000fe400078e0a0c */
[----:B------:R-:W-:Y:S02]  /*7790*/  IMAD R7, R4, 0x10, R5 ;  /* 0x0000001004077824 */ /* 0x000fe400078e0205 */
[----:B------:R-:W-:Y:S02]  /*77a0*/  IMAD.U32 R5, RZ, RZ, UR5 ;  /* 0x00000005ff057e24 */ /* 0x000fe4000f8e00ff */
[----:B------:R-:W-:Y:S02]  /*77b0*/  IMAD R9, R6, 0x40, R7 ;  /* 0x0000004006097824 */ /* 0x000fe400078e0207 */
[----:B------:R-:W-:Y:S01]  /*77c0*/  IMAD.U32 R4, RZ, RZ, UR4 ;  /* 0x00000004ff047e24 */ /* 0x000fe2000f8e00ff */
[----:B------:R-:W-:Y:S01]  /*77d0*/  UIMAD.WIDE.U32 UR4, UR13, UR8, URZ ;  /* 0x000000080d0472a5 */ /* 0x000fe2000f8e003f */
[----:B------:R-:W-:Y:S01]  /*77e0*/  IMAD.U32 R5, RZ, RZ, UR6 ;  /* 0x00000006ff057e24 */ /* 0x000fe2000f8e00ff */
[----:B------:R-:W-:Y:S01]  /*77f0*/  UIMAD UR6, UR13, UR9, UR7 ;  /* 0x000000090d0672a4 */ /* 0x000fe2000f8e0207 */
[----:B------:R-:W-:-:S02]  /*7800*/  IMAD R12, R12, 0x8, R9 ;  /* 0x000000080c0c7824 */ /* 0x000fc400078e0209 */
[----:B-----5:R-:W-:Y:S01]  /*7810*/  IMAD R6, R20, UR10, RZ ;  /* 0x0000000a14067c24 */ /* 0x020fe2000f8e02ff */
[----:B------:R-:W-:Y:S01]  /*7820*/  UIADD3 UR6, UR5, UR6, URZ ;  /* 0x0000000605067290 */ /* 0x000fe2000fffe03f */
[----:B---3--:R-:W-:Y:S01]  /*7830*/  IMAD R11, R16, 0x80, R12 ;  /* 0x00000080100b7824 */ /* 0x008fe200078e020c */
[----:B------:R-:W-:Y:S01]  /*7840*/  ULDC.64 UR8, c[0x0][0xc28] ;  /* 0x00030a0000087ab9 */ /* 0x000fe20000000a00 */
[----:B------:R-:W-:Y:S01]  /*7850*/  IMAD R15, R21, UR12, R6 ;  /* 0x0000000c150f7c24 */ /* 0x000fe2000f8e0206 */
[----:B------:R-:W-:Y:S01]  /*7860*/  MOV R6, UR4 ;  /* 0x0000000400067c02 */ /* 0x000fe20008000f00 */
[----:B-1----:R-:W-:-:S04]  /*7870*/  @P0 IMAD.HI.U32 R12, R11, R14, RZ ;  /* 0x0000000e0b0c0227 */ /* 0x002fc800078e00ff */
[----:B------:R-:W-:Y:S01]  /*7880*/  IMAD.U32 R7, RZ, RZ, UR5 ;  /* 0x00000005ff077e24 */ /* 0x000fe2000f8e00ff */
[----:B------:R-:W-:Y:S01]  /*7890*/  ULDC.64 UR4, c[0x0][0xce0] ;  /* 0x0003380000047ab9 */ /* 0x000fe20000000a00 */
[----:B0-----:R-:W-:Y:S02]  /*78a0*/  IMAD R14, R22, UR10, RZ ;  /* 0x0000000a160e7c24 */ /* 0x001fe4000f8e02ff */
[----:B--2---:R-:W-:Y:S02]  /*78b0*/  IMAD R21, R152, R19, UR11 ;  /* 0x0000000b98157e24 */ /* 0x004fe4000f8e0213 */
[----:B------:R-:W-:Y:S01]  /*78c0*/  IMAD.U32 R7, RZ, RZ, UR6 ;  /* 0x00000006ff077e24 */ /* 0x000fe2000f8e00ff */
[----:B------:R-:W-:Y:S01]  /*78d0*/  ULDC.64 UR6, c[0x0][0xc48] ;  /* 0x0003120000067ab9 */ /* 0x000fe20000000a00 */
[----:B------:R-:W-:-:S04]  /*78e0*/  IMAD.WIDE.U32 R4, R20, UR12, R4 ;  /* 0x0000000c14047c25 */ /* 0x000fc8000f8e0004 */
[----:B------:R-:W-:Y:S01]  /*78f0*/  IMAD.MOV.U32 R13, RZ, RZ, R11 ;  /* 0x000000ffff0d7224 */ /* 0x000fe200078e000b */
[----:B----4-:R-:W-:Y:S01]  /*7900*/  @P0 SHF.R.U32.HI R13, RZ, R17, R12 ;  /* 0x00000011ff0d0219 */ /* 0x010fe2000001160c */
[----:B------:R-:W-:Y:S01]  /*7910*/  IMAD R17, R23, UR12, R14 ;  /* 0x0000000c17117c24 */ /* 0x000fe2000f8e020e */
[----:B------:R-:W-:Y:S01]  /*7920*/  SHF.R.S32.HI R14, RZ, 0x1f, R21 ;  /* 0x0000001fff0e7819 */ /* 0x000fe20000011415 */
[----:B------:R-:W-:-:S04]  /*7930*/  IMAD.WIDE.U32 R6, R22, UR12, R6 ;  /* 0x0000000c16067c25 */ /* 0x000fc8000f8e0006 */
[----:B------:R-:W-:Y:S02]  /*7940*/  IMAD.IADD R5, R5, 0x1, R15 ;  /* 0x0000000105057824 */ /* 0x000fe400078e020f */
[----:B------:R-:W-:-:S04]  /*7950*/  @P0 IMAD.HI.U32 R154, R11, R154, RZ ;  /* 0x0000009a0b9a0227 */ /* 0x000fc800078e00ff */
[----:B------:R-:W-:Y:S02]  /*7960*/  IMAD.IADD R7, R7, 0x1, R17 ;  /* 0x0000000107077824 */ /* 0x000fe400078e0211 */
[----:B------:R-:W-:Y:S01]  /*7970*/  IMAD.MOV.U32 R15, RZ, RZ, R11 ;  /* 0x000000ffff0f7224 */ /* 0x000fe200078e000b */
[----:B------:R-:W-:Y:S01]  /*7980*/  @P0 SHF.R.U32.HI R15, RZ, R153, R154 ;  /* 0x00000099ff0f0219 */ /* 0x000fe2000001169a */
[C---:B------:R-:W-:Y:S02]  /*7990*/  IMAD R12, R14.reuse, UR4, RZ ;  /* 0x000000040e0c7c24 */ /* 0x040fe4000f8e02ff */
[----:B------:R-:W-:Y:S02]  /*79a0*/  IMAD R17, R14, UR6, RZ ;  /* 0x000000060e117c24 */ /* 0x000fe4000f8e02ff */
[----:B------:R-:W-:-:S04]  /*79b0*/  IMAD.WIDE.U32 R4, R21, UR4, R4 ;  /* 0x0000000415047c25 */ /* 0x000fc8000f8e0004 */
[C---:B------:R-:W-:Y:S01]  /*79c0*/  IMAD R14, R21.reuse, UR5, R12 ;  /* 0x00000005150e7c24 */ /* 0x040fe2000f8e020c */
[----:B------:R-:W-:Y:S01]  /*79d0*/  BAR.SYNC.DEFER_BLOCKING 0x1, 0x100 ;  /* 0x0044000000007b1d */ /* 0x000fe20000010000 */
[C---:B------:R-:W-:Y:S01]  /*79e0*/  IMAD R19, R21.reuse, UR7, R17 ;  /* 0x0000000715137c24 */ /* 0x040fe2000f8e0211 */
[----:B------:R-:W-:Y:S01]  /*79f0*/  SHF.R.S32.HI R17, RZ, 0x1f, R13 ;  /* 0x0000001fff117819 */ /* 0x000fe2000001140d */
[----:B------:R-:W-:Y:S01]  /*7a00*/  IMAD.WIDE.U32 R6, R21, UR6, R6 ;  /* 0x0000000615067c25 */ /* 0x000fe2000f8e0006 */
[----:B------:R-:W-:Y:S02]  /*7a10*/  IADD3 R4, P0, R13, R4, RZ ;  /* 0x000000040d047210 */ /* 0x000fe40007f1e0ff */
[----:B------:R-:W-:Y:S01]  /*7a20*/  SHF.R.S32.HI R12, RZ, 0x1f, R15 ;  /* 0x0000001fff0c7819 */ /* 0x000fe2000001140f */
[----:B------:R-:W-:Y:S01]  /*7a30*/  IMAD.MOV R13, RZ, RZ, -R13 ;  /* 0x000000ffff0d7224 */ /* 0x000fe200078e0a0d */
[----:B------:R-:W-:Y:S01]  /*7a40*/  ULDC.64 UR4, c[0x0][0xc30] ;  /* 0x00030c0000047ab9 */ /* 0x000fe20000000a00 */
[----:B------:R-:W-:Y:S01]  /*7a50*/  IMAD.MOV R20, RZ, RZ, -R15 ;  /* 0x000000ffff147224 */ /* 0x000fe200078e0a0f */
[----:B------:R-:W-:Y:S01]  /*7a60*/  IADD3.X R5, R17, R5, R14, P0, !PT ;  /* 0x0000000511057210 */ /* 0x000fe200007fe40e */
[----:B------:R-:W-:Y:S01]  /*7a70*/  IMAD R12, R12, UR4, RZ ;  /* 0x000000040c0c7c24 */ /* 0x000fe2000f8e02ff */
[----:B------:R-:W-:Y:S01]  /*7a80*/  ULDC.64 UR6, c[0x0][0xcc8] ;  /* 0x0003320000067ab9 */ /* 0x000fe20000000a00 */
[----:B------:R-:W-:-:S02]  /*7a90*/  IMAD R13, R8, R13, R11 ;  /* 0x0000000d080d7224 */ /* 0x000fc400078e020b */
[----:B------:R-:W-:Y:S02]  /*7aa0*/  IMAD.IADD R7, R7, 0x1, R19 ;  /* 0x0000000107077824 */ /* 0x000fe400078e0213 */
[----:B------:R-:W-:Y:S02]  /*7ab0*/  IMAD R11, R8, R20, R11 ;  /* 0x00000014080b7224 */ /* 0x000fe400078e020b */
[C---:B------:R-:W-:Y:S01]  /*7ac0*/  IMAD R17, R15.reuse, UR5, R12 ;  /* 0x000000050f117c24 */ /* 0x040fe2000f8e020c */
[----:B------:R-:W-:Y:S01]  /*7ad0*/  SHF.R.S32.HI R12, RZ, 0x1f, R13 ;  /* 0x0000001fff0c7819 */ /* 0x000fe2000001140d */
[----:B------:R-:W-:Y:S01]  /*7ae0*/  IMAD.WIDE.U32 R6, R15, UR4, R6 ;  /* 0x000000040f067c25 */ /* 0x000fe2000f8e0006 */
[----:B------:R-:W-:Y:S01]  /*7af0*/  SHF.R.S32.HI R14, RZ, 0x1f, R11 ;  /* 0x0000001fff0e7819 */ /* 0x000fe2000001140b */
[----:B------:R-:W0:Y:S01]  /*7b00*/  S2UR UR5, SR_CgaCtaId ;  /* 0x00000000000579c3 */ /* 0x000e220000008800 */
[----:B------:R-:W-:Y:S01]  /*7b10*/  UMOV UR4, 0x400 ;  /* 0x0000040000047882 */ /* 0x000fe20000000000 */
[----:B------:R-:W-:Y:S01]  /*7b20*/  IMAD R12, R12, UR6, RZ ;  /* 0x000000060c0c7c24 */ /* 0x000fe2000f8e02ff */
[----:B------:R-:W-:Y:S01]  /*7b30*/  IADD3 R7, R7, R17, RZ ;  /* 0x0000001107077210 */ /* 0x000fe20007ffe0ff */
[----:B------:R-:W-:-:S02]  /*7b40*/  IMAD R14, R14, UR8, RZ ;  /* 0x000000080e0e7c24 */ /* 0x000fc4000f8e02ff */
        /* <DEDUP_REMOVED lines=17> */
[----:B------:R-:W-:Y:S01]  /*7c60*/  SHFL.IDX PT, R12, R19, RZ, 0x1c1f ;  /* 0x001c1fff130c7589 */ /* 0x000fe200000e0000 */
[----:B------:R-:W-:Y:S01]  /*7c70*/  LOP3.LUT P0, RZ, R0, 0x3, RZ, 0xc0, !PT ;  /* 0x0000000300ff7812 */ /* 0x000fe2000780c0ff */
[C---:B------:R-:W-:Y:S01]  /*7c80*/  VIADD R9, R11.reuse, 0x8 ;  /* 0x000000080b097836 */ /* 0x040fe20000000000 */
[----:B------:R-:W-:Y:S01]  /*7c90*/  UIADD3 UR4, UR4, 0x32420, URZ ;  /* 0x0003242004047890 */ /* 0x000fe2000fffe03f */
[----:B------:R-:W0:Y:S01]  /*7ca0*/  SHFL.IDX PT, R13, R17, RZ, 0x1c1f ;  /* 0x001c1fff110d7589 */ /* 0x000e2200000e0000 */
[----:B------:R-:W-:-:S02]  /*7cb0*/  ISETP.GE.OR P1, PT, R11, R8, P0 ;  /* 0x000000080b00720c */ /* 0x000fc40000726670 */
[-C--:B------:R-:W-:Y:S01]  /*7cc0*/  ISETP.GE.OR P0, PT, R9, R8.reuse, P0 ;  /* 0x000000080900720c */ /* 0x080fe20000706670 */
[----:B------:R1:W2:Y:S01]  /*7cd0*/  SHFL.IDX PT, R15, R17, 0x1, 0x1c1f ;  /* 0x003c1f00110f7f89 */ /* 0x0002a200000e0000 */
[----:B------:R-:W-:Y:S01]  /*7ce0*/  ISETP.GE.AND P2, PT, R11, R8, PT ;  /* 0x000000080b00720c */ /* 0x000fe20003f46270 */
[----:B------:R-:W-:Y:S02]  /*7cf0*/  UPRMT UR4, URZ, 0x654, UR4 ;  /* 0x000006543f047896 */ /* 0x000fe40008000004 */
[----:B------:R3:W4:Y:S01]  /*7d00*/  SHFL.IDX PT, R4, R6, RZ, 0x1c1f ;  /* 0x001c1fff06047589 */ /* 0x00072200000e0000 */
[----:B-1----:R-:W-:-:S03]  /*7d10*/  LOP3.LUT R17, R10, 0x7ffffffc, RZ, 0xc0, !PT ;  /* 0x7ffffffc0a117812 */ /* 0x002fc600078ec0ff */
[----:B------:R3:W1:Y:S03]  /*7d20*/  SHFL.IDX PT, R5, R7, RZ, 0x1c1f ;  /* 0x001c1fff07057589 */ /* 0x00066600000e0000 */
[----:B------:R-:W-:Y:S01]  /*7d30*/  SYNCS.ARRIVE.TRANS64.RED.A1T0 RZ, [UR4], RZ ;  /* 0x000000ffffff79a7 */ /* 0x000fe20008100404 */
[----:B------:R-:W-:-:S04]  /*7d40*/  IMAD.IADD R0, R0, 0x1, -R17 ;  /* 0x0000000100007824 */ /* 0x000fc800078e0a11 */
[----:B------:R-:W-:Y:S01]  /*7d50*/  IMAD.SHL.U32 R0, R0, 0x2, RZ ;  /* 0x0000000200007824 */ /* 0x000fe200078e00ff */
[----:B0-----:R3:W-:Y:S04]  /*7d60*/  @!P1 ST.E desc[UR14][R12.64], R3 ;  /* 0x000000030c009985 */ /* 0x0017e8000c10190e */
[----:B--2---:R3:W-:Y:S01]  /*7d70*/  @!P0 ST.E desc[UR14][R14.64], R2 ;  /* 0x000000020e008985 */ /* 0x0047e2000c10190e */
[----:B------:R-:W-:Y:S05]  /*7d80*/  @P2 BRA `(.L_x_199) ;  /* 0x0000000800fc2947 */ /* 0x000fea0003800000 */
[C---:B---3--:R-:W-:Y:S01]  /*7d90*/  VIADD R2, R0.reuse, 0x8 ;  /* 0x0000000800027836 */ /* 0x048fe20000000000 */
        /* <DEDUP_REMOVED lines=10> */
[----:B------:R-:W-:Y:S01]  /*7e40*/  IADD3 R17, R0, 0x28, RZ ;  /* 0x0000002800117810 */ /* 0x000fe20007ffe0ff */
[----:B------:R-:W-:Y:S01]  /*7e50*/  ULDC.64 UR6, c[0x0][0x208] ;  /* 0x0000820000067ab9 */ /* 0x000fe20000000a00 */
[----:B------:R-:W-:Y:S01]  /*7e60*/  ISETP.GE.AND P0, PT, R16, UR4, PT ;  /* 0x0000000410007c0c */ /* 0x000fe2000bf06270 */
[C---:B------:R-:W-:Y:S01]  /*7e70*/  VIADD R21, R0.reuse, 0x40 ;  /* 0x0000004000157836 */ /* 0x040fe20000000000 */
[----:B------:R-:W-:Y:S01]  /*7e80*/  ISETP.GE.AND P1, PT, R17, UR4, PT ;  /* 0x0000000411007c0c */ /* 0x000fe2000bf26270 */
[----:B------:R-:W-:-:S02]  /*7e90*/  VIADD R22, R0, 0x48 ;  /* 0x0000004800167836 */ /* 0x000fc40000000000 */
[----:B------:R-:W-:Y:S01]  /*7ea0*/  @!P3 LEA.HI R2, R2, R2, RZ, 0x1 ;  /* 0x000000020202b211 */ /* 0x000fe200078f08ff */
[----:B------:R-:W-:Y:S01]  /*7eb0*/  VIADD R23, R0, 0x50 ;  /* 0x0000005000177836 */ /* 0x000fe20000000000 */
[----:B------:R-:W-:Y:S02]  /*7ec0*/  @!P4 LEA.HI R3, R3, R3, RZ, 0x1 ;  /* 0x000000030303c211 */ /* 0x000fe400078f08ff */
[----:B------:R-:W-:Y:S02]  /*7ed0*/  @!P5 LEA.HI R10, R10, R10, RZ, 0x1 ;  /* 0x0000000a0a0ad211 */ /* 0x000fe400078f08ff */
[----:B------:R-:W-:Y:S02]  /*7ee0*/  @!P3 LOP3.LUT R11, R2, 0xfffffffe, RZ, 0xc0, !PT ;  /* 0xfffffffe020bb812 */ /* 0x000fe400078ec0ff */
[----:B------:R-:W-:Y:S01]  /*7ef0*/  @!P4 LOP3.LUT R13, R3, 0xfffffffe, RZ, 0xc0, !PT ;  /* 0xfffffffe030dc812 */ /* 0x000fe200078ec0ff */
[----:B-1--4-:R-:W-:Y:S01]  /*7f00*/  @!P2 IMAD.WIDE R2, R0, 0x4, R4 ;  /* 0x000000040002a825 */ /* 0x012fe200078e0204 */
[----:B------:R-:W-:-:S02]  /*7f10*/  @!P5 LOP3.LUT R15, R10, 0xfffffffe, RZ, 0xc0, !PT ;  /* 0xfffffffe0a0fd812 */ /* 0x000fc400078ec0ff */
[----:B------:R-:W-:Y:S01]  /*7f20*/  ISETP.GE.AND P6, PT, R23, UR4, PT ;  /* 0x0000000417007c0c */ /* 0x000fe2000bfc6270 */
[--C-:B------:R-:W-:Y:S01]  /*7f30*/  @!P3 IMAD.WIDE R10, R11, 0x4, R4.reuse ;  /* 0x000000040b0ab825 */ /* 0x100fe200078e0204 */
[----:B------:R0:W-:Y:S01]  /*7f40*/  @!P2 ST.E.64 desc[UR6][R2.64], R24 ;  /* 0x000000180200a985 */ /* 0x0001e2000c101b06 */
[----:B------:R-:W-:Y:S02]  /*7f50*/  ISETP.GE.AND P2, PT, R19, UR4, PT ;  /* 0x0000000413007c0c */ /* 0x000fe4000bf46270 */
[--C-:B------:R-:W-:Y:S01]  /*7f60*/  @!P4 IMAD.WIDE R12, R13, 0x4, R4.reuse ;  /* 0x000000040d0cc825 */ /* 0x100fe200078e0204 */
[----:B------:R1:W-:Y:S01]  /*7f70*/  @!P3 ST.E.64 desc[UR6][R10.64], R28 ;  /* 0x0000001c0a00b985 */ /* 0x0003e2000c101b06 */
[----:B------:R-:W-:Y:S02]  /*7f80*/  ISETP.GE.AND P3, PT, R20, UR4, PT ;  /* 0x0000000414007c0c */ /* 0x000fe4000bf66270 */
[----:B------:R-:W-:Y:S01]  /*7f90*/  @!P5 IMAD.WIDE R14, R15, 0x4, R4 ;  /* 0x000000040f0ed825 */ /* 0x000fe200078e0204 */
[----:B------:R2:W-:Y:S01]  /*7fa0*/  @!P4 ST.E.64 desc[UR6][R12.64], R32 ;  /* 0x000000200c00c985 */ /* 0x0005e2000c101b06 */
[----:B------:R-:W-:-:S02]  /*7fb0*/  ISETP.GE.AND P4, PT, R21, UR4, PT ;  /* 0x0000000415007c0c */ /* 0x000fc4000bf86270 */
[----:B------:R-:W-:Y:S01]  /*7fc0*/  @!P0 LEA.HI R16, R16, R16, RZ, 0x1 ;  /* 0x0000001010108211 */ /* 0x000fe200078f08ff */
[----:B------:R3:W-:Y:S01]  /*7fd0*/  @!P5 ST.E.64 desc[UR6][R14.64], R36 ;  /* 0x000000240e00d985 */ /* 0x0007e2000c101b06 */
[----:B------:R-:W-:Y:S01]  /*7fe0*/  ISETP.GE.AND P5, PT, R22, UR4, PT ;  /* 0x0000000416007c0c */ /* 0x000fe2000bfa6270 */
[C---:B0-----:R-:W-:Y:S01]  /*7ff0*/  VIADD R24, R0.reuse, 0x58 ;  /* 0x0000005800187836 */ /* 0x041fe20000000000 */
[----:B------:R-:W-:Y:S01]  /*8000*/  @!P1 LEA.HI R17, R17, R17, RZ, 0x1 ;  /* 0x0000001111119211 */ /* 0x000fe200078f08ff */
[----:B------:R-:W-:Y:S01]  /*8010*/  VIADD R25, R0, 0x60 ;  /* 0x0000006000197836 */ /* 0x000fe20000000000 */
[----:B------:R-:W-:Y:S02]  /*8020*/  @!P0 LOP3.LUT R3, R16, 0xfffffffe, RZ, 0xc0, !PT ;  /* 0xfffffffe10038812 */ /* 0x000fe400078ec0ff */
[----:B-1----:R-:W-:Y:S02]  /*8030*/  @!P1 LOP3.LUT R11, R17, 0xfffffffe, RZ, 0xc0, !PT ;  /* 0xfffffffe110b9812 */ /* 0x002fe400078ec0ff */
        /* <DEDUP_REMOVED lines=8> */
[----:B------:R-:W-:Y:S01]  /*80c0*/  @!P2 LOP3.LUT R19, R19, 0xfffffffe, RZ, 0xc0, !PT ;  /* 0xfffffffe1313a812 */ /* 0x000fe200078ec0ff */
[----:B------:R1:W-:Y:S01]  /*80d0*/  @!P1 ST.E.64 desc[UR6][R10.64], R44 ;  /* 0x0000002c0a009985 */ /* 0x0003e2000c101b06 */
[----:B--2---:R-:W-:Y:S01]  /*80e0*/  @!P3 LOP3.LUT R13, R20, 0xfffffffe, RZ, 0xc0, !PT ;  /* 0xfffffffe140db812 */ /* 0x004fe200078ec0ff */
[----:B------:R-:W-:Y:S01]  /*80f0*/  VIADD R20, R0, 0x70 ;  /* 0x0000007000147836 */ /* 0x000fe20000000000 */
[----:B------:R-:W-:-:S02]  /*8100*/  @!P4 LOP3.LUT R21, R21, 0xfffffffe, RZ, 0xc0, !PT ;  /* 0xfffffffe1515c812 */ /* 0x000fc400078ec0ff */
[----:B---3--:R-:W-:Y:S02]  /*8110*/  @!P5 LOP3.LUT R15, R22, 0xfffffffe, RZ, 0xc0, !PT ;  /* 0xfffffffe160fd812 */ /* 0x008fe400078ec0ff */
[----:B------:R-:W-:Y:S01]  /*8120*/  @!P6 LOP3.LUT R17, R23, 0xfffffffe, RZ, 0xc0, !PT ;  /* 0xfffffffe1711e812 */ /* 0x000fe200078ec0ff */
[----:B------:R-:W-:Y:S01]  /*8130*/  VIADD R23, R0, 0x88 ;  /* 0x0000008800177836 */ /* 0x000fe20000000000 */
[----:B------:R-:W-:Y:S01]  /*8140*/  ISETP.GE.AND P1, PT, R24, UR4, PT ;  /* 0x0000000418007c0c */ /* 0x000fe2000bf26270 */
[--C-:B0-----:R-:W-:Y:S01]  /*8150*/  @!P2 IMAD.WIDE R2, R19, 0x4, R4.reuse ;  /* 0x000000041302a825 */ /* 0x101fe200078e0204 */
[----:B------:R-:W-:Y:S02]  /*8160*/  ISETP.GE.AND P0, PT, R25, UR4, PT ;  /* 0x0000000419007c0c */ /* 0x000fe4000bf06270 */
[----:B------:R-:W-:Y:S01]  /*8170*/  IADD3 R22, R0, 0x80, RZ ;  /* 0x0000008000167810 */ /* 0x000fe20007ffe0ff */
[--C-:B-1----:R-:W-:Y:S01]  /*8180*/  @!P3 IMAD.WIDE R10, R13, 0x4, R4.reuse ;  /* 0x000000040d0ab825 */ /* 0x102fe200078e0204 */
[----:B------:R0:W-:Y:S03]  /*8190*/  @!P2 ST.E.64 desc[UR6][R2.64], R48 ;  /* 0x000000300200a985 */ /* 0x0001e6000c101b06 */
[----:B------:R-:W-:Y:S01]  /*81a0*/  @!P4 IMAD.WIDE R12, R21, 0x4, R4 ;  /* 0x00000004150cc825 */ /* 0x000fe200078e0204 */
[----:B------:R1:W-:Y:S01]  /*81b0*/  @!P3 ST.E.64 desc[UR6][R10.64], R52 ;  /* 0x000000340a00b985 */ /* 0x0003e2000c101b06 */
[----:B------:R-:W-:-:S02]  /*81c0*/  ISETP.GE.AND P3, PT, R23, UR4, PT ;  /* 0x0000000417007c0c */ /* 0x000fc4000bf66270 */
[--C-:B------:R-:W-:Y:S01]  /*81d0*/  @!P5 IMAD.WIDE R14, R15, 0x4, R4.reuse ;  /* 0x000000040f0ed825 */ /* 0x100fe200078e0204 */
[----:B------:R2:W-:Y:S01]  /*81e0*/  @!P4 ST.E.64 desc[UR6][R12.64], R56 ;  /* 0x000000380c00c985 */ /* 0x0005e2000c101b06 */
[----:B------:R-:W-:Y:S02]  /*81f0*/  ISETP.GE.AND P4, PT, R22, UR4, PT ;  /* 0x0000000416007c0c */ /* 0x000fe4000bf86270 */
[----:B------:R-:W-:Y:S01]  /*8200*/  @!P6 IMAD.WIDE R16, R17, 0x4, R4 ;  /* 0x000000041110e825 */ /* 0x000fe200078e0204 */
[----:B------:R3:W-:Y:S01]  /*8210*/  @!P5 ST.E.64 desc[UR6][R14.64], R60 ;  /* 0x0000003c0e00d985 */ /* 0x0007e2000c101b06 */
[----:B------:R-:W-:Y:S02]  /*8220*/  @!P1 LEA.HI R24, R24, R24, RZ, 0x1 ;  /* 0x0000001818189211 */ /* 0x000fe400078f08ff */
[C---:B------:R-:W-:Y:S01]  /*8230*/  VIADD R19, R0.reuse, 0x68 ;  /* 0x0000006800137836 */ /* 0x040fe20000000000 */
[----:B------:R4:W-:Y:S01]  /*8240*/  @!P6 ST.E.64 desc[UR6][R16.64], R64 ;  /* 0x000000401000e985 */ /* 0x0009e2000c101b06 */
[----:B------:R-:W-:Y:S01]  /*8250*/  VIADD R21, R0, 0x78 ;  /* 0x0000007800157836 */ /* 0x000fe20000000000 */
[----:B------:R-:W-:-:S02]  /*8260*/  ISETP.GE.AND P6, PT, R20, UR4, PT ;  /* 0x0000000414007c0c */ /* 0x000fc4000bfc6270 */
[----:B------:R-:W-:Y:S02]  /*8270*/  ISETP.GE.AND P2, PT, R19, UR4, PT ;  /* 0x0000000413007c0c */ /* 0x000fe4000bf46270 */
[----:B------:R-:W-:Y:S02]  /*8280*/  ISETP.GE.AND P5, PT, R21, UR4, PT ;  /* 0x0000000415007c0c */ /* 0x000fe4000bfa6270 */
        /* <DEDUP_REMOVED lines=18> */
[----:B---3--:R-:W-:Y:S01]  /*83b0*/  @!P4 LOP3.LUT R15, R22, 0xfffffffe, RZ, 0xc0, !PT ;  /* 0xfffffffe160fc812 */ /* 0x008fe200078ec0ff */
[C---:B------:R-:W-:Y:S01]  /*83c0*/  VIADD R22, R0.reuse, 0xb8 ;  /* 0x000000b800167836 */ /* 0x040fe20000000000 */
[----:B----4-:R-:W-:Y:S01]  /*83d0*/  @!P3 LOP3.LUT R17, R23, 0xfffffffe, RZ, 0xc0, !PT ;  /* 0xfffffffe1711b812 */ /* 0x010fe200078ec0ff */
[----:B------:R-:W-:Y:S01]  /*83e0*/  VIADD R23, R0, 0xc0 ;  /* 0x000000c000177836 */ /* 0x000fe20000000000 */
[----:B------:R-:W-:Y:S01]  /*83f0*/  ISETP.GE.AND P0, PT, R24, UR4, PT ;  /* 0x0000000418007c0c */ /* 0x000fe2000bf06270 */
[----:B0-----:R-:W-:Y:S01]  /*8400*/  @!P2 IMAD.WIDE R2, R19, 0x4, R4 ;  /* 0x000000041302a825 */ /* 0x001fe200078e0204 */
[----:B------:R-:W-:-:S03]  /*8410*/  ISETP.GE.AND P1, PT, R25, UR4, PT ;  /* 0x0000000419007c0c */ /* 0x000fc6000bf26270 */
[--C-:B-1----:R-:W-:Y:S01]  /*8420*/  @!P6 IMAD.WIDE R10, R13, 0x4, R4.reuse ;  /* 0x000000040d0ae825 */ /* 0x102fe200078e0204 */
[----:B------:R0:W-:Y:S03]  /*8430*/  @!P2 ST.E.64 desc[UR6][R2.64], R76 ;  /* 0x0000004c0200a985 */ /* 0x0001e6000c101b06 */
        /* <DEDUP_REMOVED lines=22> */
[--C-:B------:R-:W-:Y:S01]  /*85a0*/  @!P1 IMAD.WIDE R10, R11, 0x4, R4.reuse ;  /* 0x000000040b0a9825 */ /* 0x100fe200078e0204 */
[----:B------:R-:W-:Y:S01]  /*85b0*/  @!P4 LEA.HI R21, R21, R21, RZ, 0x1 ;  /* 0x000000151515c211 */ /* 0x000fe200078f08ff */
[----:B------:R0:W-:Y:S01]  /*85c0*/  @!P0 ST.E.64 desc[UR6][R2.64], R96 ;  /* 0x0000006002008985 */ /* 0x0001e2000c101b06 */
[----:B--2---:R-:W-:Y:S01]  /*85d0*/  @!P2 LOP3.LUT R13, R19, 0xfffffffe, RZ, 0xc0, !PT ;  /* 0xfffffffe130da812 */ /* 0x004fe200078ec0ff */
[----:B------:R-:W-:Y:S01]  /*85e0*/  VIADD R19, R0, 0xc8 ;  /* 0x000000c800137836 */ /* 0x000fe20000000000 */
[----:B---3--:R-:W-:Y:S01]  /*85f0*/  @!P3 LOP3.LUT R15, R20, 0xfffffffe, RZ, 0xc0, !PT ;  /* 0xfffffffe140fb812 */ /* 0x008fe200078ec0ff */
[----:B------:R1:W-:Y:S01]  /*8600*/  @!P1 ST.E.64 desc[UR6][R10.64], R100 ;  /* 0x000000640a009985 */ /* 0x0003e2000c101b06 */
[----:B------:R-:W-:Y:S01]  /*8610*/  @!P6 LEA.HI R23, R23, R23, RZ, 0x1 ;  /* 0x000000171717e211 */ /* 0x000fe200078f08ff */
[----:B------:R-:W-:Y:S01]  /*8620*/  @!P2 IMAD.WIDE R12, R13, 0x4, R4 ;  /* 0x000000040d0ca825 */ /* 0x000fe200078e0204 */
[----:B------:R-:W-:-:S02]  /*8630*/  @!P4 LOP3.LUT R21, R21, 0xfffffffe, RZ, 0xc0, !PT ;  /* 0xfffffffe1515c812 */ /* 0x000fc400078ec0ff */
[----:B----4-:R-:W-:Y:S01]  /*8640*/  @!P5 LOP3.LUT R17, R22, 0xfffffffe, RZ, 0xc0, !PT ;  /* 0xfffffffe1611d812 */ /* 0x010fe200078ec0ff */
[C---:B------:R-:W-:Y:S01]  /*8650*/  VIADD R20, R0.reuse, 0xd0 ;  /* 0x000000d000147836 */ /* 0x040fe20000000000 */
[----:B------:R-:W-:Y:S01]  /*8660*/  @!P6 LOP3.LUT R23, R23, 0xfffffffe, RZ, 0xc0, !PT ;  /* 0xfffffffe1717e812 */ /* 0x000fe200078ec0ff */
[----:B------:R2:W-:Y:S01]  /*8670*/  @!P2 ST.E.64 desc[UR6][R12.64], R104 ;  /* 0x000000680c00a985 */ /* 0x0005e2000c101b06 */
        /* <DEDUP_REMOVED lines=13> */
[C---:B--2---:R-:W-:Y:S01]  /*8750*/  VIADD R12, R0.reuse, 0xe8 ;  /* 0x000000e8000c7836 */ /* 0x044fe20000000000 */
[----:B------:R2:W-:Y:S01]  /*8760*/  @!P6 ST.E.64 desc[UR6][R16.64], R120 ;  /* 0x000000781000e985 */ /* 0x0005e2000c101b06 */
[C---:B------:R-:W-:Y:S01]  /*8770*/  VIADD R13, R0.reuse, 0xf0 ;  /* 0x000000f0000d7836 */ /* 0x040fe20000000000 */
[----:B------:R-:W-:Y:S01]  /*8780*/  @!P0 LEA.HI R19, R19, R19, RZ, 0x1 ;  /* 0x0000001313138211 */ /* 0x000fe200078f08ff */
[----:B0-----:R-:W-:Y:S01]  /*8790*/  VIADD R3, R0, 0xf8 ;  /* 0x000000f800037836 */ /* 0x001fe20000000000 */
[----:B------:R-:W-:Y:S02]  /*87a0*/  ISETP.GE.AND P4, PT, R12, UR4, PT ;  /* 0x000000040c007c0c */ /* 0x000fe4000bf86270 */
[----:B------:R-:W-:Y:S02]  /*87b0*/  ISETP.GE.AND P5, PT, R13, UR4, PT ;  /* 0x000000040d007c0c */ /* 0x000fe4000bfa6270 */
[----:B------:R-:W-:Y:S02]  /*87c0*/  ISETP.GE.AND P6, PT, R3, UR4, PT ;  /* 0x0000000403007c0c */ /* 0x000fe4000bfc6270 */
[----:B------:R-:W-:-:S02]  /*87d0*/  @!P1 LEA.HI R20, R20, R20, RZ, 0x1 ;  /* 0x0000001414149211 */ /* 0x000fc400078f08ff */
[----:B------:R-:W-:Y:S02]  /*87e0*/  @!P2 LEA.HI R21, R21, R21, RZ, 0x1 ;  /* 0x000000151515a211 */ /* 0x000fe400078f08ff */
[----:B------:R-:W-:Y:S02]  /*87f0*/  @!P3 LEA.HI R22, R22, R22, RZ, 0x1 ;  /* 0x000000161616b211 */ /* 0x000fe400078f08ff */
[----:B-1----:R-:W-:Y:S02]  /*8800*/  @!P1 LOP3.LUT R11, R20, 0xfffffffe, RZ, 0xc0, !PT ;  /* 0xfffffffe140b9812 */ /* 0x002fe400078ec0ff */
[----:B------:R-:W-:Y:S02]  /*8810*/  @!P4 LEA.HI R12, R12, R12, RZ, 0x1 ;  /* 0x0000000c0c0cc211 */ /* 0x000fe400078f08ff */
[----:B------:R-:W-:Y:S02]  /*8820*/  @!P5 LEA.HI R2, R13, R13, RZ, 0x1 ;  /* 0x0000000d0d02d211 */ /* 0x000fe400078f08ff */
[----:B------:R-:W-:-:S02]  /*8830*/  @!P6 LEA.HI R10, R3, R3, RZ, 0x1 ;  /* 0x00000003030ae211 */ /* 0x000fc400078f08ff */
[----:B------:R-:W-:Y:S02]  /*8840*/  @!P0 LOP3.LUT R3, R19, 0xfffffffe, RZ, 0xc0, !PT ;  /* 0xfffffffe13038812 */ /* 0x000fe400078ec0ff */
[----:B------:R-:W-:Y:S02]  /*8850*/  @!P2 LOP3.LUT R13, R21, 0xfffffffe, RZ, 0xc0, !PT ;  /* 0xfffffffe150da812 */ /* 0x000fe400078ec0ff */
[----:B---3--:R-:W-:Y:S02]  /*8860*/  @!P3 LOP3.LUT R15, R22, 0xfffffffe, RZ, 0xc0, !PT ;  /* 0xfffffffe160fb812 */ /* 0x008fe400078ec0ff */
[----:B--2---:R-:W-:Y:S01]  /*8870*/  @!P4 LOP3.LUT R17, R12, 0xfffffffe, RZ, 0xc0, !PT ;  /* 0xfffffffe0c11c812 */ /* 0x004fe200078ec0ff */
[--C-:B------:R-:W-:Y:S01]  /*8880*/  @!P2 IMAD.WIDE R12, R13, 0x4, R4.reuse ;  /* 0x000000040d0ca825 */ /* 0x100fe200078e0204 */
[----:B------:R-:W-:Y:S02]  /*8890*/  @!P5 LOP3.LUT R21, R2, 0xfffffffe, RZ, 0xc0, !PT ;  /* 0xfffffffe0215d812 */ /* 0x000fe400078ec0ff */
[----:B------:R-:W-:Y:S01]  /*88a0*/  @!P6 LOP3.LUT R19, R10, 0xfffffffe, RZ, 0xc0, !PT ;  /* 0xfffffffe0a13e812 */ /* 0x000fe200078ec0ff */
[----:B------:R-:W-:-:S04]  /*88b0*/  @!P0 IMAD.WIDE R2, R3, 0x4, R4 ;  /* 0x0000000403028825 */ /* 0x000fc800078e0204 */
[--C-:B------:R-:W-:Y:S01]  /*88c0*/  @!P1 IMAD.WIDE R10, R11, 0x4, R4.reuse ;  /* 0x000000040b0a9825 */ /* 0x100fe200078e0204 */
[----:B------:R0:W-:Y:S03]  /*88d0*/  @!P0 ST.E.64 desc[UR6][R2.64], R124 ;  /* 0x0000007c02008985 */ /* 0x0001e6000c101b06 */
        /* <DEDUP_REMOVED lines=9> */
[----:B------:R0:W-:Y:S02]  /*8970*/  @!P6 ST.E.64 desc[UR6][R4.64], R148 ;  /* 0x000000940400e985 */ /* 0x0001e4000c101b06 */
.L_x_199:
[----:B------:R-:W-:Y:S05]  /*8980*/  BSYNC B0 ;  /* 0x0000000000007941 */ /* 0x000fea0003800000 */
.L_x_198:
[----:B------:R-:W-:Y:S01]  /*8990*/  ISETP.GE.AND P0, PT, R9, R8, PT ;  /* 0x000000080900720c */ /* 0x000fe20003f06270 */
[----:B0--3--:R2:W3:Y:S04]  /*89a0*/  SHFL.IDX PT, R3, R7, 0x1, 0x1c1f ;  /* 0x003c1f0007037f89 */ /* 0x0094e800000e0000 */
[----:B------:R2:W0:Y:S08]  /*89b0*/  SHFL.IDX PT, R2, R6, 0x1, 0x1c1f ;  /* 0x003c1f0006027f89 */ /* 0x00043000000e0000 */
[----:B--2---:R-:W-:Y:S05]  /*89c0*/  @P0 BRA `(.L_x_173) ;  /* 0x0000005800ec0947 */ /* 0x004fea0003800000 */
[C---:B----4-:R-:W-:Y:S01]  /*89d0*/  VIADD R4, R0.reuse, 0x8 ;  /* 0x0000000800047836 */ /* 0x050fe20000000000 */
[----:B------:R-:W-:Y:S01]  /*89e0*/  ULDC UR4, c[0x0][0xbc8] ;  /* 0x0002f20000047ab9 */ /* 0x000fe20000000800 */
[C---:B-1----:R-:W-:Y:S01]  /*89f0*/  VIADD R5, R0.reuse, 0x10 ;  /* 0x0000001000057836 */ /* 0x042fe20000000000 */
        /* <DEDUP_REMOVED lines=9> */
[----:B------:R-:W-:Y:S01]  /*8a90*/  ULDC.64 UR6, c[0x0][0x208] ;  /* 0x0000820000067ab9 */ /* 0x000fe20000000a00 */
[C---:B------:R-:W-:Y:S01]  /*8aa0*/  IADD3 R14, R0.reuse, 0x38, RZ ;  /* 0x00000038000e7810 */ /* 0x040fe20007ffe0ff */
[----:B------:R-:W-:-:S02]  /*8ab0*/  VIADD R15, R0, 0x40 ;  /* 0x00000040000f7836 */ /* 0x000fc40000000000 */
[----:B------:R-:W-:Y:S02]  /*8ac0*/  VIADD R16, R0, 0x48 ;  /* 0x0000004800107836 */ /* 0x000fe40000000000 */
[----:B------:R-:W-:Y:S01]  /*8ad0*/  @!P1 LEA.HI R4, R4, R4, RZ, 0x1 ;  /* 0x0000000404049211 */ /* 0x000fe200078f08ff */
[C---:B------:R-:W-:Y:S01]  /*8ae0*/  VIADD R19, R0.reuse, 0x50 ;  /* 0x0000005000137836 */ /* 0x040fe20000000000 */
[----:B------:R-:W-:Y:S01]  /*8af0*/  @!P2 LEA.HI R5, R5, R5, RZ, 0x1 ;  /* 0x000000050505a211 */ /* 0x000fe200078f08ff */
[----:B------:R-:W-:Y:S01]  /*8b00*/  VIADD R20, R0, 0x58 ;  /* 0x0000005800147836 */ /* 0x000fe20000000000 */
[----:B------:R-:W-:Y:S01]  /*8b10*/  @!P1 LOP3.LUT R7, R4, 0xfffffffe, RZ, 0xc0, !PT ;  /* 0xfffffffe04079812 */ /* 0x000fe200078ec0ff */
[C---:B------:R-:W-:Y:S01]  /*8b20*/  VIADD R21, R0.reuse, 0x80 ;  /* 0x0000008000157836 */ /* 0x040fe20000000000 */
[----:B------:R-:W-:Y:S01]  /*8b30*/  @!P2 LOP3.LUT R9, R5, 0xfffffffe, RZ, 0xc0, !PT ;  /* 0xfffffffe0509a812 */ /* 0x000fe200078ec0ff */
[----:B0--3--:R-:W-:Y:S01]  /*8b40*/  @!P0 IMAD.WIDE R4, R0, 0x4, R2 ;  /* 0x0000000400048825 */ /* 0x009fe200078e0202 */
[----:B------:R-:W-:-:S02]  /*8b50*/  ISETP.GE.AND P3, PT, R15, UR4, PT ;  /* 0x000000040f007c0c */ /* 0x000fc4000bf66270 */
[----:B------:R-:W-:Y:S01]  /*8b60*/  ISETP.GE.AND P4, PT, R16, UR4, PT ;  /* 0x0000000410007c0c */ /* 0x000fe2000bf86270 */
[--C-:B------:R-:W-:Y:S01]  /*8b70*/  @!P1 IMAD.WIDE R6, R7, 0x4, R2.reuse ;  /* 0x0000000407069825 */ /* 0x100fe200078e0202 */
[----:B------:R0:W-:Y:S01]  /*8b80*/  @!P0 ST.E.64 desc[UR6][R4.64], R26 ;  /* 0x0000001a04008985 */ /* 0x0001e2000c101b06 */
[----:B------:R-:W-:Y:S02]  /*8b90*/  ISETP.GE.AND P0, PT, R12, UR4, PT ;  /* 0x000000040c007c0c */ /* 0x000fe4000bf06270 */
[----:B------:R-:W-:Y:S01]  /*8ba0*/  @!P2 IMAD.WIDE R8, R9, 0x4, R2 ;  /* 0x000000040908a825 */ /* 0x000fe200078e0202 */
[----:B------:R1:W-:Y:S01]  /*8bb0*/  @!P1 ST.E.64 desc[UR6][R6.64], R30 ;  /* 0x0000001e06009985 */ /* 0x0003e2000c101b06 */
[----:B------:R-:W-:Y:S02]  /*8bc0*/  ISETP.GE.AND P1, PT, R13, UR4, PT ;  /* 0x000000040d007c0c */ /* 0x000fe4000bf26270 */
[----:B------:R-:W-:Y:S01]  /*8bd0*/  @!P5 LEA.HI R10, R10, R10, RZ, 0x1 ;  /* 0x0000000a0a0ad211 */ /* 0x000fe200078f08ff */
[----:B------:R2:W-:Y:S01]  /*8be0*/  @!P2 ST.E.64 desc[UR6][R8.64], R34 ;  /* 0x000000220800a985 */ /* 0x0005e2000c101b06 */
[----:B------:R-:W-:-:S02]  /*8bf0*/  ISETP.GE.AND P2, PT, R14, UR4, PT ;  /* 0x000000040e007c0c */ /* 0x000fc4000bf46270 */
[----:B------:R-:W-:Y:S02]  /*8c00*/  @!P6 LEA.HI R11, R11, R11, RZ, 0x1 ;  /* 0x0000000b0b0be211 */ /* 0x000fe400078f08ff */
[----:B------:R-:W-:Y:S02]  /*8c10*/  @!P3 LEA.HI R15, R15, R15, RZ, 0x1 ;  /* 0x0000000f0f0fb211 */ /* 0x000fe400078f08ff */
[----:B0-----:R-:W-:Y:S02]  /*8c20*/  @!P5 LOP3.LUT R5, R10, 0xfffffffe, RZ, 0xc0, !PT ;  /* 0xfffffffe0a05d812 */ /* 0x001fe400078ec0ff */
[----:B------:R-:W-:Y:S02]  /*8c30*/  @!P0 LEA.HI R12, R12, R12, RZ, 0x1 ;  /* 0x0000000c0c0c8211 */ /* 0x000fe400078f08ff */
[----:B-1----:R-:W-:Y:S01]  /*8c40*/  @!P6 LOP3.LUT R7, R11, 0xfffffffe, RZ, 0xc0, !PT ;  /* 0xfffffffe0b07e812 */ /* 0x002fe200078ec0ff */
[----:B------:R-:W-:Y:S01]  /*8c50*/  @!P5 IMAD.WIDE R4, R5, 0x4, R2 ;  /* 0x000000040504d825 */ /* 0x000fe200078e0202 */
[----:B------:R-:W-:-:S02]  /*8c60*/  @!P1 LEA.HI R13, R13, R13, RZ, 0x1 ;  /* 0x0000000d0d0d9211 */ /* 0x000fc400078f08ff */
[----:B------:R-:W-:Y:S01]  /*8c70*/  @!P2 LEA.HI R14, R14, R14, RZ, 0x1 ;  /* 0x0000000e0e0ea211 */ /* 0x000fe200078f08ff */
[----:B------:R-:W-:Y:S01]  /*8c80*/  @!P6 IMAD.WIDE R6, R7, 0x4, R2 ;  /* 0x000000040706e825 */ /* 0x000fe200078e0202 */
[----:B------:R-:W-:Y:S01]  /*8c90*/  @!P4 LEA.HI R16, R16, R16, RZ, 0x1 ;  /* 0x000000101010c211 */ /* 0x000fe200078f08ff */
[----:B------:R0:W-:Y:S01]  /*8ca0*/  @!P5 ST.E.64 desc[UR6][R4.64], R38 ;  /* 0x000000260400d985 */ /* 0x0001e2000c101b06 */
[----:B--2---:R-:W-:Y:S02]  /*8cb0*/  @!P0 LOP3.LUT R9, R12, 0xfffffffe, RZ, 0xc0, !PT ;  /* 0xfffffffe0c098812 */ /* 0x004fe400078ec0ff */
[----:B------:R-:W-:Y:S01]  /*8cc0*/  @!P1 LOP3.LUT R13, R13, 0xfffffffe, RZ, 0xc0, !PT ;  /* 0xfffffffe0d0d9812 */ /* 0x000fe200078ec0ff */
[----:B------:R1:W-:Y:S01]  /*8cd0*/  @!P6 ST.E.64 desc[UR6][R6.64], R42 ;  /* 0x0000002a0600e985 */ /* 0x0003e2000c101b06 */
[----:B------:R-:W-:Y:S01]  /*8ce0*/  @!P2 LOP3.LUT R11, R14, 0xfffffffe, RZ, 0xc0, !PT ;  /* 0xfffffffe0e0ba812 */ /* 0x000fe200078ec0ff */
[----:B------:R-:W-:Y:S01]  /*8cf0*/  VIADD R14, R0, 0x60 ;  /* 0x00000060000e7836 */ /* 0x000fe20000000000 */
[----:B------:R-:W-:-:S02]  /*8d00*/  @!P3 LOP3.LUT R15, R15, 0xfffffffe, RZ, 0xc0, !PT ;  /* 0xfffffffe0f0fb812 */ /* 0x000fc400078ec0ff */
[----:B------:R-:W-:Y:S01]  /*8d10*/  @!P4 LOP3.LUT R17, R16, 0xfffffffe, RZ, 0xc0, !PT ;  /* 0xfffffffe1011c812 */ /* 0x000fe200078ec0ff */
[----:B------:R-:W-:Y:S01]  /*8d20*/  VIADD R16, R0, 0x70 ;  /* 0x0000007000107836 */ /* 0x000fe20000000000 */
[----:B------:R-:W-:Y:S02]  /*8d30*/  ISETP.GE.AND P5, PT, R19, UR4, PT ;  /* 0x0000000413007c0c */ /* 0x000fe4000bfa6270 */
[----:B------:R-:W-:Y:S01]  /*8d40*/  ISETP.GE.AND P6, PT, R20, UR4, PT ;  /* 0x0000000414007c0c */ /* 0x000fe2000bfc6270 */
        /* <DEDUP_REMOVED lines=19> */
[----:B0-----:R-:W-:Y:S01]  /*8e80*/  @!P5 LOP3.LUT R5, R19, 0xfffffffe, RZ, 0xc0, !PT ;  /* 0xfffffffe1305d812 */ /* 0x001fe200078ec0ff */
[----:B------:R-:W-:Y:S01]  /*8e90*/  VIADD R19, R0, 0x88 ;  /* 0x0000008800137836 */ /* 0x000fe20000000000 */
        /* <DEDUP_REMOVED lines=14> */
[C---:B------:R-:W-:Y:S01]  /*8f80*/  VIADD R16, R0.reuse, 0xa8 ;  /* 0x000000a800107836 */ /* 0x040fe20000000000 */
        /* <DEDUP_REMOVED lines=14> */
[----:B------:R-:W-:-:S02]  /*9070*/  @!P6 LEA.HI R19, R19, R19, RZ, 0x1 ;  /* 0x000000131313e211 */ /* 0x000fc400078f08ff */
[----:B------:R-:W-:Y:S01]  /*9080*/  @!P0 IMAD.WIDE R12, R13, 0x4, R2 ;  /* 0x000000040d0c8825 */ /* 0x000fe200078e0202 */
[----:B------:R-:W-:Y:S01]  /*9090*/  @!P1 ST.E.64 desc[UR6][R10.64], R86 ;  /* 0x000000560a009985 */ /* 0x000fe2000c101b06 */
[----:B------:R-:W-:Y:S02]  /*90a0*/  @!P5 LEA.HI R20, R20, R20, RZ, 0x1 ;  /* 0x000000141414d211 */ /* 0x000fe400078f08ff */
[----:B------:R-:W-:Y:S01]  /*90b0*/  VIADD R15, R0, 0xa0 ;  /* 0x000000a0000f7836 */ /* 0x000fe20000000000 */
[----:B------:R-:W-:Y:S01]  /*90c0*/  @!P0 ST.E.64 desc[UR6][R12.64], R90 ;  /* 0x0000005a0c008985 */ /* 0x000fe2000c101b06 */
[----:B------:R-:W-:Y:S01]  /*90d0*/  ISETP.GE.AND P0, PT, R14, UR4, PT ;  /* 0x000000040e007c0c */ /* 0x000fe2000bf06270 */
[C---:B------:R-:W-:Y:S01]  /*90e0*/  VIADD R17, R0.reuse, 0xb0 ;  /* 0x000000b000117836 */ /* 0x040fe20000000000 */
[----:B0-----:R-:W-:Y:S01]  /*90f0*/  @!P6 LOP3.LUT R5, R19, 0xfffffffe, RZ, 0xc0, !PT ;  /* 0xfffffffe1305e812 */ /* 0x001fe200078ec0ff */
[----:B------:R-:W-:Y:S01]  /*9100*/  VIADD R19, R0, 0xc0 ;  /* 0x000000c000137836 */ /* 0x000fe20000000000 */
[----:B------:R-:W-:-:S02]  /*9110*/  ISETP.GE.AND P4, PT, R15, UR4, PT ;  /* 0x000000040f007c0c */ /* 0x000fc4000bf86270 */
[----:B------:R-:W-:Y:S01]  /*9120*/  ISETP.GE.AND P2, PT, R17, UR4, PT ;  /* 0x0000000411007c0c */ /* 0x000fe2000bf46270 */
[--C-:B------:R-:W-:Y:S01]  /*9130*/  @!P6 IMAD.WIDE R4, R5, 0x4, R2.reuse ;  /* 0x000000040504e825 */ /* 0x100fe200078e0202 */
[----:B------:R-:W-:Y:S02]  /*9140*/  ISETP.GE.AND P1, PT, R21, UR4, PT ;  /* 0x0000000415007c0c */ /* 0x000fe4000bf26270 */
[----:B-1----:R-:W-:Y:S01]  /*9150*/  @!P5 LOP3.LUT R7, R20, 0xfffffffe, RZ, 0xc0, !PT ;  /* 0xfffffffe1407d812 */ /* 0x002fe200078ec0ff */
[----:B------:R-:W-:Y:S01]  /*9160*/  VIADD R20, R0, 0xc8 ;  /* 0x000000c800147836 */ /* 0x000fe20000000000 */
[----:B------:R0:W-:Y:S01]  /*9170*/  @!P6 ST.E.64 desc[UR6][R4.64], R94 ;  /* 0x0000005e0400e985 */ /* 0x0001e2000c101b06 */
[----:B------:R-:W-:Y:S02]  /*9180*/  @!P0 LEA.HI R14, R14, R14, RZ, 0x1 ;  /* 0x0000000e0e0e8211 */ /* 0x000fe400078f08ff */
[----:B------:R-:W-:Y:S01]  /*9190*/  @!P5 IMAD.WIDE R6, R7, 0x4, R2 ;  /* 0x000000040706d825 */ /* 0x000fe200078e0202 */
[----:B------:R-:W-:-:S02]  /*91a0*/  @!P3 LEA.HI R16, R16, R16, RZ, 0x1 ;  /* 0x000000101010b211 */ /* 0x000fc400078f08ff */
[----:B--2---:R-:W-:Y:S01]  /*91b0*/  @!P0 LOP3.LUT R9, R14, 0xfffffffe, RZ, 0xc0, !PT ;  /* 0xfffffffe0e098812 */ /* 0x004fe200078ec0ff */
[----:B------:R-:W-:Y:S01]  /*91c0*/  VIADD R14, R0, 0xd0 ;  /* 0x000000d0000e7836 */ /* 0x000fe20000000000 */
[----:B------:R-:W-:Y:S01]  /*91d0*/  @!P4 LEA.HI R15, R15, R15, RZ, 0x1 ;  /* 0x0000000f0f0fc211 */ /* 0x000fe200078f08ff */
[----:B------:R1:W-:Y:S01]  /*91e0*/  @!P5 ST.E.64 desc[UR6][R6.64], R98 ;  /* 0x000000620600d985 */ /* 0x0003e2000c101b06 */
[----:B------:R-:W-:Y:S02]  /*91f0*/  ISETP.GE.AND P5, PT, R19, UR4, PT ;  /* 0x0000000413007c0c */ /* 0x000fe4000bfa6270 */
[----:B------:R-:W-:Y:S01]  /*9200*/  @!P2 LEA.HI R17, R17, R17, RZ, 0x1 ;  /* 0x000000111111a211 */ /* 0x000fe200078f08ff */
[----:B0-----:R-:W-:Y:S01]  /*9210*/  @!P0 IMAD.WIDE R4, R9, 0x4, R2 ;  /* 0x0000000409048825 */ /* 0x001fe200078e0202 */
[----:B------:R-:W-:Y:S02]  /*9220*/  @!P1 LEA.HI R21, R21, R21, RZ, 0x1 ;  /* 0x0000001515159211 */ /* 0x000fe400078f08ff */
[----:B------:R-:W-:-:S02]  /*9230*/  @!P4 LOP3.LUT R15, R15, 0xfffffffe, RZ, 0xc0, !PT ;  /* 0xfffffffe0f0fc812 */ /* 0x000fc400078ec0ff */
[----:B------:R-:W-:Y:S01]  /*9240*/  @!P3 LOP3.LUT R11, R16, 0xfffffffe, RZ, 0xc0, !PT ;  /* 0xfffffffe100bb812 */ /* 0x000fe200078ec0ff */
[----:B------:R0:W-:Y:S01]  /*9250*/  @!P0 ST.E.64 desc[UR6][R4.64], R102 ;  /* 0x0000006604008985 */ /* 0x0001e2000c101b06 */
[----:B------:R-:W-:Y:S01]  /*9260*/  @!P2 LOP3.LUT R17, R17, 0xfffffffe, RZ, 0xc0, !PT ;  /* 0xfffffffe1111a812 */ /* 0x000fe200078ec0ff */
[----:B------:R-:W-:Y:S01]  /*9270*/  VIADD R16, R0, 0xe0 ;  /* 0x000000e000107836 */ /* 0x000fe20000000000 */
[----:B------:R-:W-:Y:S01]  /*9280*/  ISETP.GE.AND P6, PT, R20, UR4, PT ;  /* 0x0000000414007c0c */ /* 0x000fe2000bfc6270 */
[--C-:B-1----:R-:W-:Y:S01]  /*9290*/  @!P4 IMAD.WIDE R6, R15, 0x4, R2.reuse ;  /* 0x000000040f06c825 */ /* 0x102fe200078e0202 */
[----:B------:R-:W-:Y:S02]  /*92a0*/  @!P1 LOP3.LUT R13, R21, 0xfffffffe, RZ, 0xc0, !PT ;  /* 0xfffffffe150d9812 */ /* 0x000fe400078ec0ff */
[----:B------:R-:W-:Y:S01]  /*92b0*/  ISETP.GE.AND P0, PT, R14, UR4, PT ;  /* 0x000000040e007c0c */ /* 0x000fe2000bf06270 */
[----:B------:R-:W-:Y:S01]  /*92c0*/  @!P3 IMAD.WIDE R8, R11, 0x4, R2 ;  /* 0x000000040b08b825 */ /* 0x000fe200078e0202 */
[----:B------:R1:W-:Y:S01]  /*92d0*/  @!P4 ST.E.64 desc[UR6][R6.64], R106 ;  /* 0x0000006a0600c985 */ /* 0x0003e2000c101b06 */
[----:B------:R-:W-:-:S02]  /*92e0*/  @!P5 LEA.HI R19, R19, R19, RZ, 0x1 ;  /* 0x000000131313d211 */ /* 0x000fc400078f08ff */
[--C-:B------:R-:W-:Y:S01]  /*92f0*/  @!P2 IMAD.WIDE R10, R17, 0x4, R2.reuse ;  /* 0x00000004110aa825 */ /* 0x100fe200078e0202 */
[----:B------:R2:W-:Y:S01]  /*9300*/  @!P3 ST.E.64 desc[UR6][R8.64], R110 ;  /* 0x0000006e0800b985 */ /* 0x0005e2000c101b06 */
[----:B------:R-:W-:Y:S02]  /*9310*/  IADD3 R17, R0, 0xe8, RZ ;  /* 0x000000e800117810 */ /* 0x000fe40007ffe0ff */
[----:B------:R-:W-:Y:S01]  /*9320*/  @!P1 IMAD.WIDE R12, R13, 0x4, R2 ;  /* 0x000000040d0c9825 */ /* 0x000fe200078e0202 */
[----:B------:R-:W-:Y:S01]  /*9330*/  @!P2 ST.E.64 desc[UR6][R10.64], R114 ;  /* 0x000000720a00a985 */ /* 0x000fe2000c101b06 */
[----:B------:R-:W-:Y:S02]  /*9340*/  ISETP.GE.AND P2, PT, R16, UR4, PT ;  /* 0x0000000410007c0c */ /* 0x000fe4000bf46270 */
[C---:B------:R-:W-:Y:S01]  /*9350*/  VIADD R15, R0.reuse, 0xd8 ;  /* 0x000000d8000f7836 */ /* 0x040fe20000000000 */
[----:B------:R-:W-:Y:S01]  /*9360*/  @!P1 ST.E.64 desc[UR6][R12.64], R118 ;  /* 0x000000760c009985 */ /* 0x000fe2000c101b06 */
[C---:B------:R-:W-:Y:S01]  /*9370*/  VIADD R21, R0.reuse, 0xf0 ;  /* 0x000000f000157836 */ /* 0x040fe20000000000 */
[----:B0-----:R-:W-:Y:S01]  /*9380*/  @!P5 LOP3.LUT R5, R19, 0xfffffffe, RZ, 0xc0, !PT ;  /* 0xfffffffe1305d812 */ /* 0x001fe200078ec0ff */
[----:B------:R-:W-:Y:S01]  /*9390*/  VIADD R0, R0, 0xf8 ;  /* 0x000000f800007836 */ /* 0x000fe20000000000 */
[----:B------:R-:W-:-:S02]  /*93a0*/  ISETP.GE.AND P1, PT, R15, UR4, PT ;  /* 0x000000040f007c0c */ /* 0x000fc4000bf26270 */
[----:B------:R-:W-:Y:S01]  /*93b0*/  @!P6 LEA.HI R20, R20, R20, RZ, 0x1 ;  /* 0x000000141414e211 */ /* 0x000fe200078f08ff */
[----:B------:R-:W-:Y:S01]  /*93c0*/  @!P5 IMAD.WIDE R4, R5, 0x4, R2 ;  /* 0x000000040504d825 */ /* 0x000fe200078e0202 */
[----:B------:R-:W-:Y:S02]  /*93d0*/  ISETP.GE.AND P3, PT, R17, UR4, PT ;  /* 0x0000000411007c0c */ /* 0x000fe4000bf66270 */
[----:B------:R-:W-:Y:S02]  /*93e0*/  ISETP.GE.AND P4, PT, R21, UR4, PT ;  /* 0x0000000415007c0c */ /* 0x000fe4000bf86270 */
[----:B------:R-:W-:Y:S01]  /*93f0*/  @!P0 LEA.HI R14, R14, R14, RZ, 0x1 ;  /* 0x0000000e0e0e8211 */ /* 0x000fe200078f08ff */
[----:B------:R0:W-:Y:S01]  /*9400*/  @!P5 ST.E.64 desc[UR6][R4.64], R122 ;  /* 0x0000007a0400d985 */ /* 0x0001e2000c101b06 */
[----:B-1----:R-:W-:Y:S02]  /*9410*/  @!P6 LOP3.LUT R7, R20, 0xfffffffe, RZ, 0xc0, !PT ;  /* 0xfffffffe1407e812 */ /* 0x002fe400078ec0ff */
[----:B--2---:R-:W-:-:S02]  /*9420*/  @!P0 LOP3.LUT R9, R14, 0xfffffffe, RZ, 0xc0, !PT ;  /* 0xfffffffe0e098812 */ /* 0x004fc400078ec0ff */
[----:B------:R-:W-:Y:S01]  /*9430*/  @!P1 LEA.HI R15, R15, R15, RZ, 0x1 ;  /* 0x0000000f0f0f9211 */ /* 0x000fe200078f08ff */
[--C-:B------:R-:W-:Y:S01]  /*9440*/  @!P6 IMAD.WIDE R6, R7, 0x4, R2.reuse ;  /* 0x000000040706e825 */ /* 0x100fe200078e0202 */
[----:B------:R-:W-:Y:S02]  /*9450*/  @!P2 LEA.HI R16, R16, R16, RZ, 0x1 ;  /* 0x000000101010a211 */ /* 0x000fe400078f08ff */
[----:B------:R-:W-:Y:S02]  /*9460*/  @!P3 LEA.HI R17, R17, R17, RZ, 0x1 ;  /* 0x000000111111b211 */ /* 0x000fe400078f08ff */
[----:B------:R1:W-:Y:S01]  /*9470*/  @!P6 ST.E.64 desc[UR6][R6.64], R126 ;  /* 0x0000007e0600e985 */ /* 0x0003e2000c101b06 */
[----:B------:R-:W-:Y:S01]  /*9480*/  @!P4 LEA.HI R21, R21, R21, RZ, 0x1 ;  /* 0x000000151515c211 */ /* 0x000fe200078f08ff */
[----:B0-----:R-:W-:Y:S01]  /*9490*/  @!P0 IMAD.WIDE R4, R9, 0x4, R2 ;  /* 0x0000000409048825 */ /* 0x001fe200078e0202 */
[----:B------:R-:W-:Y:S02]  /*94a0*/  @!P1 LOP3.LUT R15, R15, 0xfffffffe, RZ, 0xc0, !PT ;  /* 0xfffffffe0f0f9812 */ /* 0x000fe400078ec0ff */
[----:B------:R-:W-:-:S02]  /*94b0*/  @!P2 LOP3.LUT R11, R16, 0xfffffffe, RZ, 0xc0, !PT ;  /* 0xfffffffe100ba812 */ /* 0x000fc400078ec0ff */
[----:B------:R2:W-:Y:S01]  /*94c0*/  @!P0 ST.E.64 desc[UR6][R4.64], R130 ;  /* 0x0000008204008985 */ /* 0x0005e2000c101b06 */
[----:B------:R-:W-:Y:S02]  /*94d0*/  ISETP.GE.AND P0, PT, R0, UR4, PT ;  /* 0x0000000400007c0c */ /* 0x000fe4000bf06270 */
[----:B------:R-:W-:Y:S01]  /*94e0*/  @!P3 LOP3.LUT R17, R17, 0xfffffffe, RZ, 0xc0, !PT ;  /* 0xfffffffe1111b812 */ /* 0x000fe200078ec0ff */
[----:B------:R-:W-:Y:S01]  /*94f0*/  @!P2 IMAD.WIDE R8, R11, 0x4, R2 ;  /* 0x000000040b08a825 */ /* 0x000fe200078e0202 */
[----:B------:R-:W-:-:S03]  /*9500*/  @!P4 LOP3.LUT R13, R21, 0xfffffffe, RZ, 0xc0, !PT ;  /* 0xfffffffe150dc812 */ /* 0x000fc600078ec0ff */
[----:B-1----:R-:W-:-:S04]  /*9510*/  @!P1 IMAD.WIDE R6, R15, 0x4, R2 ;  /* 0x000000040f069825 */ /* 0x002fc800078e0202 */
[--C-:B------:R-:W-:Y:S01]  /*9520*/  @!P3 IMAD.WIDE R10, R17, 0x4, R2.reuse ;  /* 0x00000004110ab825 */ /* 0x100fe200078e0202 */
[----:B------:R2:W-:Y:S03]  /*9530*/  @!P1 ST.E.64 desc[UR6][R6.64], R134 ;  /* 0x0000008606009985 */ /* 0x0005e6000c101b06 */
[----:B------:R-:W-:Y:S01]  /*9540*/  @!P4 IMAD.WIDE R12, R13, 0x4, R2 ;  /* 0x000000040d0cc825 */ /* 0x000fe200078e0202 */
[----:B------:R2:W-:Y:S04]  /*9550*/  @!P2 ST.E.64 desc[UR6][R8.64], R138 ;  /* 0x0000008a0800a985 */ /* 0x0005e8000c101b06 */
[----:B------:R2:W-:Y:S04]  /*9560*/  @!P3 ST.E.64 desc[UR6][R10.64], R142 ;  /* 0x0000008e0a00b985 */ /* 0x0005e8000c101b06 */
[----:B------:R2:W-:Y:S01]  /*9570*/  @!P4 ST.E.64 desc[UR6][R12.64], R146 ;  /* 0x000000920c00c985 */ /* 0x0005e2000c101b06 */
[----:B------:R-:W-:Y:S05]  /*9580*/  @P0 BRA `(.L_x_173) ;  /* 0x0000004c00fc0947 */ /* 0x000fea0003800000 */
[----:B------:R-:W-:Y:S01]  /*9590*/  LEA.HI R0, R0, R0, RZ, 0x1 ;  /* 0x0000000000007211 */ /* 0x000fe200078f08ff */
[----:B------:R-:W-:-:S03]  /*95a0*/  ULDC.64 UR4, c[0x0][0x208] ;  /* 0x0000820000047ab9 */ /* 0x000fc60000000a00 */
[----:B--2---:R-:W-:-:S05]  /*95b0*/  LOP3.LUT R5, R0, 0xfffffffe, RZ, 0xc0, !PT ;  /* 0xfffffffe00057812 */ /* 0x004fca00078ec0ff */
[----:B------:R-:W-:-:S05]  /*95c0*/  IMAD.WIDE R2, R5, 0x4, R2 ;  /* 0x0000000405027825 */ /* 0x000fca00078e0202 */
[----:B------:R0:W-:Y:S01]  /*95d0*/  ST.E.64 desc[UR4][R2.64], R150 ;  /* 0x0000009602007985 */ /* 0x0001e2000c101b04 */
[----:B------:R-:W-:Y:S05]  /*95e0*/  BRA `(.L_x_173) ;  /* 0x0000004c00e47947 */ /* 0x000fea0003800000 */
.L_x_197:
[----:B------:R-:W0:Y:S02]  /*95f0*/  S2R R0, SR_TID.X ;  /* 0x0000000000007919 */ /* 0x000e240000002100 */
[----:B0-----:R-:W-:-:S05]  /*9600*/  VIADD R2, R0, 0xffffff80 ;  /* 0xffffff8000027836 */ /* 0x001fca0000000000 */
[----:B------:R-:W-:-:S13]  /*9610*/  ISETP.GT.AND P0, PT, R2, 0x7f, PT ;  /* 0x0000007f0200780c */ /* 0x000fda0003f04270 */
[----:B------:R-:W-:Y:S05]  /*9620*/  @P0 BRA `(.L_x_173) ;  /* 0x0000004c00d40947 */ /* 0x000fea0003800000 */
[----:B------:R-:W0:Y:S01]  /*9630*/  S2R R3, SR_CTAID.X ;  /* 0x0000000000037919 */ /* 0x000e220000002500 */
[----:B------:R-:W2:Y:S01]  /*9640*/  LDC R6, c[0x0][0xce8] ;  /* 0x00033a00ff067b82 */ /* 0x000ea20000000800 */
[----:B------:R-:W-:Y:S01]  /*9650*/  ULDC UR4, c[0x0][0xb88] ;  /* 0x0002e20000047ab9 */ /* 0x000fe20000000800 */
[----:B0-----:R-:W-:Y:S02]  /*9660*/  IMAD R0, R3, 0x80, R0 ;  /* 0x0000008003007824 */ /* 0x001fe400078e0200 */
[----:B--2---:R-:W-:Y:S02]  /*9670*/  IMAD R3, R6, UR4, RZ ;  /* 0x0000000406037c24 */ /* 0x004fe4000f8e02ff */
[----:B------:R-:W-:-:S05]  /*9680*/  VIADD R0, R0, 0xffffff80 ;  /* 0xffffff8000007836 */ /* 0x000fca0000000000 */
[----:B------:R-:W-:-:S13]  /*9690*/  ISETP.GE.AND P0, PT, R0, R3, PT ;  /* 0x000000030000720c */ /* 0x000fda0003f06270 */
[----:B------:R-:W-:Y:S05]  /*96a0*/  @P0 BRA `(.L_x_173) ;  /* 0x0000004c00b40947 */ /* 0x000fea0003800000 */
[----:B------:R-:W-:Y:S01]  /*96b0*/  ISETP.NE.AND P0, PT, R6, 0x1, PT ;  /* 0x000000010600780c */ /* 0x000fe20003f05270 */
[----:B------:R-:W0:Y:S01]  /*96c0*/  S2UR UR7, SR_CTAID.Z ;  /* 0x00000000000779c3 */ /* 0x000e220000002700 */
[----:B------:R-:W-:Y:S01]  /*96d0*/  R2UR UR11, R18 ;  /* 0x00000000120b72ca */ /* 0x000fe200000e0000 */
[----:B------:R-:W-:Y:S01]  /*96e0*/  ULDC.64 UR8, c[0x0][0xcd0] ;  /* 0x0003340000087ab9 */ /* 0x000fe20000000a00 */
[----:B------:R-:W-:Y:S01]  /*96f0*/  IMAD.MOV.U32 R5, RZ, RZ, R0 ;  /* 0x000000ffff057224 */ /* 0x000fe200078e0000 */
[----:B------:R-:W-:-:S04]  /*9700*/  ULDC.64 UR12, c[0x0][0x208] ;  /* 0x00008200000c7ab9 */ /* 0x000fc80000000a00 */
[----:B------:R-:W2:Y:S06]  /*9710*/  LDC.64 R10, c[0x0][0xcd8] ;  /* 0x00033600ff0a7b82 */ /* 0x000eac0000000a00 */
[----:B------:R-:W-:Y:S02]  /*9720*/  USHF.R.S32.HI UR6, URZ, 0x1f, UR11 ;  /* 0x0000001f3f067899 */ /* 0x000fe4000801140b */
[----:B------:R-:W3:Y:S01]  /*9730*/  @P0 LDC R7, c[0x0][0xcec] ;  /* 0x00033b00ff070b82 */ /* 0x000ee20000000800 */
[----:B------:R-:W-:Y:S02]  /*9740*/  UIMAD.WIDE.U32 UR4, UR11, UR8, URZ ;  /* 0x000000080b0472a5 */ /* 0x000fe4000f8e003f */
[----:B------:R-:W-:-:S04]  /*9750*/  UIMAD UR6, UR6, UR8, URZ ;  /* 0x00000008060672a4 */ /* 0x000fc8000f8e023f */
[----:B------:R-:W-:Y:S01]  /*9760*/  UIMAD UR6, UR11, UR9, UR6 ;  /* 0x000000090b0672a4 */ /* 0x000fe2000f8e0206 */
[----:B------:R-:W4:Y:S01]  /*9770*/  @P0 LDC R9, c[0x0][0xcf0] ;  /* 0x00033c00ff090b82 */ /* 0x000f220000000800 */
[----:B0-----:R-:W-:Y:S01]  /*9780*/  USHF.R.S32.HI UR8, URZ, 0x1f, UR7 ;  /* 0x0000001f3f087899 */ /* 0x001fe20008011407 */
[----:B------:R-:W-:Y:S01]  /*9790*/  IMAD.U32 R3, RZ, RZ, UR5 ;  /* 0x00000005ff037e24 */ /* 0x000fe2000f8e00ff */
[----:B------:R-:W-:Y:S01]  /*97a0*/  UIADD3 UR6, UR5, UR6, URZ ;  /* 0x0000000605067290 */ /* 0x000fe2000fffe03f */
[----:B------:R-:W-:Y:S02]  /*97b0*/  IMAD.U32 R2, RZ, RZ, UR4 ;  /* 0x00000004ff027e24 */ /* 0x000fe4000f8e00ff */
[----:B------:R-:W-:Y:S02]  /*97c0*/  ULDC.64 UR4, c[0x0][0xce0] ;  /* 0x0003380000047ab9 */ /* 0x000fe40000000a00 */
[----:B------:R-:W0:Y:S01]  /*97d0*/  S2UR UR10, SR_CTAID.Y ;  /* 0x00000000000a79c3 */ /* 0x000e220000002600 */
[----:B------:R-:W-:-:S02]  /*97e0*/  IMAD.U32 R3, RZ, RZ, UR6 ;  /* 0x00000006ff037e24 */ /* 0x000fc4000f8e00ff */
[C---:B--2---:R-:W-:Y:S02]  /*97f0*/  IMAD R12, R10.reuse, UR8, RZ ;  /* 0x000000080a0c7c24 */ /* 0x044fe4000f8e02ff */
[----:B------:R-:W-:-:S03]  /*9800*/  IMAD.WIDE.U32 R2, R10, UR7, R2 ;  /* 0x000000070a027c25 */ /* 0x000fc6000f8e0002 */
[----:B------:R-:W0:Y:S01]  /*9810*/  LDC R8, c[0x0][0xd50] ;  /* 0x00035400ff087b82 */ /* 0x000e220000000800 */
[----:B---3--:R-:W-:-:S04]  /*9820*/  @P0 IMAD.HI.U32 R4, R0, R7, RZ ;  /* 0x0000000700040227 */ /* 0x008fc800078e00ff */
[----:B------:R-:W-:Y:S02]  /*9830*/  IMAD R7, RZ, RZ, -UR11 ;  /* 0x8000000bff077e24 */ /* 0x000fe4000f8e02ff */
[----:B------:R-:W-:Y:S01]  /*9840*/  IMAD R11, R11, UR7, R12 ;  /* 0x000000070b0b7c24 */ /* 0x000fe2000f8e020c */
[----:B----4-:R-:W-:-:S03]  /*9850*/  @P0 SHF.R.U32.HI R5, RZ, R9, R4 ;  /* 0x00000009ff050219 */ /* 0x010fc60000011604 */
[----:B------:R-:W-:Y:S02]  /*9860*/  IMAD.IADD R3, R11, 0x1, R3 ;  /* 0x000000010b037824 */ /* 0x000fe400078e0203 */
[----:B0-----:R-:W-:Y:S01]  /*9870*/  IMAD R9, R8, R7, UR10 ;  /* 0x0000000a08097e24 */ /* 0x001fe2000f8e0207 */
[----:B------:R-:W-:-:S03]  /*9880*/  IADD3 R7, -R5, RZ, RZ ;  /* 0x000000ff05077210 */ /* 0x000fc60007ffe1ff */
        /* <DEDUP_REMOVED lines=13> */
[----:B------:R-:W-:-:S03]  /*9960*/  ULDC.64 UR4, c[0x0][0xca8] ;  /* 0x00032a0000047ab9 */ /* 0x000fc60000000a00 */
[----:B------:R-:W-:Y:S01]  /*9970*/  IMAD.IADD R3, R3, 0x1, R5 ;  /* 0x0000000103037824 */ /* 0x000fe200078e0205 */
[----:B------:R-:W-:-:S04]  /*9980*/  LEA R4, P0, R2, UR4, 0x2 ;  /* 0x0000000402047c11 */ /* 0x000fc8000f8010ff */
[----:B------:R-:W-:Y:S01]  /*9990*/  LEA.HI.X R5, R2, UR5, R3, 0x2, P0 ;  /* 0x0000000502057c11 */ /* 0x000fe200080f1403 */
[----:B------:R-:W-:-:S05]  /*99a0*/  IMAD.MOV.U32 R3, RZ, RZ, -0x800000 ;  /* 0xff800000ff037424 */ /* 0x000fca00078e00ff */
[----:B------:R0:W-:Y:S01]  /*99b0*/  STG.E desc[UR12][R4.64], R3 ;  /* 0x0000000304007986 */ /* 0x0001e2000c10190c */
[----:B------:R-:W-:Y:S05]  /*99c0*/  BRA `(.L_x_173) ;  /* 0x0000004800ec7947 */ /* 0x000fea0003800000 */
.L_x_171:
[----:B------:R-:W-:-:S08]  /*99d0*/  NOP ;  /* 0x0000000000007918 */ /* 0x000fd00000000000 */
[----:B0-----:R-:W0:-:S00]  /*99e0*/  USETMAXREG.DEALLOC.CTAPOOL 0x18 ;  /* 0x00000018000079c8 */ /* 0x001e0000080e0500 */
[----:B0-----:R-:W-:-:S06]  /*99f0*/  LOP3.LUT R0, R0, 0x3, RZ, 0xc0, !PT ;  /* 0x0000000300007812 */ /* 0x001fcc00078ec0ff */
[----:B------:R-:W0:Y:S01]  /*9a00*/  S2UR UR6, SR_CTAID.Y ;  /* 0x00000000000679c3 */ /* 0x000e220000002600 */
[----:B------:R-:W1:Y:S07]  /*9a10*/  SHFL.IDX PT, R0, R0, RZ, 0x1f ;  /* 0x00001fff00007589 */ /* 0x000e6e00000e0000 */
[----:B------:R-:W2:Y:S01]  /*9a20*/  S2UR UR45, SR_CTAID.Z ;  /* 0x00000000002d79c3 */ /* 0x000ea20000002700 */
[----:B-1----:R-:W-:-:S13]  /*9a30*/  ISETP.NE.AND P0, PT, R0, RZ, PT ;  /* 0x000000ff0000720c */ /* 0x002fda0003f05270 */
[----:B0-2---:R-:W-:Y:S05]  /*9a40*/  @!P0 BRA `(.L_x_200) ;  /* 0x0000000000288947 */ /* 0x005fea0003800000 */
        /* <DEDUP_REMOVED lines=10> */
.L_x_200:
[----:B------:R-:W-:Y:S01]  /*9af0*/  ULDC UR7, c[0x0][0xd50] ;  /* 0x0003540000077ab9 */ /* 0x000fe20000000800 */
[----:B------:R-:W-:Y:S01]  /*9b00*/  UMOV UR36, UR6 ;  /* 0x0000000600247c82 */ /* 0x000fe20008000000 */
[----:B------:R-:W-:-:S11]  /*9b10*/  UISETP.NE.AND UP0, UPT, UR7, 0x1, UPT ;  /* 0x000000010700788c */ /* 0x000fd6000bf05270 */
[----:B------:R-:W-:Y:S01]  /*9b20*/  @UP0 ULDC UR4, c[0x0][0xd54] ;  /* 0x0003550000040ab9 */ /* 0x000fe20000000800 */
[----:B------:R-:W-:Y:S01]  /*9b30*/  @UP0 ULDC UR8, c[0x0][0xd58] ;  /* 0x0003560000080ab9 */ /* 0x000fe20000000800 */
[----:B------:R-:W-:-:S04]  /*9b40*/  UIMAD.WIDE.U32 UR4, UR6, UR4, URZ ;  /* 0x00000004060472a5 */ /* 0x000fc8000f8e003f */
[----:B------:R-:W-:-:S12]  /*9b50*/  @UP0 USHF.R.U32.HI UR36, URZ, UR8, UR5 ;  /* 0x000000083f240299 */ /* 0x000fd80008011605 */
.L_x_201:
[----:B------:R-:W-:Y:S01]  /*9b60*/  ISETP.LE.AND P0, PT, RZ, UR45, PT ;  /* 0x0000002dff007c0c */ /* 0x000fe2000bf03270 */
        /* <DEDUP_REMOVED lines=37> */
[----:B------:R-:W-:-:S02]  /*9dc0*/  IABS R2, R4 ;  /* 0x0000000400027213 */ /* 0x000fc40000000000 */
[----:B------:R-:W-:Y:S02]  /*9dd0*/  MOV R4, R5 ;  /* 0x0000000500047202 */ /* 0x000fe40000000f00 */
        /* <DEDUP_REMOVED lines=19> */
.L_x_203:
[----:B------:R-:W-:Y:S01]  /*9f10*/  UIMAD UR39, UR44, UR42, URZ ;  /* 0x0000002a2c2772a4 */ /* 0x000fe2000f8e023f */
[----:B------:R-:W-:Y:S02]  /*9f20*/  IMAD.U32 R2, RZ, RZ, UR41 ;  /* 0x00000029ff027e24 */ /* 0x000fe4000f8e00ff */
[----:B------:R-:W-:Y:S02]  /*9f30*/  IMAD.MOV.U32 R6, RZ, RZ, RZ ;  /* 0x000000ffff067224 */ /* 0x000fe400078e00ff */
[----:B------:R-:W-:Y:S02]  /*9f40*/  IMAD.MOV.U32 R7, RZ, RZ, 0x1 ;  /* 0x00000001ff077424 */ /* 0x000fe400078e00ff */
[----:B------:R-:W-:-:S05]  /*9f50*/  IMAD.U32 R3, RZ, RZ, UR39 ;  /* 0x00000027ff037e24 */ /* 0x000fca000f8e00ff */
[----:B------:R-:W-:-:S04]  /*9f60*/  VIADDMNMX R2, R3, UR42, R2, PT ;  /* 0x0000002a03027c46 */ /* 0x000fc8000b800102 */
[----:B------:R-:W-:-:S13]  /*9f70*/  R2UR UR40, R2 ;  /* 0x00000000022872ca */ /* 0x000fda00000e0000 */
[----:B------:R-:W-:-:S06]  /*9f80*/  UISETP.GT.AND UP0, UPT, UR40, UR39, UPT ;  /* 0x000000272800728c */ /* 0x000fcc000bf04270 */
[----:B------:R-:W-:-:S13]  /*9f90*/  PLOP3.LUT P0, PT, PT, PT, UP0, 0x80, 0x0 ;  /* 0x000000000000781c */ /* 0x000fda0003f0f008 */
[----:B------:R-:W-:Y:S05]  /*9fa0*/  @!P0 BRA `(.L_x_202) ;  /* 0x0000004000ac8947 */ /* 0x000fea0003800000 */
        /* <DEDUP_REMOVED lines=12> */
[----:B------:R-:W-:Y:S01]  /*a070*/  MOV R8, 0x70 ;  /* 0x0000007000087802 */ /* 0x000fe20000000f00 */
[----:B------:R-:W0:Y:S01]  /*a080*/  LDC.64 R2, c[0x4][R2] ;  /* 0x0100000002027b82 */ /* 0x000e220000000a00 */
[----:B------:R-:W-:Y:S02]  /*a090*/  IMAD.U32 R5, RZ, RZ, UR7 ;  /* 0x00000007ff057e24 */ /* 0x000fe4000f8e00ff */
[----:B------:R-:W-:Y:S02]  /*a0a0*/  IMAD.U32 R6, RZ, RZ, UR8 ;  /* 0x00000008ff067e24 */ /* 0x000fe4000f8e00ff */
[----:B------:R-:W-:-:S02]  /*a0b0*/  IMAD.U32 R7, RZ, RZ, UR9 ;  /* 0x00000009ff077e24 */ /* 0x000fc4000f8e00ff */
[----:B------:R-:W-:Y:S02]  /*a0c0*/  IMAD.U32 R10, RZ, RZ, UR4 ;  /* 0x00000004ff0a7e24 */ /* 0x000fe4000f8e00ff */
[----:B------:R-:W-:Y:S02]  /*a0d0*/  IMAD.U32 R11, RZ, RZ, UR5 ;  /* 0x00000005ff0b7e24 */ /* 0x000fe4000f8e00ff */
[----:B------:R-:W-:Y:S02]  /*a0e0*/  IMAD.MOV.U32 R12, RZ, RZ, 0x1 ;  /* 0x00000001ff0c7424 */ /* 0x000fe400078e00ff */
[----:B------:R-:W-:-:S07]  /*a0f0*/  IMAD.MOV.U32 R13, RZ, RZ, RZ ;  /* 0x000000ffff0d7224 */ /* 0x000fce00078e00ff */
[----:B------:R-:W-:-:S07]  /*a100*/  LEPC R20, `(.L_x_204) ;  /* 0x000000001014794e */ /* 0x000fce0000000000 */
[----:B0-----:R-:W-:Y:S05]  /*a110*/  CALL.ABS.NOINC R2 ;  /* 0x0000000002007343 */ /* 0x001fea0003c00000 */
.L_x_204:
        /* <DEDUP_REMOVED lines=10> */
[----:B------:R-:W-:Y:S01]  /*a1c0*/  MOV R13, RZ ;  /* 0x000000ff000d7202 */ /* 0x000fe20000000f00 */
[----:B------:R-:W-:Y:S02]  /*a1d0*/  IMAD.U32 R5, RZ, RZ, UR7 ;  /* 0x00000007ff057e24 */ /* 0x000fe4000f8e00ff */
[----:B------:R-:W-:Y:S02]  /*a1e0*/  IMAD.U32 R6, RZ, RZ, UR8 ;  /* 0x00000008ff067e24 */ /* 0x000fe4000f8e00ff */
[----:B------:R-:W-:-:S02]  /*a1f0*/  IMAD.U32 R7, RZ, RZ, UR9 ;  /* 0x00000009ff077e24 */ /* 0x000fc4000f8e00ff */
[----:B------:R-:W-:Y:S02]  /*a200*/  IMAD.U32 R10, RZ, RZ, UR4 ;  /* 0x00000004ff0a7e24 */ /* 0x000fe4000f8e00ff */
[----:B------:R-:W-:Y:S02]  /*a210*/  IMAD.U32 R11, RZ, RZ, UR5 ;  /* 0x00000005ff0b7e24 */ /* 0x000fe4000f8e00ff */
[----:B------:R-:W-:Y:S02]  /*a220*/  IMAD.MOV.U32 R8, RZ, RZ, 0x70 ;  /* 0x00000070ff087424 */ /* 0x000fe400078e00ff */
[----:B0-----:R-:W-:-:S07]  /*a230*/  IMAD.MOV.U32 R12, RZ, RZ, 0x1 ;  /* 0x00000001ff0c7424 */ /* 0x001fce00078e00ff */
[----:B------:R-:W-:-:S07]  /*a240*/  LEPC R20, `(.L_x_206) ;  /* 0x000000001014794e */ /* 0x000fce0000000000 */
[----:B-1----:R-:W-:Y:S05]  /*a250*/  CALL.ABS.NOINC R2 ;  /* 0x0000000002007343 */ /* 0x002fea0003c00000 */
.L_x_206:
[----:B------:R0:W1:Y:S01]  /*a260*/  LDC.64 R2, c[0x4][R16] ;  /* 0x0100000010027b82 */ /* 0x0000620000000a00 */
[----:B------:R-:W-:Y:S01]  /*a270*/  ULDC.64 UR6, c[0x4][0x98] ;  /* 0x0100260000067ab9 */ /* 0x000fe20000000a00 */
[----:B------:R-:W-:Y:S01]  /*a280*/  ULDC.64 UR8, c[0x4][0xa0] ;  /* 0x0100280000087ab9 */ /* 0x000fe20000000a00 */
[----:B------:R-:W-:Y:S01]  /*a290*/  ULDC.64 UR4, c[0x4][0x18] ;  /* 0x0100060000047ab9 */ /* 0x000fe20000000a00 */
[----:B------:R-:W-:Y:S02]  /*a2a0*/  IMAD.U32 R4, RZ, RZ, UR6 ;  /* 0x00000006ff047e24 */ /* 0x000fe4000f8e00ff */
[----:B------:R-:W-:Y:S02]  /*a2b0*/  IMAD.U32 R5, RZ, RZ, UR7 ;  /* 0x00000007ff057e24 */ /* 0x000fe4000f8e00ff */
[----:B------:R-:W-:Y:S02]  /*a2c0*/  IMAD.U32 R6, RZ, RZ, UR8 ;  /* 0x00000008ff067e24 */ /* 0x000fe4000f8e00ff */
[----:B------:R-:W-:-:S02]  /*a2d0*/  IMAD.U32 R7, RZ, RZ, UR9 ;  /* 0x00000009ff077e24 */ /* 0x000fc4000f8e00ff */
[----:B------:R-:W-:Y:S02]  /*a2e0*/  IMAD.U32 R10, RZ, RZ, UR4 ;  /* 0x00000004ff0a7e24 */ /* 0x000fe4000f8e00ff */
[----:B------:R-:W-:Y:S02]  /*a2f0*/  IMAD.U32 R11, RZ, RZ, UR5 ;  /* 0x00000005ff0b7e24 */ /* 0x000fe4000f8e00ff */
[----:B------:R-:W-:Y:S02]  /*a300*/  IMAD.MOV.U32 R8, RZ, RZ, 0x70 ;  /* 0x00000070ff087424 */ /* 0x000fe400078e00ff */
[----:B------:R-:W-:Y:S02]  /*a310*/  IMAD.MOV.U32 R12, RZ, RZ, 0x1 ;  /* 0x00000001ff0c7424 */ /* 0x000fe400078e00ff */
[----:B0-----:R-:W-:-:S07]  /*a320*/  IMAD.MOV.U32 R13, RZ, RZ, RZ ;  /* 0x000000ffff0d7224 */ /* 0x001fce00078e00ff */
[----:B------:R-:W-:-:S07]  /*a330*/  LEPC R20, `(.L_x_205) ;  /* 0x000000001014794e */ /* 0x000fce0000000000 */
[----:B-1----:R-:W-:Y:S05]  /*a340*/  CALL.ABS.NOINC R2 ;  /* 0x0000000002007343 */ /* 0x002fea0003c00000 */
.L_x_205:
[----:B------:R-:W-:Y:S01]  /*a350*/  ULDC.64 UR4, c[0x0][0xaf0] ;  /* 0x0002bc0000047ab9 */ /* 0x000fe20000000a00 */
[----:B------:R-:W-:Y:S01]  /*a360*/  IMAD.U32 R18, RZ, RZ, UR45 ;  /* 0x0000002dff127e24 */ /* 0x000fe2000f8e00ff */
[----:B------:R-:W-:Y:S01]  /*a370*/  UISETP.NE.U32.AND UP0, UPT, UR4, URZ, UPT ;  /* 0x0000003f0400728c */ /* 0x000fe2000bf05070 */
[----:B------:R-:W0:Y:S01]  /*a380*/  LDC.64 R4, c[0x0][0x418] ;  /* 0x00010600ff047b82 */ /* 0x000e220000000a00 */
[----:B------:R-:W-:Y:S02]  /*a390*/  ULDC.64 UR6, c[0x0][0x208] ;  /* 0x0000820000067ab9 */ /* 0x000fe40000000a00 */
[----:B------:R-:W-:-:S06]  /*a3a0*/  UISETP.NE.AND.EX UP0, UPT, UR5, URZ, UPT, UP0 ;  /* 0x0000003f0500728c */ /* 0x000fcc000bf05300 */
[----:B------:R-:W-:-:S05]  /*a3b0*/  PLOP3.LUT P0, PT, PT, PT, UP0, 0x80, 0x0 ;  /* 0x000000000000781c */ /* 0x000fca0003f0f008 */
[----:B------:R-:W-:Y:S02]  /*a3c0*/  @UP0 ULDC.64 UR4, c[0x0][0xaf0] ;  /* 0x0002bc0000040ab9 */ /* 0x000fe40000000a00 */
[----:B------:R-:W-:-:S06]  /*a3d0*/  @UP0 UIMAD.WIDE UR4, UR45, 0x4, UR4 ;  /* 0x000000042d0408a5 */ /* 0x000fcc000f8e0204 */
[----:B------:R-:W-:Y:S01]  /*a3e0*/  MOV R2, UR4 ;  /* 0x0000000400027c02 */ /* 0x000fe20008000f00 */
[----:B------:R-:W-:-:S05]  /*a3f0*/  IMAD.U32 R3, RZ, RZ, UR5 ;  /* 0x00000005ff037e24 */ /* 0x000fca000f8e00ff */
[----:B------:R-:W2:Y:S01]  /*a400*/  @P0 LDG.E R18, desc[UR6][R2.64] ;  /* 0x0000000602120981 */ /* 0x000ea2000c1e1900 */
[----:B0-----:R-:W-:Y:S01]  /*a410*/  ISETP.NE.U32.AND P0, PT, R4, RZ, PT ;  /* 0x000000ff0400720c */ /* 0x001fe20003f05070 */
[----:B------:R-:W-:Y:S01]  /*a420*/  UMOV UR4, 0xffffffff ;  /* 0xffffffff00047882 */ /* 0x000fe20000000000 */
[----:B------:R-:W-:Y:S01]  /*a430*/  IMAD.U32 R0, RZ, RZ, UR40 ;  /* 0x00000028ff007e24 */ /* 0x000fe2000f8e00ff */
[----:B------:R-:W0:Y:S01]  /*a440*/  S2R R16, SR_TID.X ;  /* 0x0000000000107919 */ /* 0x000e220000002100 */
[----:B------:R-:W-:Y:S02]  /*a450*/  ISETP.NE.AND.EX P1, PT, R5, RZ, PT, P0 ;  /* 0x000000ff0500720c */ /* 0x000fe40003f25300 */
[----:B------:R-:W-:Y:S01]  /*a460*/  LOP3.LUT R17, R17, 0xfffffffe, RZ, 0xc0, !PT ;  /* 0xfffffffe11117812 */ /* 0x000fe200078ec0ff */
[----:B------:R-:W-:-:S10]  /*a470*/  VIADD R0, R0, 0xffffffff ;  /* 0xffffffff00007836 */ /* 0x000fd40000000000 */
[----:B------:R-:W-:Y:S02]  /*a480*/  @P1 LOP3.LUT R17, R17, 0x1, RZ, 0xfc, !PT ;  /* 0x0000000111111812 */ /* 0x000fe400078efcff */
[----:B0-----:R-:W-:-:S04]  /*a490*/  SHF.R.U32.HI R6, RZ, 0x5, R16 ;  /* 0x00000005ff067819 */ /* 0x001fc80000011610 */
[----:B------:R-:W-:Y:S02]  /*a4a0*/  LOP3.LUT R6, R6, 0x3, RZ, 0xc0, !PT ;  /* 0x0000000306067812 */ /* 0x000fe400078ec0ff */
[----:B--2---:R-:W-:Y:S02]  /*a4b0*/  SHF.R.S32.HI R19, RZ, 0x1f, R18 ;  /* 0x0000001fff137819 */ /* 0x004fe40000011412 */
[----:B------:R-:W-:Y:S01]  /*a4c0*/  SEL R16, R18, RZ, !P1 ;  /* 0x000000ff12107207 */ /* 0x000fe20004800000 */
[----:B------:R-:W-:Y:S06]  /*a4d0*/  BRA.DIV UR4, `(.L_x_207) ;  /* 0x0000004204d87947 */ /* 0x000fec000b800000 */
[----:B------:R0:W1:Y:S02]  /*a4e0*/  SHFL.IDX PT, R14, R6, RZ, 0x1f ;  /* 0x00001fff060e7589 */ /* 0x00006400000e0000 */
.L_x_291:
[----:B------:R2:W-:Y:S01]  /*a4f0*/  STL [R1+0x8], R0 ;  /* 0x0000080001007387 */ /* 0x0005e20000100800 */
[----:B-1----:R-:W-:Y:S02]  /*a500*/  ISETP.NE.AND P0, PT, R14, RZ, PT ;  /* 0x000000ff0e00720c */ /* 0x002fe40003f05270 */
[----:B------:R-:W-:Y:S02]  /*a510*/  PLOP3.LUT P2, PT, PT, PT, PT, 0x8, 0x0 ;  /* 0x000000000000781c */ /* 0x000fe40003f4e170 */
[----:B------:R-:W-:-:S11]  /*a520*/  LOP3.LUT R17, R17, 0xfffffffd, RZ, 0xc0, !PT ;  /* 0xfffffffd11117812 */ /* 0x000fd600078ec0ff */
[----:B------:R-:W-:Y:S01]  /*a530*/  @P2 LOP3.LUT R17, R17, 0x2, RZ, 0xfc, !PT ;  /* 0x0000000211112812 */ /* 0x000fe200078efcff */
[----:B--2---:R-:W-:Y:S06]  /*a540*/  @P0 BRA `(.L_x_208) ;  /* 0x0000000000ec0947 */ /* 0x004fec0003800000 */
[----:B------:R-:W-:-:S03]  /*a550*/  UMOV UR4, 0xffffffff ;  /* 0xffffffff00047882 */ /* 0x000fc60000000000 */
[----:B------:R-:W-:Y:S05]  /*a560*/  BRA.DIV UR4, `(.L_x_209) ;  /* 0x0000004204d47947 */ /* 0x000fea000b800000 */
[----:B------:R-:W-:-:S13]  /*a570*/  ELECT P6, URZ, PT ;  /* 0x00000000003f782f */ /* 0x000fda00038c0000 */
.L_x_294:
[----:B------:R-:W-:Y:S05]  /*a580*/  @!P6 BRA `(.L_x_208) ;  /* 0x0000000000dce947 */ /* 0x000fea0003800000 */
[----:B------:R-:W-:Y:S01]  /*a590*/  IMAD.MOV.U32 R16, RZ, RZ, R18 ;  /* 0x000000ffff107224 */ /* 0x000fe200078e0012 */
[----:B------:R-:W-:Y:S06]  /*a5a0*/  @!P1 BRA `(.L_x_210) ;  /* 0x0000000000549947 */ /* 0x000fec0003800000 */
[----:B0-----:R-:W-:Y:S01]  /*a5b0*/  IMAD.MOV.U32 R6, RZ, RZ, R0 ;  /* 0x000000ffff067224 */ /* 0x001fe200078e0000 */
[----:B------:R-:W-:Y:S01]  /*a5c0*/  ULDC.64 UR4, c[0x0][0x428] ;  /* 0x00010a0000047ab9 */ /* 0x000fe20000000a00 */
[----:B------:R-:W0:Y:S01]  /*a5d0*/  LDC R0, c[0x0][0x43c] ;  /* 0x00010f00ff007b82 */ /* 0x000e220000000800 */
[----:B------:R-:W-:Y:S01]  /*a5e0*/  IMAD R9, R19, UR4, RZ ;  /* 0x0000000413097c24 */ /* 0x000fe2000f8e02ff */
[----:B------:R-:W-:Y:S01]  /*a5f0*/  ULDC.64 UR6, c[0x0][0x208] ;  /* 0x0000820000067ab9 */ /* 0x000fe20000000a00 */
[----:B------:R-:W-:Y:S02]  /*a600*/  IMAD.MOV.U32 R7, RZ, RZ, R6 ;  /* 0x000000ffff077224 */ /* 0x000fe400078e0006 */
        /* <DEDUP_REMOVED lines=15> */
.L_x_210:
[----:B------:R-:W-:Y:S01]  /*a700*/  IMAD.MOV.U32 R0, RZ, RZ, 0x1 ;  /* 0x00000001ff007424 */ /* 0x000fe200078e00ff */
[----:B01----:R-:W0:Y:S04]  /*a710*/  S2R R6, SR_TID.X ;  /* 0x0000000000067919 */ /* 0x003e280000002100 */
[----:B------:R-:W-:-:S04]  /*a720*/  SHF.L.U32 R0, R0, 0x1f, RZ ;  /* 0x0000001f00007819 */ /* 0x000fc800000006ff */
[----:B------:R-:W1:Y:S01]  /*a730*/  SYNCS.PHASECHK.TRANS64.TRYWAIT P0, [UR38+0x32440], R0 ;  /* 0x03244000ff0075a7 */ /* 0x000e620008000166 */
[----:B0-----:R-:W-:-:S04]  /*a740*/  LOP3.LUT R2, R6, 0x7f, RZ, 0xc0, !PT ;  /* 0x0000007f06027812 */ /* 0x001fc800078ec0ff */
[----:B------:R-:W-:Y:S01]  /*a750*/  ISETP.NE.AND P1, PT, R2, RZ, PT ;  /* 0x000000ff0200720c */ /* 0x000fe20003f25270 */
[----:B-1----:R-:W-:-:S12]  /*a760*/  @!P0 BRA `(.L_x_211) ;  /* 0x0000004000748947 */ /* 0x002fd80003800000 */
.L_x_295:
[----:B------:R-:W-:Y:S05]  /*a770*/  @P1 BRA `(.L_x_212) ;  /* 0x0000000000181947 */ /* 0x000fea0003800000 */
[----:B------:R-:W1:Y:S01]  /*a780*/  S2R R2, SR_TID.X ;  /* 0x0000000000027919 */ /* 0x000e620000002100 */
[----:B0-----:R-:W-:-:S04]  /*a790*/  MOV R0, 0x3000 ;  /* 0x0000300000007802 */ /* 0x001fc80000000f00 */
[----:B------:R2:W-:Y:S01]  /*a7a0*/  SYNCS.ARRIVE.TRANS64 RZ, [UR38+0x32430], R0 ;  /* 0x03243000ffff79a7 */ /* 0x0005e20008000026 */
[----:B-1----:R-:W-:-:S13]  /*a7b0*/  LOP3.LUT P0, RZ, R2, 0x1f, RZ, 0xc0, !PT ;  /* 0x0000001f02ff7812 */ /* 0x002fda000780c0ff */
[----:B--2---:R-:W-:Y:S05]  /*a7c0*/  @!P0 BRA `(.L_x_212) ;  /* 0x0000000000048947 */ /* 0x004fea0003800000 */
[----:B------:R-:W-:Y:S01]  /*a7d0*/  BPT.TRAP 0x1 ;  /* 0x000000040000795c */ /* 0x000fe20000300000 */
.L_x_212:
[----:B0-----:R-:W2:Y:S01]  /*a7e0*/  LDL R0, [R1+0x8] ;  /* 0x0000080001007983 */ /* 0x001ea20000100800 */
[----:B------:R-:W-:Y:S01]  /*a7f0*/  ULDC.64 UR4, c[0x0][0x198] ;  /* 0x0000660000047ab9 */ /* 0x000fe20000000a00 */
[----:B-----5:R-:W-:Y:S01]  /*a800*/  R2UR UR13, R16 ;  /* 0x00000000100d72ca */ /* 0x020fe200000e0000 */
[----:B------:R-:W-:Y:S01]  /*a810*/  UIADD3 UR4, UP0, UR4, 0x370, URZ ;  /* 0x0000037004047890 */ /* 0x000fe2000ff1e03f */
[----:B------:R-:W-:Y:S01]  /*a820*/  PLOP3.LUT P0, PT, PT, PT, PT, 0x80, 0x0 ;  /* 0x000000000000781c */ /* 0x000fe20003f0f070 */
[----:B------:R-:W-:Y:S01]  /*a830*/  UIADD3 UR8, UR38, 0x1c400, URZ ;  /* 0x0001c40026087890 */ /* 0x000fe2000fffe03f */
[----:B------:R-:W-:Y:S01]  /*a840*/  LOP3.LUT R17, R17, 0xfffffffd, RZ, 0xc0, !PT ;  /* 0xfffffffd11117812 */ /* 0x000fe200078ec0ff */
[----:B------:R-:W-:Y:S02]  /*a850*/  UIADD3 UR9, UR38, 0x32430, URZ ;  /* 0x0003243026097890 */ /* 0x000fe4000fffe03f */
[----:B------:R-:W-:Y:S01]  /*a860*/  UIADD3.X UR5, URZ, UR5, URZ, UP0, !UPT ;  /* 0x000000053f057290 */ /* 0x000fe200087fe43f */
[----:B------:R-:W-:Y:S01]  /*a870*/  UMOV UR6, 0x0 ;  /* 0x0000000000067882 */ /* 0x000fe20000000000 */
[----:B------:R-:W-:Y:S01]  /*a880*/  UMOV UR7, 0x14f00000 ;  /* 0x14f0000000077882 */ /* 0x000fe20000000000 */
[----:B------:R-:W-:Y:S01]  /*a890*/  UMOV UR10, URZ ;  /* 0x0000003f000a7c82 */ /* 0x000fe20008000000 */
[----:B------:R-:W-:-:S04]  /*a8a0*/  UMOV UR12, UR36 ;  /* 0x00000024000c7c82 */ /* 0x000fc80008000000 */
[----:B------:R-:W-:Y:S02]  /*a8b0*/  @P0 LOP3.LUT R17, R17, 0x2, RZ, 0xfc, !PT ;  /* 0x0000000211110812 */ /* 0x000fe400078efcff */
[----:B--2---:R-:W-:-:S13]  /*a8c0*/  R2UR UR11, R0 ;  /* 0x00000000000b72ca */ /* 0x004fda00000e0000 */
[----:B------:R-:W-:-:S09]  /*a8d0*/  UIMAD UR11, UR11, 0x60, URZ ;  /* 0x000000600b0b78a4 */ /* 0x000fd2000f8e023f */
[----:B------:R1:W-:Y:S02]  /*a8e0*/  UTMALDG.4D [UR8], [UR4], desc[UR6] ;  /* 0x00000608040075b4 */ /* 0x0003e40008019000 */
[----:B-1----:R-:W-:Y:S01]  /*a8f0*/  NOP ;  /* 0x0000000000007918 */ /* 0x002fe20000000000 */
.L_x_208:
[----:B------:R-:W-:Y:S05]  /*a900*/  WARPSYNC.ALL ;  /* 0x0000000000007948 */ /* 0x000fea0003800000 */
[----:B------:R-:W-:Y:S01]  /*a910*/  UIADD3 UR4, UR38, 0x18400, URZ ;  /* 0x0001840026047890 */ /* 0x000fe2000fffe03f */
[----:B------:R-:W-:Y:S01]  /*a920*/  BAR.SYNC.DEFER_BLOCKING 0x8, 0x180 ;  /* 0x0206000000007b1d */ /* 0x000fe20000010000 */
[----:B------:R-:W-:Y:S02]  /*a930*/  USHF.R.S32.HI UR43, URZ, 0x1f, UR36 ;  /* 0x0000001f3f2b7899 */ /* 0x000fe40008011424 */
[----:B------:R-:W-:Y:S02]  /*a940*/  ULOP3.LUT UP0, URZ, UR4, 0x3ff, URZ, 0xc0, !UPT ;  /* 0x000003ff043f7892 */ /* 0x000fe4000f80c03f */
[----:B------:R-:W-:-:S04]  /*a950*/  USHF.R.S32.HI UR46, URZ, 0x1f, UR45 ;  /* 0x0000001f3f2e7899 */ /* 0x000fc8000801142d */
[----:B------:R-:W-:-:S13]  /*a960*/  PLOP3.LUT P0, PT, PT, PT, UP0, 0x80, 0x0 ;  /* 0x000000000000781c */ /* 0x000fda0003f0f008 */
[----:B------:R-:W-:Y:S05]  /*a970*/  @!P0 BRA `(.L_x_213) ;  /* 0x0000000000408947 */ /* 0x000fea0003800000 */
[----:B------:R-:W-:Y:S01]  /*a980*/  MOV R2, 0x0 ;  /* 0x0000000000027802 */ /* 0x000fe20000000f00 */
[----:B------:R-:W-:Y:S01]  /*a990*/  ULDC.64 UR6, c[0x4][0x98] ;  /* 0x0100260000067ab9 */ /* 0x000fe20000000a00 */
[----:B------:R-:W-:Y:S01]  /*a9a0*/  ULDC.64 UR8, c[0x4][0xa0] ;  /* 0x0100280000087ab9 */ /* 0x000fe20000000a00 */
[----:B------:R-:W-:Y:S01]  /*a9b0*/  ULDC.64 UR4, c[0x4][0x20] ;  /* 0x0100080000047ab9 */ /* 0x000fe20000000a00 */
[----:B------:R-:W-:Y:S02]  /*a9c0*/  IMAD.U32 R4, RZ, RZ, UR6 ;  /* 0x00000006ff047e24 */ /* 0x000fe4000f8e00ff */
[----:B------:R-:W1:Y:S01]  /*a9d0*/  LDC.64 R2, c[0x4][R2] ;  /* 0x0100000002027b82 */ /* 0x000e620000000a00 */
[----:B------:R-:W-:Y:S02]  /*a9e0*/  IMAD.U32 R5, RZ, RZ, UR7 ;  /* 0x00000007ff057e24 */ /* 0x000fe4000f8e00ff */
[----:B0-----:R-:W-:Y:S02]  /*a9f0*/  IMAD.U32 R6, RZ, RZ, UR8 ;  /* 0x00000008ff067e24 */ /* 0x001fe4000f8e00ff */
[----:B------:R-:W-:-:S02]  /*aa00*/  IMAD.U32 R7, RZ, RZ, UR9 ;  /* 0x00000009ff077e24 */ /* 0x000fc4000f8e00ff */
[----:B------:R-:W-:Y:S02]  /*aa10*/  IMAD.U32 R10, RZ, RZ, UR4 ;  /* 0x00000004ff0a7e24 */ /* 0x000fe4000f8e00ff */
[----:B------:R-:W-:Y:S02]  /*aa20*/  IMAD.U32 R11, RZ, RZ, UR5 ;  /* 0x00000005ff0b7e24 */ /* 0x000fe4000f8e00ff */
[----:B------:R-:W-:Y:S02]  /*aa30*/  IMAD.MOV.U32 R8, RZ, RZ, 0x70 ;  /* 0x00000070ff087424 */ /* 0x000fe400078e00ff */
[----:B------:R-:W-:Y:S02]  /*aa40*/  IMAD.MOV.U32 R12, RZ, RZ, 0x1 ;  /* 0x00000001ff0c7424 */ /* 0x000fe400078e00ff */
[----:B------:R-:W-:-:S07]  /*aa50*/  IMAD.MOV.U32 R13, RZ, RZ, RZ ;  /* 0x000000ffff0d7224 */ /* 0x000fce00078e00ff */
[----:B------:R-:W-:-:S07]  /*aa60*/  LEPC R20, `(.L_x_213) ;  /* 0x000000001014794e */ /* 0x000fce0000000000 */
[----:B-1----:R-:W-:Y:S05]  /*aa70*/  CALL.ABS.NOINC R2 ;  /* 0x0000000002007343 */ /* 0x002fea0003c00000 */
.L_x_213:
[----:B------:R-:W1:Y:S01]  /*aa80*/  LDC R7, c[0x0][0x448] ;  /* 0x00011200ff077b82 */ /* 0x000e620000000800 */
[----:B------:R-:W2:Y:S01]  /*aa90*/  S2R R3, SR_TID.X ;  /* 0x0000000000037919 */ /* 0x000ea20000002100 */
[----:B------:R-:W-:Y:S02]  /*aaa0*/  ULDC.64 UR8, c[0x0][0x2d8] ;  /* 0x0000b60000087ab9 */ /* 0x000fe40000000a00 */
[----:B------:R-:W-:Y:S01]  /*aab0*/  UIMAD UR6, UR43, UR8, URZ ;  /* 0x000000082b0672a4 */ /* 0x000fe2000f8e023f */
[----:B------:R-:W3:Y:S01]  /*aac0*/  S2R R12, SR_CTAID.X ;  /* 0x00000000000c7919 */ /* 0x000ee20000002500 */
[----:B------:R-:W-:Y:S02]  /*aad0*/  UIMAD.WIDE.U32 UR4, UR36, UR8, URZ ;  /* 0x00000008240472a5 */ /* 0x000fe4000f8e003f */
[----:B------:R-:W-:-:S03]  /*aae0*/  UIMAD UR6, UR36, UR9, UR6 ;  /* 0x00000009240672a4 */ /* 0x000fc6000f8e0206 */
[----:B------:R-:W-:Y:S01]  /*aaf0*/  ULDC.64 UR8, c[0x0][0x2e0] ;  /* 0x0000b80000087ab9 */ /* 0x000fe20000000a00 */
[----:B------:R-:W-:Y:S02]  /*ab00*/  UIADD3 UR5, UR5, UR6, URZ ;  /* 0x0000000605057290 */ /* 0x000fe4000fffe03f */
[----:B------:R-:W-:Y:S02]  /*ab10*/  UIMAD UR7, UR46, UR8, URZ ;  /* 0x000000082e0772a4 */ /* 0x000fe4000f8e023f */
[----:B------:R-:W-:Y:S02]  /*ab20*/  UIMAD.WIDE.U32 UR4, UR45, UR8, UR4 ;  /* 0x000000082d0472a5 */ /* 0x000fe4000f8e0004 */
[----:B------:R-:W-:-:S04]  /*ab30*/  UIMAD UR6, UR45, UR9, UR7 ;  /* 0x000000092d0672a4 */ /* 0x000fc8000f8e0207 */
[----:B------:R-:W-:Y:S01]  /*ab40*/  IMAD.U32 R4, RZ, RZ, UR4 ;  /* 0x00000004ff047e24 */ /* 0x000fe2000f8e00ff */
[----:B------:R-:W-:Y:S01]  /*ab50*/  UIADD3 UR6, UR5, UR6, URZ ;  /* 0x0000000605067290 */ /* 0x000fe2000fffe03f */
[----:B-1----:R-:W-:Y:S02]  /*ab60*/  ISETP.NE.AND P0, PT, R7, 0x1, PT ;  /* 0x000000010700780c */ /* 0x002fe40003f05270 */
[----:B------:R-:W-:Y:S01]  /*ab70*/  IMAD.MOV.U32 R2, RZ, RZ, R4 ;  /* 0x000000ffff027224 */ /* 0x000fe200078e0004 */
[C---:B--2---:R-:W-:Y:S01]  /*ab80*/  LOP3.LUT R10, R3.reuse, 0x7f, RZ, 0xc0, !PT ;  /* 0x0000007f030a7812 */ /* 0x044fe200078ec0ff */
[----:B------:R-:W-:-:S09]  /*ab90*/  IMAD.SHL.U32 R3, R3, 0x10, RZ ;  /* 0x0000001003037824 */ /* 0x000fd200078e00ff */
[----:B------:R-:W1:Y:S01]  /*aba0*/  @P0 LDC R0, c[0x0][0x44c] ;  /* 0x00011300ff000b82 */ /* 0x000e620000000800 */
[----:B0-----:R-:W-:-:S04]  /*abb0*/  SHF.R.U32.HI R6, RZ, 0x3, R10 ;  /* 0x00000003ff067819 */ /* 0x001fc8000001160a */
[----:B------:R-:W-:-:S03]  /*abc0*/  LOP3.LUT R3, R6, 0x70, R3, 0xf8, !PT ;  /* 0x0000007006037812 */ /* 0x000fc600078ef803 */
[----:B------:R-:W0:Y:S01]  /*abd0*/  @P0 LDC R5, c[0x0][0x450] ;  /* 0x00011400ff050b82 */ /* 0x000e220000000800 */
[----:B---3--:R-:W-:Y:S01]  /*abe0*/  LEA R8, R12, R3, 0x7 ;  /* 0x000000030c087211 */ /* 0x008fe200078e38ff */
[----:B------:R-:W-:-:S04]  /*abf0*/  IMAD.U32 R3, RZ, RZ, UR6 ;  /* 0x00000006ff037e24 */ /* 0x000fc8000f8e00ff */
[----:B------:R-:W-:Y:S02]  /*ac00*/  IMAD.MOV.U32 R9, RZ, RZ, R8 ;  /* 0x000000ffff097224 */ /* 0x000fe400078e0008 */
[----:B-1----:R-:W-:-:S05]  /*ac10*/  @P0 IMAD.HI.U32 R0, R8, R0, RZ ;  /* 0x0000000008000227 */ /* 0x002fca00078e00ff */
[----:B0-----:R-:W-:Y:S01]  /*ac20*/  @P0 SHF.R.U32.HI R9, RZ, R5, R0 ;  /* 0x00000005ff090219 */ /* 0x001fe20000011600 */
[----:B------:R-:W-:Y:S01]  /*ac30*/  IMAD.U32 R5, RZ, RZ, UR5 ;  /* 0x00000005ff057e24 */ /* 0x000fe2000f8e00ff */
[----:B------:R-:W-:Y:S02]  /*ac40*/  ULDC.64 UR4, c[0x0][0x2d0] ;  /* 0x0000b40000047ab9 */ /* 0x000fe40000000a00 */
[--C-:B------:R-:W-:Y:S01]  /*ac50*/  SHF.R.S32.HI R0, RZ, 0x1f, R9.reuse ;  /* 0x0000001fff007819 */ /* 0x100fe20000011409 */
[----:B------:R-:W-:Y:S02]  /*ac60*/  IMAD.MOV R4, RZ, RZ, -R9 ;  /* 0x000000ffff047224 */ /* 0x000fe400078e0a09 */
[----:B------:R-:W-:-:S04]  /*ac70*/  IMAD.WIDE.U32 R2, R9, UR4, R2 ;  /* 0x0000000409027c25 */ /* 0x000fc8000f8e0002 */
[----:B------:R-:W-:Y:S02]  /*ac80*/  IMAD R0, R0, UR4, RZ ;  /* 0x0000000400007c24 */ /* 0x000fe4000f8e02ff */
[----:B------:R-:W-:Y:S02]  /*ac90*/  IMAD R5, R7, R4, R8 ;  /* 0x0000000407057224 */ /* 0x000fe400078e0208 */
[----:B------:R-:W-:Y:S01]  /*aca0*/  IMAD R11, R9, UR5, R0 ;  /* 0x00000005090b7c24 */ /* 0x000fe2000f8e0200 */
[----:B------:R-:W-:Y:S02]  /*acb0*/  ULDC.64 UR4, c[0x0][0x2c8] ;  /* 0x0000b20000047ab9 */ /* 0x000fe40000000a00 */
[----:B------:R-:W-:Y:S01]  /*acc0*/  SHF.R.S32.HI R0, RZ, 0x1f, R5 ;  /* 0x0000001fff007819 */ /* 0x000fe20000011405 */
[----:B------:R-:W-:-:S04]  /*acd0*/  IMAD.IADD R3, R3, 0x1, R11 ;  /* 0x0000000103037824 */ /* 0x000fc800078e020b */
[----:B------:R-:W-:Y:S02]  /*ace0*/  IMAD R0, R0, UR4, RZ ;  /* 0x0000000400007c24 */ /* 0x000fe4000f8e02ff */
[----:B------:R-:W-:-:S04]  /*acf0*/  IMAD.WIDE.U32 R2, R5, UR4, R2 ;  /* 0x0000000405027c25 */ /* 0x000fc8000f8e0002 */
[----:B------:R-:W-:Y:S01]  /*ad00*/  IMAD R9, R5, UR5, R0 ;  /* 0x0000000505097c24 */ /* 0x000fe2000f8e0200 */
[----:B------:R-:W-:Y:S02]  /*ad10*/  ULDC.64 UR4, c[0x0][0x280] ;  /* 0x0000a00000047ab9 */ /* 0x000fe40000000a00 */
[C---:B------:R-:W-:Y:S01]  /*ad20*/  LEA R0, P0, R2.reuse, UR4, 0x1 ;  /* 0x0000000402007c11 */ /* 0x040fe2000f8008ff */
[----:B------:R-:W-:Y:S01]  /*ad30*/  IMAD.IADD R3, R3, 0x1, R9 ;  /* 0x0000000103037824 */ /* 0x000fe200078e0209 */
[----:B------:R-:W-:Y:S01]  /*ad40*/  ULDC UR4, c[0x0][0x2b8] ;  /* 0x0000ae0000047ab9 */ /* 0x000fe20000000800 */
[----:B------:R-:W0:Y:S03]  /*ad50*/  S2R R9, SR_TID.X ;  /* 0x0000000000097919 */ /* 0x000e260000002100 */
[----:B------:R-:W-:Y:S01]  /*ad60*/  LEA.HI.X R3, R2, UR5, R3, 0x1, P0 ;  /* 0x0000000502037c11 */ /* 0x000fe200080f0c03 */
[----:B0-----:R-:W-:-:S05]  /*ad70*/  IMAD.SHL.U32 R2, R9, 0x8, RZ ;  /* 0x0000000809027824 */ /* 0x001fca00078e00ff */
[C---:B------:R-:W-:Y:S02]  /*ad80*/  LOP3.LUT R8, R2.reuse, 0x38, RZ, 0xc0, !PT ;  /* 0x0000003802087812 */ /* 0x040fe400078ec0ff */
[----:B------:R-:W-:Y:S02]  /*ad90*/  LOP3.LUT R2, R2, 0x1f8, RZ, 0xc0, !PT ;  /* 0x000001f802027812 */ /* 0x000fe400078ec0ff */
[----:B------:R-:W-:Y:S01]  /*ada0*/  ISETP.GE.AND P0, PT, R8, UR4, PT ;  /* 0x0000000408007c0c */ /* 0x000fe2000bf06270 */
[----:B------:R-:W-:Y:S01]  /*adb0*/  UMOV UR4, 0xffffffff ;  /* 0xffffffff00047882 */ /* 0x000fe20000000000 */
[----:B------:R-:W-:Y:S01]  /*adc0*/  LOP3.LUT R5, R2, 0x38, R9, 0x78, !PT ;  /* 0x0000003802057812 */ /* 0x000fe200078e7809 */
[----:B------:R-:W-:-:S05]  /*add0*/  IMAD.SHL.U32 R2, R10, 0x8, RZ ;  /* 0x000000080a027824 */ /* 0x000fca00078e00ff */
[----:B------:R-:W-:-:S05]  /*ade0*/  LOP3.LUT R10, R5, 0x200, R2, 0xf8, !PT ;  /* 0x00000200050a7812 */ /* 0x000fca00078ef802 */
[----:B------:R0:W-:Y:S01]  /*adf0*/  STL [R1], R10 ;  /* 0x0000000a01007387 */ /* 0x0001e20000100800 */
[----:B------:R-:W-:Y:S05]  /*ae00*/  BRA.DIV UR4, `(.L_x_214) ;  /* 0x0000003a04e47947 */ /* 0x000fea000b800000 */
[----:B------:R-:W1:Y:S01]  /*ae10*/  S2R R4, SR_CTAID.X ;  /* 0x0000000000047919 */ /* 0x000e620000002500 */
[----:B------:R-:W-:Y:S01]  /*ae20*/  ULDC UR4, c[0x0][0x288] ;  /* 0x0000a20000047ab9 */ /* 0x000fe20000000800 */
[----:B------:R-:W-:Y:S01]  /*ae30*/  ULDC.64 UR6, c[0x0][0x208] ;  /* 0x0000820000067ab9 */ /* 0x000fe20000000a00 */
[----:B------:R-:W-:Y:S01]  /*ae40*/  IMAD R2, R7, UR4, RZ ;  /* 0x0000000407027c24 */ /* 0x000fe2000f8e02ff */
[----:B------:R-:W2:Y:S01]  /*ae50*/  S2R R8, SR_TID.X ;  /* 0x0000000000087919 */ /* 0x000ea20000002100 */
[----:B------:R-:W3:Y:S04]  /*ae60*/  SHFL.IDX PT, R5, R0, RZ, 0x181f ;  /* 0x00181fff00057589 */ /* 0x000ee800000e0000 */
[----:B------:R-:W-:Y:S04]  /*ae70*/  SHFL.IDX PT, R7, R0, 0x1, 0x181f ;  /* 0x00381f0000077f89 */ /* 0x000fe800000e0000 */
[----:B------:R-:W-:Y:S01]  /*ae80*/  SHFL.IDX PT, R14, R0, 0x2, 0x181f ;  /* 0x00581f00000e7f89 */ /* 0x000fe200000e0000 */
[----:B-1----:R-:W-:-:S03]  /*ae90*/  LEA R12, R4, R6, 0x7 ;  /* 0x00000006040c7211 */ /* 0x002fc600078e38ff */
[----:B------:R-:W1:Y:S01]  /*aea0*/  SHFL.IDX PT, R4, R3, RZ, 0x181f ;  /* 0x00181fff03047589 */ /* 0x000e6200000e0000 */
[-C--:B------:R-:W-:Y:S01]  /*aeb0*/  ISETP.GE.AND P1, PT, R12, R2.reuse, PT ;  /* 0x000000020c00720c */ /* 0x080fe20003f26270 */
[----:B--2---:R-:W-:Y:S02]  /*aec0*/  IMAD.SHL.U32 R11, R8, 0x8, RZ ;  /* 0x00000008080b7824 */ /* 0x004fe400078e00ff */
[----:B------:R-:W2:Y:S01]  /*aed0*/  SHFL.IDX PT, R6, R3, 0x1, 0x181f ;  /* 0x00381f0003067f89 */ /* 0x000ea200000e0000 */
[C---:B------:R-:W-:Y:S02]  /*aee0*/  VIADD R8, R12.reuse, 0x10 ;  /* 0x000000100c087836 */ /* 0x040fe40000000000 */
[----:B------:R-:W-:Y:S01]  /*aef0*/  VIADD R13, R12, 0x20 ;  /* 0x000000200c0d7836 */ /* 0x000fe20000000000 */
[----:B------:R-:W-:Y:S01]  /*af00*/  LOP3.LUT R11, R11, 0x38, RZ, 0xc0, !PT ;  /* 0x000000380b0b7812 */ /* 0x000fe200078ec0ff */
[----:B------:R-:W-:Y:S01]  /*af10*/  STL [R1+0x4], R12 ;  /* 0x0000040c01007387 */ /* 0x000fe20000100800 */
[----:B------:R-:W-:-:S03]  /*af20*/  ISETP.GE.AND P2, PT, R8, R2, PT ;  /* 0x000000020800720c */ /* 0x000fc60003f46270 */
[----:B------:R4:W-:Y:S01]  /*af30*/  STL [R1+0xc], R8 ;  /* 0x00000c0801007387 */ /* 0x0009e20000100800 */
[----:B---3--:R-:W-:-:S03]  /*af40*/  @!P1 LEA R5, P3, R11, R5, 0x1 ;  /* 0x000000050b059211 */ /* 0x008fc600078608ff */
[----:B------:R-:W-:Y:S01]  /*af50*/  STL [R1+0x10], R13 ;  /* 0x0000100d01007387 */ /* 0x000fe20000100800 */
[----:B----4-:R-:W-:Y:S01]  /*af60*/  @!P1 LEA R8, R10, UR38, 0x1 ;  /* 0x000000260a089c11 */ /* 0x010fe2000f8e08ff */
[----:B-1----:R-:W-:-:S04]  /*af70*/  @!P1 IMAD.X R4, RZ, RZ, R4, P3 ;  /* 0x000000ffff049224 */ /* 0x002fc800018e0604 */
[----:B------:R-:W-:Y:S02]  /*af80*/  @!P2 LEA R9, R10, UR38, 0x1 ;  /* 0x000000260a09ac11 */ /* 0x000fe4000f8e08ff */
[----:B------:R-:W-:-:S04]  /*af90*/  @!P1 LOP3.LUT R5, R5, R4, RZ, 0x3c, !PT ;  /* 0x0000000405059212 */ /* 0x000fc800078e3cff */
[----:B------:R-:W-:-:S04]  /*afa0*/  @!P1 LOP3.LUT R4, R5, R4, RZ, 0x3c, !PT ;  /* 0x0000000405049212 */ /* 0x000fc800078e3cff */
[----:B------:R-:W-:-:S05]  /*afb0*/  @!P1 LOP3.LUT R5, R5, R4, RZ, 0x3c, !PT ;  /* 0x0000000405059212 */ /* 0x000fca00078e3cff */
[----:B------:R1:W-:Y:S02]  /*afc0*/  @!P1 LDGSTS.E.BYPASS.LTC128B.128 [R8+0x18400], desc[UR6][R4.64], !P0 ;  /* 0x1840000004089fae */ /* 0x0003e4000c101d46 */
[----:B-1----:R-:W-:Y:S01]  /*afd0*/  @!P2 LEA R4, P1, R11, R7, 0x1 ;  /* 0x000000070b04a211 */ /* 0x002fe200078208ff */
[----:B------:R-:W-:-:S04]  /*afe0*/  VIADD R8, R12, 0x30 ;  /* 0x000000300c087836 */ /* 0x000fc80000000000 */
[----:B--2---:R-:W-:Y:S01]  /*aff0*/  @!P2 IMAD.X R5, RZ, RZ, R6, P1 ;  /* 0x000000ffff05a224 */ /* 0x004fe200008e0606 */
[----:B------:R-:W-:Y:S01]  /*b000*/  ISETP.GE.AND P1, PT, R13, R2, PT ;  /* 0x000000020d00720c */ /* 0x000fe20003f26270 */
[----:B------:R-:W-:Y:S04]  /*b010*/  STL [R1+0x14], R8 ;  /* 0x0000140801007387 */ /* 0x000fe80000100800 */
[----:B------:R1:W-:Y:S08]  /*b020*/  @!P2 LDGSTS.E.BYPASS.LTC128B.128 [R9+0x18c00], desc[UR6][R4.64], !P0 ;  /* 0x18c000000409afae */ /* 0x0003f0000c101d46 */
[----:B------:R-:W-:-:S02]  /*b030*/  @!P1 LEA R6, P2, R11, R14, 0x1 ;  /* 0x0000000e0b069211 */ /* 0x000fc400078408ff */
[----:B------:R-:W-:Y:S01]  /*b040*/  @!P1 LEA R7, R10, UR38, 0x1 ;  /* 0x000000260a079c11 */ /* 0x000fe2000f8e08ff */
[----:B------:R-:W-:Y:S04]  /*b050*/  SHFL.IDX PT, R14, R0, 0x3, 0x181f ;  /* 0x00781f00000e7f89 */ /* 0x000fe800000e0000 */
[----:B-1----:R-:W1:Y:S02]  /*b060*/  SHFL.IDX PT, R4, R3, 0x2, 0x181f ;  /* 0x00581f0003047f89 */ /* 0x002e6400000e0000 */
[----:B-1----:R-:W-:Y:S02]  /*b070*/  @!P1 IMAD.X R5, RZ, RZ, R4, P2 ;  /* 0x000000ffff059224 */ /* 0x002fe400010e0604 */
[----:B------:R-:W-:-:S05]  /*b080*/  @!P1 IMAD.MOV.U32 R4, RZ, RZ, R6 ;  /* 0x000000ffff049224 */ /* 0x000fca00078e0006 */
[----:B------:R1:W-:Y:S01]  /*b090*/  @!P1 LDGSTS.E.BYPASS.LTC128B.128 [R7+0x19400], desc[UR6][R4.64], !P0 ;  /* 0x1940000004079fae */ /* 0x0003e2000c101d46 */
[----:B------:R-:W-:-:S03]  /*b0a0*/  ISETP.GE.AND P1, PT, R8, R2, PT ;  /* 0x000000020800720c */ /* 0x000fc60003f26270 */
[----:B-1----:R-:W1:Y:S01]  /*b0b0*/  SHFL.IDX PT, R4, R3, 0x3, 0x181f ;  /* 0x00781f0003047f89 */ /* 0x002e6200000e0000 */
[----:B------:R-:W-:-:S09]  /*b0c0*/  VIADD R7, R12, 0x40 ;  /* 0x000000400c077836 */ /* 0x000fd20000000000 */
[----:B------:R-:W-:Y:S02]  /*b0d0*/  @!P1 LEA R5, P2, R11, R14, 0x1 ;  /* 0x0000000e0b059211 */ /* 0x000fe400078408ff */
[----:B------:R-:W-:Y:S01]  /*b0e0*/  @!P1 LEA R6, R10, UR38, 0x1 ;  /* 0x000000260a069c11 */ /* 0x000fe2000f8e08ff */
[----:B------:R2:W-:Y:S02]  /*b0f0*/  STL [R1+0x18], R7 ;  /* 0x0000180701007387 */ /* 0x0005e40000100800 */
[----:B-1----:R-:W-:-:S05]  /*b100*/  @!P1 IMAD.X R4, RZ, RZ, R4, P2 ;  /* 0x000000ffff049224 */ /* 0x002fca00010e0604 */
[----:B------:R-:W-:-:S04]  /*b110*/  @!P1 LOP3.LUT R5, R5, R4, RZ, 0x3c, !PT ;  /* 0x0000000405059212 */ /* 0x000fc800078e3cff */
[----:B------:R-:W-:-:S04]  /*b120*/  @!P1 LOP3.LUT R4, R5, R4, RZ, 0x3c, !PT ;  /* 0x0000000405049212 */ /* 0x000fc800078e3cff */
[----:B------:R-:W-:-:S05]  /*b130*/  @!P1 LOP3.LUT R5, R5, R4, RZ, 0x3c, !PT ;  /* 0x0000000405059212 */ /* 0x000fca00078e3cff */
[----:B------:R1:W-:Y:S01]  /*b140*/  @!P1 LDGSTS.E.BYPASS.LTC128B.128 [R6+0x19c00], desc[UR6][R4.64], !P0 ;  /* 0x19c0000004069fae */ /* 0x0003e2000c101d46 */
[----:B------:R-:W-:Y:S01]  /*b150*/  ISETP.GE.AND P1, PT, R7, R2, PT ;  /* 0x000000020700720c */ /* 0x000fe20003f26270 */
[----:B--2---:R-:W-:-:S05]  /*b160*/  VIADD R7, R12, 0x50 ;  /* 0x000000500c077836 */ /* 0x004fca0000000000 */
[----:B------:R-:W-:Y:S04]  /*b170*/  STL [R1+0x1c], R7 ;  /* 0x00001c0701007387 */ /* 0x000fe80000100800 */
[----:B-1----:R-:W1:Y:S03]  /*b180*/  SHFL.IDX PT, R5, R0, 0x4, 0x181f ;  /* 0x00981f0000057f89 */ /* 0x002e6600000e0000 */
[----:B------:R-:W-:Y:S01]  /*b190*/  @!P1 LEA R6, R10, UR38, 0x1 ;  /* 0x000000260a069c11 */ /* 0x000fe2000f8e08ff */
[----:B------:R-:W2:Y:S01]  /*b1a0*/  SHFL.IDX PT, R4, R3, 0x4, 0x181f ;  /* 0x00981f0003047f89 */ /* 0x000ea200000e0000 */
[----:B-1----:R-:W-:-:S04]  /*b1b0*/  @!P1 LEA R5, P2, R11, R5, 0x1 ;  /* 0x000000050b059211 */ /* 0x002fc800078408ff */
[----:B--2---:R-:W-:-:S04]  /*b1c0*/  @!P1 IADD3.X R4, RZ, R4, RZ, P2, !PT ;  /* 0x00000004ff049210 */ /* 0x004fc800017fe4ff */
[----:B------:R-:W-:-:S04]  /*b1d0*/  @!P1 LOP3.LUT R5, R5, R4, RZ, 0x3c, !PT ;  /* 0x0000000405059212 */ /* 0x000fc800078e3cff */
[----:B------:R-:W-:-:S04]  /*b1e0*/  @!P1 LOP3.LUT R4, R5, R4, RZ, 0x3c, !PT ;  /* 0x0000000405049212 */ /* 0x000fc800078e3cff */
[----:B------:R-:W-:-:S05]  /*b1f0*/  @!P1 LOP3.LUT R5, R5, R4, RZ, 0x3c, !PT ;  /* 0x0000000405059212 */ /* 0x000fca00078e3cff */
[----:B------:R1:W-:Y:S01]  /*b200*/  @!P1 LDGSTS.E.BYPASS.LTC128B.128 [R6+0x1a400], desc[UR6][R4.64], !P0 ;  /* 0x1a40000004069fae */ /* 0x0003e2000c101d46 */
[----:B------:R-:W-:Y:S01]  /*b210*/  ISETP.GE.AND P1, PT, R7, R2, PT ;  /* 0x000000020700720c */ /* 0x000fe20003f26270 */
[----:B------:R-:W-:-:S05]  /*b220*/  VIADD R7, R12, 0x60 ;  /* 0x000000600c077836 */ /* 0x000fca0000000000 */
[----:B------:R-:W-:Y:S04]  /*b230*/  STL [R1+0x20], R7 ;  /* 0x0000200701007387 */ /* 0x000fe80000100800 */
[----:B-1----:R-:W1:Y:S03]  /*b240*/  SHFL.IDX PT, R5, R0, 0x5, 0x181f ;  /* 0x00b81f0000057f89 */ /* 0x002e6600000e0000 */
[----:B------:R-:W-:Y:S01]  /*b250*/  @!P1 LEA R6, R10, UR38, 0x1 ;  /* 0x000000260a069c11 */ /* 0x000fe2000f8e08ff */
[----:B------:R-:W2:Y:S01]  /*b260*/  SHFL.IDX PT, R4, R3, 0x5, 0x181f ;  /* 0x00b81f0003047f89 */ /* 0x000ea200000e0000 */
[----:B-1----:R-:W-:-:S05]  /*b270*/  @!P1 LEA R5, P2, R11, R5, 0x1 ;  /* 0x000000050b059211 */ /* 0x002fca00078408ff */
[----:B--2---:R-:W-:-:S05]  /*b280*/  @!P1 IMAD.X R4, RZ, RZ, R4, P2 ;  /* 0x000000ffff049224 */ /* 0x004fca00010e0604 */
[----:B------:R-:W-:-:S04]  /*b290*/  @!P1 LOP3.LUT R5, R5, R4, RZ, 0x3c, !PT ;  /* 0x0000000405059212 */ /* 0x000fc800078e3cff */
[----:B------:R-:W-:-:S04]  /*b2a0*/  @!P1 LOP3.LUT R4, R5, R4, RZ, 0x3c, !PT ;  /* 0x0000000405049212 */ /* 0x000fc800078e3cff */
[----:B------:R-:W-:-:S05]  /*b2b0*/  @!P1 LOP3.LUT R5, R5, R4, RZ, 0x3c, !PT ;  /* 0x0000000405059212 */ /* 0x000fca00078e3cff */
[----:B------:R1:W-:Y:S01]  /*b2c0*/  @!P1 LDGSTS.E.BYPASS.LTC128B.128 [R6+0x1ac00], desc[UR6][R4.64], !P0 ;  /* 0x1ac0000004069fae */ /* 0x0003e2000c101d46 */
[----:B------:R-:W-:-:S03]  /*b2d0*/  ISETP.GE.AND P1, PT, R7, R2, PT ;  /* 0x000000020700720c */ /* 0x000fc60003f26270 */
[----:B-1----:R-:W1:Y:S10]  /*b2e0*/  SHFL.IDX PT, R5, R0, 0x6, 0x181f ;  /* 0x00d81f0000057f89 */ /* 0x002e7400000e0000 */
[----:B------:R-:W-:Y:S01]  /*b2f0*/  @!P1 LEA R6, R10, UR38, 0x1 ;  /* 0x000000260a069c11 */ /* 0x000fe2000f8e08ff */
[----:B------:R-:W2:Y:S04]  /*b300*/  SHFL.IDX PT, R4, R3, 0x6, 0x181f ;  /* 0x00d81f0003047f89 */ /* 0x000ea800000e0000 */
[----:B------:R-:W3:Y:S04]  /*b310*/  SHFL.IDX PT, R3, R3, 0x7, 0x181f ;  /* 0x00f81f0003037f89 */ /* 0x000ee800000e0000 */
[----:B------:R-:W4:Y:S01]  /*b320*/  SHFL.IDX PT, R0, R0, 0x7, 0x181f ;  /* 0x00f81f0000007f89 */ /* 0x000f2200000e0000 */
[----:B-1----:R-:W-:-:S05]  /*b330*/  @!P1 LEA R5, P2, R11, R5, 0x1 ;  /* 0x000000050b059211 */ /* 0x002fca00078408ff */
[----:B--2---:R-:W-:-:S05]  /*b340*/  @!P1 IMAD.X R4, RZ, RZ, R4, P2 ;  /* 0x000000ffff049224 */ /* 0x004fca00010e0604 */
[----:B------:R-:W-:-:S04]  /*b350*/  @!P1 LOP3.LUT R5, R5, R4, RZ, 0x3c, !PT ;  /* 0x0000000405059212 */ /* 0x000fc800078e3cff */
[----:B------:R-:W-:-:S04]  /*b360*/  @!P1 LOP3.LUT R4, R5, R4, RZ, 0x3c, !PT ;  /* 0x0000000405049212 */ /* 0x000fc800078e3cff */
[----:B------:R-:W-:-:S05]  /*b370*/  @!P1 LOP3.LUT R5, R5, R4, RZ, 0x3c, !PT ;  /* 0x0000000405059212 */ /* 0x000fca00078e3cff */
[----:B---34-:R1:W-:Y:S02]  /*b380*/  @!P1 LDGSTS.E.BYPASS.LTC128B.128 [R6+0x1b400], desc[UR6][R4.64], !P0 ;  /* 0x1b40000004069fae */ /* 0x0183e4000c101d46 */
.L_x_312:
[----:B-1----:R-:W2:Y:S01]  /*b390*/  LDL R5, [R1+0x4] ;  /* 0x0000040001057983 */ /* 0x002ea20000100800 */
[----:B------:R-:W-:Y:S01]  /*b3a0*/  ULDC.64 UR4, c[0x0][0x208] ;  /* 0x0000820000047ab9 */ /* 0x000fe20000000a00 */
[----:B------:R-:W1:Y:S02]  /*b3b0*/  S2R R4, SR_TID.X ;  /* 0x0000000000047919 */ /* 0x000e640000002100 */
[----:B-1----:R-:W-:-:S05]  /*b3c0*/  IMAD.SHL.U32 R4, R4, 0x8, RZ ;  /* 0x0000000804047824 */ /* 0x002fca00078e00ff */
[----:B------:R-:W-:Y:S01]  /*b3d0*/  LOP3.LUT R4, R4, 0x38, RZ, 0xc0, !PT ;  /* 0x0000003804047812 */ /* 0x000fe200078ec0ff */
[----:B--2---:R-:W-:-:S05]  /*b3e0*/  VIADD R5, R5, 0x70 ;  /* 0x0000007005057836 */ /* 0x004fca0000000000 */
[----:B------:R-:W-:Y:S01]  /*b3f0*/  ISETP.GE.AND P1, PT, R5, R2, PT ;  /* 0x000000020500720c */ /* 0x000fe20003f26270 */
[----:B------:R1:W-:-:S12]  /*b400*/  STL [R1+0x24], R5 ;  /* 0x0000240501007387 */ /* 0x0003d80000100800 */
[----:B------:R-:W-:Y:S02]  /*b410*/  @!P1 LEA R2, P2, R4, R0, 0x1 ;  /* 0x0000000004029211 */ /* 0x000fe400078408ff */
[----:B------:R-:W-:-:S03]  /*b420*/  @!P1 LEA R0, R10, UR38, 0x1 ;  /* 0x000000260a009c11 */ /* 0x000fc6000f8e08ff */
[----:B------:R-:W-:-:S05]  /*b430*/  @!P1 IMAD.X R3, RZ, RZ, R3, P2 ;  /* 0x000000ffff039224 */ /* 0x000fca00010e0603 */
[----:B------:R-:W-:Y:S01]  /*b440*/  @!PT LDS RZ, [RZ] ;  /* 0x00000000fffff984 */ /* 0x000fe20000000800 */
[----:B------:R-:W-:Y:S01]  /*b450*/  @!PT LDS RZ, [RZ] ;  /* 0x00000000fffff984 */ /* 0x000fe20000000800 */
[----:B------:R-:W-:Y:S01]  /*b460*/  @!PT LDS RZ, [RZ] ;  /* 0x00000000fffff984 */ /* 0x000fe20000000800 */
[----:B------:R2:W-:Y:S01]  /*b470*/  @!P1 LDGSTS.E.BYPASS.LTC128B.128 [R0+0x1bc00], desc[UR4][R2.64], !P0 ;  /* 0x1bc0000002009fae */ /* 0x0005e2000c101d44 */
[----:B------:R-:W-:Y:S01]  /*b480*/  NOP ;  /* 0x0000000000007918 */ /* 0x000fe20000000000 */
[----:B------:R-:W-:Y:S02]  /*b490*/  SYNCS.ARRIVE.TRANS64.RED.A0T1 RZ, [UR38+0x32400], RZ ;  /* 0x032400ffffff79a7 */ /* 0x000fe40008200426 */
[----:B------:R-:W-:Y:S01]  /*b4a0*/  ARRIVES.LDGSTSBAR.64.TRANSCNT [UR38+0x32400] ;  /* 0x03240000ff0079b0 */ /* 0x000fe20008000aa6 */
[----:B--2---:R-:W2:Y:S01]  /*b4b0*/  LDC.64 R2, c[0x0][0x3d8] ;  /* 0x0000f600ff027b82 */ /* 0x004ea20000000a00 */
[----:B------:R-:W-:Y:S01]  /*b4c0*/  NOP ;  /* 0x0000000000007918 */ /* 0x000fe20000000000 */
[C---:B--2---:R-:W-:Y:S01]  /*b4d0*/  IMAD R0, R2.reuse, UR43, RZ ;  /* 0x0000002b02007c24 */ /* 0x044fe2000f8e02ff */
[----:B------:R-:W-:Y:S01]  /*b4e0*/  UIADD3 UR4, UR38, 0x22400, URZ ;  /* 0x0002240026047890 */ /* 0x000fe2000fffe03f */
[----:B-1----:R-:W-:Y:S01]  /*b4f0*/  IMAD.WIDE.U32 R4, R2, UR36, RZ ;  /* 0x0000002402047c25 */ /* 0x002fe2000f8e00ff */
[----:B------:R-:W-:Y:S02]  /*b500*/  SYNCS.ARRIVE.TRANS64.A1T0 RZ, [UR38+0x32400], RZ ;  /* 0x032400ffffff79a7 */ /* 0x000fe40008100026 */
[----:B------:R-:W-:Y:S01]  /*b510*/  ULOP3.LUT UP0, URZ, UR4, 0x3ff, URZ, 0xc0, !UPT ;  /* 0x000003ff043f7892 */ /* 0x000fe2000f80c03f */
[----:B------:R-:W-:Y:S01]  /*b520*/  IMAD R3, R3, UR36, R0 ;  /* 0x0000002403037c24 */ /* 0x000fe2000f8e0200 */
[----:B------:R1:W-:Y:S03]  /*b530*/  STL.64 [R1+0x28], R4 ;  /* 0x0000280401007387 */ /* 0x0003e60000100a00 */
[----:B------:R-:W-:Y:S01]  /*b540*/  IMAD.IADD R0, R5, 0x1, R3 ;  /* 0x0000000105007824 */ /* 0x000fe200078e0203 */
[----:B------:R-:W-:-:S04]  /*b550*/  PLOP3.LUT P0, PT, PT, PT, UP0, 0x80, 0x0 ;  /* 0x000000000000781c */ /* 0x000fc80003f0f008 */
[----:B------:R1:W-:Y:S09]  /*b560*/  STL [R1+0x34], R0 ;  /* 0x0000340001007387 */ /* 0x0003f20000100800 */
[----:B------:R-:W-:Y:S05]  /*b570*/  @!P0 BRA `(.L_x_215) ;  /* 0x0000000000408947 */ /* 0x000fea0003800000 */
[----:B------:R-:W-:Y:S01]  /*b580*/  MOV R2, 0x0 ;  /* 0x0000000000027802 */ /* 0x000fe20000000f00 */
[----:B------:R-:W-:Y:S01]  /*b590*/  ULDC.64 UR6, c[0x4][0x98] ;  /* 0x0100260000067ab9 */ /* 0x000fe20000000a00 */
[----:B------:R-:W-:Y:S01]  /*b5a0*/  ULDC.64 UR8, c[0x4][0xa0] ;  /* 0x0100280000087ab9 */ /* 0x000fe20000000a00 */
[----:B------:R-:W-:Y:S01]  /*b5b0*/  ULDC.64 UR4, c[0x4][0x28] ;  /* 0x01000a0000047ab9 */ /* 0x000fe20000000a00 */
[----:B-1----:R-:W-:Y:S01]  /*b5c0*/  IMAD.U32 R4, RZ, RZ, UR6 ;  /* 0x00000006ff047e24 */ /* 0x002fe2000f8e00ff */
[----:B------:R-:W-:Y:S01]  /*b5d0*/  MOV R6, UR8 ;  /* 0x0000000800067c02 */ /* 0x000fe20008000f00 */
[----:B------:R-:W1:Y:S01]  /*b5e0*/  LDC.64 R2, c[0x4][R2] ;  /* 0x0100000002027b82 */ /* 0x000e620000000a00 */
[----:B------:R-:W-:Y:S02]  /*b5f0*/  IMAD.U32 R5, RZ, RZ, UR7 ;  /* 0x00000007ff057e24 */ /* 0x000fe4000f8e00ff */
[----:B------:R-:W-:Y:S02]  /*b600*/  IMAD.U32 R7, RZ, RZ, UR9 ;  /* 0x00000009ff077e24 */ /* 0x000fe4000f8e00ff */
[----:B0-----:R-:W-:-:S02]  /*b610*/  IMAD.U32 R10, RZ, RZ, UR4 ;  /* 0x00000004ff0a7e24 */ /* 0x001fc4000f8e00ff */
[----:B------:R-:W-:Y:S02]  /*b620*/  IMAD.U32 R11, RZ, RZ, UR5 ;  /* 0x00000005ff0b7e24 */ /* 0x000fe4000f8e00ff */
[----:B------:R-:W-:Y:S02]  /*b630*/  IMAD.MOV.U32 R8, RZ, RZ, 0x70 ;  /* 0x00000070ff087424 */ /* 0x000fe400078e00ff */
[----:B------:R-:W-:Y:S02]  /*b640*/  IMAD.MOV.U32 R12, RZ, RZ, 0x1 ;  /* 0x00000001ff0c7424 */ /* 0x000fe400078e00ff */
[----:B------:R-:W-:-:S07]  /*b650*/  IMAD.MOV.U32 R13, RZ, RZ, RZ ;  /* 0x000000ffff0d7224 */ /* 0x000fce00078e00ff */
[----:B------:R-:W-:-:S07]  /*b660*/  LEPC R20, `(.L_x_215) ;  /* 0x000000001014794e */ /* 0x000fce0000000000 */
[----:B-1----:R-:W-:Y:S05]  /*b670*/  CALL.ABS.NOINC R2 ;  /* 0x0000000002007343 */ /* 0x002fea0003c00000 */
.L_x_215:
[----:B-1----:R-:W2:Y:S01]  /*b680*/  LDL.LU.64 R4, [R1+0x28] ;  /* 0x0000280001047983 */ /* 0x002ea20000300a00 */
[----:B------:R-:W1:Y:S01]  /*b690*/  LDC R6, c[0x0][0x448] ;  /* 0x00011200ff067b82 */ /* 0x000e620000000800 */
[----:B------:R-:W-:Y:S02]  /*b6a0*/  ULDC.64 UR8, c[0x0][0x3e0] ;  /* 0x0000f80000087ab9 */ /* 0x000fe40000000a00 */
[----:B------:R-:W3:Y:S01]  /*b6b0*/  LDL.LU R2, [R1+0x34] ;  /* 0x0000340001027983 */ /* 0x000ee20000300800 */
[----:B------:R-:W-:Y:S01]  /*b6c0*/  UIMAD UR6, UR46, UR8, URZ ;  /* 0x000000082e0672a4 */ /* 0x000fe2000f8e023f */
[----:B------:R-:W4:Y:S03]  /*b6d0*/  S2R R3, SR_TID.X ;  /* 0x0000000000037919 */ /* 0x000f260000002100 */
[----:B------:R-:W-:Y:S01]  /*b6e0*/  UIMAD UR6, UR45, UR9, UR6 ;  /* 0x000000092d0672a4 */ /* 0x000fe2000f8e0206 */
[----:B-1----:R-:W-:-:S02]  /*b6f0*/  ISETP.NE.AND P0, PT, R6, 0x1, PT ;  /* 0x000000010600780c */ /* 0x002fc40003f05270 */
[C---:B----4-:R-:W-:Y:S01]  /*b700*/  LOP3.LUT R0, R3.reuse, 0x7f, RZ, 0xc0, !PT ;  /* 0x0000007f03007812 */ /* 0x050fe200078ec0ff */
[----:B------:R-:W-:-:S10]  /*b710*/  IMAD.SHL.U32 R15, R3, 0x10, RZ ;  /* 0x00000010030f7824 */ /* 0x000fd400078e00ff */
[----:B------:R-:W1:Y:S01]  /*b720*/  @P0 LDC R3, c[0x0][0x44c] ;  /* 0x00011300ff030b82 */ /* 0x000e620000000800 */
[----:B--2---:R-:W-:Y:S02]  /*b730*/  R2UR UR5, R5 ;  /* 0x00000000050572ca */ /* 0x004fe400000e0000 */
[----:B------:R-:W-:Y:S01]  /*b740*/  R2UR UR4, R4 ;  /* 0x00000000040472ca */ /* 0x000fe200000e0000 */
[----:B------:R-:W2:Y:S01]  /*b750*/  S2R R5, SR_TID.X ;  /* 0x0000000000057919 */ /* 0x000ea20000002100 */
[----:B---3--:R-:W-:Y:S02]  /*b760*/  R2UR UR5, R2 ;  /* 0x00000000020572ca */ /* 0x008fe400000e0000 */
[----:B------:R-:W-:Y:S01]  /*b770*/  SHF.R.U32.HI R4, RZ, 0x3, R0 ;  /* 0x00000003ff047819 */ /* 0x000fe20000011600 */
[----:B------:R-:W3:Y:S01]  /*b780*/  S2R R2, SR_CTAID.X ;  /* 0x0000000000027919 */ /* 0x000ee20000002500 */
[----:B------:R-:W4:Y:S02]  /*b790*/  @P0 LDC R0, c[0x0][0x450] ;  /* 0x00011400ff000b82 */ /* 0x000f240000000800 */
[----:B------:R-:W-:-:S07]  /*b7a0*/  LOP3.LUT R4, R4, 0x70, R15, 0xf8, !PT ;  /* 0x0000007004047812 */ /* 0x000fce00078ef80f */
[----:B------:R-:W-:-:S03]  /*b7b0*/  UIMAD.WIDE.U32 UR4, UR45, UR8, UR4 ;  /* 0x000000082d0472a5 */ /* 0x000fc6000f8e0004 */
[----:B------:R-:W-:Y:S01]  /*b7c0*/  ULDC.64 UR8, c[0x0][0x3d0] ;  /* 0x0000f40000087ab9 */ /* 0x000fe20000000a00 */
[----:B------:R-:W-:Y:S01]  /*b7d0*/  UIADD3 UR5, UR5, UR6, URZ ;  /* 0x0000000605057290 */ /* 0x000fe2000fffe03f */
[----:B--2---:R-:W-:Y:S02]  /*b7e0*/  IMAD.SHL.U32 R8, R5, 0x8, RZ ;  /* 0x0000000805087824 */ /* 0x004fe400078e00ff */
[----:B---3--:R-:W-:-:S03]  /*b7f0*/  IMAD R4, R2, 0x80, R4 ;  /* 0x0000008002047824 */ /* 0x008fc600078e0204 */
[----:B------:R-:W-:Y:S01]  /*b800*/  LOP3.LUT R8, R8, 0x38, RZ, 0xc0, !PT ;  /* 0x0000003808087812 */ /* 0x000fe200078ec0ff */
[----:B-1----:R-:W-:-:S04]  /*b810*/  @P0 IMAD.HI.U32 R3, R4, R3, RZ ;  /* 0x0000000304030227 */ /* 0x002fc800078e00ff */
[----:B------:R-:W-:Y:S01]  /*b820*/  IMAD.MOV.U32 R2, RZ, RZ, R4 ;  /* 0x000000ffff027224 */ /* 0x000fe200078e0004 */
[----:B----4-:R-:W-:Y:S02]  /*b830*/  @P0 SHF.R.U32.HI R2, RZ, R0, R3 ;  /* 0x00000000ff020219 */ /* 0x010fe40000011603 */
[----:B------:R-:W-:-:S03]  /*b840*/  MOV R3, UR8 ;  /* 0x0000000800037c02 */ /* 0x000fc60008000f00 */
[----:B------:R-:W-:-:S04]  /*b850*/  IMAD.MOV R0, RZ, RZ, -R2 ;  /* 0x000000ffff007224 */ /* 0x000fc800078e0a02 */
[----:B------:R-:W-:Y:S01]  /*b860*/  IMAD R0, R6, R0, R4 ;  /* 0x0000000006007224 */ /* 0x000fe200078e0204 */
[----:B------:R-:W-:-:S05]  /*b870*/  SHF.R.S32.HI R4, RZ, 0x1f, R2 ;  /* 0x0000001fff047819 */ /* 0x000fca0000011402 */
[----:B------:R-:W-:-:S04]  /*b880*/  IMAD R4, R4, UR8, RZ ;  /* 0x0000000804047c24 */ /* 0x000fc8000f8e02ff */
[C---:B------:R-:W-:Y:S02]  /*b890*/  IMAD R4, R2.reuse, UR9, R4 ;  /* 0x0000000902047c24 */ /* 0x040fe4000f8e0204 */
[----:B------:R-:W-:Y:S01]  /*b8a0*/  IMAD.WIDE.U32 R2, R2, R3, UR4 ;  /* 0x0000000402027e25 */ /* 0x000fe2000f8e0003 */
[----:B------:R-:W-:-:S03]  /*b8b0*/  ULDC.64 UR4, c[0x0][0x3c8] ;  /* 0x0000f20000047ab9 */ /* 0x000fc60000000a00 */
[----:B------:R-:W-:Y:S01]  /*b8c0*/  IMAD.IADD R3, R3, 0x1, R4 ;  /* 0x0000000103037824 */ /* 0x000fe200078e0204 */
[----:B------:R-:W-:Y:S01]  /*b8d0*/  SHF.R.S32.HI R4, RZ, 0x1f, R0 ;  /* 0x0000001fff047819 */ /* 0x000fe20000011400 */
[----:B------:R-:W-:-:S04]  /*b8e0*/  IMAD.WIDE.U32 R2, R0, UR4, R2 ;  /* 0x0000000400027c25 */ /* 0x000fc8000f8e0002 */
[----:B------:R-:W-:-:S04]  /*b8f0*/  IMAD R4, R4, UR4, RZ ;  /* 0x0000000404047c24 */ /* 0x000fc8000f8e02ff */
[----:B------:R-:W-:Y:S01]  /*b900*/  IMAD R4, R0, UR5, R4 ;  /* 0x0000000500047c24 */ /* 0x000fe2000f8e0204 */
[----:B------:R-:W-:Y:S01]  /*b910*/  ULDC.64 UR4, c[0x0][0x390] ;  /* 0x0000e40000047ab9 */ /* 0x000fe20000000a00 */
[----:B------:R-:W-:Y:S02]  /*b920*/  LOP3.LUT R0, R8, 0x40, RZ, 0xfc, !PT ;  /* 0x0000004008007812 */ /* 0x000fe400078efcff */
[----:B------:R-:W-:Y:S01]  /*b930*/  IMAD.IADD R4, R3, 0x1, R4 ;  /* 0x0000000103047824 */ /* 0x000fe200078e0204 */
[----:B------:R-:W-:Y:S01]  /*b940*/  LEA R5, P0, R2, UR4, 0x1 ;  /* 0x0000000402057c11 */ /* 0x000fe2000f8008ff */
[----:B------:R-:W-:Y:S02]  /*b950*/  ULDC UR4, c[0x0][0x3b8] ;  /* 0x0000ee0000047ab9 */ /* 0x000fe40000000800 */
[----:B------:R-:W-:Y:S02]  /*b960*/  ISETP.GE.AND P3, PT, R8, UR4, PT ;  /* 0x0000000408007c0c */ /* 0x000fe4000bf66270 */
[----:B------:R-:W-:-:S02]  /*b970*/  LEA.HI.X R4, R2, UR5, R4, 0x1, P0 ;  /* 0x0000000502047c11 */ /* 0x000fc400080f0c04 */
[----:B------:R-:W-:Y:S02]  /*b980*/  ISETP.GE.AND P0, PT, R0, UR4, PT ;  /* 0x0000000400007c0c */ /* 0x000fe4000bf06270 */
[----:B------:R-:W-:-:S04]  /*b990*/  LOP3.LUT R0, R8, 0x80, RZ, 0xfc, !PT ;  /* 0x0000008008007812 */ /* 0x000fc800078efcff */
[----:B------:R-:W-:Y:S02]  /*b9a0*/  ISETP.GE.AND P1, PT, R0, UR4, PT ;  /* 0x0000000400007c0c */ /* 0x000fe4000bf26270 */
[----:B------:R-:W-:-:S04]  /*b9b0*/  LOP3.LUT R0, R8, 0xc0, RZ, 0xfc, !PT ;  /* 0x000000c008007812 */ /* 0x000fc800078efcff */
[----:B------:R-:W-:Y:S01]  /*b9c0*/  ISETP.GE.AND P2, PT, R0, UR4, PT ;  /* 0x0000000400007c0c */ /* 0x000fe2000bf46270 */
[----:B------:R-:W-:-:S03]  /*b9d0*/  UMOV UR4, 0xffffffff ;  /* 0xffffffff00047882 */ /* 0x000fc60000000000 */
[----:B------:R-:W-:Y:S09]  /*b9e0*/  BRA.DIV UR4, `(.L_x_216) ;  /* 0x0000003a04e47947 */ /* 0x000ff2000b800000 */
[----:B------:R-:W2:Y:S01]  /*b9f0*/  LDL.LU R3, [R1+0x4] ;  /* 0x0000040001037983 */ /* 0x000ea20000300800 */
[----:B------:R-:W-:-:S03]  /*ba00*/  ULDC UR4, c[0x0][0x288] ;  /* 0x0000a20000047ab9 */ /* 0x000fc60000000800 */
[----:B------:R-:W3:Y:S01]  /*ba10*/  LDL.LU R2, [R1+0xc] ;  /* 0x00000c0001027983 */ /* 0x000ee20000300800 */
[----:B------:R-:W-:-:S03]  /*ba20*/  IMAD R0, R6, UR4, RZ ;  /* 0x0000000406007c24 */ /* 0x000fc6000f8e02ff */
[----:B------:R-:W4:Y:S01]  /*ba30*/  LDL.LU R13, [R1+0x10] ;  /* 0x00001000010d7983 */ /* 0x000f220000300800 */
[----:B0-----:R-:W0:Y:S01]  /*ba40*/  S2R R10, SR_TID.X ;  /* 0x00000000000a7919 */ /* 0x001e220000002100 */
[----:B------:R-:W1:Y:S02]  /*ba50*/  S2R R7, SR_TID.X ;  /* 0x0000000000077919 */ /* 0x000e640000002100 */
[----:B------:R-:W5:Y:S01]  /*ba60*/  LDL.LU R8, [R1+0x14] ;  /* 0x0000140001087983 */ /* 0x000f620000300800 */
[----:B0-----:R-:W-:Y:S01]  /*ba70*/  LOP3.LUT R10, R10, 0x7f, RZ, 0xc0, !PT ;  /* 0x0000007f0a0a7812 */ /* 0x001fe200078ec0ff */
[----:B-1----:R-:W-:-:S04]  /*ba80*/  IMAD.SHL.U32 R12, R7, 0x8, RZ ;  /* 0x00000008070c7824 */ /* 0x002fc800078e00ff */
[----:B------:R-:W-:Y:S02]  /*ba90*/  IMAD.SHL.U32 R11, R10, 0x8, RZ ;  /* 0x000000080a0b7824 */ /* 0x000fe400078e00ff */
[----:B------:R-:W-:Y:S01]  /*baa0*/  IMAD.SHL.U32 R10, R7, 0x8, RZ ;  /* 0x00000008070a7824 */ /* 0x000fe200078e00ff */
[----:B------:R-:W-:-:S04]  /*bab0*/  LOP3.LUT R12, R12, 0x38, RZ, 0xc0, !PT ;  /* 0x000000380c0c7812 */ /* 0x000fc800078ec0ff */
[----:B------:R-:W-:-:S04]  /*bac0*/  LOP3.LUT R10, R10, 0x1f8, RZ, 0xc0, !PT ;  /* 0x000001f80a0a7812 */ /* 0x000fc800078ec0ff */
[----:B------:R-:W-:Y:S02]  /*bad0*/  LOP3.LUT R10, R10, 0x38, R7, 0x78, !PT ;  /* 0x000000380a0a7812 */ /* 0x000fe400078e7807 */
[----:B------:R-:W5:Y:S02]  /*bae0*/  LDL.LU R7, [R1+0x18] ;  /* 0x0000180001077983 */ /* 0x000f640000300800 */
[----:B------:R-:W-:Y:S01]  /*baf0*/  LOP3.LUT R10, R10, 0x200, R11, 0xf8, !PT ;  /* 0x000002000a0a7812 */ /* 0x000fe200078ef80b */
[----:B------:R-:W-:Y:S01]  /*bb00*/  ULDC.64 UR6, c[0x0][0x208] ;  /* 0x0000820000067ab9 */ /* 0x000fe20000000a00 */
[----:B------:R-:W-:Y:S04]  /*bb10*/  SHFL.IDX PT, R6, R4, 0x1, 0x181f ;  /* 0x00381f0004067f89 */ /* 0x000fe800000e0000 */
[----:B------:R-:W5:Y:S01]  /*bb20*/  LDL.LU R15, [R1+0x1c] ;  /* 0x00001c00010f7983 */ /* 0x000f620000300800 */
[----:B--2---:R-:W-:-:S03]  /*bb30*/  ISETP.GE.AND P5, PT, R3, R0, PT ;  /* 0x000000000300720c */ /* 0x004fc60003fa6270 */
[----:B------:R-:W0:Y:S01]  /*bb40*/  SHFL.IDX PT, R3, R5, RZ, 0x181f ;  /* 0x00181fff05037589 */ /* 0x000e2200000e0000 */
[----:B---3--:R-:W-:-:S03]  /*bb50*/  ISETP.GE.AND P4, PT, R2, R0, PT ;  /* 0x000000000200720c */ /* 0x008fc60003f86270 */
[----:B------:R-:W1:Y:S06]  /*bb60*/  SHFL.IDX PT, R2, R4, RZ, 0x181f ;  /* 0x00181fff04027589 */ /* 0x000e6c00000e0000 */
[----:B0-----:R-:W-:-:S05]  /*bb70*/  @!P5 LEA R3, P6, R12, R3, 0x1 ;  /* 0x000000030c03d211 */ /* 0x001fca00078c08ff */
[----:B-1----:R-:W-:-:S05]  /*bb80*/  @!P5 IMAD.X R2, RZ, RZ, R2, P6 ;  /* 0x000000ffff02d224 */ /* 0x002fca00030e0602 */
[----:B------:R-:W-:-:S04]  /*bb90*/  @!P5 LOP3.LUT R3, R3, R2, RZ, 0x3c, !PT ;  /* 0x000000020303d212 */ /* 0x000fc800078e3cff */
[C---:B------:R-:W-:Y:S02]  /*bba0*/  @!P5 LOP3.LUT R2, R3.reuse, R2, RZ, 0x3c, !PT ;  /* 0x000000020302d212 */ /* 0x040fe400078e3cff */
[----:B------:R-:W-:Y:S02]  /*bbb0*/  @!P5 LEA R21, R10, UR38, 0x1 ;  /* 0x000000260a15dc11 */ /* 0x000fe4000f8e08ff */
[----:B------:R-:W-:-:S05]  /*bbc0*/  @!P5 LOP3.LUT R3, R3, R2, RZ, 0x3c, !PT ;  /* 0x000000020303d212 */ /* 0x000fca00078e3cff */
[----:B------:R-:W-:Y:S04]  /*bbd0*/  @!P5 LDGSTS.E.BYPASS.LTC128B.128 [R21+0x22400], desc[UR6][R2.64], !P3 ;  /* 0x224000000215dfae */ /* 0x000fe8000d901d46 */
[----:B------:R-:W-:Y:S04]  /*bbe0*/  @!P5 LDGSTS.E.BYPASS.LTC128B.128 [R21+0x26400], desc[UR6][R2.64+0x80], !P0 ;  /* 0x264000800215dfae */ /* 0x000fe8000c101d46 */
[----:B------:R-:W-:Y:S04]  /*bbf0*/  @!P5 LDGSTS.E.BYPASS.LTC128B.128 [R21+0x2a400], desc[UR6][R2.64+0x100], !P1 ;  /* 0x2a4001000215dfae */ /* 0x000fe8000c901d46 */
[----:B------:R0:W-:Y:S04]  /*bc00*/  @!P5 LDGSTS.E.BYPASS.LTC128B.128 [R21+0x2e400], desc[UR6][R2.64+0x180], !P2 ;  /* 0x2e4001800215dfae */ /* 0x0001e8000d101d46 */
[----:B0-----:R-:W0:Y:S01]  /*bc10*/  SHFL.IDX PT, R2, R5, 0x1, 0x181f ;  /* 0x00381f0005027f89 */ /* 0x001e2200000e0000 */
[----:B------:R-:W-:-:S02]  /*bc20*/  @!P4 LEA R9, R10, UR38, 0x1 ;  /* 0x000000260a09cc11 */ /* 0x000fc4000f8e08ff */
[----:B0-----:R-:W-:-:S05]  /*bc30*/  @!P4 LEA R2, P6, R12, R2, 0x1 ;  /* 0x000000020c02c211 */ /* 0x001fca00078c08ff */
[----:B------:R-:W-:-:S05]  /*bc40*/  @!P4 IMAD.X R3, RZ, RZ, R6, P6 ;  /* 0x000000ffff03c224 */ /* 0x000fca00030e0606 */
[----:B------:R-:W-:Y:S04]  /*bc50*/  @!P4 LDGSTS.E.BYPASS.LTC128B.128 [R9+0x22c00], desc[UR6][R2.64], !P3 ;  /* 0x22c000000209cfae */ /* 0x000fe8000d901d46 */
[----:B------:R-:W-:Y:S04]  /*bc60*/  @!P4 LDGSTS.E.BYPASS.LTC128B.128 [R9+0x26c00], desc[UR6][R2.64+0x80], !P0 ;  /* 0x26c000800209cfae */ /* 0x000fe8000c101d46 */
[----:B------:R-:W-:Y:S04]  /*bc70*/  @!P4 LDGSTS.E.BYPASS.LTC128B.128 [R9+0x2ac00], desc[UR6][R2.64+0x100], !P1 ;  /* 0x2ac001000209cfae */ /* 0x000fe8000c901d46 */
[----:B------:R0:W-:Y:S01]  /*bc80*/  @!P4 LDGSTS.E.BYPASS.LTC128B.128 [R9+0x2ec00], desc[UR6][R2.64+0x180], !P2 ;  /* 0x2ec001800209cfae */ /* 0x0001e2000d101d46 */
[----:B----4-:R-:W-:-:S03]  /*bc90*/  ISETP.GE.AND P4, PT, R13, R0, PT ;  /* 0x000000000d00720c */ /* 0x010fc60003f86270 */
[----:B------:R-:W2:Y:S04]  /*bca0*/  LDL.LU R13, [R1+0x20] ;  /* 0x00002000010d7983 */ /* 0x000ea80000300800 */
[----:B0-----:R-:W0:Y:S04]  /*bcb0*/  SHFL.IDX PT, R2, R5, 0x2, 0x181f ;  /* 0x00581f0005027f89 */ /* 0x001e2800000e0000 */
[----:B------:R-:W1:Y:S02]  /*bcc0*/  SHFL.IDX PT, R6, R4, 0x2, 0x181f ;  /* 0x00581f0004067f89 */ /* 0x000e6400000e0000 */
[----:B------:R-:W-:-:S02]  /*bcd0*/  @!P4 LEA R21, R10, UR38, 0x1 ;  /* 0x000000260a15cc11 */ /* 0x000fc4000f8e08ff */
[----:B------:R-:W3:Y:S01]  /*bce0*/  SHFL.IDX PT, R14, R5, 0x3, 0x181f ;  /* 0x00781f00050e7f89 */ /* 0x000ee200000e0000 */
[----:B0-----:R-:W-:-:S05]  /*bcf0*/  @!P4 LEA R2, P6, R12, R2, 0x1 ;  /* 0x000000020c02c211 */ /* 0x001fca00078c08ff */
[----:B-1----:R-:W-:Y:S02]  /*bd00*/  @!P4 IMAD.X R3, RZ, RZ, R6, P6 ;  /* 0x000000ffff03c224 */ /* 0x002fe400030e0606 */
[----:B------:R-:W0:Y:S04]  /*bd10*/  SHFL.IDX PT, R6, R4, 0x3, 0x181f ;  /* 0x00781f0004067f89 */ /* 0x000e2800000e0000 */
[----:B------:R-:W-:Y:S04]  /*bd20*/  @!P4 LDGSTS.E.BYPASS.LTC128B.128 [R21+0x23400], desc[UR6][R2.64], !P3 ;  /* 0x234000000215cfae */ /* 0x000fe8000d901d46 */
[----:B------:R-:W-:Y:S04]  /*bd30*/  @!P4 LDGSTS.E.BYPASS.LTC128B.128 [R21+0x27400], desc[UR6][R2.64+0x80], !P0 ;  /* 0x274000800215cfae */ /* 0x000fe8000c101d46 */
[----:B------:R-:W-:Y:S04]  /*bd40*/  @!P4 LDGSTS.E.BYPASS.LTC128B.128 [R21+0x2b400], desc[UR6][R2.64+0x100], !P1 ;  /* 0x2b4001000215cfae */ /* 0x000fe8000c901d46 */
[----:B------:R3:W-:Y:S01]  /*bd50*/  @!P4 LDGSTS.E.BYPASS.LTC128B.128 [R21+0x2f400], desc[UR6][R2.64+0x180], !P2 ;  /* 0x2f4001800215cfae */ /* 0x0007e2000d101d46 */
[----:B-----5:R-:W-:-:S13]  /*bd60*/  ISETP.GE.AND P4, PT, R8, R0, PT ;  /* 0x000000000800720c */ /* 0x020fda0003f86270 */
[----:B---3--:R-:W-:Y:S02]  /*bd70*/  @!P4 LEA R2, P6, R12, R14, 0x1 ;  /* 0x0000000e0c02c211 */ /* 0x008fe400078c08ff */
[----:B------:R-:W1:Y:S01]  /*bd80*/  SHFL.IDX PT, R14, R5, 0x4, 0x181f ;  /* 0x00981f00050e7f89 */ /* 0x000e6200000e0000 */
[----:B------:R-:W-:Y:S02]  /*bd90*/  @!P4 LEA R9, R10, UR38, 0x1 ;  /* 0x000000260a09cc11 */ /* 0x000fe4000f8e08ff */
[----:B0-----:R-:W-:Y:S02]  /*bda0*/  @!P4 IMAD.X R3, RZ, RZ, R6, P6 ;  /* 0x000000ffff03c224 */ /* 0x001fe400030e0606 */
[----:B------:R-:W0:Y:S04]  /*bdb0*/  SHFL.IDX PT, R6, R4, 0x4, 0x181f ;  /* 0x00981f0004067f89 */ /* 0x000e2800000e0000 */
[----:B------:R-:W-:Y:S04]  /*bdc0*/  @!P4 LDGSTS.E.BYPASS.LTC128B.128 [R9+0x23c00], desc[UR6][R2.64], !P3 ;  /* 0x23c000000209cfae */ /* 0x000fe8000d901d46 */
[----:B------:R-:W-:Y:S04]  /*bdd0*/  @!P4 LDGSTS.E.BYPASS.LTC128B.128 [R9+0x27c00], desc[UR6][R2.64+0x80], !P0 ;  /* 0x27c000800209cfae */ /* 0x000fe8000c101d46 */
[----:B------:R-:W-:Y:S04]  /*bde0*/  @!P4 LDGSTS.E.BYPASS.LTC128B.128 [R9+0x2bc00], desc[UR6][R2.64+0x100], !P1 ;  /* 0x2bc001000209cfae */ /* 0x000fe8000c901d46 */
[----:B------:R3:W-:Y:S01]  /*bdf0*/  @!P4 LDGSTS.E.BYPASS.LTC128B.128 [R9+0x2fc00], desc[UR6][R2.64+0x180], !P2 ;  /* 0x2fc001800209cfae */ /* 0x0007e2000d101d46 */
[----:B------:R-:W-:-:S13]  /*be00*/  ISETP.GE.AND P4, PT, R7, R0, PT ;  /* 0x000000000700720c */ /* 0x000fda0003f86270 */
[----:B-1----:R-:W-:-:S04]  /*be10*/  @!P4 LEA R8, P6, R12, R14, 0x1 ;  /* 0x0000000e0c08c211 */ /* 0x002fc800078c08ff */
[----:B0-----:R-:W-:Y:S01]  /*be20*/  @!P4 IADD3.X R21, RZ, R6, RZ, P6, !PT ;  /* 0x00000006ff15c210 */ /* 0x001fe200037fe4ff */
[----:B------:R-:W0:Y:S01]  /*be30*/  SHFL.IDX PT, R14, R5, 0x5, 0x181f ;  /* 0x00b81f00050e7f89 */ /* 0x000e2200000e0000 */
[----:B------:R-:W-:Y:S01]  /*be40*/  @!P4 LEA R7, R10, UR38, 0x1 ;  /* 0x000000260a07cc11 */ /* 0x000fe2000f8e08ff */
[----:B---3--:R-:W-:Y:S02]  /*be50*/  @!P4 IMAD.MOV.U32 R2, RZ, RZ, R8 ;  /* 0x000000ffff02c224 */ /* 0x008fe400078e0008 */
[----:B------:R-:W-:Y:S01]  /*be60*/  @!P4 IMAD.MOV.U32 R3, RZ, RZ, R21 ;  /* 0x000000ffff03c224 */ /* 0x000fe200078e0015 */
[----:B------:R-:W1:Y:S04]  /*be70*/  SHFL.IDX PT, R6, R4, 0x5, 0x181f ;  /* 0x00b81f0004067f89 */ /* 0x000e6800000e0000 */
[----:B------:R-:W-:Y:S04]  /*be80*/  @!P4 LDGSTS.E.BYPASS.LTC128B.128 [R7+0x24400], desc[UR6][R2.64], !P3 ;  /* 0x244000000207cfae */ /* 0x000fe8000d901d46 */
[----:B------:R-:W-:Y:S04]  /*be90*/  @!P4 LDGSTS.E.BYPASS.LTC128B.128 [R7+0x28400], desc[UR6][R2.64+0x80], !P0 ;  /* 0x284000800207cfae */ /* 0x000fe8000c101d46 */
[----:B------:R-:W-:Y:S04]  /*bea0*/  @!P4 LDGSTS.E.BYPASS.LTC128B.128 [R7+0x2c400], desc[UR6][R2.64+0x100], !P1 ;  /* 0x2c4001000207cfae */ /* 0x000fe8000c901d46 */
[----:B------:R3:W-:Y:S01]  /*beb0*/  @!P4 LDGSTS.E.BYPASS.LTC128B.128 [R7+0x30400], desc[UR6][R2.64+0x180], !P2 ;  /* 0x304001800207cfae */ /* 0x0007e2000d101d46 */
[----:B------:R-:W-:-:S13]  /*bec0*/  ISETP.GE.AND P4, PT, R15, R0, PT ;  /* 0x000000000f00720c */ /* 0x000fda0003f86270 */
[----:B0-----:R-:W-:-:S05]  /*bed0*/  @!P4 LEA R14, P6, R12, R14, 0x1 ;  /* 0x0000000e0c0ec211 */ /* 0x001fca00078c08ff */
[----:B-1----:R-:W-:Y:S02]  /*bee0*/  @!P4 IMAD.X R9, RZ, RZ, R6, P6 ;  /* 0x000000ffff09c224 */ /* 0x002fe400030e0606 */
[----:B---3--:R-:W-:Y:S02]  /*bef0*/  @!P4 IMAD.MOV.U32 R2, RZ, RZ, R14 ;  /* 0x000000ffff02c224 */ /* 0x008fe400078e000e */
[----:B------:R-:W0:Y:S01]  /*bf00*/  SHFL.IDX PT, R14, R5, 0x6, 0x181f ;  /* 0x00d81f00050e7f89 */ /* 0x000e2200000e0000 */
[----:B------:R-:W-:Y:S01]  /*bf10*/  @!P4 LEA R21, R10, UR38, 0x1 ;  /* 0x000000260a15cc11 */ /* 0x000fe2000f8e08ff */
[----:B------:R-:W-:Y:S02]  /*bf20*/  @!P4 IMAD.MOV.U32 R3, RZ, RZ, R9 ;  /* 0x000000ffff03c224 */ /* 0x000fe400078e0009 */
[----:B------:R-:W1:Y:S04]  /*bf30*/  SHFL.IDX PT, R6, R4, 0x6, 0x181f ;  /* 0x00d81f0004067f89 */ /* 0x000e6800000e0000 */
[----:B------:R-:W-:Y:S04]  /*bf40*/  @!P4 LDGSTS.E.BYPASS.LTC128B.128 [R21+0x24c00], desc[UR6][R2.64], !P3 ;  /* 0x24c000000215cfae */ /* 0x000fe8000d901d46 */
[----:B------:R-:W-:Y:S04]  /*bf50*/  @!P4 LDGSTS.E.BYPASS.LTC128B.128 [R21+0x28c00], desc[UR6][R2.64+0x80], !P0 ;  /* 0x28c000800215cfae */ /* 0x000fe8000c101d46 */
[----:B------:R-:W-:Y:S04]  /*bf60*/  @!P4 LDGSTS.E.BYPASS.LTC128B.128 [R21+0x2cc00], desc[UR6][R2.64+0x100], !P1 ;  /* 0x2cc001000215cfae */ /* 0x000fe8000c901d46 */
[----:B------:R3:W-:Y:S01]  /*bf70*/  @!P4 LDGSTS.E.BYPASS.LTC128B.128 [R21+0x30c00], desc[UR6][R2.64+0x180], !P2 ;  /* 0x30c001800215cfae */ /* 0x0007e2000d101d46 */
[----:B--2---:R-:W-:-:S13]  /*bf80*/  ISETP.GE.AND P4, PT, R13, R0, PT ;  /* 0x000000000d00720c */ /* 0x004fda0003f86270 */
[----:B0-----:R-:W-:-:S05]  /*bf90*/  @!P4 LEA R14, P6, R12, R14, 0x1 ;  /* 0x0000000e0c0ec211 */ /* 0x001fca00078c08ff */
[----:B-1----:R-:W-:Y:S01]  /*bfa0*/  @!P4 IMAD.X R7, RZ, RZ, R6, P6 ;  /* 0x000000ffff07c224 */ /* 0x002fe200030e0606 */
[----:B------:R-:W-:Y:S01]  /*bfb0*/  @!P4 LEA R9, R10, UR38, 0x1 ;  /* 0x000000260a09cc11 */ /* 0x000fe2000f8e08ff */
[----:B---3--:R-:W-:Y:S02]  /*bfc0*/  @!P4 IMAD.MOV.U32 R2, RZ, RZ, R14 ;  /* 0x000000ffff02c224 */ /* 0x008fe400078e000e */
[----:B------:R-:W-:Y:S01]  /*bfd0*/  @!P4 IMAD.MOV.U32 R3, RZ, RZ, R7 ;  /* 0x000000ffff03c224 */ /* 0x000fe200078e0007 */
[----:B------:R0:W1:Y:S04]  /*bfe0*/  SHFL.IDX PT, R6, R4, 0x7, 0x181f ;  /* 0x00f81f0004067f89 */ /* 0x00006800000e0000 */
[----:B------:R0:W-:Y:S04]  /*bff0*/  @!P4 LDGSTS.E.BYPASS.LTC128B.128 [R9+0x25400], desc[UR6][R2.64], !P3 ;  /* 0x254000000209cfae */ /* 0x0001e8000d901d46 */
[----:B------:R0:W-:Y:S04]  /*c000*/  @!P4 LDGSTS.E.BYPASS.LTC128B.128 [R9+0x29400], desc[UR6][R2.64+0x80], !P0 ;  /* 0x294000800209cfae */ /* 0x0001e8000c101d46 */
[----:B------:R0:W-:Y:S04]  /*c010*/  @!P4 LDGSTS.E.BYPASS.LTC128B.128 [R9+0x2d400], desc[UR6][R2.64+0x100], !P1 ;  /* 0x2d4001000209cfae */ /* 0x0001e8000c901d46 */
[----:B------:R0:W-:Y:S04]  /*c020*/  @!P4 LDGSTS.E.BYPASS.LTC128B.128 [R9+0x31400], desc[UR6][R2.64+0x180], !P2 ;  /* 0x314001800209cfae */ /* 0x0001e8000d101d46 */
[----:B------:R0:W2:Y:S02]  /*c030*/  SHFL.IDX PT, R14, R5, 0x7, 0x181f ;  /* 0x00f81f00050e7f89 */ /* 0x0000a400000e0000 */
.L_x_330:
[----:B------:R-:W3:Y:S01]  /*c040*/  LDL.LU R10, [R1+0x24] ;  /* 0x00002400010a7983 */ /* 0x000ee20000300800 */
[----:B------:R-:W-:Y:S01]  /*c050*/  BSSY B0, `(.L_x_217) ;  /* 0x0000018000007945 */ /* 0x000fe20003800000 */
[----:B---3--:R-:W-:-:S13]  /*c060*/  ISETP.GE.AND P4, PT, R10, R0, PT ;  /* 0x000000000a00720c */ /* 0x008fda0003f86270 */
[----:B------:R-:W-:Y:S05]  /*c070*/  @P4 BRA `(.L_x_218) ;  /* 0x0000000000544947 */ /* 0x000fea0003800000 */
[----:B------:R-:W3:Y:S01]  /*c080*/  S2R R10, SR_TID.X ;  /* 0x00000000000a7919 */ /* 0x000ee20000002100 */
[----:B------:R-:W-:Y:S01]  /*c090*/  ULDC.64 UR4, c[0x0][0x208] ;  /* 0x0000820000047ab9 */ /* 0x000fe20000000a00 */
[----:B0-----:R-:W0:Y:S01]  /*c0a0*/  S2R R3, SR_TID.X ;  /* 0x0000000000037919 */ /* 0x001e220000002100 */
[----:B---3--:R-:W-:Y:S02]  /*c0b0*/  LOP3.LUT R10, R10, 0x7f, RZ, 0xc0, !PT ;  /* 0x0000007f0a0a7812 */ /* 0x008fe400078ec0ff */
[----:B0-----:R-:W-:-:S03]  /*c0c0*/  SHF.L.U32 R2, R3, 0x3, RZ ;  /* 0x0000000303027819 */ /* 0x001fc600000006ff */
[----:B------:R-:W-:Y:S02]  /*c0d0*/  IMAD.SHL.U32 R4, R10, 0x8, RZ ;  /* 0x000000080a047824 */ /* 0x000fe400078e00ff */
[----:B------:R-:W-:Y:S01]  /*c0e0*/  IMAD.SHL.U32 R10, R3, 0x8, RZ ;  /* 0x00000008030a7824 */ /* 0x000fe200078e00ff */
[----:B------:R-:W-:-:S04]  /*c0f0*/  LOP3.LUT R2, R2, 0x38, RZ, 0xc0, !PT ;  /* 0x0000003802027812 */ /* 0x000fc800078ec0ff */
[----:B------:R-:W-:Y:S02]  /*c100*/  LOP3.LUT R10, R10, 0x1f8, RZ, 0xc0, !PT ;  /* 0x000001f80a0a7812 */ /* 0x000fe400078ec0ff */
[----:B--2---:R-:W-:Y:S02]  /*c110*/  LEA R2, P4, R2, R14, 0x1 ;  /* 0x0000000e02027211 */ /* 0x004fe400078808ff */
[----:B------:R-:W-:-:S03]  /*c120*/  LOP3.LUT R10, R10, 0x38, R3, 0x78, !PT ;  /* 0x000000380a0a7812 */ /* 0x000fc600078e7803 */
[----:B-1----:R-:W-:Y:S01]  /*c130*/  IMAD.X R3, RZ, RZ, R6, P4 ;  /* 0x000000ffff037224 */ /* 0x002fe200020e0606 */
[----:B------:R-:W-:-:S04]  /*c140*/  LOP3.LUT R10, R10, 0x200, R4, 0xf8, !PT ;  /* 0x000002000a0a7812 */ /* 0x000fc800078ef804 */
[----:B------:R-:W-:-:S05]  /*c150*/  LEA R5, R10, UR38, 0x1 ;  /* 0x000000260a057c11 */ /* 0x000fca000f8e08ff */
[----:B------:R-:W-:Y:S01]  /*c160*/  @!PT LDS RZ, [RZ] ;  /* 0x00000000fffff984 */ /* 0x000fe20000000800 */
[----:B------:R-:W-:Y:S01]  /*c170*/  @!PT LDS RZ, [RZ] ;  /* 0x00000000fffff984 */ /* 0x000fe20000000800 */
[----:B------:R-:W-:Y:S01]  /*c180*/  @!PT LDS RZ, [RZ] ;  /* 0x00000000fffff984 */ /* 0x000fe20000000800 */
[----:B------:R3:W-:Y:S04]  /*c190*/  LDGSTS.E.BYPASS.LTC128B.128 [R5+0x25c00], desc[UR4][R2.64], !P3 ;  /* 0x25c0000002057fae */ /* 0x0007e8000d901d44 */
[----:B------:R3:W-:Y:S04]  /*c1a0*/  LDGSTS.E.BYPASS.LTC128B.128 [R5+0x29c00], desc[UR4][R2.64+0x80], !P0 ;  /* 0x29c0008002057fae */ /* 0x0007e8000c101d44 */
[----:B------:R3:W-:Y:S04]  /*c1b0*/  LDGSTS.E.BYPASS.LTC128B.128 [R5+0x2dc00], desc[UR4][R2.64+0x100], !P1 ;  /* 0x2dc0010002057fae */ /* 0x0007e8000c901d44 */
[----:B------:R3:W-:Y:S02]  /*c1c0*/  LDGSTS.E.BYPASS.LTC128B.128 [R5+0x31c00], desc[UR4][R2.64+0x180], !P2 ;  /* 0x31c0018002057fae */ /* 0x0007e4000d101d44 */
.L_x_218:
[----:B------:R-:W-:Y:S05]  /*c1d0*/  BSYNC B0 ;  /* 0x0000000000007941 */ /* 0x000fea0003800000 */
.L_x_217:
[----:B------:R-:W-:Y:S01]  /*c1e0*/  NOP ;  /* 0x0000000000007918 */ /* 0x000fe20000000000 */
[----:B------:R-:W-:Y:S01]  /*c1f0*/  SYNCS.ARRIVE.TRANS64.RED.A0T1 RZ, [UR38+0x32410], RZ ;  /* 0x032410ffffff79a7 */ /* 0x000fe20008200426 */
[----:B0--3--:R-:W-:Y:S01]  /*c200*/  IMAD.MOV.U32 R2, RZ, RZ, 0x1 ;  /* 0x00000001ff027424 */ /* 0x009fe200078e00ff */
[----:B------:R-:W-:Y:S04]  /*c210*/  ARRIVES.LDGSTSBAR.64.TRANSCNT [UR38+0x32410] ;  /* 0x03241000ff0079b0 */ /* 0x000fe80008000aa6 */
[----:B------:R-:W-:Y:S01]  /*c220*/  SHF.L.U32 R2, R2, 0x1f, RZ ;  /* 0x0000001f02027819 */ /* 0x000fe200000006ff */
[----:B------:R-:W-:Y:S01]  /*c230*/  NOP ;  /* 0x0000000000007918 */ /* 0x000fe20000000000 */
[----:B------:R-:W-:Y:S02]  /*c240*/  SYNCS.ARRIVE.TRANS64.A1T0 RZ, [UR38+0x32410], RZ ;  /* 0x032410ffffff79a7 */ /* 0x000fe40008100026 */
[----:B------:R-:W0:Y:S02]  /*c250*/  SYNCS.PHASECHK.TRANS64.TRYWAIT P0, [UR38+0x32420], R2 ;  /* 0x03242002ff0075a7 */ /* 0x000e240008000166 */
[----:B0-----:R-:W-:Y:S05]  /*c260*/  @!P0 BRA `(.L_x_219) ;  /* 0x0000004000288947 */ /* 0x001fea0003800000 */
.L_x_331:
[----:B------:R-:W-:Y:S01]  /*c270*/  LOP3.LUT P0, RZ, R17, 0x2, RZ, 0xc0, !PT ;  /* 0x0000000211ff7812 */ /* 0x000fe2000780c0ff */
[----:B------:R-:W-:Y:S01]  /*c280*/  BSSY B0, `(.L_x_220) ;  /* 0x000004b000007945 */ /* 0x000fe20003800000 */
[----:B------:R-:W-:-:S11]  /*c290*/  IMAD.MOV.U32 R0, RZ, RZ, 0x1 ;  /* 0x00000001ff007424 */ /* 0x000fd600078e00ff */
[----:B------:R-:W-:Y:S05]  /*c2a0*/  @!P0 BRA `(.L_x_221) ;  /* 0x0000000400208947 */ /* 0x000fea0003800000 */
[----:B------:R-:W3:Y:S01]  /*c2b0*/  SYNCS.PHASECHK.TRANS64.TRYWAIT P0, [UR38+0x32460], R2 ;  /* 0x03246002ff0075a7 */ /* 0x000ee20008000166 */
[----:B0-----:R-:W0:Y:S02]  /*c2c0*/  S2R R3, SR_TID.X ;  /* 0x0000000000037919 */ /* 0x001e240000002100 */
[----:B0-----:R-:W-:-:S04]  /*c2d0*/  LOP3.LUT R3, R3, 0x7f, RZ, 0xc0, !PT ;  /* 0x0000007f03037812 */ /* 0x001fc800078ec0ff */
[----:B------:R-:W-:Y:S01]  /*c2e0*/  ISETP.NE.AND P1, PT, R3, RZ, PT ;  /* 0x000000ff0300720c */ /* 0x000fe20003f25270 */
[----:B---3--:R-:W-:-:S12]  /*c2f0*/  @!P0 BRA `(.L_x_222) ;  /* 0x00000040001c8947 */ /* 0x008fd80003800000 */
.L_x_332:
[----:B------:R-:W-:Y:S04]  /*c300*/  BSSY B1, `(.L_x_223) ;  /* 0x0000008000017945 */ /* 0x000fe80003800000 */
[----:B------:R-:W-:Y:S05]  /*c310*/  @P1 BRA `(.L_x_224) ;  /* 0x0000000000181947 */ /* 0x000fea0003800000 */
[----:B0-----:R-:W0:Y:S01]  /*c320*/  S2R R3, SR_TID.X ;  /* 0x0000000000037919 */ /* 0x001e220000002100 */
[----:B------:R-:W-:-:S04]  /*c330*/  IMAD.MOV.U32 R2, RZ, RZ, 0xc000 ;  /* 0x0000c000ff027424 */ /* 0x000fc800078e00ff */
[----:B------:R3:W-:Y:S01]  /*c340*/  SYNCS.ARRIVE.TRANS64 RZ, [UR38+0x32450], R2 ;  /* 0x03245002ffff79a7 */ /* 0x0007e20008000026 */
[----:B0-----:R-:W-:-:S13]  /*c350*/  LOP3.LUT P0, RZ, R3, 0x1f, RZ, 0xc0, !PT ;  /* 0x0000001f03ff7812 */ /* 0x001fda000780c0ff */
[----:B---3--:R-:W-:Y:S05]  /*c360*/  @!P0 BRA `(.L_x_224) ;  /* 0x0000000000048947 */ /* 0x008fea0003800000 */
[----:B------:R-:W-:Y:S01]  /*c370*/  BPT.TRAP 0x1 ;  /* 0x000000040000795c */ /* 0x000fe20000300000 */
.L_x_224:
[----:B------:R-:W-:Y:S05]  /*c380*/  BSYNC B1 ;  /* 0x0000000000017941 */ /* 0x000fea0003800000 */
.L_x_223:
[----:B0-----:R-:W3:Y:S01]  /*c390*/  LDL.LU R2, [R1+0x8] ;  /* 0x0000080001027983 */ /* 0x001ee20000300800 */
        /* <DEDUP_REMOVED lines=9> */
[----:B---3--:R-:W-:-:S08]  /*c430*/  IMAD R2, R2, 0x60, RZ ;  /* 0x0000006002027824 */ /* 0x008fd000078e02ff */
.L_x_225:
        /* <DEDUP_REMOVED lines=8> */
[----:B------:R-:W-:Y:S01]  /*c4c0*/  PLOP3.LUT P0, PT, PT, PT, PT, 0x80, 0x0 ;  /* 0x000000000000781c */ /* 0x000fe20003f0f070 */
[----:B------:R-:W-:Y:S01]  /*c4d0*/  UIADD3 UR8, UR38, 0x3400, URZ ;  /* 0x0000340026087890 */ /* 0x000fe2000fffe03f */
[----:B------:R-:W-:Y:S01]  /*c4e0*/  UMOV UR6, 0x0 ;  /* 0x0000000000067882 */ /* 0x000fe20000000000 */
[----:B------:R-:W-:Y:S01]  /*c4f0*/  UMOV UR7, 0x14f00000 ;  /* 0x14f0000000077882 */ /* 0x000fe20000000000 */
[----:B------:R-:W-:-:S09]  /*c500*/  UMOV UR10, 0x40 ;  /* 0x00000040000a7882 */ /* 0x000fd20000000000 */
.L_x_226:
        /* <DEDUP_REMOVED lines=13> */
.L_x_227:
        /* <DEDUP_REMOVED lines=13> */
.L_x_228:
[----:B------:R-:W-:-:S13]  /*c6b0*/  @P0 ELECT P1, URZ, PT ;  /* 0x00000000003f082f */ /* 0x000fda0003820000 */
[----:B------:R-:W-:Y:S01]  /*c6c0*/  @P1 R2UR UR13, R16 ;  /* 0x00000000100d12ca */ /* 0x000fe200000e0000 */
[----:B------:R-:W-:Y:S01]  /*c6d0*/  UMOV UR12, UR36 ;  /* 0x00000024000c7c82 */ /* 0x000fe20008000000 */
[----:B------:R-:W-:Y:S02]  /*c6e0*/  @P1 R2UR UR11, R2 ;  /* 0x00000000020b12ca */ /* 0x000fe400000e0000 */
[----:B------:R-:W-:Y:S02]  /*c6f0*/  @P1 PLOP3.LUT P0, PT, P1, PT, PT, 0x8, 0x0 ;  /* 0x000000000000181c */ /* 0x000fe40000f0e170 */
[----:B------:R-:W-:-:S09]  /*c700*/  PLOP3.LUT P1, PT, PT, PT, PT, 0x8, 0x0 ;  /* 0x000000000000781c */ /* 0x000fd20003f2e170 */
[----:B------:R3:W-:Y:S02]  /*c710*/  UTMALDG.4D [UR8], [UR4], desc[UR6] ;  /* 0x00000608040075b4 */ /* 0x0007e40008019000 */
[----:B---3--:R-:W-:Y:S05]  /*c720*/  @P0 BRA.U.ANY `(.L_x_228) ;  /* 0xfffffffd00e00947 */ /* 0x008fea000393ffff */
.L_x_221:
[----:B------:R-:W-:Y:S05]  /*c730*/  BSYNC B0 ;  /* 0x0000000000007941 */ /* 0x000fea0003800000 */
.L_x_220:
[----:B------:R-:W-:Y:S01]  /*c740*/  UIADD3 UR6, UR40, -0x2, URZ ;  /* 0xfffffffe28067890 */ /* 0x000fe2000fffe03f */
[----:B------:R-:W-:Y:S02]  /*c750*/  IMAD.MOV.U32 R7, RZ, RZ, RZ ;  /* 0x000000ffff077224 */ /* 0x000fe400078e00ff */
[----:B-1----:R-:W-:Y:S01]  /*c760*/  IMAD.MOV.U32 R6, RZ, RZ, 0x1 ;  /* 0x00000001ff067424 */ /* 0x002fe200078e00ff */
[----:B------:R-:W-:-:S06]  /*c770*/  UISETP.GE.AND UP0, UPT, UR6, UR39, UPT ;  /* 0x000000270600728c */ /* 0x000fcc000bf06270 */
[----:B------:R-:W-:-:S13]  /*c780*/  PLOP3.LUT P0, PT, PT, PT, UP0, 0x80, 0x0 ;  /* 0x000000000000781c */ /* 0x000fda0003f0f008 */
[----:B------:R-:W-:Y:S05]  /*c790*/  @!P0 BRA `(.L_x_202) ;  /* 0x0000001800b08947 */ /* 0x000fea0003800000 */
[----:B------:R-:W-:Y:S01]  /*c7a0*/  UIADD3 UR4, UR44, 0x1, URZ ;  /* 0x000000012c047890 */ /* 0x000fe2000fffe03f */
[----:B------:R-:W-:Y:S01]  /*c7b0*/  LOP3.LUT R0, RZ, UR39, RZ, 0x33, !PT ;  /* 0x00000027ff007c12 */ /* 0x000fe2000f8e33ff */
[----:B------:R-:W1:Y:S01]  /*c7c0*/  S2R R4, SR_TID.X ;  /* 0x0000000000047919 */ /* 0x000e620000002100 */
[----:B------:R-:W-:Y:S01]  /*c7d0*/  IMAD.U32 R8, RZ, RZ, UR6 ;  /* 0x00000006ff087e24 */ /* 0x000fe2000f8e00ff */
[----:B------:R-:W-:Y:S01]  /*c7e0*/  UIMAD UR4, UR4, UR42, URZ ;  /* 0x0000002a040472a4 */ /* 0x000fe2000f8e023f */
[----:B------:R-:W-:-:S03]  /*c7f0*/  IMAD.MOV.U32 R6, RZ, RZ, 0x1 ;  /* 0x00000001ff067424 */ /* 0x000fc600078e00ff */
[----:B------:R-:W-:-:S04]  /*c800*/  UISETP.LT.AND UP0, UPT, UR41, UR4, UPT ;  /* 0x000000042900728c */ /* 0x000fc8000bf01270 */
[----:B------:R-:W-:-:S06]  /*c810*/  USEL UR4, UR41, UR4, UP0 ;  /* 0x0000000429047287 */ /* 0x000fcc0008000000 */
[----:B0-----:R-:W-:-:S05]  /*c820*/  IMAD R3, RZ, RZ, -UR4 ;  /* 0x80000004ff037e24 */ /* 0x001fca000f8e02ff */
[----:B------:R-:W-:-:S04]  /*c830*/  VIADDMNMX R0, R3, 0x1, R0, !PT ;  /* 0x0000000103007846 */ /* 0x000fc80007800100 */
[----:B------:R-:W-:Y:S02]  /*c840*/  R2UR UR5, R0 ;  /* 0x00000000000572ca */ /* 0x000fe400000e0000 */
[----:B------:R-:W-:Y:S02]  /*c850*/  LOP3.LUT R0, RZ, UR4, RZ, 0x33, !PT ;  /* 0x00000004ff007c12 */ /* 0x000fe4000f8e33ff */
[----:B-1----:R-:W-:-:S09]  /*c860*/  LOP3.LUT R10, R4, 0x1f, RZ, 0xc0, !PT ;  /* 0x0000001f040a7812 */ /* 0x002fd200078ec0ff */
        /* <DEDUP_REMOVED lines=12> */
.L_x_262:
[----:B------:R-:W-:Y:S01]  /*c930*/  LOP3.LUT P0, RZ, R17, 0x2, RZ, 0xc0, !PT ;  /* 0x0000000211ff7812 */ /* 0x000fe2000780c0ff */
[----:B------:R-:W-:Y:S01]  /*c940*/  VIADD R9, R9, 0xfffffffe ;  /* 0xfffffffe09097836 */ /* 0x000fe20000000000 */
[----:B------:R-:W-:Y:S04]  /*c950*/  BSSY B1, `(.L_x_230) ;  /* 0x0000082000017945 */ /* 0x000fe80003800000 */
[----:B------:R-:W-:-:S07]  /*c960*/  ISETP.NE.AND P1, PT, R9, RZ, PT ;  /* 0x000000ff0900720c */ /* 0x000fce0003f25270 */
[----:B------:R-:W-:Y:S06]  /*c970*/  @!P0 BRA `(.L_x_231) ;  /* 0x0000000400fc8947 */ /* 0x000fec0003800000 */
[----:B------:R-:W-:Y:S01]  /*c980*/  LOP3.LUT P0, RZ, R17, 0x1, RZ, 0xc0, !PT ;  /* 0x0000000111ff7812 */ /* 0x000fe2000780c0ff */
[----:B------:R-:W-:-:S12]  /*c990*/  IMAD.MOV.U32 R13, RZ, RZ, R8 ;  /* 0x000000ffff0d7224 */ /* 0x000fd800078e0008 */
[----:B------:R-:W-:Y:S05]  /*c9a0*/  @!P0 BRA `(.L_x_232) ;  /* 0x0000000000508947 */ /* 0x000fea0003800000 */
[----:B------:R-:W0:Y:S01]  /*c9b0*/  LDC R13, c[0x0][0x43c] ;  /* 0x00010f00ff0d7b82 */ /* 0x000e220000000800 */
[----:B------:R-:W-:Y:S01]  /*c9c0*/  IMAD.MOV.U32 R12, RZ, RZ, R8 ;  /* 0x000000ffff0c7224 */ /* 0x000fe200078e0008 */
[----:B------:R-:W-:Y:S01]  /*c9d0*/  ULDC.64 UR4, c[0x0][0x428] ;  /* 0x00010a0000047ab9 */ /* 0x000fe20000000a00 */
[----:B------:R-:W-:Y:S01]  /*c9e0*/  ULDC.64 UR6, c[0x0][0x208] ;  /* 0x0000820000067ab9 */ /* 0x000fe20000000a00 */
        /* <DEDUP_REMOVED lines=16> */
.L_x_232:
[----:B------:R-:W1:Y:S01]  /*caf0*/  S2R R2, SR_TID.X ;  /* 0x0000000000027919 */ /* 0x000e620000002100 */
[----:B------:R-:W-:Y:S01]  /*cb00*/  BSSY B2, `(.L_x_233) ;  /* 0x0000006000027945 */ /* 0x000fe20003800000 */
[----:B-1----:R-:W-:Y:S02]  /*cb10*/  LOP3.LUT R3, R2, 0x7f, RZ, 0xc0, !PT ;  /* 0x0000007f02037812 */ /* 0x002fe400078ec0ff */
[----:B------:R-:W-:Y:S02]  /*cb20*/  SHF.L.U32 R2, R0, 0x1f, RZ ;  /* 0x0000001f00027819 */ /* 0x000fe400000006ff */
[----:B------:R-:W-:Y:S02]  /*cb30*/  ISETP.NE.AND P2, PT, R3, RZ, PT ;  /* 0x000000ff0300720c */ /* 0x000fe40003f45270 */
[----:B------:R-:W1:Y:S02]  /*cb40*/  SYNCS.PHASECHK.TRANS64.TRYWAIT P0, [UR38+0x32448], R2 ;  /* 0x03244802ff0075a7 */ /* 0x000e640008000166 */
[----:B-1----:R-:W-:Y:S09]  /*cb50*/  @!P0 BRA `(.L_x_234) ;  /* 0x00000038001c8947 */ /* 0x002ff20003800000 */
.L_x_333:
[----:B------:R-:W-:Y:S05]  /*cb60*/  BSYNC B2 ;  /* 0x0000000000027941 */ /* 0x000fea0003800000 */
.L_x_233:
[----:B------:R-:W-:Y:S04]  /*cb70*/  BSSY B2, `(.L_x_235) ;  /* 0x0000007000027945 */ /* 0x000fe80003800000 */
[----:B------:R-:W-:Y:S05]  /*cb80*/  @P2 BRA `(.L_x_236) ;  /* 0x0000000000142947 */ /* 0x000fea0003800000 */
[----:B------:R-:W-:Y:S01]  /*cb90*/  ISETP.NE.AND P0, PT, R10, RZ, PT ;  /* 0x000000ff0a00720c */ /* 0x000fe20003f05270 */
[----:B-1----:R-:W-:-:S04]  /*cba0*/  IMAD.MOV.U32 R3, RZ, RZ, 0x3000 ;  /* 0x00003000ff037424 */ /* 0x002fc800078e00ff */
[----:B------:R3:W-:Y:S08]  /*cbb0*/  SYNCS.ARRIVE.TRANS64 RZ, [UR38+0x32438], R3 ;  /* 0x03243803ffff79a7 */ /* 0x0007f00008000026 */
[----:B---3--:R-:W-:Y:S05]  /*cbc0*/  @!P0 BRA `(.L_x_236) ;  /* 0x0000000000048947 */ /* 0x008fea0003800000 */
[----:B------:R-:W-:Y:S01]  /*cbd0*/  BPT.TRAP 0x1 ;  /* 0x000000040000795c */ /* 0x000fe20000300000 */
.L_x_236:
[----:B------:R-:W-:Y:S05]  /*cbe0*/  BSYNC B2 ;  /* 0x0000000000027941 */ /* 0x000fea0003800000 */
.L_x_235:
        /* <DEDUP_REMOVED lines=11> */
.L_x_237:
        /* <DEDUP_REMOVED lines=10> */
.L_x_334:
[----:B------:R-:W-:Y:S05]  /*cd40*/  BSYNC B2 ;  /* 0x0000000000027941 */ /* 0x000fea0003800000 */
.L_x_238:
[----:B------:R-:W-:Y:S01]  /*cd50*/  BSSY B2, `(.L_x_240) ;  /* 0x0000009000027945 */ /* 0x000fe20003800000 */
[----:B01----:R-:W-:Y:S01]  /*cd60*/  MOV R2, 0x0 ;  /* 0x0000000000027802 */ /* 0x003fe20000000f00 */
[----:B------:R-:W-:Y:S02]  /*cd70*/  IMAD.MOV.U32 R3, RZ, RZ, 0x14f00000 ;  /* 0x14f00000ff037424 */ /* 0x000fe400078e00ff */
[----:B------:R-:W-:Y:S05]  /*cd80*/  @P2 BRA `(.L_x_241) ;  /* 0x0000000000142947 */ /* 0x000fea0003800000 */
[----:B------:R-:W-:Y:S01]  /*cd90*/  ISETP.NE.AND P0, PT, R10, RZ, PT ;  /* 0x000000ff0a00720c */ /* 0x000fe20003f05270 */
[----:B------:R-:W-:-:S04]  /*cda0*/  IMAD.MOV.U32 R12, RZ, RZ, 0xc000 ;  /* 0x0000c000ff0c7424 */ /* 0x000fc800078e00ff */
[----:B------:R0:W-:Y:S08]  /*cdb0*/  SYNCS.ARRIVE.TRANS64 RZ, [UR38+0x32458], R12 ;  /* 0x0324580cffff79a7 */ /* 0x0001f00008000026 */
[----:B0-----:R-:W-:Y:S05]  /*cdc0*/  @!P0 BRA `(.L_x_241) ;  /* 0x0000000000048947 */ /* 0x001fea0003800000 */
[----:B------:R-:W-:Y:S01]  /*cdd0*/  BPT.TRAP 0x1 ;  /* 0x000000040000795c */ /* 0x000fe20000300000 */
.L_x_241:
[----:B------:R-:W-:Y:S05]  /*cde0*/  BSYNC B2 ;  /* 0x0000000000027941 */ /* 0x000fea0003800000 */
.L_x_240:
        /* <DEDUP_REMOVED lines=9> */
.L_x_242:
        /* <DEDUP_REMOVED lines=13> */
.L_x_243:
        /* <DEDUP_REMOVED lines=13> */
.L_x_244:
        /* <DEDUP_REMOVED lines=13> */
.L_x_245:
        /* <DEDUP_REMOVED lines=8> */
.L_x_231:
[----:B------:R-:W-:Y:S05]  /*d170*/  BSYNC B1 ;  /* 0x0000000000017941 */ /* 0x000fea0003800000 */
.L_x_230:
[----:B------:R-:W-:Y:S01]  /*d180*/  LOP3.LUT P3, RZ, R17, 0x2, RZ, 0xc0, !PT ;  /* 0x0000000211ff7812 */ /* 0x000fe2000786c0ff */
[----:B------:R-:W-:Y:S01]  /*d190*/  BSSY B1, `(.L_x_246) ;  /* 0x0000083000017945 */ /* 0x000fe20003800000 */
[----:B------:R-:W-:-:S11]  /*d1a0*/  LOP3.LUT R0, R0, 0x1, RZ, 0x3c, !PT ;  /* 0x0000000100007812 */ /* 0x000fd600078e3cff */
[----:B------:R-:W-:Y:S05]  /*d1b0*/  @!P3 BRA `(.L_x_247) ;  /* 0x000000080000b947 */ /* 0x000fea0003800000 */
[----:B------:R-:W-:Y:S01]  /*d1c0*/  LOP3.LUT P3, RZ, R17, 0x1, RZ, 0xc0, !PT ;  /* 0x0000000111ff7812 */ /* 0x000fe2000786c0ff */
[----:B------:R-:W-:-:S12]  /*d1d0*/  VIADD R12, R8, 0xffffffff ;  /* 0xffffffff080c7836 */ /* 0x000fd80000000000 */
[----:B------:R-:W-:Y:S05]  /*d1e0*/  @!P3 BRA `(.L_x_248) ;  /* 0x000000000050b947 */ /* 0x000fea0003800000 */
[----:B--2---:R-:W0:Y:S01]  /*d1f0*/  LDC R14, c[0x0][0x43c] ;  /* 0x00010f00ff0e7b82 */ /* 0x004e220000000800 */
        /* <DEDUP_REMOVED lines=19> */
.L_x_248:
[----:B------:R-:W1:Y:S01]  /*d330*/  S2R R2, SR_TID.X ;  /* 0x0000000000027919 */ /* 0x000e620000002100 */
[----:B------:R-:W-:Y:S01]  /*d340*/  BSSY B2, `(.L_x_249) ;  /* 0x0000006000027945 */ /* 0x000fe20003800000 */
[----:B-1----:R-:W-:Y:S02]  /*d350*/  LOP3.LUT R3, R2, 0x7f, RZ, 0xc0, !PT ;  /* 0x0000007f02037812 */ /* 0x002fe400078ec0ff */
[----:B------:R-:W-:Y:S02]  /*d360*/  SHF.L.U32 R2, R0, 0x1f, RZ ;  /* 0x0000001f00027819 */ /* 0x000fe400000006ff */
[----:B------:R-:W-:Y:S02]  /*d370*/  ISETP.NE.AND P2, PT, R3, RZ, PT ;  /* 0x000000ff0300720c */ /* 0x000fe40003f45270 */
[----:B------:R-:W1:Y:S02]  /*d380*/  SYNCS.PHASECHK.TRANS64.TRYWAIT P0, [UR38+0x32440], R2 ;  /* 0x03244002ff0075a7 */ /* 0x000e640008000166 */
[----:B-1----:R-:W-:Y:S09]  /*d390*/  @!P0 BRA `(.L_x_250) ;  /* 0x00000030003c8947 */ /* 0x002ff20003800000 */
.L_x_335:
[----:B------:R-:W-:Y:S05]  /*d3a0*/  BSYNC B2 ;  /* 0x0000000000027941 */ /* 0x000fea0003800000 */
.L_x_249:
[----:B------:R-:W-:Y:S04]  /*d3b0*/  BSSY B2, `(.L_x_251) ;  /* 0x0000007000027945 */ /* 0x000fe80003800000 */
[----:B------:R-:W-:Y:S05]  /*d3c0*/  @P2 BRA `(.L_x_252) ;  /* 0x0000000000142947 */ /* 0x000fea0003800000 */
[----:B------:R-:W-:Y:S01]  /*d3d0*/  ISETP.NE.AND P0, PT, R10, RZ, PT ;  /* 0x000000ff0a00720c */ /* 0x000fe20003f05270 */
[----:B-1----:R-:W-:-:S04]  /*d3e0*/  IMAD.MOV.U32 R3, RZ, RZ, 0x3000 ;  /* 0x00003000ff037424 */ /* 0x002fc800078e00ff */
[----:B------:R3:W-:Y:S08]  /*d3f0*/  SYNCS.ARRIVE.TRANS64 RZ, [UR38+0x32430], R3 ;  /* 0x03243003ffff79a7 */ /* 0x0007f00008000026 */
[----:B---3--:R-:W-:Y:S05]  /*d400*/  @!P0 BRA `(.L_x_252) ;  /* 0x0000000000048947 */ /* 0x008fea0003800000 */
[----:B------:R-:W-:Y:S01]  /*d410*/  BPT.TRAP 0x1 ;  /* 0x000000040000795c */ /* 0x000fe20000300000 */
.L_x_252:
[----:B------:R-:W-:Y:S05]  /*d420*/  BSYNC B2 ;  /* 0x0000000000027941 */ /* 0x000fea0003800000 */
.L_x_251:
        /* <DEDUP_REMOVED lines=11> */
.L_x_253:
        /* <DEDUP_REMOVED lines=11> */
.L_x_336:
[----:B------:R-:W-:Y:S05]  /*d590*/  BSYNC B2 ;  /* 0x0000000000027941 */ /* 0x000fea0003800000 */
.L_x_254:
        /* <DEDUP_REMOVED lines=9> */
.L_x_257:
[----:B------:R-:W-:Y:S05]  /*d630*/  BSYNC B2 ;  /* 0x0000000000027941 */ /* 0x000fea0003800000 */
.L_x_256:
        /* <DEDUP_REMOVED lines=9> */
.L_x_258:
        /* <DEDUP_REMOVED lines=13> */
.L_x_259:
        /* <DEDUP_REMOVED lines=13> */
.L_x_260:
        /* <DEDUP_REMOVED lines=13> */
.L_x_261:
        /* <DEDUP_REMOVED lines=8> */
.L_x_247:
[----:B------:R-:W-:Y:S05]  /*d9c0*/  BSYNC B1 ;  /* 0x0000000000017941 */ /* 0x000fea0003800000 */
.L_x_246:
[----:B------:R-:W-:Y:S01]  /*d9d0*/  VIADD R8, R8, 0xfffffffe ;  /* 0xfffffffe08087836 */ /* 0x000fe20000000000 */
[----:B------:R-:W-:Y:S06]  /*d9e0*/  @P1 BRA `(.L_x_262) ;  /* 0xffffffec00d01947 */ /* 0x000fec000383ffff */
[----:B------:R-:W-:Y:S05]  /*d9f0*/  BSYNC B0 ;  /* 0x0000000000007941 */ /* 0x000fea0003800000 */
.L_x_229:
[----:B------:R-:W-:-:S13]  /*da00*/  ISETP.NE.AND P0, PT, R11, RZ, PT ;  /* 0x000000ff0b00720c */ /* 0x000fda0003f05270 */
[----:B------:R-:W-:Y:S05]  /*da10*/  @!P0 BRA `(.L_x_202) ;  /* 0x0000000800108947 */ /* 0x000fea0003800000 */
[----:B------:R-:W-:Y:S01]  /*da20*/  LOP3.LUT P1, RZ, R17, 0x2, RZ, 0xc0, !PT ;  /* 0x0000000211ff7812 */ /* 0x000fe2000782c0ff */
[----:B------:R-:W-:-:S12]  /*da30*/  BSSY B0, `(.L_x_263) ;  /* 0x0000080000007945 */ /* 0x000fd80003800000 */
[----:B------:R-:W-:Y:S05]  /*da40*/  @!P1 BRA `(.L_x_264) ;  /* 0x0000000400f89947 */ /* 0x000fea0003800000 */
[----:B------:R-:W-:-:S13]  /*da50*/  LOP3.LUT P1, RZ, R17, 0x1, RZ, 0xc0, !PT ;  /* 0x0000000111ff7812 */ /* 0x000fda000782c0ff */
[----:B------:R-:W-:Y:S05]  /*da60*/  @!P1 BRA `(.L_x_265) ;  /* 0x00000000004c9947 */ /* 0x000fea0003800000 */
[----:B------:R-:W0:Y:S01]  /*da70*/  LDC R5, c[0x0][0x43c] ;  /* 0x00010f00ff057b82 */ /* 0x000e220000000800 */
[----:B------:R-:W-:Y:S01]  /*da80*/  ULDC.64 UR4, c[0x0][0x428] ;  /* 0x00010a0000047ab9 */ /* 0x000fe20000000a00 */
[----:B------:R-:W-:Y:S01]  /*da90*/  ULDC.64 UR6, c[0x0][0x208] ;  /* 0x0000820000067ab9 */ /* 0x000fe20000000a00 */
[----:B------:R-:W-:-:S04]  /*daa0*/  IMAD R19, R19, UR4, RZ ;  /* 0x0000000413137c24 */ /* 0x000fc8000f8e02ff */
[----:B------:R-:W-:Y:S01]  /*dab0*/  IMAD R7, R18, UR5, R19 ;  /* 0x0000000512077c24 */ /* 0x000fe2000f8e0213 */
[----:B0-----:R-:W-:-:S13]  /*dac0*/  ISETP.NE.AND P0, PT, R5, 0x1, PT ;  /* 0x000000010500780c */ /* 0x001fda0003f05270 */
[----:B------:R-:W0:Y:S02]  /*dad0*/  @P0 LDC.64 R2, c[0x0][0x440] ;  /* 0x00011000ff020b82 */ /* 0x000e240000000a00 */
[----:B0-----:R-:W-:-:S04]  /*dae0*/  @P0 IMAD.HI.U32 R4, R8, R2, RZ ;  /* 0x0000000208040227 */ /* 0x001fc800078e00ff */
[----:B------:R-:W-:Y:S01]  /*daf0*/  IMAD.MOV.U32 R2, RZ, RZ, R8 ;  /* 0x000000ffff027224 */ /* 0x000fe200078e0008 */
[----:B------:R-:W-:-:S04]  /*db00*/  @P0 SHF.R.U32.HI R2, RZ, R3, R4 ;  /* 0x00000003ff020219 */ /* 0x000fc80000011604 */
[----:B------:R-:W-:-:S03]  /*db10*/  SHF.R.S32.HI R3, RZ, 0x1f, R2 ;  /* 0x0000001fff037819 */ /* 0x000fc60000011402 */
        /* <DEDUP_REMOVED lines=8> */
.L_x_265:
[----:B------:R-:W1:Y:S01]  /*dba0*/  S2R R2, SR_TID.X ;  /* 0x0000000000027919 */ /* 0x000e620000002100 */
[----:B------:R-:W-:Y:S01]  /*dbb0*/  BSSY B1, `(.L_x_266) ;  /* 0x0000006000017945 */ /* 0x000fe20003800000 */
[----:B-1----:R-:W-:Y:S02]  /*dbc0*/  LOP3.LUT R3, R2, 0x7f, RZ, 0xc0, !PT ;  /* 0x0000007f02037812 */ /* 0x002fe400078ec0ff */
[----:B------:R-:W-:Y:S02]  /*dbd0*/  SHF.L.U32 R2, R0, 0x1f, RZ ;  /* 0x0000001f00027819 */ /* 0x000fe400000006ff */
[----:B------:R-:W-:Y:S02]  /*dbe0*/  ISETP.NE.AND P1, PT, R3, RZ, PT ;  /* 0x000000ff0300720c */ /* 0x000fe40003f25270 */
[----:B------:R-:W1:Y:S02]  /*dbf0*/  SYNCS.PHASECHK.TRANS64.TRYWAIT P0, [UR38+0x32448], R2 ;  /* 0x03244802ff0075a7 */ /* 0x000e640008000166 */
[----:B-1----:R-:W-:Y:S09]  /*dc00*/  @!P0 BRA `(.L_x_267) ;  /* 0x0000002800508947 */ /* 0x002ff20003800000 */
.L_x_337:
[----:B------:R-:W-:Y:S05]  /*dc10*/  BSYNC B1 ;  /* 0x0000000000017941 */ /* 0x000fea0003800000 */
.L_x_266:
[----:B------:R-:W-:Y:S04]  /*dc20*/  BSSY B1, `(.L_x_268) ;  /* 0x0000007000017945 */ /* 0x000fe80003800000 */
[----:B------:R-:W-:Y:S05]  /*dc30*/  @P1 BRA `(.L_x_269) ;  /* 0x0000000000141947 */ /* 0x000fea0003800000 */
[----:B------:R-:W-:Y:S01]  /*dc40*/  ISETP.NE.AND P0, PT, R10, RZ, PT ;  /* 0x000000ff0a00720c */ /* 0x000fe20003f05270 */
[----:B-1----:R-:W-:-:S04]  /*dc50*/  IMAD.MOV.U32 R3, RZ, RZ, 0x3000 ;  /* 0x00003000ff037424 */ /* 0x002fc800078e00ff */
[----:B------:R3:W-:Y:S08]  /*dc60*/  SYNCS.ARRIVE.TRANS64 RZ, [UR38+0x32438], R3 ;  /* 0x03243803ffff79a7 */ /* 0x0007f00008000026 */
[----:B---3--:R-:W-:Y:S05]  /*dc70*/  @!P0 BRA `(.L_x_269) ;  /* 0x0000000000048947 */ /* 0x008fea0003800000 */
[----:B------:R-:W-:Y:S01]  /*dc80*/  BPT.TRAP 0x1 ;  /* 0x000000040000795c */ /* 0x000fe20000300000 */
.L_x_269:
[----:B------:R-:W-:Y:S05]  /*dc90*/  BSYNC B1 ;  /* 0x0000000000017941 */ /* 0x000fea0003800000 */
.L_x_268:
        /* <DEDUP_REMOVED lines=11> */
.L_x_270:
[----:B------:R-:W-:-:S13]  /*dd50*/  @P0 ELECT P2, URZ, PT ;  /* 0x00000000003f082f */ /* 0x000fda0003840000 */
[----:B-----5:R-:W-:Y:S01]  /*dd60*/  @P2 R2UR UR13, R16 ;  /* 0x00000000100d22ca */ /* 0x020fe200000e0000 */
[----:B------:R-:W-:Y:S01]  /*dd70*/  UMOV UR12, UR36 ;  /* 0x00000024000c7c82 */ /* 0x000fe20008000000 */
[----:B------:R-:W-:Y:S02]  /*dd80*/  @P2 R2UR UR11, R8 ;  /* 0x00000000080b22ca */ /* 0x000fe400000e0000 */
[----:B------:R-:W-:Y:S02]  /*dd90*/  @P2 PLOP3.LUT P0, PT, P2, PT, PT, 0x8, 0x0 ;  /* 0x000000000000281c */ /* 0x000fe4000170e170 */
[----:B------:R-:W-:-:S09]  /*dda0*/  PLOP3.LUT P2, PT, PT, PT, PT, 0x8, 0x0 ;  /* 0x000000000000781c */ /* 0x000fd20003f4e170 */
[----:B------:R3:W-:Y:S02]  /*ddb0*/  UTMALDG.4D [UR8], [UR4], desc[UR6] ;  /* 0x00000608040075b4 */ /* 0x0007e40008019000 */
[----:B---3--:R-:W-:Y:S05]  /*ddc0*/  @P0 BRA.U.ANY `(.L_x_270) ;  /* 0xfffffffd00e00947 */ /* 0x008fea000393ffff */
[----:B------:R-:W3:Y:S01]  /*ddd0*/  SYNCS.PHASECHK.TRANS64.TRYWAIT P0, [UR38+0x32468], R2 ;  /* 0x03246802ff0075a7 */ /* 0x000ee20008000166 */
[----:B------:R-:W-:Y:S04]  /*dde0*/  BSSY B1, `(.L_x_271) ;  /* 0x0000002000017945 */ /* 0x000fe80003800000 */
[----:B---3--:R-:W-:Y:S05]  /*ddf0*/  @!P0 BRA `(.L_x_272) ;  /* 0x0000002400ec8947 */ /* 0x008fea0003800000 */
.L_x_338:
[----:B------:R-:W-:Y:S05]  /*de00*/  BSYNC B1 ;  /* 0x0000000000017941 */ /* 0x000fea0003800000 */
.L_x_271:
[----:B------:R-:W-:Y:S01]  /*de10*/  BSSY B1, `(.L_x_273) ;  /* 0x0000009000017945 */ /* 0x000fe20003800000 */
[----:B-1----:R-:W-:Y:S02]  /*de20*/  IMAD.MOV.U32 R2, RZ, RZ, 0x0 ;  /* 0x00000000ff027424 */ /* 0x002fe400078e00ff */
[----:B------:R-:W-:Y:S01]  /*de30*/  IMAD.MOV.U32 R3, RZ, RZ, 0x14f00000 ;  /* 0x14f00000ff037424 */ /* 0x000fe200078e00ff */
[----:B------:R-:W-:Y:S06]  /*de40*/  @P1 BRA `(.L_x_274) ;  /* 0x0000000000141947 */ /* 0x000fec0003800000 */
[----:B------:R-:W-:Y:S01]  /*de50*/  ISETP.NE.AND P0, PT, R10, RZ, PT ;  /* 0x000000ff0a00720c */ /* 0x000fe20003f05270 */
[----:B------:R-:W-:-:S04]  /*de60*/  IMAD.MOV.U32 R5, RZ, RZ, 0xc000 ;  /* 0x0000c000ff057424 */ /* 0x000fc800078e00ff */
[----:B------:R1:W-:Y:S08]  /*de70*/  SYNCS.ARRIVE.TRANS64 RZ, [UR38+0x32458], R5 ;  /* 0x03245805ffff79a7 */ /* 0x0003f00008000026 */
[----:B-1----:R-:W-:Y:S05]  /*de80*/  @!P0 BRA `(.L_x_274) ;  /* 0x0000000000048947 */ /* 0x002fea0003800000 */
[----:B------:R-:W-:Y:S01]  /*de90*/  BPT.TRAP 0x1 ;  /* 0x000000040000795c */ /* 0x000fe20000300000 */
.L_x_274:
[----:B------:R-:W-:Y:S05]  /*dea0*/  BSYNC B1 ;  /* 0x0000000000017941 */ /* 0x000fea0003800000 */
.L_x_273:
        /* <DEDUP_REMOVED lines=9> */
.L_x_275:
        /* <DEDUP_REMOVED lines=13> */
.L_x_276:
        /* <DEDUP_REMOVED lines=13> */
.L_x_277:
        /* <DEDUP_REMOVED lines=13> */
.L_x_278:
        /* <DEDUP_REMOVED lines=8> */
.L_x_264:
[----:B------:R-:W-:Y:S05]  /*e230*/  BSYNC B0 ;  /* 0x0000000000007941 */ /* 0x000fea0003800000 */
.L_x_263:
[----:B------:R-:W-:Y:S02]  /*e240*/  LOP3.LUT R0, R0, 0x1, RZ, 0x3c, !PT ;  /* 0x0000000100007812 */ /* 0x000fe400078e3cff */
[----:B------:R-:W-:-:S07]  /*e250*/  CS2R R6, SRZ ;  /* 0x0000000000067805 */ /* 0x000fce000001ff00 */
.L_x_202:
[----:B0-----:R-:W0:Y:S01]  /*e260*/  S2R R3, SR_CgaCtaId ;  /* 0x0000000000037919 */ /* 0x001e220000008800 */
[----:B------:R-:W-:Y:S02]  /*e270*/  MOV R2, 0x400 ;  /* 0x0000040000027802 */ /* 0x000fe40000000f00 */
[----:B------:R-:W-:Y:S02]  /*e280*/  SHF.L.U32 R7, R7, 0x1f, RZ ;  /* 0x0000001f07077819 */ /* 0x000fe400000006ff */
[----:B0-----:R-:W-:-:S04]  /*e290*/  LEA R2, R3, R2, 0x18 ;  /* 0x0000000203027211 */ /* 0x001fc800078ec0ff */
[----:B------:R-:W0:Y:S02]  /*e2a0*/  SYNCS.PHASECHK.TRANS64.TRYWAIT P0, [R2+URZ+0x32420], R7 ;  /* 0x03242007020075a7 */ /* 0x000e24000800017f */
[----:B0-----:R-:W-:Y:S05]  /*e2b0*/  @!P0 BRA `(.L_x_279) ;  /* 0x0000002000d48947 */ /* 0x001fea0003800000 */
.L_x_339:
[----:B------:R-:W-:-:S03]  /*e2c0*/  UMOV UR4, 0xffffffff ;  /* 0xffffffff00047882 */ /* 0x000fc60000000000 */
[----:B------:R-:W-:Y:S05]  /*e2d0*/  BRA.DIV UR4, `(.L_x_280) ;  /* 0x0000002204e07947 */ /* 0x000fea000b800000 */
[----:B------:R-:W1:Y:S02]  /*e2e0*/  S2R R3, SR_TID.X ;  /* 0x0000000000037919 */ /* 0x000e640000002100 */
[----:B-1----:R-:W-:-:S04]  /*e2f0*/  SHF.R.U32.HI R3, RZ, 0x5, R3 ;  /* 0x00000005ff037819 */ /* 0x002fc80000011603 */
[----:B------:R-:W-:-:S05]  /*e300*/  LOP3.LUT R3, R3, 0x3, RZ, 0xc0, !PT ;  /* 0x0000000303037812 */ /* 0x000fca00078ec0ff */
[----:B--2---:R1:W2:Y:S02]  /*e310*/  SHFL.IDX PT, R14, R3, RZ, 0x1f ;  /* 0x00001fff030e7589 */ /* 0x0042a400000e0000 */
.L_x_342:
[----:B--2---:R-:W-:-:S13]  /*e320*/  ISETP.NE.AND P0, PT, R14, RZ, PT ;  /* 0x000000ff0e00720c */ /* 0x004fda0003f05270 */
[----:B------:R-:W-:Y:S05]  /*e330*/  @P0 BRA `(.L_x_173) ;  /* 0x0000000000900947 */ /* 0x000fea0003800000 */
[----:B------:R-:W-:-:S03]  /*e340*/  UMOV UR4, 0xffffffff ;  /* 0xffffffff00047882 */ /* 0x000fc60000000000 */
[----:B------:R-:W-:Y:S05]  /*e350*/  BRA.DIV UR4, `(.L_x_281) ;  /* 0x0000002204f47947 */ /* 0x000fea000b800000 */
[----:B------:R-:W-:-:S13]  /*e360*/  ELECT P6, URZ, PT ;  /* 0x00000000003f782f */ /* 0x000fda00038c0000 */
.L_x_345:
[----:B------:R-:W-:Y:S05]  /*e370*/  @!P6 BRA `(.L_x_173) ;  /* 0x000000000080e947 */ /* 0x000fea0003800000 */
[----:B-1----:R-:W2:Y:S02]  /*e380*/  LDL R3, [R1+0x30] ;  /* 0x0000300001037983 */ /* 0x002ea40000100800 */
[----:B--2---:R-:W-:-:S13]  /*e390*/  R2UR UR4, R3 ;  /* 0x00000000030472ca */ /* 0x004fda00000e0000 */
[----:B------:R-:W-:-:S06]  /*e3a0*/  ULOP3.LUT UR4, UR4, 0x2, URZ, 0xfc, !UPT ;  /* 0x0000000204047892 */ /* 0x000fcc000f8efc3f */
[----:B------:R-:W-:-:S04]  /*e3b0*/  MOV R3, UR4 ;  /* 0x0000000400037c02 */ /* 0x000fc80008000f00 */
[----:B------:R-:W-:-:S13]  /*e3c0*/  ISETP.NE.AND P2, PT, R3, 0x3, PT ;  /* 0x000000030300780c */ /* 0x000fda0003f45270 */
[----:B------:R-:W-:Y:S05]  /*e3d0*/  @!P2 BRA `(.L_x_282) ;  /* 0x000000000004a947 */ /* 0x000fea0003800000 */
[----:B------:R-:W-:Y:S01]  /*e3e0*/  BPT.TRAP 0x1 ;  /* 0x000000040000795c */ /* 0x000fe20000300000 */
.L_x_282:
[----:B------:R-:W-:Y:S01]  /*e3f0*/  VIADD R8, R2, 0x32440 ;  /* 0x0003244002087836 */ /* 0x000fe20000000000 */
[----:B------:R-:W-:Y:S01]  /*e400*/  SHF.L.U32 R4, R0, 0x1f, RZ ;  /* 0x0000001f00047819 */ /* 0x000fe200000006ff */
[C---:B------:R-:W-:Y:S02]  /*e410*/  VIADD R3, R6.reuse, 0x1 ;  /* 0x0000000106037836 */ /* 0x040fe40000000000 */
[----:B0-----:R-:W-:-:S03]  /*e420*/  IMAD R7, R6, 0x8, R8 ;  /* 0x0000000806077824 */ /* 0x001fc600078e0208 */
[C---:B------:R-:W-:Y:S01]  /*e430*/  ISETP.NE.AND P1, PT, R3.reuse, 0x2, PT ;  /* 0x000000020300780c */ /* 0x040fe20003f25270 */
[----:B------:R-:W0:Y:S03]  /*e440*/  SYNCS.PHASECHK.TRANS64.TRYWAIT P0, [R7+URZ], R4 ;  /* 0x00000004070075a7 */ /* 0x000e26000800017f */
[----:B------:R-:W-:Y:S02]  /*e450*/  SEL R5, RZ, 0x1, P1 ;  /* 0x00000001ff057807 */ /* 0x000fe40000800000 */
[----:B------:R-:W-:Y:S02]  /*e460*/  SEL R3, R3, RZ, P1 ;  /* 0x000000ff03037207 */ /* 0x000fe40000800000 */
[----:B------:R-:W-:-:S03]  /*e470*/  LOP3.LUT R0, R0, R5, RZ, 0x3c, !PT ;  /* 0x0000000500007212 */ /* 0x000fc600078e3cff */
[----:B------:R-:W-:Y:S01]  /*e480*/  IMAD R5, R3, 0x8, R8 ;  /* 0x0000000803057824 */ /* 0x000fe200078e0208 */
[----:B------:R-:W-:Y:S01]  /*e490*/  SHF.L.U32 R0, R0, 0x1f, RZ ;  /* 0x0000001f00007819 */ /* 0x000fe200000006ff */
[----:B0-----:R-:W-:Y:S06]  /*e4a0*/  @!P0 BRA `(.L_x_283) ;  /* 0x0000002000c08947 */ /* 0x001fec0003800000 */
.L_x_346:
[----:B------:R-:W1:Y:S02]  /*e4b0*/  SYNCS.PHASECHK.TRANS64.TRYWAIT P0, [R5+URZ], R0 ;  /* 0x00000000050075a7 */ /* 0x000e64000800017f */
[----:B-1----:R-:W-:Y:S05]  /*e4c0*/  @!P0 BRA `(.L_x_284) ;  /* 0x0000002000cc8947 */ /* 0x002fea0003800000 */
.L_x_347:
[----:B------:R-:W-:Y:S05]  /*e4d0*/  @!P2 BRA `(.L_x_285) ;  /* 0x000000000004a947 */ /* 0x000fea0003800000 */
[----:B------:R-:W-:Y:S01]  /*e4e0*/  BPT.TRAP 0x1 ;  /* 0x000000040000795c */ /* 0x000fe20000300000 */
.L_x_285:
[----:B------:R-:W-:-:S04]  /*e4f0*/  VIADD R2, R2, 0x32460 ;  /* 0x0003246002027836 */ /* 0x000fc80000000000 */
[----:B-1----:R-:W-:-:S04]  /*e500*/  IMAD R5, R6, 0x8, R2 ;  /* 0x0000000806057824 */ /* 0x002fc800078e0202 */
[----:B------:R-:W1:Y:S02]  /*e510*/  SYNCS.PHASECHK.TRANS64.TRYWAIT P0, [R5+URZ], R4 ;  /* 0x00000004050075a7 */ /* 0x000e64000800017f */
[----:B-1----:R-:W-:Y:S05]  /*e520*/  @!P0 BRA `(.L_x_286) ;  /* 0x0000002000c88947 */ /* 0x002fea0003800000 */
.L_x_348:
[----:B------:R-:W-:-:S07]  /*e530*/  IMAD R3, R3, 0x8, R2 ;  /* 0x0000000803037824 */ /* 0x000fce00078e0202 */
.L_x_287:
[----:B--2---:R2:W3:Y:S02]  /*e540*/  SYNCS.PHASECHK.TRANS64.TRYWAIT P0, [R3+URZ], R0 ;  /* 0x00000000030075a7 */ /* 0x0044e4000800017f */
[----:B---3--:R-:W-:Y:S05]  /*e550*/  @!P0 NANOSLEEP.SYNCS 0x989680 ;  /* 0x009896800000895d */ /* 0x008fea0003900000 */
[----:B------:R-:W3:Y:S02]  /*e560*/  @!P0 SYNCS.PHASECHK.TRANS64 P0, [R3+URZ], R0 ;  /* 0x00000000030085a7 */ /* 0x000ee4000800007f */
[----:B---3--:R-:W-:Y:S05]  /*e570*/  @!P0 BRA `(.L_x_287) ;  /* 0xfffffffc00f08947 */ /* 0x008fea000383ffff */
.L_x_173:
[----:B------:R-:W-:Y:S05]  /*e580*/  BSYNC B6 ;  /* 0x0000000000067941 */ /* 0x000fea0003800000 */
.L_x_170:
[----:B------:R-:W-:Y:S05]  /*e590*/  EXIT ;  /* 0x000000000000794d */ /* 0x000fea0003800000 */
.L_x_177:
[----:B------:R-:W-:-:S13]  /*e5a0*/  R2UR UR4, R16 ;  /* 0x00000000100472ca */ /* 0x000fda00000e0000 */
[----:B0-----:R-:W-:-:S04]  /*e5b0*/  IMAD.U32 R3, RZ, RZ, UR4 ;  /* 0x00000004ff037e24 */ /* 0x001fc8000f8e00ff */
[----:B------:R0:W1:Y:S03]  /*e5c0*/  SYNCS.PHASECHK.TRANS64.TRYWAIT P0, [R3+URZ+0x32400], R10 ;  /* 0x0324000a030075a7 */ /* 0x000066000800017f */
[----:B-1----:R-:W-:Y:S05]  /*e5d0*/  @!P0 NANOSLEEP.SYNCS 0x989680 ;  /* 0x009896800000895d */ /* 0x002fea0003900000 */
[----:B------:R-:W1:Y:S02]  /*e5e0*/  @!P0 SYNCS.PHASECHK.TRANS64 P0, [R3+URZ+0x32400], R10 ;  /* 0x0324000a030085a7 */ /* 0x000e64000800007f */
[----:B-1----:R-:W-:Y:S05]  /*e5f0*/  @!P0 BRA `(.L_x_177) ;  /* 0xfffffffc00e88947 */ /* 0x002fea000383ffff */
[----:B------:R-:W-:Y:S05]  /*e600*/  BRA `(.L_x_288) ;  /* 0xffffff2c00d47947 */ /* 0x000fea000383ffff */
.L_x_181:
[----:B------:R-:W-:-:S13]  /*e610*/  R2UR UR4, R16 ;  /* 0x00000000100472ca */ /* 0x000fda00000e0000 */
[----:B0-----:R-:W-:-:S04]  /*e620*/  IMAD.U32 R3, RZ, RZ, UR4 ;  /* 0x00000004ff037e24 */ /* 0x001fc8000f8e00ff */
[----:B------:R0:W2:Y:S03]  /*e630*/  SYNCS.PHASECHK.TRANS64.TRYWAIT P1, [R3+URZ+0x32430], R10 ;  /* 0x0324300a030075a7 */ /* 0x0000a6000802017f */
[----:B--2---:R-:W-:Y:S05]  /*e640*/  @!P1 NANOSLEEP.SYNCS 0x989680 ;  /* 0x009896800000995d */ /* 0x004fea0003900000 */
[----:B------:R-:W2:Y:S02]  /*e650*/  @!P1 SYNCS.PHASECHK.TRANS64 P1, [R3+URZ+0x32430], R10 ;  /* 0x0324300a030095a7 */ /* 0x000ea4000802007f */
[----:B--2---:R-:W-:Y:S05]  /*e660*/  @!P1 BRA `(.L_x_181) ;  /* 0xfffffffc00e89947 */ /* 0x004fea000383ffff */
[----:B------:R-:W-:Y:S05]  /*e670*/  BRA `(.L_x_180) ;  /* 0xffffff2c00fc7947 */ /* 0x000fea000383ffff */
.L_x_182:
[----:B------:R-:W-:-:S13]  /*e680*/  R2UR UR4, R16 ;  /* 0x00000000100472ca */ /* 0x000fda00000e0000 */
[----:B0-----:R-:W-:-:S04]  /*e690*/  IMAD.U32 R11, RZ, RZ, UR4 ;  /* 0x00000004ff0b7e24 */ /* 0x001fc8000f8e00ff */
[----:B------:R0:W2:Y:S03]  /*e6a0*/  SYNCS.PHASECHK.TRANS64.TRYWAIT P1, [R11+URZ+0x32410], R10 ;  /* 0x0324100a0b0075a7 */ /* 0x0000a6000802017f */
[----:B--2---:R-:W-:Y:S05]  /*e6b0*/  @!P1 NANOSLEEP.SYNCS 0x989680 ;  /* 0x009896800000995d */ /* 0x004fea0003900000 */
[----:B------:R-:W2:Y:S02]  /*e6c0*/  @!P1 SYNCS.PHASECHK.TRANS64 P1, [R11+URZ+0x32410], R10 ;  /* 0x0324100a0b0095a7 */ /* 0x000ea4000802007f */
[----:B--2---:R-:W-:Y:S05]  /*e6d0*/  @!P1 BRA `(.L_x_182) ;  /* 0xfffffffc00e89947 */ /* 0x004fea000383ffff */
[----:B------:R-:W-:Y:S05]  /*e6e0*/  BRA `(.L_x_289) ;  /* 0xffffff3000c07947 */ /* 0x000fea000383ffff */
.L_x_186:
[----:B------:R-:W-:-:S13]  /*e6f0*/  R2UR UR4, R16 ;  /* 0x00000000100472ca */ /* 0x000fda00000e0000 */
[----:B0-----:R-:W-:-:S04]  /*e700*/  MOV R11, UR4 ;  /* 0x00000004000b7c02 */ /* 0x001fc80008000f00 */
[----:B------:R0:W3:Y:S03]  /*e710*/  SYNCS.PHASECHK.TRANS64.TRYWAIT P1, [R11+URZ+0x32450], R10 ;  /* 0x0324500a0b0075a7 */ /* 0x0000e6000802017f */
[----:B---3--:R-:W-:Y:S05]  /*e720*/  @!P1 NANOSLEEP.SYNCS 0x989680 ;  /* 0x009896800000995d */ /* 0x008fea0003900000 */
[----:B------:R-:W3:Y:S02]  /*e730*/  @!P1 SYNCS.PHASECHK.TRANS64 P1, [R11+URZ+0x32450], R10 ;  /* 0x0324500a0b0095a7 */ /* 0x000ee4000802007f */
[----:B---3--:R-:W-:Y:S05]  /*e740*/  @!P1 BRA `(.L_x_186) ;  /* 0xfffffffc00e89947 */ /* 0x008fea000383ffff */
[----:B------:R-:W-:Y:S05]  /*e750*/  BRA `(.L_x_185) ;  /* 0xffffff3000cc7947 */ /* 0x000fea000383ffff */
.L_x_191:
[----:B------:R-:W-:-:S13]  /*e760*/  R2UR UR6, R212 ;  /* 0x00000000d40672ca */ /* 0x000fda00000e0000 */
[----:B--2---:R-:W-:-:S04]  /*e770*/  IMAD.U32 R153, RZ, RZ, UR6 ;  /* 0x00000006ff997e24 */ /* 0x004fc8000f8e00ff */
[----:B------:R2:W3:Y:S03]  /*e780*/  SYNCS.PHASECHK.TRANS64.TRYWAIT P3, [R153+URZ+0x32430], R200 ;  /* 0x032430c8990075a7 */ /* 0x0004e6000806017f */
[----:B---3--:R-:W-:Y:S05]  /*e790*/  @!P3 NANOSLEEP.SYNCS 0x989680 ;  /* 0x009896800000b95d */ /* 0x008fea0003900000 */
[----:B------:R-:W3:Y:S02]  /*e7a0*/  @!P3 SYNCS.PHASECHK.TRANS64 P3, [R153+URZ+0x32430], R200 ;  /* 0x032430c89900b5a7 */ /* 0x000ee4000806007f */
[----:B---3--:R-:W-:Y:S05]  /*e7b0*/  @!P3 BRA `(.L_x_191) ;  /* 0xfffffffc00e8b947 */ /* 0x008fea000383ffff */
[----:B------:R-:W-:Y:S05]  /*e7c0*/  BRA `(.L_x_190) ;  /* 0xffffff58006c7947 */ /* 0x000fea000383ffff */
.L_x_195:
[----:B------:R-:W-:-:S13]  /*e7d0*/  R2UR UR6, R212 ;  /* 0x00000000d40672ca */ /* 0x000fda00000e0000 */
[----:B--2---:R-:W-:-:S04]  /*e7e0*/  IMAD.U32 R201, RZ, RZ, UR6 ;  /* 0x00000006ffc97e24 */ /* 0x004fc8000f8e00ff */
[----:B------:R2:W3:Y:S03]  /*e7f0*/  SYNCS.PHASECHK.TRANS64.TRYWAIT P3, [R201+URZ+0x32450], R200 ;  /* 0x032450c8c90075a7 */ /* 0x0004e6000806017f */
[----:B---3--:R-:W-:Y:S05]  /*e800*/  @!P3 NANOSLEEP.SYNCS 0x989680 ;  /* 0x009896800000b95d */ /* 0x008fea0003900000 */
[----:B------:R-:W3:Y:S02]  /*e810*/  @!P3 SYNCS.PHASECHK.TRANS64 P3, [R201+URZ+0x32450], R200 ;  /* 0x032450c8c900b5a7 */ /* 0x000ee4000806007f */
[----:B---3--:R-:W-:Y:S05]  /*e820*/  @!P3 BRA `(.L_x_195) ;  /* 0xfffffffc00e8b947 */ /* 0x008fea000383ffff */
[----:B------:R-:W-:Y:S05]  /*e830*/  BRA `(.L_x_194) ;  /* 0xffffff5c003c7947 */ /* 0x000fea000383ffff */
.L_x_207:
[----:B------:R-:W-:Y:S02]  /*e840*/  IMAD.MOV.U32 R13, RZ, RZ, R6 ;  /* 0x000000ffff0d7224 */ /* 0x000fe400078e0006 */
[----:B------:R-:W-:Y:S02]  /*e850*/  IMAD.MOV.U32 R12, RZ, RZ, RZ ;  /* 0x000000ffff0c7224 */ /* 0x000fe400078e00ff */
[----:B------:R-:W-:Y:S02]  /*e860*/  IMAD.MOV.U32 R11, RZ, RZ, 0x1f ;  /* 0x0000001fff0b7424 */ /* 0x000fe400078e00ff */
[----:B------:R-:W-:-:S07]  /*e870*/  IMAD.MOV.U32 R15, RZ, RZ, -0x1 ;  /* 0xffffffffff0f7424 */ /* 0x000fce00078e00ff */
[----:B------:R-:W-:Y:S05]  /*e880*/  WARPSYNC.COLLECTIVE R15, `(.L_x_290) ;  /* 0x000000000f087348 */ /* 0x000fea0003c00000 */
[----:B------:R0:W1:Y:S02]  /*e890*/  SHFL.IDX P6, R14, R13, R12, R11 ;  /* 0x0000000c0d0e7389 */ /* 0x00006400000c000b */
[----:B01----:R-:W-:Y:S01]  /*e8a0*/  ENDCOLLECTIVE ;  /* 0x000000000000791b */ /* 0x003fe20003800000 */
.L_x_290:
[----:B------:R-:W-:Y:S05]  /*e8b0*/  BRA `(.L_x_291) ;  /* 0xffffffbc000c7947 */ /* 0x000fea000383ffff */
.L_x_209:
[----:B------:R-:W-:Y:S01]  /*e8c0*/  BSSY B0, `(.L_x_292) ;  /* 0x0000006000007945 */ /* 0x000fe20003800000 */
[----:B------:R-:W-:-:S07]  /*e8d0*/  IMAD.MOV.U32 R15, RZ, RZ, -0x1 ;  /* 0xffffffffff0f7424 */ /* 0x000fce00078e00ff */
[----:B0-----:R-:W-:Y:S05]  /*e8e0*/  WARPSYNC.COLLECTIVE R15, `(.L_x_293) ;  /* 0x000000000f0c7348 */ /* 0x001fea0003c00000 */
[----:B------:R-:W-:Y:S02]  /*e8f0*/  ELECT P6, UR62, PT ;  /* 0x00000000003e782f */ /* 0x000fe400038c0000 */
[----:B------:R-:W-:Y:S01]  /*e900*/  MOV R14, UR62 ;  /* 0x0000003e000e7c02 */ /* 0x000fe20008000f00 */
[----:B0-----:R-:W-:Y:S10]  /*e910*/  ENDCOLLECTIVE ;  /* 0x000000000000791b */ /* 0x001ff40003800000 */
.L_x_293:
[----:B------:R-:W-:Y:S05]  /*e920*/  BSYNC B0 ;  /* 0x0000000000007941 */ /* 0x000fea0003800000 */
.L_x_292:
[----:B------:R-:W-:Y:S05]  /*e930*/  BRA `(.L_x_294) ;  /* 0xffffffbc00107947 */ /* 0x000fea000383ffff */
.L_x_211:
[----:B0-----:R-:W-:-:S04]  /*e940*/  IMAD.U32 R3, RZ, RZ, UR38 ;  /* 0x00000026ff037e24 */ /* 0x001fc8000f8e00ff */
[----:B------:R0:W1:Y:S03]  /*e950*/  SYNCS.PHASECHK.TRANS64.TRYWAIT P0, [R3+URZ+0x32440], R0 ;  /* 0x03244000030075a7 */ /* 0x000066000800017f */
[----:B-1----:R-:W-:Y:S05]  /*e960*/  @!P0 NANOSLEEP.SYNCS 0x989680 ;  /* 0x009896800000895d */ /* 0x002fea0003900000 */
[----:B------:R-:W1:Y:S02]  /*e970*/  @!P0 SYNCS.PHASECHK.TRANS64 P0, [R3+URZ+0x32440], R0 ;  /* 0x03244000030085a7 */ /* 0x000e64000800007f */
[----:B-1----:R-:W-:Y:S05]  /*e980*/  @!P0 BRA `(.L_x_211) ;  /* 0xfffffffc00ec8947 */ /* 0x002fea000383ffff */
[----:B------:R-:W-:Y:S05]  /*e990*/  BRA `(.L_x_295) ;  /* 0xffffffbc00747947 */ /* 0x000fea000383ffff */
.L_x_214:
[----:B------:R-:W-:Y:S01]  /*e9a0*/  IMAD R6, R12, 0x80, R6 ;  /* 0x000000800c067824 */ /* 0x000fe200078e0206 */
[----:B------:R-:W-:Y:S01]  /*e9b0*/  MOV R12, RZ ;  /* 0x000000ff000c7202 */ /* 0x000fe20000000f00 */
[----:B------:R-:W-:Y:S02]  /*e9c0*/  IMAD.MOV.U32 R13, RZ, RZ, R3 ;  /* 0x000000ffff0d7224 */ /* 0x000fe400078e0003 */
[----:B------:R-:W-:Y:S01]  /*e9d0*/  IMAD.MOV.U32 R11, RZ, RZ, 0x181f ;  /* 0x0000181fff0b7424 */ /* 0x000fe200078e00ff */
[----:B------:R1:W-:Y:S01]  /*e9e0*/  STL [R1+0x4], R6 ;  /* 0x0000040601007387 */ /* 0x0003e20000100800 */
[----:B------:R-:W-:-:S07]  /*e9f0*/  IMAD.MOV.U32 R15, RZ, RZ, -0x1 ;  /* 0xffffffffff0f7424 */ /* 0x000fce00078e00ff */
[----:B01----:R-:W-:Y:S05]  /*ea00*/  WARPSYNC.COLLECTIVE R15, `(.L_x_296) ;  /* 0x000000000f087348 */ /* 0x003fea0003c00000 */
[----:B------:R2:W3:Y:S02]  /*ea10*/  SHFL.IDX P6, R14, R13, R12, R11 ;  /* 0x0000000c0d0e7389 */ /* 0x0004e400000c000b */
[----:B0123--:R-:W-:Y:S01]  /*ea20*/  ENDCOLLECTIVE ;  /* 0x000000000000791b */ /* 0x00ffe20003800000 */
.L_x_296:
[----:B------:R-:W-:Y:S02]  /*ea30*/  IMAD.MOV.U32 R13, RZ, RZ, R0 ;  /* 0x000000ffff0d7224 */ /* 0x000fe400078e0000 */
[----:B------:R-:W-:-:S07]  /*ea40*/  IMAD.MOV.U32 R4, RZ, RZ, R14 ;  /* 0x000000ffff047224 */ /* 0x000fce00078e000e */
[----:B------:R-:W-:Y:S05]  /*ea50*/  WARPSYNC.COLLECTIVE R15, `(.L_x_297) ;  /* 0x000000000f087348 */ /* 0x000fea0003c00000 */
[----:B------:R0:W1:Y:S02]  /*ea60*/  SHFL.IDX P6, R14, R13, R12, R11 ;  /* 0x0000000c0d0e7389 */ /* 0x00006400000c000b */
[----:B01----:R-:W-:Y:S01]  /*ea70*/  ENDCOLLECTIVE ;  /* 0x000000000000791b */ /* 0x003fe20003800000 */
.L_x_297:
[----:B------:R-:W-:Y:S01]  /*ea80*/  ULDC UR4, c[0x0][0x288] ;  /* 0x0000a20000047ab9 */ /* 0x000fe20000000800 */
[----:B------:R-:W-:Y:S01]  /*ea90*/  ULDC.64 UR6, c[0x0][0x208] ;  /* 0x0000820000067ab9 */ /* 0x000fe20000000a00 */
[----:B------:R-:W-:Y:S02]  /*eaa0*/  IMAD R2, R7, UR4, RZ ;  /* 0x0000000407027c24 */ /* 0x000fe4000f8e02ff */
[----:B------:R-:W-:-:S05]  /*eab0*/  IMAD.MOV.U32 R7, RZ, RZ, R6 ;  /* 0x000000ffff077224 */ /* 0x000fca00078e0006 */
[----:B------:R-:W-:Y:S01]  /*eac0*/  ISETP.GE.AND P1, PT, R7, R2, PT ;  /* 0x000000020700720c */ /* 0x000fe20003f26270 */
[----:B------:R-:W-:Y:S02]  /*ead0*/  IMAD.MOV.U32 R13, RZ, RZ, R3 ;  /* 0x000000ffff0d7224 */ /* 0x000fe400078e0003 */
[----:B------:R-:W-:Y:S02]  /*eae0*/  IMAD.MOV.U32 R12, RZ, RZ, 0x1 ;  /* 0x00000001ff0c7424 */ /* 0x000fe400078e00ff */
[----:B------:R-:W-:-:S08]  /*eaf0*/  IMAD.MOV.U32 R5, RZ, RZ, R14 ;  /* 0x000000ffff057224 */ /* 0x000fd000078e000e */
[----:B------:R-:W-:Y:S02]  /*eb00*/  @!P1 LEA R5, P3, R8, R5, 0x1 ;  /* 0x0000000508059211 */ /* 0x000fe400078608ff */
[----:B------:R-:W-:-:S03]  /*eb10*/  @!P1 LEA R8, R10, UR38, 0x1 ;  /* 0x000000260a089c11 */ /* 0x000fc6000f8e08ff */
[----:B------:R-:W-:-:S05]  /*eb20*/  @!P1 IMAD.X R4, RZ, RZ, R4, P3 ;  /* 0x000000ffff049224 */ /* 0x000fca00018e0604 */
[----:B------:R-:W-:-:S04]  /*eb30*/  @!P1 LOP3.LUT R5, R5, R4, RZ, 0x3c, !PT ;  /* 0x0000000405059212 */ /* 0x000fc800078e3cff */
[----:B------:R-:W-:-:S04]  /*eb40*/  @!P1 LOP3.LUT R4, R5, R4, RZ, 0x3c, !PT ;  /* 0x0000000405049212 */ /* 0x000fc800078e3cff */
[----:B------:R-:W-:-:S05]  /*eb50*/  @!P1 LOP3.LUT R5, R5, R4, RZ, 0x3c, !PT ;  /* 0x0000000405059212 */ /* 0x000fca00078e3cff */
[----:B------:R-:W-:Y:S01]  /*eb60*/  @!PT LDS RZ, [RZ] ;  /* 0x00000000fffff984 */ /* 0x000fe20000000800 */
[----:B------:R-:W-:Y:S01]  /*eb70*/  @!PT LDS RZ, [RZ] ;  /* 0x00000000fffff984 */ /* 0x000fe20000000800 */
[----:B------:R-:W-:Y:S01]  /*eb80*/  @!PT LDS RZ, [RZ] ;  /* 0x00000000fffff984 */ /* 0x000fe20000000800 */
[----:B------:R0:W-:Y:S02]  /*eb90*/  @!P1 LDGSTS.E.BYPASS.LTC128B.128 [R8+0x18400], desc[UR6][R4.64], !P0 ;  /* 0x1840000004089fae */ /* 0x0001e4000c101d46 */
[----:B0-----:R-:W-:Y:S05]  /*eba0*/  WARPSYNC.COLLECTIVE R15, `(.L_x_298) ;  /* 0x000000000f087348 */ /* 0x001fea0003c00000 */
[----:B------:R1:W2:Y:S02]  /*ebb0*/  SHFL.IDX P6, R14, R13, R12, R11 ;  /* 0x0000000c0d0e7389 */ /* 0x0002a400000c000b */
[----:B012---:R-:W-:Y:S01]  /*ebc0*/  ENDCOLLECTIVE ;  /* 0x000000000000791b */ /* 0x007fe20003800000 */
.L_x_298:
[----:B------:R-:W-:-:S05]  /*ebd0*/  IMAD.SHL.U32 R8, R9, 0x8, RZ ;  /* 0x0000000809087824 */ /* 0x000fca00078e00ff */
[----:B------:R-:W-:Y:S02]  /*ebe0*/  LOP3.LUT R8, R8, 0x38, RZ, 0xc0, !PT ;  /* 0x0000003808087812 */ /* 0x000fe400078ec0ff */
[----:B------:R-:W-:Y:S01]  /*ebf0*/  MOV R13, R0 ;  /* 0x00000000000d7202 */ /* 0x000fe20000000f00 */
[----:B------:R-:W-:-:S07]  /*ec00*/  IMAD.MOV.U32 R6, RZ, RZ, R14 ;  /* 0x000000ffff067224 */ /* 0x000fce00078e000e */
[----:B------:R-:W-:Y:S05]  /*ec10*/  WARPSYNC.COLLECTIVE R15, `(.L_x_299) ;  /* 0x000000000f087348 */ /* 0x000fea0003c00000 */
[----:B------:R0:W1:Y:S02]  /*ec20*/  SHFL.IDX P6, R14, R13, R12, R11 ;  /* 0x0000000c0d0e7389 */ /* 0x00006400000c000b */
[----:B01----:R-:W-:Y:S01]  /*ec30*/  ENDCOLLECTIVE ;  /* 0x000000000000791b */ /* 0x003fe20003800000 */
.L_x_299:
[----:B------:R-:W-:Y:S01]  /*ec40*/  ULDC.64 UR4, c[0x0][0x208] ;  /* 0x0000820000047ab9 */ /* 0x000fe20000000a00 */
[----:B------:R-:W-:Y:S02]  /*ec50*/  IMAD.MOV.U32 R15, RZ, RZ, R7 ;  /* 0x000000ffff0f7224 */ /* 0x000fe400078e0007 */
[----:B------:R-:W-:Y:S02]  /*ec60*/  IMAD.MOV.U32 R13, RZ, RZ, R3 ;  /* 0x000000ffff0d7224 */ /* 0x000fe400078e0003 */
[----:B------:R-:W-:Y:S02]  /*ec70*/  VIADD R4, R15, 0x10 ;  /* 0x000000100f047836 */ /* 0x000fe40000000000 */
[----:B------:R-:W-:-:S03]  /*ec80*/  IMAD.MOV.U32 R12, RZ, RZ, 0x2 ;  /* 0x00000002ff0c7424 */ /* 0x000fc600078e00ff */
[----:B------:R-:W-:Y:S01]  /*ec90*/  ISETP.GE.AND P2, PT, R4, R2, PT ;  /* 0x000000020400720c */ /* 0x000fe20003f46270 */
[----:B------:R-:W-:Y:S01]  /*eca0*/  IMAD.MOV.U32 R7, RZ, RZ, R14 ;  /* 0x000000ffff077224 */ /* 0x000fe200078e000e */
[----:B------:R0:W-:Y:S11]  /*ecb0*/  STL [R1+0xc], R4 ;  /* 0x00000c0401007387 */ /* 0x0001f60000100800 */
[----:B0-----:R-:W-:-:S02]  /*ecc0*/  @!P2 LEA R4, P1, R8, R7, 0x1 ;  /* 0x000000070804a211 */ /* 0x001fc400078208ff */
[----:B------:R-:W-:-:S03]  /*ecd0*/  @!P2 LEA R9, R10, UR38, 0x1 ;  /* 0x000000260a09ac11 */ /* 0x000fc6000f8e08ff */
[----:B------:R-:W-:-:S05]  /*ece0*/  @!P2 IMAD.X R5, RZ, RZ, R6, P1 ;  /* 0x000000ffff05a224 */ /* 0x000fca00008e0606 */
[----:B------:R-:W-:Y:S01]  /*ecf0*/  @!PT LDS RZ, [RZ] ;  /* 0x00000000fffff984 */ /* 0x000fe20000000800 */
[----:B------:R-:W-:Y:S01]  /*ed00*/  @!PT LDS RZ, [RZ] ;  /* 0x00000000fffff984 */ /* 0x000fe20000000800 */
[----:B------:R-:W-:Y:S01]  /*ed10*/  @!PT LDS RZ, [RZ] ;  /* 0x00000000fffff984 */ /* 0x000fe20000000800 */
[----:B------:R0:W-:Y:S02]  /*ed20*/  @!P2 LDGSTS.E.BYPASS.LTC128B.128 [R9+0x18c00], desc[UR4][R4.64], !P0 ;  /* 0x18c000000409afae */ /* 0x0001e4000c101d44 */
[----:B0-----:R-:W-:Y:S02]  /*ed30*/  IMAD.MOV.U32 R9, RZ, RZ, R15 ;  /* 0x000000ffff097224 */ /* 0x001fe400078e000f */
[----:B------:R-:W-:Y:S02]  /*ed40*/  IMAD.MOV.U32 R15, RZ, RZ, -0x1 ;  /* 0xffffffffff0f7424 */ /* 0x000fe400078e00ff */
[----:B------:R-:W-:-:S07]  /*ed50*/  VIADD R5, R9, 0x20 ;  /* 0x0000002009057836 */ /* 0x000fce0000000000 */
[----:B------:R-:W-:Y:S05]  /*ed60*/  WARPSYNC.COLLECTIVE R15, `(.L_x_300) ;  /* 0x000000000f087348 */ /* 0x000fea0003c00000 */
[----:B------:R0:W1:Y:S02]  /*ed70*/  SHFL.IDX P6, R14, R13, R12, R11 ;  /* 0x0000000c0d0e7389 */ /* 0x00006400000c000b */
[----:B01----:R-:W-:Y:S01]  /*ed80*/  ENDCOLLECTIVE ;  /* 0x000000000000791b */ /* 0x003fe20003800000 */
.L_x_300:
[----:B------:R-:W-:Y:S01]  /*ed90*/  ISETP.GE.AND P1, PT, R5, R2, PT ;  /* 0x000000020500720c */ /* 0x000fe20003f26270 */
[----:B------:R0:W-:Y:S01]  /*eda0*/  STL [R1+0x10], R5 ;  /* 0x0000100501007387 */ /* 0x0001e20000100800 */
[----:B------:R-:W-:-:S11]  /*edb0*/  MOV R13, R0 ;  /* 0x00000000000d7202 */ /* 0x000fd60000000f00 */
[----:B------:R-:W-:Y:S01]  /*edc0*/  @!P1 LEA R7, R10, UR38, 0x1 ;  /* 0x000000260a079c11 */ /* 0x000fe2000f8e08ff */
[----:B0-----:R-:W-:-:S07]  /*edd0*/  IMAD.MOV.U32 R4, RZ, RZ, R14 ;  /* 0x000000ffff047224 */ /* 0x001fce00078e000e */
[----:B------:R-:W-:Y:S05]  /*ede0*/  WARPSYNC.COLLECTIVE R15, `(.L_x_301) ;  /* 0x000000000f087348 */ /* 0x000fea0003c00000 */
[----:B------:R0:W1:Y:S02]  /*edf0*/  SHFL.IDX P6, R14, R13, R12, R11 ;  /* 0x0000000c0d0e7389 */ /* 0x00006400000c000b */
[----:B01----:R-:W-:Y:S01]  /*ee00*/  ENDCOLLECTIVE ;  /* 0x000000000000791b */ /* 0x003fe20003800000 */
.L_x_301:
[----:B------:R-:W-:Y:S01]  /*ee10*/  ULDC.64 UR4, c[0x0][0x208] ;  /* 0x0000820000047ab9 */ /* 0x000fe20000000a00 */
[----:B------:R-:W-:Y:S02]  /*ee20*/  IMAD.MOV.U32 R13, RZ, RZ, R3 ;  /* 0x000000ffff0d7224 */ /* 0x000fe400078e0003 */
[----:B------:R-:W-:Y:S01]  /*ee30*/  IMAD.MOV.U32 R12, RZ, RZ, 0x3 ;  /* 0x00000003ff0c7424 */ /* 0x000fe200078e00ff */
[----:B------:R-:W-:-:S05]  /*ee40*/  @!P1 LEA R6, P2, R8, R14, 0x1 ;  /* 0x0000000e08069211 */ /* 0x000fca00078408ff */
[----:B------:R-:W-:Y:S02]  /*ee50*/  @!P1 IMAD.X R5, RZ, RZ, R4, P2 ;  /* 0x000000ffff059224 */ /* 0x000fe400010e0604 */
[----:B------:R-:W-:Y:S02]  /*ee60*/  @!P1 IMAD.MOV.U32 R4, RZ, RZ, R6 ;  /* 0x000000ffff049224 */ /* 0x000fe400078e0006 */
[----:B------:R-:W-:-:S03]  /*ee70*/  VIADD R6, R9, 0x30 ;  /* 0x0000003009067836 */ /* 0x000fc60000000000 */
[----:B------:R-:W-:Y:S01]  /*ee80*/  @!PT LDS RZ, [RZ] ;  /* 0x00000000fffff984 */ /* 0x000fe20000000800 */
[----:B------:R-:W-:Y:S01]  /*ee90*/  @!PT LDS RZ, [RZ] ;  /* 0x00000000fffff984 */ /* 0x000fe20000000800 */
[----:B------:R-:W-:Y:S01]  /*eea0*/  @!PT LDS RZ, [RZ] ;  /* 0x00000000fffff984 */ /* 0x000fe20000000800 */
[----:B------:R0:W-:Y:S02]  /*eeb0*/  @!P1 LDGSTS.E.BYPASS.LTC128B.128 [R7+0x19400], desc[UR4][R4.64], !P0 ;  /* 0x1940000004079fae */ /* 0x0001e4000c101d44 */
[----:B------:R-:W-:-:S13]  /*eec0*/  ISETP.GE.AND P1, PT, R6, R2, PT ;  /* 0x000000020600720c */ /* 0x000fda0003f26270 */
[----:B0-----:R-:W-:Y:S05]  /*eed0*/  WARPSYNC.COLLECTIVE R15, `(.L_x_302) ;  /* 0x000000000f087348 */ /* 0x001fea0003c00000 */
[----:B------:R1:W2:Y:S02]  /*eee0*/  SHFL.IDX P6, R14, R13, R12, R11 ;  /* 0x0000000c0d0e7389 */ /* 0x0002a400000c000b */
[----:B012---:R-:W-:Y:S01]  /*eef0*/  ENDCOLLECTIVE ;  /* 0x000000000000791b */ /* 0x007fe20003800000 */
.L_x_302:
[----:B------:R0:W-:Y:S01]  /*ef00*/  STL [R1+0x14], R6 ;  /* 0x0000140601007387 */ /* 0x0001e20000100800 */
[----:B------:R-:W-:-:S05]  /*ef10*/  VIADD R7, R9, 0x40 ;  /* 0x0000004009077836 */ /* 0x000fca0000000000 */
[----:B------:R1:W-:Y:S01]  /*ef20*/  STL [R1+0x18], R7 ;  /* 0x0000180701007387 */ /* 0x0003e20000100800 */
[----:B------:R-:W-:Y:S01]  /*ef30*/  IMAD.MOV.U32 R13, RZ, RZ, R0 ;  /* 0x000000ffff0d7224 */ /* 0x000fe200078e0000 */
[----:B0-----:R-:W-:Y:S01]  /*ef40*/  @!P1 LEA R6, R10, UR38, 0x1 ;  /* 0x000000260a069c11 */ /* 0x001fe2000f8e08ff */
[----:B------:R-:W-:-:S07]  /*ef50*/  IMAD.MOV.U32 R4, RZ, RZ, R14 ;  /* 0x000000ffff047224 */ /* 0x000fce00078e000e */
[----:B-1----:R-:W-:Y:S05]  /*ef60*/  WARPSYNC.COLLECTIVE R15, `(.L_x_303) ;  /* 0x000000000f087348 */ /* 0x002fea0003c00000 */
[----:B------:R0:W2:Y:S02]  /*ef70*/  SHFL.IDX P6, R14, R13, R12, R11 ;  /* 0x0000000c0d0e7389 */ /* 0x0000a400000c000b */
[----:B012---:R-:W-:Y:S01]  /*ef80*/  ENDCOLLECTIVE ;  /* 0x000000000000791b */ /* 0x007fe20003800000 */
.L_x_303:
[----:B------:R-:W-:Y:S01]  /*ef90*/  ULDC.64 UR4, c[0x0][0x208] ;  /* 0x0000820000047ab9 */ /* 0x000fe20000000a00 */
[----:B------:R-:W-:Y:S01]  /*efa0*/  IMAD.MOV.U32 R13, RZ, RZ, R3 ;  /* 0x000000ffff0d7224 */ /* 0x000fe200078e0003 */
[----:B------:R-:W-:Y:S02]  /*efb0*/  MOV R12, 0x4 ;  /* 0x00000004000c7802 */ /* 0x000fe40000000f00 */
[----:B------:R-:W-:-:S05]  /*efc0*/  @!P1 LEA R5, P2, R8, R14, 0x1 ;  /* 0x0000000e08059211 */ /* 0x000fca00078408ff */
[----:B------:R-:W-:-:S05]  /*efd0*/  @!P1 IMAD.X R4, RZ, RZ, R4, P2 ;  /* 0x000000ffff049224 */ /* 0x000fca00010e0604 */
[----:B------:R-:W-:-:S04]  /*efe0*/  @!P1 LOP3.LUT R5, R5, R4, RZ, 0x3c, !PT ;  /* 0x0000000405059212 */ /* 0x000fc800078e3cff */
[----:B------:R-:W-:-:S04]  /*eff0*/  @!P1 LOP3.LUT R4, R5, R4, RZ, 0x3c, !PT ;  /* 0x0000000405049212 */ /* 0x000fc800078e3cff */
[----:B------:R-:W-:-:S05]  /*f000*/  @!P1 LOP3.LUT R5, R5, R4, RZ, 0x3c, !PT ;  /* 0x0000000405059212 */ /* 0x000fca00078e3cff */
[----:B------:R-:W-:Y:S01]  /*f010*/  @!PT LDS RZ, [RZ] ;  /* 0x00000000fffff984 */ /* 0x000fe20000000800 */
[----:B------:R-:W-:Y:S01]  /*f020*/  @!PT LDS RZ, [RZ] ;  /* 0x00000000fffff984 */ /* 0x000fe20000000800 */
[----:B------:R-:W-:Y:S01]  /*f030*/  @!PT LDS RZ, [RZ] ;  /* 0x00000000fffff984 */ /* 0x000fe20000000800 */
[----:B------:R0:W-:Y:S01]  /*f040*/  @!P1 LDGSTS.E.BYPASS.LTC128B.128 [R6+0x19c00], desc[UR4][R4.64], !P0 ;  /* 0x19c0000004069fae */ /* 0x0001e2000c101d44 */
[----:B------:R-:W-:Y:S02]  /*f050*/  ISETP.GE.AND P1, PT, R7, R2, PT ;  /* 0x000000020700720c */ /* 0x000fe40003f26270 */
[----:B------:R-:W-:-:S11]  /*f060*/  IADD3 R7, R9, 0x50, RZ ;  /* 0x0000005009077810 */ /* 0x000fd60007ffe0ff */
[----:B0-----:R-:W-:Y:S05]  /*f070*/  WARPSYNC.COLLECTIVE R15, `(.L_x_304) ;  /* 0x000000000f087348 */ /* 0x001fea0003c00000 */
[----:B------:R1:W2:Y:S02]  /*f080*/  SHFL.IDX P6, R14, R13, R12, R11 ;  /* 0x0000000c0d0e7389 */ /* 0x0002a400000c000b */
[----:B012---:R-:W-:Y:S01]  /*f090*/  ENDCOLLECTIVE ;  /* 0x000000000000791b */ /* 0x007fe20003800000 */
.L_x_304:
[----:B------:R0:W-:Y:S01]  /*f0a0*/  STL [R1+0x1c], R7 ;  /* 0x00001c0701007387 */ /* 0x0001e20000100800 */
[----:B------:R-:W-:Y:S01]  /*f0b0*/  @!P1 LEA R6, R10, UR38, 0x1 ;  /* 0x000000260a069c11 */ /* 0x000fe2000f8e08ff */
[----:B------:R-:W-:Y:S02]  /*f0c0*/  IMAD.MOV.U32 R13, RZ, RZ, R0 ;  /* 0x000000ffff0d7224 */ /* 0x000fe400078e0000 */
[----:B------:R-:W-:-:S07]  /*f0d0*/  IMAD.MOV.U32 R4, RZ, RZ, R14 ;  /* 0x000000ffff047224 */ /* 0x000fce00078e000e */
[----:B0-----:R-:W-:Y:S05]  /*f0e0*/  WARPSYNC.COLLECTIVE R15, `(.L_x_305) ;  /* 0x000000000f087348 */ /* 0x001fea0003c00000 */
[----:B------:R1:W2:Y:S02]  /*f0f0*/  SHFL.IDX P6, R14, R13, R12, R11 ;  /* 0x0000000c0d0e7389 */ /* 0x0002a400000c000b */
[----:B012---:R-:W-:Y:S01]  /*f100*/  ENDCOLLECTIVE ;  /* 0x000000000000791b */ /* 0x007fe20003800000 */
.L_x_305:
[----:B------:R-:W-:Y:S01]  /*f110*/  ULDC.64 UR4, c[0x0][0x208] ;  /* 0x0000820000047ab9 */ /* 0x000fe20000000a00 */
[----:B------:R-:W-:Y:S02]  /*f120*/  IMAD.MOV.U32 R13, RZ, RZ, R3 ;  /* 0x000000ffff0d7224 */ /* 0x000fe400078e0003 */
[----:B------:R-:W-:Y:S02]  /*f130*/  IMAD.MOV.U32 R12, RZ, RZ, 0x5 ;  /* 0x00000005ff0c7424 */ /* 0x000fe400078e00ff */
[----:B------:R-:W-:-:S05]  /*f140*/  IMAD.MOV.U32 R5, RZ, RZ, R14 ;  /* 0x000000ffff057224 */ /* 0x000fca00078e000e */
        /* <DEDUP_REMOVED lines=9> */
[----:B------:R-:W-:Y:S01]  /*f1e0*/  ISETP.GE.AND P1, PT, R7, R2, PT ;  /* 0x000000020700720c */ /* 0x000fe20003f26270 */
[----:B------:R-:W-:-:S12]  /*f1f0*/  VIADD R7, R9, 0x60 ;  /* 0x0000006009077836 */ /* 0x000fd80000000000 */
[----:B0-----:R-:W-:Y:S05]  /*f200*/  WARPSYNC.COLLECTIVE R15, `(.L_x_306) ;  /* 0x000000000f087348 */ /* 0x001fea0003c00000 */
[----:B------:R1:W2:Y:S02]  /*f210*/  SHFL.IDX P6, R14, R13, R12, R11 ;  /* 0x0000000c0d0e7389 */ /* 0x0002a400000c000b */
[----:B012---:R-:W-:Y:S01]  /*f220*/  ENDCOLLECTIVE ;  /* 0x000000000000791b */ /* 0x007fe20003800000 */
.L_x_306:
[----:B------:R0:W-:Y:S01]  /*f230*/  STL [R1+0x20], R7 ;  /* 0x0000200701007387 */ /* 0x0001e20000100800 */
[----:B------:R-:W-:Y:S01]  /*f240*/  @!P1 LEA R6, R10, UR38, 0x1 ;  /* 0x000000260a069c11 */ /* 0x000fe2000f8e08ff */
[----:B------:R-:W-:Y:S02]  /*f250*/  IMAD.MOV.U32 R13, RZ, RZ, R0 ;  /* 0x000000ffff0d7224 */ /* 0x000fe400078e0000 */
[----:B------:R-:W-:-:S07]  /*f260*/  IMAD.MOV.U32 R4, RZ, RZ, R14 ;  /* 0x000000ffff047224 */ /* 0x000fce00078e000e */
[----:B0-----:R-:W-:Y:S05]  /*f270*/  WARPSYNC.COLLECTIVE R15, `(.L_x_307) ;  /* 0x000000000f087348 */ /* 0x001fea0003c00000 */
[----:B------:R1:W2:Y:S02]  /*f280*/  SHFL.IDX P6, R14, R13, R12, R11 ;  /* 0x0000000c0d0e7389 */ /* 0x0002a400000c000b */
[----:B012---:R-:W-:Y:S01]  /*f290*/  ENDCOLLECTIVE ;  /* 0x000000000000791b */ /* 0x007fe20003800000 */
.L_x_307:
        /* <DEDUP_REMOVED lines=13> */
[----:B------:R-:W-:-:S13]  /*f370*/  ISETP.GE.AND P1, PT, R7, R2, PT ;  /* 0x000000020700720c */ /* 0x000fda0003f26270 */
[----:B0-----:R-:W-:Y:S05]  /*f380*/  WARPSYNC.COLLECTIVE R15, `(.L_x_308) ;  /* 0x000000000f087348 */ /* 0x001fea0003c00000 */
[----:B------:R1:W2:Y:S02]  /*f390*/  SHFL.IDX P6, R14, R13, R12, R11 ;  /* 0x0000000c0d0e7389 */ /* 0x0002a400000c000b */
[----:B012---:R-:W-:Y:S01]  /*f3a0*/  ENDCOLLECTIVE ;  /* 0x000000000000791b */ /* 0x007fe20003800000 */
.L_x_308:
[----:B------:R-:W-:Y:S01]  /*f3b0*/  @!P1 LEA R6, R10, UR38, 0x1 ;  /* 0x000000260a069c11 */ /* 0x000fe2000f8e08ff */
[----:B------:R-:W-:Y:S02]  /*f3c0*/  IMAD.MOV.U32 R13, RZ, RZ, R0 ;  /* 0x000000ffff0d7224 */ /* 0x000fe400078e0000 */
[----:B------:R-:W-:-:S07]  /*f3d0*/  IMAD.MOV.U32 R4, RZ, RZ, R14 ;  /* 0x000000ffff047224 */ /* 0x000fce00078e000e */
[----:B------:R-:W-:Y:S05]  /*f3e0*/  WARPSYNC.COLLECTIVE R15, `(.L_x_309) ;  /* 0x000000000f087348 */ /* 0x000fea0003c00000 */
[----:B------:R0:W1:Y:S02]  /*f3f0*/  SHFL.IDX P6, R14, R13, R12, R11 ;  /* 0x0000000c0d0e7389 */ /* 0x00006400000c000b */
[----:B01----:R-:W-:Y:S01]  /*f400*/  ENDCOLLECTIVE ;  /* 0x000000000000791b */ /* 0x003fe20003800000 */
.L_x_309:
        /* <DEDUP_REMOVED lines=16> */
.L_x_310:
[----:B------:R-:W-:Y:S01]  /*f510*/  IMAD.MOV.U32 R13, RZ, RZ, R0 ;  /* 0x000000ffff0d7224 */ /* 0x000fe200078e0000 */
[----:B------:R-:W-:-:S07]  /*f520*/  MOV R3, R14 ;  /* 0x0000000e00037202 */ /* 0x000fce0000000f00 */
[----:B------:R-:W-:Y:S05]  /*f530*/  WARPSYNC.COLLECTIVE R15, `(.L_x_311) ;  /* 0x000000000f087348 */ /* 0x000fea0003c00000 */
[----:B------:R0:W1:Y:S02]  /*f540*/  SHFL.IDX P6, R14, R13, R12, R11 ;  /* 0x0000000c0d0e7389 */ /* 0x00006400000c000b */
[----:B01----:R-:W-:Y:S01]  /*f550*/  ENDCOLLECTIVE ;  /* 0x000000000000791b */ /* 0x003fe20003800000 */
.L_x_311:
[----:B------:R-:W-:Y:S01]  /*f560*/  IMAD.MOV.U32 R0, RZ, RZ, R14 ;  /* 0x000000ffff007224 */ /* 0x000fe200078e000e */
[----:B------:R-:W-:Y:S06]  /*f570*/  BRA `(.L_x_312) ;  /* 0xffffffbc00847947 */ /* 0x000fec000383ffff */
.L_x_216:
[----:B------:R-:W-:Y:S01]  /*f580*/  BSSY B0, `(.L_x_313) ;  /* 0x0000008000007945 */ /* 0x000fe20003800000 */
[----:B------:R-:W-:Y:S02]  /*f590*/  IMAD.MOV.U32 R13, RZ, RZ, R4 ;  /* 0x000000ffff0d7224 */ /* 0x000fe400078e0004 */
[----:B------:R-:W-:Y:S02]  /*f5a0*/  IMAD.MOV.U32 R12, RZ, RZ, RZ ;  /* 0x000000ffff0c7224 */ /* 0x000fe400078e00ff */
[----:B------:R-:W-:Y:S02]  /*f5b0*/  IMAD.MOV.U32 R11, RZ, RZ, 0x181f ;  /* 0x0000181fff0b7424 */ /* 0x000fe400078e00ff */
[----:B------:R-:W-:-:S07]  /*f5c0*/  IMAD.MOV.U32 R15, RZ, RZ, -0x1 ;  /* 0xffffffffff0f7424 */ /* 0x000fce00078e00ff */
[----:B0-----:R-:W-:Y:S05]  /*f5d0*/  WARPSYNC.COLLECTIVE R15, `(.L_x_314) ;  /* 0x000000000f087348 */ /* 0x001fea0003c00000 */
[----:B------:R1:W2:Y:S02]  /*f5e0*/  SHFL.IDX P6, R14, R13, R12, R11 ;  /* 0x0000000c0d0e7389 */ /* 0x0002a400000c000b */
[----:B012---:R-:W-:Y:S01]  /*f5f0*/  ENDCOLLECTIVE ;  /* 0x000000000000791b */ /* 0x007fe20003800000 */
.L_x_314:
[----:B------:R-:W-:Y:S05]  /*f600*/  BSYNC B0 ;  /* 0x0000000000007941 */ /* 0x000fea0003800000 */
.L_x_313:
[----:B------:R-:W-:Y:S01]  /*f610*/  IMAD.MOV.U32 R13, RZ, RZ, R5 ;  /* 0x000000ffff0d7224 */ /* 0x000fe200078e0005 */
[----:B------:R-:W-:Y:S01]  /*f620*/  MOV R15, 0xffffffff ;  /* 0xffffffff000f7802 */ /* 0x000fe20000000f00 */
[----:B------:R-:W-:Y:S01]  /*f630*/  IMAD.MOV.U32 R12, RZ, RZ, RZ ;  /* 0x000000ffff0c7224 */ /* 0x000fe200078e00ff */
[----:B------:R0:W5:Y:S01]  /*f640*/  LDL.LU R9, [R1+0x1c] ;  /* 0x00001c0001097983 */ /* 0x0001620000300800 */
[----:B------:R-:W-:Y:S02]  /*f650*/  IMAD.MOV.U32 R11, RZ, RZ, 0x181f ;  /* 0x0000181fff0b7424 */ /* 0x000fe400078e00ff */
[----:B------:R-:W-:Y:S01]  /*f660*/  IMAD.MOV.U32 R2, RZ, RZ, R14 ;  /* 0x000000ffff027224 */ /* 0x000fe200078e000e */
[----:B------:R0:W5:Y:S04]  /*f670*/  LDL.LU R7, [R1+0x20] ;  /* 0x0000200001077983 */ /* 0x0001680000300800 */
[----:B------:R0:W5:Y:S02]  /*f680*/  LDL R10, [R1] ;  /* 0x00000000010a7983 */ /* 0x0001640000100800 */
[----:B0----5:R-:W-:Y:S05]  /*f690*/  WARPSYNC.COLLECTIVE R15, `(.L_x_315) ;  /* 0x000000000f087348 */ /* 0x021fea0003c00000 */
[----:B------:R1:W2:Y:S02]  /*f6a0*/  SHFL.IDX P6, R14, R13, R12, R11 ;  /* 0x0000000c0d0e7389 */ /* 0x0002a400000c000b */
[----:B012--5:R-:W-:Y:S01]  /*f6b0*/  ENDCOLLECTIVE ;  /* 0x000000000000791b */ /* 0x027fe20003800000 */
.L_x_315:
[----:B------:R-:W-:Y:S01]  /*f6c0*/  ULDC UR4, c[0x0][0x288] ;  /* 0x0000a20000047ab9 */ /* 0x000fe20000000800 */
[----:B------:R-:W2:Y:S04]  /*f6d0*/  LDL.LU R13, [R1+0xc] ;  /* 0x00000c00010d7983 */ /* 0x000ea80000300800 */
[----:B------:R-:W3:Y:S04]  /*f6e0*/  LDL.LU R12, [R1+0x10] ;  /* 0x00001000010c7983 */ /* 0x000ee80000300800 */
[----:B------:R-:W4:Y:S04]  /*f6f0*/  LDL.LU R11, [R1+0x14] ;  /* 0x00001400010b7983 */ /* 0x000f280000300800 */
[----:B------:R-:W5:Y:S01]  /*f700*/  LDL.LU R15, [R1+0x18] ;  /* 0x00001800010f7983 */ /* 0x000f620000300800 */
[----:B------:R-:W-:-:S03]  /*f710*/  IMAD.MOV.U32 R3, RZ, RZ, R14 ;  /* 0x000000ffff037224 */ /* 0x000fc600078e000e */
[----:B------:R-:W5:Y:S01]  /*f720*/  LDL.LU R14, [R1+0x4] ;  /* 0x00000400010e7983 */ /* 0x000f620000300800 */
[----:B------:R-:W-:Y:S01]  /*f730*/  IMAD R0, R6, UR4, RZ ;  /* 0x0000000406007c24 */ /* 0x000fe2000f8e02ff */
[----:B------:R-:W-:Y:S01]  /*f740*/  LOP3.LUT R17, R17, 0xffffffbf, RZ, 0xc0, !PT ;  /* 0xffffffbf11117812 */ /* 0x000fe200078ec0ff */
[----:B------:R-:W-:-:S03]  /*f750*/  ULDC.64 UR6, c[0x0][0x208] ;  /* 0x0000820000067ab9 */ /* 0x000fc60000000a00 */
[-C--:B--2---:R-:W-:Y:S01]  /*f760*/  ISETP.GE.AND P6, PT, R13, R0.reuse, PT ;  /* 0x000000000d00720c */ /* 0x084fe20003fc6270 */
[----:B------:R-:W-:Y:S01]  /*f770*/  IMAD.MOV.U32 R13, RZ, RZ, R4 ;  /* 0x000000ffff0d7224 */ /* 0x000fe200078e0004 */
[----:B---3--:R-:W-:Y:S01]  /*f780*/  ISETP.GE.AND P5, PT, R12, R0, PT ;  /* 0x000000000c00720c */ /* 0x008fe20003fa6270 */
[----:B------:R-:W-:-:S10]  /*f790*/  IMAD.MOV.U32 R12, RZ, RZ, 0x1 ;  /* 0x00000001ff0c7424 */ /* 0x000fd400078e00ff */
[----:B------:R-:W-:Y:S02]  /*f7a0*/  @P6 LOP3.LUT R17, R17, 0x40, RZ, 0xfc, !PT ;  /* 0x0000004011116812 */ /* 0x000fe400078efcff */
[-C--:B----4-:R-:W-:Y:S01]  /*f7b0*/  ISETP.GE.AND P6, PT, R11, R0.reuse, PT ;  /* 0x000000000b00720c */ /* 0x090fe20003fc6270 */
[----:B------:R-:W-:Y:S01]  /*f7c0*/  IMAD.MOV.U32 R11, RZ, RZ, 0x181f ;  /* 0x0000181fff0b7424 */ /* 0x000fe200078e00ff */
[----:B------:R-:W-:Y:S02]  /*f7d0*/  LOP3.LUT R17, R17, 0xffffffdf, RZ, 0xc0, !PT ;  /* 0xffffffdf11117812 */ /* 0x000fe400078ec0ff */
[-C--:B-----5:R-:W-:Y:S02]  /*f7e0*/  ISETP.GE.AND P4, PT, R14, R0.reuse, PT ;  /* 0x000000000e00720c */ /* 0x0a0fe40003f86270 */
[----:B------:R-:W-:Y:S02]  /*f7f0*/  @P5 LOP3.LUT R17, R17, 0x20, RZ, 0xfc, !PT ;  /* 0x0000002011115812 */ /* 0x000fe400078efcff */
[----:B------:R-:W-:Y:S01]  /*f800*/  ISETP.GE.AND P5, PT, R15, R0, PT ;  /* 0x000000000f00720c */ /* 0x000fe20003fa6270 */
[----:B------:R-:W-:Y:S01]  /*f810*/  IMAD.MOV.U32 R15, RZ, RZ, -0x1 ;  /* 0xffffffffff0f7424 */ /* 0x000fe200078e00ff */
[----:B------:R-:W-:-:S04]  /*f820*/  LOP3.LUT R17, R17, 0xffffffef, RZ, 0xc0, !PT ;  /* 0xffffffef11117812 */ /* 0x000fc800078ec0ff */
[----:B------:R-:W-:Y:S02]  /*f830*/  @P6 LOP3.LUT R17, R17, 0x10, RZ, 0xfc, !PT ;  /* 0x0000001011116812 */ /* 0x000fe400078efcff */
[-C--:B------:R-:W-:Y:S02]  /*f840*/  ISETP.GE.AND P6, PT, R9, R0.reuse, PT ;  /* 0x000000000900720c */ /* 0x080fe40003fc6270 */
[----:B------:R-:W-:Y:S02]  /*f850*/  LOP3.LUT R17, R17, 0xfffffff7, RZ, 0xc0, !PT ;  /* 0xfffffff711117812 */ /* 0x000fe400078ec0ff */
[----:B------:R-:W-:Y:S02]  /*f860*/  @!P4 LEA R21, R10, UR38, 0x1 ;  /* 0x000000260a15cc11 */ /* 0x000fe4000f8e08ff */
[----:B------:R-:W-:Y:S02]  /*f870*/  @P5 LOP3.LUT R17, R17, 0x8, RZ, 0xfc, !PT ;  /* 0x0000000811115812 */ /* 0x000fe400078efcff */
[----:B------:R-:W-:-:S02]  /*f880*/  ISETP.GE.AND P5, PT, R7, R0, PT ;  /* 0x000000000700720c */ /* 0x000fc40003fa6270 */
[----:B------:R-:W-:Y:S02]  /*f890*/  LOP3.LUT R17, R17, 0xfffffffb, RZ, 0xc0, !PT ;  /* 0xfffffffb11117812 */ /* 0x000fe400078ec0ff */
[----:B------:R-:W-:Y:S02]  /*f8a0*/  P2R R7, PR, RZ, 0x20 ;  /* 0x00000020ff077803 */ /* 0x000fe40000000000 */
[----:B------:R-:W-:Y:S02]  /*f8b0*/  @P6 LOP3.LUT R17, R17, 0x4, RZ, 0xfc, !PT ;  /* 0x0000000411116812 */ /* 0x000fe400078efcff */
[----:B------:R-:W-:Y:S02]  /*f8c0*/  @!P4 LEA R3, P6, R8, R3, 0x1 ;  /* 0x000000030803c211 */ /* 0x000fe400078c08ff */
[----:B------:R-:W-:-:S03]  /*f8d0*/  LOP3.LUT P5, RZ, R17, 0x20, RZ, 0xc0, !PT ;  /* 0x0000002011ff7812 */ /* 0x000fc600078ac0ff */
[----:B------:R-:W-:-:S05]  /*f8e0*/  @!P4 IMAD.X R2, RZ, RZ, R2, P6 ;  /* 0x000000ffff02c224 */ /* 0x000fca00030e0602 */
[----:B------:R-:W-:-:S04]  /*f8f0*/  @!P4 LOP3.LUT R3, R3, R2, RZ, 0x3c, !PT ;  /* 0x000000020303c212 */ /* 0x000fc800078e3cff */
[----:B------:R-:W-:-:S04]  /*f900*/  @!P4 LOP3.LUT R2, R3, R2, RZ, 0x3c, !PT ;  /* 0x000000020302c212 */ /* 0x000fc800078e3cff */
[----:B------:R-:W-:-:S05]  /*f910*/  @!P4 LOP3.LUT R3, R3, R2, RZ, 0x3c, !PT ;  /* 0x000000020303c212 */ /* 0x000fca00078e3cff */
[----:B------:R-:W-:Y:S01]  /*f920*/  @!PT LDS RZ, [RZ] ;  /* 0x00000000fffff984 */ /* 0x000fe20000000800 */
[----:B------:R-:W-:Y:S01]  /*f930*/  @!PT LDS RZ, [RZ] ;  /* 0x00000000fffff984 */ /* 0x000fe20000000800 */
[----:B------:R-:W-:Y:S01]  /*f940*/  @!PT LDS RZ, [RZ] ;  /* 0x00000000fffff984 */ /* 0x000fe20000000800 */
[----:B------:R0:W-:Y:S04]  /*f950*/  @!P4 LDGSTS.E.BYPASS.LTC128B.128 [R21+0x22400], desc[UR6][R2.64], !P3 ;  /* 0x224000000215cfae */ /* 0x0001e8000d901d46 */
[----:B------:R0:W-:Y:S04]  /*f960*/  @!P4 LDGSTS.E.BYPASS.LTC128B.128 [R21+0x26400], desc[UR6][R2.64+0x80], !P0 ;  /* 0x264000800215cfae */ /* 0x0001e8000c101d46 */
[----:B------:R0:W-:Y:S04]  /*f970*/  @!P4 LDGSTS.E.BYPASS.LTC128B.128 [R21+0x2a400], desc[UR6][R2.64+0x100], !P1 ;  /* 0x2a4001000215cfae */ /* 0x0001e8000c901d46 */
[----:B------:R0:W-:Y:S01]  /*f980*/  @!P4 LDGSTS.E.BYPASS.LTC128B.128 [R21+0x2e400], desc[UR6][R2.64+0x180], !P2 ;  /* 0x2e4001800215cfae */ /* 0x0001e2000d101d46 */
[----:B------:R-:W-:-:S13]  /*f990*/  LOP3.LUT P4, RZ, R17, 0x40, RZ, 0xc0, !PT ;  /* 0x0000004011ff7812 */ /* 0x000fda000788c0ff */
[----:B0-----:R-:W-:Y:S05]  /*f9a0*/  WARPSYNC.COLLECTIVE R15, `(.L_x_316) ;  /* 0x000000000f087348 */ /* 0x001fea0003c00000 */
[----:B------:R1:W2:Y:S02]  /*f9b0*/  SHFL.IDX P6, R14, R13, R12, R11 ;  /* 0x0000000c0d0e7389 */ /* 0x0002a400000c000b */
[----:B012---:R-:W-:Y:S01]  /*f9c0*/  ENDCOLLECTIVE ;  /* 0x000000000000791b */ /* 0x007fe20003800000 */
.L_x_316:
[C---:B------:R-:W-:Y:S02]  /*f9d0*/  @!P5 LEA R21, R10.reuse, UR38, 0x1 ;  /* 0x000000260a15dc11 */ /* 0x040fe4000f8e08ff */
[----:B------:R-:W-:Y:S01]  /*f9e0*/  @!P4 LEA R9, R10, UR38, 0x1 ;  /* 0x000000260a09cc11 */ /* 0x000fe2000f8e08ff */
[----:B------:R-:W-:Y:S02]  /*f9f0*/  IMAD.MOV.U32 R13, RZ, RZ, R5 ;  /* 0x000000ffff0d7224 */ /* 0x000fe400078e0005 */
[----:B------:R-:W-:-:S07]  /*fa00*/  IMAD.MOV.U32 R6, RZ, RZ, R14 ;  /* 0x000000ffff067224 */ /* 0x000fce00078e000e */
[----:B------:R-:W-:Y:S05]  /*fa10*/  WARPSYNC.COLLECTIVE R15, `(.L_x_317) ;  /* 0x000000000f087348 */ /* 0x000fea0003c00000 */
[----:B------:R0:W1:Y:S02]  /*fa20*/  SHFL.IDX P6, R14, R13, R12, R11 ;  /* 0x0000000c0d0e7389 */ /* 0x00006400000c000b */
[----:B01----:R-:W-:Y:S01]  /*fa30*/  ENDCOLLECTIVE ;  /* 0x000000000000791b */ /* 0x003fe20003800000 */
.L_x_317:
[----:B------:R-:W-:Y:S01]  /*fa40*/  ULDC.64 UR4, c[0x0][0x208] ;  /* 0x0000820000047ab9 */ /* 0x000fe20000000a00 */
[----:B------:R-:W-:Y:S01]  /*fa50*/  MOV R13, R4 ;  /* 0x00000004000d7202 */ /* 0x000fe20000000f00 */
[----:B------:R-:W-:Y:S02]  /*fa60*/  IMAD.MOV.U32 R12, RZ, RZ, 0x2 ;  /* 0x00000002ff0c7424 */ /* 0x000fe400078e00ff */
[----:B------:R-:W-:-:S05]  /*fa70*/  IMAD.MOV.U32 R2, RZ, RZ, R14 ;  /* 0x000000ffff027224 */ /* 0x000fca00078e000e */
[----:B------:R-:W-:-:S05]  /*fa80*/  @!P4 LEA R2, P6, R8, R2, 0x1 ;  /* 0x000000020802c211 */ /* 0x000fca00078c08ff */
[----:B------:R-:W-:-:S05]  /*fa90*/  @!P4 IMAD.X R3, RZ, RZ, R6, P6 ;  /* 0x000000ffff03c224 */ /* 0x000fca00030e0606 */
        /* <DEDUP_REMOVED lines=11> */
.L_x_318:
[----:B------:R-:W-:Y:S01]  /*fb50*/  @!P4 LEA R9, R10, UR38, 0x1 ;  /* 0x000000260a09cc11 */ /* 0x000fe2000f8e08ff */
[----:B------:R-:W-:Y:S02]  /*fb60*/  IMAD.MOV.U32 R13, RZ, RZ, R5 ;  /* 0x000000ffff0d7224 */ /* 0x000fe400078e0005 */
[----:B------:R-:W-:-:S07]  /*fb70*/  IMAD.MOV.U32 R6, RZ, RZ, R14 ;  /* 0x000000ffff067224 */ /* 0x000fce00078e000e */
[----:B------:R-:W-:Y:S05]  /*fb80*/  WARPSYNC.COLLECTIVE R15, `(.L_x_319) ;  /* 0x000000000f087348 */ /* 0x000fea0003c00000 */
[----:B------:R0:W1:Y:S02]  /*fb90*/  SHFL.IDX P6, R14, R13, R12, R11 ;  /* 0x0000000c0d0e7389 */ /* 0x00006400000c000b */
[----:B01----:R-:W-:Y:S01]  /*fba0*/  ENDCOLLECTIVE ;  /* 0x000000000000791b */ /* 0x003fe20003800000 */
.L_x_319:
[----:B------:R-:W-:Y:S01]  /*fbb0*/  ULDC.64 UR4, c[0x0][0x208] ;  /* 0x0000820000047ab9 */ /* 0x000fe20000000a00 */
[----:B------:R-:W-:Y:S02]  /*fbc0*/  IMAD.MOV.U32 R13, RZ, RZ, R4 ;  /* 0x000000ffff0d7224 */ /* 0x000fe400078e0004 */
        /* <DEDUP_REMOVED lines=15> */
.L_x_320:
[----:B------:R-:W-:Y:S02]  /*fcc0*/  IMAD.MOV.U32 R13, RZ, RZ, R5 ;  /* 0x000000ffff0d7224 */ /* 0x000fe400078e0005 */
[----:B------:R-:W-:-:S07]  /*fcd0*/  IMAD.MOV.U32 R6, RZ, RZ, R14 ;  /* 0x000000ffff067224 */ /* 0x000fce00078e000e */
[----:B------:R-:W-:Y:S05]  /*fce0*/  WARPSYNC.COLLECTIVE R15, `(.L_x_321) ;  /* 0x000000000f087348 */ /* 0x000fea0003c00000 */
[----:B------:R0:W1:Y:S02]  /*fcf0*/  SHFL.IDX P6, R14, R13, R12, R11 ;  /* 0x0000000c0d0e7389 */ /* 0x00006400000c000b */
[----:B01----:R-:W-:Y:S01]  /*fd00*/  ENDCOLLECTIVE ;  /* 0x000000000000791b */ /* 0x003fe20003800000 */
.L_x_321:
[----:B------:R-:W-:Y:S01]  /*fd10*/  ULDC.64 UR4, c[0x0][0x208] ;  /* 0x0000820000047ab9 */ /* 0x000fe20000000a00 */
[----:B------:R-:W-:Y:S01]  /*fd20*/  MOV R13, R4 ;  /* 0x00000004000d7202 */ /* 0x000fe20000000f00 */
[----:B------:R-:W-:Y:S01]  /*fd30*/  IMAD.MOV.U32 R12, RZ, RZ, 0x4 ;  /* 0x00000004ff0c7424 */ /* 0x000fe200078e00ff */
        /* <DEDUP_REMOVED lines=13> */
.L_x_322:
[----:B------:R-:W0:Y:S01]  /*fe10*/  S2R R9, SR_TID.X ;  /* 0x0000000000097919 */ /* 0x000e220000002100 */
[----:B------:R-:W-:Y:S02]  /*fe20*/  IMAD.MOV.U32 R13, RZ, RZ, R5 ;  /* 0x000000ffff0d7224 */ /* 0x000fe400078e0005 */
[----:B------:R-:W-:-:S07]  /*fe30*/  IMAD.MOV.U32 R6, RZ, RZ, R14 ;  /* 0x000000ffff067224 */ /* 0x000fce00078e000e */
[----:B0-----:R-:W-:Y:S05]  /*fe40*/  WARPSYNC.COLLECTIVE R15, `(.L_x_323) ;  /* 0x000000000f087348 */ /* 0x001fea0003c00000 */
[----:B------:R1:W2:Y:S02]  /*fe50*/  SHFL.IDX P6, R14, R13, R12, R11 ;  /* 0x0000000c0d0e7389 */ /* 0x0002a400000c000b */
[----:B012---:R-:W-:Y:S01]  /*fe60*/  ENDCOLLECTIVE ;  /* 0x000000000000791b */ /* 0x007fe20003800000 */
.L_x_323:
[----:B------:R-:W-:Y:S01]  /*fe70*/  ULDC.64 UR4, c[0x0][0x208] ;  /* 0x0000820000047ab9 */ /* 0x000fe20000000a00 */
[----:B------:R-:W-:Y:S02]  /*fe80*/  IMAD.MOV.U32 R13, RZ, RZ, R4 ;  /* 0x000000ffff0d7224 */ /* 0x000fe400078e0004 */
[----:B------:R-:W-:Y:S01]  /*fe90*/  IMAD.MOV.U32 R12, RZ, RZ, 0x5 ;  /* 0x00000005ff0c7424 */ /* 0x000fe200078e00ff */
[----:B------:R-:W-:-:S05]  /*fea0*/  @!P5 LEA R8, P6, R8, R14, 0x1 ;  /* 0x0000000e0808d211 */ /* 0x000fca00078c08ff */
[----:B------:R-:W-:Y:S01]  /*feb0*/  @!P5 IMAD.X R21, RZ, RZ, R6, P6 ;  /* 0x000000ffff15d224 */ /* 0x000fe200030e0606 */
[----:B------:R-:W-:Y:S02]  /*fec0*/  LOP3.LUT P6, RZ, R17, 0x8, RZ, 0xc0, !PT ;  /* 0x0000000811ff7812 */ /* 0x000fe400078cc0ff */
[----:B------:R-:W-:-:S11]  /*fed0*/  ISETP.NE.AND P5, PT, R7, RZ, PT ;  /* 0x000000ff0700720c */ /* 0x000fd60003fa5270 */
[C---:B------:R-:W-:Y:S01]  /*fee0*/  @!P6 LEA R7, R10.reuse, UR38, 0x1 ;  /* 0x000000260a07ec11 */ /* 0x040fe2000f8e08ff */
[----:B------:R-:W-:Y:S02]  /*fef0*/  @!P6 IMAD.MOV.U32 R2, RZ, RZ, R8 ;  /* 0x000000ffff02e224 */ /* 0x000fe400078e0008 */
[----:B------:R-:W-:Y:S01]  /*ff00*/  @!P6 IMAD.MOV.U32 R3, RZ, RZ, R21 ;  /* 0x000000ffff03e224 */ /* 0x000fe200078e0015 */
[----:B------:R-:W-:Y:S01]  /*ff10*/  @!P4 LEA R21, R10, UR38, 0x1 ;  /* 0x000000260a15cc11 */ /* 0x000fe2000f8e08ff */
[----:B------:R-:W-:-:S03]  /*ff20*/  IMAD.SHL.U32 R8, R9, 0x8, RZ ;  /* 0x0000000809087824 */ /* 0x000fc600078e00ff */
[----:B------:R-:W-:Y:S01]  /*ff30*/  @!PT LDS RZ, [RZ] ;  /* 0x00000000fffff984 */ /* 0x000fe20000000800 */
[----:B------:R-:W-:Y:S01]  /*ff40*/  @!PT LDS RZ, [RZ] ;  /* 0x00000000fffff984 */ /* 0x000fe20000000800 */
[----:B------:R-:W-:Y:S01]  /*ff50*/  @!PT LDS RZ, [RZ] ;  /* 0x00000000fffff984 */ /* 0x000fe20000000800 */
[----:B------:R0:W-:Y:S02]  /*ff60*/  @!P6 LDGSTS.E.BYPASS.LTC128B.128 [R7+0x24400], desc[UR4][R2.64], !P3 ;  /* 0x244000000207efae */ /* 0x0001e4000d901d44 */
[----:B------:R-:W-:Y:S02]  /*ff70*/  LOP3.LUT R8, R8, 0x38, RZ, 0xc0, !PT ;  /* 0x0000003808087812 */ /* 0x000fe400078ec0ff */
[----:B------:R0:W-:Y:S04]  /*ff80*/  @!P6 LDGSTS.E.BYPASS.LTC128B.128 [R7+0x28400], desc[UR4][R2.64+0x80], !P0 ;  /* 0x284000800207efae */ /* 0x0001e8000c101d44 */
[----:B------:R0:W-:Y:S04]  /*ff90*/  @!P6 LDGSTS.E.BYPASS.LTC128B.128 [R7+0x2c400], desc[UR4][R2.64+0x100], !P1 ;  /* 0x2c4001000207efae */ /* 0x0001e8000c901d44 */
[----:B------:R0:W-:Y:S02]  /*ffa0*/  @!P6 LDGSTS.E.BYPASS.LTC128B.128 [R7+0x30400], desc[UR4][R2.64+0x180], !P2 ;  /* 0x304001800207efae */ /* 0x0001e4000d101d44 */
[----:B0-----:R-:W-:Y:S05]  /*ffb0*/  WARPSYNC.COLLECTIVE R15, `(.L_x_324) ;  /* 0x000000000f087348 */ /* 0x001fea0003c00000 */
[----:B------:R1:W2:Y:S02]  /*ffc0*/  SHFL.IDX P6, R14, R13, R12, R11 ;  /* 0x0000000c0d0e7389 */ /* 0x0002a400000c000b */
[----:B012---:R-:W-:Y:S01]  /*ffd0*/  ENDCOLLECTIVE ;  /* 0x000000000000791b */ /* 0x007fe20003800000 */
.L_x_324:
[----:B------:R-:W-:Y:S01]  /*ffe0*/  MOV R13, R5 ;  /* 0x00000005000d7202 */ /* 0x000fe20000000f00 */
[----:B------:R-:W-:-:S07]  /*fff0*/  IMAD.MOV.U32 R6, RZ, RZ, R14 ;  /* 0x000000ffff067224 */ /* 0x000fce00078e000e */
[----:B------:R-:W-:Y:S05]  /*10000*/  WARPSYNC.COLLECTIVE R15, `(.L_x_325) ;  /* 0x000000000f087348 */ /* 0x000fea0003c00000 */
[----:B------:R0:W1:Y:S02]  /*10010*/  SHFL.IDX P6, R14, R13, R12, R11 ;  /* 0x0000000c0d0e7389 */ /* 0x00006400000c000b */
[----:B01----:R-:W-:Y:S01]  /*10020*/  ENDCOLLECTIVE ;  /* 0x000000000000791b */ /* 0x003fe20003800000 */
.L_x_325:
[----:B------:R-:W-:Y:S01]  /*10030*/  ULDC.64 UR4, c[0x0][0x208] ;  /* 0x0000820000047ab9 */ /* 0x000fe20000000a00 */
[----:B------:R-:W-:Y:S02]  /*10040*/  IMAD.MOV.U32 R13, RZ, RZ, R4 ;  /* 0x000000ffff0d7224 */ /* 0x000fe400078e0004 */
[----:B------:R-:W-:Y:S01]  /*10050*/  IMAD.MOV.U32 R12, RZ, RZ, 0x6 ;  /* 0x00000006ff0c7424 */ /* 0x000fe200078e00ff */
[----:B------:R-:W-:-:S05]  /*10060*/  @!P4 LEA R14, P6, R8, R14, 0x1 ;  /* 0x0000000e080ec211 */ /* 0x000fca00078c08ff */
[----:B------:R-:W-:Y:S02]  /*10070*/  @!P4 IMAD.X R9, RZ, RZ, R6, P6 ;  /* 0x000000ffff09c224 */ /* 0x000fe400030e0606 */
[----:B------:R-:W-:Y:S02]  /*10080*/  @!P4 IMAD.MOV.U32 R2, RZ, RZ, R14 ;  /* 0x000000ffff02c224 */ /* 0x000fe400078e000e */
[----:B------:R-:W-:Y:S01]  /*10090*/  @!P4 IMAD.MOV.U32 R3, RZ, RZ, R9 ;  /* 0x000000ffff03c224 */ /* 0x000fe200078e0009 */
[----:B------:R-:W-:-:S04]  /*100a0*/  @!P5 LEA R9, R10, UR38, 0x1 ;  /* 0x000000260a09dc11 */ /* 0x000fc8000f8e08ff */
[----:B------:R-:W-:Y:S01]  /*100b0*/  @!PT LDS RZ, [RZ] ;  /* 0x00000000fffff984 */ /* 0x000fe20000000800 */
[----:B------:R-:W-:Y:S01]  /*100c0*/  @!PT LDS RZ, [RZ] ;  /* 0x00000000fffff984 */ /* 0x000fe20000000800 */
[----:B------:R-:W-:Y:S01]  /*100d0*/  @!PT LDS RZ, [RZ] ;  /* 0x00000000fffff984 */ /* 0x000fe20000000800 */
[----:B------:R0:W-:Y:S04]  /*100e0*/  @!P4 LDGSTS.E.BYPASS.LTC128B.128 [R21+0x24c00], desc[UR4][R2.64], !P3 ;  /* 0x24c000000215cfae */ /* 0x0001e8000d901d44 */
[----:B------:R0:W-:Y:S04]  /*100f0*/  @!P4 LDGSTS.E.BYPASS.LTC128B.128 [R21+0x28c00], desc[UR4][R2.64+0x80], !P0 ;  /* 0x28c000800215cfae */ /* 0x0001e8000c101d44 */
[----:B------:R0:W-:Y:S04]  /*10100*/  @!P4 LDGSTS.E.BYPASS.LTC128B.128 [R21+0x2cc00], desc[UR4][R2.64+0x100], !P1 ;  /* 0x2cc001000215cfae */ /* 0x0001e8000c901d44 */
[----:B------:R0:W-:Y:S02]  /*10110*/  @!P4 LDGSTS.E.BYPASS.LTC128B.128 [R21+0x30c00], desc[UR4][R2.64+0x180], !P2 ;  /* 0x30c001800215cfae */ /* 0x0001e4000d101d44 */
[----:B0-----:R-:W-:Y:S05]  /*10120*/  WARPSYNC.COLLECTIVE R15, `(.L_x_326) ;  /* 0x000000000f087348 */ /* 0x001fea0003c00000 */
[----:B------:R1:W2:Y:S02]  /*10130*/  SHFL.IDX P6, R14, R13, R12, R11 ;  /* 0x0000000c0d0e7389 */ /* 0x0002a400000c000b */
[----:B012---:R-:W-:Y:S01]  /*10140*/  ENDCOLLECTIVE ;  /* 0x000000000000791b */ /* 0x007fe20003800000 */
.L_x_326:
[----:B------:R-:W-:Y:S02]  /*10150*/  IMAD.MOV.U32 R13, RZ, RZ, R5 ;  /* 0x000000ffff0d7224 */ /* 0x000fe400078e0005 */
[----:B------:R-:W-:-:S07]  /*10160*/  IMAD.MOV.U32 R6, RZ, RZ, R14 ;  /* 0x000000ffff067224 */ /* 0x000fce00078e000e */
[----:B------:R-:W-:Y:S05]  /*10170*/  WARPSYNC.COLLECTIVE R15, `(.L_x_327) ;  /* 0x000000000f087348 */ /* 0x000fea0003c00000 */
[----:B------:R0:W1:Y:S02]  /*10180*/  SHFL.IDX P6, R14, R13, R12, R11 ;  /* 0x0000000c0d0e7389 */ /* 0x00006400000c000b */
[----:B01----:R-:W-:Y:S01]  /*10190*/  ENDCOLLECTIVE ;  /* 0x000000000000791b */ /* 0x003fe20003800000 */
.L_x_327:
[----:B------:R-:W-:Y:S01]  /*101a0*/  ULDC.64 UR4, c[0x0][0x208] ;  /* 0x0000820000047ab9 */ /* 0x000fe20000000a00 */
[----:B------:R-:W-:Y:S02]  /*101b0*/  IMAD.MOV.U32 R13, RZ, RZ, R4 ;  /* 0x000000ffff0d7224 */ /* 0x000fe400078e0004 */
[----:B------:R-:W-:Y:S01]  /*101c0*/  IMAD.MOV.U32 R12, RZ, RZ, 0x7 ;  /* 0x00000007ff0c7424 */ /* 0x000fe200078e00ff */
[----:B------:R-:W-:-:S04]  /*101d0*/  @!P5 LEA R14, P6, R8, R14, 0x1 ;  /* 0x0000000e080ed211 */ /* 0x000fc800078c08ff */
[----:B------:R-:W-:Y:S01]  /*101e0*/  @!P5 MOV R2, R14 ;  /* 0x0000000e0002d202 */ /* 0x000fe20000000f00 */
[----:B------:R-:W-:-:S04]  /*101f0*/  @!P5 IMAD.X R7, RZ, RZ, R6, P6 ;  /* 0x000000ffff07d224 */ /* 0x000fc800030e0606 */
[----:B------:R-:W-:-:S05]  /*10200*/  @!P5 IMAD.MOV.U32 R3, RZ, RZ, R7 ;  /* 0x000000ffff03d224 */ /* 0x000fca00078e0007 */
        /* <DEDUP_REMOVED lines=10> */
.L_x_328:
[----:B------:R-:W-:Y:S02]  /*102b0*/  IMAD.MOV.U32 R13, RZ, RZ, R5 ;  /* 0x000000ffff0d7224 */ /* 0x000fe400078e0005 */
[----:B------:R-:W-:-:S07]  /*102c0*/  IMAD.MOV.U32 R6, RZ, RZ, R14 ;  /* 0x000000ffff067224 */ /* 0x000fce00078e000e */
[----:B------:R-:W-:Y:S05]  /*102d0*/  WARPSYNC.COLLECTIVE R15, `(.L_x_329) ;  /* 0x000000000f087348 */ /* 0x000fea0003c00000 */
[----:B------:R0:W1:Y:S02]  /*102e0*/  SHFL.IDX P6, R14, R13, R12, R11 ;  /* 0x0000000c0d0e7389 */ /* 0x00006400000c000b */
[----:B01----:R-:W-:Y:S01]  /*102f0*/  ENDCOLLECTIVE ;  /* 0x000000000000791b */ /* 0x003fe20003800000 */
.L_x_329:
[----:B------:R-:W-:Y:S05]  /*10300*/  BRA `(.L_x_330) ;  /* 0xffffffbc004c7947 */ /* 0x000fea000383ffff */
.L_x_219:
[----:B0-----:R-:W-:-:S04]  /*10310*/  IMAD.U32 R3, RZ, RZ, UR38 ;  /* 0x00000026ff037e24 */ /* 0x001fc8000f8e00ff */
[----:B------:R0:W3:Y:S03]  /*10320*/  SYNCS.PHASECHK.TRANS64.TRYWAIT P0, [R3+URZ+0x32420], R2 ;  /* 0x03242002030075a7 */ /* 0x0000e6000800017f */
[----:B---3--:R-:W-:Y:S05]  /*10330*/  @!P0 NANOSLEEP.SYNCS 0x989680 ;  /* 0x009896800000895d */ /* 0x008fea0003900000 */
[----:B------:R-:W3:Y:S02]  /*10340*/  @!P0 SYNCS.PHASECHK.TRANS64 P0, [R3+URZ+0x32420], R2 ;  /* 0x03242002030085a7 */ /* 0x000ee4000800007f */
[----:B---3--:R-:W-:Y:S05]  /*10350*/  @!P0 BRA `(.L_x_219) ;  /* 0xfffffffc00ec8947 */ /* 0x008fea000383ffff */
[----:B------:R-:W-:Y:S05]  /*10360*/  BRA `(.L_x_331) ;  /* 0xffffffbc00c07947 */ /* 0x000fea000383ffff */
.L_x_222:
[----:B0-----:R-:W-:-:S04]  /*10370*/  IMAD.U32 R3, RZ, RZ, UR38 ;  /* 0x00000026ff037e24 */ /* 0x001fc8000f8e00ff */
[----:B------:R0:W3:Y:S03]  /*10380*/  SYNCS.PHASECHK.TRANS64.TRYWAIT P0, [R3+URZ+0x32460], R2 ;  /* 0x03246002030075a7 */ /* 0x0000e6000800017f */
[----:B---3--:R-:W-:Y:S05]  /*10390*/  @!P0 NANOSLEEP.SYNCS 0x989680 ;  /* 0x009896800000895d */ /* 0x008fea0003900000 */
[----:B------:R-:W3:Y:S02]  /*103a0*/  @!P0 SYNCS.PHASECHK.TRANS64 P0, [R3+URZ+0x32460], R2 ;  /* 0x03246002030085a7 */ /* 0x000ee4000800007f */
[----:B---3--:R-:W-:Y:S05]  /*103b0*/  @!P0 BRA `(.L_x_222) ;  /* 0xfffffffc00ec8947 */ /* 0x008fea000383ffff */
[----:B------:R-:W-:Y:S05]  /*103c0*/  BRA `(.L_x_332) ;  /* 0xffffffbc00cc7947 */ /* 0x000fea000383ffff */
.L_x_234:
[----:B-1----:R-:W-:-:S04]  /*103d0*/  IMAD.U32 R3, RZ, RZ, UR38 ;  /* 0x00000026ff037e24 */ /* 0x002fc8000f8e00ff */
[----:B------:R1:W3:Y:S03]  /*103e0*/  SYNCS.PHASECHK.TRANS64.TRYWAIT P0, [R3+URZ+0x32448], R2 ;  /* 0x03244802030075a7 */ /* 0x0002e6000800017f */
[----:B---3--:R-:W-:Y:S05]  /*103f0*/  @!P0 NANOSLEEP.SYNCS 0x989680 ;  /* 0x009896800000895d */ /* 0x008fea0003900000 */
[----:B------:R-:W3:Y:S02]  /*10400*/  @!P0 SYNCS.PHASECHK.TRANS64 P0, [R3+URZ+0x32448], R2 ;  /* 0x03244802030085a7 */ /* 0x000ee4000800007f */
[----:B---3--:R-:W-:Y:S05]  /*10410*/  @!P0 BRA `(.L_x_234) ;  /* 0xfffffffc00ec8947 */ /* 0x008fea000383ffff */
[----:B------:R-:W-:Y:S05]  /*10420*/  BRA `(.L_x_333) ;  /* 0xffffffc400cc7947 */ /* 0x000fea000383ffff */
.L_x_239:
[----:B01----:R-:W-:-:S04]  /*10430*/  IMAD.U32 R3, RZ, RZ, UR38 ;  /* 0x00000026ff037e24 */ /* 0x003fc8000f8e00ff */
[----:B------:R0:W1:Y:S03]  /*10440*/  SYNCS.PHASECHK.TRANS64.TRYWAIT P0, [R3+URZ+0x32468], R2 ;  /* 0x03246802030075a7 */ /* 0x000066000800017f */
[----:B-1----:R-:W-:Y:S05]  /*10450*/  @!P0 NANOSLEEP.SYNCS 0x989680 ;  /* 0x009896800000895d */ /* 0x002fea0003900000 */
[----:B------:R-:W1:Y:S02]  /*10460*/  @!P0 SYNCS.PHASECHK.TRANS64 P0, [R3+URZ+0x32468], R2 ;  /* 0x03246802030085a7 */ /* 0x000e64000800007f */
[----:B-1----:R-:W-:Y:S05]  /*10470*/  @!P0 BRA `(.L_x_239) ;  /* 0xfffffffc00ec8947 */ /* 0x002fea000383ffff */
[----:B------:R-:W-:Y:S05]  /*10480*/  BRA `(.L_x_334) ;  /* 0xffffffc8002c7947 */ /* 0x000fea000383ffff */
.L_x_250:
[----:B-1----:R-:W-:-:S04]  /*10490*/  MOV R3, UR38 ;  /* 0x0000002600037c02 */ /* 0x002fc80008000f00 */
[----:B------:R1:W3:Y:S03]  /*104a0*/  SYNCS.PHASECHK.TRANS64.TRYWAIT P0, [R3+URZ+0x32440], R2 ;  /* 0x03244002030075a7 */ /* 0x0002e6000800017f */
[----:B---3--:R-:W-:Y:S05]  /*104b0*/  @!P0 NANOSLEEP.SYNCS 0x989680 ;  /* 0x009896800000895d */ /* 0x008fea0003900000 */
[----:B------:R-:W3:Y:S02]  /*104c0*/  @!P0 SYNCS.PHASECHK.TRANS64 P0, [R3+URZ+0x32440], R2 ;  /* 0x03244002030085a7 */ /* 0x000ee4000800007f */
[----:B---3--:R-:W-:Y:S05]  /*104d0*/  @!P0 BRA `(.L_x_250) ;  /* 0xfffffffc00ec8947 */ /* 0x008fea000383ffff */
[----:B------:R-:W-:Y:S05]  /*104e0*/  BRA `(.L_x_335) ;  /* 0xffffffcc00ac7947 */ /* 0x000fea000383ffff */
.L_x_255:
[----:B01----:R-:W-:-:S04]  /*104f0*/  IMAD.U32 R3, RZ, RZ, UR38 ;  /* 0x00000026ff037e24 */ /* 0x003fc8000f8e00ff */
[----:B------:R0:W1:Y:S03]  /*10500*/  SYNCS.PHASECHK.TRANS64.TRYWAIT P0, [R3+URZ+0x32460], R2 ;  /* 0x03246002030075a7 */ /* 0x000066000800017f */
[----:B-1----:R-:W-:Y:S05]  /*10510*/  @!P0 NANOSLEEP.SYNCS 0x989680 ;  /* 0x009896800000895d */ /* 0x002fea0003900000 */
[----:B------:R-:W1:Y:S02]  /*10520*/  @!P0 SYNCS.PHASECHK.TRANS64 P0, [R3+URZ+0x32460], R2 ;  /* 0x03246002030085a7 */ /* 0x000e64000800007f */
[----:B-1----:R-:W-:Y:S05]  /*10530*/  @!P0 BRA `(.L_x_255) ;  /* 0xfffffffc00ec8947 */ /* 0x002fea000383ffff */
[----:B------:R-:W-:Y:S05]  /*10540*/  BRA `(.L_x_336) ;  /* 0xffffffd000107947 */ /* 0x000fea000383ffff */
.L_x_267:
[----:B-1----:R-:W-:-:S04]  /*10550*/  IMAD.U32 R3, RZ, RZ, UR38 ;  /* 0x00000026ff037e24 */ /* 0x002fc8000f8e00ff */
[----:B------:R1:W3:Y:S03]  /*10560*/  SYNCS.PHASECHK.TRANS64.TRYWAIT P0, [R3+URZ+0x32448], R2 ;  /* 0x03244802030075a7 */ /* 0x0002e6000800017f */
[----:B---3--:R-:W-:Y:S05]  /*10570*/  @!P0 NANOSLEEP.SYNCS 0x989680 ;  /* 0x009896800000895d */ /* 0x008fea0003900000 */
[----:B------:R-:W3:Y:S02]  /*10580*/  @!P0 SYNCS.PHASECHK.TRANS64 P0, [R3+URZ+0x32448], R2 ;  /* 0x03244802030085a7 */ /* 0x000ee4000800007f */
[----:B---3--:R-:W-:Y:S05]  /*10590*/  @!P0 BRA `(.L_x_267) ;  /* 0xfffffffc00ec8947 */ /* 0x008fea000383ffff */
[----:B------:R-:W-:Y:S05]  /*105a0*/  BRA `(.L_x_337) ;  /* 0xffffffd400987947 */ /* 0x000fea000383ffff */
.L_x_272:
[----:B-1----:R-:W-:-:S04]  /*105b0*/  IMAD.U32 R3, RZ, RZ, UR38 ;  /* 0x00000026ff037e24 */ /* 0x002fc8000f8e00ff */
[----:B------:R1:W3:Y:S03]  /*105c0*/  SYNCS.PHASECHK.TRANS64.TRYWAIT P0, [R3+URZ+0x32468], R2 ;  /* 0x03246802030075a7 */ /* 0x0002e6000800017f */
[----:B---3--:R-:W-:Y:S05]  /*105d0*/  @!P0 NANOSLEEP.SYNCS 0x989680 ;  /* 0x009896800000895d */ /* 0x008fea0003900000 */
[----:B------:R-:W3:Y:S02]  /*105e0*/  @!P0 SYNCS.PHASECHK.TRANS64 P0, [R3+URZ+0x32468], R2 ;  /* 0x03246802030085a7 */ /* 0x000ee4000800007f */
[----:B---3--:R-:W-:Y:S05]  /*105f0*/  @!P0 BRA `(.L_x_272) ;  /* 0xfffffffc00ec8947 */ /* 0x008fea000383ffff */
[----:B------:R-:W-:Y:S05]  /*10600*/  BRA `(.L_x_338) ;  /* 0xffffffd400fc7947 */ /* 0x000fea000383ffff */
.L_x_279:
[----:B0-----:R0:W1:Y:S02]  /*10610*/  SYNCS.PHASECHK.TRANS64.TRYWAIT P0, [R2+URZ+0x32420], R7 ;  /* 0x03242007020075a7 */ /* 0x001064000800017f */
[----:B-1----:R-:W-:Y:S05]  /*10620*/  @!P0 NANOSLEEP.SYNCS 0x989680 ;  /* 0x009896800000895d */ /* 0x002fea0003900000 */
[----:B------:R-:W1:Y:S02]  /*10630*/  @!P0 SYNCS.PHASECHK.TRANS64 P0, [R2+URZ+0x32420], R7 ;  /* 0x03242007020085a7 */ /* 0x000e64000800007f */
[----:B-1----:R-:W-:Y:S05]  /*10640*/  @!P0 BRA `(.L_x_279) ;  /* 0xfffffffc00f08947 */ /* 0x002fea000383ffff */
[----:B------:R-:W-:Y:S05]  /*10650*/  BRA `(.L_x_339) ;  /* 0xffffffdc00187947 */ /* 0x000fea000383ffff */
.L_x_280:
[----:B------:R-:W1:Y:S01]  /*10660*/  S2R R3, SR_TID.X ;  /* 0x0000000000037919 */ /* 0x000e620000002100 */
[----:B------:R-:W-:Y:S01]  /*10670*/  BSSY B0, `(.L_x_340) ;  /* 0x000000a000007945 */ /* 0x000fe20003800000 */
[----:B------:R-:W-:Y:S02]  /*10680*/  IMAD.MOV.U32 R12, RZ, RZ, RZ ;  /* 0x000000ffff0c7224 */ /* 0x000fe400078e00ff */
[----:B------:R-:W-:Y:S02]  /*10690*/  IMAD.MOV.U32 R11, RZ, RZ, 0x1f ;  /* 0x0000001fff0b7424 */ /* 0x000fe400078e00ff */
[----:B------:R-:W-:Y:S01]  /*106a0*/  IMAD.MOV.U32 R15, RZ, RZ, -0x1 ;  /* 0xffffffffff0f7424 */ /* 0x000fe200078e00ff */
[----:B-1----:R-:W-:-:S04]  /*106b0*/  SHF.R.U32.HI R3, RZ, 0x5, R3 ;  /* 0x00000005ff037819 */ /* 0x002fc80000011603 */
[----:B------:R-:W-:-:S05]  /*106c0*/  LOP3.LUT R3, R3, 0x3, RZ, 0xc0, !PT ;  /* 0x0000000303037812 */ /* 0x000fca00078ec0ff */
[----:B------:R-:W-:-:S07]  /*106d0*/  IMAD.MOV.U32 R13, RZ, RZ, R3 ;  /* 0x000000ffff0d7224 */ /* 0x000fce00078e0003 */
[----:B0-2---:R-:W-:Y:S05]  /*106e0*/  WARPSYNC.COLLECTIVE R15, `(.L_x_341) ;  /* 0x000000000f087348 */ /* 0x005fea0003c00000 */
[----:B--2---:R1:W2:Y:S02]  /*106f0*/  SHFL.IDX P6, R14, R13, R12, R11 ;  /* 0x0000000c0d0e7389 */ /* 0x0042a400000c000b */
[----:B012---:R-:W-:Y:S01]  /*10700*/  ENDCOLLECTIVE ;  /* 0x000000000000791b */ /* 0x007fe20003800000 */
.L_x_341:
[----:B------:R-:W-:Y:S05]  /*10710*/  BSYNC B0 ;  /* 0x0000000000007941 */ /* 0x000fea0003800000 */
.L_x_340:
[----:B------:R-:W-:Y:S05]  /*10720*/  BRA `(.L_x_342) ;  /* 0xffffffd800fc7947 */ /* 0x000fea000383ffff */
.L_x_281:
[----:B------:R-:W-:Y:S01]  /*10730*/  BSSY B0, `(.L_x_343) ;  /* 0x0000006000007945 */ /* 0x000fe20003800000 */
[----:B------:R-:W-:-:S07]  /*10740*/  IMAD.MOV.U32 R15, RZ, RZ, -0x1 ;  /* 0xffffffffff0f7424 */ /* 0x000fce00078e00ff */
[----:B01----:R-:W-:Y:S05]  /*10750*/  WARPSYNC.COLLECTIVE R15, `(.L_x_344) ;  /* 0x000000000f0c7348 */ /* 0x003fea0003c00000 */
[----:B------:R-:W-:Y:S02]  /*10760*/  ELECT P6, UR62, PT ;  /* 0x00000000003e782f */ /* 0x000fe400038c0000 */
[----:B------:R-:W-:Y:S01]  /*10770*/  MOV R14, UR62 ;  /* 0x0000003e000e7c02 */ /* 0x000fe20008000f00 */
[----:B01----:R-:W-:Y:S10]  /*10780*/  ENDCOLLECTIVE ;  /* 0x000000000000791b */ /* 0x003ff40003800000 */
.L_x_344:
[----:B------:R-:W-:Y:S05]  /*10790*/  BSYNC B0 ;  /* 0x0000000000007941 */ /* 0x000fea0003800000 */
.L_x_343:
[----:B------:R-:W-:Y:S05]  /*107a0*/  BRA `(.L_x_345) ;  /* 0xffffffd800f07947 */ /* 0x000fea000383ffff */
.L_x_283:
[----:B0-----:R0:W1:Y:S02]  /*107b0*/  SYNCS.PHASECHK.TRANS64.TRYWAIT P0, [R7+URZ], R4 ;  /* 0x00000004070075a7 */ /* 0x001064000800017f */
[----:B-1----:R-:W-:Y:S05]  /*107c0*/  @!P0 NANOSLEEP.SYNCS 0x989680 ;  /* 0x009896800000895d */ /* 0x002fea0003900000 */
[----:B------:R-:W1:Y:S02]  /*107d0*/  @!P0 SYNCS.PHASECHK.TRANS64 P0, [R7+URZ], R4 ;  /* 0x00000004070085a7 */ /* 0x000e64000800007f */
[----:B-1----:R-:W-:Y:S05]  /*107e0*/  @!P0 BRA `(.L_x_283) ;  /* 0xfffffffc00f08947 */ /* 0x002fea000383ffff */
[----:B------:R-:W-:Y:S05]  /*107f0*/  BRA `(.L_x_346) ;  /* 0xffffffdc002c7947 */ /* 0x000fea000383ffff */
.L_x_284:
[----:B-1----:R1:W2:Y:S02]  /*10800*/  SYNCS.PHASECHK.TRANS64.TRYWAIT P0, [R5+URZ], R0 ;  /* 0x00000000050075a7 */ /* 0x0022a4000800017f */
[----:B--2---:R-:W-:Y:S05]  /*10810*/  @!P0 NANOSLEEP.SYNCS 0x989680 ;  /* 0x009896800000895d */ /* 0x004fea0003900000 */
[----:B------:R-:W2:Y:S02]  /*10820*/  @!P0 SYNCS.PHASECHK.TRANS64 P0, [R5+URZ], R0 ;  /* 0x00000000050085a7 */ /* 0x000ea4000800007f */
[----:B--2---:R-:W-:Y:S05]  /*10830*/  @!P0 BRA `(.L_x_284) ;  /* 0xfffffffc00f08947 */ /* 0x004fea000383ffff */
[----:B------:R-:W-:Y:S05]  /*10840*/  BRA `(.L_x_347) ;  /* 0xffffffdc00207947 */ /* 0x000fea000383ffff */
.L_x_286:
[----:B-1----:R1:W2:Y:S02]  /*10850*/  SYNCS.PHASECHK.TRANS64.TRYWAIT P0, [R5+URZ], R4 ;  /* 0x00000004050075a7 */ /* 0x0022a4000800017f */
[----:B--2---:R-:W-:Y:S05]  /*10860*/  @!P0 NANOSLEEP.SYNCS 0x989680 ;  /* 0x009896800000895d */ /* 0x004fea0003900000 */
[----:B------:R-:W2:Y:S02]  /*10870*/  @!P0 SYNCS.PHASECHK.TRANS64 P0, [R5+URZ], R4 ;  /* 0x00000004050085a7 */ /* 0x000ea4000800007f */
[----:B--2---:R-:W-:Y:S05]  /*10880*/  @!P0 BRA `(.L_x_286) ;  /* 0xfffffffc00f08947 */ /* 0x004fea000383ffff */
[----:B------:R-:W-:Y:S05]  /*10890*/  BRA `(.L_x_348) ;  /* 0xffffffdc00247947 */ /* 0x000fea000383ffff */
.L_x_349:
        /* <DEDUP_REMOVED lines=14> */
.L_x_6129:


//--------------------- .text._ZN7cutlass13device_kernelIN5flash11enable_sm90INS1_16FlashAttnFwdSm90INS1_25CollectiveMainloopFwdSm90ILi2EN4cute5tupleIJNS5_1CILi1EEES8_S8_EEENS6_IJNS7_ILi128EEENS7_ILi96EEENS7_ILi64EEEEEELi256ENS_6half_tEfNS_4arch4Sm90ELb0ELb0ELb1ELb1ELb0ELb0ELb0ELb1ELb0ELb1ELb1ELb0EEENS1_21CollectiveEpilogueFwdINS6_IJSA_NS7_ILi256EEESB_EEES9_SE_SG_Li256ELb1ELb1ELb1ELb0EEENS1_36VarlenDynamicPersistentTileSchedulerILi128ELi96ELi256ELi128ELb1ELb1ELb1ELb0ELb1ELb1EEEEEEEEEvNT_6ParamsE --------------------------
	.section	.text._ZN7cutlass13device_kernelIN5flash11enable_sm90INS1_16FlashAttnFwdSm90INS1_25CollectiveMainloopFwdSm90ILi2EN4cute5tupleIJNS5_1CILi1EEES8_S8_EEENS6_IJNS7_ILi128EEENS7_ILi96EEENS7_ILi64EEEEEELi256ENS_6half_tEfNS_4arch4Sm90ELb0ELb0ELb1ELb1ELb0ELb0ELb0ELb1ELb0ELb1ELb1ELb0EEENS1_21CollectiveEpilogueFwdINS6_IJSA_NS7_ILi256EEESB_EEES9_SE_SG_Li256ELb1ELb1ELb1ELb0EEENS1_36VarlenDynamicPersistentTileSchedulerILi128ELi96ELi256ELi128ELb1ELb1ELb1ELb0ELb1ELb1EEEEEEEEEvNT_6ParamsE,"ax",@progbits
	.align	128
.text._ZN7cutlass13device_kernelIN5flash11enable_sm90INS1_16FlashAttnFwdSm90INS1_25CollectiveMainloopFwdSm90ILi2EN4cute5tupleIJNS5_1CILi1EEES8_S8_EEENS6_IJNS7_ILi128EEENS7_ILi96EEENS7_ILi64EEEEEELi256ENS_6half_tEfNS_4arch4Sm90ELb0ELb0ELb1ELb1ELb0ELb0ELb0ELb1ELb0ELb1ELb1ELb0EEENS1_21CollectiveEpilogueFwdINS6_IJSA_NS7_ILi256EEESB_EEES9_SE_SG_Li256ELb1ELb1ELb1ELb0EEENS1_36VarlenDynamicPersistentTileSchedulerILi128ELi96ELi256ELi128ELb1ELb1ELb1ELb0ELb1ELb1EEEEEEEEEvNT_6ParamsE:
        .type           _ZN7cutlass13device_kernelIN5flash11enable_sm90INS1_16FlashAttnFwdSm90INS1_25CollectiveMainloopFwdSm90ILi2EN4cute5tupleIJNS5_1CILi1EEES8_S8_EEENS6_IJNS7_ILi128EEENS7_ILi96EEENS7_ILi64EEEEEELi256ENS_6half_tEfNS_4arch4Sm90ELb0ELb0ELb1ELb1ELb0ELb0ELb0ELb1ELb0ELb1ELb1ELb0EEENS1_21CollectiveEpilogueFwdINS6_IJSA_NS7_ILi256EEESB_EEES9_SE_SG_Li256ELb1ELb1ELb1ELb0EEENS1_36VarlenDynamicPersistentTileSchedulerILi128ELi96ELi256ELi128ELb1ELb1ELb1ELb0ELb1ELb1EEEEEEEEEvNT_6ParamsE,@function
        .size           _ZN7cutlass13device_kernelIN5flash11enable_sm90INS1_16FlashAttnFwdSm90INS1_25CollectiveMainloopFwdSm90ILi2EN4cute5tupleIJNS5_1CILi1EEES8_S8_EEENS6_IJNS7_ILi128EEENS7_ILi96EEENS7_ILi64EEEEEELi256ENS_6half_tEfNS_4arch4Sm90ELb0ELb0ELb1ELb1ELb0ELb0ELb0ELb1ELb0ELb1ELb1ELb0EEENS1_21CollectiveEpilogueFwdINS6_IJSA_NS7_ILi256EEESB_EEES9_SE_SG_Li256ELb1ELb1ELb1ELb0EEENS1_36VarlenDynamicPersistentTileSchedulerILi128ELi96ELi256ELi128ELb1ELb1ELb1ELb0ELb1ELb1EEEEEEEEEvNT_6ParamsE,(.L_x_6130 - _ZN7cutlass13device_kernelIN5flash11enable_sm90INS1_16FlashAttnFwdSm90INS1_25CollectiveMainloopFwdSm90ILi2EN4cute5tupleIJNS5_1CILi1EEES8_S8_EEENS6_IJNS7_ILi128EEENS7_ILi96EEENS7_ILi64EEEEEELi256ENS_6half_tEfNS_4arch4Sm90ELb0ELb0ELb1ELb1ELb0ELb0ELb0ELb1ELb0ELb1ELb1ELb0EEENS1_21CollectiveEpilogueFwdINS6_IJSA_NS7_ILi256EEESB_EEES9_SE_SG_Li256ELb1ELb1ELb1ELb0EEENS1_36VarlenDynamicPersistentTileSchedulerILi128ELi96ELi256ELi128ELb1ELb1ELb1ELb0ELb1ELb1EEEEEEEEEvNT_6ParamsE)
        .other          _ZN7cutlass13device_kernelIN5flash11enable_sm90INS1_16FlashAttnFwdSm90INS1_25CollectiveMainloopFwdSm90ILi2EN4cute5tupleIJNS5_1CILi1EEES8_S8_EEENS6_IJNS7_ILi128EEENS7_ILi96EEENS7_ILi64EEEEEELi256ENS_6half_tEfNS_4arch4Sm90ELb0ELb0ELb1ELb1ELb0ELb0ELb0ELb1ELb0ELb1ELb1ELb0EEENS1_21CollectiveEpilogueFwdINS6_IJSA_NS7_ILi256EEESB_EEES9_SE_SG_Li256ELb1ELb1ELb1ELb0EEENS1_36VarlenDynamicPersistentTileSchedulerILi128ELi96ELi256ELi128ELb1ELb1ELb1ELb0ELb1ELb1EEEEEEEEEvNT_6ParamsE,@"STO_CUDA_ENTRY STV_DEFAULT"
_ZN7cutlass13device_kernelIN5flash11enable_sm90INS1_16FlashAttnFwdSm90INS1_25CollectiveMainloopFwdSm90ILi2EN4cute5tupleIJNS5_1CILi1EEES8_S8_EEENS6_IJNS7_ILi128EEENS7_ILi96EEENS7_ILi64EEEEEELi256ENS_6half_tEfNS_4arch4Sm90ELb0ELb0ELb1ELb1ELb0ELb0ELb0ELb1ELb0ELb1ELb1ELb0EEENS1_21CollectiveEpilogueFwdINS6_IJSA_NS7_ILi256EEESB_EEES9_SE_SG_Li256ELb1ELb1ELb1ELb0EEENS1_36VarlenDynamicPersistentTileSchedulerILi128ELi96ELi256ELi128ELb1ELb1ELb1ELb0ELb1ELb1EEEEEEEEEvNT_6ParamsE:
        /* <DEDUP_REMOVED lines=18> */
.L_x_351:
[----:B------:R-:W-:Y:S05]  /*0120*/  BSYNC B0 ;  /* 0x0000000000007941 */ /* 0x000fea0003800000 */
.L_x_350:
        /* <DEDUP_REMOVED lines=41> */
.L_x_352:
        /* <DEDUP_REMOVED lines=22> */
.L_x_353:
        /* <DEDUP_REMOVED lines=18> */
.L_x_354:
        /* <DEDUP_REMOVED lines=22> */
.L_x_355:
        /* <DEDUP_REMOVED lines=22> */
.L_x_356:
[----:B------:R-:W-:Y:S01]  /*0900*/  PLOP3.LUT P0, PT, PT, PT, UP0, 0x80, 0x0 ;  /* 0x000000000000781c */ /* 0x000fe20003f0f008 */
[----:B------:R-:W-:Y:S01]  /*0910*/  UMOV UR36, 0x1 ;  /* 0x0000000100247882 */ /* 0x000fe20000000000 */
[----:B------:R-:W-:Y:S01]  /*0920*/  NOP ;  /* 0x0000000000007918 */ /* 0x000fe20000000000 */
[----:B------:R-:W-:Y:S01]  /*0930*/  USEL UR36, UR36, 0x2, !UP0 ;  /* 0x0000000224247887 */ /* 0x000fe2000c000000 */
[----:B------:R-:W-:Y:S01]  /*0940*/  ULDC.64 UR40, c[0x0][0x208] ;  /* 0x0000820000287ab9 */ /* 0x000fe20000000a00 */
[----:B012-4-:R-:W-:Y:S08]  /*0950*/  BAR.SYNC.DEFER_BLOCKING 0x0 ;  /* 0x0000000000007b1d */ /* 0x017ff00000010000 */
[----:B------:R-:W-:Y:S05]  /*0960*/  @!P0 BRA `(.L_x_357) ;  /* 0x000000a800e88947 */ /* 0x000fea0003800000 */
.L_x_358:
[----:B------:R-:W-:-:S08]  /*0970*/  NOP ;  /* 0x0000000000007918 */ /* 0x000fd00000000000 */
[----:B------:R-:W0:Y:S02]  /*0980*/  USETMAXREG.TRY_ALLOC.CTAPOOL UP0, 0xf0 ;  /* 0x000000f0000079c8 */ /* 0x000e240008000600 */
[----:B0-----:R-:W-:-:S13]  /*0990*/  PLOP3.LUT P0, PT, PT, PT, UP0, 0x80, 0x0 ;  /* 0x000000000000781c */ /* 0x001fda0003f0f008 */
[----:B------:R-:W-:Y:S05]  /*09a0*/  @!P0 BRA `(.L_x_358) ;  /* 0xfffffffc00f08947 */ /* 0x000fea000383ffff */
[----:B------:R-:W-:Y:S01]  /*09b0*/  SHF.R.U32.HI R0, RZ, 0x7, R6 ;  /* 0x00000007ff007819 */ /* 0x000fe20000011606 */
[----:B------:R-:W0:Y:S08]  /*09c0*/  S2UR UR5, SR_CgaCtaId ;  /* 0x00000000000579c3 */ /* 0x000e300000008800 */
[----:B------:R-:W-:Y:S06]  /*09d0*/  BAR.ARV 0x8, 0x180 ;  /* 0x0206000000007b1d */ /* 0x000fec0000002000 */
[----:B------:R-:W-:Y:S01]  /*09e0*/  ISETP.NE.AND P0, PT, R0, 0x1, PT ;  /* 0x000000010000780c */ /* 0x000fe20003f05270 */
[----:B------:R-:W-:-:S12]  /*09f0*/  UMOV UR4, 0x400 ;  /* 0x0000040000047882 */ /* 0x000fd80000000000 */
[----:B------:R-:W-:Y:S06]  /*0a00*/  @!P0 BAR.ARV 0x9, 0x100 ;  /* 0x0244000000008b1d */ /* 0x000fec0000002000 */
[----:B0-----:R-:W-:Y:S02]  /*0a10*/  ULEA UR4, UR5, UR4, 0x18 ;  /* 0x0000000405047291 */ /* 0x001fe4000f8ec03f */
[----:B------:R-:W-:Y:S07]  /*0a20*/  BAR.SYNC.DEFER_BLOCKING 0x5, 0x180 ;  /* 0x0146000000007b1d */ /* 0x000fee0000010000 */
[----:B------:R-:W0:Y:S01]  /*0a30*/  LDS.128 R8, [UR4+0x228d0] ;  /* 0x0228d004ff087984 */ /* 0x000e220008000c00 */
[----:B------:R-:W-:Y:S01]  /*0a40*/  ULDC UR4, c[0x0][0xc3c] ;  /* 0x00030f0000047ab9 */ /* 0x000fe20000000800 */
[----:B------:R-:W-:Y:S06]  /*0a50*/  BAR.ARV 0x4, 0x180 ;  /* 0x0106000000007b1d */ /* 0x000fec0000002000 */
[----:B0-----:R-:W-:-:S13]  /*0a60*/  ISETP.GE.AND P0, PT, R11, UR4, PT ;  /* 0x000000040b007c0c */ /* 0x001fda000bf06270 */
[----:B------:R-:W-:Y:S05]  /*0a70*/  @P0 EXIT ;  /* 0x000000000000094d */ /* 0x000fea0003800000 */
[----:B------:R-:W-:Y:S01]  /*0a80*/  VIADD R6, R6, 0xffffff80 ;  /* 0xffffff8006067836 */ /* 0x000fe20000000000 */
[----:B------:R-:W-:Y:S01]  /*0a90*/  R2UR UR5, R9 ;  /* 0x00000000090572ca */ /* 0x000fe200000e0000 */
[----:B------:R-:W-:Y:S01]  /*0aa0*/  ULOP3.LUT UR49, UR36, 0x1, URZ, 0xfc, !UPT ;  /* 0x0000000124317892 */ /* 0x000fe2000f8efc3f */
[----:B------:R-:W-:Y:S01]  /*0ab0*/  R2UR UR6, R10 ;  /* 0x000000000a0672ca */ /* 0x000fe200000e0000 */
[----:B------:R-:W-:Y:S01]  /*0ac0*/  UMOV UR48, URZ ;  /* 0x0000003f00307c82 */ /* 0x000fe20008000000 */
[----:B------:R-:W-:Y:S01]  /*0ad0*/  SHF.R.S32.HI R3, RZ, 0x1f, R6 ;  /* 0x0000001fff037819 */ /* 0x000fe20000011406 */
[----:B------:R-:W-:Y:S01]  /*0ae0*/  UMOV UR47, URZ ;  /* 0x0000003f002f7c82 */ /* 0x000fe20008000000 */
[----:B------:R-:W-:Y:S01]  /*0af0*/  R2UR UR7, R11 ;  /* 0x000000000b0772ca */ /* 0x000fe200000e0000 */
[----:B------:R-:W-:Y:S01]  /*0b00*/  UMOV UR37, URZ ;  /* 0x0000003f00257c82 */ /* 0x000fe20008000000 */
[CC--:B------:R-:W-:Y:S02]  /*0b10*/  LEA.HI R0, R3.reuse, R6.reuse, RZ, 0x7 ;  /* 0x0000000603007211 */ /* 0x0c0fe400078f38ff */
[----:B------:R-:W-:-:S02]  /*0b20*/  LEA.HI R2, R3, R6, RZ, 0x5 ;  /* 0x0000000603027211 */ /* 0x000fc400078f28ff */
[----:B------:R-:W-:Y:S02]  /*0b30*/  LOP3.LUT R5, R0, 0xffffff80, RZ, 0xc0, !PT ;  /* 0xffffff8000057812 */ /* 0x000fe400078ec0ff */
[CC--:B------:R-:W-:Y:S01]  /*0b40*/  LEA.HI R4, R3.reuse, R6.reuse, RZ, 0x2 ;  /* 0x0000000603047211 */ /* 0x0c0fe200078f10ff */
[----:B------:R-:W-:Y:S01]  /*0b50*/  IMAD.SHL.U32 R7, R2, 0x20, RZ ;  /* 0x0000002002077824 */ /* 0x000fe200078e00ff */
[----:B------:R-:W-:Y:S01]  /*0b60*/  LEA.HI R3, R3, R6, RZ, 0x4 ;  /* 0x0000000603037211 */ /* 0x000fe200078f20ff */
[----:B------:R-:W-:Y:S01]  /*0b70*/  IMAD.IADD R222, R6, 0x1, -R5 ;  /* 0x0000000106de7824 */ /* 0x000fe200078e0a05 */
[----:B------:R-:W-:Y:S02]  /*0b80*/  LOP3.LUT R13, R4, 0xfffffffc, RZ, 0xc0, !PT ;  /* 0xfffffffc040d7812 */ /* 0x000fe400078ec0ff */
[----:B------:R-:W-:Y:S02]  /*0b90*/  SHF.R.S32.HI R2, RZ, 0x4, R3 ;  /* 0x00000004ff027819 */ /* 0x000fe40000011403 */
[----:B------:R-:W-:Y:S01]  /*0ba0*/  SHF.R.S32.HI R9, RZ, 0x1f, R222 ;  /* 0x0000001fff097819 */ /* 0x000fe200000114de */
[----:B------:R-:W-:Y:S01]  /*0bb0*/  IMAD.IADD R13, R6, 0x1, -R13 ;  /* 0x00000001060d7824 */ /* 0x000fe200078e0a0d */
[----:B------:R-:W-:-:S02]  /*0bc0*/  LOP3.LUT R5, R3, 0x3fffff0, RZ, 0xc0, !PT ;  /* 0x03fffff003057812 */ /* 0x000fc400078ec0ff */
[----:B------:R-:W-:Y:S02]  /*0bd0*/  LEA.HI R8, R9, R222, RZ, 0x2 ;  /* 0x000000de09087211 */ /* 0x000fe400078f10ff */
[----:B------:R-:W-:Y:S01]  /*0be0*/  LEA.HI R4, R3, R2, RZ, 0x1 ;  /* 0x0000000203047211 */ /* 0x000fe200078f08ff */
[----:B------:R-:W-:Y:S01]  /*0bf0*/  IMAD.IADD R5, R6, 0x1, -R5 ;  /* 0x0000000106057824 */ /* 0x000fe200078e0a05 */
[--C-:B------:R-:W-:Y:S02]  /*0c00*/  SHF.R.S32.HI R10, RZ, 0x2, R8.reuse ;  /* 0x00000002ff0a7819 */ /* 0x100fe40000011408 */
[----:B------:R-:W-:Y:S02]  /*0c10*/  SHF.R.S32.HI R11, RZ, 0x1f, R8 ;  /* 0x0000001fff0b7819 */ /* 0x000fe40000011408 */
[----:B------:R-:W-:Y:S02]  /*0c20*/  SHF.R.S32.HI R3, RZ, 0x7, R0 ;  /* 0x00000007ff037819 */ /* 0x000fe40000011400 */
[----:B------:R-:W-:-:S02]  /*0c30*/  LEA.HI R11, R11, R10, RZ, 0x3 ;  /* 0x0000000a0b0b7211 */ /* 0x000fc400078f18ff */
[----:B------:R-:W-:Y:S02]  /*0c40*/  LOP3.LUT R6, R7, 0xfffffc00, RZ, 0xc0, !PT ;  /* 0xfffffc0007067812 */ /* 0x000fe400078ec0ff */
[----:B------:R-:W-:Y:S02]  /*0c50*/  LOP3.LUT R7, R4, 0x1ffffffe, RZ, 0xc0, !PT ;  /* 0x1ffffffe04077812 */ /* 0x000fe400078ec0ff */
[----:B------:R-:W-:Y:S01]  /*0c60*/  LOP3.LUT R11, R11, 0xfffffff8, RZ, 0xc0, !PT ;  /* 0xfffffff80b0b7812 */ /* 0x000fe200078ec0ff */
[----:B------:R-:W-:Y:S01]  /*0c70*/  IMAD R6, R5, 0x40, R6 ;  /* 0x0000004005067824 */ /* 0x000fe200078e0206 */
[----:B------:R-:W-:Y:S01]  /*0c80*/  LEA.HI R0, R0, R3, RZ, 0x1 ;  /* 0x0000000300007211 */ /* 0x000fe200078f08ff */
[----:B------:R-:W-:Y:S01]  /*0c90*/  IMAD.IADD R7, R2, 0x1, -R7 ;  /* 0x0000000102077824 */ /* 0x000fe200078e0a07 */
[----:B------:R-:W-:Y:S01]  /*0ca0*/  LEA.HI R9, R9, R222, RZ, 0x5 ;  /* 0x000000de09097211 */ /* 0x000fe200078f28ff */
[----:B------:R-:W-:Y:S01]  /*0cb0*/  IMAD.IADD R10, R10, 0x1, -R11 ;  /* 0x000000010a0a7824 */ /* 0x000fe200078e0a0b */
[----:B------:R-:W-:-:S02]  /*0cc0*/  LOP3.LUT R0, R0, 0x3fffffe, RZ, 0xc0, !PT ;  /* 0x03fffffe00007812 */ /* 0x000fc400078ec0ff */
[----:B------:R-:W-:Y:S02]  /*0cd0*/  SHF.R.S32.HI R9, RZ, 0x5, R9 ;  /* 0x00000005ff097819 */ /* 0x000fe40000011409 */
[----:B------:R-:W-:Y:S01]  /*0ce0*/  LEA.HI R2, R13, R13, RZ, 0x1 ;  /* 0x0000000d0d027211 */ /* 0x000fe200078f08ff */
[----:B------:R-:W-:Y:S01]  /*0cf0*/  IMAD.IADD R0, R3, 0x1, -R0 ;  /* 0x0000000103007824 */ /* 0x000fe200078e0a00 */
[----:B------:R-:W-:Y:S01]  /*0d00*/  LOP3.LUT R5, R8, 0x7ffffffc, RZ, 0xc0, !PT ;  /* 0x7ffffffc08057812 */ /* 0x000fe200078ec0ff */
[----:B------:R-:W-:Y:S01]  /*0d10*/  IMAD R9, R9, 0x10, R10 ;  /* 0x0000001009097824 */ /* 0x000fe200078e020a */
[----:B------:R-:W-:Y:S01]  /*0d20*/  LOP3.LUT R2, R2, 0x1ffffffe, RZ, 0xc0, !PT ;  /* 0x1ffffffe02027812 */ /* 0x000fe200078ec0ff */
[----:B------:R-:W-:Y:S02]  /*0d30*/  IMAD R3, R7, 0x8, R6 ;  /* 0x0000000807037824 */ /* 0x000fe400078e0206 */
[----:B------:R-:W-:Y:S02]  /*0d40*/  IMAD R0, R0, 0x40, R9 ;  /* 0x0000004000007824 */ /* 0x000fe400078e0209 */
[----:B------:R-:W-:Y:S01]  /*0d50*/  IMAD.IADD R13, R13, 0x1, -R2 ;  /* 0x000000010d0d7824 */ /* 0x000fe200078e0a02 */
[----:B------:R-:W-:Y:S01]  /*0d60*/  STL [R1+0x38], R3 ;  /* 0x0000380301007387 */ /* 0x000fe20000100800 */
[----:B------:R-:W-:-:S03]  /*0d70*/  IMAD.IADD R5, R222, 0x1, -R5 ;  /* 0x00000001de057824 */ /* 0x000fc600078e0a05 */
[----:B------:R0:W-:Y:S01]  /*0d80*/  STL [R1+0x30], R0 ;  /* 0x0000300001007387 */ /* 0x0001e20000100800 */
[----:B------:R-:W-:-:S04]  /*0d90*/  IMAD.SHL.U32 R2, R5, 0x2, RZ ;  /* 0x0000000205027824 */ /* 0x000fc800078e00ff */
[C---:B------:R-:W-:Y:S02]  /*0da0*/  VIADD R221, R2.reuse, 0x8 ;  /* 0x0000000802dd7836 */ /* 0x040fe40000000000 */
[C---:B------:R-:W-:Y:S02]  /*0db0*/  VIADD R220, R2.reuse, 0x10 ;  /* 0x0000001002dc7836 */ /* 0x040fe40000000000 */
[C---:B------:R-:W-:Y:S01]  /*0dc0*/  VIADD R219, R2.reuse, 0x18 ;  /* 0x0000001802db7836 */ /* 0x040fe20000000000 */
[----:B------:R-:W-:Y:S01]  /*0dd0*/  SHF.R.S32.HI R5, RZ, 0x1f, R221 ;  /* 0x0000001fff057819 */ /* 0x000fe200000114dd */
[----:B0-----:R-:W-:Y:S01]  /*0de0*/  IMAD R0, R13, 0x8, R0 ;  /* 0x000000080d007824 */ /* 0x001fe200078e0200 */
[----:B------:R-:W-:Y:S01]  /*0df0*/  SHF.R.S32.HI R4, RZ, 0x1f, R220 ;  /* 0x0000001fff047819 */ /* 0x000fe200000114dc */
[C---:B------:R-:W-:Y:S01]  /*0e00*/  VIADD R218, R2.reuse, 0x20 ;  /* 0x0000002002da7836 */ /* 0x040fe20000000000 */
[----:B------:R-:W-:Y:S01]  /*0e10*/  SHF.R.S32.HI R3, RZ, 0x1f, R219 ;  /* 0x0000001fff037819 */ /* 0x000fe200000114db */
[C---:B------:R-:W-:Y:S01]  /*0e20*/  VIADD R217, R2.reuse, 0x28 ;  /* 0x0000002802d97836 */ /* 0x040fe20000000000 */
[----:B------:R0:W-:Y:S01]  /*0e30*/  STL [R1+0x34], R0 ;  /* 0x0000340001007387 */ /* 0x0001e20000100800 */
[C---:B------:R-:W-:Y:S01]  /*0e40*/  VIADD R216, R2.reuse, 0x30 ;  /* 0x0000003002d87836 */ /* 0x040fe20000000000 */
[----:B------:R-:W-:Y:S01]  /*0e50*/  SHF.R.S32.HI R5, RZ, 0x1f, R218 ;  /* 0x0000001fff057819 */ /* 0x000fe200000114da */
        /* <DEDUP_REMOVED lines=42> */
[----:B------:R-:W-:Y:S01]  /*1100*/  VIADD R16, R2, 0xe0 ;  /* 0x000000e002107836 */ /* 0x000fe20000000000 */
[----:B------:R-:W-:-:S02]  /*1110*/  SHF.R.S32.HI R224, RZ, 0x1f, R18 ;  /* 0x0000001fffe07819 */ /* 0x000fc40000011412 */
[----:B0-----:R-:W-:-:S07]  /*1120*/  SHF.R.S32.HI R223, RZ, 0x1f, R17 ;  /* 0x0000001fffdf7819 */ /* 0x001fce0000011411 */
.L_x_404:
[----:B------:R-:W-:Y:S01]  /*1130*/  ULDC.64 UR8, c[0x0][0xc88] ;  /* 0x0003220000087ab9 */ /* 0x000fe20000000a00 */
[----:B------:R-:W-:Y:S01]  /*1140*/  ULDC.64 UR10, c[0x0][0xa20] ;  /* 0x00028800000a7ab9 */ /* 0x000fe20000000a00 */
[----:B------:R-:W-:Y:S01]  /*1150*/  UIMAD.WIDE UR8, UR7, 0x4, UR8 ;  /* 0x00000004070878a5 */ /* 0x000fe2000f8e0208 */
[----:B------:R-:W-:-:S05]  /*1160*/  ULDC UR4, c[0x0][0x424] ;  /* 0x0001090000047ab9 */ /* 0x000fca0000000800 */
[----:B012---:R-:W-:Y:S02]  /*1170*/  IMAD.U32 R4, RZ, RZ, UR8 ;  /* 0x00000008ff047e24 */ /* 0x007fe4000f8e00ff */
[----:B---3--:R-:W-:Y:S01]  /*1180*/  IMAD.U32 R5, RZ, RZ, UR9 ;  /* 0x00000009ff057e24 */ /* 0x008fe2000f8e00ff */
[----:B------:R-:W-:-:S04]  /*1190*/  ULDC.64 UR8, c[0x0][0xa28] ;  /* 0x00028a0000087ab9 */ /* 0x000fc80000000a00 */
[----:B------:R-:W2:Y:S01]  /*11a0*/  LDG.E R4, desc[UR40][R4.64] ;  /* 0x0000002804047981 */ /* 0x000ea2000c1e1900 */
[----:B------:R-:W-:Y:S02]  /*11b0*/  UISETP.NE.U32.AND UP0, UPT, UR8, URZ, UPT ;  /* 0x0000003f0800728c */ /* 0x000fe4000bf05070 */
[----:B------:R-:W-:Y:S02]  /*11c0*/  UISETP.NE.U32.AND UP1, UPT, UR10, URZ, UPT ;  /* 0x0000003f0a00728c */ /* 0x000fe4000bf25070 */
[----:B------:R-:W-:Y:S02]  /*11d0*/  UISETP.NE.AND.EX UP0, UPT, UR9, URZ, UPT, UP0 ;  /* 0x0000003f0900728c */ /* 0x000fe4000bf05300 */
[----:B------:R-:W-:-:S04]  /*11e0*/  UISETP.NE.AND.EX UP1, UPT, UR11, URZ, UPT, UP1 ;  /* 0x0000003f0b00728c */ /* 0x000fc8000bf25310 */
[----:B------:R-:W-:Y:S02]  /*11f0*/  PLOP3.LUT P0, PT, PT, PT, UP0, 0x80, 0x0 ;  /* 0x000000000000781c */ /* 0x000fe40003f0f008 */
[----:B------:R-:W-:Y:S02]  /*1200*/  PLOP3.LUT P1, PT, PT, PT, UP1, 0x80, 0x0 ;  /* 0x000000000000781c */ /* 0x000fe40003f2f018 */
[----:B--2---:R-:W-:-:S13]  /*1210*/  R2UR UR46, R4 ;  /* 0x00000000042e72ca */ /* 0x004fda00000e0000 */
[----:B------:R-:W-:Y:S02]  /*1220*/  USHF.R.S32.HI UR45, URZ, 0x1f, UR46 ;  /* 0x0000001f3f2d7899 */ /* 0x000fe4000801142e */
[----:B------:R-:W-:-:S04]  /*1230*/  @UP0 ULEA UR8, UP2, UR46, UR8, 0x2 ;  /* 0x000000082e080291 */ /* 0x000fc8000f84103f */
[----:B------:R-:W-:Y:S02]  /*1240*/  @UP0 ULEA.HI.X UR9, UR46, UR9, UR45, 0x2, UP2 ;  /* 0x000000092e090291 */ /* 0x000fe400090f142d */
[----:B------:R-:W-:Y:S01]  /*1250*/  @UP1 ULEA UR10, UP0, UR46, UR10, 0x2 ;  /* 0x0000000a2e0a1291 */ /* 0x000fe2000f80103f */
[----:B------:R-:W-:-:S03]  /*1260*/  IMAD.U32 R4, RZ, RZ, UR8 ;  /* 0x00000008ff047e24 */ /* 0x000fc6000f8e00ff */
[----:B------:R-:W-:Y:S01]  /*1270*/  @UP1 ULEA.HI.X UR11, UR46, UR11, UR45, 0x2, UP0 ;  /* 0x0000000b2e0b1291 */ /* 0x000fe200080f142d */
[----:B------:R-:W-:Y:S01]  /*1280*/  IMAD.U32 R5, RZ, RZ, UR9 ;  /* 0x00000009ff057e24 */ /* 0x000fe2000f8e00ff */
[----:B------:R-:W-:Y:S01]  /*1290*/  ULDC.64 UR8, c[0x0][0x418] ;  /* 0x0001060000087ab9 */ /* 0x000fe20000000a00 */
[----:B----4-:R-:W-:-:S03]  /*12a0*/  IMAD.U32 R6, RZ, RZ, UR10 ;  /* 0x0000000aff067e24 */ /* 0x010fc6000f8e00ff */
[----:B------:R-:W-:Y:S01]  /*12b0*/  IMAD.U32 R7, RZ, RZ, UR11 ;  /* 0x0000000bff077e24 */ /* 0x000fe2000f8e00ff */
[----:B------:R-:W2:Y:S04]  /*12c0*/  @P0 LDG.E R4, desc[UR40][R4.64] ;  /* 0x0000002804040981 */ /* 0x000ea8000c1e1900 */
[----:B------:R-:W3:Y:S01]  /*12d0*/  @P1 LDG.E R6, desc[UR40][R6.64] ;  /* 0x0000002806061981 */ /* 0x000ee2000c1e1900 */
[----:B------:R-:W-:Y:S01]  /*12e0*/  UISETP.NE.U32.AND UP0, UPT, UR8, URZ, UPT ;  /* 0x0000003f0800728c */ /* 0x000fe2000bf05070 */
[----:B------:R-:W-:Y:S01]  /*12f0*/  UMOV UR44, UR5 ;  /* 0x00000005002c7c82 */ /* 0x000fe20008000000 */
[----:B------:R-:W-:Y:S02]  /*1300*/  ULDC UR5, c[0x0][0x2f0] ;  /* 0x0000bc0000057ab9 */ /* 0x000fe40000000800 */
[----:B------:R-:W-:Y:S01]  /*1310*/  UISETP.NE.AND.EX UP0, UPT, UR9, URZ, UPT, UP0 ;  /* 0x0000003f0900728c */ /* 0x000fe2000bf05300 */
[----:B------:R-:W-:Y:S01]  /*1320*/  UMOV UR51, URZ ;  /* 0x0000003f00337c82 */ /* 0x000fe20008000000 */
[----:B------:R-:W-:-:S02]  /*1330*/  ULOP3.LUT UR43, UR6, 0xffff, URZ, 0xc0, !UPT ;  /* 0x0000ffff062b7892 */ /* 0x000fc4000f8ec03f */
[----:B------:R-:W-:Y:S02]  /*1340*/  USEL UR4, UR4, 0x1, UP0 ;  /* 0x0000000104047887 */ /* 0x000fe40008000000 */
[----:B------:R-:W-:Y:S02]  /*1350*/  ULOP3.LUT UR7, UR6, 0xff0000, URZ, 0xc0, !UPT ;  /* 0x00ff000006077892 */ /* 0x000fe4000f8ec03f */
[----:B------:R-:W-:Y:S02]  /*1360*/  UIMAD UR4, UR4, UR5, URZ ;  /* 0x00000005040472a4 */ /* 0x000fe4000f8e023f */
[----:B------:R-:W-:Y:S01]  /*1370*/  ULOP3.LUT UR6, UR6, 0xff000000, URZ, 0xc0, !UPT ;  /* 0xff00000006067892 */ /* 0x000fe2000f8ec03f */
[----:B--2---:R-:W-:-:S04]  /*1380*/  @P0 R2UR UR51, R4 ;  /* 0x00000000043302ca */ /* 0x004fc800000e0000 */
[----:B---3--:R-:W-:Y:S01]  /*1390*/  @P1 R2UR UR4, R6 ;  /* 0x00000000060412ca */ /* 0x008fe200000e0000 */
[----:B-----5:R-:W-:-:S14]  /*13a0*/  @P1 BRA `(.L_x_359) ;  /* 0x0000000000341947 */ /* 0x020fdc0003800000 */
[----:B------:R-:W-:Y:S02]  /*13b0*/  ULDC.64 UR8, c[0x0][0xa08] ;  /* 0x0002820000087ab9 */ /* 0x000fe40000000a00 */
[----:B------:R-:W-:-:S04]  /*13c0*/  ISETP.NE.U32.AND P0, PT, RZ, UR8, PT ;  /* 0x00000008ff007c0c */ /* 0x000fc8000bf05070 */
[----:B------:R-:W-:-:S13]  /*13d0*/  ISETP.NE.AND.EX P0, PT, RZ, UR9, PT, P0 ;  /* 0x00000009ff007c0c */ /* 0x000fda000bf05300 */
[----:B------:R-:W-:Y:S05]  /*13e0*/  @!P0 BRA `(.L_x_359) ;  /* 0x0000000000248947 */ /* 0x000fea0003800000 */
[----:B------:R-:W-:Y:S02]  /*13f0*/  ULDC.64 UR4, c[0x0][0xa08] ;  /* 0x0002820000047ab9 */ /* 0x000fe40000000a00 */
[----:B------:R-:W-:-:S06]  /*1400*/  UIMAD.WIDE UR4, UR46, 0x4, UR4 ;  /* 0x000000042e0478a5 */ /* 0x000fcc000f8e0204 */
[----:B------:R-:W-:Y:S02]  /*1410*/  IMAD.U32 R4, RZ, RZ, UR4 ;  /* 0x00000004ff047e24 */ /* 0x000fe4000f8e00ff */
[----:B------:R-:W-:-:S05]  /*1420*/  IMAD.U32 R5, RZ, RZ, UR5 ;  /* 0x00000005ff057e24 */ /* 0x000fca000f8e00ff */
[----:B------:R-:W2:Y:S04]  /*1430*/  LDG.E R3, desc[UR40][R4.64] ;  /* 0x0000002804037981 */ /* 0x000ea8000c1e1900 */
[----:B------:R-:W3:Y:S01]  /*1440*/  LDG.E R0, desc[UR40][R4.64+0x4] ;  /* 0x0000042804007981 */ /* 0x000ee2000c1e1900 */
[----:B--2---:R-:W-:Y:S02]  /*1450*/  R2UR UR4, R3 ;  /* 0x00000000030472ca */ /* 0x004fe400000e0000 */
[----:B---3--:R-:W-:-:S13]  /*1460*/  R2UR UR5, R0 ;  /* 0x00000000000572ca */ /* 0x008fda00000e0000 */
[----:B------:R-:W-:-:S12]  /*1470*/  UIADD3 UR4, -UR4, UR5, URZ ;  /* 0x0000000504047290 */ /* 0x000fd8000fffe13f */
.L_x_359:
[----:B------:R-:W-:Y:S02]  /*1480*/  UIADD3 UR51, -UR51, UR4, URZ ;  /* 0x0000000433337290 */ /* 0x000fe4000fffe13f */
[----:B------:R-:W-:Y:S02]  /*1490*/  USHF.R.U32.HI UR6, URZ, 0x8, UR6 ;  /* 0x000000083f067899 */ /* 0x000fe40008011606 */
[----:B------:R-:W-:Y:S02]  /*14a0*/  UISETP.GE.AND UP0, UPT, UR51, 0x1, UPT ;  /* 0x000000013300788c */ /* 0x000fe4000bf06270 */
[----:B------:R-:W-:Y:S02]  /*14b0*/  UIADD3 UR4, UR51, 0x5f, URZ ;  /* 0x0000005f33047890 */ /* 0x000fe4000fffe03f */
[----:B------:R-:W-:Y:S02]  /*14c0*/  ULEA.HI UR7, UR7, UR6, URZ, 0x10 ;  /* 0x0000000607077291 */ /* 0x000fe4000f8f803f */
[----:B------:R-:W-:Y:S01]  /*14d0*/  PLOP3.LUT P0, PT, PT, PT, UP0, 0x80, 0x0 ;  /* 0x000000000000781c */ /* 0x000fe20003f0f008 */
[----:B------:R-:W-:-:S02]  /*14e0*/  UIMAD.WIDE UR4, UR4, 0x2aaaaaab, URZ ;  /* 0x2aaaaaab040478a5 */ /* 0x000fc4000f8e023f */
[----:B------:R-:W-:Y:S02]  /*14f0*/  ULOP3.LUT UR42, UR7, 0xff, URZ, 0xc0, !UPT ;  /* 0x000000ff072a7892 */ /* 0x000fe4000f8ec03f */
[----:B------:R-:W-:Y:S02]  /*1500*/  USHF.R.U32.HI UR6, URZ, 0x1f, UR5 ;  /* 0x0000001f3f067899 */ /* 0x000fe40008011605 */
[----:B------:R-:W-:Y:S01]  /*1510*/  USHF.R.U32.HI UR39, URZ, 0x10, UR7 ;  /* 0x000000103f277899 */ /* 0x000fe20008011607 */
[----:B------:R-:W-:Y:S01]  /*1520*/  UMOV UR4, URZ ;  /* 0x0000003f00047c82 */ /* 0x000fe20008000000 */
[----:B------:R-:W-:-:S04]  /*1530*/  ULEA.HI.SX32 UR9, UR5, UR6, 0x1c ;  /* 0x0000000605097291 */ /* 0x000fc8000f8fe23f */
[----:B------:R-:W-:Y:S08]  /*1540*/  @!P0 BRA `(.L_x_360) ;  /* 0x0000000000908947 */ /* 0x000ff00003800000 */
[----:B------:R-:W-:Y:S01]  /*1550*/  UISETP.NE.AND UP0, UPT, UR39, URZ, UPT ;  /* 0x0000003f2700728c */ /* 0x000fe2000bf05270 */
[----:B------:R-:W-:-:S03]  /*1560*/  ULDC UR4, c[0x0][0x9f0] ;  /* 0x00027c0000047ab9 */ /* 0x000fc60000000800 */
[----:B------:R-:W-:-:S03]  /*1570*/  USEL UR10, UR39, UR4, UP0 ;  /* 0x00000004270a7287 */ /* 0x000fc60008000000 */
[----:B------:R-:W-:Y:S01]  /*1580*/  UMOV UR4, URZ ;  /* 0x0000003f00047c82 */ /* 0x000fe20008000000 */
[----:B------:R-:W-:Y:S02]  /*1590*/  UIADD3 UR6, UR9, -0x1, UR10 ;  /* 0xffffffff09067890 */ /* 0x000fe4000fffe00a */
[----:B------:R-:W-:-:S04]  /*15a0*/  IMAD.U32 R4, RZ, RZ, UR10 ;  /* 0x0000000aff047e24 */ /* 0x000fc8000f8e00ff */
[----:B------:R-:W-:Y:S01]  /*15b0*/  IMAD.U32 R5, RZ, RZ, UR6 ;  /* 0x00000006ff057e24 */ /* 0x000fe2000f8e00ff */
[-C--:B------:R-:W-:Y:S01]  /*15c0*/  IABS R0, R4.reuse ;  /* 0x0000000400007213 */ /* 0x080fe20000000000 */
[----:B------:R-:W-:Y:S01]  /*15d0*/  ULOP3.LUT UR6, UR6, UR10, URZ, 0x3c, !UPT ;  /* 0x0000000a06067292 */ /* 0x000fe2000f8e3c3f */
[----:B------:R-:W-:Y:S02]  /*15e0*/  IABS R6, R4 ;  /* 0x0000000400067213 */ /* 0x000fe40000000000 */
[----:B------:R-:W-:Y:S02]  /*15f0*/  R2UR UR11, R0 ;  /* 0x00000000000b72ca */ /* 0x000fe400000e0000 */
[----:B------:R-:W-:-:S05]  /*1600*/  IABS R5, R5 ;  /* 0x0000000500057213 */ /* 0x000fca0000000000 */
[----:B------:R-:W-:-:S05]  /*1610*/  IMAD.MOV.U32 R4, RZ, RZ, R5 ;  /* 0x000000ffff047224 */ /* 0x000fca00078e0005 */
[----:B------:R-:W-:Y:S01]  /*1620*/  R2UR UR8, R4 ;  /* 0x00000000040872ca */ /* 0x000fe200000e0000 */
        /* <DEDUP_REMOVED lines=22> */
.L_x_360:
[----:B------:R-:W-:Y:S01]  /*1790*/  UIMAD UR38, UR42, UR4, URZ ;  /* 0x000000042a2672a4 */ /* 0x000fe2000f8e023f */
[----:B------:R-:W-:Y:S01]  /*17a0*/  IMAD.U32 R0, RZ, RZ, UR9 ;  /* 0x00000009ff007e24 */ /* 0x000fe2000f8e00ff */
[----:B------:R-:W-:Y:S01]  /*17b0*/  PLOP3.LUT P0, PT, PT, PT, PT, 0x80, 0x0 ;  /* 0x000000000000781c */ /* 0x000fe20003f0f070 */
[----:B------:R-:W-:Y:S01]  /*17c0*/  IMAD.U32 R3, RZ, RZ, UR4 ;  /* 0x00000004ff037e24 */ /* 0x000fe2000f8e00ff */
[----:B------:R-:W-:Y:S01]  /*17d0*/  CS2R R150, SRZ ;  /* 0x0000000000967805 */ /* 0x000fe2000001ff00 */
[----:B------:R-:W-:Y:S01]  /*17e0*/  IMAD.MOV.U32 R6, RZ, RZ, RZ ;  /* 0x000000ffff067224 */ /* 0x000fe200078e00ff */
[----:B------:R-:W-:Y:S01]  /*17f0*/  CS2R R148, SRZ ;  /* 0x0000000000947805 */ /* 0x000fe2000001ff00 */
[----:B------:R-:W-:Y:S01]  /*1800*/  IMAD.MOV.U32 R5, RZ, RZ, RZ ;  /* 0x000000ffff057224 */ /* 0x000fe200078e00ff */
[----:B------:R-:W-:Y:S02]  /*1810*/  VIADDMNMX R0, R3, UR38, R0, PT ;  /* 0x0000002603007c46 */ /* 0x000fe4000b800100 */
[----:B------:R-:W-:-:S02]  /*1820*/  CS2R R146, SRZ ;  /* 0x0000000000927805 */ /* 0x000fc4000001ff00 */
[----:B------:R-:W-:Y:S02]  /*1830*/  CS2R R144, SRZ ;  /* 0x0000000000907805 */ /* 0x000fe4000001ff00 */
[----:B------:R-:W-:Y:S02]  /*1840*/  CS2R R142, SRZ ;  /* 0x00000000008e7805 */ /* 0x000fe4000001ff00 */
[----:B------:R-:W-:Y:S02]  /*1850*/  R2UR UR50, R0 ;  /* 0x00000000003272ca */ /* 0x000fe400000e0000 */
        /* <DEDUP_REMOVED lines=11> */
[----:B------:R-:W-:Y:S01]  /*1910*/  CS2R R118, SRZ ;  /* 0x0000000000767805 */ /* 0x000fe2000001ff00 */
[----:B------:R-:W-:Y:S01]  /*1920*/  UISETP.GT.AND UP0, UPT, UR50, UR38, UPT ;  /* 0x000000263200728c */ /* 0x000fe2000bf04270 */
[----:B------:R-:W-:Y:S02]  /*1930*/  CS2R R116, SRZ ;  /* 0x0000000000747805 */ /* 0x000fe4000001ff00 */
[----:B------:R-:W-:Y:S02]  /*1940*/  CS2R R114, SRZ ;  /* 0x0000000000727805 */ /* 0x000fe4000001ff00 */
[----:B------:R-:W-:-:S02]  /*1950*/  CS2R R112, SRZ ;  /* 0x0000000000707805 */ /* 0x000fc4000001ff00 */
[----:B------:R-:W-:Y:S02]  /*1960*/  CS2R R110, SRZ ;  /* 0x00000000006e7805 */ /* 0x000fe4000001ff00 */
[----:B------:R-:W-:Y:S02]  /*1970*/  CS2R R108, SRZ ;  /* 0x00000000006c7805 */ /* 0x000fe4000001ff00 */
[----:B------:R-:W-:Y:S02]  /*1980*/  PLOP3.LUT P1, PT, PT, PT, UP0, 0x80, 0x0 ;  /* 0x000000000000781c */ /* 0x000fe40003f2f008 */
        /* <DEDUP_REMOVED lines=42> */
[----:B------:R-:W-:Y:S06]  /*1c30*/  @!P1 BRA `(.L_x_361) ;  /* 0x0000005000449947 */ /* 0x000fec0003800000 */
[----:B------:R-:W0:Y:S01]  /*1c40*/  S2R R0, SR_TID.X ;  /* 0x0000000000007919 */ /* 0x000e220000002100 */
[----:B------:R-:W1:Y:S01]  /*1c50*/  S2UR UR7, SR_CgaCtaId ;  /* 0x00000000000779c3 */ /* 0x000e620000008800 */
[----:B------:R-:W-:Y:S02]  /*1c60*/  UMOV UR6, 0x400 ;  /* 0x0000040000067882 */ /* 0x000fe40000000000 */
[----:B-1----:R-:W-:-:S04]  /*1c70*/  ULEA UR6, UR7, UR6, 0x18 ;  /* 0x0000000607067291 */ /* 0x002fc8000f8ec03f */
[----:B------:R-:W-:Y:S01]  /*1c80*/  UIADD3 UR6, UR6, 0x18400, URZ ;  /* 0x0001840006067890 */ /* 0x000fe2000fffe03f */
[----:B0-----:R-:W-:-:S03]  /*1c90*/  VIADD R0, R0, 0xffffff80 ;  /* 0xffffff8000007836 */ /* 0x001fc60000000000 */
[----:B------:R-:W-:Y:S02]  /*1ca0*/  ULOP3.LUT UP0, URZ, UR6, 0x1bf, URZ, 0xc0, !UPT ;  /* 0x000001bf063f7892 */ /* 0x000fe4000f80c03f */
[----:B------:R-:W-:-:S04]  /*1cb0*/  SHF.R.S32.HI R3, RZ, 0x1f, R0 ;  /* 0x0000001fff037819 */ /* 0x000fc80000011400 */
[----:B------:R-:W-:Y:S02]  /*1cc0*/  PLOP3.LUT P0, PT, PT, PT, UP0, 0x80, 0x0 ;  /* 0x000000000000781c */ /* 0x000fe40003f0f008 */
[----:B------:R-:W-:-:S04]  /*1cd0*/  LEA.HI R3, R3, R0, RZ, 0x7 ;  /* 0x0000000003037211 */ /* 0x000fc800078f38ff */
[----:B------:R-:W-:-:S06]  /*1ce0*/  SHF.R.S32.HI R3, RZ, 0x7, R3 ;  /* 0x00000007ff037819 */ /* 0x000fcc0000011403 */
[----:B------:R-:W0:Y:S02]  /*1cf0*/  SHFL.IDX PT, R3, R3, RZ, 0x1f ;  /* 0x00001fff03037589 */ /* 0x000e2400000e0000 */
[----:B0-----:R-:W-:-:S13]  /*1d00*/  R2UR UR4, R3 ;  /* 0x00000000030472ca */ /* 0x001fda00000e0000 */
        /* <DEDUP_REMOVED lines=23> */
.L_x_362:
[----:B------:R-:W0:Y:S01]  /*1e80*/  S2R R3, SR_CgaCtaId ;  /* 0x0000000000037919 */ /* 0x000e220000008800 */
[----:B------:R-:W-:Y:S01]  /*1e90*/  ULEA.HI UR4, UR48, UR48, URZ, 0x1 ;  /* 0x0000003030047291 */ /* 0x000fe2000f8f083f */
[----:B------:R-:W-:Y:S01]  /*1ea0*/  MOV R6, 0x400 ;  /* 0x0000040000067802 */ /* 0x000fe20000000f00 */
[----:B------:R-:W1:Y:S02]  /*1eb0*/  S2R R20, SR_TID.X ;  /* 0x0000000000147919 */ /* 0x000e640000002100 */
[----:B------:R-:W-:-:S04]  /*1ec0*/  ULOP3.LUT UR4, UR4, 0xfffffffe, URZ, 0xc0, !UPT ;  /* 0xfffffffe04047892 */ /* 0x000fc8000f8ec03f */
[----:B------:R-:W-:-:S06]  /*1ed0*/  UIADD3 UR4, UR48, -UR4, URZ ;  /* 0x8000000430047290 */ /* 0x000fcc000fffe03f */
[----:B------:R-:W-:Y:S01]  /*1ee0*/  IMAD.U32 R0, RZ, RZ, UR4 ;  /* 0x00000004ff007e24 */ /* 0x000fe2000f8e00ff */
[----:B0-----:R-:W-:-:S04]  /*1ef0*/  LEA R6, R3, R6, 0x18 ;  /* 0x0000000603067211 */ /* 0x001fc800078ec0ff */
[----:B------:R-:W-:Y:S02]  /*1f00*/  SHF.L.U32 R3, R0, 0x1f, RZ ;  /* 0x0000001f00037819 */ /* 0x000fe400000006ff */
[----:B-1----:R-:W-:Y:S02]  /*1f10*/  SHF.R.U32.HI R20, RZ, 0x7, R20 ;  /* 0x00000007ff147819 */ /* 0x002fe40000011614 */
[----:B------:R-:W0:Y:S03]  /*1f20*/  SYNCS.PHASECHK.TRANS64.TRYWAIT P0, [R6+URZ+0x22800], R3 ;  /* 0x02280003060075a7 */ /* 0x000e26000800017f */
[----:B------:R-:W-:Y:S01]  /*1f30*/  VIADD R7, R20, 0x8 ;  /* 0x0000000814077836 */ /* 0x000fe20000000000 */
[----:B0-----:R-:W-:Y:S06]  /*1f40*/  @!P0 BRA `(.L_x_363) ;  /* 0x000000f800a48947 */ /* 0x001fec0003800000 */
.L_x_527:
[----:B------:R-:W-:Y:S01]  /*1f50*/  IMAD.U32 R0, RZ, RZ, UR49 ;  /* 0x00000031ff007e24 */ /* 0x000fe2000f8e00ff */
[----:B------:R-:W-:Y:S05]  /*1f60*/  WARPSYNC.ALL ;  /* 0x0000000000007948 */ /* 0x000fea0003800000 */
[----:B------:R1:W-:Y:S01]  /*1f70*/  BAR.SYNC.DEFER_BLOCKING R7, 0x100 ;  /* 0x000400070000751d */ /* 0x0003e20000010000 */
[----:B------:R-:W-:-:S13]  /*1f80*/  ISETP.NE.AND P0, PT, R0, 0x3, PT ;  /* 0x000000030000780c */ /* 0x000fda0003f05270 */
[----:B-1----:R-:W-:Y:S05]  /*1f90*/  @!P0 BRA `(.L_x_364) ;  /* 0x0000000000048947 */ /* 0x002fea0003800000 */
[----:B------:R-:W-:Y:S01]  /*1fa0*/  BPT.TRAP 0x1 ;  /* 0x000000040000795c */ /* 0x000fe20000300000 */
.L_x_364:
[----:B------:R-:W-:Y:S01]  /*1fb0*/  R2UR UR22, R6 ;  /* 0x00000000061672ca */ /* 0x000fe200000e0000 */
[----:B------:R-:W-:-:S05]  /*1fc0*/  IMAD.U32 R8, RZ, RZ, UR47 ;  /* 0x0000002fff087e24 */ /* 0x000fca000f8e00ff */
[----:B------:R-:W-:-:S07]  /*1fd0*/  SHF.L.U32 R8, R8, 0x1f, RZ ;  /* 0x0000001f08087819 */ /* 0x000fce00000006ff */
[----:B------:R-:W-:-:S09]  /*1fe0*/  ULEA UR22, UR37, UR22, 0x3 ;  /* 0x0000001625167291 */ /* 0x000fd2000f8e183f */
[----:B------:R1:W2:Y:S01]  /*1ff0*/  SYNCS.PHASECHK.TRANS64.TRYWAIT P1, [UR22+0x22830], R8 ;  /* 0x02283008ff0075a7 */ /* 0x0002a20008020156 */
[----:B------:R-:W-:Y:S05]  /*2000*/  @!P0 BRA `(.L_x_365) ;  /* 0x0000000000048947 */ /* 0x000fea0003800000 */
[----:B------:R-:W-:Y:S01]  /*2010*/  BPT.TRAP 0x1 ;  /* 0x000000040000795c */ /* 0x000fe20000300000 */
.L_x_365:
[----:B--2---:R-:W-:Y:S05]  /*2020*/  @P1 BRA `(.L_x_366) ;  /* 0x0000000000081947 */ /* 0x004fea0003800000 */
[----:B------:R-:W2:Y:S02]  /*2030*/  SYNCS.PHASECHK.TRANS64.TRYWAIT P1, [UR22+0x22830], R8 ;  /* 0x02283008ff0075a7 */ /* 0x000ea40008020156 */
[----:B--2---:R-:W-:Y:S05]  /*2040*/  @!P1 BRA `(.L_x_367) ;  /* 0x000000f800789947 */ /* 0x004fea0003800000 */
.L_x_366:
[----:B------:R-:W-:Y:S01]  /*2050*/  R2UR UR4, R6 ;  /* 0x00000000060472ca */ /* 0x000fe200000e0000 */
[----:B------:R-:W-:Y:S01]  /*2060*/  ULOP3.LUT UR16, UR52, 0x10000, URZ, 0xfc, !UPT ;  /* 0x0001000034107892 */ /* 0x000fe2000f8efc3f */
[----:B------:R-:W-:Y:S01]  /*2070*/  WARPGROUP.ARRIVE ;  /* 0x00000000000079c5 */ /* 0x000fe20000000000 */
[----:B------:R-:W-:Y:S01]  /*2080*/  UMOV UR17, 0x40000040 ;  /* 0x4000004000117882 */ /* 0x000fe20000000000 */
[----:B------:R-:W-:Y:S01]  /*2090*/  UMOV UR19, 0x40000040 ;  /* 0x4000004000137882 */ /* 0x000fe20000000000 */
[----:B------:R-:W-:Y:S01]  /*20a0*/  UMOV UR5, 0x40000040 ;  /* 0x4000004000057882 */ /* 0x000fe20000000000 */
[----:B------:R-:W-:Y:S01]  /*20b0*/  UMOV UR7, 0x40000040 ;  /* 0x4000004000077882 */ /* 0x000fe20000000000 */
[----:B------:R-:W-:Y:S01]  /*20c0*/  UIADD3 UR8, UR16, 0x4, URZ ;  /* 0x0000000410087890 */ /* 0x000fe2000fffe03f */
[----:B------:R-:W-:Y:S01]  /*20d0*/  P2R R72, PR, RZ, 0x1 ;  /* 0x00000001ff487803 */ /* 0x000fe20000000000 */
[----:B------:R-:W-:Y:S01]  /*20e0*/  UMOV UR9, 0x40000040 ;  /* 0x4000004000097882 */ /* 0x000fe20000000000 */
[----:B------:R-:W-:Y:S01]  /*20f0*/  UMOV UR11, 0x40000040 ;  /* 0x40000040000b7882 */ /* 0x000fe20000000000 */
[----:B------:R-:W-:Y:S01]  /*2100*/  UIADD3 UR12, UR16, 0x6, URZ ;  /* 0x00000006100c7890 */ /* 0x000fe2000fffe03f */
[----:B------:R-:W2:Y:S01]  /*2110*/  S2R R73, SR_TID.X ;  /* 0x0000000000497919 */ /* 0x000ea20000002100 */
[----:B------:R-:W-:Y:S01]  /*2120*/  UIADD3 UR4, UR4, 0x1c400, URZ ;  /* 0x0001c40004047890 */ /* 0x000fe2000fffe03f */
[----:B------:R-:W-:Y:S01]  /*2130*/  UMOV UR13, 0x40000040 ;  /* 0x40000040000d7882 */ /* 0x000fe20000000000 */
[----:B------:R-:W-:-:S02]  /*2140*/  UMOV UR15, 0x40000040 ;  /* 0x40000040000f7882 */ /* 0x000fc40000000000 */
[----:B------:R-:W-:Y:S02]  /*2150*/  USHF.R.U32.HI UR4, URZ, 0x4, UR4 ;  /* 0x000000043f047899 */ /* 0x000fe40008011604 */
[----:B------:R-:W-:Y:S02]  /*2160*/  UIMAD UR51, UR50, -0x60, UR51 ;  /* 0xffffffa0323378a4 */ /* 0x000fe4000f8e0233 */
[----:B------:R-:W-:-:S04]  /*2170*/  ULOP3.LUT UR4, UR4, 0x3fff, URZ, 0xc0, !UPT ;  /* 0x00003fff04047892 */ /* 0x000fc8000f8ec03f */
[----:B------:R-:W-:Y:S01]  /*2180*/  ULOP3.LUT UR20, UR4, 0x10000, URZ, 0xfc, !UPT ;  /* 0x0001000004147892 */ /* 0x000fe2000f8efc3f */
[----:B0-----:R-:W-:Y:S01]  /*2190*/  IMAD.U32 R3, RZ, RZ, UR51 ;  /* 0x00000033ff037e24 */ /* 0x001fe2000f8e00ff */
[----:B------:R-:W-:Y:S02]  /*21a0*/  UIADD3 UR4, UR16, 0x2, URZ ;  /* 0x0000000210047890 */ /* 0x000fe4000fffe03f */
[----:B------:R-:W-:Y:S02]  /*21b0*/  UIMAD UR18, UR37, 0x300, UR20 ;  /* 0x00000300251278a4 */ /* 0x000fe4000f8e0214 */
[----:B------:R-:W-:Y:S02]  /*21c0*/  IADD3 R0, -R2, 0x60, R3 ;  /* 0x0000006002007810 */ /* 0x000fe40007ffe103 */
[----:B------:R-:W-:Y:S02]  /*21d0*/  UIADD3 UR6, UR18, 0x2, URZ ;  /* 0x0000000212067890 */ /* 0x000fe4000fffe03f */
[----:B------:R-:W-:Y:S01]  /*21e0*/  UIADD3 UR10, UR18, 0x4, URZ ;  /* 0x00000004120a7890 */ /* 0x000fe2000fffe03f */
[----:B------:R-:W-:Y:S01]  /*21f0*/  ISETP.GT.AND P6, PT, R0, RZ, PT ;  /* 0x000000ff0000720c */ /* 0x000fe20003fc4270 */
[----:B------:R-:W-:-:S02]  /*2200*/  UIADD3 UR14, UR18, 0x6, URZ ;  /* 0x00000006120e7890 */ /* 0x000fc4000fffe03f */
[----:B------:R-:W-:Y:S01]  /*2210*/  HGMMA.64x96x16.F32 R24, gdesc[UR16], RZ, !UPT, gsb0 ;  /* 0x01600000101879f0 */ /* 0x000fe2000c0008ff */
[C---:B------:R-:W-:Y:S02]  /*2220*/  ISETP.GT.AND P5, PT, R0.reuse, 0x1, PT ;  /* 0x000000010000780c */ /* 0x040fe40003fa4270 */
[C---:B------:R-:W-:Y:S02]  /*2230*/  ISETP.GT.AND P4, PT, R0.reuse, 0x8, PT ;  /* 0x000000080000780c */ /* 0x040fe40003f84270 */
[C---:B------:R-:W-:Y:S02]  /*2240*/  ISETP.GT.AND P3, PT, R0.reuse, 0x9, PT ;  /* 0x000000090000780c */ /* 0x040fe40003f64270 */
[C---:B------:R-:W-:Y:S02]  /*2250*/  ISETP.GT.AND P1, PT, R0.reuse, 0x10, PT ;  /* 0x000000100000780c */ /* 0x040fe40003f24270 */
[----:B------:R-:W-:Y:S02]  /*2260*/  ISETP.GT.AND P2, PT, R0, 0x11, PT ;  /* 0x000000110000780c */ /* 0x000fe40003f44270 */
[----:B--2---:R-:W-:Y:S01]  /*2270*/  LOP3.LUT R73, R73, 0x7f, RZ, 0xc0, !PT ;  /* 0x0000007f49497812 */ /* 0x004fe200078ec0ff */
[----:B------:R-:W-:-:S02]  /*2280*/  WARPGROUP.DEPBAR.LE gsb0, 0x0 ;  /* 0x00008000000079c5 */ /* 0x000fc40000010000 */
[----:B------:R-:W-:-:S06]  /*2290*/  WARPGROUP.ARRIVE ;  /* 0x00000000000079c5 */ /* 0x000fcc0000000000 */
[----:B------:R-:W-:Y:S01]  /*22a0*/  HGMMA.64x96x16.F32 R24, gdesc[UR4], R24, gsb0 ;  /* 0x01600000041879f0 */ /* 0x000fe20008000818 */
[----:B------:R-:W-:Y:S02]  /*22b0*/  ULDC UR6, c[0x0][0x9d8] ;  /* 0x0002760000067ab9 */ /* 0x000fe40000000800 */
[----:B------:R-:W-:Y:S02]  /*22c0*/  WARPGROUP.DEPBAR.LE gsb0, 0x0 ;  /* 0x00008000000079c5 */ /* 0x000fe40000010000 */
[----:B------:R-:W-:-:S06]  /*22d0*/  WARPGROUP.ARRIVE ;  /* 0x00000000000079c5 */ /* 0x000fcc0000000000 */
[----:B------:R-:W-:Y:S01]  /*22e0*/  HGMMA.64x96x16.F32 R24, gdesc[UR8], R24, gsb0 ;  /* 0x01600000081879f0 */ /* 0x000fe20008000818 */
[----:B------:R-:W-:Y:S02]  /*22f0*/  ULDC UR10, c[0x0][0x988] ;  /* 0x00026200000a7ab9 */ /* 0x000fe40000000800 */
        /* <DEDUP_REMOVED lines=18> */
[----:B------:R-:W-:Y:S01]  /*2420*/  MUFU.TANH R25, R25 ;  /* 0x0000001900197308 */ /* 0x000fe20000002400 */
        /* <DEDUP_REMOVED lines=8> */
[----:B0-----:R-:W-:Y:S01]  /*24b0*/  FSEL R3, R24, -INF , P6 ;  /* 0xff80000018037808 */ /* 0x001fe20003000000 */
        /* <DEDUP_REMOVED lines=32> */
[----:B------:R-:W-:-:S06]  /*26c0*/  FMUL.FTZ R71, R71, UR6 ;  /* 0x0000000647477c20 */ /* 0x000fcc0008410000 */
[----:B------:R0:W3:Y:S01]  /*26d0*/  MUFU.TANH R11, R34 ;  /* 0x00000022000b7308 */ /* 0x0000e20000002400 */
[----:B--2---:R-:W-:Y:S02]  /*26e0*/  FSEL R4, R4, -INF , P6 ;  /* 0xff80000004047808 */ /* 0x004fe40003000000 */
[----:B------:R-:W-:-:S05]  /*26f0*/  ISETP.GT.AND P6, PT, R0, 0x18, PT ;  /* 0x000000180000780c */ /* 0x000fca0003fc4270 */
[----:B------:R-:W2:Y:S01]  /*2700*/  MUFU.TANH R5, R27 ;  /* 0x0000001b00057308 */ /* 0x000ea20000002400 */
[----:B0-----:R-:W-:-:S04]  /*2710*/  FSEL R34, R25, -INF , P5 ;  /* 0xff80000019227808 */ /* 0x001fc80002800000 */
[----:B------:R-:W-:-:S03]  /*2720*/  FMNMX.FTZ R24, R3, R34, !PT ;  /* 0x0000002203187209 */ /* 0x000fc60007810000 */
[----:B------:R0:W4:Y:S01]  /*2730*/  MUFU.TANH R12, R35 ;  /* 0x00000023000c7308 */ /* 0x0001220000002400 */
[----:B---3--:R-:W-:Y:S02]  /*2740*/  FSEL R11, R11, -INF , P1 ;  /* 0xff8000000b0b7808 */ /* 0x008fe40000800000 */
[----:B------:R-:W-:-:S05]  /*2750*/  ISETP.GT.AND P1, PT, R0, 0x28, PT ;  /* 0x000000280000780c */ /* 0x000fca0003f24270 */
[----:B------:R-:W3:Y:S01]  /*2760*/  MUFU.TANH R36, R36 ;  /* 0x0000002400247308 */ /* 0x000ee20000002400 */
[----:B0-----:R-:W-:Y:S02]  /*2770*/  FSEL R35, R28, -INF , P4 ;  /* 0xff8000001c237808 */ /* 0x001fe40002000000 */
[----:B--2---:R-:W-:Y:S02]  /*2780*/  FSEL R5, R5, -INF , P5 ;  /* 0xff80000005057808 */ /* 0x004fe40002800000 */
[----:B------:R-:W-:Y:S02]  /*2790*/  FMNMX.FTZ R25, R35, R24, !PT ;  /* 0x0000001823197209 */ /* 0x000fe40007810000 */
[----:B------:R-:W-:Y:S01]  /*27a0*/  ISETP.GT.AND P5, PT, R0, 0x19, PT ;  /* 0x000000190000780c */ /* 0x000fe20003fa4270 */
[----:B------:R-:W0:Y:S01]  /*27b0*/  MUFU.TANH R9, R30 ;  /* 0x0000001e00097308 */ /* 0x000e220000002400 */
[----:B----4-:R-:W-:-:S07]  /*27c0*/  FSEL R12, R12, -INF , P2 ;  /* 0xff8000000c0c7808 */ /* 0x010fce0001000000 */
[----:B------:R-:W2:Y:S01]  /*27d0*/  MUFU.TANH R37, R37 ;  /* 0x0000002500257308 */ /* 0x000ea20000002400 */
[----:B---3--:R-:W-:-:S07]  /*27e0*/  FSEL R36, R36, -INF , P6 ;  /* 0xff80000024247808 */ /* 0x008fce0003000000 */
[----:B------:R3:W4:Y:S01]  /*27f0*/  MUFU.TANH R13, R38 ;  /* 0x00000026000d7308 */ /* 0x0007220000002400 */
[----:B0-----:R-:W-:Y:S02]  /*2800*/  FSEL R9, R9, -INF , P4 ;  /* 0xff80000009097808 */ /* 0x001fe40002000000 */
[----:B------:R-:W-:-:S05]  /*2810*/  ISETP.GT.AND P4, PT, R0, 0x20, PT ;  /* 0x000000200000780c */ /* 0x000fca0003f84270 */
[----:B------:R-:W0:Y:S01]  /*2820*/  MUFU.TANH R10, R31 ;  /* 0x0000001f000a7308 */ /* 0x000e220000002400 */
[----:B---3--:R-:W-:Y:S02]  /*2830*/  FSEL R38, R29, -INF , P3 ;  /* 0xff8000001d267808 */ /* 0x008fe40001800000 */
[----:B--2---:R-:W-:Y:S02]  /*2840*/  FSEL R37, R37, -INF , P5 ;  /* 0xff80000025257808 */ /* 0x004fe40002800000 */
[----:B------:R-:W-:-:S03]  /*2850*/  FMNMX.FTZ R25, R38, R25, !PT ;  /* 0x0000001926197209 */ /* 0x000fc60007810000 */
[----:B------:R-:W2:Y:S01]  /*2860*/  MUFU.TANH R40, R40 ;  /* 0x0000002800287308 */ /* 0x000ea20000002400 */
[----:B------:R-:W-:Y:S02]  /*2870*/  FMNMX.FTZ R24, R32, R25, !PT ;  /* 0x0000001920187209 */ /* 0x000fe40007810000 */
[----:B----4-:R-:W-:Y:S02]  /*2880*/  FSEL R13, R13, -INF , P6 ;  /* 0xff8000000d0d7808 */ /* 0x010fe40003000000 */
[----:B------:R-:W-:-:S03]  /*2890*/  ISETP.GT.AND P6, PT, R0, 0x30, PT ;  /* 0x000000300000780c */ /* 0x000fc60003fc4270 */
[----:B------:R3:W4:Y:S01]  /*28a0*/  MUFU.TANH R14, R39 ;  /* 0x00000027000e7308 */ /* 0x0007220000002400 */
[----:B0-----:R-:W-:Y:S02]  /*28b0*/  FSEL R10, R10, -INF , P3 ;  /* 0xff8000000a0a7808 */ /* 0x001fe40001800000 */
[----:B------:R-:W-:-:S05]  /*28c0*/  ISETP.GT.AND P3, PT, R0, 0x21, PT ;  /* 0x000000210000780c */ /* 0x000fca0003f64270 */
[----:B------:R-:W0:Y:S01]  /*28d0*/  MUFU.TANH R41, R41 ;  /* 0x0000002900297308 */ /* 0x000e220000002400 */
[----:B---3--:R-:W-:Y:S02]  /*28e0*/  FSEL R39, R33, -INF , P2 ;  /* 0xff80000021277808 */ /* 0x008fe40001000000 */
[----:B--2---:R-:W-:Y:S02]  /*28f0*/  FSEL R40, R40, -INF , P4 ;  /* 0xff80000028287808 */ /* 0x004fe40002000000 */
[----:B------:R-:W-:Y:S02]  /*2900*/  FMNMX.FTZ R25, R39, R24, !PT ;  /* 0x0000001827197209 */ /* 0x000fe40007810000 */
[----:B------:R-:W-:Y:S01]  /*2910*/  ISETP.GT.AND P2, PT, R0, 0x29, PT ;  /* 0x000000290000780c */ /* 0x000fe20003f44270 */
[----:B------:R-:W2:Y:S01]  /*2920*/  MUFU.TANH R44, R44 ;  /* 0x0000002c002c7308 */ /* 0x000ea20000002400 */
[----:B------:R-:W-:Y:S02]  /*2930*/  FMNMX.FTZ R24, R36, R25, !PT ;  /* 0x0000001924187209 */ /* 0x000fe40007810000 */
[----:B----4-:R-:W-:-:S02]  /*2940*/  FSEL R14, R14, -INF , P5 ;  /* 0xff8000000e0e7808 */ /* 0x010fc40002800000 */
[----:B------:R-:W-:Y:S02]  /*2950*/  FMNMX.FTZ R25, R37, R24, !PT ;  /* 0x0000001825197209 */ /* 0x000fe40007810000 */
[----:B------:R-:W-:Y:S01]  /*2960*/  ISETP.GT.AND P5, PT, R0, 0x31, PT ;  /* 0x000000310000780c */ /* 0x000fe20003fa4270 */
[----:B------:R-:W3:Y:S01]  /*2970*/  MUFU.TANH R45, R45 ;  /* 0x0000002d002d7308 */ /* 0x000ee20000002400 */
[----:B0-----:R-:W-:Y:S02]  /*2980*/  FSEL R41, R41, -INF , P3 ;  /* 0xff80000029297808 */ /* 0x001fe40001800000 */
[----:B------:R-:W-:-:S04]  /*2990*/  FMNMX.FTZ R24, R40, R25, !PT ;  /* 0x0000001928187209 */ /* 0x000fc80007810000 */
[----:B------:R-:W-:Y:S01]  /*29a0*/  FMNMX.FTZ R25, R41, R24, !PT ;  /* 0x0000001829197209 */ /* 0x000fe20007810000 */
[----:B------:R-:W0:Y:S01]  /*29b0*/  MUFU.TANH R48, R48 ;  /* 0x0000003000307308 */ /* 0x000e220000002400 */
[----:B--2---:R-:W-:-:S04]  /*29c0*/  FSEL R44, R44, -INF , P1 ;  /* 0xff8000002c2c7808 */ /* 0x004fc80000800000 */
[----:B------:R-:W-:-:S03]  /*29d0*/  FMNMX.FTZ R28, R44, R25, !PT ;  /* 0x000000192c1c7209 */ /* 0x000fc60007810000 */
[----:B------:R-:W2:Y:S01]  /*29e0*/  MUFU.TANH R15, R42 ;  /* 0x0000002a000f7308 */ /* 0x000ea20000002400 */
[----:B---3--:R-:W-:-:S04]  /*29f0*/  FSEL R45, R45, -INF , P2 ;  /* 0xff8000002d2d7808 */ /* 0x008fc80001000000 */
[----:B------:R-:W-:-:S03]  /*2a00*/  FMNMX.FTZ R25, R45, R28, !PT ;  /* 0x0000001c2d197209 */ /* 0x000fc60007810000 */
        /* <DEDUP_REMOVED lines=64> */
[----:B0-----:R-:W-:-:S04]  /*2e10*/  FSEL R69, R69, -INF , P1 ;  /* 0xff80000045457808 */ /* 0x001fc80000800000 */
[----:B------:R-:W-:-:S03]  /*2e20*/  FMNMX.FTZ R31, R69, R0, !PT ;  /* 0x00000000451f7209 */ /* 0x000fc60007810000 */
[----:B------:R-:W0:Y:S01]  /*2e30*/  MUFU.TANH R66, R66 ;  /* 0x0000004200427308 */ /* 0x000e220000002400 */
[----:B--2---:R-:W-:Y:S01]  /*2e40*/  FSEL R62, R62, -INF , P6 ;  /* 0xff8000003e3e7808 */ /* 0x004fe20003000000 */
[----:B------:R-:W2:Y:S06]  /*2e50*/  SHFL.BFLY PT, R0, R31, 0x2, 0x1f ;  /* 0x0c401f001f007f89 */ /* 0x000eac00000e0000 */
[----:B------:R-:W4:Y:S01]  /*2e60*/  MUFU.TANH R67, R67 ;  /* 0x0000004300437308 */ /* 0x000f220000002400 */
[----:B---3--:R-:W-:-:S07]  /*2e70*/  FSEL R63, R63, -INF , P5 ;  /* 0xff8000003f3f7808 */ /* 0x008fce0002800000 */
[----:B------:R-:W3:Y:S01]  /*2e80*/  MUFU.TANH R70, R70 ;  /* 0x0000004600467308 */ /* 0x000ee20000002400 */
[----:B0-----:R-:W-:-:S07]  /*2e90*/  FSEL R66, R66, -INF , P4 ;  /* 0xff80000042427808 */ /* 0x001fce0002000000 */
[----:B------:R-:W0:Y:S01]  /*2ea0*/  MUFU.TANH R71, R71 ;  /* 0x0000004700477308 */ /* 0x000e220000002400 */
[----:B----4-:R-:W-:Y:S02]  /*2eb0*/  FSEL R67, R67, -INF , P3 ;  /* 0xff80000043437808 */ /* 0x010fe40001800000 */
[----:B--2---:R-:W-:-:S05]  /*2ec0*/  FMNMX.FTZ R33, R31, R0, !PT ;  /* 0x000000001f217209 */ /* 0x004fca0007810000 */
[----:B------:R-:W2:Y:S01]  /*2ed0*/  SHFL.BFLY PT, R0, R33, 0x1, 0x1f ;  /* 0x0c201f0021007f89 */ /* 0x000ea200000e0000 */
[----:B---3--:R-:W-:Y:S02]  /*2ee0*/  FSEL R70, R70, -INF , P2 ;  /* 0xff80000046467808 */ /* 0x008fe40001000000 */
[----:B0-----:R-:W-:Y:S02]  /*2ef0*/  FSEL R71, R71, -INF , P1 ;  /* 0xff80000047477808 */ /* 0x001fe40000800000 */
[----:B--2---:R-:W-:-:S04]  /*2f00*/  FMNMX.FTZ R0, R33, R0, !PT ;  /* 0x0000000021007209 */ /* 0x004fc80007810000 */
        /* <DEDUP_REMOVED lines=11> */
[--C-:B------:R-:W-:Y:S01]  /*2fc0*/  FFMA.FTZ R31, R34, UR10, -R43.reuse ;  /* 0x0000000a221f7c23 */ /* 0x100fe2000801082b */
[----:B------:R-:W-:Y:S01]  /*2fd0*/  MUFU.EX2 R152, R152 ;  /* 0x0000009800987308 */ /* 0x000fe20000000800 */
        /* <DEDUP_REMOVED lines=12> */
[----:B------:R-:W-:Y:S01]  /*30a0*/  IMAD.U32 R40, RZ, RZ, UR22 ;  /* 0x00000016ff287e24 */ /* 0x000fe2000f8e00ff */
        /* <DEDUP_REMOVED lines=17> */
[----:B------:R-:W-:Y:S01]  /*31c0*/  FFMA.FTZ R43, R69, UR10, -R43 ;  /* 0x0000000a452b7c23 */ /* 0x000fe2000801082b */
[----:B------:R-:W-:Y:S02]  /*31d0*/  MUFU.EX2 R156, R156 ;  /* 0x0000009c009c7308 */ /* 0x000fe40000000800 */
[----:B------:R-:W-:-:S04]  /*31e0*/  FMNMX.FTZ R3, R25, R32, !PT ;  /* 0x0000002019037209 */ /* 0x000fc80007810000 */
[----:B------:R-:W-:Y:S02]  /*31f0*/  FMNMX.FTZ R32, R26, R3, !PT ;  /* 0x000000031a207209 */ /* 0x000fe40007810000 */
        /* <DEDUP_REMOVED lines=15> */
[----:B------:R-:W-:Y:S03]  /*32f0*/  MUFU.EX2 R44, R44 ;  /* 0x0000002c002c7308 */ /* 0x000fe60000000800 */
[----:B------:R-:W0:Y:S05]  /*3300*/  SHFL.BFLY PT, R3, R32, 0x2, 0x1f ;  /* 0x0c401f0020037f89 */ /* 0x000e2a00000e0000 */
[----:B------:R-:W2:Y:S08]  /*3310*/  MUFU.EX2 R45, R45 ;  /* 0x0000002d002d7308 */ /* 0x000eb00000000800 */
[----:B------:R-:W-:Y:S08]  /*3320*/  MUFU.EX2 R48, R48 ;  /* 0x0000003000307308 */ /* 0x000ff00000000800 */
[----:B------:R-:W3:Y:S01]  /*3330*/  MUFU.EX2 R49, R49 ;  /* 0x0000003100317308 */ /* 0x000ee20000000800 */
[----:B--2---:R-:W-:-:S02]  /*3340*/  F2FP.F16.F32.PACK_AB R162, R45, R44 ;  /* 0x0000002c2da2723e */ /* 0x004fc400000000ff */
[----:B0-----:R-:W-:-:S05]  /*3350*/  FMNMX.FTZ R34, R32, R3, !PT ;  /* 0x0000000320227209 */ /* 0x001fca0007810000 */
[----:B------:R-:W0:Y:S01]  /*3360*/  SHFL.BFLY PT, R3, R34, 0x1, 0x1f ;  /* 0x0c201f0022037f89 */ /* 0x000e2200000e0000 */
[----:B------:R-:W-:Y:S08]  /*3370*/  MUFU.EX2 R52, R52 ;  /* 0x0000003400347308 */ /* 0x000ff00000000800 */
[----:B------:R-:W2:Y:S01]  /*3380*/  MUFU.EX2 R53, R53 ;  /* 0x0000003500357308 */ /* 0x000ea20000000800 */
[----:B---3--:R-:W-:-:S07]  /*3390*/  F2FP.F16.F32.PACK_AB R164, R49, R48 ;  /* 0x0000003031a4723e */ /* 0x008fce00000000ff */
[----:B------:R-:W-:Y:S01]  /*33a0*/  MUFU.EX2 R56, R56 ;  /* 0x0000003800387308 */ /* 0x000fe20000000800 */
[----:B0-----:R-:W-:-:S07]  /*33b0*/  FMNMX.FTZ R3, R34, R3, !PT ;  /* 0x0000000322037209 */ /* 0x001fce0007810000 */
[----:B------:R-:W-:Y:S01]  /*33c0*/  MUFU.EX2 R57, R57 ;  /* 0x0000003900397308 */ /* 0x000fe20000000800 */
[----:B--2---:R-:W-:Y:S02]  /*33d0*/  F2FP.F16.F32.PACK_AB R166, R53, R52 ;  /* 0x0000003435a6723e */ /* 0x004fe400000000ff */
[C---:B------:R-:W-:Y:S01]  /*33e0*/  FSETP.NEU.FTZ.AND P1, PT, R3.reuse, -INF , PT ;  /* 0xff8000000300780b */ /* 0x040fe20003f3d000 */
[----:B------:R-:W-:-:S04]  /*33f0*/  FMUL.FTZ R32, R3, UR10 ;  /* 0x0000000a03207c20 */ /* 0x000fc80008410000 */
[----:B------:R-:W-:Y:S01]  /*3400*/  MUFU.EX2 R60, R60 ;  /* 0x0000003c003c7308 */ /* 0x000fe20000000800 */
[----:B------:R-:W-:Y:S02]  /*3410*/  FSEL R32, R32, RZ, P1 ;  /* 0x000000ff20207208 */ /* 0x000fe40000800000 */
[----:B------:R-:W-:Y:S02]  /*3420*/  ISETP.NE.AND P1, PT, R73, RZ, PT ;  /* 0x000000ff4900720c */ /* 0x000fe40003f25270 */
[----:B------:R-:W0:Y:S01]  /*3430*/  S2R R73, SR_TID.X ;  /* 0x0000000000497919 */ /* 0x000e220000002100 */
        /* <DEDUP_REMOVED lines=12> */
[----:B------:R2:W3:Y:S01]  /*3500*/  MUFU.EX2 R34, R5 ;  /* 0x0000000500227308 */ /* 0x0004e20000000800 */
[--C-:B------:R-:W-:Y:S01]  /*3510*/  FFMA.FTZ R24, R24, UR10, -R32.reuse ;  /* 0x0000000a18187c23 */ /* 0x100fe20008010820 */
[--C-:B------:R-:W-:Y:S01]  /*3520*/  FFMA.FTZ R25, R25, UR10, -R32.reuse ;  /* 0x0000000a19197c23 */ /* 0x100fe20008010820 */
[--C-:B------:R-:W-:Y:S01]  /*3530*/  FFMA.FTZ R26, R26, UR10, -R32.reuse ;  /* 0x0000000a1a1a7c23 */ /* 0x100fe20008010820 */
[--C-:B------:R-:W-:Y:S01]  /*3540*/  FFMA.FTZ R27, R27, UR10, -R32.reuse ;  /* 0x0000000a1b1b7c23 */ /* 0x100fe20008010820 */
[--C-:B------:R-:W-:Y:S01]  /*3550*/  FFMA.FTZ R28, R28, UR10, -R32.reuse ;  /* 0x0000000a1c1c7c23 */ /* 0x100fe20008010820 */
[--C-:B------:R-:W-:Y:S01]  /*3560*/  FFMA.FTZ R29, R29, UR10, -R32.reuse ;  /* 0x0000000a1d1d7c23 */ /* 0x100fe20008010820 */
[--C-:B------:R-:W-:Y:S01]  /*3570*/  FFMA.FTZ R30, R30, UR10, -R32.reuse ;  /* 0x0000000a1e1e7c23 */ /* 0x100fe20008010820 */
[----:B------:R-:W-:Y:S01]  /*3580*/  MUFU.EX2 R9, R9 ;  /* 0x0000000900097308 */ /* 0x000fe20000000800 */
[----:B--2---:R-:W-:Y:S01]  /*3590*/  FADD.FTZ R5, R152, R31 ;  /* 0x0000001f98057221 */ /* 0x004fe20000010000 */
[--C-:B------:R-:W-:Y:S01]  /*35a0*/  FFMA.FTZ R62, R62, UR10, -R32.reuse ;  /* 0x0000000a3e3e7c23 */ /* 0x100fe20008010820 */
[--C-:B------:R-:W-:Y:S01]  /*35b0*/  FFMA.FTZ R63, R63, UR10, -R32.reuse ;  /* 0x0000000a3f3f7c23 */ /* 0x100fe20008010820 */
[----:B------:R-:W-:Y:S01]  /*35c0*/  F2FP.F16.F32.PACK_AB R152, R31, R152 ;  /* 0x000000981f98723e */ /* 0x000fe200000000ff */
[----:B------:R-:W-:Y:S01]  /*35d0*/  FADD.FTZ R4, R154, R5 ;  /* 0x000000059a047221 */ /* 0x000fe20000010000 */
[--C-:B------:R-:W-:Y:S01]  /*35e0*/  FFMA.FTZ R66, R66, UR10, -R32.reuse ;  /* 0x0000000a42427c23 */ /* 0x100fe20008010820 */
[----:B------:R-:W-:Y:S01]  /*35f0*/  FFMA.FTZ R67, R67, UR10, -R32 ;  /* 0x0000000a43437c23 */ /* 0x000fe20008010820 */
[----:B------:R-:W2:Y:S01]  /*3600*/  MUFU.EX2 R10, R10 ;  /* 0x0000000a000a7308 */ /* 0x000ea20000000800 */
[----:B------:R-:W-:Y:S01]  /*3610*/  FADD.FTZ R5, R33, R4 ;  /* 0x0000000421057221 */ /* 0x000fe20000010000 */
[----:B---3--:R-:W-:Y:S01]  /*3620*/  FADD.FTZ R4, R153, R34 ;  /* 0x0000002299047221 */ /* 0x008fe20000010000 */
[----:B0-----:R-:W-:Y:S01]  /*3630*/  SHF.R.U32.HI R73, RZ, 0x7, R73 ;  /* 0x00000007ff497819 */ /* 0x001fe20000011649 */
[--C-:B------:R-:W-:Y:S01]  /*3640*/  FFMA.FTZ R70, R70, UR10, -R32.reuse ;  /* 0x0000000a46467c23 */ /* 0x100fe20008010820 */
[----:B------:R-:W-:Y:S01]  /*3650*/  FFMA.FTZ R32, R71, UR10, -R32 ;  /* 0x0000000a47207c23 */ /* 0x000fe20008010820 */
[----:B------:R-:W-:-:S02]  /*3660*/  F2FP.F16.F32.PACK_AB R154, R33, R154 ;  /* 0x0000009a219a723e */ /* 0x000fc400000000ff */
[----:B------:R-:W0:Y:S01]  /*3670*/  MUFU.EX2 R11, R11 ;  /* 0x0000000b000b7308 */ /* 0x000e220000000800 */
[----:B------:R-:W-:Y:S02]  /*3680*/  F2FP.F16.F32.PACK_AB R168, R57, R56 ;  /* 0x0000003839a8723e */ /* 0x000fe400000000ff */
[----:B------:R-:W-:-:S05]  /*3690*/  F2FP.F16.F32.PACK_AB R153, R34, R153 ;  /* 0x000000992299723e */ /* 0x000fca00000000ff */
[----:B------:R3:W4:Y:S01]  /*36a0*/  MUFU.EX2 R36, R12 ;  /* 0x0000000c00247308 */ /* 0x0007220000000800 */
[----:B--2---:R-:W-:-:S07]  /*36b0*/  F2FP.F16.F32.PACK_AB R155, R10, R9 ;  /* 0x000000090a9b723e */ /* 0x004fce00000000ff */
[----:B------:R-:W2:Y:S01]  /*36c0*/  MUFU.EX2 R13, R13 ;  /* 0x0000000d000d7308 */ /* 0x000ea20000000800 */
[----:B---3--:R-:W-:Y:S01]  /*36d0*/  FADD.FTZ R12, R156, R5 ;  /* 0x000000059c0c7221 */ /* 0x008fe20000010000 */
[----:B------:R-:W-:Y:S01]  /*36e0*/  FADD.FTZ R5, R9, R4 ;  /* 0x0000000409057221 */ /* 0x000fe20000010000 */
[C---:B------:R-:W-:Y:S02]  /*36f0*/  F2FP.F16.F32.PACK_AB R156, R35.reuse, R156 ;  /* 0x0000009c239c723e */ /* 0x040fe400000000ff */
[----:B------:R-:W-:Y:S01]  /*3700*/  FADD.FTZ R39, R35, R12 ;  /* 0x0000000c23277221 */ /* 0x000fe20000010000 */
[----:B------:R-:W-:Y:S01]  /*3710*/  FADD.FTZ R38, R10, R5 ;  /* 0x000000050a267221 */ /* 0x000fe20000010000 */
[----:B------:R-:W-:Y:S01]  /*3720*/  IADD3 R12, -R73, 0xb, RZ ;  /* 0x0000000b490c7810 */ /* 0x000fe20007ffe1ff */
[----:B------:R-:W3:Y:S01]  /*3730*/  MUFU.EX2 R14, R14 ;  /* 0x0000000e000e7308 */ /* 0x000ee20000000800 */
[----:B------:R-:W-:Y:S01]  /*3740*/  FADD.FTZ R4, R158, R39 ;  /* 0x000000279e047221 */ /* 0x000fe20000010000 */
[----:B0-----:R-:W-:Y:S01]  /*3750*/  FADD.FTZ R5, R11, R38 ;  /* 0x000000260b057221 */ /* 0x001fe20000010000 */
[----:B------:R-:W-:-:S02]  /*3760*/  F2FP.F16.F32.PACK_AB R158, R37, R158 ;  /* 0x0000009e259e723e */ /* 0x000fc400000000ff */
[----:B------:R-:W-:Y:S01]  /*3770*/  FADD.FTZ R39, R37, R4 ;  /* 0x0000000425277221 */ /* 0x000fe20000010000 */
[----:B------:R-:W-:Y:S02]  /*3780*/  @!P1 VIADD R4, R40, 0x22840 ;  /* 0x0002284028049836 */ /* 0x000fe40000000000 */
[----:B----4-:R-:W-:Y:S01]  /*3790*/  FADD.FTZ R38, R36, R5 ;  /* 0x0000000524267221 */ /* 0x010fe20000010000 */
[----:B------:R-:W0:Y:S01]  /*37a0*/  MUFU.EX2 R15, R15 ;  /* 0x0000000f000f7308 */ /* 0x000e220000000800 */
[----:B------:R-:W-:Y:S01]  /*37b0*/  FADD.FTZ R40, R160, R39 ;  /* 0x00000027a0287221 */ /* 0x000fe20000010000 */
[----:B------:R-:W-:Y:S01]  /*37c0*/  F2FP.F16.F32.PACK_AB R160, R41, R160 ;  /* 0x000000a029a0723e */ /* 0x000fe200000000ff */
[----:B--2---:R-:W-:Y:S01]  /*37d0*/  FADD.FTZ R5, R13, R38 ;  /* 0x000000260d057221 */ /* 0x004fe20000010000 */
[----:B------:R-:W-:Y:S01]  /*37e0*/  @!P1 PRMT R4, RZ, 0x654, R4 ;  /* 0x00000654ff049816 */ /* 0x000fe20000000004 */
[----:B------:R-:W-:Y:S01]  /*37f0*/  FADD.FTZ R39, R41, R40 ;  /* 0x0000002829277221 */ /* 0x000fe20000010000 */
[----:B------:R2:W-:Y:S06]  /*3800*/  BAR.ARV R12, 0x100 ;  /* 0x0004000c0000751d */ /* 0x0005ec0000002000 */
[----:B------:R-:W4:Y:S01]  /*3810*/  MUFU.EX2 R20, R20 ;  /* 0x0000001400147308 */ /* 0x000f220000000800 */
[----:B------:R-:W-:Y:S01]  /*3820*/  FADD.FTZ R40, R44, R39 ;  /* 0x000000272c287221 */ /* 0x000fe20000010000 */
[----:B---3--:R-:W-:Y:S01]  /*3830*/  FADD.FTZ R38, R14, R5 ;  /* 0x000000050e267221 */ /* 0x008fe20000010000 */
[----:B------:R4:W-:Y:S01]  /*3840*/  @!P1 SYNCS.ARRIVE.TRANS64.RED.A1T0 RZ, [R4+URZ], RZ ;  /* 0x000000ff04ff99a7 */ /* 0x0009e2000810043f */
[----:B------:R-:W-:Y:S01]  /*3850*/  F2FP.F16.F32.PACK_AB R157, R36, R11 ;  /* 0x0000000b249d723e */ /* 0x000fe200000000ff */
[----:B------:R-:W-:Y:S01]  /*3860*/  FADD.FTZ R39, R45, R40 ;  /* 0x000000282d277221 */ /* 0x000fe20000010000 */
[----:B0-----:R-:W-:Y:S01]  /*3870*/  FADD.FTZ R5, R15, R38 ;  /* 0x000000260f057221 */ /* 0x001fe20000010000 */
[----:B------:R-:W-:Y:S01]  /*3880*/  F2FP.F16.F32.PACK_AB R159, R14, R13 ;  /* 0x0000000d0e9f723e */ /* 0x000fe200000000ff */
[----:B------:R-:W0:Y:S01]  /*3890*/  MUFU.EX2 R21, R21 ;  /* 0x0000001500157308 */ /* 0x000e220000000800 */
[----:B------:R-:W-:-:S04]  /*38a0*/  FADD.FTZ R38, R48, R39 ;  /* 0x0000002730267221 */ /* 0x000fc80000010000 */
[----:B------:R-:W-:-:S03]  /*38b0*/  FADD.FTZ R39, R49, R38 ;  /* 0x0000002631277221 */ /* 0x000fc60000010000 */
[----:B------:R-:W3:Y:S01]  /*38c0*/  MUFU.EX2 R24, R24 ;  /* 0x0000001800187308 */ /* 0x000ee20000000800 */
[----:B----4-:R-:W-:Y:S01]  /*38d0*/  FADD.FTZ R4, R20, R5 ;  /* 0x0000000514047221 */ /* 0x010fe20000010000 */
[----:B------:R-:W-:Y:S01]  /*38e0*/  FADD.FTZ R38, R52, R39 ;  /* 0x0000002734267221 */ /* 0x000fe20000010000 */
[----:B------:R-:W-:-:S03]  /*38f0*/  F2FP.F16.F32.PACK_AB R161, R20, R15 ;  /* 0x0000000f14a1723e */ /* 0x000fc600000000ff */
[----:B------:R-:W-:Y:S02]  /*3900*/  FADD.FTZ R39, R53, R38 ;  /* 0x0000002635277221 */ /* 0x000fe40000010000 */
[----:B------:R-:W4:Y:S01]  /*3910*/  MUFU.EX2 R25, R25 ;  /* 0x0000001900197308 */ /* 0x000f220000000800 */
[----:B0-----:R-:W-:Y:S01]  /*3920*/  FADD.FTZ R5, R21, R4 ;  /* 0x0000000415057221 */ /* 0x001fe20000010000 */
[----:B------:R-:W-:-:S04]  /*3930*/  FADD.FTZ R38, R56, R39 ;  /* 0x0000002738267221 */ /* 0x000fc80000010000 */
[----:B------:R-:W-:Y:S02]  /*3940*/  FADD.FTZ R31, R57, R38 ;  /* 0x00000026391f7221 */ /* 0x000fe40000010000 */
[----:B------:R-:W0:Y:S01]  /*3950*/  MUFU.EX2 R26, R26 ;  /* 0x0000001a001a7308 */ /* 0x000e220000000800 */
[----:B---3--:R-:W-:Y:S01]  /*3960*/  FADD.FTZ R4, R24, R5 ;  /* 0x0000000518047221 */ /* 0x008fe20000010000 */
[----:B------:R-:W-:Y:S01]  /*3970*/  FADD.FTZ R38, R60, R31 ;  /* 0x0000001f3c267221 */ /* 0x000fe20000010000 */
[----:B------:R-:W-:-:S05]  /*3980*/  F2FP.F16.F32.PACK_AB R163, R24, R21 ;  /* 0x0000001518a3723e */ /* 0x000fca00000000ff */
[----:B------:R-:W3:Y:S01]  /*3990*/  MUFU.EX2 R27, R27 ;  /* 0x0000001b001b7308 */ /* 0x000ee20000000800 */
[----:B----4-:R-:W-:-:S07]  /*39a0*/  FADD.FTZ R5, R25, R4 ;  /* 0x0000000419057221 */ /* 0x010fce0000010000 */
[----:B------:R-:W4:Y:S01]  /*39b0*/  MUFU.EX2 R28, R28 ;  /* 0x0000001c001c7308 */ /* 0x000f220000000800 */
[C---:B0-----:R-:W-:Y:S01]  /*39c0*/  FADD.FTZ R4, R26.reuse, R5 ;  /* 0x000000051a047221 */ /* 0x041fe20000010000 */
[----:B------:R-:W-:-:S06]  /*39d0*/  F2FP.F16.F32.PACK_AB R165, R26, R25 ;  /* 0x000000191aa5723e */ /* 0x000fcc00000000ff */
[----:B------:R-:W0:Y:S01]  /*39e0*/  MUFU.EX2 R61, R61 ;  /* 0x0000003d003d7308 */ /* 0x000e220000000800 */
[----:B---3--:R-:W-:-:S07]  /*39f0*/  FADD.FTZ R5, R27, R4 ;  /* 0x000000041b057221 */ /* 0x008fce0000010000 */
[----:B------:R-:W3:Y:S01]  /*3a00*/  MUFU.EX2 R29, R29 ;  /* 0x0000001d001d7308 */ /* 0x000ee20000000800 */
[C---:B----4-:R-:W-:Y:S01]  /*3a10*/  FADD.FTZ R4, R28.reuse, R5 ;  /* 0x000000051c047221 */ /* 0x050fe20000010000 */
[----:B------:R-:W-:-:S06]  /*3a20*/  F2FP.F16.F32.PACK_AB R167, R28, R27 ;  /* 0x0000001b1ca7723e */ /* 0x000fcc00000000ff */
[----:B------:R-:W4:Y:S01]  /*3a30*/  MUFU.EX2 R64, R64 ;  /* 0x0000004000407308 */ /* 0x000f220000000800 */
[C---:B0-----:R-:W-:Y:S01]  /*3a40*/  FADD.FTZ R31, R61.reuse, R38 ;  /* 0x000000263d1f7221 */ /* 0x041fe20000010000 */
[----:B------:R-:W-:-:S06]  /*3a50*/  F2FP.F16.F32.PACK_AB R170, R61, R60 ;  /* 0x0000003c3daa723e */ /* 0x000fcc00000000ff */
[----:B------:R-:W0:Y:S01]  /*3a60*/  MUFU.EX2 R30, R30 ;  /* 0x0000001e001e7308 */ /* 0x000e220000000800 */
[----:B---3--:R-:W-:-:S07]  /*3a70*/  FADD.FTZ R5, R29, R4 ;  /* 0x000000041d057221 */ /* 0x008fce0000010000 */
[----:B------:R-:W3:Y:S01]  /*3a80*/  MUFU.EX2 R65, R65 ;  /* 0x0000004100417308 */ /* 0x000ee20000000800 */
[----:B----4-:R-:W-:-:S07]  /*3a90*/  FADD.FTZ R4, R64, R31 ;  /* 0x0000001f40047221 */ /* 0x010fce0000010000 */
[----:B------:R-:W4:Y:S01]  /*3aa0*/  MUFU.EX2 R62, R62 ;  /* 0x0000003e003e7308 */ /* 0x000f220000000800 */
[C---:B0-----:R-:W-:Y:S01]  /*3ab0*/  FADD.FTZ R5, R30.reuse, R5 ;  /* 0x000000051e057221 */ /* 0x041fe20000010000 */
[----:B------:R-:W-:-:S06]  /*3ac0*/  F2FP.F16.F32.PACK_AB R169, R30, R29 ;  /* 0x0000001d1ea9723e */ /* 0x000fcc00000000ff */
[----:B------:R-:W0:Y:S01]  /*3ad0*/  MUFU.EX2 R63, R63 ;  /* 0x0000003f003f7308 */ /* 0x000e220000000800 */
[C---:B---3--:R-:W-:Y:S01]  /*3ae0*/  FADD.FTZ R31, R65.reuse, R4 ;  /* 0x00000004411f7221 */ /* 0x048fe20000010000 */
[----:B------:R-:W-:-:S06]  /*3af0*/  F2FP.F16.F32.PACK_AB R172, R65, R64 ;  /* 0x0000004041ac723e */ /* 0x000fcc00000000ff */
        /* <DEDUP_REMOVED lines=11> */
[----:B0-----:R-:W-:-:S07]  /*3bb0*/  FADD.FTZ R10, R70, R5 ;  /* 0x00000005460a7221 */ /* 0x001fce0000010000 */
[----:B------:R-:W0:Y:S01]  /*3bc0*/  MUFU.EX2 R43, R43 ;  /* 0x0000002b002b7308 */ /* 0x000e220000000800 */
[----:B---3--:R-:W-:Y:S01]  /*3bd0*/  FADD.FTZ R38, R68, R31 ;  /* 0x0000001f44267221 */ /* 0x008fe20000010000 */
[C---:B----4-:R-:W-:Y:S01]  /*3be0*/  FADD.FTZ R5, R175.reuse, R10 ;  /* 0x0000000aaf057221 */ /* 0x050fe20000010000 */
[----:B------:R-:W-:Y:S02]  /*3bf0*/  F2FP.F16.F32.PACK_AB R175, R175, R70 ;  /* 0x00000046afaf723e */ /* 0x000fe400000000ff */
[C---:B0-----:R-:W-:Y:S01]  /*3c00*/  FADD.FTZ R4, R43.reuse, R38 ;  /* 0x000000262b047221 */ /* 0x041fe20000010000 */
[----:B------:R-:W-:Y:S01]  /*3c10*/  F2FP.F16.F32.PACK_AB R174, R43, R68 ;  /* 0x000000442bae723e */ /* 0x000fe200000000ff */
[----:B--2---:R-:W-:Y:S06]  /*3c20*/  @!P0 BRA `(.L_x_368) ;  /* 0x0000000000048947 */ /* 0x004fec0003800000 */
[----:B------:R-:W-:Y:S01]  /*3c30*/  BPT.TRAP 0x1 ;  /* 0x000000040000795c */ /* 0x000fe20000300000 */
.L_x_368:
[----:B------:R0:W2:Y:S01]  /*3c40*/  SYNCS.PHASECHK.TRANS64.TRYWAIT P2, [UR22+0x22850], R8 ;  /* 0x02285008ff0075a7 */ /* 0x0000a20008040156 */
[----:B------:R-:W-:Y:S05]  /*3c50*/  @!P0 BRA `(.L_x_369) ;  /* 0x0000000000048947 */ /* 0x000fea0003800000 */
[----:B------:R-:W-:Y:S01]  /*3c60*/  BPT.TRAP 0x1 ;  /* 0x000000040000795c */ /* 0x000fe20000300000 */
.L_x_369:
[----:B--2---:R-:W-:Y:S05]  /*3c70*/  @P2 BRA `(.L_x_370) ;  /* 0x0000000000082947 */ /* 0x004fea0003800000 */
[----:B------:R-:W2:Y:S02]  /*3c80*/  SYNCS.PHASECHK.TRANS64.TRYWAIT P2, [UR22+0x22850], R8 ;  /* 0x02285008ff0075a7 */ /* 0x000ea40008040156 */
[----:B--2---:R-:W-:Y:S05]  /*3c90*/  @!P2 BRA `(.L_x_371) ;  /* 0x000000dc007ca947 */ /* 0x004fea0003800000 */
.L_x_370:
[----:B------:R-:W-:Y:S01]  /*3ca0*/  R2UR UR6, R6 ;  /* 0x00000000060672ca */ /* 0x000fe200000e0000 */
[----:B------:R3:W-:Y:S06]  /*3cb0*/  BAR.SYNC.DEFER_BLOCKING R7, 0x100 ;  /* 0x000400070000751d */ /* 0x0007ec0000010000 */
[----:B------:R-:W-:Y:S01]  /*3cc0*/  UMOV UR7, 0x40000040 ;  /* 0x4000004000077882 */ /* 0x000fe20000000000 */
[----:B------:R-:W-:-:S05]  /*3cd0*/  VOTEU.ALL UP0, P1 ;  /* 0x00000000003f7886 */ /* 0x000fca0000800000 */
[----:B------:R-:W-:Y:S02]  /*3ce0*/  UIADD3 UR6, UR6, 0x400, URZ ;  /* 0x0000040006067890 */ /* 0x000fe4000fffe03f */
[----:B------:R-:W-:Y:S02]  /*3cf0*/  @!UP0 UIADD3 UR22, UR22, 0x22860, URZ ;  /* 0x0002286016168890 */ /* 0x000fe4000fffe03f */
[----:B------:R-:W-:Y:S02]  /*3d00*/  USHF.R.U32.HI UR6, URZ, 0x4, UR6 ;  /* 0x000000043f067899 */ /* 0x000fe40008011606 */
[----:B------:R-:W-:Y:S02]  /*3d10*/  @!UP0 UPRMT UR22, URZ, 0x654, UR22 ;  /* 0x000006543f168896 */ /* 0x000fe40008000016 */
[----:B------:R-:W-:-:S04]  /*3d20*/  ULOP3.LUT UR6, UR6, 0x3fff, URZ, 0xc0, !UPT ;  /* 0x00003fff06067892 */ /* 0x000fc8000f8ec03f */
[----:B------:R-:W-:Y:S01]  /*3d30*/  ULOP3.LUT UR21, UR6, 0x3000000, URZ, 0xfc, !UPT ;  /* 0x0300000006157892 */ /* 0x000fe2000f8efc3f */
[----:B------:R-:W-:-:S03]  /*3d40*/  WARPGROUP.ARRIVE ;  /* 0x00000000000079c5 */ /* 0x000fc60000000000 */
[----:B------:R-:W-:-:S07]  /*3d50*/  UIMAD UR11, UR37, 0xc00, UR21 ;  /* 0x00000c00250b78a4 */ /* 0x000fce000f8e0215 */
[----:B------:R-:W-:Y:S02]  /*3d60*/  UMOV UR6, UR11 ;  /* 0x0000000b00067c82 */ /* 0x000fe40008000000 */
[----:B------:R-:W-:Y:S01]  /*3d70*/  HGMMA.64x256x16.F32 R24, R152, gdesc[UR4].tnspB, RZ, !UPT, gsb0 ;  /* 0x43e0000498187df0 */ /* 0x000fe2000c0008ff */
        /* <DEDUP_REMOVED lines=29> */
[----:B------:R-:W-:Y:S03]  /*3f50*/  HGMMA.64x256x16.F32 R24, R172, gdesc[UR4].tnspB, R24, gsb0 ;  /* 0x43e00004ac187df0 */ /* 0x000fe60008000818 */
[----:B------:R-:W-:Y:S02]  /*3f60*/  WARPGROUP.DEPBAR.LE gsb0, 0x0 ;  /* 0x00008000000079c5 */ /* 0x000fe40000010000 */
[----:B------:R-:W-:Y:S01]  /*3f70*/  @!P1 SYNCS.ARRIVE.TRANS64.RED.A1T0 RZ, [UR22], RZ ;  /* 0x000000ffffff99a7 */ /* 0x000fe20008100416 */
[----:B------:R-:W-:-:S04]  /*3f80*/  UIADD3 UR22, UR50, -0x2, URZ ;  /* 0xfffffffe32167890 */ /* 0x000fc8000fffe03f */
[----:B------:R-:W-:-:S06]  /*3f90*/  UISETP.GE.AND UP0, UPT, UR22, UR38, UPT ;  /* 0x000000261600728c */ /* 0x000fcc000bf06270 */
[----:B------:R-:W-:-:S13]  /*3fa0*/  PLOP3.LUT P2, PT, PT, PT, UP0, 0x80, 0x0 ;  /* 0x000000000000781c */ /* 0x000fda0003f4f008 */
[----:B---3--:R-:W-:Y:S05]  /*3fb0*/  @!P2 BRA `(.L_x_372) ;  /* 0x0000002000d8a947 */ /* 0x008fea0003800000 */
[----:B------:R-:W-:Y:S01]  /*3fc0*/  IMAD.MOV.U32 R7, RZ, RZ, R3 ;  /* 0x000000ffff077224 */ /* 0x000fe200078e0003 */
[----:B------:R-:W-:Y:S01]  /*3fd0*/  ULDC UR24, c[0x0][0x9d8] ;  /* 0x0002760000187ab9 */ /* 0x000fe20000000800 */
[----:B012---:R-:W-:Y:S01]  /*3fe0*/  IMAD.MOV.U32 R8, RZ, RZ, R0 ;  /* 0x000000ffff087224 */ /* 0x007fe200078e0000 */
[----:B------:R-:W-:-:S06]  /*3ff0*/  ULDC UR23, c[0x0][0x988] ;  /* 0x0002620000177ab9 */ /* 0x000fcc0000000800 */
.L_x_381:
[----:B------:R-:W-:Y:S01]  /*4000*/  UIADD3 UR37, UR37, 0x1, URZ ;  /* 0x0000000125257890 */ /* 0x000fe2000fffe03f */
[----:B------:R-:W-:Y:S01]  /*4010*/  UMOV UR6, UR22 ;  /* 0x0000001600067c82 */ /* 0x000fe20008000000 */
[----:B------:R-:W-:Y:S02]  /*4020*/  UIADD3 UR22, UR22, -0x1, URZ ;  /* 0xffffffff16167890 */ /* 0x000fe4000fffe03f */
[----:B------:R-:W-:-:S04]  /*4030*/  UISETP.NE.AND UP0, UPT, UR37, 0x2, UPT ;  /* 0x000000022500788c */ /* 0x000fc8000bf05270 */
[----:B------:R-:W-:Y:S02]  /*4040*/  USEL UR7, URZ, 0x1, UP0 ;  /* 0x000000013f077887 */ /* 0x000fe40008000000 */
[----:B------:R-:W-:Y:S02]  /*4050*/  USEL UR37, UR37, URZ, UP0 ;  /* 0x0000003f25257287 */ /* 0x000fe40008000000 */
[----:B------:R-:W-:Y:S02]  /*4060*/  ULOP3.LUT UR47, UR47, UR7, URZ, 0x3c, !UPT ;  /* 0x000000072f2f7292 */ /* 0x000fe4000f8e3c3f */
[----:B------:R-:W-:Y:S01]  /*4070*/  UISETP.GT.AND UP0, UPT, UR6, UR38, UPT ;  /* 0x000000260600728c */ /* 0x000fe2000bf04270 */
[----:B---3--:R-:W-:Y:S10]  /*4080*/  @!P0 BRA `(.L_x_373) ;  /* 0x0000000000048947 */ /* 0x008ff40003800000 */
[----:B------:R-:W-:Y:S01]  /*4090*/  BPT.TRAP 0x1 ;  /* 0x000000040000795c */ /* 0x000fe20000300000 */
.L_x_373:
[----:B------:R-:W0:Y:S01]  /*40a0*/  S2UR UR7, SR_CgaCtaId ;  /* 0x00000000000779c3 */ /* 0x000e220000008800 */
[----:B------:R-:W-:Y:S01]  /*40b0*/  UMOV UR6, 0x400 ;  /* 0x0000040000067882 */ /* 0x000fe20000000000 */
[----:B------:R-:W-:-:S05]  /*40c0*/  IMAD.U32 R6, RZ, RZ, UR47 ;  /* 0x0000002fff067e24 */ /* 0x000fca000f8e00ff */
[----:B------:R-:W-:Y:S01]  /*40d0*/  SHF.L.U32 R6, R6, 0x1f, RZ ;  /* 0x0000001f06067819 */ /* 0x000fe200000006ff */
[----:B0-----:R-:W-:-:S04]  /*40e0*/  ULEA UR6, UR7, UR6, 0x18 ;  /* 0x0000000607067291 */ /* 0x001fc8000f8ec03f */
[----:B------:R-:W-:-:S09]  /*40f0*/  ULEA UR25, UR37, UR6, 0x3 ;  /* 0x0000000625197291 */ /* 0x000fd2000f8e183f */
[----:B------:R0:W1:Y:S01]  /*4100*/  SYNCS.PHASECHK.TRANS64.TRYWAIT P2, [UR25+0x22830], R6 ;  /* 0x02283006ff0075a7 */ /* 0x0000620008040159 */
[----:B------:R-:W-:Y:S05]  /*4110*/  @!P0 BRA `(.L_x_374) ;  /* 0x0000000000048947 */ /* 0x000fea0003800000 */
[----:B------:R-:W-:Y:S01]  /*4120*/  BPT.TRAP 0x1 ;  /* 0x000000040000795c */ /* 0x000fe20000300000 */
.L_x_374:
[----:B-1----:R-:W-:Y:S05]  /*4130*/  @P2 BRA `(.L_x_375) ;  /* 0x0000000000082947 */ /* 0x002fea0003800000 */
[----:B------:R-:W1:Y:S02]  /*4140*/  SYNCS.PHASECHK.TRANS64.TRYWAIT P2, [UR25+0x22830], R6 ;  /* 0x02283006ff0075a7 */ /* 0x000e640008040159 */
[----:B-1----:R-:W-:Y:S05]  /*4150*/  @!P2 BRA `(.L_x_376) ;  /* 0x000000d80064a947 */ /* 0x002fea0003800000 */
.L_x_375:
        /* <DEDUP_REMOVED lines=15> */
[----:B------:R-:W-:Y:S01]  /*4250*/  HGMMA.64x96x16.F32 R152, gdesc[UR8], R152, gsb0 ;  /* 0x01600000089879f0 */ /* 0x000fe20008000898 */
[----:B------:R-:W-:Y:S02]  /*4260*/  UMOV UR10, UR23 ;  /* 0x00000017000a7c82 */ /* 0x000fe40008000000 */
[----:B------:R-:W-:Y:S02]  /*4270*/  WARPGROUP.DEPBAR.LE gsb0, 0x0 ;  /* 0x00008000000079c5 */ /* 0x000fe40000010000 */
[----:B------:R-:W-:-:S06]  /*4280*/  WARPGROUP.ARRIVE ;  /* 0x00000000000079c5 */ /* 0x000fcc0000000000 */
[----:B------:R-:W-:Y:S03]  /*4290*/  HGMMA.64x96x16.F32 R152, gdesc[UR12], R152, gsb0 ;  /* 0x016000000c9879f0 */ /* 0x000fe60008000898 */
[----:B------:R-:W-:Y:S02]  /*42a0*/  WARPGROUP.DEPBAR.LE gsb0, 0x0 ;  /* 0x00008000000079c5 */ /* 0x000fe40000010000 */
[----:B-1----:R-:W-:Y:S01]  /*42b0*/  FMUL.FTZ R3, R152, UR24 ;  /* 0x0000001898037c20 */ /* 0x002fe20008410000 */
        /* <DEDUP_REMOVED lines=38> */
[----:B---3--:R-:W-:Y:S01]  /*4520*/  FMNMX.FTZ R0, R10, R0, !PT ;  /* 0x000000000a007209 */ /* 0x008fe20007810000 */
[----:B------:R-:W-:Y:S01]  /*4530*/  FMUL.FTZ R184, R194, UR24 ;  /* 0x00000018c2b87c20 */ /* 0x000fe20008410000 */
[----:B------:R-:W-:Y:S01]  /*4540*/  FMUL.FTZ R185, R195, UR24 ;  /* 0x00000018c3b97c20 */ /* 0x000fe20008410000 */
[----:B------:R-:W3:Y:S04]  /*4550*/  S2R R196, SR_TID.X ;  /* 0x0000000000c47919 */ /* 0x000ee80000002100 */
[----:B------:R-:W4:Y:S01]  /*4560*/  MUFU.TANH R13, R13 ;  /* 0x0000000d000d7308 */ /* 0x000f220000002400 */
[----:B-1----:R-:W-:-:S07]  /*4570*/  FMNMX.FTZ R0, R11, R0, !PT ;  /* 0x000000000b007209 */ /* 0x002fce0007810000 */
[----:B------:R-:W1:Y:S01]  /*4580*/  MUFU.TANH R14, R14 ;  /* 0x0000000e000e7308 */ /* 0x000e620000002400 */
[----:B--2---:R-:W-:-:S07]  /*4590*/  FMNMX.FTZ R0, R12, R0, !PT ;  /* 0x000000000c007209 */ /* 0x004fce0007810000 */
[----:B------:R-:W2:Y:S01]  /*45a0*/  MUFU.TANH R15, R15 ;  /* 0x0000000f000f7308 */ /* 0x000ea20000002400 */
[----:B----4-:R-:W-:-:S07]  /*45b0*/  FMNMX.FTZ R0, R13, R0, !PT ;  /* 0x000000000d007209 */ /* 0x010fce0007810000 */
[----:B------:R-:W4:Y:S01]  /*45c0*/  MUFU.TANH R20, R20 ;  /* 0x0000001400147308 */ /* 0x000f220000002400 */
[----:B-1----:R-:W-:Y:S02]  /*45d0*/  FMNMX.FTZ R0, R14, R0, !PT ;  /* 0x000000000e007209 */ /* 0x002fe40007810000 */
[----:B---3--:R-:W-:-:S05]  /*45e0*/  SHF.R.U32.HI R196, RZ, 0x7, R196 ;  /* 0x00000007ffc47819 */ /* 0x008fca00000116c4 */
[----:B------:R-:W1:Y:S01]  /*45f0*/  MUFU.TANH R21, R21 ;  /* 0x0000001500157308 */ /* 0x000e620000002400 */
[----:B--2---:R-:W-:-:S07]  /*4600*/  FMNMX.FTZ R0, R15, R0, !PT ;  /* 0x000000000f007209 */ /* 0x004fce0007810000 */
[----:B------:R-:W2:Y:S01]  /*4610*/  MUFU.TANH R152, R152 ;  /* 0x0000009800987308 */ /* 0x000ea20000002400 */
[----:B----4-:R-:W-:-:S07]  /*4620*/  FMNMX.FTZ R0, R20, R0, !PT ;  /* 0x0000000014007209 */ /* 0x010fce0007810000 */
[----:B------:R-:W3:Y:S01]  /*4630*/  MUFU.TANH R153, R153 ;  /* 0x0000009900997308 */ /* 0x000ee20000002400 */
[----:B-1----:R-:W-:-:S07]  /*4640*/  FMNMX.FTZ R0, R21, R0, !PT ;  /* 0x0000000015007209 */ /* 0x002fce0007810000 */
[----:B------:R-:W1:Y:S01]  /*4650*/  MUFU.TANH R156, R156 ;  /* 0x0000009c009c7308 */ /* 0x000e620000002400 */
[----:B--2---:R-:W-:-:S07]  /*4660*/  FMNMX.FTZ R0, R152, R0, !PT ;  /* 0x0000000098007209 */ /* 0x004fce0007810000 */
[----:B------:R-:W2:Y:S01]  /*4670*/  MUFU.TANH R157, R157 ;  /* 0x0000009d009d7308 */ /* 0x000ea20000002400 */
[----:B---3--:R-:W-:-:S07]  /*4680*/  FMNMX.FTZ R0, R153, R0, !PT ;  /* 0x0000000099007209 */ /* 0x008fce0007810000 */
        /* <DEDUP_REMOVED lines=20> */
[----:B------:R-:W-:Y:S01]  /*47d0*/  MUFU.TANH R176, R176 ;  /* 0x000000b000b07308 */ /* 0x000fe20000002400 */
[----:B--2---:R-:W-:-:S07]  /*47e0*/  FMNMX.FTZ R0, R177, R0, !PT ;  /* 0x00000000b1007209 */ /* 0x004fce0007810000 */
[----:B------:R-:W-:Y:S01]  /*47f0*/  MUFU.TANH R155, R155 ;  /* 0x0000009b009b7308 */ /* 0x000fe20000002400 */
[----:B---3--:R-:W-:-:S05]  /*4800*/  FMNMX.FTZ R0, R180, R0, !PT ;  /* 0x00000000b4007209 */ /* 0x008fca0007810000 */
[----:B------:R-:W1:Y:S02]  /*4810*/  SHFL.BFLY PT, R181, R0, 0x2, 0x1f ;  /* 0x0c401f0000b57f89 */ /* 0x000e6400000e0000 */
[----:B------:R-:W-:Y:S08]  /*4820*/  MUFU.TANH R158, R158 ;  /* 0x0000009e009e7308 */ /* 0x000ff00000002400 */
[----:B------:R-:W-:Y:S08]  /*4830*/  MUFU.TANH R159, R159 ;  /* 0x0000009f009f7308 */ /* 0x000ff00000002400 */
[----:B------:R-:W-:Y:S01]  /*4840*/  MUFU.TANH R162, R162 ;  /* 0x000000a200a27308 */ /* 0x000fe20000002400 */
[----:B-1----:R-:W-:-:S07]  /*4850*/  FMNMX.FTZ R0, R0, R181, !PT ;  /* 0x000000b500007209 */ /* 0x002fce0007810000 */
[----:B------:R-:W-:Y:S01]  /*4860*/  MUFU.TANH R163, R163 ;  /* 0x000000a300a37308 */ /* 0x000fe20000002400 */
[----:B------:R-:W1:Y:S07]  /*4870*/  SHFL.BFLY PT, R154, R0, 0x1, 0x1f ;  /* 0x0c201f00009a7f89 */ /* 0x000e6e00000e0000 */
[----:B------:R-:W-:Y:S08]  /*4880*/  MUFU.TANH R166, R166 ;  /* 0x000000a600a67308 */ /* 0x000ff00000002400 */
[----:B------:R-:W-:Y:S08]  /*4890*/  MUFU.TANH R184, R184 ;  /* 0x000000b800b87308 */ /* 0x000ff00000002400 */
[----:B------:R-:W-:Y:S01]  /*48a0*/  MUFU.TANH R185, R185 ;  /* 0x000000b900b97308 */ /* 0x000fe20000002400 */
[----:B-1----:R-:W-:-:S05]  /*48b0*/  FMNMX.FTZ R0, R0, R154, !PT ;  /* 0x0000009a00007209 */ /* 0x002fca0007810000 */
[C---:B------:R-:W-:Y:S01]  /*48c0*/  FADD.FTZ R181, -R0.reuse, R8 ;  /* 0x0000000800b57221 */ /* 0x040fe20000010100 */
[----:B------:R-:W-:Y:S01]  /*48d0*/  FMUL.FTZ R154, R0, UR10 ;  /* 0x0000000a009a7c20 */ /* 0x000fe20008410000 */
[----:B------:R1:W-:Y:S02]  /*48e0*/  MUFU.TANH R8, R167 ;  /* 0x000000a700087308 */ /* 0x0003e40000002400 */
[----:B------:R-:W-:Y:S01]  /*48f0*/  FMUL.FTZ R181, R181, UR10 ;  /* 0x0000000ab5b57c20 */ /* 0x000fe20008410000 */
[--C-:B------:R-:W-:Y:S01]  /*4900*/  FFMA.FTZ R3, R3, UR10, -R154.reuse ;  /* 0x0000000a03037c23 */ /* 0x100fe2000801089a */
[--C-:B------:R-:W-:Y:S01]  /*4910*/  FFMA.FTZ R9, R9, UR10, -R154.reuse ;  /* 0x0000000a09097c23 */ /* 0x100fe2000801089a */
[--C-:B------:R-:W-:Y:S01]  /*4920*/  FFMA.FTZ R10, R10, UR10, -R154.reuse ;  /* 0x0000000a0a0a7c23 */ /* 0x100fe2000801089a */
[--C-:B------:R-:W-:Y:S01]  /*4930*/  FFMA.FTZ R11, R11, UR10, -R154.reuse ;  /* 0x0000000a0b0b7c23 */ /* 0x100fe2000801089a */
[--C-:B------:R-:W-:Y:S01]  /*4940*/  FFMA.FTZ R12, R12, UR10, -R154.reuse ;  /* 0x0000000a0c0c7c23 */ /* 0x100fe2000801089a */
[----:B------:R-:W2:Y:S01]  /*4950*/  MUFU.EX2 R181, R181 ;  /* 0x000000b500b57308 */ /* 0x000ea20000000800 */
[--C-:B-1----:R-:W-:Y:S01]  /*4960*/  FFMA.FTZ R167, R152, UR10, -R154.reuse ;  /* 0x0000000a98a77c23 */ /* 0x102fe2000801089a */
        /* <DEDUP_REMOVED lines=10> */
[--C-:B------:R-:W-:Y:S01]  /*4a10*/  FFMA.FTZ R161, R161, UR10, -R154.reuse ;  /* 0x0000000aa1a17c23 */ /* 0x100fe2000801089a */
[--C-:B------:R-:W-:Y:S01]  /*4a20*/  FFMA.FTZ R164, R164, UR10, -R154.reuse ;  /* 0x0000000aa4a47c23 */ /* 0x100fe2000801089a */
[--C-:B------:R-:W-:Y:S01]  /*4a30*/  FFMA.FTZ R165, R165, UR10, -R154.reuse ;  /* 0x0000000aa5a57c23 */ /* 0x100fe2000801089a */
[--C-:B------:R-:W-:Y:S01]  /*4a40*/  FFMA.FTZ R168, R168, UR10, -R154.reuse ;  /* 0x0000000aa8a87c23 */ /* 0x100fe2000801089a */
[----:B------:R-:W3:Y:S01]  /*4a50*/  MUFU.EX2 R152, R9 ;  /* 0x0000000900987308 */ /* 0x000ee20000000800 */
[-C--:B--2---:R-:W-:Y:S01]  /*4a60*/  FMUL.FTZ R24, R24, R181.reuse ;  /* 0x000000b518187220 */ /* 0x084fe20000410000 */
        /* <DEDUP_REMOVED lines=63> */
[----:B-1----:R-:W-:Y:S01]  /*4e60*/  FFMA.FTZ R181, R181, R4, R3 ;  /* 0x00000004b5b57223 */ /* 0x002fe20000010003 */
[--C-:B------:R-:W-:Y:S01]  /*4e70*/  FFMA.FTZ R169, R169, UR10, -R154.reuse ;  /* 0x0000000aa9a97c23 */ /* 0x100fe2000801089a */
[--C-:B------:R-:W-:Y:S01]  /*4e80*/  FFMA.FTZ R172, R172, UR10, -R154.reuse ;  /* 0x0000000aacac7c23 */ /* 0x100fe2000801089a */
[--C-:B------:R-:W-:Y:S01]  /*4e90*/  FFMA.FTZ R173, R173, UR10, -R154.reuse ;  /* 0x0000000aadad7c23 */ /* 0x100fe2000801089a */
[--C-:B------:R-:W-:Y:S01]  /*4ea0*/  FFMA.FTZ R177, R177, UR10, -R154.reuse ;  /* 0x0000000ab1b17c23 */ /* 0x100fe2000801089a */
[----:B------:R-:W-:Y:S01]  /*4eb0*/  FFMA.FTZ R180, R180, UR10, -R154 ;  /* 0x0000000ab4b47c23 */ /* 0x000fe2000801089a */
[C---:B---3--:R-:W-:Y:S01]  /*4ec0*/  FADD.FTZ R181, R152.reuse, R181 ;  /* 0x000000b598b57221 */ /* 0x048fe20000010000 */
[----:B------:R1:W2:Y:S01]  /*4ed0*/  MUFU.EX2 R154, R10 ;  /* 0x0000000a009a7308 */ /* 0x0002a20000000800 */
[----:B------:R-:W-:Y:S01]  /*4ee0*/  F2FP.F16.F32.PACK_AB R152, R152, R3 ;  /* 0x000000039898723e */ /* 0x000fe200000000ff */
[----:B------:R-:W-:Y:S01]  /*4ef0*/  FMUL.FTZ R9, R171, UR24 ;  /* 0x00000018ab097c20 */ /* 0x000fe20008410000 */
[----:B------:R-:W-:Y:S01]  /*4f00*/  FMUL.FTZ R4, R170, UR24 ;  /* 0x00000018aa047c20 */ /* 0x000fe20008410000 */
[----:B------:R-:W-:Y:S01]  /*4f10*/  FMUL.FTZ R170, R174, UR24 ;  /* 0x00000018aeaa7c20 */ /* 0x000fe20008410000 */
[----:B------:R-:W-:Y:S01]  /*4f20*/  FMUL.FTZ R174, R179, UR24 ;  /* 0x00000018b3ae7c20 */ /* 0x000fe20008410000 */
[----:B------:R-:W-:Y:S01]  /*4f30*/  FMUL.FTZ R179, R186, UR24 ;  /* 0x00000018bab37c20 */ /* 0x000fe20008410000 */
[----:B------:R-:W-:Y:S01]  /*4f40*/  FMUL.FTZ R186, R198, UR24 ;  /* 0x00000018c6ba7c20 */ /* 0x000fe20008410000 */
[----:B------:R3:W4:Y:S01]  /*4f50*/  MUFU.EX2 R3, R11 ;  /* 0x0000000b00037308 */ /* 0x0007220000000800 */
[----:B-1----:R-:W-:Y:S01]  /*4f60*/  FMUL.FTZ R10, R175, UR24 ;  /* 0x00000018af0a7c20 */ /* 0x002fe20008410000 */
[----:B------:R-:W-:Y:S01]  /*4f70*/  FMUL.FTZ R175, R182, UR24 ;  /* 0x00000018b6af7c20 */ /* 0x000fe20008410000 */
[----:B------:R-:W-:-:S05]  /*4f80*/  FMUL.FTZ R182, R190, UR24 ;  /* 0x00000018beb67c20 */ /* 0x000fca0008410000 */
[----:B------:R-:W1:Y:S01]  /*4f90*/  MUFU.TANH R4, R4 ;  /* 0x0000000400047308 */ /* 0x000e620000002400 */
[----:B--2---:R-:W-:Y:S01]  /*4fa0*/  FADD.FTZ R171, R154, R181 ;  /* 0x000000b59aab7221 */ /* 0x004fe20000010000 */
[----:B---3--:R-:W-:Y:S01]  /*4fb0*/  FMUL.FTZ R11, R178, UR24 ;  /* 0x00000018b20b7c20 */ /* 0x008fe20008410000 */
[----:B------:R-:W-:Y:S01]  /*4fc0*/  FMUL.FTZ R178, R183, UR24 ;  /* 0x00000018b7b27c20 */ /* 0x000fe20008410000 */
[----:B------:R-:W-:Y:S01]  /*4fd0*/  FMUL.FTZ R181, R187, UR24 ;  /* 0x00000018bbb57c20 */ /* 0x000fe20008410000 */
[----:B------:R-:W-:Y:S01]  /*4fe0*/  FMUL.FTZ R183, R191, UR24 ;  /* 0x00000018bfb77c20 */ /* 0x000fe20008410000 */
[----:B------:R-:W-:Y:S02]  /*4ff0*/  FMUL.FTZ R187, R199, UR24 ;  /* 0x00000018c7bb7c20 */ /* 0x000fe40008410000 */
[----:B------:R-:W2:Y:S01]  /*5000*/  MUFU.TANH R9, R9 ;  /* 0x0000000900097308 */ /* 0x000ea20000002400 */
[C---:B----4-:R-:W-:Y:S01]  /*5010*/  FADD.FTZ R171, R3.reuse, R171 ;  /* 0x000000ab03ab7221 */ /* 0x050fe20000010000 */
[----:B------:R-:W-:-:S02]  /*5020*/  F2FP.F16.F32.PACK_AB R154, R3, R154 ;  /* 0x0000009a039a723e */ /* 0x000fc400000000ff */
[----:B------:R-:W-:-:S04]  /*5030*/  FMNMX.FTZ R3, R176, R7, !PT ;  /* 0x00000007b0037209 */ /* 0x000fc80007810000 */
[----:B------:R-:W-:Y:S01]  /*5040*/  FMNMX.FTZ R3, R155, R3, !PT ;  /* 0x000000039b037209 */ /* 0x000fe20007810000 */
[----:B------:R-:W3:Y:S03]  /*5050*/  MUFU.TANH R170, R170 ;  /* 0x000000aa00aa7308 */ /* 0x000ee60000002400 */
[----:B------:R-:W-:-:S04]  /*5060*/  FMNMX.FTZ R3, R158, R3, !PT ;  /* 0x000000039e037209 */ /* 0x000fc80007810000 */
[----:B------:R-:W-:Y:S01]  /*5070*/  FMNMX.FTZ R3, R159, R3, !PT ;  /* 0x000000039f037209 */ /* 0x000fe20007810000 */
[----:B------:R-:W4:Y:S03]  /*5080*/  MUFU.TANH R10, R10 ;  /* 0x0000000a000a7308 */ /* 0x000f260000002400 */
[----:B------:R-:W-:-:S04]  /*5090*/  FMNMX.FTZ R3, R162, R3, !PT ;  /* 0x00000003a2037209 */ /* 0x000fc80007810000 */
[----:B------:R-:W-:Y:S01]  /*50a0*/  FMNMX.FTZ R3, R163, R3, !PT ;  /* 0x00000003a3037209 */ /* 0x000fe20007810000 */
[----:B------:R-:W5:Y:S03]  /*50b0*/  MUFU.TANH R11, R11 ;  /* 0x0000000b000b7308 */ /* 0x000f660000002400 */
[----:B------:R-:W-:-:S04]  /*50c0*/  FMNMX.FTZ R3, R166, R3, !PT ;  /* 0x00000003a6037209 */ /* 0x000fc80007810000 */
[----:B------:R-:W-:Y:S01]  /*50d0*/  FMNMX.FTZ R3, R8, R3, !PT ;  /* 0x0000000308037209 */ /* 0x000fe20007810000 */
[----:B------:R-:W0:Y:S03]  /*50e0*/  MUFU.TANH R174, R174 ;  /* 0x000000ae00ae7308 */ /* 0x000e260000002400 */
[----:B-1----:R-:W-:-:S04]  /*50f0*/  FMNMX.FTZ R3, R4, R3, !PT ;  /* 0x0000000304037209 */ /* 0x002fc80007810000 */
[----:B--2---:R-:W-:Y:S01]  /*5100*/  FMNMX.FTZ R3, R9, R3, !PT ;  /* 0x0000000309037209 */ /* 0x004fe20007810000 */
[----:B------:R-:W1:Y:S03]  /*5110*/  MUFU.TANH R175, R175 ;  /* 0x000000af00af7308 */ /* 0x000e660000002400 */
[----:B---3--:R-:W-:-:S04]  /*5120*/  FMNMX.FTZ R3, R170, R3, !PT ;  /* 0x00000003aa037209 */ /* 0x008fc80007810000 */
[----:B----4-:R-:W-:Y:S01]  /*5130*/  FMNMX.FTZ R3, R10, R3, !PT ;  /* 0x000000030a037209 */ /* 0x010fe20007810000 */
[----:B------:R-:W2:Y:S03]  /*5140*/  MUFU.TANH R178, R178 ;  /* 0x000000b200b27308 */ /* 0x000ea60000002400 */
[----:B-----5:R-:W-:-:S04]  /*5150*/  FMNMX.FTZ R3, R11, R3, !PT ;  /* 0x000000030b037209 */ /* 0x020fc80007810000 */
[----:B0-----:R-:W-:Y:S01]  /*5160*/  FMNMX.FTZ R3, R174, R3, !PT ;  /* 0x00000003ae037209 */ /* 0x001fe20007810000 */
[----:B------:R-:W0:Y:S03]  /*5170*/  MUFU.TANH R179, R179 ;  /* 0x000000b300b37308 */ /* 0x000e260000002400 */
[----:B-1----:R-:W-:-:S05]  /*5180*/  FMNMX.FTZ R3, R175, R3, !PT ;  /* 0x00000003af037209 */ /* 0x002fca0007810000 */
        /* <DEDUP_REMOVED lines=9> */
[----:B0-----:R-:W-:-:S04]  /*5220*/  FMNMX.FTZ R3, R183, R3, !PT ;  /* 0x00000003b7037209 */ /* 0x001fc80007810000 */
[----:B------:R-:W-:-:S03]  /*5230*/  FMNMX.FTZ R3, R184, R3, !PT ;  /* 0x00000003b8037209 */ /* 0x000fc60007810000 */
[----:B------:R-:W0:Y:S01]  /*5240*/  MUFU.EX2 R12, R12 ;  /* 0x0000000c000c7308 */ /* 0x000e220000000800 */
[----:B------:R-:W-:-:S04]  /*5250*/  FMNMX.FTZ R3, R185, R3, !PT ;  /* 0x00000003b9037209 */ /* 0x000fc80007810000 */
[----:B-1----:R-:W-:-:S03]  /*5260*/  FMNMX.FTZ R3, R186, R3, !PT ;  /* 0x00000003ba037209 */ /* 0x002fc60007810000 */
[----:B------:R-:W1:Y:S01]  /*5270*/  MUFU.EX2 R13, R13 ;  /* 0x0000000d000d7308 */ /* 0x000e620000000800 */
[----:B--2---:R-:W-:-:S05]  /*5280*/  FMNMX.FTZ R3, R187, R3, !PT ;  /* 0x00000003bb037209 */ /* 0x004fca0007810000 */
[----:B------:R-:W2:Y:S02]  /*5290*/  SHFL.BFLY PT, R188, R3, 0x2, 0x1f ;  /* 0x0c401f0003bc7f89 */ /* 0x000ea400000e0000 */
[----:B------:R-:W-:Y:S08]  /*52a0*/  MUFU.EX2 R14, R14 ;  /* 0x0000000e000e7308 */ /* 0x000ff00000000800 */
[----:B------:R-:W-:Y:S08]  /*52b0*/  MUFU.EX2 R15, R15 ;  /* 0x0000000f000f7308 */ /* 0x000ff00000000800 */
[----:B------:R-:W-:Y:S01]  /*52c0*/  MUFU.EX2 R189, R160 ;  /* 0x000000a000bd7308 */ /* 0x000fe20000000800 */
[----:B--2---:R-:W-:-:S07]  /*52d0*/  FMNMX.FTZ R3, R3, R188, !PT ;  /* 0x000000bc03037209 */ /* 0x004fce0007810000 */
[----:B------:R2:W-:Y:S01]  /*52e0*/  MUFU.EX2 R188, R156 ;  /* 0x0000009c00bc7308 */ /* 0x0005e20000000800 */
[----:B------:R-:W3:Y:S07]  /*52f0*/  SHFL.BFLY PT, R192, R3, 0x1, 0x1f ;  /* 0x0c201f0003c07f89 */ /* 0x000eee00000e0000 */
[----:B------:R-:W-:Y:S08]  /*5300*/  MUFU.EX2 R20, R20 ;  /* 0x0000001400147308 */ /* 0x000ff00000000800 */
[----:B------:R-:W-:Y:S08]  /*5310*/  MUFU.EX2 R21, R21 ;  /* 0x0000001500157308 */ /* 0x000ff00000000800 */
[----:B------:R-:W-:Y:S01]  /*5320*/  MUFU.EX2 R167, R167 ;  /* 0x000000a700a77308 */ /* 0x000fe20000000800 */
[----:B---3--:R-:W-:-:S05]  /*5330*/  FMNMX.FTZ R3, R3, R192, !PT ;  /* 0x000000c003037209 */ /* 0x008fca0007810000 */
[C---:B--2---:R-:W-:Y:S01]  /*5340*/  FADD.FTZ R156, -R3.reuse, R7 ;  /* 0x00000007039c7221 */ /* 0x044fe20000010100 */
[----:B------:R-:W-:Y:S01]  /*5350*/  FMUL.FTZ R7, R3, UR10 ;  /* 0x0000000a03077c20 */ /* 0x000fe20008410000 */
[----:B------:R-:W-:Y:S02]  /*5360*/  MUFU.EX2 R153, R153 ;  /* 0x0000009900997308 */ /* 0x000fe40000000800 */
[----:B------:R-:W-:Y:S01]  /*5370*/  FMUL.FTZ R156, R156, UR10 ;  /* 0x0000000a9c9c7c20 */ /* 0x000fe20008410000 */
[--C-:B------:R-:W-:Y:S01]  /*5380*/  FFMA.FTZ R176, R176, UR10, -R7.reuse ;  /* 0x0000000ab0b07c23 */ /* 0x100fe20008010807 */
[--C-:B------:R-:W-:Y:S01]  /*5390*/  FFMA.FTZ R155, R155, UR10, -R7.reuse ;  /* 0x0000000a9b9b7c23 */ /* 0x100fe20008010807 */
[--C-:B------:R-:W-:Y:S01]  /*53a0*/  FFMA.FTZ R160, R8, UR10, -R7.reuse ;  /* 0x0000000a08a07c23 */ /* 0x100fe20008010807 */
[--C-:B------:R-:W-:Y:S01]  /*53b0*/  FFMA.FTZ R4, R4, UR10, -R7.reuse ;  /* 0x0000000a04047c23 */ /* 0x100fe20008010807 */
[--C-:B------:R-:W-:Y:S01]  /*53c0*/  FFMA.FTZ R158, R158, UR10, -R7.reuse ;  /* 0x0000000a9e9e7c23 */ /* 0x100fe20008010807 */
[----:B------:R0:W2:Y:S01]  /*53d0*/  MUFU.EX2 R8, R156 ;  /* 0x0000009c00087308 */ /* 0x0000a20000000800 */
[--C-:B------:R-:W-:Y:S01]  /*53e0*/  FFMA.FTZ R159, R159, UR10, -R7.reuse ;  /* 0x0000000a9f9f7c23 */ /* 0x100fe20008010807 */
[--C-:B------:R-:W-:Y:S01]  /*53f0*/  FFMA.FTZ R162, R162, UR10, -R7.reuse ;  /* 0x0000000aa2a27c23 */ /* 0x100fe20008010807 */
[--C-:B------:R-:W-:Y:S01]  /*5400*/  FFMA.FTZ R163, R163, UR10, -R7.reuse ;  /* 0x0000000aa3a37c23 */ /* 0x100fe20008010807 */
[--C-:B------:R-:W-:Y:S01]  /*5410*/  FFMA.FTZ R166, R166, UR10, -R7.reuse ;  /* 0x0000000aa6a67c23 */ /* 0x100fe20008010807 */
[--C-:B------:R-:W-:Y:S01]  /*5420*/  FFMA.FTZ R9, R9, UR10, -R7.reuse ;  /* 0x0000000a09097c23 */ /* 0x100fe20008010807 */
[--C-:B------:R-:W-:Y:S01]  /*5430*/  FFMA.FTZ R170, R170, UR10, -R7.reuse ;  /* 0x0000000aaaaa7c23 */ /* 0x100fe20008010807 */
[----:B------:R-:W-:Y:S01]  /*5440*/  FFMA.FTZ R10, R10, UR10, -R7 ;  /* 0x0000000a0a0a7c23 */ /* 0x000fe20008010807 */
[----:B------:R-:W3:Y:S01]  /*5450*/  MUFU.EX2 R176, R176 ;  /* 0x000000b000b07308 */ /* 0x000ee20000000800 */
[----:B0-----:R-:W-:Y:S01]  /*5460*/  FADD.FTZ R156, R12, R171 ;  /* 0x000000ab0c9c7221 */ /* 0x001fe20000010000 */
[--C-:B------:R-:W-:Y:S01]  /*5470*/  FFMA.FTZ R11, R11, UR10, -R7.reuse ;  /* 0x0000000a0b0b7c23 */ /* 0x100fe20008010807 */
[--C-:B------:R-:W-:Y:S01]  /*5480*/  FFMA.FTZ R174, R174, UR10, -R7.reuse ;  /* 0x0000000aaeae7c23 */ /* 0x100fe20008010807 */
[--C-:B------:R-:W-:Y:S01]  /*5490*/  FFMA.FTZ R175, R175, UR10, -R7.reuse ;  /* 0x0000000aafaf7c23 */ /* 0x100fe20008010807 */
[----:B-1----:R-:W-:Y:S01]  /*54a0*/  FADD.FTZ R156, R13, R156 ;  /* 0x0000009c0d9c7221 */ /* 0x002fe20000010000 */
[--C-:B------:R-:W-:Y:S01]  /*54b0*/  FFMA.FTZ R178, R178, UR10, -R7.reuse ;  /* 0x0000000ab2b27c23 */ /* 0x100fe20008010807 */
[--C-:B------:R-:W-:Y:S01]  /*54c0*/  FFMA.FTZ R179, R179, UR10, -R7.reuse ;  /* 0x0000000ab3b37c23 */ /* 0x100fe20008010807 */
[----:B------:R-:W0:Y:S01]  /*54d0*/  MUFU.EX2 R155, R155 ;  /* 0x0000009b009b7308 */ /* 0x000e220000000800 */
[--C-:B------:R-:W-:Y:S01]  /*54e0*/  FFMA.FTZ R181, R181, UR10, -R7.reuse ;  /* 0x0000000ab5b57c23 */ /* 0x100fe20008010807 */
[--C-:B------:R-:W-:Y:S01]  /*54f0*/  FFMA.FTZ R182, R182, UR10, -R7.reuse ;  /* 0x0000000ab6b67c23 */ /* 0x100fe20008010807 */
[--C-:B------:R-:W-:Y:S01]  /*5500*/  FFMA.FTZ R183, R183, UR10, -R7.reuse ;  /* 0x0000000ab7b77c23 */ /* 0x100fe20008010807 */
[--C-:B------:R-:W-:Y:S01]  /*5510*/  FFMA.FTZ R184, R184, UR10, -R7.reuse ;  /* 0x0000000ab8b87c23 */ /* 0x100fe20008010807 */
[--C-:B------:R-:W-:Y:S01]  /*5520*/  FFMA.FTZ R185, R185, UR10, -R7.reuse ;  /* 0x0000000ab9b97c23 */ /* 0x100fe20008010807 */
[--C-:B------:R-:W-:Y:S01]  /*5530*/  FFMA.FTZ R186, R186, UR10, -R7.reuse ;  /* 0x0000000ababa7c23 */ /* 0x100fe20008010807 */
[----:B------:R-:W-:Y:S01]  /*5540*/  FFMA.FTZ R7, R187, UR10, -R7 ;  /* 0x0000000abb077c23 */ /* 0x000fe20008010807 */
[----:B------:R1:W-:Y:S01]  /*5550*/  MUFU.EX2 R171, R4 ;  /* 0x0000000400ab7308 */ /* 0x0003e20000000800 */
[-C--:B--2---:R-:W-:Y:S01]  /*5560*/  FMUL.FTZ R26, R26, R8.reuse ;  /* 0x000000081a1a7220 */ /* 0x084fe20000410000 */
[-C--:B------:R-:W-:Y:S01]  /*5570*/  FMUL.FTZ R27, R27, R8.reuse ;  /* 0x000000081b1b7220 */ /* 0x080fe20000410000 */
[-C--:B------:R-:W-:Y:S01]  /*5580*/  FMUL.FTZ R30, R30, R8.reuse ;  /* 0x000000081e1e7220 */ /* 0x080fe20000410000 */
[-C--:B------:R-:W-:Y:S01]  /*5590*/  FMUL.FTZ R31, R31, R8.reuse ;  /* 0x000000081f1f7220 */ /* 0x080fe20000410000 */
[-C--:B------:R-:W-:Y:S01]  /*55a0*/  FMUL.FTZ R34, R34, R8.reuse ;  /* 0x0000000822227220 */ /* 0x080fe20000410000 */
[-C--:B------:R-:W-:Y:S01]  /*55b0*/  FMUL.FTZ R35, R35, R8.reuse ;  /* 0x0000000823237220 */ /* 0x080fe20000410000 */
[----:B------:R-:W-:Y:S01]  /*55c0*/  FMUL.FTZ R38, R38, R8 ;  /* 0x0000000826267220 */ /* 0x000fe20000410000 */
[----:B------:R2:W4:Y:S01]  /*55d0*/  MUFU.EX2 R187, R158 ;  /* 0x0000009e00bb7308 */ /* 0x0005220000000800 */
[----:B-1----:R-:W-:Y:S01]  /*55e0*/  FADD.FTZ R4, R14, R156 ;  /* 0x0000009c0e047221 */ /* 0x002fe20000010000 */
[----:B------:R-:W-:Y:S01]  /*55f0*/  F2FP.F16.F32.PACK_AB R156, R13, R12 ;  /* 0x0000000c0d9c723e */ /* 0x000fe200000000ff */
[-C--:B------:R-:W-:Y:S01]  /*5600*/  FMUL.FTZ R39, R39, R8.reuse ;  /* 0x0000000827277220 */ /* 0x080fe20000410000 */
[----:B------:R-:W-:Y:S01]  /*5610*/  IADD3 R12, -R196, 0xb, RZ ;  /* 0x0000000bc40c7810 */ /* 0x000fe20007ffe1ff */
[----:B------:R-:W-:Y:S01]  /*5620*/  FADD.FTZ R4, R15, R4 ;  /* 0x000000040f047221 */ /* 0x000fe20000010000 */
[-C--:B------:R-:W-:Y:S01]  /*5630*/  FMUL.FTZ R42, R42, R8.reuse ;  /* 0x000000082a2a7220 */ /* 0x080fe20000410000 */
[----:B------:R-:W-:Y:S01]  /*5640*/  FMUL.FTZ R43, R43, R8 ;  /* 0x000000082b2b7220 */ /* 0x000fe20000410000 */
[----:B------:R-:W1:Y:S01]  /*5650*/  MUFU.EX2 R159, R159 ;  /* 0x0000009f009f7308 */ /* 0x000e620000000800 */
[----:B------:R-:W-:Y:S01]  /*5660*/  FADD.FTZ R4, R20, R4 ;  /* 0x0000000414047221 */ /* 0x000fe20000010000 */
[----:B--2---:R-:W-:Y:S01]  /*5670*/  F2FP.F16.F32.PACK_AB R158, R15, R14 ;  /* 0x0000000e0f9e723e */ /* 0x004fe200000000ff */
[-C--:B------:R-:W-:Y:S01]  /*5680*/  FMUL.FTZ R46, R46, R8.reuse ;  /* 0x000000082e2e7220 */ /* 0x080fe20000410000 */
[-C--:B------:R-:W-:Y:S01]  /*5690*/  FMUL.FTZ R47, R47, R8.reuse ;  /* 0x000000082f2f7220 */ /* 0x080fe20000410000 */
[----:B------:R-:W-:Y:S01]  /*56a0*/  FADD.FTZ R4, R21, R4 ;  /* 0x0000000415047221 */ /* 0x000fe20000010000 */
[-C--:B------:R-:W-:Y:S01]  /*56b0*/  FMUL.FTZ R50, R50, R8.reuse ;  /* 0x0000000832327220 */ /* 0x080fe20000410000 */
[-C--:B------:R-:W-:Y:S01]  /*56c0*/  FMUL.FTZ R51, R51, R8.reuse ;  /* 0x0000000833337220 */ /* 0x080fe20000410000 */
[----:B------:R2:W-:Y:S01]  /*56d0*/  MUFU.EX2 R194, R160 ;  /* 0x000000a000c27308 */ /* 0x0005e20000000800 */
[----:B------:R-:W-:Y:S01]  /*56e0*/  FADD.FTZ R4, R167, R4 ;  /* 0x00000004a7047221 */ /* 0x000fe20000010000 */
[-C--:B------:R-:W-:Y:S01]  /*56f0*/  FMUL.FTZ R54, R54, R8.reuse ;  /* 0x0000000836367220 */ /* 0x080fe20000410000 */
[-C--:B------:R-:W-:Y:S01]  /*5700*/  FMUL.FTZ R55, R55, R8.reuse ;  /* 0x0000000837377220 */ /* 0x080fe20000410000 */
[-C--:B------:R-:W-:Y:S01]  /*5710*/  FMUL.FTZ R58, R58, R8.reuse ;  /* 0x000000083a3a7220 */ /* 0x080fe20000410000 */
[----:B------:R-:W-:Y:S01]  /*5720*/  FADD.FTZ R4, R153, R4 ;  /* 0x0000000499047221 */ /* 0x000fe20000010000 */
[-C--:B------:R-:W-:Y:S01]  /*5730*/  FMUL.FTZ R59, R59, R8.reuse ;  /* 0x000000083b3b7220 */ /* 0x080fe20000410000 */
[----:B------:R-:W-:Y:S01]  /*5740*/  FMUL.FTZ R62, R62, R8 ;  /* 0x000000083e3e7220 */ /* 0x000fe20000410000 */
[----:B------:R5:W1:Y:S01]  /*5750*/  MUFU.EX2 R192, R162 ;  /* 0x000000a200c07308 */ /* 0x000a620000000800 */
[----:B--2---:R-:W-:Y:S01]  /*5760*/  F2FP.F16.F32.PACK_AB R160, R21, R20 ;  /* 0x0000001415a0723e */ /* 0x004fe200000000ff */
[----:B---3--:R-:W-:Y:S01]  /*5770*/  FFMA.FTZ R20, R8, R5, R176 ;  /* 0x0000000508147223 */ /* 0x008fe200000100b0 */
[----:B------:R-:W-:Y:S01]  /*5780*/  FADD.FTZ R4, R188, R4 ;  /* 0x00000004bc047221 */ /* 0x000fe20000010000 */
[-C--:B------:R-:W-:Y:S01]  /*5790*/  FMUL.FTZ R63, R63, R8.reuse ;  /* 0x000000083f3f7220 */ /* 0x080fe20000410000 */
[-C--:B------:R-:W-:Y:S01]  /*57a0*/  FMUL.FTZ R66, R66, R8.reuse ;  /* 0x0000000842427220 */ /* 0x080fe20000410000 */
[----:B0-----:R-:W-:Y:S01]  /*57b0*/  FADD.FTZ R20, R155, R20 ;  /* 0x000000149b147221 */ /* 0x001fe20000010000 */
[-C--:B------:R-:W-:Y:S01]  /*57c0*/  FMUL.FTZ R67, R67, R8.reuse ;  /* 0x0000000843437220 */ /* 0x080fe20000410000 */
[----:B------:R-:W0:Y:S01]  /*57d0*/  MUFU.EX2 R163, R163 ;  /* 0x000000a300a37308 */ /* 0x000e220000000800 */
[----:B-----5:R-:W-:Y:S01]  /*57e0*/  F2FP.F16.F32.PACK_AB R162, R153, R167 ;  /* 0x000000a799a2723e */ /* 0x020fe200000000ff */
[----:B----4-:R-:W-:Y:S01]  /*57f0*/  FADD.FTZ R20, R187, R20 ;  /* 0x00000014bb147221 */ /* 0x010fe20000010000 */
[-C--:B------:R-:W-:Y:S01]  /*5800*/  FMUL.FTZ R70, R70, R8.reuse ;  /* 0x0000000846467220 */ /* 0x080fe20000410000 */
[-C--:B------:R-:W-:Y:S01]  /*5810*/  FMUL.FTZ R71, R71, R8.reuse ;  /* 0x0000000847477220 */ /* 0x080fe20000410000 */
[-C--:B------:R-:W-:Y:S01]  /*5820*/  FMUL.FTZ R74, R74, R8.reuse ;  /* 0x000000084a4a7220 */ /* 0x080fe20000410000 */
[----:B-1----:R-:W-:Y:S01]  /*5830*/  FADD.FTZ R5, R159, R20 ;  /* 0x000000149f057221 */ /* 0x002fe20000010000 */
[-C--:B------:R-:W-:Y:S01]  /*5840*/  FMUL.FTZ R75, R75, R8.reuse ;  /* 0x000000084b4b7220 */ /* 0x080fe20000410000 */
[----:B------:R-:W1:Y:S01]  /*5850*/  MUFU.EX2 R193, R166 ;  /* 0x000000a600c17308 */ /* 0x000e620000000800 */
[-C--:B------:R-:W-:Y:S01]  /*5860*/  FMUL.FTZ R78, R78, R8.reuse ;  /* 0x000000084e4e7220 */ /* 0x080fe20000410000 */
[----:B------:R-:W-:Y:S01]  /*5870*/  FADD.FTZ R20, R192, R5 ;  /* 0x00000005c0147221 */ /* 0x000fe20000010000 */
[-C--:B------:R-:W-:Y:S01]  /*5880*/  FMUL.FTZ R79, R79, R8.reuse ;  /* 0x000000084f4f7220 */ /* 0x080fe20000410000 */
[-C--:B------:R-:W-:Y:S01]  /*5890*/  FMUL.FTZ R82, R82, R8.reuse ;  /* 0x0000000852527220 */ /* 0x080fe20000410000 */
[-C--:B------:R-:W-:Y:S01]  /*58a0*/  FMUL.FTZ R83, R83, R8.reuse ;  /* 0x0000000853537220 */ /* 0x080fe20000410000 */
[-C--:B------:R-:W-:Y:S01]  /*58b0*/  FMUL.FTZ R86, R86, R8.reuse ;  /* 0x0000000856567220 */ /* 0x080fe20000410000 */
[-C--:B------:R-:W-:Y:S01]  /*58c0*/  FMUL.FTZ R87, R87, R8.reuse ;  /* 0x0000000857577220 */ /* 0x080fe20000410000 */
[----:B------:R-:W2:Y:S01]  /*58d0*/  MUFU.EX2 R157, R157 ;  /* 0x0000009d009d7308 */ /* 0x000ea20000000800 */
        /* <DEDUP_REMOVED lines=8> */
[----:B-1----:R-:W-:Y:S01]  /*5960*/  FADD.FTZ R5, R193, R20 ;  /* 0x00000014c1057221 */ /* 0x002fe20000010000 */
[-C--:B------:R-:W-:Y:S01]  /*5970*/  FMUL.FTZ R102, R102, R8.reuse ;  /* 0x0000000866667220 */ /* 0x080fe20000410000 */
[-C--:B------:R-:W-:Y:S01]  /*5980*/  FMUL.FTZ R103, R103, R8.reuse ;  /* 0x0000000867677220 */ /* 0x080fe20000410000 */
[-C--:B------:R-:W-:Y:S01]  /*5990*/  FMUL.FTZ R106, R106, R8.reuse ;  /* 0x000000086a6a7220 */ /* 0x080fe20000410000 */
[----:B------:R-:W-:Y:S01]  /*59a0*/  FADD.FTZ R20, R194, R5 ;  /* 0x00000005c2147221 */ /* 0x000fe20000010000 */
[-C--:B------:R-:W-:Y:S01]  /*59b0*/  FMUL.FTZ R107, R107, R8.reuse ;  /* 0x000000086b6b7220 */ /* 0x080fe20000410000 */
[-C--:B------:R-:W-:Y:S01]  /*59c0*/  FMUL.FTZ R110, R110, R8.reuse ;  /* 0x000000086e6e7220 */ /* 0x080fe20000410000 */
[----:B------:R1:W3:Y:S01]  /*59d0*/  MUFU.EX2 R13, R9 ;  /* 0x00000009000d7308 */ /* 0x0002e20000000800 */
[----:B--2---:R-:W-:Y:S01]  /*59e0*/  FADD.FTZ R4, R157, R4 ;  /* 0x000000049d047221 */ /* 0x004fe20000010000 */
[----:B------:R-:W-:Y:S01]  /*59f0*/  FADD.FTZ R20, R171, R20 ;  /* 0x00000014ab147221 */ /* 0x000fe20000010000 */
[-C--:B------:R-:W-:Y:S01]  /*5a00*/  FMUL.FTZ R111, R111, R8.reuse ;  /* 0x000000086f6f7220 */ /* 0x080fe20000410000 */
[-C--:B------:R-:W-:Y:S01]  /*5a10*/  FMUL.FTZ R114, R114, R8.reuse ;  /* 0x0000000872727220 */ /* 0x080fe20000410000 */
[----:B------:R-:W-:Y:S01]  /*5a20*/  FADD.FTZ R4, R189, R4 ;  /* 0x00000004bd047221 */ /* 0x000fe20000010000 */
[-C--:B------:R-:W-:Y:S01]  /*5a30*/  FMUL.FTZ R115, R115, R8.reuse ;  /* 0x0000000873737220 */ /* 0x080fe20000410000 */
[----:B------:R-:W-:Y:S01]  /*5a40*/  FMUL.FTZ R118, R118, R8 ;  /* 0x0000000876767220 */ /* 0x000fe20000410000 */
[----:B------:R-:W2:Y:S01]  /*5a50*/  MUFU.EX2 R190, R164 ;  /* 0x000000a400be7308 */ /* 0x000ea20000000800 */
[----:B-1----:R-:W-:-:S02]  /*5a60*/  IMAD.U32 R9, RZ, RZ, UR25 ;  /* 0x00000019ff097e24 */ /* 0x002fc4000f8e00ff */
[----:B0-----:R-:W-:Y:S01]  /*5a70*/  FADD.FTZ R4, R161, R4 ;  /* 0x00000004a1047221 */ /* 0x001fe20000010000 */
[-C--:B------:R-:W-:Y:S01]  /*5a80*/  FMUL.FTZ R119, R119, R8.reuse ;  /* 0x0000000877777220 */ /* 0x080fe20000410000 */
[-C--:B------:R-:W-:Y:S01]  /*5a90*/  FMUL.FTZ R122, R122, R8.reuse ;  /* 0x000000087a7a7220 */ /* 0x080fe20000410000 */
[----:B------:R-:W-:Y:S02]  /*5aa0*/  @!P1 VIADD R15, R9, 0x22840 ;  /* 0x00022840090f9836 */ /* 0x000fe40000000000 */
[-C--:B------:R-:W-:Y:S01]  /*5ab0*/  FMUL.FTZ R123, R123, R8.reuse ;  /* 0x000000087b7b7220 */ /* 0x080fe20000410000 */
[-C--:B------:R-:W-:Y:S01]  /*5ac0*/  FMUL.FTZ R126, R126, R8.reuse ;  /* 0x000000087e7e7220 */ /* 0x080fe20000410000 */
[----:B------:R-:W0:Y:S01]  /*5ad0*/  MUFU.EX2 R14, R170 ;  /* 0x000000aa000e7308 */ /* 0x000e220000000800 */
[----:B---3--:R-:W-:Y:S01]  /*5ae0*/  FADD.FTZ R5, R13, R20 ;  /* 0x000000140d057221 */ /* 0x008fe20000010000 */
[----:B------:R-:W-:Y:S01]  /*5af0*/  @!P1 PRMT R15, RZ, 0x654, R15 ;  /* 0x00000654ff0f9816 */ /* 0x000fe2000000000f */
[----:B------:R1:W-:Y:S06]  /*5b00*/  BAR.ARV R12, 0x100 ;  /* 0x0004000c0000751d */ /* 0x0003ec0000002000 */
[----:B------:R-:W3:Y:S01]  /*5b10*/  MUFU.EX2 R165, R165 ;  /* 0x000000a500a57308 */ /* 0x000ee20000000800 */
[----:B------:R4:W-:Y:S01]  /*5b20*/  @!P1 SYNCS.ARRIVE.TRANS64.RED.A1T0 RZ, [R15+URZ], RZ ;  /* 0x000000ff0fff99a7 */ /* 0x0009e2000810043f */
[----:B--2---:R-:W-:Y:S01]  /*5b30*/  FADD.FTZ R4, R190, R4 ;  /* 0x00000004be047221 */ /* 0x004fe20000010000 */
        /* <DEDUP_REMOVED lines=13> */
[----:B------:R0:W5:Y:S01]  /*5c10*/  MUFU.EX2 R191, R168 ;  /* 0x000000a800bf7308 */ /* 0x0001620000000800 */
[----:B---3--:R-:W-:Y:S01]  /*5c20*/  FADD.FTZ R4, R165, R4 ;  /* 0x00000004a5047221 */ /* 0x008fe20000010000 */
[-C--:B------:R-:W-:Y:S01]  /*5c30*/  FMUL.FTZ R150, R150, R8.reuse ;  /* 0x0000000896967220 */ /* 0x080fe20000410000 */
[----:B------:R-:W-:Y:S01]  /*5c40*/  FMUL.FTZ R151, R151, R8 ;  /* 0x0000000897977220 */ /* 0x000fe20000410000 */
[----:B------:R-:W-:-:S02]  /*5c50*/  F2FP.F16.F32.PACK_AB R164, R157, R188 ;  /* 0x000000bc9da4723e */ /* 0x000fc400000000ff */
[----:B------:R-:W-:Y:S02]  /*5c60*/  F2FP.F16.F32.PACK_AB R166, R161, R189 ;  /* 0x000000bda1a6723e */ /* 0x000fe400000000ff */
[----:B------:R-:W3:Y:S01]  /*5c70*/  MUFU.EX2 R11, R11 ;  /* 0x0000000b000b7308 */ /* 0x000ee20000000800 */
[----:B--2---:R-:W-:Y:S01]  /*5c80*/  FADD.FTZ R8, R10, R5 ;  /* 0x000000050a087221 */ /* 0x004fe20000010000 */
[----:B------:R-:W-:Y:S02]  /*5c90*/  F2FP.F16.F32.PACK_AB R153, R155, R176 ;  /* 0x000000b09b99723e */ /* 0x000fe400000000ff */
[----:B0-----:R-:W-:Y:S02]  /*5ca0*/  F2FP.F16.F32.PACK_AB R168, R165, R190 ;  /* 0x000000bea5a8723e */ /* 0x001fe400000000ff */
[----:B------:R-:W-:Y:S02]  /*5cb0*/  F2FP.F16.F32.PACK_AB R155, R159, R187 ;  /* 0x000000bb9f9b723e */ /* 0x000fe400000000ff */
[----:B------:R-:W0:Y:S01]  /*5cc0*/  MUFU.EX2 R169, R169 ;  /* 0x000000a900a97308 */ /* 0x000e220000000800 */
[----:B-----5:R-:W-:Y:S01]  /*5cd0*/  FADD.FTZ R4, R191, R4 ;  /* 0x00000004bf047221 */ /* 0x020fe20000010000 */
[----:B------:R-:W-:-:S02]  /*5ce0*/  F2FP.F16.F32.PACK_AB R157, R163, R192 ;  /* 0x000000c0a39d723e */ /* 0x000fc400000000ff */
[----:B------:R-:W-:Y:S02]  /*5cf0*/  F2FP.F16.F32.PACK_AB R161, R13, R171 ;  /* 0x000000ab0da1723e */ /* 0x000fe400000000ff */
[----:B------:R-:W-:Y:S02]  /*5d00*/  F2FP.F16.F32.PACK_AB R159, R194, R193 ;  /* 0x000000c1c29f723e */ /* 0x000fe400000000ff */
[----:B----4-:R-:W2:Y:S01]  /*5d10*/  MUFU.EX2 R15, R174 ;  /* 0x000000ae000f7308 */ /* 0x010ea20000000800 */
[----:B---3--:R-:W-:Y:S01]  /*5d20*/  FADD.FTZ R8, R11, R8 ;  /* 0x000000080b087221 */ /* 0x008fe20000010000 */
[----:B------:R-:W-:-:S06]  /*5d30*/  F2FP.F16.F32.PACK_AB R163, R10, R14 ;  /* 0x0000000e0aa3723e */ /* 0x000fcc00000000ff */
[----:B------:R-:W3:Y:S01]  /*5d40*/  MUFU.EX2 R167, R175 ;  /* 0x000000af00a77308 */ /* 0x000ee20000000800 */
[C---:B0-----:R-:W-:Y:S01]  /*5d50*/  FADD.FTZ R4, R169.reuse, R4 ;  /* 0x00000004a9047221 */ /* 0x041fe20000010000 */
[----:B------:R-:W-:-:S06]  /*5d60*/  F2FP.F16.F32.PACK_AB R170, R169, R191 ;  /* 0x000000bfa9aa723e */ /* 0x000fcc00000000ff */
[----:B------:R-:W0:Y:S01]  /*5d70*/  MUFU.EX2 R172, R172 ;  /* 0x000000ac00ac7308 */ /* 0x000e220000000800 */
[C---:B--2---:R-:W-:Y:S01]  /*5d80*/  FADD.FTZ R8, R15.reuse, R8 ;  /* 0x000000080f087221 */ /* 0x044fe20000010000 */
[----:B------:R-:W-:-:S06]  /*5d90*/  F2FP.F16.F32.PACK_AB R165, R15, R11 ;  /* 0x0000000b0fa5723e */ /* 0x000fcc00000000ff */
        /* <DEDUP_REMOVED lines=9> */
[----:B------:R-:W-:-:S06]  /*5e30*/  F2FP.F16.F32.PACK_AB R172, R173, R172 ;  /* 0x000000acadac723e */ /* 0x000fcc00000000ff */
[----:B------:R-:W3:Y:S01]  /*5e40*/  MUFU.EX2 R182, R182 ;  /* 0x000000b600b67308 */ /* 0x000ee20000000800 */
[----:B0-----:R-:W-:-:S07]  /*5e50*/  FADD.FTZ R8, R179, R8 ;  /* 0x00000008b3087221 */ /* 0x001fce0000010000 */
[----:B------:R-:W0:Y:S01]  /*5e60*/  MUFU.EX2 R183, R183 ;  /* 0x000000b700b77308 */ /* 0x000e220000000800 */
[C---:B--2---:R-:W-:Y:S01]  /*5e70*/  FADD.FTZ R5, R169.reuse, R8 ;  /* 0x00000008a9057221 */ /* 0x044fe20000010000 */
[----:B------:R-:W-:-:S06]  /*5e80*/  F2FP.F16.F32.PACK_AB R169, R169, R179 ;  /* 0x000000b3a9a9723e */ /* 0x000fcc00000000ff */
[----:B------:R-:W2:Y:S01]  /*5e90*/  MUFU.EX2 R173, R184 ;  /* 0x000000b800ad7308 */ /* 0x000ea20000000800 */
[----:B---3--:R-:W-:-:S07]  /*5ea0*/  FADD.FTZ R20, R182, R5 ;  /* 0x00000005b6147221 */ /* 0x008fce0000010000 */
[----:B------:R-:W3:Y:S01]  /*5eb0*/  MUFU.EX2 R185, R185 ;  /* 0x000000b900b97308 */ /* 0x000ee20000000800 */
[C---:B0-----:R-:W-:Y:S01]  /*5ec0*/  FADD.FTZ R20, R183.reuse, R20 ;  /* 0x00000014b7147221 */ /* 0x041fe20000010000 */
[----:B------:R-:W-:-:S06]  /*5ed0*/  F2FP.F16.F32.PACK_AB R171, R183, R182 ;  /* 0x000000b6b7ab723e */ /* 0x000fcc00000000ff */
[----:B------:R-:W0:Y:S01]  /*5ee0*/  MUFU.EX2 R177, R177 ;  /* 0x000000b100b17308 */ /* 0x000e220000000800 */
[----:B--2---:R-:W-:-:S07]  /*5ef0*/  FADD.FTZ R20, R173, R20 ;  /* 0x00000014ad147221 */ /* 0x004fce0000010000 */
[----:B------:R-:W2:Y:S01]  /*5f00*/  MUFU.EX2 R175, R186 ;  /* 0x000000ba00af7308 */ /* 0x000ea20000000800 */
[C---:B---3--:R-:W-:Y:S01]  /*5f10*/  FADD.FTZ R20, R185.reuse, R20 ;  /* 0x00000014b9147221 */ /* 0x048fe20000010000 */
[----:B------:R-:W-:-:S06]  /*5f20*/  F2FP.F16.F32.PACK_AB R173, R185, R173 ;  /* 0x000000adb9ad723e */ /* 0x000fcc00000000ff */
[----:B------:R-:W3:Y:S01]  /*5f30*/  MUFU.EX2 R180, R180 ;  /* 0x000000b400b47308 */ /* 0x000ee20000000800 */
[----:B0-----:R-:W-:-:S07]  /*5f40*/  FADD.FTZ R21, R177, R4 ;  /* 0x00000004b1157221 */ /* 0x001fce0000010000 */
[----:B------:R-:W0:Y:S01]  /*5f50*/  MUFU.EX2 R8, R7 ;  /* 0x0000000700087308 */ /* 0x000e220000000800 */
[----:B--2---:R-:W-:Y:S01]  /*5f60*/  FADD.FTZ R5, R175, R20 ;  /* 0x00000014af057221 */ /* 0x004fe20000010000 */
[C---:B---3--:R-:W-:Y:S01]  /*5f70*/  FADD.FTZ R4, R180.reuse, R21 ;  /* 0x00000015b4047221 */ /* 0x048fe20000010000 */
[----:B------:R-:W-:Y:S02]  /*5f80*/  F2FP.F16.F32.PACK_AB R174, R180, R177 ;  /* 0x000000b1b4ae723e */ /* 0x000fe400000000ff */
[C---:B0-----:R-:W-:Y:S01]  /*5f90*/  FADD.FTZ R5, R8.reuse, R5 ;  /* 0x0000000508057221 */ /* 0x041fe20000010000 */
[----:B------:R-:W-:Y:S01]  /*5fa0*/  F2FP.F16.F32.PACK_AB R175, R8, R175 ;  /* 0x000000af08af723e */ /* 0x000fe200000000ff */
[----:B-1----:R-:W-:Y:S06]  /*5fb0*/  @!P0 BRA `(.L_x_377) ;  /* 0x0000000000048947 */ /* 0x002fec0003800000 */
[----:B------:R-:W-:Y:S01]  /*5fc0*/  BPT.TRAP 0x1 ;  /* 0x000000040000795c */ /* 0x000fe20000300000 */
.L_x_377:
[----:B------:R0:W1:Y:S01]  /*5fd0*/  SYNCS.PHASECHK.TRANS64.TRYWAIT P2, [UR25+0x22850], R6 ;  /* 0x02285006ff0075a7 */ /* 0x0000620008040159 */
[----:B------:R-:W-:Y:S05]  /*5fe0*/  @!P0 BRA `(.L_x_378) ;  /* 0x0000000000048947 */ /* 0x000fea0003800000 */
[----:B------:R-:W-:Y:S01]  /*5ff0*/  BPT.TRAP 0x1 ;  /* 0x000000040000795c */ /* 0x000fe20000300000 */
.L_x_378:
[----:B-1----:R-:W-:Y:S05]  /*6000*/  @P2 BRA `(.L_x_379) ;  /* 0x0000000000082947 */ /* 0x002fea0003800000 */
[----:B------:R-:W1:Y:S02]  /*6010*/  SYNCS.PHASECHK.TRANS64.TRYWAIT P2, [UR25+0x22850], R6 ;  /* 0x02285006ff0075a7 */ /* 0x000e640008040159 */
[----:B-1----:R-:W-:Y:S05]  /*6020*/  @!P2 BRA `(.L_x_380) ;  /* 0x000000b800c8a947 */ /* 0x002fea0003800000 */
.L_x_379:
[----:B------:R-:W2:Y:S01]  /*6030*/  S2R R7, SR_TID.X ;  /* 0x0000000000077919 */ /* 0x000ea20000002100 */
[----:B------:R-:W-:Y:S01]  /*6040*/  UIMAD UR11, UR37, 0xc00, UR21 ;  /* 0x00000c00250b78a4 */ /* 0x000fe2000f8e0215 */
[----:B------:R-:W-:Y:S01]  /*6050*/  PLOP3.LUT P2, PT, PT, PT, UP0, 0x80, 0x0 ;  /* 0x000000000000781c */ /* 0x000fe20003f4f008 */
[----:B------:R-:W-:Y:S01]  /*6060*/  UMOV UR7, 0x40000040 ;  /* 0x4000004000077882 */ /* 0x000fe20000000000 */
[----:B-1----:R-:W-:Y:S02]  /*6070*/  @!P1 VIADD R9, R9, 0x22860 ;  /* 0x0002286009099836 */ /* 0x002fe40000000000 */
[----:B------:R-:W-:Y:S02]  /*6080*/  IMAD.MOV.U32 R8, RZ, RZ, R0 ;  /* 0x000000ffff087224 */ /* 0x000fe400078e0000 */
[----:B------:R-:W-:Y:S01]  /*6090*/  UMOV UR6, UR11 ;  /* 0x0000000b00067c82 */ /* 0x000fe20008000000 */
[----:B------:R-:W-:Y:S02]  /*60a0*/  @!P1 PRMT R9, RZ, 0x654, R9 ;  /* 0x00000654ff099816 */ /* 0x000fe40000000009 */
[----:B--2---:R-:W-:-:S05]  /*60b0*/  SHF.R.U32.HI R7, RZ, 0x7, R7 ;  /* 0x00000007ff077819 */ /* 0x004fca0000011607 */
[----:B0-----:R-:W-:Y:S02]  /*60c0*/  VIADD R6, R7, 0x8 ;  /* 0x0000000807067836 */ /* 0x001fe40000000000 */
[----:B------:R-:W-:-:S03]  /*60d0*/  IMAD.MOV.U32 R7, RZ, RZ, R3 ;  /* 0x000000ffff077224 */ /* 0x000fc600078e0003 */
[----:B------:R3:W-:Y:S06]  /*60e0*/  BAR.SYNC.DEFER_BLOCKING R6, 0x100 ;  /* 0x000400060000751d */ /* 0x0007ec0000010000 */
[----:B------:R-:W-:-:S06]  /*60f0*/  WARPGROUP.ARRIVE ;  /* 0x00000000000079c5 */ /* 0x000fcc0000000000 */
        /* <DEDUP_REMOVED lines=32> */
[----:B------:R3:W-:Y:S01]  /*6300*/  @!P1 SYNCS.ARRIVE.TRANS64.RED.A1T0 RZ, [R9+URZ], RZ ;  /* 0x000000ff09ff99a7 */ /* 0x0007e2000810043f */
[----:B------:R-:W-:Y:S05]  /*6310*/  @P2 BRA `(.L_x_381) ;  /* 0xffffffdc00382947 */ /* 0x000fea000383ffff */
.L_x_372:
[----:B------:R-:W4:Y:S01]  /*6320*/  SHFL.BFLY PT, R7, R4, 0x2, 0x1f ;  /* 0x0c401f0004077f89 */ /* 0x000f2200000e0000 */
[----:B------:R-:W-:Y:S01]  /*6330*/  UIADD3 UR37, UR37, 0x1, URZ ;  /* 0x0000000125257890 */ /* 0x000fe2000fffe03f */
[----:B------:R0:W-:Y:S06]  /*6340*/  BAR.ARV R12, 0x100 ;  /* 0x0004000c0000751d */ /* 0x0001ec0000002000 */
[----:B------:R-:W-:Y:S02]  /*6350*/  UISETP.NE.AND UP0, UPT, UR37, 0x2, UPT ;  /* 0x000000022500788c */ /* 0x000fe4000bf05270 */
[----:B------:R-:W-:Y:S06]  /*6360*/  BAR.ARV 0x8, 0x180 ;  /* 0x0206000000007b1d */ /* 0x000fec0000002000 */
[----:B------:R-:W-:Y:S01]  /*6370*/  USEL UR4, URZ, 0x1, UP0 ;  /* 0x000000013f047887 */ /* 0x000fe20008000000 */
[----:B------:R-:W-:Y:S01]  /*6380*/  PLOP3.LUT P0, PT, PT, PT, PT, 0x8, 0x0 ;  /* 0x000000000000781c */ /* 0x000fe20003f0e170 */
[----:B012---:R-:W0:Y:S01]  /*6390*/  SHFL.BFLY PT, R8, R5, 0x2, 0x1f ;  /* 0x0c401f0005087f89 */ /* 0x007e2200000e0000 */
[----:B------:R-:W-:-:S02]  /*63a0*/  UIADD3 UR48, UR48, 0x1, URZ ;  /* 0x0000000130307890 */ /* 0x000fc4000fffe03f */
[----:B------:R-:W-:Y:S01]  /*63b0*/  USEL UR37, UR37, URZ, UP0 ;  /* 0x0000003f25257287 */ /* 0x000fe20008000000 */
[----:B----4-:R-:W-:Y:S01]  /*63c0*/  FADD.FTZ R7, R7, R4 ;  /* 0x0000000407077221 */ /* 0x010fe20000010000 */
[----:B------:R-:W-:Y:S01]  /*63d0*/  IMAD.MOV.U32 R4, RZ, RZ, RZ ;  /* 0x000000ffff047224 */ /* 0x000fe200078e00ff */
[----:B------:R-:W-:-:S03]  /*63e0*/  ULOP3.LUT UR47, UR47, UR4, URZ, 0x3c, !UPT ;  /* 0x000000042f2f7292 */ /* 0x000fc6000f8e3c3f */
[----:B---3--:R-:W1:Y:S01]  /*63f0*/  SHFL.BFLY PT, R6, R7, 0x1, 0x1f ;  /* 0x0c201f0007067f89 */ /* 0x008e6200000e0000 */
[----:B0-----:R-:W-:-:S05]  /*6400*/  FADD.FTZ R8, R8, R5 ;  /* 0x0000000508087221 */ /* 0x001fca0000010000 */
[----:B------:R-:W0:Y:S01]  /*6410*/  SHFL.BFLY PT, R9, R8, 0x1, 0x1f ;  /* 0x0c201f0008097f89 */ /* 0x000e2200000e0000 */
[----:B-1----:R-:W-:Y:S01]  /*6420*/  FADD.FTZ R10, R7, R6 ;  /* 0x00000006070a7221 */ /* 0x002fe20000010000 */
[----:B------:R-:W-:Y:S02]  /*6430*/  IMAD.MOV.U32 R6, RZ, RZ, RZ ;  /* 0x000000ffff067224 */ /* 0x000fe400078e00ff */
[----:B------:R-:W-:Y:S02]  /*6440*/  IMAD.U32 R7, RZ, RZ, UR10 ;  /* 0x0000000aff077e24 */ /* 0x000fe4000f8e00ff */
[----:B------:R-:W-:-:S13]  /*6450*/  FSETP.NE.FTZ.AND P1, PT, R10, RZ, PT ;  /* 0x000000ff0a00720b */ /* 0x000fda0003f35000 */
[----:B------:R-:W1:Y:S01]  /*6460*/  @P1 MUFU.RCP R6, R10 ;  /* 0x0000000a00061308 */ /* 0x000e620000001000 */
[----:B------:R-:W-:Y:S01]  /*6470*/  @P1 FMUL.FTZ R7, R7, 0.69314718246459960938 ;  /* 0x3f31721807071820 */ /* 0x000fe20000410000 */
[----:B0-----:R-:W-:Y:S01]  /*6480*/  FADD.FTZ R5, R8, R9 ;  /* 0x0000000908057221 */ /* 0x001fe20000010000 */
[----:B------:R-:W-:-:S04]  /*6490*/  IMAD.U32 R8, RZ, RZ, UR10 ;  /* 0x0000000aff087e24 */ /* 0x000fc8000f8e00ff */
[----:B------:R-:W-:Y:S01]  /*64a0*/  FSETP.NE.FTZ.AND P2, PT, R5, RZ, PT ;  /* 0x000000ff0500720b */ /* 0x000fe20003f55000 */
[----:B------:R-:W0:Y:S01]  /*64b0*/  @P1 MUFU.LG2 R9, R10 ;  /* 0x0000000a00091308 */ /* 0x000e220000000c00 */
[-C--:B-1----:R-:W-:Y:S01]  /*64c0*/  FMUL.FTZ R24, R24, R6.reuse ;  /* 0x0000000618187220 */ /* 0x082fe20000410000 */
[-C--:B------:R-:W-:Y:S01]  /*64d0*/  FMUL.FTZ R25, R25, R6.reuse ;  /* 0x0000000619197220 */ /* 0x080fe20000410000 */
[----:B------:R-:W-:-:S09]  /*64e0*/  FMUL.FTZ R28, R28, R6 ;  /* 0x000000061c1c7220 */ /* 0x000fd20000410000 */
[----:B------:R-:W1:Y:S01]  /*64f0*/  @P2 MUFU.LG2 R10, R5 ;  /* 0x00000005000a2308 */ /* 0x000e620000000c00 */
[----:B------:R-:W-:Y:S01]  /*6500*/  @P2 FMUL.FTZ R8, R8, 0.69314718246459960938 ;  /* 0x3f31721808082820 */ /* 0x000fe20000410000 */
[-C--:B------:R-:W-:Y:S01]  /*6510*/  FMUL.FTZ R29, R29, R6.reuse ;  /* 0x000000061d1d7220 */ /* 0x080fe20000410000 */
[-C--:B------:R-:W-:Y:S01]  /*6520*/  FMUL.FTZ R32, R32, R6.reuse ;  /* 0x0000000620207220 */ /* 0x080fe20000410000 */
[-C--:B------:R-:W-:Y:S01]  /*6530*/  FMUL.FTZ R33, R33, R6.reuse ;  /* 0x0000000621217220 */ /* 0x080fe20000410000 */
[----:B0-----:R-:W-:Y:S01]  /*6540*/  @P1 FMUL.FTZ R9, R9, 0.69314718246459960938 ;  /* 0x3f31721809091820 */ /* 0x001fe20000410000 */
[-C--:B------:R-:W-:Y:S01]  /*6550*/  FMUL.FTZ R36, R36, R6.reuse ;  /* 0x0000000624247220 */ /* 0x080fe20000410000 */
[-C--:B------:R-:W-:Y:S01]  /*6560*/  FMUL.FTZ R37, R37, R6.reuse ;  /* 0x0000000625257220 */ /* 0x080fe20000410000 */
[----:B------:R0:W2:Y:S01]  /*6570*/  @P2 MUFU.RCP R4, R5 ;  /* 0x0000000500042308 */ /* 0x0000a20000001000 */
        /* <DEDUP_REMOVED lines=8> */
[----:B-1----:R-:W-:Y:S01]  /*6600*/  @P2 FMUL.FTZ R10, R10, 0.69314718246459960938 ;  /* 0x3f3172180a0a2820 */ /* 0x002fe20000410000 */
        /* <DEDUP_REMOVED lines=48> */
[----:B0-----:R-:W-:-:S02]  /*6910*/  IMAD.MOV.U32 R5, RZ, RZ, -0x800000 ;  /* 0xff800000ff057424 */ /* 0x001fc400078e00ff */
[-C--:B--2---:R-:W-:Y:S01]  /*6920*/  FMUL.FTZ R26, R26, R4.reuse ;  /* 0x000000041a1a7220 */ /* 0x084fe20000410000 */
[----:B------:R-:W-:Y:S02]  /*6930*/  IMAD.MOV.U32 R6, RZ, RZ, -0x800000 ;  /* 0xff800000ff067424 */ /* 0x000fe400078e00ff */
        /* <DEDUP_REMOVED lines=64> */
[----:B------:R-:W-:-:S07]  /*6d40*/  @P2 FFMA.FTZ R6, R8, R3, R10 ;  /* 0x0000000308062223 */ /* 0x000fce000001000a */
.L_x_361:
[----:B------:R-:W0:Y:S08]  /*6d50*/  S2UR UR4, SR_CgaCtaId ;  /* 0x00000000000479c3 */ /* 0x000e300000008800 */
[----:B------:R-:W-:Y:S06]  /*6d60*/  BAR.SYNC.DEFER_BLOCKING 0x5, 0x180 ;  /* 0x0146000000007b1d */ /* 0x000fec0000010000 */
[----:B------:R-:W-:Y:S01]  /*6d70*/  UMOV UR8, 0x400 ;  /* 0x0000040000087882 */ /* 0x000fe20000000000 */
[----:B------:R-:W-:Y:S01]  /*6d80*/  BSSY B0, `(.L_x_382) ;  /* 0x0000473000007945 */ /* 0x000fe20003800000 */
[----:B0-----:R-:W-:-:S09]  /*6d90*/  ULEA UR8, UR4, UR8, 0x18 ;  /* 0x0000000804087291 */ /* 0x001fd2000f8ec03f */
[----:B------:R-:W0:Y:S02]  /*6da0*/  LDS.128 R8, [UR8+0x228d0] ;  /* 0x0228d008ff087984 */ /* 0x000e240008000c00 */
[----:B0-----:R-:W-:Y:S02]  /*6db0*/  R2UR UR5, R9 ;  /* 0x00000000090572ca */ /* 0x001fe400000e0000 */
[----:B------:R-:W-:Y:S02]  /*6dc0*/  R2UR UR6, R10 ;  /* 0x000000000a0672ca */ /* 0x000fe400000e0000 */
[----:B------:R-:W-:Y:S01]  /*6dd0*/  R2UR UR7, R11 ;  /* 0x000000000b0772ca */ /* 0x000fe200000e0000 */
[----:B------:R-:W-:Y:S06]  /*6de0*/  BAR.ARV 0x4, 0x180 ;  /* 0x0106000000007b1d */ /* 0x000fec0000002000 */
[----:B------:R-:W-:Y:S08]  /*6df0*/  @P0 BRA `(.L_x_383) ;  /* 0x0000003400d00947 */ /* 0x000ff00003800000 */
[----:B------:R-:W2:Y:S01]  /*6e00*/  LDL R0, [R1+0x38] ;  /* 0x0000380001007983 */ /* 0x000ea20000100800 */
[----:B------:R-:W0:Y:S01]  /*6e10*/  S2UR UR4, SR_SWINHI ;  /* 0x00000000000479c3 */ /* 0x000e220000002f00 */
[----:B------:R-:W-:Y:S01]  /*6e20*/  IMAD.MOV.U32 R20, RZ, RZ, 0x2 ;  /* 0x00000002ff147424 */ /* 0x000fe200078e00ff */
[----:B------:R-:W-:Y:S01]  /*6e30*/  F2FP.F16.F32.PACK_AB R10, R29, R28 ;  /* 0x0000001c1d0a723e */ /* 0x000fe200000000ff */
[----:B------:R-:W-:Y:S01]  /*6e40*/  ULDC.64 UR14, c[0x0][0xc00] ;  /* 0x00030000000e7ab9 */ /* 0x000fe20000000a00 */
[----:B------:R-:W-:Y:S01]  /*6e50*/  F2FP.F16.F32.PACK_AB R11, R31, R30 ;  /* 0x0000001e1f0b723e */ /* 0x000fe200000000ff */
[----:B------:R-:W-:Y:S01]  /*6e60*/  USHF.L.U64.HI UR16, UR46, 0x2, UR45 ;  /* 0x000000022e107899 */ /* 0x000fe2000801022d */
[----:B------:R-:W3:Y:S01]  /*6e70*/  LDL R179, [R1+0x34] ;  /* 0x0000340001b37983 */ /* 0x000ee20000100800 */
[----:B------:R-:W-:Y:S01]  /*6e80*/  ULDC UR20, c[0x0][0xbe8] ;  /* 0x0002fa0000147ab9 */ /* 0x000fe20000000800 */
[----:B------:R-:W-:Y:S01]  /*6e90*/  UMOV UR10, UR8 ;  /* 0x00000008000a7c82 */ /* 0x000fe20008000000 */
[----:B0-----:R-:W-:Y:S01]  /*6ea0*/  UMOV UR11, UR4 ;  /* 0x00000004000b7c82 */ /* 0x001fe20008000000 */
[----:B------:R-:W-:-:S04]  /*6eb0*/  USHF.L.U32 UR4, UR46, 0x2, URZ ;  /* 0x000000022e047899 */ /* 0x000fc8000800063f */
[----:B------:R-:W-:-:S04]  /*6ec0*/  UIADD3 UR9, UP0, UR4, UR14, URZ ;  /* 0x0000000e04097290 */ /* 0x000fc8000ff1e03f */
[----:B------:R-:W-:Y:S01]  /*6ed0*/  UIADD3.X UR12, UR16, UR15, URZ, UP0, !UPT ;  /* 0x0000000f100c7290 */ /* 0x000fe200087fe43f */
[----:B------:R-:W-:Y:S01]  /*6ee0*/  BAR.SYNC.DEFER_BLOCKING 0x1, 0x100 ;  /* 0x0044000000007b1d */ /* 0x000fe20000010000 */
[----:B--2---:R-:W-:-:S03]  /*6ef0*/  IMAD.WIDE R20, R0, R20, UR10 ;  /* 0x0000000a00147e25 */ /* 0x004fc6000f8e0214 */
[C---:B------:R-:W-:Y:S02]  /*6f00*/  IADD3 R13, P1, R20.reuse, 0x20, RZ ;  /* 0x00000020140d7810 */ /* 0x040fe40007f3e0ff */
[C---:B------:R-:W-:Y:S02]  /*6f10*/  IADD3 R15, P0, R20.reuse, 0x40, RZ ;  /* 0x00000040140f7810 */ /* 0x040fe40007f1e0ff */
[----:B------:R-:W-:Y:S02]  /*6f20*/  IADD3 R157, P6, R20, 0x4020, RZ ;  /* 0x00004020149d7810 */ /* 0x000fe40007fde0ff */
[----:B------:R-:W-:Y:S02]  /*6f30*/  LOP3.LUT R12, R13, 0x380, RZ, 0xc0, !PT ;  /* 0x000003800d0c7812 */ /* 0x000fe400078ec0ff */
[----:B------:R-:W-:Y:S02]  /*6f40*/  LOP3.LUT R14, R15, 0x380, RZ, 0xc0, !PT ;  /* 0x000003800f0e7812 */ /* 0x000fe400078ec0ff */
[----:B------:R-:W-:-:S02]  /*6f50*/  LOP3.LUT R156, R157, 0x380, RZ, 0xc0, !PT ;  /* 0x000003809d9c7812 */ /* 0x000fc400078ec0ff */
[----:B------:R-:W-:Y:S02]  /*6f60*/  LOP3.LUT R9, R20, 0x380, RZ, 0xc0, !PT ;  /* 0x0000038014097812 */ /* 0x000fe400078ec0ff */
[----:B------:R-:W-:Y:S02]  /*6f70*/  SHF.R.U64 R12, R12, 0x3, RZ ;  /* 0x000000030c0c7819 */ /* 0x000fe400000012ff */
[----:B------:R-:W-:Y:S02]  /*6f80*/  SHF.R.U64 R14, R14, 0x3, RZ ;  /* 0x000000030e0e7819 */ /* 0x000fe400000012ff */
[----:B------:R-:W-:Y:S02]  /*6f90*/  SHF.R.U64 R156, R156, 0x3, RZ ;  /* 0x000000039c9c7819 */ /* 0x000fe400000012ff */
[----:B------:R-:W-:Y:S02]  /*6fa0*/  IADD3 R159, P5, R20, 0x4040, RZ ;  /* 0x00004040149f7810 */ /* 0x000fe40007fbe0ff */
[----:B------:R-:W-:-:S02]  /*6fb0*/  SHF.R.U64 R9, R9, 0x3, RZ ;  /* 0x0000000309097819 */ /* 0x000fc400000012ff */
[----:B------:R-:W-:Y:S01]  /*6fc0*/  LOP3.LUT R12, R12, R13, RZ, 0x3c, !PT ;  /* 0x0000000d0c0c7212 */ /* 0x000fe200078e3cff */
[--C-:B------:R-:W-:Y:S01]  /*6fd0*/  IMAD.X R13, RZ, RZ, R21.reuse, P1 ;  /* 0x000000ffff0d7224 */ /* 0x100fe200008e0615 */
[----:B------:R-:W-:Y:S01]  /*6fe0*/  LOP3.LUT R14, R14, R15, RZ, 0x3c, !PT ;  /* 0x0000000f0e0e7212 */ /* 0x000fe200078e3cff */
[--C-:B------:R-:W-:Y:S01]  /*6ff0*/  IMAD.X R15, RZ, RZ, R21.reuse, P0 ;  /* 0x000000ffff0f7224 */ /* 0x100fe200000e0615 */
[----:B------:R-:W-:Y:S02]  /*7000*/  IADD3 R163, P2, R20, 0x4060, RZ ;  /* 0x0000406014a37810 */ /* 0x000fe40007f5e0ff */
[----:B------:R-:W-:Y:S01]  /*7010*/  LOP3.LUT R156, R156, R157, RZ, 0x3c, !PT ;  /* 0x0000009d9c9c7212 */ /* 0x000fe200078e3cff */
[----:B------:R-:W-:Y:S01]  /*7020*/  IMAD.X R157, RZ, RZ, R21, P6 ;  /* 0x000000ffff9d7224 */ /* 0x000fe200030e0615 */
[----:B------:R-:W-:Y:S02]  /*7030*/  IADD3 R165, P1, R20, 0x8000, RZ ;  /* 0x0000800014a57810 */ /* 0x000fe40007f3e0ff */
[----:B------:R-:W-:-:S02]  /*7040*/  LOP3.LUT R158, R159, 0x380, RZ, 0xc0, !PT ;  /* 0x000003809f9e7812 */ /* 0x000fc400078ec0ff */
[C---:B------:R-:W-:Y:S02]  /*7050*/  IADD3 R167, P0, R20.reuse, 0x8020, RZ ;  /* 0x0000802014a77810 */ /* 0x040fe40007f1e0ff */
[----:B------:R-:W-:Y:S01]  /*7060*/  LOP3.LUT R8, R9, R20, RZ, 0x3c, !PT ;  /* 0x0000001409087212 */ /* 0x000fe200078e3cff */
[----:B------:R-:W-:Y:S01]  /*7070*/  IMAD.MOV.U32 R9, RZ, RZ, R21 ;  /* 0x000000ffff097224 */ /* 0x000fe200078e0015 */
[C---:B------:R-:W-:Y:S02]  /*7080*/  IADD3 R4, P6, R20.reuse, 0xc000, RZ ;  /* 0x0000c00014047810 */ /* 0x040fe40007fde0ff */
[C---:B------:R-:W-:Y:S02]  /*7090*/  IADD3 R153, P4, R20.reuse, 0x60, RZ ;  /* 0x0000006014997810 */ /* 0x040fe40007f9e0ff */
[----:B------:R-:W-:Y:S02]  /*70a0*/  IADD3 R155, P3, R20, 0x4000, RZ ;  /* 0x00004000149b7810 */ /* 0x000fe40007f7e0ff */
[----:B------:R-:W-:-:S02]  /*70b0*/  LOP3.LUT R162, R163, 0x380, RZ, 0xc0, !PT ;  /* 0x00000380a3a27812 */ /* 0x000fc400078ec0ff */
[----:B------:R-:W-:Y:S02]  /*70c0*/  LOP3.LUT R164, R165, 0x380, RZ, 0xc0, !PT ;  /* 0x00000380a5a47812 */ /* 0x000fe400078ec0ff */
[----:B------:R-:W-:Y:S02]  /*70d0*/  SHF.R.U64 R158, R158, 0x3, RZ ;  /* 0x000000039e9e7819 */ /* 0x000fe400000012ff */
[----:B------:R-:W-:Y:S02]  /*70e0*/  LOP3.LUT R166, R167, 0x380, RZ, 0xc0, !PT ;  /* 0x00000380a7a67812 */ /* 0x000fe400078ec0ff */
[----:B------:R-:W-:Y:S02]  /*70f0*/  LOP3.LUT R3, R4, 0x380, RZ, 0xc0, !PT ;  /* 0x0000038004037812 */ /* 0x000fe400078ec0ff */
[----:B------:R-:W-:Y:S02]  /*7100*/  LOP3.LUT R152, R153, 0x380, RZ, 0xc0, !PT ;  /* 0x0000038099987812 */ /* 0x000fe400078ec0ff */
[----:B------:R-:W-:-:S02]  /*7110*/  LOP3.LUT R154, R155, 0x380, RZ, 0xc0, !PT ;  /* 0x000003809b9a7812 */ /* 0x000fc400078ec0ff */
[----:B------:R-:W-:Y:S02]  /*7120*/  SHF.R.U64 R162, R162, 0x3, RZ ;  /* 0x00000003a2a27819 */ /* 0x000fe400000012ff */
[----:B------:R-:W-:Y:S02]  /*7130*/  MOV R0, R8 ;  /* 0x0000000800007202 */ /* 0x000fe40000000f00 */
[----:B------:R-:W-:Y:S02]  /*7140*/  SHF.R.U64 R164, R164, 0x3, RZ ;  /* 0x00000003a4a47819 */ /* 0x000fe400000012ff */
[----:B------:R-:W-:Y:S02]  /*7150*/  F2FP.F16.F32.PACK_AB R8, R25, R24 ;  /* 0x000000181908723e */ /* 0x000fe400000000ff */
[----:B------:R-:W-:Y:S02]  /*7160*/  F2FP.F16.F32.PACK_AB R9, R27, R26 ;  /* 0x0000001a1b09723e */ /* 0x000fe400000000ff */
[----:B------:R-:W-:Y:S01]  /*7170*/  LOP3.LUT R158, R158, R159, RZ, 0x3c, !PT ;  /* 0x0000009f9e9e7212 */ /* 0x000fe200078e3cff */
[----:B------:R-:W-:Y:S01]  /*7180*/  IMAD.X R159, RZ, RZ, R21, P5 ;  /* 0x000000ffff9f7224 */ /* 0x000fe200028e0615 */
[----:B------:R-:W-:-:S02]  /*7190*/  SHF.R.U64 R166, R166, 0x3, RZ ;  /* 0x00000003a6a67819 */ /* 0x000fc400000012ff */
[----:B------:R-:W-:Y:S02]  /*71a0*/  SHF.R.U64 R3, R3, 0x3, RZ ;  /* 0x0000000303037819 */ /* 0x000fe400000012ff */
[----:B------:R-:W-:Y:S02]  /*71b0*/  SHF.R.U64 R152, R152, 0x3, RZ ;  /* 0x0000000398987819 */ /* 0x000fe400000012ff */
[----:B------:R-:W-:Y:S02]  /*71c0*/  SHF.R.U64 R154, R154, 0x3, RZ ;  /* 0x000000039a9a7819 */ /* 0x000fe400000012ff */
[----:B------:R-:W-:Y:S01]  /*71d0*/  LOP3.LUT R162, R162, R163, RZ, 0x3c, !PT ;  /* 0x000000a3a2a27212 */ /* 0x000fe200078e3cff */
[--C-:B------:R-:W-:Y:S01]  /*71e0*/  IMAD.X R163, RZ, RZ, R21.reuse, P2 ;  /* 0x000000ffffa37224 */ /* 0x100fe200010e0615 */
[----:B------:R-:W-:Y:S01]  /*71f0*/  IADD3 R7, P5, R20, 0xc020, RZ ;  /* 0x0000c02014077810 */ /* 0x000fe20007fbe0ff */
[----:B------:R0:W-:Y:S01]  /*7200*/  STSM.16.M88.4 [R0], R8 ;  /* 0x0000000800007844 */ /* 0x0001e20000000200 */
[----:B------:R-:W-:Y:S01]  /*7210*/  LOP3.LUT R164, R164, R165, RZ, 0x3c, !PT ;  /* 0x000000a5a4a47212 */ /* 0x000fe200078e3cff */
[----:B------:R-:W-:Y:S01]  /*7220*/  IMAD.X R165, RZ, RZ, R21, P1 ;  /* 0x000000ffffa57224 */ /* 0x000fe200008e0615 */
[----:B------:R-:W-:-:S02]  /*7230*/  LOP3.LUT R166, R166, R167, RZ, 0x3c, !PT ;  /* 0x000000a7a6a67212 */ /* 0x000fc400078e3cff */
[C---:B------:R-:W-:Y:S02]  /*7240*/  IADD3 R161, P2, R20.reuse, 0xc040, RZ ;  /* 0x0000c04014a17810 */ /* 0x040fe40007f5e0ff */
[----:B------:R-:W-:Y:S02]  /*7250*/  IADD3 R167, P1, R20, 0xc060, RZ ;  /* 0x0000c06014a77810 */ /* 0x000fe40007f3e0ff */
[----:B------:R-:W-:Y:S01]  /*7260*/  LOP3.LUT R152, R152, R153, RZ, 0x3c, !PT ;  /* 0x0000009998987212 */ /* 0x000fe200078e3cff */
[--C-:B------:R-:W-:Y:S01]  /*7270*/  IMAD.X R153, RZ, RZ, R21.reuse, P4 ;  /* 0x000000ffff997224 */ /* 0x100fe200020e0615 */
[----:B------:R-:W-:Y:S01]  /*7280*/  LOP3.LUT R154, R154, R155, RZ, 0x3c, !PT ;  /* 0x0000009b9a9a7212 */ /* 0x000fe200078e3cff */
[----:B------:R-:W-:Y:S01]  /*7290*/  IMAD.X R155, RZ, RZ, R21, P3 ;  /* 0x000000ffff9b7224 */ /* 0x000fe200018e0615 */
[----:B------:R-:W-:Y:S02]  /*72a0*/  IADD3 R169, P4, R20, 0x8040, RZ ;  /* 0x0000804014a97810 */ /* 0x000fe40007f9e0ff */
[----:B0-----:R-:W-:-:S02]  /*72b0*/  LOP3.LUT R8, R3, R4, RZ, 0x3c, !PT ;  /* 0x0000000403087212 */ /* 0x001fc400078e3cff */
[----:B------:R-:W-:Y:S02]  /*72c0*/  LOP3.LUT R3, R7, 0x380, RZ, 0xc0, !PT ;  /* 0x0000038007037812 */ /* 0x000fe400078ec0ff */
[----:B------:R-:W-:Y:S02]  /*72d0*/  IADD3 R171, P3, R20, 0x8060, RZ ;  /* 0x0000806014ab7810 */ /* 0x000fe40007f7e0ff */
[----:B------:R-:W-:Y:S02]  /*72e0*/  LOP3.LUT R160, R161, 0x380, RZ, 0xc0, !PT ;  /* 0x00000380a1a07812 */ /* 0x000fe400078ec0ff */
[----:B------:R-:W-:Y:S02]  /*72f0*/  LOP3.LUT R20, R167, 0x380, RZ, 0xc0, !PT ;  /* 0x00000380a7147812 */ /* 0x000fe400078ec0ff */
[----:B------:R-:W-:Y:S01]  /*7300*/  SHF.R.U64 R10, R3, 0x3, RZ ;  /* 0x00000003030a7819 */ /* 0x000fe200000012ff */
[--C-:B------:R-:W-:Y:S01]  /*7310*/  IMAD.X R9, RZ, RZ, R21.reuse, P6 ;  /* 0x000000ffff097224 */ /* 0x100fe200030e0615 */
[----:B------:R-:W-:Y:S01]  /*7320*/  SHF.R.U64 R160, R160, 0x3, RZ ;  /* 0x00000003a0a07819 */ /* 0x000fe200000012ff */
[----:B------:R-:W-:Y:S01]  /*7330*/  IMAD.X R11, RZ, RZ, R21, P5 ;  /* 0x000000ffff0b7224 */ /* 0x000fe200028e0615 */
[----:B------:R-:W-:-:S02]  /*7340*/  LOP3.LUT R168, R169, 0x380, RZ, 0xc0, !PT ;  /* 0x00000380a9a87812 */ /* 0x000fc400078ec0ff */
[----:B------:R-:W-:Y:S02]  /*7350*/  SHF.R.U64 R20, R20, 0x3, RZ ;  /* 0x0000000314147819 */ /* 0x000fe400000012ff */
[----:B------:R-:W-:Y:S02]  /*7360*/  MOV R173, R156 ;  /* 0x0000009c00ad7202 */ /* 0x000fe40000000f00 */
[----:B------:R-:W-:Y:S02]  /*7370*/  MOV R174, R158 ;  /* 0x0000009e00ae7202 */ /* 0x000fe40000000f00 */
[----:B------:R-:W-:Y:S02]  /*7380*/  LOP3.LUT R10, R10, R7, RZ, 0x3c, !PT ;  /* 0x000000070a0a7212 */ /* 0x000fe400078e3cff */
[----:B------:R-:W-:Y:S02]  /*7390*/  MOV R12, R12 ;  /* 0x0000000c000c7202 */ /* 0x000fe40000000f00 */
[----:B------:R-:W-:-:S02]  /*73a0*/  F2FP.F16.F32.PACK_AB R156, R33, R32 ;  /* 0x00000020219c723e */ /* 0x000fc400000000ff */
[----:B------:R-:W-:Y:S02]  /*73b0*/  F2FP.F16.F32.PACK_AB R157, R35, R34 ;  /* 0x00000022239d723e */ /* 0x000fe400000000ff */
[----:B------:R-:W-:Y:S02]  /*73c0*/  F2FP.F16.F32.PACK_AB R158, R37, R36 ;  /* 0x00000024259e723e */ /* 0x000fe400000000ff */
[----:B------:R-:W-:Y:S02]  /*73d0*/  F2FP.F16.F32.PACK_AB R159, R39, R38 ;  /* 0x00000026279f723e */ /* 0x000fe400000000ff */
[----:B------:R-:W-:Y:S02]  /*73e0*/  LOP3.LUT R170, R171, 0x380, RZ, 0xc0, !PT ;  /* 0x00000380abaa7812 */ /* 0x000fe400078ec0ff */
[----:B------:R-:W-:Y:S01]  /*73f0*/  LOP3.LUT R160, R160, R161, RZ, 0x3c, !PT ;  /* 0x000000a1a0a07212 */ /* 0x000fe200078e3cff */
[----:B------:R-:W-:Y:S01]  /*7400*/  IMAD.X R161, RZ, RZ, R21, P2 ;  /* 0x000000ffffa17224 */ /* 0x000fe200010e0615 */
[----:B------:R-:W-:-:S02]  /*7410*/  SHF.R.U64 R168, R168, 0x3, RZ ;  /* 0x00000003a8a87819 */ /* 0x000fc400000012ff */
[----:B------:R-:W-:Y:S01]  /*7420*/  LOP3.LUT R20, R20, R167, RZ, 0x3c, !PT ;  /* 0x000000a714147212 */ /* 0x000fe200078e3cff */
[----:B------:R-:W-:Y:S01]  /*7430*/  IMAD.X R167, RZ, RZ, R21, P0 ;  /* 0x000000ffffa77224 */ /* 0x000fe200000e0615 */
[----:B------:R-:W-:Y:S01]  /*7440*/  MOV R0, R8 ;  /* 0x0000000800007202 */ /* 0x000fe20000000f00 */
[----:B------:R0:W-:Y:S01]  /*7450*/  STSM.16.M88.4 [R12], R156 ;  /* 0x0000009c0c007844 */ /* 0x0001e20000000200 */
[----:B------:R-:W-:Y:S02]  /*7460*/  MOV R3, R10 ;  /* 0x0000000a00037202 */ /* 0x000fe40000000f00 */
[----:B------:R-:W-:Y:S02]  /*7470*/  SHF.R.U64 R170, R170, 0x3, RZ ;  /* 0x00000003aaaa7819 */ /* 0x000fe400000012ff */
[----:B------:R-:W-:Y:S02]  /*7480*/  MOV R176, R14 ;  /* 0x0000000e00b07202 */ /* 0x000fe40000000f00 */
[----:B------:R-:W-:-:S02]  /*7490*/  F2FP.F16.F32.PACK_AB R8, R41, R40 ;  /* 0x000000282908723e */ /* 0x000fc400000000ff */
[----:B------:R-:W-:Y:S02]  /*74a0*/  F2FP.F16.F32.PACK_AB R9, R43, R42 ;  /* 0x0000002a2b09723e */ /* 0x000fe400000000ff */
[----:B------:R-:W-:Y:S02]  /*74b0*/  F2FP.F16.F32.PACK_AB R10, R45, R44 ;  /* 0x0000002c2d0a723e */ /* 0x000fe400000000ff */
[----:B------:R-:W-:Y:S02]  /*74c0*/  F2FP.F16.F32.PACK_AB R11, R47, R46 ;  /* 0x0000002e2f0b723e */ /* 0x000fe400000000ff */
[----:B------:R-:W-:Y:S02]  /*74d0*/  MOV R177, R152 ;  /* 0x0000009800b17202 */ /* 0x000fe40000000f00 */
[----:B------:R-:W-:Y:S02]  /*74e0*/  MOV R178, R154 ;  /* 0x0000009a00b27202 */ /* 0x000fe40000000f00 */
[----:B0-----:R-:W-:-:S02]  /*74f0*/  F2FP.F16.F32.PACK_AB R12, R49, R48 ;  /* 0x00000030310c723e */ /* 0x001fc400000000ff */
[----:B------:R-:W-:Y:S02]  /*7500*/  F2FP.F16.F32.PACK_AB R13, R51, R50 ;  /* 0x00000032330d723e */ /* 0x000fe400000000ff */
[----:B------:R-:W-:Y:S02]  /*7510*/  F2FP.F16.F32.PACK_AB R14, R53, R52 ;  /* 0x00000034350e723e */ /* 0x000fe400000000ff */
[----:B------:R-:W-:Y:S02]  /*7520*/  F2FP.F16.F32.PACK_AB R15, R55, R54 ;  /* 0x00000036370f723e */ /* 0x000fe400000000ff */
[----:B------:R-:W-:Y:S01]  /*7530*/  LOP3.LUT R168, R168, R169, RZ, 0x3c, !PT ;  /* 0x000000a9a8a87212 */ /* 0x000fe200078e3cff */
[----:B------:R-:W-:Y:S01]  /*7540*/  IMAD.X R169, RZ, RZ, R21, P4 ;  /* 0x000000ffffa97224 */ /* 0x000fe200020e0615 */
[----:B------:R-:W-:Y:S02]  /*7550*/  F2FP.F16.F32.PACK_AB R152, R57, R56 ;  /* 0x000000383998723e */ /* 0x000fe400000000ff */
[----:B------:R-:W-:-:S02]  /*7560*/  F2FP.F16.F32.PACK_AB R153, R59, R58 ;  /* 0x0000003a3b99723e */ /* 0x000fc400000000ff */
[----:B------:R-:W-:Y:S02]  /*7570*/  F2FP.F16.F32.PACK_AB R154, R61, R60 ;  /* 0x0000003c3d9a723e */ /* 0x000fe400000000ff */
[----:B------:R-:W-:Y:S02]  /*7580*/  F2FP.F16.F32.PACK_AB R155, R63, R62 ;  /* 0x0000003e3f9b723e */ /* 0x000fe400000000ff */
[----:B------:R-:W-:Y:S02]  /*7590*/  MOV R175, R162 ;  /* 0x000000a200af7202 */ /* 0x000fe40000000f00 */
[----:B------:R-:W-:Y:S02]  /*75a0*/  MOV R4, R160 ;  /* 0x000000a000047202 */ /* 0x000fe40000000f00 */
[----:B------:R-:W-:Y:S02]  /*75b0*/  F2FP.F16.F32.PACK_AB R156, R65, R64 ;  /* 0x00000040419c723e */ /* 0x000fe400000000ff */
[----:B------:R-:W-:-:S02]  /*75c0*/  F2FP.F16.F32.PACK_AB R157, R67, R66 ;  /* 0x00000042439d723e */ /* 0x000fc400000000ff */
[----:B------:R-:W-:Y:S02]  /*75d0*/  F2FP.F16.F32.PACK_AB R158, R69, R68 ;  /* 0x00000044459e723e */ /* 0x000fe400000000ff */
[----:B------:R-:W-:Y:S01]  /*75e0*/  F2FP.F16.F32.PACK_AB R159, R71, R70 ;  /* 0x00000046479f723e */ /* 0x000fe200000000ff */
[----:B------:R0:W-:Y:S01]  /*75f0*/  STSM.16.M88.4 [R176], R8 ;  /* 0x00000008b0007844 */ /* 0x0001e20000000200 */
[----:B------:R-:W-:Y:S01]  /*7600*/  LOP3.LUT R170, R170, R171, RZ, 0x3c, !PT ;  /* 0x000000abaaaa7212 */ /* 0x000fe200078e3cff */
[----:B------:R-:W-:Y:S01]  /*7610*/  IMAD.X R171, RZ, RZ, R21, P3 ;  /* 0x000000ffffab7224 */ /* 0x000fe200018e0615 */
[----:B------:R-:W-:Y:S02]  /*7620*/  MOV R7, R164 ;  /* 0x000000a400077202 */ /* 0x000fe40000000f00 */
[----:B------:R-:W-:Y:S02]  /*7630*/  MOV R172, R166 ;  /* 0x000000a600ac7202 */ /* 0x000fe40000000f00 */
[----:B------:R-:W-:-:S02]  /*7640*/  F2FP.F16.F32.PACK_AB R160, R73, R72 ;  /* 0x0000004849a0723e */ /* 0x000fc400000000ff */
[----:B------:R-:W-:Y:S02]  /*7650*/  F2FP.F16.F32.PACK_AB R161, R75, R74 ;  /* 0x0000004a4ba1723e */ /* 0x000fe400000000ff */
[----:B------:R-:W-:Y:S02]  /*7660*/  F2FP.F16.F32.PACK_AB R162, R77, R76 ;  /* 0x0000004c4da2723e */ /* 0x000fe400000000ff */
[----:B------:R-:W-:Y:S01]  /*7670*/  F2FP.F16.F32.PACK_AB R163, R79, R78 ;  /* 0x0000004e4fa3723e */ /* 0x000fe200000000ff */
[----:B------:R1:W-:Y:S01]  /*7680*/  STSM.16.M88.4 [R177], R12 ;  /* 0x0000000cb1007844 */ /* 0x0003e20000000200 */
[----:B------:R-:W-:Y:S02]  /*7690*/  F2FP.F16.F32.PACK_AB R164, R81, R80 ;  /* 0x0000005051a4723e */ /* 0x000fe400000000ff */
[----:B------:R-:W-:Y:S02]  /*76a0*/  F2FP.F16.F32.PACK_AB R165, R83, R82 ;  /* 0x0000005253a5723e */ /* 0x000fe400000000ff */
[----:B------:R-:W-:-:S02]  /*76b0*/  F2FP.F16.F32.PACK_AB R166, R85, R84 ;  /* 0x0000005455a6723e */ /* 0x000fc400000000ff */
[----:B------:R-:W-:Y:S01]  /*76c0*/  F2FP.F16.F32.PACK_AB R167, R87, R86 ;  /* 0x0000005657a7723e */ /* 0x000fe200000000ff */
[----:B------:R2:W-:Y:S01]  /*76d0*/  STSM.16.M88.4 [R178], R152 ;  /* 0x00000098b2007844 */ /* 0x0005e20000000200 */
[----:B0-----:R-:W-:Y:S02]  /*76e0*/  F2FP.F16.F32.PACK_AB R8, R89, R88 ;  /* 0x000000585908723e */ /* 0x001fe400000000ff */
[----:B------:R-:W-:Y:S02]  /*76f0*/  F2FP.F16.F32.PACK_AB R9, R91, R90 ;  /* 0x0000005a5b09723e */ /* 0x000fe400000000ff */
[----:B------:R-:W-:Y:S02]  /*7700*/  F2FP.F16.F32.PACK_AB R10, R93, R92 ;  /* 0x0000005c5d0a723e */ /* 0x000fe400000000ff */
[----:B------:R-:W-:Y:S01]  /*7710*/  F2FP.F16.F32.PACK_AB R11, R95, R94 ;  /* 0x0000005e5f0b723e */ /* 0x000fe200000000ff */
[----:B------:R0:W-:Y:S01]  /*7720*/  STSM.16.M88.4 [R173], R156 ;  /* 0x0000009cad007844 */ /* 0x0001e20000000200 */
[----:B-1----:R-:W-:-:S02]  /*7730*/  F2FP.F16.F32.PACK_AB R12, R97, R96 ;  /* 0x00000060610c723e */ /* 0x002fc400000000ff */
[----:B------:R-:W-:Y:S02]  /*7740*/  F2FP.F16.F32.PACK_AB R13, R99, R98 ;  /* 0x00000062630d723e */ /* 0x000fe400000000ff */
[----:B------:R-:W-:Y:S02]  /*7750*/  F2FP.F16.F32.PACK_AB R14, R101, R100 ;  /* 0x00000064650e723e */ /* 0x000fe400000000ff */
[----:B------:R-:W-:Y:S01]  /*7760*/  F2FP.F16.F32.PACK_AB R15, R103, R102 ;  /* 0x00000066670f723e */ /* 0x000fe200000000ff */
[----:B------:R-:W-:Y:S01]  /*7770*/  IMAD.X R21, RZ, RZ, R21, P1 ;  /* 0x000000ffff157224 */ /* 0x000fe200008e0615 */
[----:B------:R-:W-:Y:S01]  /*7780*/  MOV R168, R168 ;  /* 0x000000a800a87202 */ /* 0x000fe20000000f00 */
[----:B------:R1:W-:Y:S01]  /*7790*/  STSM.16.M88.4 [R174], R160 ;  /* 0x000000a0ae007844 */ /* 0x0003e20000000200 */
[----:B--2---:R-:W-:Y:S02]  /*77a0*/  F2FP.F16.F32.PACK_AB R152, R105, R104 ;  /* 0x000000686998723e */ /* 0x004fe400000000ff */
[----:B------:R-:W-:-:S02]  /*77b0*/  F2FP.F16.F32.PACK_AB R153, R107, R106 ;  /* 0x0000006a6b99723e */ /* 0x000fc400000000ff */
[----:B------:R-:W-:Y:S02]  /*77c0*/  F2FP.F16.F32.PACK_AB R154, R109, R108 ;  /* 0x0000006c6d9a723e */ /* 0x000fe400000000ff */
[----:B------:R-:W-:Y:S01]  /*77d0*/  F2FP.F16.F32.PACK_AB R155, R111, R110 ;  /* 0x0000006e6f9b723e */ /* 0x000fe200000000ff */
[----:B------:R-:W-:Y:S01]  /*77e0*/  STSM.16.M88.4 [R175], R164 ;  /* 0x000000a4af007844 */ /* 0x000fe20000000200 */
[----:B------:R-:W-:Y:S02]  /*77f0*/  MOV R170, R170 ;  /* 0x000000aa00aa7202 */ /* 0x000fe40000000f00 */
[----:B0-----:R-:W-:Y:S01]  /*7800*/  F2FP.F16.F32.PACK_AB R156, R113, R112 ;  /* 0x00000070719c723e */ /* 0x001fe200000000ff */
[----:B------:R0:W-:Y:S01]  /*7810*/  STSM.16.M88.4 [R7], R8 ;  /* 0x0000000807007844 */ /* 0x0001e20000000200 */
[----:B------:R-:W-:Y:S02]  /*7820*/  F2FP.F16.F32.PACK_AB R157, R115, R114 ;  /* 0x00000072739d723e */ /* 0x000fe400000000ff */
[----:B------:R-:W-:-:S02]  /*7830*/  F2FP.F16.F32.PACK_AB R158, R117, R116 ;  /* 0x00000074759e723e */ /* 0x000fc400000000ff */
[----:B------:R-:W-:Y:S01]  /*7840*/  F2FP.F16.F32.PACK_AB R159, R119, R118 ;  /* 0x00000076779f723e */ /* 0x000fe200000000ff */
[----:B------:R2:W-:Y:S01]  /*7850*/  STSM.16.M88.4 [R172], R12 ;  /* 0x0000000cac007844 */ /* 0x0005e20000000200 */
[----:B-1----:R-:W-:Y:S02]  /*7860*/  F2FP.F16.F32.PACK_AB R160, R121, R120 ;  /* 0x0000007879a0723e */ /* 0x002fe400000000ff */
[----:B------:R-:W-:Y:S02]  /*7870*/  F2FP.F16.F32.PACK_AB R161, R123, R122 ;  /* 0x0000007a7ba1723e */ /* 0x000fe400000000ff */
[----:B------:R-:W-:Y:S02]  /*7880*/  F2FP.F16.F32.PACK_AB R162, R125, R124 ;  /* 0x0000007c7da2723e */ /* 0x000fe400000000ff */
[----:B------:R-:W-:Y:S01]  /*7890*/  F2FP.F16.F32.PACK_AB R163, R127, R126 ;  /* 0x0000007e7fa3723e */ /* 0x000fe200000000ff */
[----:B------:R1:W-:Y:S01]  /*78a0*/  STSM.16.M88.4 [R168], R152 ;  /* 0x00000098a8007844 */ /* 0x0003e20000000200 */
[----:B0-----:R-:W-:-:S02]  /*78b0*/  F2FP.F16.F32.PACK_AB R8, R129, R128 ;  /* 0x000000808108723e */ /* 0x001fc400000000ff */
[----:B------:R-:W-:Y:S02]  /*78c0*/  F2FP.F16.F32.PACK_AB R9, R131, R130 ;  /* 0x000000828309723e */ /* 0x000fe400000000ff */
[----:B------:R-:W-:Y:S02]  /*78d0*/  F2FP.F16.F32.PACK_AB R10, R133, R132 ;  /* 0x00000084850a723e */ /* 0x000fe400000000ff */
[----:B------:R-:W-:Y:S02]  /*78e0*/  F2FP.F16.F32.PACK_AB R11, R135, R134 ;  /* 0x00000086870b723e */ /* 0x000fe400000000ff */
[----:B--2---:R-:W-:Y:S02]  /*78f0*/  F2FP.F16.F32.PACK_AB R12, R137, R136 ;  /* 0x00000088890c723e */ /* 0x004fe400000000ff */
[----:B------:R-:W-:Y:S02]  /*7900*/  F2FP.F16.F32.PACK_AB R13, R139, R138 ;  /* 0x0000008a8b0d723e */ /* 0x000fe400000000ff */
[----:B------:R-:W-:-:S02]  /*7910*/  F2FP.F16.F32.PACK_AB R14, R141, R140 ;  /* 0x0000008c8d0e723e */ /* 0x000fc400000000ff */
[----:B------:R-:W-:Y:S01]  /*7920*/  F2FP.F16.F32.PACK_AB R15, R143, R142 ;  /* 0x0000008e8f0f723e */ /* 0x000fe200000000ff */
[----:B------:R-:W-:Y:S01]  /*7930*/  STSM.16.M88.4 [R170], R156 ;  /* 0x0000009caa007844 */ /* 0x000fe20000000200 */
[----:B------:R-:W-:Y:S02]  /*7940*/  MOV R169, R20 ;  /* 0x0000001400a97202 */ /* 0x000fe40000000f00 */
[----:B-1----:R-:W-:Y:S02]  /*7950*/  F2FP.F16.F32.PACK_AB R152, R145, R144 ;  /* 0x000000909198723e */ /* 0x002fe400000000ff */
[----:B------:R-:W-:Y:S02]  /*7960*/  F2FP.F16.F32.PACK_AB R153, R147, R146 ;  /* 0x000000929399723e */ /* 0x000fe400000000ff */
[----:B------:R-:W-:Y:S02]  /*7970*/  F2FP.F16.F32.PACK_AB R154, R149, R148 ;  /* 0x00000094959a723e */ /* 0x000fe400000000ff */
[----:B------:R-:W-:Y:S01]  /*7980*/  F2FP.F16.F32.PACK_AB R155, R151, R150 ;  /* 0x00000096979b723e */ /* 0x000fe200000000ff */
[----:B------:R-:W-:Y:S04]  /*7990*/  STSM.16.M88.4 [R0], R160 ;  /* 0x000000a000007844 */ /* 0x000fe80000000200 */
[----:B------:R0:W-:Y:S04]  /*79a0*/  STSM.16.M88.4 [R3], R8 ;  /* 0x0000000803007844 */ /* 0x0001e80000000200 */
[----:B------:R1:W-:Y:S04]  /*79b0*/  STSM.16.M88.4 [R4], R12 ;  /* 0x0000000c04007844 */ /* 0x0003e80000000200 */
[----:B------:R2:W-:Y:S01]  /*79c0*/  STSM.16.M88.4 [R169], R152 ;  /* 0x00000098a9007844 */ /* 0x0005e20000000200 */
[----:B------:R-:W-:Y:S01]  /*79d0*/  BAR.SYNC.DEFER_BLOCKING 0x1, 0x100 ;  /* 0x0044000000007b1d */ /* 0x000fe20000010000 */
[----:B------:R-:W-:-:S04]  /*79e0*/  ISETP.NE.U32.AND P0, PT, RZ, UR14, PT ;  /* 0x0000000eff007c0c */ /* 0x000fc8000bf05070 */
[----:B------:R-:W-:Y:S01]  /*79f0*/  ISETP.NE.AND.EX P0, PT, RZ, UR15, PT, P0 ;  /* 0x0000000fff007c0c */ /* 0x000fe2000bf05300 */
[----:B------:R-:W-:Y:S02]  /*7a00*/  IMAD.U32 R20, RZ, RZ, UR9 ;  /* 0x00000009ff147e24 */ /* 0x000fe4000f8e00ff */
[----:B------:R-:W-:Y:S01]  /*7a10*/  IMAD.U32 R21, RZ, RZ, UR12 ;  /* 0x0000000cff157e24 */ /* 0x000fe2000f8e00ff */
[----:B------:R-:W-:Y:S02]  /*7a20*/  ULDC.64 UR12, c[0x0][0xc08] ;  /* 0x00030200000c7ab9 */ /* 0x000fe40000000a00 */
[----:B------:R-:W-:-:S07]  /*7a30*/  UISETP.NE.U32.AND UP0, UPT, UR12, URZ, UPT ;  /* 0x0000003f0c00728c */ /* 0x000fce000bf05070 */
[----:B------:R-:W4:Y:S01]  /*7a40*/  @P0 LDG.E R7, desc[UR40][R20.64] ;  /* 0x0000002814070981 */ /* 0x000f22000c1e1900 */
[----:B------:R-:W-:-:S06]  /*7a50*/  UISETP.NE.AND.EX UP0, UPT, UR13, URZ, UPT, UP0 ;  /* 0x0000003f0d00728c */ /* 0x000fcc000bf05300 */
[----:B------:R-:W-:-:S05]  /*7a60*/  PLOP3.LUT P4, PT, PT, PT, UP0, 0x80, 0x0 ;  /* 0x000000000000781c */ /* 0x000fca0003f8f008 */
[----:B------:R-:W-:-:S03]  /*7a70*/  @UP0 UIADD3 UR12, UP1, UR4, UR12, URZ ;  /* 0x0000000c040c0290 */ /* 0x000fc6000ff3e03f */
[----:B------:R-:W-:Y:S01]  /*7a80*/  ULDC UR4, c[0x0][0xad4] ;  /* 0x0002b50000047ab9 */ /* 0x000fe20000000800 */
[----:B------:R-:W-:Y:S02]  /*7a90*/  @UP0 UIADD3.X UR13, UR16, UR13, URZ, UP1, !UPT ;  /* 0x0000000d100d0290 */ /* 0x000fe40008ffe43f */
[----:B0-----:R-:W-:-:S04]  /*7aa0*/  IMAD.U32 R8, RZ, RZ, UR12 ;  /* 0x0000000cff087e24 */ /* 0x001fc8000f8e00ff */
[----:B------:R-:W-:-:S05]  /*7ab0*/  IMAD.U32 R9, RZ, RZ, UR13 ;  /* 0x0000000dff097e24 */ /* 0x000fca000f8e00ff */
[----:B------:R0:W5:Y:S01]  /*7ac0*/  @P4 LDG.E R0, desc[UR40][R8.64] ;  /* 0x0000002808004981 */ /* 0x000162000c1e1900 */
[----:B------:R-:W-:Y:S02]  /*7ad0*/  UISETP.NE.AND UP0, UPT, UR39, URZ, UPT ;  /* 0x0000003f2700728c */ /* 0x000fe4000bf05270 */
[----:B------:R-:W-:Y:S02]  /*7ae0*/  UISETP.NE.AND UP1, UPT, UR20, 0x1, UPT ;  /* 0x000000011400788c */ /* 0x000fe4000bf25270 */
[----:B------:R-:W-:Y:S01]  /*7af0*/  USEL UR4, UR39, UR4, UP0 ;  /* 0x0000000427047287 */ /* 0x000fe20008000000 */
[----:B------:R-:W-:-:S03]  /*7b00*/  UMOV UR21, 0x9b8 ;  /* 0x000009b800157882 */ /* 0x000fc60000000000 */
[----:B------:R-:W-:Y:S01]  /*7b10*/  UISETP.GT.AND UP2, UPT, UR4, 0x1, UPT ;  /* 0x000000010400788c */ /* 0x000fe2000bf44270 */
[----:B------:R-:W-:Y:S01]  /*7b20*/  PLOP3.LUT P1, PT, PT, PT, UP1, 0x80, 0x0 ;  /* 0x000000000000781c */ /* 0x000fe20003f2f018 */
[----:B------:R-:W-:Y:S02]  /*7b30*/  UISETP.NE.U32.AND UP0, UPT, UR14, URZ, UPT ;  /* 0x0000003f0e00728c */ /* 0x000fe4000bf05070 */
[----:B------:R-:W-:Y:S01]  /*7b40*/  USEL UR21, UR21, 0x978, UP2 ;  /* 0x0000097815157887 */ /* 0x000fe20009000000 */
[----:B-1----:R-:W-:Y:S01]  /*7b50*/  IMAD.U32 R12, RZ, RZ, UR44 ;  /* 0x0000002cff0c7e24 */ /* 0x002fe2000f8e00ff */
[----:B------:R-:W-:Y:S01]  /*7b60*/  UISETP.NE.AND.EX UP0, UPT, UR15, URZ, UPT, UP0 ;  /* 0x0000003f0f00728c */ /* 0x000fe2000bf05300 */
[----:B------:R-:W-:Y:S02]  /*7b70*/  UMOV UR4, URZ ;  /* 0x0000003f00047c82 */ /* 0x000fe40008000000 */
[----:B---3--:R-:W-:Y:S01]  /*7b80*/  IMAD R12, R12, 0x80, R179 ;  /* 0x000000800c0c7824 */ /* 0x008fe200078e02b3 */
[----:B------:R-:W-:Y:S01]  /*7b90*/  USEL UR46, UR46, URZ, !UP0 ;  /* 0x0000003f2e2e7287 */ /* 0x000fe2000c000000 */
[----:B------:R-:W-:Y:S01]  /*7ba0*/  @UP1 ULDC UR23, c[0x0][0xbec] ;  /* 0x0002fb0000171ab9 */ /* 0x000fe20000000800 */
[----:B------:R-:W-:-:S02]  /*7bb0*/  USEL UR9, UR42, URZ, UP2 ;  /* 0x0000003f2a097287 */ /* 0x000fc40009000000 */
[----:B------:R-:W-:Y:S01]  /*7bc0*/  @P1 IMAD.HI.U32 R4, R12, UR23, RZ ;  /* 0x000000170c041c27 */ /* 0x000fe2000f8e00ff */
[----:B------:R-:W-:Y:S01]  /*7bd0*/  @UP1 ULDC UR26, c[0x0][0xbf0] ;  /* 0x0002fc00001a1ab9 */ /* 0x000fe20000000800 */
[----:B------:R-:W-:Y:S01]  /*7be0*/  ULDC.64 UR16, c[0x0][UR21+0x220] ;  /* 0x0000880015107abb */ /* 0x000fe20008000a00 */
[----:B------:R-:W-:Y:S01]  /*7bf0*/  USEL UR45, UR45, URZ, !UP0 ;  /* 0x0000003f2d2d7287 */ /* 0x000fe2000c000000 */
[----:B------:R-:W-:Y:S01]  /*7c00*/  ULDC.64 UR14, c[0x0][UR21+0x218] ;  /* 0x00008600150e7abb */ /* 0x000fe20008000a00 */
[----:B------:R-:W-:Y:S01]  /*7c10*/  ULDC.64 UR18, c[0x0][UR21+0x228] ;  /* 0x00008a0015127abb */ /* 0x000fe20008000a00 */
[----:B------:R-:W-:Y:S01]  /*7c20*/  UIMAD UR17, UR17, UR46, URZ ;  /* 0x0000002e111172a4 */ /* 0x000fe2000f8e023f */
[----:B------:R-:W-:Y:S01]  /*7c30*/  IMAD.MOV.U32 R3, RZ, RZ, R12 ;  /* 0x000000ffff037224 */ /* 0x000fe200078e000c */
[----:B------:R-:W-:Y:S02]  /*7c40*/  UIMAD.WIDE.U32 UR12, UR14, UR43, URZ ;  /* 0x0000002b0e0c72a5 */ /* 0x000fe4000f8e003f */
[----:B------:R-:W-:-:S02]  /*7c50*/  UIMAD UR22, UR15, UR43, URZ ;  /* 0x0000002b0f1672a4 */ /* 0x000fc4000f8e023f */
[----:B------:R-:W-:Y:S01]  /*7c60*/  UIMAD.WIDE.U32 UR24, UR18, UR9, URZ ;  /* 0x00000009121872a5 */ /* 0x000fe2000f8e003f */
[----:B------:R-:W-:Y:S01]  /*7c70*/  @P1 SHF.R.U32.HI R3, RZ, UR26, R4 ;  /* 0x0000001aff031c19 */ /* 0x000fe20008011604 */
[----:B------:R-:W-:Y:S02]  /*7c80*/  UIMAD UR9, UR19, UR9, URZ ;  /* 0x00000009130972a4 */ /* 0x000fe4000f8e023f */
[----:B------:R-:W-:Y:S02]  /*7c90*/  UIMAD.WIDE.U32 UR14, UR16, UR46, URZ ;  /* 0x0000002e100e72a5 */ /* 0x000fe4000f8e003f */
[----:B------:R-:W-:Y:S02]  /*7ca0*/  UIMAD UR17, UR16, UR45, UR17 ;  /* 0x0000002d101172a4 */ /* 0x000fe4000f8e0211 */
[----:B------:R-:W-:Y:S02]  /*7cb0*/  UIADD3 UR22, UR13, UR22, URZ ;  /* 0x000000160d167290 */ /* 0x000fe4000fffe03f */
[----:B------:R-:W-:Y:S01]  /*7cc0*/  UIADD3 UR13, UR25, UR9, URZ ;  /* 0x00000009190d7290 */ /* 0x000fe2000fffe03f */
[----:B0-----:R-:W-:Y:S01]  /*7cd0*/  IMAD.U32 R8, RZ, RZ, UR24 ;  /* 0x00000018ff087e24 */ /* 0x001fe2000f8e00ff */
[----:B------:R-:W-:Y:S01]  /*7ce0*/  UIADD3 UR9, UR15, UR17, URZ ;  /* 0x000000110f097290 */ /* 0x000fe2000fffe03f */
[----:B------:R-:W-:-:S03]  /*7cf0*/  SHF.R.S32.HI R4, RZ, 0x1f, R3 ;  /* 0x0000001fff047819 */ /* 0x000fc60000011403 */
[----:B------:R-:W-:Y:S01]  /*7d00*/  IMAD.U32 R9, RZ, RZ, UR13 ;  /* 0x0000000dff097e24 */ /* 0x000fe2000f8e00ff */
[----:B----4-:R-:W-:Y:S01]  /*7d10*/  @P0 R2UR UR4, R7 ;  /* 0x00000000070402ca */ /* 0x010fe200000e0000 */
[----:B------:R-:W-:-:S04]  /*7d20*/  IMAD.MOV R7, RZ, RZ, -R3 ;  /* 0x000000ffff077224 */ /* 0x000fc800078e0a03 */
[----:B------:R-:W-:-:S08]  /*7d30*/  IMAD R7, R7, UR20, R12 ;  /* 0x0000001407077c24 */ /* 0x000fd0000f8e020c */
[----:B------:R-:W-:Y:S02]  /*7d40*/  UIADD3 UR12, UP0, UP3, UR14, UR12, UR4 ;  /* 0x0000000c0e0c7290 */ /* 0x000fe4000fb1e004 */
[----:B------:R-:W-:Y:S01]  /*7d50*/  USHF.R.S32.HI UR16, URZ, 0x1f, UR4 ;  /* 0x0000001f3f107899 */ /* 0x000fe20008011404 */
[----:B------:R-:W-:Y:S01]  /*7d60*/  ULDC.64 UR14, c[0x0][0xba8] ;  /* 0x0002ea00000e7ab9 */ /* 0x000fe20000000a00 */
[----:B------:R-:W-:Y:S02]  /*7d70*/  @!UP2 ULDC UR14, c[0x0][0xb50] ;  /* 0x0002d400000eaab9 */ /* 0x000fe40000000800 */
[----:B------:R-:W-:Y:S01]  /*7d80*/  UIADD3.X UR9, UR9, UR22, UR16, UP0, UP3 ;  /* 0x0000001609097290 */ /* 0x000fe200087e6410 */
[----:B------:R-:W-:Y:S01]  /*7d90*/  IADD3 R8, P2, P3, R3, UR12, R8 ;  /* 0x0000000c03087c10 */ /* 0x000fe2000fb5e008 */
[----:B------:R-:W-:Y:S01]  /*7da0*/  ULDC.64 UR12, c[0x0][UR21+0x210] ;  /* 0x00008400150c7abb */ /* 0x000fe20008000a00 */
[----:B------:R-:W-:Y:S01]  /*7db0*/  SHF.R.S32.HI R3, RZ, 0x1f, R7 ;  /* 0x0000001fff037819 */ /* 0x000fe20000011407 */
[----:B------:R-:W-:Y:S01]  /*7dc0*/  IMAD R10, R7, UR13, RZ ;  /* 0x0000000d070a7c24 */ /* 0x000fe2000f8e02ff */
[----:B------:R-:W-:Y:S01]  /*7dd0*/  @!UP2 ULDC UR15, c[0x0][0xb54] ;  /* 0x0002d500000faab9 */ /* 0x000fe20000000800 */
[----:B------:R-:W-:-:S02]  /*7de0*/  IADD3.X R9, R4, UR9, R9, P2, P3 ;  /* 0x0000000904097c10 */ /* 0x000fc400097e6409 */
[----:B------:R-:W-:Y:S02]  /*7df0*/  IMAD R3, R3, UR12, R10 ;  /* 0x0000000c03037c24 */ /* 0x000fe4000f8e020a */
[----:B------:R-:W-:-:S04]  /*7e00*/  IMAD.WIDE.U32 R8, R7, UR12, R8 ;  /* 0x0000000c07087c25 */ /* 0x000fc8000f8e0008 */
[----:B------:R-:W-:Y:S01]  /*7e10*/  IMAD.IADD R3, R9, 0x1, R3 ;  /* 0x0000000109037824 */ /* 0x000fe200078e0203 */
[----:B------:R-:W-:Y:S01]  /*7e20*/  LEA R4, P2, R8, UR14, 0x2 ;  /* 0x0000000e08047c11 */ /* 0x000fe2000f8410ff */
[----:B------:R-:W-:Y:S01]  /*7e30*/  ULDC UR9, c[0x0][0xa88] ;  /* 0x0002a20000097ab9 */ /* 0x000fe20000000800 */
[----:B-----5:R-:W-:Y:S02]  /*7e40*/  @P4 R2UR UR9, R0 ;  /* 0x00000000000942ca */ /* 0x020fe400000e0000 */
[----:B------:R-:W-:Y:S01]  /*7e50*/  LEA.HI.X R3, R8, UR15, R3, 0x2, P2 ;  /* 0x0000000f08037c11 */ /* 0x000fe200090f1403 */
[----:B--2---:R-:W-:-:S12]  /*7e60*/  @P4 BRA `(.L_x_384) ;  /* 0x0000000000184947 */ /* 0x004fd80003800000 */
[----:B------:R-:W-:Y:S05]  /*7e70*/  @!P0 BRA `(.L_x_384) ;  /* 0x0000000000148947 */ /* 0x000fea0003800000 */
[----:B------:R-:W2:Y:S04]  /*7e80*/  LDG.E R7, desc[UR40][R20.64] ;  /* 0x0000002814077981 */ /* 0x000ea8000c1e1900 */
[----:B------:R-:W3:Y:S01]  /*7e90*/  LDG.E R0, desc[UR40][R20.64+0x4] ;  /* 0x0000042814007981 */ /* 0x000ee2000c1e1900 */
[----:B--2---:R-:W-:Y:S02]  /*7ea0*/  R2UR UR12, R7 ;  /* 0x00000000070c72ca */ /* 0x004fe400000e0000 */
[----:B---3--:R-:W-:-:S13]  /*7eb0*/  R2UR UR9, R0 ;  /* 0x00000000000972ca */ /* 0x008fda00000e0000 */
[----:B------:R-:W-:-:S12]  /*7ec0*/  UIADD3 UR9, -UR12, UR9, URZ ;  /* 0x000000090c097290 */ /* 0x000fd8000fffe13f */
.L_x_384:
[----:B------:R-:W2:Y:S01]  /*7ed0*/  LDL R0, [R1+0x30] ;  /* 0x0000300001007983 */ /* 0x000ea20000100800 */
[----:B------:R-:W-:Y:S01]  /*7ee0*/  IMAD.U32 R13, RZ, RZ, UR44 ;  /* 0x0000002cff0d7e24 */ /* 0x000fe2000f8e00ff */
[----:B------:R-:W-:Y:S01]  /*7ef0*/  UIMAD UR9, UR9, UR20, URZ ;  /* 0x00000014090972a4 */ /* 0x000fe2000f8e023f */
[----:B------:R-:W-:Y:S01]  /*7f00*/  LOP3.LUT P0, RZ, R222, 0x3, RZ, 0xc0, !PT ;  /* 0x00000003deff7812 */ /* 0x000fe2000780c0ff */
[----:B------:R-:W-:Y:S04]  /*7f10*/  SHFL.IDX PT, R8, R4, RZ, 0x1c1f ;  /* 0x001c1fff04087589 */ /* 0x000fe800000e0000 */
[----:B------:R-:W0:Y:S04]  /*7f20*/  SHFL.IDX PT, R9, R3, RZ, 0x1c1f ;  /* 0x001c1fff03097589 */ /* 0x000e2800000e0000 */
[----:B------:R-:W-:Y:S04]  /*7f30*/  SHFL.IDX PT, R10, R4, 0x1, 0x1c1f ;  /* 0x003c1f00040a7f89 */ /* 0x000fe800000e0000 */
[----:B------:R-:W1:Y:S01]  /*7f40*/  SHFL.IDX PT, R11, R3, 0x1, 0x1c1f ;  /* 0x003c1f00030b7f89 */ /* 0x000e6200000e0000 */
[----:B--2---:R-:W-:-:S04]  /*7f50*/  IMAD R13, R13, 0x80, R0 ;  /* 0x000000800d0d7824 */ /* 0x004fc800078e0200 */
[C---:B------:R-:W-:Y:S01]  /*7f60*/  VIADD R0, R13.reuse, 0x8 ;  /* 0x000000080d007836 */ /* 0x040fe20000000000 */
[----:B------:R-:W-:-:S04]  /*7f70*/  ISETP.GE.OR P2, PT, R13, UR9, P0 ;  /* 0x000000090d007c0c */ /* 0x000fc80008746670 */
[----:B------:R-:W-:-:S09]  /*7f80*/  ISETP.GE.OR P0, PT, R0, UR9, P0 ;  /* 0x0000000900007c0c */ /* 0x000fd20008706670 */
[----:B0-----:R0:W-:Y:S04]  /*7f90*/  @!P2 ST.E desc[UR40][R8.64], R5 ;  /* 0x000000050800a985 */ /* 0x0011e8000c101928 */
[----:B-1----:R0:W-:Y:S01]  /*7fa0*/  @!P0 ST.E desc[UR40][R10.64], R6 ;  /* 0x000000060a008985 */ /* 0x0021e2000c101928 */
[----:B------:R-:W-:-:S13]  /*7fb0*/  PLOP3.LUT P0, PT, PT, PT, UP2, 0x80, 0x0 ;  /* 0x000000000000781c */ /* 0x000fda0003f0f028 */
[----:B0-----:R-:W-:Y:S05]  /*7fc0*/  @P0 BRA `(.L_x_385) ;  /* 0x0000001000100947 */ /* 0x001fea0003800000 */
[----:B------:R-:W0:Y:S01]  /*7fd0*/  S2R R0, SR_TID.X ;  /* 0x0000000000007919 */ /* 0x000e220000002100 */
[----:B------:R-:W-:Y:S01]  /*7fe0*/  ULDC.64 UR14, c[0x0][0xaa0] ;  /* 0x0002a800000e7ab9 */ /* 0x000fe20000000a00 */
[----:B0-----:R-:W-:-:S05]  /*7ff0*/  VIADD R0, R0, 0xffffff80 ;  /* 0xffffff8000007836 */ /* 0x001fca0000000000 */
[----:B------:R-:W-:-:S04]  /*8000*/  SHF.R.S32.HI R3, RZ, 0x1f, R0 ;  /* 0x0000001fff037819 */ /* 0x000fc80000011400 */
[----:B------:R-:W-:-:S04]  /*8010*/  LEA.HI R3, R3, R0, RZ, 0x3 ;  /* 0x0000000003037211 */ /* 0x000fc800078f18ff */
[----:B------:R-:W-:Y:S02]  /*8020*/  LOP3.LUT R5, R3, 0xfffffff8, RZ, 0xc0, !PT ;  /* 0xfffffff803057812 */ /* 0x000fe400078ec0ff */
[----:B------:R-:W-:-:S03]  /*8030*/  SHF.R.S32.HI R81, RZ, 0x3, R3 ;  /* 0x00000003ff517819 */ /* 0x000fc60000011403 */
[----:B------:R-:W-:Y:S02]  /*8040*/  IMAD.IADD R20, R0, 0x1, -R5 ;  /* 0x0000000100147824 */ /* 0x000fe400078e0a05 */
[----:B------:R-:W-:Y:S02]  /*8050*/  IMAD.MOV.U32 R5, RZ, RZ, 0x2 ;  /* 0x00000002ff057424 */ /* 0x000fe400078e00ff */
[----:B------:R-:W-:-:S04]  /*8060*/  IMAD.SHL.U32 R0, R20, 0x8, RZ ;  /* 0x0000000814007824 */ /* 0x000fc800078e00ff */
[----:B------:R-:W-:-:S04]  /*8070*/  IMAD R4, R81, 0x40, R0 ;  /* 0x0000004051047824 */ /* 0x000fc800078e0200 */
[----:B------:R-:W-:-:S03]  /*8080*/  IMAD.WIDE R4, R4, R5, UR10 ;  /* 0x0000000a04047e25 */ /* 0x000fc6000f8e0205 */
[C---:B------:R-:W-:Y:S02]  /*8090*/  IADD3 R25, P2, R4.reuse, 0x3000, RZ ;  /* 0x0000300004197810 */ /* 0x040fe40007f5e0ff */
[C---:B------:R-:W-:Y:S02]  /*80a0*/  IADD3 R9, P4, R4.reuse, 0x1000, RZ ;  /* 0x0000100004097810 */ /* 0x040fe40007f9e0ff */
[----:B------:R-:W-:Y:S02]  /*80b0*/  LOP3.LUT R24, R25, 0x380, RZ, 0xc0, !PT ;  /* 0x0000038019187812 */ /* 0x000fe400078ec0ff */
[----:B------:R-:W-:Y:S02]  /*80c0*/  IADD3 R13, P3, R4, 0x2000, RZ ;  /* 0x00002000040d7810 */ /* 0x000fe40007f7e0ff */
[----:B------:R-:W-:Y:S01]  /*80d0*/  SHF.R.U64 R24, R24, 0x3, RZ ;  /* 0x0000000318187819 */ /* 0x000fe200000012ff */
[----:B------:R-:W-:Y:S01]  /*80e0*/  UIMAD UR12, UR16, UR14, URZ ;  /* 0x0000000e100c72a4 */ /* 0x000fe2000f8e023f */
[----:B------:R-:W-:-:S02]  /*80f0*/  LOP3.LUT R8, R9, 0x380, RZ, 0xc0, !PT ;  /* 0x0000038009087812 */ /* 0x000fc400078ec0ff */
[----:B------:R-:W-:Y:S01]  /*8100*/  LOP3.LUT R24, R24, R25, RZ, 0x3c, !PT ;  /* 0x0000001918187212 */ /* 0x000fe200078e3cff */
[--C-:B------:R-:W-:Y:S01]  /*8110*/  IMAD.X R25, RZ, RZ, R5.reuse, P2 ;  /* 0x000000ffff197224 */ /* 0x100fe200010e0605 */
[----:B------:R-:W-:Y:S02]  /*8120*/  IADD3 R49, P2, R4, 0x9000, RZ ;  /* 0x0000900004317810 */ /* 0x000fe40007f5e0ff */
[----:B------:R-:W-:Y:S02]  /*8130*/  LOP3.LUT R12, R13, 0x380, RZ, 0xc0, !PT ;  /* 0x000003800d0c7812 */ /* 0x000fe400078ec0ff */
[----:B------:R-:W-:Y:S01]  /*8140*/  LOP3.LUT R48, R49, 0x380, RZ, 0xc0, !PT ;  /* 0x0000038031307812 */ /* 0x000fe200078ec0ff */
[----:B------:R-:W-:Y:S01]  /*8150*/  UIMAD UR12, UR4, UR15, UR12 ;  /* 0x0000000f040c72a4 */ /* 0x000fe2000f8e020c */
[----:B------:R-:W-:Y:S01]  /*8160*/  SHF.R.U64 R8, R8, 0x3, RZ ;  /* 0x0000000308087819 */ /* 0x000fe200000012ff */
[----:B------:R-:W-:Y:S01]  /*8170*/  UIMAD.WIDE.U32 UR10, UR4, UR14, URZ ;  /* 0x0000000e040a72a5 */ /* 0x000fe2000f8e003f */
[----:B------:R-:W-:Y:S01]  /*8180*/  SHF.R.U64 R48, R48, 0x3, RZ ;  /* 0x0000000330307819 */ /* 0x000fe200000012ff */
[----:B------:R-:W-:Y:S01]  /*8190*/  IMAD.U32 R78, RZ, RZ, UR44 ;  /* 0x0000002cff4e7e24 */ /* 0x000fe2000f8e00ff */
[----:B------:R-:W-:Y:S01]  /*81a0*/  SHF.R.U64 R12, R12, 0x3, RZ ;  /* 0x000000030c0c7819 */ /* 0x000fe200000012ff */
[----:B------:R-:W5:Y:S01]  /*81b0*/  LD.E.128 R24, desc[UR40][R24.64] ;  /* 0x0000002818187980 */ /* 0x000f62000c101d00 */
[----:B------:R-:W-:Y:S01]  /*81c0*/  LOP3.LUT R48, R48, R49, RZ, 0x3c, !PT ;  /* 0x0000003130307212 */ /* 0x000fe200078e3cff */
[--C-:B------:R-:W-:Y:S01]  /*81d0*/  IMAD.X R49, RZ, RZ, R5.reuse, P2 ;  /* 0x000000ffff317224 */ /* 0x100fe200010e0605 */
[----:B------:R-:W-:Y:S01]  /*81e0*/  IADD3 R6, P2, R4, 0xf000, RZ ;  /* 0x0000f00004067810 */ /* 0x000fe20007f5e0ff */
[----:B------:R-:W-:Y:S01]  /*81f0*/  UIADD3 UR11, UR11, UR12, URZ ;  /* 0x0000000c0b0b7290 */ /* 0x000fe2000fffe03f */
[----:B------:R-:W-:Y:S01]  /*8200*/  LOP3.LUT R8, R8, R9, RZ, 0x3c, !PT ;  /* 0x0000000908087212 */ /* 0x000fe200078e3cff */
[--C-:B------:R-:W-:Y:S01]  /*8210*/  IMAD.X R9, RZ, RZ, R5.reuse, P4 ;  /* 0x000000ffff097224 */ /* 0x100fe200020e0605 */
[----:B------:R-:W-:Y:S01]  /*8220*/  LOP3.LUT R3, R6, 0x380, RZ, 0xc0, !PT ;  /* 0x0000038006037812 */ /* 0x000fe200078ec0ff */
[----:B------:R-:W-:Y:S01]  /*8230*/  ULDC.64 UR12, c[0x0][0xae8] ;  /* 0x0002ba00000c7ab9 */ /* 0x000fe20000000a00 */
[----:B------:R-:W-:Y:S01]  /*8240*/  LOP3.LUT R12, R12, R13, RZ, 0x3c, !PT ;  /* 0x0000000d0c0c7212 */ /* 0x000fe200078e3cff */
[----:B------:R-:W-:Y:S01]  /*8250*/  IMAD.X R13, RZ, RZ, R5, P3 ;  /* 0x000000ffff0d7224 */ /* 0x000fe200018e0605 */
[----:B------:R-:W-:Y:S01]  /*8260*/  SHF.R.U64 R3, R3, 0x3, RZ ;  /* 0x0000000303037819 */ /* 0x000fe200000012ff */
[----:B------:R-:W-:Y:S01]  /*8270*/  UIMAD.WIDE.U32 UR10, UR43, UR12, UR10 ;  /* 0x0000000c2b0a72a5 */ /* 0x000fe2000f8e000a */
[----:B------:R-:W-:-:S02]  /*8280*/  IADD3 R29, P0, R4, 0x4000, RZ ;  /* 0x00004000041d7810 */ /* 0x000fc40007f1e0ff */
[C---:B------:R-:W-:Y:S02]  /*8290*/  IADD3 R33, P6, R4.reuse, 0x5000, RZ ;  /* 0x0000500004217810 */ /* 0x040fe40007fde0ff */
[----:B------:R-:W-:Y:S01]  /*82a0*/  IADD3 R37, P5, R4, 0x6000, RZ ;  /* 0x0000600004257810 */ /* 0x000fe20007fbe0ff */
[----:B------:R-:W-:Y:S01]  /*82b0*/  USHF.R.S32.HI UR4, URZ, 0x1f, UR46 ;  /* 0x0000001f3f047899 */ /* 0x000fe2000801142e */
[----:B------:R-:W-:Y:S01]  /*82c0*/  LOP3.LUT R72, R3, R6, RZ, 0x3c, !PT ;  /* 0x0000000603487212 */ /* 0x000fe200078e3cff */
[----:B------:R-:W-:Y:S01]  /*82d0*/  IMAD R3, R20, 0x20, R81 ;  /* 0x0000002014037824 */ /* 0x000fe200078e0251 */
[C---:B------:R-:W-:Y:S01]  /*82e0*/  IADD3 R41, P4, R4.reuse, 0x7000, RZ ;  /* 0x0000700004297810 */ /* 0x040fe20007f9e0ff */
[----:B------:R-:W-:Y:S01]  /*82f0*/  @UP1 ULDC UR14, c[0x0][0xbec] ;  /* 0x0002fb00000e1ab9 */ /* 0x000fe20000000800 */
[----:B------:R-:W-:Y:S01]  /*8300*/  IADD3 R45, P3, R4, 0x8000, RZ ;  /* 0x00008000042d7810 */ /* 0x000fe20007f7e0ff */
[----:B------:R-:W-:Y:S01]  /*8310*/  IMAD R78, R78, 0x80, R3 ;  /* 0x000000804e4e7824 */ /* 0x000fe200078e0203 */
[----:B------:R-:W-:Y:S01]  /*8320*/  LOP3.LUT R28, R29, 0x380, RZ, 0xc0, !PT ;  /* 0x000003801d1c7812 */ /* 0x000fe200078ec0ff */
[----:B------:R-:W-:Y:S01]  /*8330*/  UIMAD UR11, UR43, UR13, UR11 ;  /* 0x0000000d2b0b72a4 */ /* 0x000fe2000f8e020b */
[----:B------:R-:W-:Y:S01]  /*8340*/  LOP3.LUT R32, R33, 0x380, RZ, 0xc0, !PT ;  /* 0x0000038021207812 */ /* 0x000fe200078ec0ff */
[----:B------:R-:W-:Y:S01]  /*8350*/  IMAD.X R73, RZ, RZ, R5, P2 ;  /* 0x000000ffff497224 */ /* 0x000fe200010e0605 */
[----:B------:R-:W-:Y:S01]  /*8360*/  LOP3.LUT R36, R37, 0x380, RZ, 0xc0, !PT ;  /* 0x0000038025247812 */ /* 0x000fe200078ec0ff */
[----:B------:R-:W-:Y:S01]  /*8370*/  ULDC.64 UR12, c[0x0][0xaf0] ;  /* 0x0002bc00000c7ab9 */ /* 0x000fe20000000a00 */
[----:B------:R-:W-:Y:S01]  /*8380*/  LOP3.LUT R40, R41, 0x380, RZ, 0xc0, !PT ;  /* 0x0000038029287812 */ /* 0x000fe200078ec0ff */
[----:B------:R-:W5:Y:S01]  /*8390*/  LD.E.128 R8, desc[UR40][R8.64] ;  /* 0x0000002808087980 */ /* 0x000f62000c101d00 */
[----:B------:R-:W-:Y:S01]  /*83a0*/  LOP3.LUT R44, R45, 0x380, RZ, 0xc0, !PT ;  /* 0x000003802d2c7812 */ /* 0x000fe200078ec0ff */
[----:B------:R-:W-:Y:S01]  /*83b0*/  UIMAD UR4, UR4, UR12, URZ ;  /* 0x0000000c040472a4 */ /* 0x000fe2000f8e023f */
[----:B------:R-:W-:Y:S01]  /*83c0*/  SHF.R.U64 R28, R28, 0x3, RZ ;  /* 0x000000031c1c7819 */ /* 0x000fe200000012ff */
[----:B------:R-:W-:Y:S01]  /*83d0*/  @P1 IMAD.HI.U32 R20, R78, UR14, RZ ;  /* 0x0000000e4e141c27 */ /* 0x000fe2000f8e00ff */
[----:B------:R-:W-:Y:S01]  /*83e0*/  SHF.R.U64 R32, R32, 0x3, RZ ;  /* 0x0000000320207819 */ /* 0x000fe200000012ff */
[----:B------:R-:W5:Y:S01]  /*83f0*/  LD.E.128 R12, desc[UR40][R12.64] ;  /* 0x000000280c0c7980 */ /* 0x000f62000c101d00 */
[----:B------:R-:W-:-:S02]  /*8400*/  SHF.R.U64 R36, R36, 0x3, RZ ;  /* 0x0000000324247819 */ /* 0x000fc400000012ff */
[----:B------:R-:W-:Y:S01]  /*8410*/  SHF.R.U64 R40, R40, 0x3, RZ ;  /* 0x0000000328287819 */ /* 0x000fe200000012ff */
[----:B------:R-:W-:Y:S01]  /*8420*/  IMAD.MOV.U32 R3, RZ, RZ, R78 ;  /* 0x000000ffff037224 */ /* 0x000fe200078e004e */
[----:B------:R-:W-:Y:S01]  /*8430*/  SHF.R.U64 R44, R44, 0x3, RZ ;  /* 0x000000032c2c7819 */ /* 0x000fe200000012ff */
[----:B------:R-:W-:Y:S01]  /*8440*/  UIMAD.WIDE.U32 UR10, UR46, UR12, UR10 ;  /* 0x0000000c2e0a72a5 */ /* 0x000fe2000f8e000a */
[----:B------:R-:W-:Y:S01]  /*8450*/  LOP3.LUT R28, R28, R29, RZ, 0x3c, !PT ;  /* 0x0000001d1c1c7212 */ /* 0x000fe200078e3cff */
[----:B------:R-:W-:Y:S01]  /*8460*/  UIMAD UR4, UR46, UR13, UR4 ;  /* 0x0000000d2e0472a4 */ /* 0x000fe2000f8e0204 */
[----:B------:R-:W-:Y:S01]  /*8470*/  LOP3.LUT R32, R32, R33, RZ, 0x3c, !PT ;  /* 0x0000002120207212 */ /* 0x000fe200078e3cff */
[----:B------:R-:W-:Y:S01]  /*8480*/  @UP1 ULDC UR12, c[0x0][0xbf0] ;  /* 0x0002fc00000c1ab9 */ /* 0x000fe20000000800 */
[----:B------:R-:W-:Y:S01]  /*8490*/  LOP3.LUT R36, R36, R37, RZ, 0x3c, !PT ;  /* 0x0000002524247212 */ /* 0x000fe200078e3cff */
[--C-:B------:R-:W-:Y:S01]  /*84a0*/  IMAD.X R29, RZ, RZ, R5.reuse, P0 ;  /* 0x000000ffff1d7224 */ /* 0x100fe200000e0605 */
[----:B------:R-:W-:Y:S01]  /*84b0*/  LOP3.LUT R40, R40, R41, RZ, 0x3c, !PT ;  /* 0x0000002928287212 */ /* 0x000fe200078e3cff */
[--C-:B------:R-:W-:Y:S01]  /*84c0*/  IMAD.X R33, RZ, RZ, R5.reuse, P6 ;  /* 0x000000ffff217224 */ /* 0x100fe200030e0605 */
[----:B------:R-:W-:Y:S01]  /*84d0*/  LOP3.LUT R44, R44, R45, RZ, 0x3c, !PT ;  /* 0x0000002d2c2c7212 */ /* 0x000fe200078e3cff */
[--C-:B------:R-:W-:Y:S01]  /*84e0*/  IMAD.X R37, RZ, RZ, R5.reuse, P5 ;  /* 0x000000ffff257224 */ /* 0x100fe200028e0605 */
[----:B------:R-:W-:Y:S01]  /*84f0*/  @P1 SHF.R.U32.HI R3, RZ, UR12, R20 ;  /* 0x0000000cff031c19 */ /* 0x000fe20008011614 */
[--C-:B------:R-:W-:Y:S01]  /*8500*/  IMAD.X R41, RZ, RZ, R5.reuse, P4 ;  /* 0x000000ffff297224 */ /* 0x100fe200020e0605 */
[C---:B------:R-:W-:Y:S01]  /*8510*/  IADD3 R53, P0, R4.reuse, 0xa000, RZ ;  /* 0x0000a00004357810 */ /* 0x040fe20007f1e0ff */
[----:B------:R-:W-:Y:S01]  /*8520*/  IMAD.X R45, RZ, RZ, R5, P3 ;  /* 0x000000ffff2d7224 */ /* 0x000fe200018e0605 */
[C---:B------:R-:W-:Y:S01]  /*8530*/  IADD3 R57, P6, R4.reuse, 0xb000, RZ ;  /* 0x0000b00004397810 */ /* 0x040fe20007fde0ff */
[----:B------:R-:W-:Y:S01]  /*8540*/  UIADD3 UR4, UR11, UR4, URZ ;  /* 0x000000040b047290 */ /* 0x000fe2000fffe03f */
[C---:B------:R-:W-:Y:S01]  /*8550*/  IADD3 R61, P5, R4.reuse, 0xc000, RZ ;  /* 0x0000c000043d7810 */ /* 0x040fe20007fbe0ff */
[--C-:B------:R-:W-:Y:S01]  /*8560*/  IMAD.MOV R77, RZ, RZ, -R3.reuse ;  /* 0x000000ffff4d7224 */ /* 0x100fe200078e0a03 */
[C---:B------:R-:W-:Y:S01]  /*8570*/  IADD3 R65, P4, R4.reuse, 0xd000, RZ ;  /* 0x0000d00004417810 */ /* 0x040fe20007f9e0ff */
[----:B------:R-:W-:Y:S01]  /*8580*/  IMAD.U32 R20, RZ, RZ, UR10 ;  /* 0x0000000aff147e24 */ /* 0x000fe2000f8e00ff */
[----:B------:R-:W-:Y:S01]  /*8590*/  IADD3 R69, P3, R4, 0xe000, RZ ;  /* 0x0000e00004457810 */ /* 0x000fe20007f7e0ff */
[----:B------:R-:W-:Y:S01]  /*85a0*/  IMAD.U32 R21, RZ, RZ, UR11 ;  /* 0x0000000bff157e24 */ /* 0x000fe2000f8e00ff */
[----:B------:R-:W-:Y:S01]  /*85b0*/  SHF.R.S32.HI R76, RZ, 0x1f, R3 ;  /* 0x0000001fff4c7819 */ /* 0x000fe20000011403 */
[----:B------:R-:W-:Y:S01]  /*85c0*/  ULDC.64 UR10, c[0x0][0xae0] ;  /* 0x0002b800000a7ab9 */ /* 0x000fe20000000a00 */
[----:B------:R-:W-:Y:S01]  /*85d0*/  LOP3.LUT R52, R53, 0x380, RZ, 0xc0, !PT ;  /* 0x0000038035347812 */ /* 0x000fe200078ec0ff */
[----:B------:R-:W5:Y:S01]  /*85e0*/  LD.E.128 R28, desc[UR40][R28.64] ;  /* 0x000000281c1c7980 */ /* 0x000f62000c101d00 */
[----:B------:R-:W-:-:S02]  /*85f0*/  LOP3.LUT R56, R57, 0x380, RZ, 0xc0, !PT ;  /* 0x0000038039387812 */ /* 0x000fc400078ec0ff */
[----:B------:R-:W-:Y:S01]  /*8600*/  LOP3.LUT R60, R61, 0x380, RZ, 0xc0, !PT ;  /* 0x000003803d3c7812 */ /* 0x000fe200078ec0ff */
[----:B------:R-:W5:Y:S01]  /*8610*/  LD.E.128 R32, desc[UR40][R32.64] ;  /* 0x0000002820207980 */ /* 0x000f62000c101d00 */
[----:B------:R-:W-:Y:S02]  /*8620*/  LOP3.LUT R64, R65, 0x380, RZ, 0xc0, !PT ;  /* 0x0000038041407812 */ /* 0x000fe400078ec0ff */
[----:B------:R-:W-:Y:S02]  /*8630*/  LOP3.LUT R68, R69, 0x380, RZ, 0xc0, !PT ;  /* 0x0000038045447812 */ /* 0x000fe400078ec0ff */
[----:B------:R-:W-:Y:S01]  /*8640*/  LOP3.LUT R7, R4, 0x380, RZ, 0xc0, !PT ;  /* 0x0000038004077812 */ /* 0x000fe200078ec0ff */
[----:B------:R-:W-:Y:S01]  /*8650*/  IMAD.U32 R21, RZ, RZ, UR4 ;  /* 0x00000004ff157e24 */ /* 0x000fe2000f8e00ff */
[----:B------:R-:W-:Y:S01]  /*8660*/  SHF.R.U64 R52, R52, 0x3, RZ ;  /* 0x0000000334347819 */ /* 0x000fe200000012ff */
[----:B------:R-:W-:Y:S01]  /*8670*/  IMAD R76, R76, UR10, RZ ;  /* 0x0000000a4c4c7c24 */ /* 0x000fe2000f8e02ff */
[----:B------:R-:W-:Y:S01]  /*8680*/  SHF.R.U64 R56, R56, 0x3, RZ ;  /* 0x0000000338387819 */ /* 0x000fe200000012ff */
[----:B------:R-:W-:Y:S01]  /*8690*/  IMAD R77, R77, UR20, R78 ;  /* 0x000000144d4d7c24 */ /* 0x000fe2000f8e024e */
[----:B------:R-:W-:Y:S01]  /*86a0*/  SHF.R.U64 R60, R60, 0x3, RZ ;  /* 0x000000033c3c7819 */ /* 0x000fe200000012ff */
[----:B------:R-:W5:Y:S01]  /*86b0*/  LD.E.128 R36, desc[UR40][R36.64] ;  /* 0x0000002824247980 */ /* 0x000f62000c101d00 */
[----:B------:R-:W-:-:S02]  /*86c0*/  SHF.R.U64 R64, R64, 0x3, RZ ;  /* 0x0000000340407819 */ /* 0x000fc400000012ff */
[----:B------:R-:W-:Y:S01]  /*86d0*/  SHF.R.U64 R68, R68, 0x3, RZ ;  /* 0x0000000344447819 */ /* 0x000fe200000012ff */
[----:B------:R-:W5:Y:S01]  /*86e0*/  LD.E.128 R40, desc[UR40][R40.64] ;  /* 0x0000002828287980 */ /* 0x000f62000c101d00 */
[----:B------:R-:W-:Y:S01]  /*86f0*/  SHF.R.U64 R7, R7, 0x3, RZ ;  /* 0x0000000307077819 */ /* 0x000fe200000012ff */
[C---:B------:R-:W-:Y:S01]  /*8700*/  IMAD.WIDE.U32 R20, R3.reuse, UR10, R20 ;  /* 0x0000000a03147c25 */ /* 0x040fe2000f8e0014 */
[----:B------:R-:W-:Y:S01]  /*8710*/  LOP3.LUT R52, R52, R53, RZ, 0x3c, !PT ;  /* 0x0000003534347212 */ /* 0x000fe200078e3cff */
[----:B------:R-:W5:Y:S01]  /*8720*/  LD.E.128 R44, desc[UR40][R44.64] ;  /* 0x000000282c2c7980 */ /* 0x000f62000c101d00 */
[----:B------:R-:W-:Y:S01]  /*8730*/  LOP3.LUT R56, R56, R57, RZ, 0x3c, !PT ;  /* 0x0000003938387212 */ /* 0x000fe200078e3cff */
[----:B------:R-:W-:Y:S01]  /*8740*/  IMAD R79, R3, UR11, R76 ;  /* 0x0000000b034f7c24 */ /* 0x000fe2000f8e024c */
[----:B------:R-:W-:Y:S01]  /*8750*/  LOP3.LUT R60, R60, R61, RZ, 0x3c, !PT ;  /* 0x0000003d3c3c7212 */ /* 0x000fe200078e3cff */
[--C-:B------:R-:W-:Y:S01]  /*8760*/  IMAD.X R53, RZ, RZ, R5.reuse, P0 ;  /* 0x000000ffff357224 */ /* 0x100fe200000e0605 */
[----:B------:R-:W-:Y:S01]  /*8770*/  LOP3.LUT R64, R64, R65, RZ, 0x3c, !PT ;  /* 0x0000004140407212 */ /* 0x000fe200078e3cff */
[--C-:B------:R-:W-:Y:S01]  /*8780*/  IMAD.X R57, RZ, RZ, R5.reuse, P6 ;  /* 0x000000ffff397224 */ /* 0x100fe200030e0605 */
[----:B------:R-:W-:Y:S01]  /*8790*/  LOP3.LUT R68, R68, R69, RZ, 0x3c, !PT ;  /* 0x0000004544447212 */ /* 0x000fe200078e3cff */
[--C-:B------:R-:W-:Y:S01]  /*87a0*/  IMAD.X R61, RZ, RZ, R5.reuse, P5 ;  /* 0x000000ffff3d7224 */ /* 0x100fe200028e0605 */
[----:B------:R-:W-:Y:S01]  /*87b0*/  LOP3.LUT R4, R7, R4, RZ, 0x3c, !PT ;  /* 0x0000000407047212 */ /* 0x000fe200078e3cff */
[----:B------:R-:W-:Y:S01]  /*87c0*/  IMAD.X R65, RZ, RZ, R5, P4 ;  /* 0x000000ffff417224 */ /* 0x000fe200020e0605 */
[----:B------:R-:W-:Y:S01]  /*87d0*/  SHF.R.S32.HI R3, RZ, 0x1f, R77 ;  /* 0x0000001fff037819 */ /* 0x000fe2000001144d */
[----:B------:R-:W-:Y:S01]  /*87e0*/  IMAD.X R69, RZ, RZ, R5, P3 ;  /* 0x000000ffff457224 */ /* 0x000fe200018e0605 */
[----:B------:R-:W-:Y:S01]  /*87f0*/  ULDC.64 UR10, c[0x0][0xad8] ;  /* 0x0002b600000a7ab9 */ /* 0x000fe20000000a00 */
[----:B------:R-:W-:Y:S01]  /*8800*/  IMAD.IADD R21, R21, 0x1, R79 ;  /* 0x0000000115157824 */ /* 0x000fe200078e024f */
[----:B------:R-:W5:Y:S01]  /*8810*/  LD.E.128 R4, desc[UR40][R4.64] ;  /* 0x0000002804047980 */ /* 0x000f62000c101d00 */
[----:B------:R-:W-:-:S03]  /*8820*/  IMAD R76, R3, UR10, RZ ;  /* 0x0000000a034c7c24 */ /* 0x000fc6000f8e02ff */
[----:B------:R-:W5:Y:S01]  /*8830*/  LD.E.128 R48, desc[UR40][R48.64] ;  /* 0x0000002830307980 */ /* 0x000f62000c101d00 */
[----:B------:R-:W-:-:S03]  /*8840*/  IMAD R3, R77, UR11, R76 ;  /* 0x0000000b4d037c24 */ /* 0x000fc6000f8e024c */
[----:B------:R-:W5:Y:S01]  /*8850*/  LD.E.128 R52, desc[UR40][R52.64] ;  /* 0x0000002834347980 */ /* 0x000f62000c101d00 */
[----:B------:R-:W-:Y:S01]  /*8860*/  IMAD.WIDE.U32 R20, R77, UR10, R20 ;  /* 0x0000000a4d147c25 */ /* 0x000fe2000f8e0014 */
[----:B------:R-:W-:Y:S02]  /*8870*/  ULDC.64 UR10, c[0x0][0xa80] ;  /* 0x0002a000000a7ab9 */ /* 0x000fe40000000a00 */
[----:B------:R-:W5:Y:S04]  /*8880*/  LD.E.128 R56, desc[UR40][R56.64] ;  /* 0x0000002838387980 */ /* 0x000f68000c101d00 */
[----:B------:R-:W5:Y:S04]  /*8890*/  LD.E.128 R60, desc[UR40][R60.64] ;  /* 0x000000283c3c7980 */ /* 0x000f68000c101d00 */
[----:B------:R-:W5:Y:S04]  /*88a0*/  LD.E.128 R64, desc[UR40][R64.64] ;  /* 0x0000002840407980 */ /* 0x000f68000c101d00 */
[----:B------:R-:W5:Y:S04]  /*88b0*/  LD.E.128 R68, desc[UR40][R68.64] ;  /* 0x0000002844447980 */ /* 0x000f68000c101d00 */
[----:B------:R-:W5:Y:S01]  /*88c0*/  LD.E.128 R72, desc[UR40][R72.64] ;  /* 0x0000002848487980 */ /* 0x000f62000c101d00 */
[----:B------:R-:W-:Y:S01]  /*88d0*/  IMAD.U32 R84, RZ, RZ, UR44 ;  /* 0x0000002cff547e24 */ /* 0x000fe2000f8e00ff */
[----:B------:R-:W-:Y:S01]  /*88e0*/  @!PT LDS RZ, [RZ] ;  /* 0x00000000fffff984 */ /* 0x000fe20000000800 */
[----:B------:R-:W-:Y:S01]  /*88f0*/  @!PT LDS RZ, [RZ] ;  /* 0x00000000fffff984 */ /* 0x000fe20000000800 */
[----:B------:R-:W-:Y:S01]  /*8900*/  @!PT LDS RZ, [RZ] ;  /* 0x00000000fffff984 */ /* 0x000fe20000000800 */
[----:B------:R-:W-:Y:S01]  /*8910*/  @!PT LDS RZ, [RZ] ;  /* 0x00000000fffff984 */ /* 0x000fe20000000800 */
[----:B------:R0:W-:Y:S06]  /*8920*/  MEMBAR.ALL.CTA ;  /* 0x0000000000007992 */ /* 0x0001ec0000008000 */
[----:B0-----:R-:W0:Y:S01]  /*8930*/  FENCE.VIEW.ASYNC.S ;  /* 0x00000000000073c6 */ /* 0x001e220000000000 */
[----:B------:R-:W-:Y:S01]  /*8940*/  IMAD.IADD R3, R21, 0x1, R3 ;  /* 0x0000000115037824 */ /* 0x000fe200078e0203 */
[----:B------:R-:W-:Y:S01]  /*8950*/  LEA R82, P2, R20, UR10, 0x1 ;  /* 0x0000000a14527c11 */ /* 0x000fe2000f8408ff */
[----:B------:R-:W-:Y:S01]  /*8960*/  IMAD R84, R84, 0x80, R81 ;  /* 0x0000008054547824 */ /* 0x000fe200078e0251 */
[----:B------:R-:W-:-:S02]  /*8970*/  UIADD3 UR8, UR8, 0x22820, URZ ;  /* 0x0002282008087890 */ /* 0x000fc4000fffe03f */
[----:B------:R-:W-:Y:S02]  /*8980*/  LEA.HI.X R83, R20, UR11, R3, 0x1, P2 ;  /* 0x0000000b14537c11 */ /* 0x000fe400090f0c03 */
[C---:B------:R-:W-:Y:S01]  /*8990*/  ISETP.GE.AND P2, PT, R84.reuse, UR9, PT ;  /* 0x0000000954007c0c */ /* 0x040fe2000bf46270 */
[----:B------:R-:W-:Y:S01]  /*89a0*/  UPRMT UR8, URZ, 0x654, UR8 ;  /* 0x000006543f087896 */ /* 0x000fe20008000008 */
[C---:B------:R-:W-:Y:S02]  /*89b0*/  VIADD R76, R84.reuse, 0x20 ;  /* 0x00000020544c7836 */ /* 0x040fe40000000000 */
[----:B------:R-:W-:Y:S02]  /*89c0*/  VIADD R77, R84, 0x40 ;  /* 0x00000040544d7836 */ /* 0x000fe40000000000 */
[C---:B------:R-:W-:Y:S02]  /*89d0*/  VIADD R86, R0.reuse, 0x40 ;  /* 0x0000004000567836 */ /* 0x040fe40000000000 */
[----:B------:R-:W-:-:S02]  /*89e0*/  VIADD R88, R0, 0x80 ;  /* 0x0000008000587836 */ /* 0x000fc40000000000 */
[----:B------:R-:W-:Y:S01]  /*89f0*/  VIADD R90, R0, 0xc0 ;  /* 0x000000c0005a7836 */ /* 0x000fe20000000000 */
[----:B0-----:R0:W1:Y:S01]  /*8a00*/  SHFL.IDX PT, R81, R82, RZ, 0x181f ;  /* 0x00181fff52517589 */ /* 0x00106200000e0000 */
[----:B------:R-:W-:Y:S03]  /*8a10*/  BSSY B1, `(.L_x_386) ;  /* 0x000001b000017945 */ /* 0x000fe60003800000 */
[----:B------:R0:W2:Y:S01]  /*8a20*/  SHFL.IDX PT, R3, R83, RZ, 0x181f ;  /* 0x00181fff53037589 */ /* 0x0000a200000e0000 */
[----:B------:R-:W-:Y:S01]  /*8a30*/  SYNCS.ARRIVE.TRANS64.RED.A1T0 RZ, [UR8], RZ ;  /* 0x000000ffffff79a7 */ /* 0x000fe20008100408 */
[----:B------:R-:W-:Y:S02]  /*8a40*/  ISETP.GE.AND P1, PT, R76, UR9, PT ;  /* 0x000000094c007c0c */ /* 0x000fe4000bf26270 */
[----:B------:R-:W-:Y:S02]  /*8a50*/  ISETP.GE.AND P0, PT, R77, UR9, PT ;  /* 0x000000094d007c0c */ /* 0x000fe4000bf06270 */
[----:B------:R-:W-:-:S02]  /*8a60*/  SHF.R.S32.HI R91, RZ, 0x1f, R0 ;  /* 0x0000001fff5b7819 */ /* 0x000fc40000011400 */
[----:B------:R-:W-:Y:S02]  /*8a70*/  SHF.R.S32.HI R85, RZ, 0x1f, R86 ;  /* 0x0000001fff557819 */ /* 0x000fe40000011456 */
[----:B------:R-:W-:Y:S02]  /*8a80*/  SHF.R.S32.HI R87, RZ, 0x1f, R88 ;  /* 0x0000001fff577819 */ /* 0x000fe40000011458 */
[----:B------:R-:W-:Y:S01]  /*8a90*/  SHF.R.S32.HI R89, RZ, 0x1f, R90 ;  /* 0x0000001fff597819 */ /* 0x000fe2000001145a */
[----:B0-----:R-:W-:Y:S06]  /*8aa0*/  @P2 BRA `(.L_x_387) ;  /* 0x0000000000442947 */ /* 0x001fec0003800000 */
[----:B------:R-:W-:Y:S02]  /*8ab0*/  ULDC UR4, c[0x0][0xac8] ;  /* 0x0002b20000047ab9 */ /* 0x000fe40000000800 */
[----:B------:R-:W-:Y:S02]  /*8ac0*/  ISETP.GE.AND P5, PT, R0, UR4, PT ;  /* 0x0000000400007c0c */ /* 0x000fe4000bfa6270 */
[----:B------:R-:W-:Y:S02]  /*8ad0*/  ISETP.GE.AND P4, PT, R86, UR4, PT ;  /* 0x0000000456007c0c */ /* 0x000fe4000bf86270 */
[----:B------:R-:W-:Y:S02]  /*8ae0*/  ISETP.GE.AND P3, PT, R88, UR4, PT ;  /* 0x0000000458007c0c */ /* 0x000fe4000bf66270 */
[----:B------:R-:W-:-:S07]  /*8af0*/  ISETP.GE.AND P2, PT, R90, UR4, PT ;  /* 0x000000045a007c0c */ /* 0x000fce000bf46270 */
[----:B-1----:R-:W-:-:S04]  /*8b00*/  @!P5 LEA R20, P6, R0, R81, 0x1 ;  /* 0x000000510014d211 */ /* 0x002fc800078c08ff */
[----:B--2---:R-:W-:Y:S02]  /*8b10*/  @!P5 LEA.HI.X R21, R0, R3, R91, 0x1, P6 ;  /* 0x000000030015d211 */ /* 0x004fe400030f0c5b */
[----:B------:R-:W-:-:S03]  /*8b20*/  @!P4 LEA R76, P6, R86, R81, 0x1 ;  /* 0x00000051564cc211 */ /* 0x000fc600078c08ff */
[----:B-----5:R0:W-:Y:S01]  /*8b30*/  @!P5 ST.E.128 desc[UR40][R20.64], R4 ;  /* 0x000000041400d985 */ /* 0x0201e2000c101d28 */
[----:B------:R-:W-:Y:S02]  /*8b40*/  @!P4 LEA.HI.X R77, R86, R3, R85, 0x1, P6 ;  /* 0x00000003564dc211 */ /* 0x000fe400030f0c55 */
[----:B------:R-:W-:-:S03]  /*8b50*/  @!P3 LEA R78, P6, R88, R81, 0x1 ;  /* 0x00000051584eb211 */ /* 0x000fc600078c08ff */
[----:B------:R0:W-:Y:S01]  /*8b60*/  @!P4 ST.E.128 desc[UR40][R76.64], R28 ;  /* 0x0000001c4c00c985 */ /* 0x0001e2000c101d28 */
[----:B------:R-:W-:Y:S02]  /*8b70*/  @!P3 LEA.HI.X R79, R88, R3, R87, 0x1, P6 ;  /* 0x00000003584fb211 */ /* 0x000fe400030f0c57 */
[----:B------:R-:W-:-:S03]  /*8b80*/  @!P2 LEA R80, P6, R90, R81, 0x1 ;  /* 0x000000515a50a211 */ /* 0x000fc600078c08ff */
[----:B------:R0:W-:Y:S01]  /*8b90*/  @!P3 ST.E.128 desc[UR40][R78.64], R44 ;  /* 0x0000002c4e00b985 */ /* 0x0001e2000c101d28 */
[----:B------:R-:W-:-:S05]  /*8ba0*/  @!P2 LEA.HI.X R81, R90, R3, R89, 0x1, P6 ;  /* 0x000000035a51a211 */ /* 0x000fca00030f0c59 */
[----:B------:R0:W-:Y:S04]  /*8bb0*/  @!P2 ST.E.128 desc[UR40][R80.64], R60 ;  /* 0x0000003c5000a985 */ /* 0x0001e8000c101d28 */
.L_x_387:
[----:B------:R-:W-:Y:S05]  /*8bc0*/  BSYNC B1 ;  /* 0x0000000000017941 */ /* 0x000fea0003800000 */
.L_x_386:
[----:B--2---:R2:W3:Y:S01]  /*8bd0*/  SHFL.IDX PT, R3, R83, 0x1, 0x181f ;  /* 0x00381f0053037f89 */ /* 0x0044e200000e0000 */
[----:B------:R-:W-:Y:S03]  /*8be0*/  BSSY B1, `(.L_x_388) ;  /* 0x0000014000017945 */ /* 0x000fe60003800000 */
[----:B0----5:R2:W0:Y:S01]  /*8bf0*/  SHFL.IDX PT, R29, R82, 0x1, 0x181f ;  /* 0x00381f00521d7f89 */ /* 0x02142200000e0000 */
[----:B------:R-:W-:Y:S05]  /*8c00*/  @P1 BRA `(.L_x_389) ;  /* 0x0000000000441947 */ /* 0x000fea0003800000 */
[----:B------:R-:W-:Y:S02]  /*8c10*/  ULDC UR4, c[0x0][0xac8] ;  /* 0x0002b20000047ab9 */ /* 0x000fe40000000800 */
[----:B------:R-:W-:Y:S02]  /*8c20*/  ISETP.GE.AND P4, PT, R0, UR4, PT ;  /* 0x0000000400007c0c */ /* 0x000fe4000bf86270 */
[----:B------:R-:W-:Y:S02]  /*8c30*/  ISETP.GE.AND P3, PT, R86, UR4, PT ;  /* 0x0000000456007c0c */ /* 0x000fe4000bf66270 */
[----:B------:R-:W-:Y:S02]  /*8c40*/  ISETP.GE.AND P2, PT, R88, UR4, PT ;  /* 0x0000000458007c0c */ /* 0x000fe4000bf46270 */
[----:B------:R-:W-:-:S07]  /*8c50*/  ISETP.GE.AND P1, PT, R90, UR4, PT ;  /* 0x000000045a007c0c */ /* 0x000fce000bf26270 */
[-C--:B0-----:R-:W-:Y:S02]  /*8c60*/  @!P4 LEA R4, P6, R0, R29.reuse, 0x1 ;  /* 0x0000001d0004c211 */ /* 0x081fe400078c08ff */
[----:B------:R-:W-:Y:S02]  /*8c70*/  @!P3 LEA R6, P5, R86, R29, 0x1 ;  /* 0x0000001d5606b211 */ /* 0x000fe400078a08ff */
[----:B---3--:R-:W-:Y:S02]  /*8c80*/  @!P4 LEA.HI.X R5, R0, R3, R91, 0x1, P6 ;  /* 0x000000030005c211 */ /* 0x008fe400030f0c5b */
[----:B------:R-:W-:Y:S02]  /*8c90*/  @!P2 LEA R20, P6, R88, R29, 0x1 ;  /* 0x0000001d5814a211 */ /* 0x000fe400078c08ff */
[----:B------:R-:W-:Y:S01]  /*8ca0*/  @!P3 LEA.HI.X R7, R86, R3, R85, 0x1, P5 ;  /* 0x000000035607b211 */ /* 0x000fe200028f0c55 */
[----:B------:R4:W-:Y:S01]  /*8cb0*/  @!P4 ST.E.128 desc[UR40][R4.64], R8 ;  /* 0x000000080400c985 */ /* 0x0009e2000c101d28 */
[----:B------:R-:W-:-:S02]  /*8cc0*/  @!P1 LEA R28, P5, R90, R29, 0x1 ;  /* 0x0000001d5a1c9211 */ /* 0x000fc400078a08ff */
[-C--:B------:R-:W-:Y:S01]  /*8cd0*/  @!P2 LEA.HI.X R21, R88, R3.reuse, R87, 0x1, P6 ;  /* 0x000000035815a211 */ /* 0x080fe200030f0c57 */
[----:B------:R4:W-:Y:S01]  /*8ce0*/  @!P3 ST.E.128 desc[UR40][R6.64], R32 ;  /* 0x000000200600b985 */ /* 0x0009e2000c101d28 */
[----:B------:R-:W-:-:S03]  /*8cf0*/  @!P1 LEA.HI.X R29, R90, R3, R89, 0x1, P5 ;  /* 0x000000035a1d9211 */ /* 0x000fc600028f0c59 */
[----:B------:R4:W-:Y:S04]  /*8d00*/  @!P2 ST.E.128 desc[UR40][R20.64], R48 ;  /* 0x000000301400a985 */ /* 0x0009e8000c101d28 */
[----:B------:R4:W-:Y:S02]  /*8d10*/  @!P1 ST.E.128 desc[UR40][R28.64], R64 ;  /* 0x000000401c009985 */ /* 0x0009e4000c101d28 */
.L_x_389:
[----:B------:R-:W-:Y:S05]  /*8d20*/  BSYNC B1 ;  /* 0x0000000000017941 */ /* 0x000fea0003800000 */
.L_x_388:
[----:B---3--:R3:W0:Y:S01]  /*8d30*/  SHFL.IDX PT, R3, R83, 0x2, 0x181f ;  /* 0x00581f0053037f89 */ /* 0x00862200000e0000 */
[----:B------:R-:W-:Y:S03]  /*8d40*/  BSSY B1, `(.L_x_390) ;  /* 0x0000014000017945 */ /* 0x000fe60003800000 */
[----:B----4-:R3:W4:Y:S01]  /*8d50*/  SHFL.IDX PT, R11, R82, 0x2, 0x181f ;  /* 0x00581f00520b7f89 */ /* 0x01072200000e0000 */
[----:B------:R-:W-:Y:S05]  /*8d60*/  @P0 BRA `(.L_x_391) ;  /* 0x0000000000440947 */ /* 0x000fea0003800000 */
[----:B------:R-:W-:Y:S02]  /*8d70*/  ULDC UR4, c[0x0][0xac8] ;  /* 0x0002b20000047ab9 */ /* 0x000fe40000000800 */
[----:B------:R-:W-:Y:S02]  /*8d80*/  ISETP.GE.AND P3, PT, R0, UR4, PT ;  /* 0x0000000400007c0c */ /* 0x000fe4000bf66270 */
[----:B------:R-:W-:Y:S02]  /*8d90*/  ISETP.GE.AND P2, PT, R86, UR4, PT ;  /* 0x0000000456007c0c */ /* 0x000fe4000bf46270 */
[----:B------:R-:W-:Y:S02]  /*8da0*/  ISETP.GE.AND P1, PT, R88, UR4, PT ;  /* 0x0000000458007c0c */ /* 0x000fe4000bf26270 */
[----:B------:R-:W-:-:S07]  /*8db0*/  ISETP.GE.AND P0, PT, R90, UR4, PT ;  /* 0x000000045a007c0c */ /* 0x000fce000bf06270 */
[-C--:B----4-:R-:W-:Y:S02]  /*8dc0*/  @!P3 LEA R4, P6, R0, R11.reuse, 0x1 ;  /* 0x0000000b0004b211 */ /* 0x090fe400078c08ff */
[-C--:B------:R-:W-:Y:S02]  /*8dd0*/  @!P2 LEA R6, P5, R86, R11.reuse, 0x1 ;  /* 0x0000000b5606a211 */ /* 0x080fe400078a08ff */
[----:B------:R-:W-:Y:S02]  /*8de0*/  @!P1 LEA R8, P4, R88, R11, 0x1 ;  /* 0x0000000b58089211 */ /* 0x000fe400078808ff */
[----:B0-----:R-:W-:Y:S02]  /*8df0*/  @!P3 LEA.HI.X R5, R0, R3, R91, 0x1, P6 ;  /* 0x000000030005b211 */ /* 0x001fe400030f0c5b */
[----:B------:R-:W-:Y:S02]  /*8e00*/  @!P0 LEA R10, P6, R90, R11, 0x1 ;  /* 0x0000000b5a0a8211 */ /* 0x000fe400078c08ff */
[-C--:B------:R-:W-:Y:S01]  /*8e10*/  @!P2 LEA.HI.X R7, R86, R3.reuse, R85, 0x1, P5 ;  /* 0x000000035607a211 */ /* 0x080fe200028f0c55 */
[----:B------:R0:W-:Y:S01]  /*8e20*/  @!P3 ST.E.128 desc[UR40][R4.64], R12 ;  /* 0x0000000c0400b985 */ /* 0x0001e2000c101d28 */
[----:B------:R-:W-:-:S02]  /*8e30*/  @!P1 LEA.HI.X R9, R88, R3, R87, 0x1, P4 ;  /* 0x0000000358099211 */ /* 0x000fc400020f0c57 */
[----:B------:R-:W-:Y:S01]  /*8e40*/  @!P0 LEA.HI.X R11, R90, R3, R89, 0x1, P6 ;  /* 0x000000035a0b8211 */ /* 0x000fe200030f0c59 */
[----:B------:R0:W-:Y:S04]  /*8e50*/  @!P2 ST.E.128 desc[UR40][R6.64], R36 ;  /* 0x000000240600a985 */ /* 0x0001e8000c101d28 */
[----:B------:R0:W-:Y:S04]  /*8e60*/  @!P1 ST.E.128 desc[UR40][R8.64], R52 ;  /* 0x0000003408009985 */ /* 0x0001e8000c101d28 */
[----:B------:R0:W-:Y:S02]  /*8e70*/  @!P0 ST.E.128 desc[UR40][R10.64], R68 ;  /* 0x000000440a008985 */ /* 0x0001e4000c101d28 */
.L_x_391:
[----:B------:R-:W-:Y:S05]  /*8e80*/  BSYNC B1 ;  /* 0x0000000000017941 */ /* 0x000fea0003800000 */
.L_x_390:
[----:B0-----:R-:W-:Y:S01]  /*8e90*/  VIADD R3, R84, 0x60 ;  /* 0x0000006054037836 */ /* 0x001fe20000000000 */
[----:B--23--:R-:W0:Y:S04]  /*8ea0*/  SHFL.IDX PT, R83, R83, 0x3, 0x181f ;  /* 0x00781f0053537f89 */ /* 0x00ce2800000e0000 */
[----:B------:R-:W-:Y:S01]  /*8eb0*/  ISETP.GE.AND P0, PT, R3, UR9, PT ;  /* 0x0000000903007c0c */ /* 0x000fe2000bf06270 */
[----:B----4-:R2:W3:-:S12]  /*8ec0*/  SHFL.IDX PT, R11, R82, 0x3, 0x181f ;  /* 0x00781f00520b7f89 */ /* 0x0104d800000e0000 */
[----:B--2---:R-:W-:Y:S05]  /*8ed0*/  @P0 BRA `(.L_x_392) ;  /* 0x0000002400740947 */ /* 0x004fea0003800000 */
[----:B------:R-:W-:Y:S02]  /*8ee0*/  ULDC UR4, c[0x0][0xac8] ;  /* 0x0002b20000047ab9 */ /* 0x000fe40000000800 */
[----:B------:R-:W-:Y:S02]  /*8ef0*/  ISETP.GE.AND P3, PT, R0, UR4, PT ;  /* 0x0000000400007c0c */ /* 0x000fe4000bf66270 */
[----:B------:R-:W-:Y:S02]  /*8f00*/  ISETP.GE.AND P4, PT, R86, UR4, PT ;  /* 0x0000000456007c0c */ /* 0x000fe4000bf86270 */
[----:B------:R-:W-:-:S09]  /*8f10*/  ISETP.GE.AND P5, PT, R88, UR4, PT ;  /* 0x0000000458007c0c */ /* 0x000fd2000bfa6270 */
[-C--:B---3--:R-:W-:Y:S02]  /*8f20*/  @!P3 LEA R4, P0, R0, R11.reuse, 0x1 ;  /* 0x0000000b0004b211 */ /* 0x088fe400078008ff */
[-C--:B------:R-:W-:Y:S02]  /*8f30*/  @!P4 LEA R6, P1, R86, R11.reuse, 0x1 ;  /* 0x0000000b5606c211 */ /* 0x080fe400078208ff */
[----:B------:R-:W-:Y:S02]  /*8f40*/  @!P5 LEA R8, P2, R88, R11, 0x1 ;  /* 0x0000000b5808d211 */ /* 0x000fe400078408ff */
[-C--:B0-----:R-:W-:Y:S02]  /*8f50*/  @!P3 LEA.HI.X R5, R0, R83.reuse, R91, 0x1, P0 ;  /* 0x000000530005b211 */ /* 0x081fe400000f0c5b */
[-C--:B------:R-:W-:Y:S02]  /*8f60*/  @!P4 LEA.HI.X R7, R86, R83.reuse, R85, 0x1, P1 ;  /* 0x000000535607c211 */ /* 0x080fe400008f0c55 */
[----:B------:R-:W-:Y:S01]  /*8f70*/  @!P5 LEA.HI.X R9, R88, R83, R87, 0x1, P2 ;  /* 0x000000535809d211 */ /* 0x000fe200010f0c57 */
[----:B------:R0:W-:Y:S01]  /*8f80*/  @!P3 ST.E.128 desc[UR40][R4.64], R24 ;  /* 0x000000180400b985 */ /* 0x0001e2000c101d28 */
[----:B------:R-:W-:-:S03]  /*8f90*/  ISETP.GE.AND P0, PT, R90, UR4, PT ;  /* 0x000000045a007c0c */ /* 0x000fc6000bf06270 */
[----:B------:R0:W-:Y:S04]  /*8fa0*/  @!P4 ST.E.128 desc[UR40][R6.64], R40 ;  /* 0x000000280600c985 */ /* 0x0001e8000c101d28 */
[----:B------:R0:W-:Y:S06]  /*8fb0*/  @!P5 ST.E.128 desc[UR40][R8.64], R56 ;  /* 0x000000380800d985 */ /* 0x0001ec000c101d28 */
[----:B------:R-:W-:Y:S05]  /*8fc0*/  @P0 BRA `(.L_x_392) ;  /* 0x0000002400380947 */ /* 0x000fea0003800000 */
[----:B0-----:R-:W-:-:S04]  /*8fd0*/  LEA R4, P0, R90, R11, 0x1 ;  /* 0x0000000b5a047211 */ /* 0x001fc800078008ff */
[----:B------:R-:W-:-:S05]  /*8fe0*/  LEA.HI.X R5, R90, R83, R89, 0x1, P0 ;  /* 0x000000535a057211 */ /* 0x000fca00000f0c59 */
[----:B------:R0:W-:Y:S01]  /*8ff0*/  ST.E.128 desc[UR40][R4.64], R72 ;  /* 0x0000004804007985 */ /* 0x0001e2000c101d28 */
[----:B------:R-:W-:Y:S05]  /*9000*/  BRA `(.L_x_392) ;  /* 0x0000002400287947 */ /* 0x000fea0003800000 */
.L_x_385:
[----:B------:R-:W-:Y:S01]  /*9010*/  ULDC.64 UR14, c[0x0][0xb08] ;  /* 0x0002c200000e7ab9 */ /* 0x000fe20000000a00 */
[----:B------:R-:W-:Y:S01]  /*9020*/  IMAD.MOV.U32 R3, RZ, RZ, R12 ;  /* 0x000000ffff037224 */ /* 0x000fe200078e000c */
[----:B------:R-:W-:Y:S01]  /*9030*/  UIMAD UR12, UR16, UR14, URZ ;  /* 0x0000000e100c72a4 */ /* 0x000fe2000f8e023f */
[----:B------:R-:W-:Y:S01]  /*9040*/  ISETP.GE.AND P0, PT, R13, UR9, PT ;  /* 0x000000090d007c0c */ /* 0x000fe2000bf06270 */
[----:B------:R-:W-:Y:S01]  /*9050*/  UIMAD.WIDE.U32 UR10, UR4, UR14, URZ ;  /* 0x0000000e040a72a5 */ /* 0x000fe2000f8e003f */
[----:B------:R-:W-:Y:S01]  /*9060*/  BSSY B1, `(.L_x_393) ;  /* 0x00000c0000017945 */ /* 0x000fe20003800000 */
[----:B------:R-:W-:Y:S01]  /*9070*/  UIMAD UR12, UR4, UR15, UR12 ;  /* 0x0000000f040c72a4 */ /* 0x000fe2000f8e020c */
[----:B------:R-:W-:Y:S01]  /*9080*/  SHF.R.S32.HI R152, RZ, 0x1f, R210 ;  /* 0x0000001fff987819 */ /* 0x000fe200000114d2 */
[----:B------:R-:W-:Y:S01]  /*9090*/  USHF.R.S32.HI UR4, URZ, 0x1f, UR46 ;  /* 0x0000001f3f047899 */ /* 0x000fe2000801142e */
[----:B------:R-:W-:Y:S01]  /*90a0*/  SHF.R.S32.HI R153, RZ, 0x1f, R211 ;  /* 0x0000001fff997819 */ /* 0x000fe200000114d3 */
[----:B------:R-:W-:Y:S01]  /*90b0*/  UIADD3 UR11, UR11, UR12, URZ ;  /* 0x0000000c0b0b7290 */ /* 0x000fe2000fffe03f */
[----:B------:R-:W-:Y:S01]  /*90c0*/  SHF.R.S32.HI R154, RZ, 0x1f, R212 ;  /* 0x0000001fff9a7819 */ /* 0x000fe200000114d4 */
[----:B------:R-:W-:Y:S01]  /*90d0*/  ULDC.64 UR14, c[0x0][0xb40] ;  /* 0x0002d000000e7ab9 */ /* 0x000fe20000000a00 */
[----:B------:R-:W-:Y:S01]  /*90e0*/  ULDC.64 UR12, c[0x0][0xb38] ;  /* 0x0002ce00000c7ab9 */ /* 0x000fe20000000a00 */
[----:B------:R-:W-:Y:S01]  /*90f0*/  UIMAD UR4, UR4, UR14, URZ ;  /* 0x0000000e040472a4 */ /* 0x000fe2000f8e023f */
[----:B------:R-:W-:Y:S01]  /*9100*/  SHF.R.S32.HI R155, RZ, 0x1f, R213 ;  /* 0x0000001fff9b7819 */ /* 0x000fe200000114d5 */
[----:B------:R-:W-:Y:S01]  /*9110*/  UIMAD.WIDE.U32 UR10, UR43, UR12, UR10 ;  /* 0x0000000c2b0a72a5 */ /* 0x000fe2000f8e000a */
[----:B------:R-:W-:Y:S01]  /*9120*/  SHF.R.S32.HI R156, RZ, 0x1f, R214 ;  /* 0x0000001fff9c7819 */ /* 0x000fe200000114d6 */
[----:B------:R-:W-:Y:S01]  /*9130*/  UIMAD UR4, UR46, UR15, UR4 ;  /* 0x0000000f2e0472a4 */ /* 0x000fe2000f8e0204 */
[----:B------:R-:W-:Y:S01]  /*9140*/  SHF.R.S32.HI R157, RZ, 0x1f, R215 ;  /* 0x0000001fff9d7819 */ /* 0x000fe200000114d7 */
[----:B------:R-:W-:Y:S01]  /*9150*/  UIMAD UR11, UR43, UR13, UR11 ;  /* 0x0000000d2b0b72a4 */ /* 0x000fe2000f8e020b */
[----:B------:R-:W-:Y:S01]  /*9160*/  SHF.R.S32.HI R158, RZ, 0x1f, R216 ;  /* 0x0000001fff9e7819 */ /* 0x000fe200000114d8 */
[----:B------:R-:W-:Y:S01]  /*9170*/  @UP1 ULDC UR12, c[0x0][0xbec] ;  /* 0x0002fb00000c1ab9 */ /* 0x000fe20000000800 */
[----:B------:R-:W-:Y:S01]  /*9180*/  UIADD3 UR8, UR8, 0x22820, URZ ;  /* 0x0002282008087890 */ /* 0x000fe2000fffe03f */
[----:B------:R-:W-:Y:S01]  /*9190*/  @P1 IMAD.HI.U32 R4, R12, UR12, RZ ;  /* 0x0000000c0c041c27 */ /* 0x000fe2000f8e00ff */
[----:B------:R-:W-:Y:S01]  /*91a0*/  UIMAD.WIDE.U32 UR10, UR46, UR14, UR10 ;  /* 0x0000000e2e0a72a5 */ /* 0x000fe2000f8e000a */
[----:B------:R-:W-:Y:S01]  /*91b0*/  SHF.R.S32.HI R159, RZ, 0x1f, R217 ;  /* 0x0000001fff9f7819 */ /* 0x000fe200000114d9 */
[----:B------:R-:W-:Y:S01]  /*91c0*/  ULDC.64 UR12, c[0x0][0xb48] ;  /* 0x0002d200000c7ab9 */ /* 0x000fe20000000a00 */
[----:B------:R-:W-:Y:S01]  /*91d0*/  UPRMT UR8, URZ, 0x654, UR8 ;  /* 0x000006543f087896 */ /* 0x000fe20008000008 */
[----:B------:R-:W-:Y:S01]  /*91e0*/  SHF.R.S32.HI R160, RZ, 0x1f, R218 ;  /* 0x0000001fffa07819 */ /* 0x000fe200000114da */
[----:B------:R-:W-:Y:S01]  /*91f0*/  UIADD3 UR11, UR11, UR4, URZ ;  /* 0x000000040b0b7290 */ /* 0x000fe2000fffe03f */
[----:B------:R-:W-:-:S02]  /*9200*/  SHF.R.S32.HI R161, RZ, 0x1f, R219 ;  /* 0x0000001fffa17819 */ /* 0x000fc400000114db */
[----:B------:R-:W-:Y:S01]  /*9210*/  @UP1 ULDC UR4, c[0x0][0xbf0] ;  /* 0x0002fc0000041ab9 */ /* 0x000fe20000000800 */
[----:B------:R-:W-:Y:S01]  /*9220*/  UIMAD.WIDE.U32 UR10, UR42, UR12, UR10 ;  /* 0x0000000c2a0a72a5 */ /* 0x000fe2000f8e000a */
[----:B------:R-:W-:Y:S02]  /*9230*/  @P1 SHF.R.U32.HI R3, RZ, UR4, R4 ;  /* 0x00000004ff031c19 */ /* 0x000fe40008011604 */
[----:B------:R-:W-:Y:S01]  /*9240*/  SYNCS.ARRIVE.TRANS64.RED.A1T0 RZ, [UR8], RZ ;  /* 0x000000ffffff79a7 */ /* 0x000fe20008100408 */
[----:B------:R-:W-:Y:S01]  /*9250*/  UIMAD UR42, UR42, UR13, UR11 ;  /* 0x0000000d2a2a72a4 */ /* 0x000fe2000f8e020b */
[--C-:B------:R-:W-:Y:S01]  /*9260*/  SHF.R.S32.HI R4, RZ, 0x1f, R3.reuse ;  /* 0x0000001fff047819 */ /* 0x100fe20000011403 */
[----:B------:R-:W-:Y:S01]  /*9270*/  IMAD.MOV R7, RZ, RZ, -R3 ;  /* 0x000000ffff077224 */ /* 0x000fe200078e0a03 */
[----:B------:R-:W-:Y:S01]  /*9280*/  ULDC.64 UR12, c[0x0][0xb30] ;  /* 0x0002cc00000c7ab9 */ /* 0x000fe20000000a00 */
[----:B------:R-:W-:Y:S01]  /*9290*/  IMAD.U32 R5, RZ, RZ, UR11 ;  /* 0x0000000bff057e24 */ /* 0x000fe2000f8e00ff */
[----:B------:R-:W-:Y:S01]  /*92a0*/  SHF.R.S32.HI R162, RZ, 0x1f, R220 ;  /* 0x0000001fffa27819 */ /* 0x000fe200000114dc */
[----:B------:R-:W-:Y:S01]  /*92b0*/  IMAD R7, R7, UR20, R12 ;  /* 0x0000001407077c24 */ /* 0x000fe2000f8e020c */
[----:B------:R-:W-:Y:S01]  /*92c0*/  SHF.R.S32.HI R163, RZ, 0x1f, R221 ;  /* 0x0000001fffa37819 */ /* 0x000fe200000114dd */
[----:B------:R-:W-:-:S02]  /*92d0*/  IMAD R6, R4, UR12, RZ ;  /* 0x0000000c04067c24 */ /* 0x000fc4000f8e02ff */
[----:B------:R-:W-:Y:S01]  /*92e0*/  IMAD.U32 R4, RZ, RZ, UR10 ;  /* 0x0000000aff047e24 */ /* 0x000fe2000f8e00ff */
[----:B------:R-:W-:Y:S01]  /*92f0*/  ULDC.64 UR10, c[0x0][0xb28] ;  /* 0x0002ca00000a7ab9 */ /* 0x000fe20000000a00 */
[----:B------:R-:W-:Y:S02]  /*9300*/  IMAD.U32 R5, RZ, RZ, UR42 ;  /* 0x0000002aff057e24 */ /* 0x000fe4000f8e00ff */
[C---:B------:R-:W-:Y:S01]  /*9310*/  IMAD R9, R3.reuse, UR13, R6 ;  /* 0x0000000d03097c24 */ /* 0x040fe2000f8e0206 */
[----:B------:R-:W-:Y:S01]  /*9320*/  SHF.R.S32.HI R6, RZ, 0x1f, R7 ;  /* 0x0000001fff067819 */ /* 0x000fe20000011407 */
[----:B------:R-:W-:-:S04]  /*9330*/  IMAD.WIDE.U32 R4, R3, UR12, R4 ;  /* 0x0000000c03047c25 */ /* 0x000fc8000f8e0004 */
[----:B------:R-:W-:Y:S02]  /*9340*/  IMAD R6, R6, UR10, RZ ;  /* 0x0000000a06067c24 */ /* 0x000fe4000f8e02ff */
[----:B------:R-:W-:Y:S02]  /*9350*/  IMAD.IADD R5, R5, 0x1, R9 ;  /* 0x0000000105057824 */ /* 0x000fe400078e0209 */
[C---:B------:R-:W-:Y:S02]  /*9360*/  IMAD R3, R7.reuse, UR11, R6 ;  /* 0x0000000b07037c24 */ /* 0x040fe4000f8e0206 */
[----:B------:R-:W-:Y:S01]  /*9370*/  IMAD.WIDE.U32 R4, R7, UR10, R4 ;  /* 0x0000000a07047c25 */ /* 0x000fe2000f8e0004 */
[----:B------:R-:W-:-:S03]  /*9380*/  ULDC.64 UR10, c[0x0][0xb00] ;  /* 0x0002c000000a7ab9 */ /* 0x000fc60000000a00 */
[----:B------:R-:W-:Y:S01]  /*9390*/  IMAD.IADD R5, R5, 0x1, R3 ;  /* 0x0000000105057824 */ /* 0x000fe200078e0203 */
[----:B------:R-:W-:-:S04]  /*93a0*/  LEA R3, P1, R4, UR10, 0x2 ;  /* 0x0000000a04037c11 */ /* 0x000fc8000f8210ff */
[----:B------:R-:W-:Y:S02]  /*93b0*/  LEA.HI.X R12, R4, UR11, R5, 0x2, P1 ;  /* 0x0000000b040c7c11 */ /* 0x000fe400088f1405 */
[----:B------:R0:W1:Y:S04]  /*93c0*/  SHFL.IDX PT, R4, R3, RZ, 0x1c1f ;  /* 0x001c1fff03047589 */ /* 0x00006800000e0000 */
[----:B------:R0:W2:Y:S01]  /*93d0*/  SHFL.IDX PT, R5, R12, RZ, 0x1c1f ;  /* 0x001c1fff0c057589 */ /* 0x0000a200000e0000 */
[----:B------:R-:W-:Y:S05]  /*93e0*/  @P0 BRA `(.L_x_394) ;  /* 0x00000008001c0947 */ /* 0x000fea0003800000 */
[----:B------:R-:W-:Y:S01]  /*93f0*/  ULDC UR4, c[0x0][0xac8] ;  /* 0x0002b20000047ab9 */ /* 0x000fe20000000800 */
[----:B------:R-:W-:Y:S01]  /*9400*/  VIADD R13, R2, 0xe8 ;  /* 0x000000e8020d7836 */ /* 0x000fe20000000000 */
[----:B------:R-:W-:Y:S02]  /*9410*/  ISETP.GE.AND P4, PT, R221, UR4, PT ;  /* 0x00000004dd007c0c */ /* 0x000fe4000bf86270 */
[----:B------:R-:W-:Y:S02]  /*9420*/  ISETP.GE.AND P3, PT, R220, UR4, PT ;  /* 0x00000004dc007c0c */ /* 0x000fe4000bf66270 */
[----:B------:R-:W-:Y:S02]  /*9430*/  ISETP.GE.AND P5, PT, R2, UR4, PT ;  /* 0x0000000402007c0c */ /* 0x000fe4000bfa6270 */
[----:B------:R-:W-:Y:S02]  /*9440*/  ISETP.GE.AND P1, PT, R218, UR4, PT ;  /* 0x00000004da007c0c */ /* 0x000fe4000bf26270 */
[----:B------:R-:W-:-:S05]  /*9450*/  ISETP.GE.AND P0, PT, R219, UR4, PT ;  /* 0x00000004db007c0c */ /* 0x000fca000bf06270 */
[CC--:B-1----:R-:W-:Y:S02]  /*9460*/  @!P4 LEA R6, P2, R221.reuse, R4.reuse, 0x2 ;  /* 0x00000004dd06c211 */ /* 0x0c2fe400078410ff */
[----:B------:R-:W-:Y:S02]  /*9470*/  @!P3 LEA R8, P6, R220, R4, 0x2 ;  /* 0x00000004dc08b211 */ /* 0x000fe400078c10ff */
[----:B--2---:R-:W-:Y:S01]  /*9480*/  @!P5 IMAD.WIDE R10, R2, 0x4, R4 ;  /* 0x00000004020ad825 */ /* 0x004fe200078e0204 */
[-C--:B------:R-:W-:Y:S02]  /*9490*/  @!P4 LEA.HI.X R7, R221, R5.reuse, R163, 0x2, P2 ;  /* 0x00000005dd07c211 */ /* 0x080fe400010f14a3 */
[----:B------:R-:W-:Y:S02]  /*94a0*/  ISETP.GE.AND P2, PT, R217, UR4, PT ;  /* 0x00000004d9007c0c */ /* 0x000fe4000bf46270 */
[----:B------:R-:W-:Y:S01]  /*94b0*/  @!P3 LEA.HI.X R9, R220, R5, R162, 0x2, P6 ;  /* 0x00000005dc09b211 */ /* 0x000fe200030f14a2 */
[----:B------:R-:W-:Y:S04]  /*94c0*/  @!P5 ST.E.64 desc[UR40][R10.64], R24 ;  /* 0x000000180a00d985 */ /* 0x000fe8000c101b28 */
[----:B------:R1:W-:Y:S01]  /*94d0*/  @!P4 ST.E.64 desc[UR40][R6.64], R28 ;  /* 0x0000001c0600c985 */ /* 0x0003e2000c101b28 */
[----:B------:R-:W-:-:S03]  /*94e0*/  ISETP.GE.AND P4, PT, R215, UR4, PT ;  /* 0x00000004d7007c0c */ /* 0x000fc6000bf86270 */
[----:B------:R2:W-:Y:S01]  /*94f0*/  @!P3 ST.E.64 desc[UR40][R8.64], R32 ;  /* 0x000000200800b985 */ /* 0x0005e2000c101b28 */
[----:B------:R-:W-:Y:S02]  /*9500*/  ISETP.GE.AND P3, PT, R216, UR4, PT ;  /* 0x00000004d8007c0c */ /* 0x000fe4000bf66270 */
[CC--:B-1----:R-:W-:Y:S01]  /*9510*/  @!P0 LEA R6, P6, R219.reuse, R4.reuse, 0x2 ;  /* 0x00000004db068211 */ /* 0x0c2fe200078c10ff */
[----:B------:R-:W-:Y:S01]  /*9520*/  VIADD R29, R2, 0xf0 ;  /* 0x000000f0021d7836 */ /* 0x000fe20000000000 */
[CC--:B--2---:R-:W-:Y:S02]  /*9530*/  @!P1 LEA R8, P5, R218.reuse, R4.reuse, 0x2 ;  /* 0x00000004da089211 */ /* 0x0c4fe400078a10ff */
[-C--:B------:R-:W-:Y:S02]  /*9540*/  @!P0 LEA.HI.X R7, R219, R5.reuse, R161, 0x2, P6 ;  /* 0x00000005db078211 */ /* 0x080fe400030f14a1 */
[----:B------:R-:W-:Y:S02]  /*9550*/  @!P1 LEA.HI.X R9, R218, R5, R160, 0x2, P5 ;  /* 0x00000005da099211 */ /* 0x000fe400028f14a0 */
[----:B------:R-:W-:Y:S01]  /*9560*/  ISETP.GE.AND P5, PT, R214, UR4, PT ;  /* 0x00000004d6007c0c */ /* 0x000fe2000bfa6270 */
[----:B------:R1:W-:Y:S01]  /*9570*/  @!P0 ST.E.64 desc[UR40][R6.64], R36 ;  /* 0x0000002406008985 */ /* 0x0003e2000c101b28 */
[----:B------:R-:W-:-:S02]  /*9580*/  @!P2 LEA R10, P6, R217, R4, 0x2 ;  /* 0x00000004d90aa211 */ /* 0x000fc400078c10ff */
[----:B------:R-:W-:Y:S01]  /*9590*/  ISETP.GE.AND P0, PT, R213, UR4, PT ;  /* 0x00000004d5007c0c */ /* 0x000fe2000bf06270 */
[----:B------:R2:W-:Y:S01]  /*95a0*/  @!P1 ST.E.64 desc[UR40][R8.64], R40 ;  /* 0x0000002808009985 */ /* 0x0005e2000c101b28 */
[----:B------:R-:W-:Y:S02]  /*95b0*/  @!P2 LEA.HI.X R11, R217, R5, R159, 0x2, P6 ;  /* 0x00000005d90ba211 */ /* 0x000fe400030f149f */
[----:B------:R-:W-:-:S03]  /*95c0*/  ISETP.GE.AND P1, PT, R212, UR4, PT ;  /* 0x00000004d4007c0c */ /* 0x000fc6000bf26270 */
[----:B------:R3:W-:Y:S01]  /*95d0*/  @!P2 ST.E.64 desc[UR40][R10.64], R44 ;  /* 0x0000002c0a00a985 */ /* 0x0007e2000c101b28 */
[CC--:B-1----:R-:W-:Y:S02]  /*95e0*/  @!P3 LEA R6, P6, R216.reuse, R4.reuse, 0x2 ;  /* 0x00000004d806b211 */ /* 0x0c2fe400078c10ff */
[CC--:B--2---:R-:W-:Y:S02]  /*95f0*/  @!P4 LEA R8, P2, R215.reuse, R4.reuse, 0x2 ;  /* 0x00000004d708c211 */ /* 0x0c4fe400078410ff */
[-C--:B------:R-:W-:Y:S02]  /*9600*/  @!P3 LEA.HI.X R7, R216, R5.reuse, R158, 0x2, P6 ;  /* 0x00000005d807b211 */ /* 0x080fe400030f149e */
[----:B------:R-:W-:Y:S02]  /*9610*/  @!P4 LEA.HI.X R9, R215, R5, R157, 0x2, P2 ;  /* 0x00000005d709c211 */ /* 0x000fe400010f149d */
[----:B---3--:R-:W-:Y:S01]  /*9620*/  @!P5 LEA R10, P6, R214, R4, 0x2 ;  /* 0x00000004d60ad211 */ /* 0x008fe200078c10ff */
[----:B------:R1:W-:Y:S01]  /*9630*/  @!P3 ST.E.64 desc[UR40][R6.64], R48 ;  /* 0x000000300600b985 */ /* 0x0003e2000c101b28 */
[----:B------:R-:W-:-:S02]  /*9640*/  ISETP.GE.AND P2, PT, R211, UR4, PT ;  /* 0x00000004d3007c0c */ /* 0x000fc4000bf46270 */
[----:B------:R-:W-:Y:S01]  /*9650*/  @!P5 LEA.HI.X R11, R214, R5, R156, 0x2, P6 ;  /* 0x00000005d60bd211 */ /* 0x000fe200030f149c */
[----:B------:R2:W-:Y:S01]  /*9660*/  @!P4 ST.E.64 desc[UR40][R8.64], R52 ;  /* 0x000000340800c985 */ /* 0x0005e2000c101b28 */
[----:B------:R-:W-:-:S03]  /*9670*/  ISETP.GE.AND P3, PT, R210, UR4, PT ;  /* 0x00000004d2007c0c */ /* 0x000fc6000bf66270 */
[----:B------:R3:W-:Y:S01]  /*9680*/  @!P5 ST.E.64 desc[UR40][R10.64], R56 ;  /* 0x000000380a00d985 */ /* 0x0007e2000c101b28 */
[CC--:B-1----:R-:W-:Y:S02]  /*9690*/  @!P0 LEA R6, P4, R213.reuse, R4.reuse, 0x2 ;  /* 0x00000004d5068211 */ /* 0x0c2fe400078810ff */
[C---:B--2---:R-:W-:Y:S02]  /*96a0*/  @!P1 LEA R8, P5, R212.reuse, R4, 0x2 ;  /* 0x00000004d4089211 */ /* 0x044fe400078a10ff */
[-C--:B------:R-:W-:Y:S02]  /*96b0*/  @!P0 LEA.HI.X R7, R213, R5.reuse, R155, 0x2, P4 ;  /* 0x00000005d5078211 */ /* 0x080fe400020f149b */
[----:B------:R-:W-:Y:S02]  /*96c0*/  ISETP.GE.AND P4, PT, R209, UR4, PT ;  /* 0x00000004d1007c0c */ /* 0x000fe4000bf86270 */
[----:B------:R-:W-:Y:S01]  /*96d0*/  @!P1 LEA.HI.X R9, R212, R5, R154, 0x2, P5 ;  /* 0x00000005d4099211 */ /* 0x000fe200028f149a */
[----:B------:R1:W-:Y:S01]  /*96e0*/  @!P0 ST.E.64 desc[UR40][R6.64], R60 ;  /* 0x0000003c06008985 */ /* 0x0003e2000c101b28 */
[----:B------:R-:W-:-:S02]  /*96f0*/  ISETP.GE.AND P5, PT, R208, UR4, PT ;  /* 0x00000004d0007c0c */ /* 0x000fc4000bfa6270 */
[C---:B---3--:R-:W-:Y:S01]  /*9700*/  @!P2 LEA R10, P6, R211.reuse, R4, 0x2 ;  /* 0x00000004d30aa211 */ /* 0x048fe200078c10ff */
[----:B------:R2:W-:Y:S01]  /*9710*/  @!P1 ST.E.64 desc[UR40][R8.64], R64 ;  /* 0x0000004008009985 */ /* 0x0005e2000c101b28 */
[----:B------:R-:W-:Y:S02]  /*9720*/  ISETP.GE.AND P1, PT, R206, UR4, PT ;  /* 0x00000004ce007c0c */ /* 0x000fe4000bf26270 */
[----:B------:R-:W-:Y:S02]  /*9730*/  @!P2 LEA.HI.X R11, R211, R5, R153, 0x2, P6 ;  /* 0x00000005d30ba211 */ /* 0x000fe400030f1499 */
[----:B------:R-:W-:-:S03]  /*9740*/  ISETP.GE.AND P0, PT, R207, UR4, PT ;  /* 0x00000004cf007c0c */ /* 0x000fc6000bf06270 */
[----:B------:R3:W-:Y:S01]  /*9750*/  @!P2 ST.E.64 desc[UR40][R10.64], R68 ;  /* 0x000000440a00a985 */ /* 0x0007e2000c101b28 */
[CC--:B-1----:R-:W-:Y:S02]  /*9760*/  @!P3 LEA R6, P6, R210.reuse, R4.reuse, 0x2 ;  /* 0x00000004d206b211 */ /* 0x0c2fe400078c10ff */
[CC--:B--2---:R-:W-:Y:S02]  /*9770*/  @!P4 LEA R8, P2, R209.reuse, R4.reuse, 0x2 ;  /* 0x00000004d108c211 */ /* 0x0c4fe400078410ff */
[-C--:B------:R-:W-:Y:S02]  /*9780*/  @!P3 LEA.HI.X R7, R210, R5.reuse, R152, 0x2, P6 ;  /* 0x00000005d207b211 */ /* 0x080fe400030f1498 */
[----:B------:R-:W-:Y:S02]  /*9790*/  @!P4 LEA.HI.X R9, R209, R5, R237, 0x2, P2 ;  /* 0x00000005d109c211 */ /* 0x000fe400010f14ed */
[----:B------:R-:W-:Y:S01]  /*97a0*/  ISETP.GE.AND P2, PT, R205, UR4, PT ;  /* 0x00000004cd007c0c */ /* 0x000fe2000bf46270 */
[----:B------:R-:W-:Y:S01]  /*97b0*/  @!P3 ST.E.64 desc[UR40][R6.64], R72 ;  /* 0x000000480600b985 */ /* 0x000fe2000c101b28 */
[----:B---3--:R-:W-:-:S02]  /*97c0*/  @!P5 LEA R10, P6, R208, R4, 0x2 ;  /* 0x00000004d00ad211 */ /* 0x008fc400078c10ff */
[-C--:B------:R-:W-:Y:S01]  /*97d0*/  @!P1 LEA R20, P3, R206, R4.reuse, 0x2 ;  /* 0x00000004ce149211 */ /* 0x080fe200078610ff */
[----:B------:R1:W-:Y:S01]  /*97e0*/  @!P4 ST.E.64 desc[UR40][R8.64], R76 ;  /* 0x0000004c0800c985 */ /* 0x0003e2000c101b28 */
[-C--:B------:R-:W-:Y:S02]  /*97f0*/  @!P5 LEA.HI.X R11, R208, R5.reuse, R236, 0x2, P6 ;  /* 0x00000005d00bd211 */ /* 0x080fe400030f14ec */
[----:B------:R-:W-:Y:S02]  /*9800*/  @!P0 LEA R14, P6, R207, R4, 0x2 ;  /* 0x00000004cf0e8211 */ /* 0x000fe400078c10ff */
[----:B------:R-:W-:Y:S01]  /*9810*/  ISETP.GE.AND P4, PT, R203, UR4, PT ;  /* 0x00000004cb007c0c */ /* 0x000fe2000bf86270 */
[----:B------:R2:W-:Y:S01]  /*9820*/  @!P5 ST.E.64 desc[UR40][R10.64], R80 ;  /* 0x000000500a00d985 */ /* 0x0005e2000c101b28 */
[----:B------:R-:W-:Y:S02]  /*9830*/  ISETP.GE.AND P5, PT, R204, UR4, PT ;  /* 0x00000004cc007c0c */ /* 0x000fe4000bfa6270 */
[----:B------:R-:W-:-:S02]  /*9840*/  @!P1 LEA.HI.X R21, R206, R5, R234, 0x2, P3 ;  /* 0x00000005ce159211 */ /* 0x000fc400018f14ea */
[----:B------:R-:W-:Y:S02]  /*9850*/  ISETP.GE.AND P3, PT, R202, UR4, PT ;  /* 0x00000004ca007c0c */ /* 0x000fe4000bf66270 */
[----:B------:R-:W-:Y:S02]  /*9860*/  @!P0 LEA.HI.X R15, R207, R5, R235, 0x2, P6 ;  /* 0x00000005cf0f8211 */ /* 0x000fe400030f14eb */
[----:B------:R-:W-:-:S03]  /*9870*/  @!P2 LEA R24, P6, R205, R4, 0x2 ;  /* 0x00000004cd18a211 */ /* 0x000fc600078c10ff */
[----:B------:R3:W-:Y:S01]  /*9880*/  @!P0 ST.E.64 desc[UR40][R14.64], R84 ;  /* 0x000000540e008985 */ /* 0x0007e2000c101b28 */
[-C--:B------:R-:W-:Y:S02]  /*9890*/  @!P2 LEA.HI.X R25, R205, R5.reuse, R233, 0x2, P6 ;  /* 0x00000005cd19a211 */ /* 0x080fe400030f14e9 */
[-C--:B-1----:R-:W-:Y:S01]  /*98a0*/  @!P4 LEA R8, P0, R203, R4.reuse, 0x2 ;  /* 0x00000004cb08c211 */ /* 0x082fe200078010ff */
[----:B------:R1:W-:Y:S01]  /*98b0*/  @!P1 ST.E.64 desc[UR40][R20.64], R88 ;  /* 0x0000005814009985 */ /* 0x0003e2000c101b28 */
[-C--:B------:R-:W-:Y:S02]  /*98c0*/  @!P5 LEA R6, P1, R204, R4.reuse, 0x2 ;  /* 0x00000004cc06d211 */ /* 0x080fe400078210ff */
[----:B--2---:R-:W-:Y:S01]  /*98d0*/  @!P3 LEA R10, P6, R202, R4, 0x2 ;  /* 0x00000004ca0ab211 */ /* 0x004fe200078c10ff */
[----:B------:R2:W-:Y:S01]  /*98e0*/  @!P2 ST.E.64 desc[UR40][R24.64], R92 ;  /* 0x0000005c1800a985 */ /* 0x0005e2000c101b28 */
[----:B------:R-:W-:Y:S02]  /*98f0*/  ISETP.GE.AND P2, PT, R201, UR4, PT ;  /* 0x00000004c9007c0c */ /* 0x000fe4000bf46270 */
[----:B------:R-:W-:-:S02]  /*9900*/  @!P5 LEA.HI.X R7, R204, R5, R232, 0x2, P1 ;  /* 0x00000005cc07d211 */ /* 0x000fc400008f14e8 */
[----:B------:R-:W-:Y:S02]  /*9910*/  ISETP.GE.AND P1, PT, R200, UR4, PT ;  /* 0x00000004c8007c0c */ /* 0x000fe4000bf26270 */
[-C--:B------:R-:W-:Y:S01]  /*9920*/  @!P4 LEA.HI.X R9, R203, R5.reuse, R231, 0x2, P0 ;  /* 0x00000005cb09c211 */ /* 0x080fe200000f14e7 */
[----:B------:R-:W-:Y:S01]  /*9930*/  @!P5 ST.E.64 desc[UR40][R6.64], R96 ;  /* 0x000000600600d985 */ /* 0x000fe2000c101b28 */
[----:B------:R-:W-:Y:S02]  /*9940*/  @!P3 LEA.HI.X R11, R202, R5, R230, 0x2, P6 ;  /* 0x00000005ca0bb211 */ /* 0x000fe400030f14e6 */
[----:B------:R-:W-:Y:S01]  /*9950*/  ISETP.GE.AND P0, PT, R23, UR4, PT ;  /* 0x0000000417007c0c */ /* 0x000fe2000bf06270 */
[----:B------:R4:W-:Y:S01]  /*9960*/  @!P4 ST.E.64 desc[UR40][R8.64], R100 ;  /* 0x000000640800c985 */ /* 0x0009e2000c101b28 */
[----:B------:R-:W-:Y:S02]  /*9970*/  ISETP.GE.AND P4, PT, R19, UR4, PT ;  /* 0x0000000413007c0c */ /* 0x000fe4000bf86270 */
[----:B---3--:R-:W-:Y:S01]  /*9980*/  @!P2 LEA R14, P6, R201, R4, 0x2 ;  /* 0x00000004c90ea211 */ /* 0x008fe200078c10ff */
[----:B------:R3:W-:Y:S01]  /*9990*/  @!P3 ST.E.64 desc[UR40][R10.64], R104 ;  /* 0x000000680a00b985 */ /* 0x0007e2000c101b28 */
[----:B------:R-:W-:-:S02]  /*99a0*/  ISETP.GE.AND P3, PT, R22, UR4, PT ;  /* 0x0000000416007c0c */ /* 0x000fc4000bf66270 */
[CC--:B-1----:R-:W-:Y:S02]  /*99b0*/  @!P1 LEA R20, P5, R200.reuse, R4.reuse, 0x2 ;  /* 0x00000004c8149211 */ /* 0x0c2fe400078a10ff */
[-C--:B------:R-:W-:Y:S02]  /*99c0*/  @!P2 LEA.HI.X R15, R201, R5.reuse, R229, 0x2, P6 ;  /* 0x00000005c90fa211 */ /* 0x080fe400030f14e5 */
[-C--:B------:R-:W-:Y:S02]  /*99d0*/  @!P1 LEA.HI.X R21, R200, R5.reuse, R228, 0x2, P5 ;  /* 0x00000005c8159211 */ /* 0x080fe400028f14e4 */
[-C--:B--2---:R-:W-:Y:S01]  /*99e0*/  @!P0 LEA R24, P6, R23, R4.reuse, 0x2 ;  /* 0x0000000417188211 */ /* 0x084fe200078c10ff */
[----:B------:R-:W-:Y:S01]  /*99f0*/  @!P2 ST.E.64 desc[UR40][R14.64], R108 ;  /* 0x0000006c0e00a985 */ /* 0x000fe2000c101b28 */
[-C--:B----4-:R-:W-:Y:S02]  /*9a00*/  @!P4 LEA R8, P5, R19, R4.reuse, 0x2 ;  /* 0x000000041308c211 */ /* 0x090fe400078a10ff */
[----:B------:R-:W-:Y:S01]  /*9a10*/  @!P0 LEA.HI.X R25, R23, R5, R227, 0x2, P6 ;  /* 0x0000000517198211 */ /* 0x000fe200030f14e3 */
[----:B------:R-:W-:Y:S01]  /*9a20*/  @!P1 ST.E.64 desc[UR40][R20.64], R112 ;  /* 0x0000007014009985 */ /* 0x000fe2000c101b28 */
[----:B------:R-:W-:-:S02]  /*9a30*/  @!P3 LEA R6, P1, R22, R4, 0x2 ;  /* 0x000000041606b211 */ /* 0x000fc400078210ff */
[----:B------:R-:W-:Y:S01]  /*9a40*/  ISETP.GE.AND P2, PT, R18, UR4, PT ;  /* 0x0000000412007c0c */ /* 0x000fe2000bf46270 */
[----:B------:R1:W-:Y:S01]  /*9a50*/  @!P0 ST.E.64 desc[UR40][R24.64], R116 ;  /* 0x0000007418008985 */ /* 0x0003e2000c101b28 */
[-C--:B------:R-:W-:Y:S02]  /*9a60*/  @!P3 LEA.HI.X R7, R22, R5.reuse, R226, 0x2, P1 ;  /* 0x000000051607b211 */ /* 0x080fe400008f14e2 */
[----:B------:R-:W-:Y:S02]  /*9a70*/  ISETP.GE.AND P1, PT, R17, UR4, PT ;  /* 0x0000000411007c0c */ /* 0x000fe4000bf26270 */
[----:B------:R-:W-:Y:S01]  /*9a80*/  @!P4 LEA.HI.X R9, R19, R5, R225, 0x2, P5 ;  /* 0x000000051309c211 */ /* 0x000fe200028f14e1 */
[----:B------:R2:W-:Y:S01]  /*9a90*/  @!P3 ST.E.64 desc[UR40][R6.64], R120 ;  /* 0x000000780600b985 */ /* 0x0005e2000c101b28 */
[----:B------:R-:W-:Y:S02]  /*9aa0*/  ISETP.GE.AND P0, PT, R16, UR4, PT ;  /* 0x0000000410007c0c */ /* 0x000fe4000bf06270 */
[----:B------:R-:W-:Y:S01]  /*9ab0*/  ISETP.GE.AND P3, PT, R29, UR4, PT ;  /* 0x000000041d007c0c */ /* 0x000fe2000bf66270 */
[----:B------:R4:W-:Y:S01]  /*9ac0*/  @!P4 ST.E.64 desc[UR40][R8.64], R124 ;  /* 0x0000007c0800c985 */ /* 0x0009e2000c101b28 */
[----:B------:R-:W-:-:S02]  /*9ad0*/  ISETP.GE.AND P4, PT, R13, UR4, PT ;  /* 0x000000040d007c0c */ /* 0x000fc4000bf86270 */
[-C--:B---3--:R-:W-:Y:S01]  /*9ae0*/  @!P2 LEA R10, P5, R18, R4.reuse, 0x2 ;  /* 0x00000004120aa211 */ /* 0x088fe200078a10ff */
[----:B-1----:R-:W-:Y:S01]  /*9af0*/  VIADD R25, R2, 0xf8 ;  /* 0x000000f802197836 */ /* 0x002fe20000000000 */
[----:B------:R-:W-:Y:S02]  /*9b00*/  SHF.R.S32.HI R21, RZ, 0x1f, R16 ;  /* 0x0000001fff157819 */ /* 0x000fe40000011410 */
[CC--:B------:R-:W-:Y:S02]  /*9b10*/  @!P1 LEA R14, P6, R17.reuse, R4.reuse, 0x2 ;  /* 0x00000004110e9211 */ /* 0x0c0fe400078c10ff */
[-C--:B------:R-:W-:Y:S02]  /*9b20*/  @!P2 LEA.HI.X R11, R18, R5.reuse, R224, 0x2, P5 ;  /* 0x00000005120ba211 */ /* 0x080fe400028f14e0 */
[----:B------:R-:W-:Y:S02]  /*9b30*/  @!P0 LEA R20, P5, R16, R4, 0x2 ;  /* 0x0000000410148211 */ /* 0x000fe400078a10ff */
[----:B------:R-:W-:Y:S01]  /*9b40*/  @!P1 LEA.HI.X R15, R17, R5, R223, 0x2, P6 ;  /* 0x00000005110f9211 */ /* 0x000fe200030f14df */
[----:B------:R3:W-:Y:S01]  /*9b50*/  @!P2 ST.E.64 desc[UR40][R10.64], R128 ;  /* 0x000000800a00a985 */ /* 0x0007e2000c101b28 */
[----:B------:R-:W-:-:S02]  /*9b60*/  ISETP.GE.AND P6, PT, R25, UR4, PT ;  /* 0x0000000419007c0c */ /* 0x000fc4000bfc6270 */
[-C--:B------:R-:W-:Y:S01]  /*9b70*/  @!P0 LEA.HI.X R21, R16, R5.reuse, R21, 0x2, P5 ;  /* 0x0000000510158211 */ /* 0x080fe200028f1415 */
[----:B------:R3:W-:Y:S01]  /*9b80*/  @!P1 ST.E.64 desc[UR40][R14.64], R132 ;  /* 0x000000840e009985 */ /* 0x0007e2000c101b28 */
[----:B--2---:R-:W-:Y:S02]  /*9b90*/  SHF.R.S32.HI R7, RZ, 0x1f, R13 ;  /* 0x0000001fff077819 */ /* 0x004fe4000001140d */
[CC--:B------:R-:W-:Y:S01]  /*9ba0*/  @!P4 LEA R6, P5, R13.reuse, R4.reuse, 0x2 ;  /* 0x000000040d06c211 */ /* 0x0c0fe200078a10ff */
[----:B------:R3:W-:Y:S01]  /*9bb0*/  @!P0 ST.E.64 desc[UR40][R20.64], R136 ;  /* 0x0000008814008985 */ /* 0x0007e2000c101b28 */
[----:B----4-:R-:W-:Y:S02]  /*9bc0*/  SHF.R.S32.HI R9, RZ, 0x1f, R29 ;  /* 0x0000001fff097819 */ /* 0x010fe4000001141d */
[----:B------:R-:W-:Y:S02]  /*9bd0*/  @!P4 LEA.HI.X R7, R13, R5, R7, 0x2, P5 ;  /* 0x000000050d07c211 */ /* 0x000fe400028f1407 */
[----:B------:R-:W-:-:S02]  /*9be0*/  @!P3 LEA R8, P5, R29, R4, 0x2 ;  /* 0x000000041d08b211 */ /* 0x000fc400078a10ff */
[----:B------:R-:W-:Y:S01]  /*9bf0*/  SHF.R.S32.HI R13, RZ, 0x1f, R25 ;  /* 0x0000001fff0d7819 */ /* 0x000fe20000011419 */
[----:B------:R3:W-:Y:S01]  /*9c00*/  @!P4 ST.E.64 desc[UR40][R6.64], R140 ;  /* 0x0000008c0600c985 */ /* 0x0007e2000c101b28 */
[----:B------:R-:W-:Y:S02]  /*9c10*/  @!P3 LEA.HI.X R9, R29, R5, R9, 0x2, P5 ;  /* 0x000000051d09b211 */ /* 0x000fe400028f1409 */
[----:B------:R-:W-:-:S03]  /*9c20*/  @!P6 LEA R4, P5, R25, R4, 0x2 ;  /* 0x000000041904e211 */ /* 0x000fc600078a10ff */
[----:B------:R3:W-:Y:S01]  /*9c30*/  @!P3 ST.E.64 desc[UR40][R8.64], R144 ;  /* 0x000000900800b985 */ /* 0x0007e2000c101b28 */
[----:B------:R-:W-:-:S05]  /*9c40*/  @!P6 LEA.HI.X R5, R25, R5, R13, 0x2, P5 ;  /* 0x000000051905e211 */ /* 0x000fca00028f140d */
[----:B------:R3:W-:Y:S04]  /*9c50*/  @!P6 ST.E.64 desc[UR40][R4.64], R148 ;  /* 0x000000940400e985 */ /* 0x0007e8000c101b28 */
.L_x_394:
[----:B------:R-:W-:Y:S05]  /*9c60*/  BSYNC B1 ;  /* 0x0000000000017941 */ /* 0x000fea0003800000 */
.L_x_393:
[----:B------:R-:W-:Y:S01]  /*9c70*/  ISETP.GE.AND P0, PT, R0, UR9, PT ;  /* 0x0000000900007c0c */ /* 0x000fe2000bf06270 */
[----:B--23--:R2:W3:Y:S04]  /*9c80*/  SHFL.IDX PT, R5, R12, 0x1, 0x1c1f ;  /* 0x003c1f000c057f89 */ /* 0x00c4e800000e0000 */
[----:B-1----:R2:W1:Y:S08]  /*9c90*/  SHFL.IDX PT, R4, R3, 0x1, 0x1c1f ;  /* 0x003c1f0003047f89 */ /* 0x00247000000e0000 */
[----:B--2---:R-:W-:Y:S05]  /*9ca0*/  @P0 BRA `(.L_x_392) ;  /* 0x0000001800000947 */ /* 0x004fea0003800000 */
[----:B------:R-:W-:Y:S01]  /*9cb0*/  ULDC UR4, c[0x0][0xac8] ;  /* 0x0002b20000047ab9 */ /* 0x000fe20000000800 */
[C---:B------:R-:W-:Y:S01]  /*9cc0*/  VIADD R25, R2.reuse, 0xe8 ;  /* 0x000000e802197836 */ /* 0x040fe20000000000 */
[----:B------:R-:W-:Y:S01]  /*9cd0*/  ISETP.GE.AND P5, PT, R221, UR4, PT ;  /* 0x00000004dd007c0c */ /* 0x000fe2000bfa6270 */
[C---:B0-----:R-:W-:Y:S01]  /*9ce0*/  VIADD R3, R2.reuse, 0xf0 ;  /* 0x000000f002037836 */ /* 0x041fe20000000000 */
[----:B------:R-:W-:Y:S02]  /*9cf0*/  ISETP.GE.AND P4, PT, R2, UR4, PT ;  /* 0x0000000402007c0c */ /* 0x000fe4000bf86270 */
[----:B------:R-:W-:Y:S02]  /*9d00*/  ISETP.GE.AND P2, PT, R220, UR4, PT ;  /* 0x00000004dc007c0c */ /* 0x000fe4000bf46270 */
[----:B------:R-:W-:Y:S02]  /*9d10*/  ISETP.GE.AND P1, PT, R219, UR4, PT ;  /* 0x00000004db007c0c */ /* 0x000fe4000bf26270 */
[----:B------:R-:W-:-:S02]  /*9d20*/  ISETP.GE.AND P0, PT, R218, UR4, PT ;  /* 0x00000004da007c0c */ /* 0x000fc4000bf06270 */
[----:B------:R-:W-:-:S03]  /*9d30*/  SHF.R.S32.HI R0, RZ, 0x1f, R25 ;  /* 0x0000001fff007819 */ /* 0x000fc60000011419 */
[CC--:B-1----:R-:W-:Y:S02]  /*9d40*/  @!P5 LEA R8, P3, R221.reuse, R4.reuse, 0x2 ;  /* 0x00000004dd08d211 */ /* 0x0c2fe400078610ff */
[----:B---3--:R-:W-:Y:S02]  /*9d50*/  @!P4 IMAD.WIDE R6, R2, 0x4, R4 ;  /* 0x000000040206c825 */ /* 0x008fe400078e0204 */
[-C--:B------:R-:W-:Y:S02]  /*9d60*/  @!P5 LEA.HI.X R9, R221, R5.reuse, R163, 0x2, P3 ;  /* 0x00000005dd09d211 */ /* 0x080fe400018f14a3 */
[CC--:B------:R-:W-:Y:S01]  /*9d70*/  @!P2 LEA R10, P6, R220.reuse, R4.reuse, 0x2 ;  /* 0x00000004dc0aa211 */ /* 0x0c0fe200078c10ff */
[----:B------:R0:W-:Y:S01]  /*9d80*/  @!P4 ST.E.64 desc[UR40][R6.64], R26 ;  /* 0x0000001a0600c985 */ /* 0x0001e2000c101b28 */
[----:B------:R-:W-:Y:S02]  /*9d90*/  ISETP.GE.AND P3, PT, R217, UR4, PT ;  /* 0x00000004d9007c0c */ /* 0x000fe4000bf66270 */
[----:B------:R-:W-:Y:S01]  /*9da0*/  @!P2 LEA.HI.X R11, R220, R5, R162, 0x2, P6 ;  /* 0x00000005dc0ba211 */ /* 0x000fe200030f14a2 */
[----:B------:R1:W-:Y:S01]  /*9db0*/  @!P5 ST.E.64 desc[UR40][R8.64], R30 ;  /* 0x0000001e0800d985 */ /* 0x0003e2000c101b28 */
[----:B------:R-:W-:-:S02]  /*9dc0*/  @!P1 LEA R12, P5, R219, R4, 0x2 ;  /* 0x00000004db0c9211 */ /* 0x000fc400078a10ff */
[----:B------:R-:W-:Y:S01]  /*9dd0*/  ISETP.GE.AND P4, PT, R216, UR4, PT ;  /* 0x00000004d8007c0c */ /* 0x000fe2000bf86270 */
[----:B------:R2:W-:Y:S01]  /*9de0*/  @!P2 ST.E.64 desc[UR40][R10.64], R34 ;  /* 0x000000220a00a985 */ /* 0x0005e2000c101b28 */
[CC--:B------:R-:W-:Y:S02]  /*9df0*/  @!P0 LEA R14, P6, R218.reuse, R4.reuse, 0x2 ;  /* 0x00000004da0e8211 */ /* 0x0c0fe400078c10ff */
[-C--:B------:R-:W-:Y:S02]  /*9e00*/  @!P1 LEA.HI.X R13, R219, R5.reuse, R161, 0x2, P5 ;  /* 0x00000005db0d9211 */ /* 0x080fe400028f14a1 */
[----:B------:R-:W-:Y:S02]  /*9e10*/  ISETP.GE.AND P5, PT, R215, UR4, PT ;  /* 0x00000004d7007c0c */ /* 0x000fe4000bfa6270 */
[----:B------:R-:W-:Y:S01]  /*9e20*/  @!P0 LEA.HI.X R15, R218, R5, R160, 0x2, P6 ;  /* 0x00000005da0f8211 */ /* 0x000fe200030f14a0 */
[----:B------:R3:W-:Y:S01]  /*9e30*/  @!P1 ST.E.64 desc[UR40][R12.64], R38 ;  /* 0x000000260c009985 */ /* 0x0007e2000c101b28 */
[----:B0-----:R-:W-:-:S02]  /*9e40*/  @!P3 LEA R6, P6, R217, R4, 0x2 ;  /* 0x00000004d906b211 */ /* 0x001fc400078c10ff */
[----:B------:R-:W-:Y:S01]  /*9e50*/  ISETP.GE.AND P1, PT, R213, UR4, PT ;  /* 0x00000004d5007c0c */ /* 0x000fe2000bf26270 */
[----:B------:R0:W-:Y:S01]  /*9e60*/  @!P0 ST.E.64 desc[UR40][R14.64], R42 ;  /* 0x0000002a0e008985 */ /* 0x0001e2000c101b28 */
[----:B------:R-:W-:Y:S02]  /*9e70*/  ISETP.GE.AND P0, PT, R214, UR4, PT ;  /* 0x00000004d6007c0c */ /* 0x000fe4000bf06270 */
[CC--:B-1----:R-:W-:Y:S02]  /*9e80*/  @!P4 LEA R8, P2, R216.reuse, R4.reuse, 0x2 ;  /* 0x00000004d808c211 */ /* 0x0c2fe400078410ff */
[-C--:B------:R-:W-:Y:S02]  /*9e90*/  @!P3 LEA.HI.X R7, R217, R5.reuse, R159, 0x2, P6 ;  /* 0x00000005d907b211 */ /* 0x080fe400030f149f */
[----:B------:R-:W-:Y:S02]  /*9ea0*/  @!P5 LEA R20, P6, R215, R4, 0x2 ;  /* 0x00000004d714d211 */ /* 0x000fe400078c10ff */
[----:B------:R-:W-:Y:S01]  /*9eb0*/  @!P4 LEA.HI.X R9, R216, R5, R158, 0x2, P2 ;  /* 0x00000005d809c211 */ /* 0x000fe200010f149e */
[----:B------:R1:W-:Y:S01]  /*9ec0*/  @!P3 ST.E.64 desc[UR40][R6.64], R46 ;  /* 0x0000002e0600b985 */ /* 0x0003e2000c101b28 */
[----:B------:R-:W-:-:S02]  /*9ed0*/  ISETP.GE.AND P2, PT, R212, UR4, PT ;  /* 0x00000004d4007c0c */ /* 0x000fc4000bf46270 */
[-C--:B------:R-:W-:Y:S01]  /*9ee0*/  @!P5 LEA.HI.X R21, R215, R5.reuse, R157, 0x2, P6 ;  /* 0x00000005d715d211 */ /* 0x080fe200030f149d */
[----:B------:R4:W-:Y:S01]  /*9ef0*/  @!P4 ST.E.64 desc[UR40][R8.64], R50 ;  /* 0x000000320800c985 */ /* 0x0009e2000c101b28 */
[CC--:B--2---:R-:W-:Y:S02]  /*9f00*/  @!P0 LEA R10, P4, R214.reuse, R4.reuse, 0x2 ;  /* 0x00000004d60a8211 */ /* 0x0c4fe400078810ff */
[----:B------:R-:W-:Y:S01]  /*9f10*/  ISETP.GE.AND P3, PT, R211, UR4, PT ;  /* 0x00000004d3007c0c */ /* 0x000fe2000bf66270 */
[----:B------:R2:W-:Y:S01]  /*9f20*/  @!P5 ST.E.64 desc[UR40][R20.64], R54 ;  /* 0x000000361400d985 */ /* 0x0005e2000c101b28 */
[----:B---3--:R-:W-:Y:S02]  /*9f30*/  @!P1 LEA R12, P5, R213, R4, 0x2 ;  /* 0x00000004d50c9211 */ /* 0x008fe400078a10ff */
[----:B------:R-:W-:Y:S02]  /*9f40*/  @!P0 LEA.HI.X R11, R214, R5, R156, 0x2, P4 ;  /* 0x00000005d60b8211 */ /* 0x000fe400020f149c */
[----:B------:R-:W-:-:S02]  /*9f50*/  ISETP.GE.AND P4, PT, R210, UR4, PT ;  /* 0x00000004d2007c0c */ /* 0x000fc4000bf86270 */
[-C--:B------:R-:W-:Y:S01]  /*9f60*/  @!P1 LEA.HI.X R13, R213, R5.reuse, R155, 0x2, P5 ;  /* 0x00000005d50d9211 */ /* 0x080fe200028f149b */
[----:B------:R-:W-:Y:S01]  /*9f70*/  @!P0 ST.E.64 desc[UR40][R10.64], R58 ;  /* 0x0000003a0a008985 */ /* 0x000fe2000c101b28 */
[----:B------:R-:W-:Y:S02]  /*9f80*/  ISETP.GE.AND P5, PT, R209, UR4, PT ;  /* 0x00000004d1007c0c */ /* 0x000fe4000bfa6270 */
[CC--:B0-----:R-:W-:Y:S01]  /*9f90*/  @!P2 LEA R14, P6, R212.reuse, R4.reuse, 0x2 ;  /* 0x00000004d40ea211 */ /* 0x0c1fe200078c10ff */
[----:B------:R0:W-:Y:S01]  /*9fa0*/  @!P1 ST.E.64 desc[UR40][R12.64], R62 ;  /* 0x0000003e0c009985 */ /* 0x0001e2000c101b28 */
[----:B------:R-:W-:Y:S02]  /*9fb0*/  ISETP.GE.AND P1, PT, R207, UR4, PT ;  /* 0x00000004cf007c0c */ /* 0x000fe4000bf26270 */
[----:B------:R-:W-:Y:S02]  /*9fc0*/  @!P2 LEA.HI.X R15, R212, R5, R154, 0x2, P6 ;  /* 0x00000005d40fa211 */ /* 0x000fe400030f149a */
[----:B-1----:R-:W-:-:S02]  /*9fd0*/  @!P3 LEA R6, P6, R211, R4, 0x2 ;  /* 0x00000004d306b211 */ /* 0x002fc400078c10ff */
[-C--:B----4-:R-:W-:Y:S01]  /*9fe0*/  @!P4 LEA R8, P0, R210, R4.reuse, 0x2 ;  /* 0x00000004d208c211 */ /* 0x090fe200078010ff */
[----:B------:R1:W-:Y:S01]  /*9ff0*/  @!P2 ST.E.64 desc[UR40][R14.64], R66 ;  /* 0x000000420e00a985 */ /* 0x0003e2000c101b28 */
[----:B------:R-:W-:Y:S02]  /*a000*/  ISETP.GE.AND P2, PT, R208, UR4, PT ;  /* 0x00000004d0007c0c */ /* 0x000fe4000bf46270 */
[-C--:B------:R-:W-:Y:S02]  /*a010*/  @!P3 LEA.HI.X R7, R211, R5.reuse, R153, 0x2, P6 ;  /* 0x00000005d307b211 */ /* 0x080fe400030f1499 */
[----:B--2---:R-:W-:Y:S02]  /*a020*/  @!P5 LEA R20, P6, R209, R4, 0x2 ;  /* 0x00000004d114d211 */ /* 0x004fe400078c10ff */
[----:B------:R-:W-:Y:S01]  /*a030*/  @!P4 LEA.HI.X R9, R210, R5, R152, 0x2, P0 ;  /* 0x00000005d209c211 */ /* 0x000fe200000f1498 */
[----:B------:R2:W-:Y:S01]  /*a040*/  @!P3 ST.E.64 desc[UR40][R6.64], R70 ;  /* 0x000000460600b985 */ /* 0x0005e2000c101b28 */
[----:B------:R-:W-:-:S02]  /*a050*/  ISETP.GE.AND P0, PT, R206, UR4, PT ;  /* 0x00000004ce007c0c */ /* 0x000fc4000bf06270 */
[-C--:B------:R-:W-:Y:S01]  /*a060*/  @!P5 LEA.HI.X R21, R209, R5.reuse, R237, 0x2, P6 ;  /* 0x00000005d115d211 */ /* 0x080fe200030f14ed */
[----:B------:R3:W-:Y:S01]  /*a070*/  @!P4 ST.E.64 desc[UR40][R8.64], R74 ;  /* 0x0000004a0800c985 */ /* 0x0007e2000c101b28 */
[-C--:B0-----:R-:W-:Y:S02]  /*a080*/  @!P1 LEA R12, P3, R207, R4.reuse, 0x2 ;  /* 0x00000004cf0c9211 */ /* 0x081fe400078610ff */
[----:B------:R-:W-:Y:S01]  /*a090*/  @!P2 LEA R10, P6, R208, R4, 0x2 ;  /* 0x00000004d00aa211 */ /* 0x000fe200078c10ff */
[----:B------:R0:W-:Y:S01]  /*a0a0*/  @!P5 ST.E.64 desc[UR40][R20.64], R78 ;  /* 0x0000004e1400d985 */ /* 0x0001e2000c101b28 */
[----:B------:R-:W-:Y:S02]  /*a0b0*/  ISETP.GE.AND P5, PT, R205, UR4, PT ;  /* 0x00000004cd007c0c */ /* 0x000fe4000bfa6270 */
[----:B------:R-:W-:Y:S02]  /*a0c0*/  ISETP.GE.AND P4, PT, R204, UR4, PT ;  /* 0x00000004cc007c0c */ /* 0x000fe4000bf86270 */
[----:B------:R-:W-:-:S02]  /*a0d0*/  @!P2 LEA.HI.X R11, R208, R5, R236, 0x2, P6 ;  /* 0x00000005d00ba211 */ /* 0x000fc400030f14ec */
[CC--:B-1----:R-:W-:Y:S02]  /*a0e0*/  @!P0 LEA R14, P6, R206.reuse, R4.reuse, 0x2 ;  /* 0x00000004ce0e8211 */ /* 0x0c2fe400078c10ff */
[-C--:B------:R-:W-:Y:S01]  /*a0f0*/  @!P1 LEA.HI.X R13, R207, R5.reuse, R235, 0x2, P3 ;  /* 0x00000005cf0d9211 */ /* 0x080fe200018f14eb */
[----:B------:R1:W-:Y:S01]  /*a100*/  @!P2 ST.E.64 desc[UR40][R10.64], R82 ;  /* 0x000000520a00a985 */ /* 0x0003e2000c101b28 */
[----:B------:R-:W-:Y:S02]  /*a110*/  ISETP.GE.AND P3, PT, R203, UR4, PT ;  /* 0x00000004cb007c0c */ /* 0x000fe4000bf66270 */
[----:B------:R-:W-:Y:S01]  /*a120*/  @!P0 LEA.HI.X R15, R206, R5, R234, 0x2, P6 ;  /* 0x00000005ce0f8211 */ /* 0x000fe200030f14ea */
[----:B------:R4:W-:Y:S01]  /*a130*/  @!P1 ST.E.64 desc[UR40][R12.64], R86 ;  /* 0x000000560c009985 */ /* 0x0009e2000c101b28 */
[-C--:B--2---:R-:W-:Y:S02]  /*a140*/  @!P5 LEA R6, P2, R205, R4.reuse, 0x2 ;  /* 0x00000004cd06d211 */ /* 0x084fe400078410ff */
[----:B---3--:R-:W-:Y:S01]  /*a150*/  @!P4 LEA R8, P1, R204, R4, 0x2 ;  /* 0x00000004cc08c211 */ /* 0x008fe200078210ff */
[----:B------:R2:W-:Y:S01]  /*a160*/  @!P0 ST.E.64 desc[UR40][R14.64], R90 ;  /* 0x0000005a0e008985 */ /* 0x0005e2000c101b28 */
[----:B------:R-:W-:-:S02]  /*a170*/  ISETP.GE.AND P0, PT, R202, UR4, PT ;  /* 0x00000004ca007c0c */ /* 0x000fc4000bf06270 */
[-C--:B------:R-:W-:Y:S02]  /*a180*/  @!P5 LEA.HI.X R7, R205, R5.reuse, R233, 0x2, P2 ;  /* 0x00000005cd07d211 */ /* 0x080fe400010f14e9 */
[----:B------:R-:W-:Y:S02]  /*a190*/  ISETP.GE.AND P2, PT, R201, UR4, PT ;  /* 0x00000004c9007c0c */ /* 0x000fe4000bf46270 */
[-C--:B------:R-:W-:Y:S01]  /*a1a0*/  @!P4 LEA.HI.X R9, R204, R5.reuse, R232, 0x2, P1 ;  /* 0x00000005cc09c211 */ /* 0x080fe200008f14e8 */
[----:B------:R3:W-:Y:S01]  /*a1b0*/  @!P5 ST.E.64 desc[UR40][R6.64], R94 ;  /* 0x0000005e0600d985 */ /* 0x0007e2000c101b28 */
[C---:B0-----:R-:W-:Y:S02]  /*a1c0*/  @!P3 LEA R20, P6, R203.reuse, R4, 0x2 ;  /* 0x00000004cb14b211 */ /* 0x041fe400078c10ff */
[----:B------:R-:W-:Y:S01]  /*a1d0*/  ISETP.GE.AND P1, PT, R200, UR4, PT ;  /* 0x00000004c8007c0c */ /* 0x000fe2000bf26270 */
[----:B------:R0:W-:Y:S01]  /*a1e0*/  @!P4 ST.E.64 desc[UR40][R8.64], R98 ;  /* 0x000000620800c985 */ /* 0x0001e2000c101b28 */
[----:B------:R-:W-:-:S02]  /*a1f0*/  @!P3 LEA.HI.X R21, R203, R5, R231, 0x2, P6 ;  /* 0x00000005cb15b211 */ /* 0x000fc400030f14e7 */
[----:B------:R-:W-:Y:S02]  /*a200*/  ISETP.GE.AND P4, PT, R23, UR4, PT ;  /* 0x0000000417007c0c */ /* 0x000fe4000bf86270 */
[-C--:B-1----:R-:W-:Y:S01]  /*a210*/  @!P0 LEA R10, P6, R202, R4.reuse, 0x2 ;  /* 0x00000004ca0a8211 */ /* 0x082fe200078c10ff */
[----:B------:R1:W-:Y:S01]  /*a220*/  @!P3 ST.E.64 desc[UR40][R20.64], R102 ;  /* 0x000000661400b985 */ /* 0x0003e2000c101b28 */
[----:B------:R-:W-:Y:S02]  /*a230*/  ISETP.GE.AND P5, PT, R22, UR4, PT ;  /* 0x0000000416007c0c */ /* 0x000fe4000bfa6270 */
[C---:B----4-:R-:W-:Y:S02]  /*a240*/  @!P2 LEA R12, P3, R201.reuse, R4, 0x2 ;  /* 0x00000004c90ca211 */ /* 0x050fe400078610ff */
[-C--:B------:R-:W-:Y:S02]  /*a250*/  @!P0 LEA.HI.X R11, R202, R5.reuse, R230, 0x2, P6 ;  /* 0x00000005ca0b8211 */ /* 0x080fe400030f14e6 */
[----:B------:R-:W-:-:S02]  /*a260*/  @!P2 LEA.HI.X R13, R201, R5, R229, 0x2, P3 ;  /* 0x00000005c90da211 */ /* 0x000fc400018f14e5 */
[----:B------:R-:W-:Y:S01]  /*a270*/  ISETP.GE.AND P3, PT, R19, UR4, PT ;  /* 0x0000000413007c0c */ /* 0x000fe2000bf66270 */
[----:B------:R4:W-:Y:S01]  /*a280*/  @!P0 ST.E.64 desc[UR40][R10.64], R106 ;  /* 0x0000006a0a008985 */ /* 0x0009e2000c101b28 */
[CC--:B--2---:R-:W-:Y:S02]  /*a290*/  @!P1 LEA R14, P6, R200.reuse, R4.reuse, 0x2 ;  /* 0x00000004c80e9211 */ /* 0x0c4fe400078c10ff */
[CC--:B---3--:R-:W-:Y:S01]  /*a2a0*/  @!P4 LEA R6, P0, R23.reuse, R4.reuse, 0x2 ;  /* 0x000000041706c211 */ /* 0x0c8fe200078010ff */
[----:B------:R2:W-:Y:S01]  /*a2b0*/  @!P2 ST.E.64 desc[UR40][R12.64], R110 ;  /* 0x0000006e0c00a985 */ /* 0x0005e2000c101b28 */
[-C--:B------:R-:W-:Y:S02]  /*a2c0*/  @!P1 LEA.HI.X R15, R200, R5.reuse, R228, 0x2, P6 ;  /* 0x00000005c80f9211 */ /* 0x080fe400030f14e4 */
[----:B0-----:R-:W-:Y:S02]  /*a2d0*/  @!P5 LEA R8, P6, R22, R4, 0x2 ;  /* 0x000000041608d211 */ /* 0x001fe400078c10ff */
[----:B------:R-:W-:Y:S01]  /*a2e0*/  @!P4 LEA.HI.X R7, R23, R5, R227, 0x2, P0 ;  /* 0x000000051707c211 */ /* 0x000fe200000f14e3 */
[----:B------:R-:W-:Y:S01]  /*a2f0*/  @!P1 ST.E.64 desc[UR40][R14.64], R114 ;  /* 0x000000720e009985 */ /* 0x000fe2000c101b28 */
[----:B------:R-:W-:-:S02]  /*a300*/  ISETP.GE.AND P0, PT, R18, UR4, PT ;  /* 0x0000000412007c0c */ /* 0x000fc4000bf06270 */
[-C--:B------:R-:W-:Y:S01]  /*a310*/  @!P5 LEA.HI.X R9, R22, R5.reuse, R226, 0x2, P6 ;  /* 0x000000051609d211 */ /* 0x080fe200030f14e2 */
[----:B------:R0:W-:Y:S01]  /*a320*/  @!P4 ST.E.64 desc[UR40][R6.64], R118 ;  /* 0x000000760600c985 */ /* 0x0001e2000c101b28 */
[----:B------:R-:W-:Y:S02]  /*a330*/  ISETP.GE.AND P1, PT, R25, UR4, PT ;  /* 0x0000000419007c0c */ /* 0x000fe4000bf26270 */
[----:B-1----:R-:W-:Y:S01]  /*a340*/  @!P3 LEA R20, P2, R19, R4, 0x2 ;  /* 0x000000041314b211 */ /* 0x002fe200078410ff */
[----:B------:R1:W-:Y:S01]  /*a350*/  @!P5 ST.E.64 desc[UR40][R8.64], R122 ;  /* 0x0000007a0800d985 */ /* 0x0003e2000c101b28 */
[----:B------:R-:W-:Y:S02]  /*a360*/  ISETP.GE.AND P4, PT, R17, UR4, PT ;  /* 0x0000000411007c0c */ /* 0x000fe4000bf86270 */
[----:B------:R-:W-:Y:S02]  /*a370*/  ISETP.GE.AND P5, PT, R16, UR4, PT ;  /* 0x0000000410007c0c */ /* 0x000fe4000bfa6270 */
[----:B------:R-:W-:-:S02]  /*a380*/  @!P3 LEA.HI.X R21, R19, R5, R225, 0x2, P2 ;  /* 0x000000051315b211 */ /* 0x000fc400010f14e1 */
[----:B------:R-:W-:Y:S02]  /*a390*/  ISETP.GE.AND P2, PT, R3, UR4, PT ;  /* 0x0000000403007c0c */ /* 0x000fe4000bf46270 */
[CC--:B----4-:R-:W-:Y:S01]  /*a3a0*/  @!P0 LEA R10, P6, R18.reuse, R4.reuse, 0x2 ;  /* 0x00000004120a8211 */ /* 0x0d0fe200078c10ff */
[----:B------:R4:W-:Y:S01]  /*a3b0*/  @!P3 ST.E.64 desc[UR40][R20.64], R126 ;  /* 0x0000007e1400b985 */ /* 0x0009e2000c101b28 */
[-C--:B--2---:R-:W-:Y:S02]  /*a3c0*/  @!P1 LEA R12, P3, R25, R4.reuse, 0x2 ;  /* 0x00000004190c9211 */ /* 0x084fe400078610ff */
[-C--:B------:R-:W-:Y:S02]  /*a3d0*/  @!P0 LEA.HI.X R11, R18, R5.reuse, R224, 0x2, P6 ;  /* 0x00000005120b8211 */ /* 0x080fe400030f14e0 */
[----:B0-----:R-:W-:Y:S02]  /*a3e0*/  @!P4 LEA R6, P6, R17, R4, 0x2 ;  /* 0x000000041106c211 */ /* 0x001fe400078c10ff */
[----:B------:R-:W-:Y:S01]  /*a3f0*/  @!P1 LEA.HI.X R13, R25, R5, R0, 0x2, P3 ;  /* 0x00000005190d9211 */ /* 0x000fe200018f1400 */
[----:B------:R4:W-:Y:S01]  /*a400*/  @!P0 ST.E.64 desc[UR40][R10.64], R130 ;  /* 0x000000820a008985 */ /* 0x0009e2000c101b28 */
[----:B------:R-:W-:-:S02]  /*a410*/  SHF.R.S32.HI R25, RZ, 0x1f, R16 ;  /* 0x0000001fff197819 */ /* 0x000fc40000011410 */
[CC--:B-1----:R-:W-:Y:S02]  /*a420*/  @!P5 LEA R8, P3, R16.reuse, R4.reuse, 0x2 ;  /* 0x000000041008d211 */ /* 0x0c2fe400078610ff */
[-C--:B------:R-:W-:Y:S02]  /*a430*/  @!P4 LEA.HI.X R7, R17, R5.reuse, R223, 0x2, P6 ;  /* 0x000000051107c211 */ /* 0x080fe400030f14df */
[----:B------:R-:W-:Y:S02]  /*a440*/  SHF.R.S32.HI R0, RZ, 0x1f, R3 ;  /* 0x0000001fff007819 */ /* 0x000fe40000011403 */
[C---:B------:R-:W-:Y:S01]  /*a450*/  @!P2 LEA R14, P6, R3.reuse, R4, 0x2 ;  /* 0x00000004030ea211 */ /* 0x040fe200078c10ff */
[----:B------:R4:W-:Y:S01]  /*a460*/  @!P4 ST.E.64 desc[UR40][R6.64], R134 ;  /* 0x000000860600c985 */ /* 0x0009e2000c101b28 */
[-C--:B------:R-:W-:Y:S02]  /*a470*/  @!P5 LEA.HI.X R9, R16, R5.reuse, R25, 0x2, P3 ;  /* 0x000000051009d211 */ /* 0x080fe400018f1419 */
[----:B------:R-:W-:Y:S01]  /*a480*/  @!P2 LEA.HI.X R15, R3, R5, R0, 0x2, P6 ;  /* 0x00000005030fa211 */ /* 0x000fe200030f1400 */
[----:B------:R-:W-:-:S02]  /*a490*/  VIADD R3, R2, 0xf8 ;  /* 0x000000f802037836 */ /* 0x000fc40000000000 */
[----:B------:R4:W-:Y:S03]  /*a4a0*/  @!P5 ST.E.64 desc[UR40][R8.64], R138 ;  /* 0x0000008a0800d985 */ /* 0x0009e6000c101b28 */
[----:B------:R-:W-:Y:S01]  /*a4b0*/  ISETP.GE.AND P0, PT, R3, UR4, PT ;  /* 0x0000000403007c0c */ /* 0x000fe2000bf06270 */
[----:B------:R4:W-:Y:S04]  /*a4c0*/  @!P1 ST.E.64 desc[UR40][R12.64], R142 ;  /* 0x0000008e0c009985 */ /* 0x0009e8000c101b28 */
[----:B------:R4:W-:Y:S08]  /*a4d0*/  @!P2 ST.E.64 desc[UR40][R14.64], R146 ;  /* 0x000000920e00a985 */ /* 0x0009f0000c101b28 */
[----:B------:R-:W-:Y:S05]  /*a4e0*/  @P0 BRA `(.L_x_392) ;  /* 0x0000000c00f00947 */ /* 0x000fea0003800000 */
[----:B------:R-:W-:Y:S02]  /*a4f0*/  LEA R4, P0, R3, R4, 0x2 ;  /* 0x0000000403047211 */ /* 0x000fe400078010ff */
[----:B------:R-:W-:-:S04]  /*a500*/  SHF.R.S32.HI R0, RZ, 0x1f, R3 ;  /* 0x0000001fff007819 */ /* 0x000fc80000011403 */
[----:B------:R-:W-:-:S05]  /*a510*/  LEA.HI.X R5, R3, R5, R0, 0x2, P0 ;  /* 0x0000000503057211 */ /* 0x000fca00000f1400 */
[----:B------:R2:W-:Y:S01]  /*a520*/  ST.E.64 desc[UR40][R4.64], R150 ;  /* 0x0000009604007985 */ /* 0x0005e2000c101b28 */
[----:B------:R-:W-:Y:S05]  /*a530*/  BRA `(.L_x_392) ;  /* 0x0000000c00dc7947 */ /* 0x000fea0003800000 */
.L_x_383:
[----:B------:R-:W-:Y:S02]  /*a540*/  ULDC.64 UR8, c[0x0][0xc00] ;  /* 0x0003000000087ab9 */ /* 0x000fe40000000a00 */
[----:B------:R-:W-:-:S04]  /*a550*/  UISETP.NE.U32.AND UP0, UPT, UR8, URZ, UPT ;  /* 0x0000003f0800728c */ /* 0x000fc8000bf05070 */
[----:B------:R-:W-:-:S03]  /*a560*/  UISETP.NE.AND.EX UP0, UPT, UR9, URZ, UPT, UP0 ;  /* 0x0000003f0900728c */ /* 0x000fc6000bf05300 */
[----:B------:R-:W-:Y:S02]  /*a570*/  ULDC.64 UR8, c[0x0][0xc00] ;  /* 0x0003000000087ab9 */ /* 0x000fe40000000a00 */
[----:B------:R-:W-:Y:S01]  /*a580*/  UIMAD.WIDE UR8, UR46, 0x4, UR8 ;  /* 0x000000042e0878a5 */ /* 0x000fe2000f8e0208 */
[----:B------:R-:W-:-:S05]  /*a590*/  PLOP3.LUT P1, PT, PT, PT, UP0, 0x80, 0x0 ;  /* 0x000000000000781c */ /* 0x000fca0003f2f008 */
[----:B------:R-:W-:Y:S02]  /*a5a0*/  IMAD.U32 R4, RZ, RZ, UR8 ;  /* 0x00000008ff047e24 */ /* 0x000fe4000f8e00ff */
[----:B------:R-:W-:Y:S01]  /*a5b0*/  IMAD.U32 R5, RZ, RZ, UR9 ;  /* 0x00000009ff057e24 */ /* 0x000fe2000f8e00ff */
[----:B------:R-:W-:Y:S02]  /*a5c0*/  ULDC.64 UR8, c[0x0][0xc08] ;  /* 0x0003020000087ab9 */ /* 0x000fe40000000a00 */
[----:B------:R-:W-:-:S03]  /*a5d0*/  UISETP.NE.U32.AND UP1, UPT, UR8, URZ, UPT ;  /* 0x0000003f0800728c */ /* 0x000fc6000bf25070 */
[----:B------:R-:W2:Y:S01]  /*a5e0*/  @P1 LDG.E R8, desc[UR40][R4.64] ;  /* 0x0000002804081981 */ /* 0x000ea2000c1e1900 */
[----:B------:R-:W-:Y:S01]  /*a5f0*/  UISETP.NE.AND.EX UP1, UPT, UR9, URZ, UPT, UP1 ;  /* 0x0000003f0900728c */ /* 0x000fe2000bf25310 */
[----:B------:R-:W-:Y:S02]  /*a600*/  ULDC UR4, c[0x0][0xa88] ;  /* 0x0002a20000047ab9 */ /* 0x000fe40000000800 */
[----:B------:R-:W-:-:S03]  /*a610*/  IMAD.U32 R0, RZ, RZ, UR4 ;  /* 0x00000004ff007e24 */ /* 0x000fc6000f8e00ff */
[----:B------:R-:W-:-:S05]  /*a620*/  PLOP3.LUT P2, PT, PT, PT, UP1, 0x80, 0x0 ;  /* 0x000000000000781c */ /* 0x000fca0003f4f018 */
[----:B------:R-:W-:Y:S02]  /*a630*/  @UP1 ULDC.64 UR8, c[0x0][0xc08] ;  /* 0x0003020000081ab9 */ /* 0x000fe40000000a00 */
[----:B------:R-:W-:-:S06]  /*a640*/  @UP1 UIMAD.WIDE UR8, UR46, 0x4, UR8 ;  /* 0x000000042e0818a5 */ /* 0x000fcc000f8e0208 */
[----:B------:R-:W-:Y:S02]  /*a650*/  IMAD.U32 R6, RZ, RZ, UR8 ;  /* 0x00000008ff067e24 */ /* 0x000fe4000f8e00ff */
[----:B------:R-:W-:-:S05]  /*a660*/  IMAD.U32 R7, RZ, RZ, UR9 ;  /* 0x00000009ff077e24 */ /* 0x000fca000f8e00ff */
[----:B------:R0:W5:Y:S01]  /*a670*/  @P2 LDG.E R0, desc[UR40][R6.64] ;  /* 0x0000002806002981 */ /* 0x000162000c1e1900 */
[----:B------:R-:W-:Y:S01]  /*a680*/  UMOV UR4, URZ ;  /* 0x0000003f00047c82 */ /* 0x000fe20008000000 */
[----:B------:R-:W-:Y:S01]  /*a690*/  UISETP.NE.AND UP1, UPT, UR39, URZ, UPT ;  /* 0x0000003f2700728c */ /* 0x000fe2000bf25270 */
[----:B------:R-:W1:Y:S10]  /*a6a0*/  S2R R3, SR_TID.X ;  /* 0x0000000000037919 */ /* 0x000e740000002100 */
[----:B------:R-:W-:Y:S01]  /*a6b0*/  @!UP1 ULDC UR39, c[0x0][0xad4] ;  /* 0x0002b50000279ab9 */ /* 0x000fe20000000800 */
[----:B--2---:R-:W-:Y:S01]  /*a6c0*/  @P1 R2UR UR4, R8 ;  /* 0x00000000080412ca */ /* 0x004fe200000e0000 */
[----:B-1----:R-:W-:-:S05]  /*a6d0*/  VIADD R8, R3, 0xffffff80 ;  /* 0xffffff8003087836 */ /* 0x002fca0000000000 */
[----:B------:R-:W-:-:S07]  /*a6e0*/  ISETP.GT.AND P0, PT, R8, 0x7f, PT ;  /* 0x0000007f0800780c */ /* 0x000fce0003f04270 */
[----:B------:R-:W-:Y:S01]  /*a6f0*/  USHF.R.S32.HI UR19, URZ, 0x1f, UR4 ;  /* 0x0000001f3f137899 */ /* 0x000fe20008011404 */
[----:B0-----:R-:W-:Y:S11]  /*a700*/  @P2 BRA `(.L_x_395) ;  /* 0x0000000000102947 */ /* 0x001ff60003800000 */
[----:B------:R-:W-:Y:S05]  /*a710*/  @!P1 BRA `(.L_x_395) ;  /* 0x00000000000c9947 */ /* 0x000fea0003800000 */
[----:B------:R-:W2:Y:S04]  /*a720*/  LDG.E R3, desc[UR40][R4.64] ;  /* 0x0000002804037981 */ /* 0x000ea8000c1e1900 */
[----:B-----5:R-:W2:Y:S02]  /*a730*/  LDG.E R0, desc[UR40][R4.64+0x4] ;  /* 0x0000042804007981 */ /* 0x020ea4000c1e1900 */
[----:B--2---:R-:W-:-:S07]  /*a740*/  IMAD.IADD R0, R0, 0x1, -R3 ;  /* 0x0000000100007824 */ /* 0x004fce00078e0a03 */
.L_x_395:
[----:B------:R-:W-:Y:S01]  /*a750*/  USEL UR46, UR46, URZ, !UP0 ;  /* 0x0000003f2e2e7287 */ /* 0x000fe2000c000000 */
[----:B------:R-:W-:Y:S01]  /*a760*/  BSSY B1, `(.L_x_396) ;  /* 0x0000039000017945 */ /* 0x000fe20003800000 */
[----:B------:R-:W-:-:S03]  /*a770*/  USEL UR45, UR45, URZ, !UP0 ;  /* 0x0000003f2d2d7287 */ /* 0x000fc6000c000000 */
[----:B------:R-:W-:Y:S09]  /*a780*/  @P0 BRA `(.L_x_397) ;  /* 0x0000000000d80947 */ /* 0x000ff20003800000 */
[----:B------:R-:W0:Y:S01]  /*a790*/  S2R R3, SR_TID.X ;  /* 0x0000000000037919 */ /* 0x000e220000002100 */
[----:B------:R-:W1:Y:S01]  /*a7a0*/  LDC R9, c[0x0][0xbe8] ;  /* 0x0002fa00ff097b82 */ /* 0x000e620000000800 */
[----:B------:R-:W-:-:S04]  /*a7b0*/  IMAD.U32 R4, RZ, RZ, UR44 ;  /* 0x0000002cff047e24 */ /* 0x000fc8000f8e00ff */
[----:B0-----:R-:W-:Y:S02]  /*a7c0*/  IMAD R3, R4, 0x80, R3 ;  /* 0x0000008004037824 */ /* 0x001fe400078e0203 */
[----:B-1---5:R-:W-:Y:S02]  /*a7d0*/  IMAD R4, R0, R9, RZ ;  /* 0x0000000900047224 */ /* 0x022fe400078e02ff */
[----:B------:R-:W-:-:S05]  /*a7e0*/  VIADD R6, R3, 0xffffff80 ;  /* 0xffffff8003067836 */ /* 0x000fca0000000000 */
[----:B------:R-:W-:-:S13]  /*a7f0*/  ISETP.GE.AND P0, PT, R6, R4, PT ;  /* 0x000000040600720c */ /* 0x000fda0003f06270 */
[----:B------:R-:W-:Y:S05]  /*a800*/  @P0 BRA `(.L_x_397) ;  /* 0x0000000000b80947 */ /* 0x000fea0003800000 */
[----:B------:R-:W-:Y:S01]  /*a810*/  ISETP.NE.AND P0, PT, R9, 0x1, PT ;  /* 0x000000010900780c */ /* 0x000fe20003f05270 */
[----:B------:R-:W-:Y:S01]  /*a820*/  UISETP.GT.AND UP0, UPT, UR39, 0x1, UPT ;  /* 0x000000012700788c */ /* 0x000fe2000bf04270 */
[----:B------:R-:W-:-:S03]  /*a830*/  UMOV UR17, 0x9b8 ;  /* 0x000009b800117882 */ /* 0x000fc60000000000 */
[----:B------:R-:W-:Y:S02]  /*a840*/  USEL UR17, UR17, 0x978, UP0 ;  /* 0x0000097811117887 */ /* 0x000fe40008000000 */
[----:B------:R-:W-:-:S06]  /*a850*/  USEL UR16, UR42, URZ, UP0 ;  /* 0x0000003f2a107287 */ /* 0x000fcc0008000000 */
[----:B------:R-:W0:Y:S04]  /*a860*/  @P0 LDC R3, c[0x0][0xbec] ;  /* 0x0002fb00ff030b82 */ /* 0x000e280000000800 */
[----:B------:R-:W-:Y:S01]  /*a870*/  ULDC.64 UR8, c[0x0][UR17+0x218] ;  /* 0x0000860011087abb */ /* 0x000fe20008000a00 */
[----:B------:R-:W-:Y:S01]  /*a880*/  ULDC.64 UR12, c[0x0][UR17+0x220] ;  /* 0x00008800110c7abb */ /* 0x000fe20008000a00 */
[----:B------:R-:W-:Y:S01]  /*a890*/  ULDC.64 UR14, c[0x0][UR17+0x228] ;  /* 0x00008a00110e7abb */ /* 0x000fe20008000a00 */
[----:B------:R-:W-:Y:S01]  /*a8a0*/  UIMAD.WIDE.U32 UR10, UR8, UR43, URZ ;  /* 0x0000002b080a72a5 */ /* 0x000fe2000f8e003f */
[----:B------:R-:W1:Y:S01]  /*a8b0*/  @P0 LDC R5, c[0x0][0xbf0] ;  /* 0x0002fc00ff050b82 */ /* 0x000e620000000800 */
[----:B------:R-:W-:Y:S02]  /*a8c0*/  UIMAD UR18, UR9, UR43, URZ ;  /* 0x0000002b091272a4 */ /* 0x000fe4000f8e023f */
[----:B------:R-:W-:-:S02]  /*a8d0*/  UIMAD UR13, UR13, UR46, URZ ;  /* 0x0000002e0d0d72a4 */ /* 0x000fc4000f8e023f */
[----:B------:R-:W-:Y:S02]  /*a8e0*/  UIMAD.WIDE.U32 UR20, UR14, UR16, URZ ;  /* 0x000000100e1472a5 */ /* 0x000fe4000f8e003f */
[----:B------:R-:W-:Y:S02]  /*a8f0*/  UIMAD.WIDE.U32 UR8, UR12, UR46, URZ ;  /* 0x0000002e0c0872a5 */ /* 0x000fe4000f8e003f */
[----:B------:R-:W-:Y:S02]  /*a900*/  UIMAD UR14, UR15, UR16, URZ ;  /* 0x000000100f0e72a4 */ /* 0x000fe4000f8e023f */
[----:B------:R-:W-:Y:S02]  /*a910*/  UIMAD UR13, UR12, UR45, UR13 ;  /* 0x0000002d0c0d72a4 */ /* 0x000fe4000f8e020d */
[----:B------:R-:W-:Y:S02]  /*a920*/  UIADD3 UR10, UP1, UP2, UR8, UR10, UR4 ;  /* 0x0000000a080a7290 */ /* 0x000fe4000fa3e004 */
[----:B------:R-:W-:Y:S01]  /*a930*/  UIADD3 UR14, UR21, UR14, URZ ;  /* 0x0000000e150e7290 */ /* 0x000fe2000fffe03f */
[----:B0-----:R-:W-:Y:S01]  /*a940*/  @P0 IMAD.HI.U32 R4, R6, R3, RZ ;  /* 0x0000000306040227 */ /* 0x001fe200078e00ff */
[----:B------:R-:W-:-:S02]  /*a950*/  UIADD3 UR18, UR11, UR18, URZ ;  /* 0x000000120b127290 */ /* 0x000fc4000fffe03f */
[----:B------:R-:W-:Y:S01]  /*a960*/  UIADD3 UR13, UR9, UR13, URZ ;  /* 0x0000000d090d7290 */ /* 0x000fe2000fffe03f */
[----:B------:R-:W-:Y:S02]  /*a970*/  IMAD.MOV.U32 R3, RZ, RZ, R6 ;  /* 0x000000ffff037224 */ /* 0x000fe400078e0006 */
[----:B------:R-:W-:Y:S01]  /*a980*/  IMAD.U32 R10, RZ, RZ, UR14 ;  /* 0x0000000eff0a7e24 */ /* 0x000fe2000f8e00ff */
[----:B------:R-:W-:Y:S01]  /*a990*/  ULDC.64 UR8, c[0x0][UR17+0x210] ;  /* 0x0000840011087abb */ /* 0x000fe20008000a00 */
[----:B-1----:R-:W-:Y:S01]  /*a9a0*/  @P0 SHF.R.U32.HI R3, RZ, R5, R4 ;  /* 0x00000005ff030219 */ /* 0x002fe20000011604 */
[----:B------:R-:W-:Y:S02]  /*a9b0*/  IMAD.U32 R4, RZ, RZ, UR20 ;  /* 0x00000014ff047e24 */ /* 0x000fe4000f8e00ff */
[----:B------:R-:W-:Y:S01]  /*a9c0*/  IMAD.U32 R5, RZ, RZ, UR21 ;  /* 0x00000015ff057e24 */ /* 0x000fe2000f8e00ff */
[--C-:B------:R-:W-:Y:S01]  /*a9d0*/  SHF.R.S32.HI R5, RZ, 0x1f, R3.reuse ;  /* 0x0000001fff057819 */ /* 0x100fe20000011403 */
[----:B------:R-:W-:Y:S01]  /*a9e0*/  IMAD.MOV R7, RZ, RZ, -R3 ;  /* 0x000000ffff077224 */ /* 0x000fe200078e0a03 */
[----:B------:R-:W-:Y:S01]  /*a9f0*/  IADD3 R4, P0, P1, R3, UR10, R4 ;  /* 0x0000000a03047c10 */ /* 0x000fe2000f91e004 */
[----:B------:R-:W-:-:S02]  /*aa00*/  UIADD3.X UR10, UR13, UR18, UR19, UP1, UP2 ;  /* 0x000000120d0a7290 */ /* 0x000fc40008fe4413 */
[----:B------:R-:W-:-:S04]  /*aa10*/  IMAD R7, R9, R7, R6 ;  /* 0x0000000709077224 */ /* 0x000fc800078e0206 */
[----:B------:R-:W-:Y:S01]  /*aa20*/  IADD3.X R5, R5, UR10, R10, P0, P1 ;  /* 0x0000000a05057c10 */ /* 0x000fe200087e240a */
[C---:B------:R-:W-:Y:S01]  /*aa30*/  IMAD R6, R7.reuse, UR9, RZ ;  /* 0x0000000907067c24 */ /* 0x040fe2000f8e02ff */
[----:B------:R-:W-:Y:S01]  /*aa40*/  SHF.R.S32.HI R3, RZ, 0x1f, R7 ;  /* 0x0000001fff037819 */ /* 0x000fe20000011407 */
[----:B------:R-:W-:Y:S01]  /*aa50*/  ULDC.64 UR10, c[0x0][0xba8] ;  /* 0x0002ea00000a7ab9 */ /* 0x000fe20000000a00 */
[----:B------:R-:W-:Y:S01]  /*aa60*/  @!UP0 ULDC UR10, c[0x0][0xb50] ;  /* 0x0002d400000a8ab9 */ /* 0x000fe20000000800 */
[----:B------:R-:W-:Y:S01]  /*aa70*/  IMAD.WIDE.U32 R4, R7, UR8, R4 ;  /* 0x0000000807047c25 */ /* 0x000fe2000f8e0004 */
[----:B------:R-:W-:-:S03]  /*aa80*/  @!UP0 ULDC UR11, c[0x0][0xb54] ;  /* 0x0002d500000b8ab9 */ /* 0x000fc60000000800 */
[----:B------:R-:W-:Y:S01]  /*aa90*/  IMAD R3, R3, UR8, R6 ;  /* 0x0000000803037c24 */ /* 0x000fe2000f8e0206 */
[----:B------:R-:W-:-:S03]  /*aaa0*/  LEA R6, P0, R4, UR10, 0x2 ;  /* 0x0000000a04067c11 */ /* 0x000fc6000f8010ff */
[----:B------:R-:W-:-:S05]  /*aab0*/  IMAD.IADD R3, R5, 0x1, R3 ;  /* 0x0000000105037824 */ /* 0x000fca00078e0203 */
[----:B------:R-:W-:Y:S01]  /*aac0*/  LEA.HI.X R7, R4, UR11, R3, 0x2, P0 ;  /* 0x0000000b04077c11 */ /* 0x000fe200080f1403 */
[----:B------:R-:W-:-:S05]  /*aad0*/  IMAD.MOV.U32 R3, RZ, RZ, -0x800000 ;  /* 0xff800000ff037424 */ /* 0x000fca00078e00ff */
[----:B------:R0:W-:Y:S02]  /*aae0*/  STG.E desc[UR40][R6.64], R3 ;  /* 0x0000000306007986 */ /* 0x0001e4000c101928 */
.L_x_397:
[----:B------:R-:W-:Y:S05]  /*aaf0*/  BSYNC B1 ;  /* 0x0000000000017941 */ /* 0x000fea0003800000 */
.L_x_396:
[----:B------:R-:W-:-:S06]  /*ab00*/  UISETP.GT.AND UP0, UPT, UR39, 0x1, UPT ;  /* 0x000000012700788c */ /* 0x000fcc000bf04270 */
[----:B------:R-:W-:-:S13]  /*ab10*/  PLOP3.LUT P0, PT, PT, PT, UP0, 0x80, 0x0 ;  /* 0x000000000000781c */ /* 0x000fda0003f0f008 */
[----:B------:R-:W-:Y:S05]  /*ab20*/  @P0 BRA `(.L_x_392) ;  /* 0x0000000800600947 */ /* 0x000fea0003800000 */
[----:B------:R-:W1:Y:S01]  /*ab30*/  LDC R11, c[0x0][0xbe8] ;  /* 0x0002fa00ff0b7b82 */ /* 0x000e620000000800 */
[----:B0-----:R-:W-:Y:S01]  /*ab40*/  SHF.R.S32.HI R3, RZ, 0x1f, R8 ;  /* 0x0000001fff037819 */ /* 0x001fe20000011408 */
[----:B------:R-:W-:Y:S01]  /*ab50*/  ULDC.64 UR10, c[0x0][0xaa0] ;  /* 0x0002a800000a7ab9 */ /* 0x000fe20000000a00 */
[----:B------:R-:W-:Y:S01]  /*ab60*/  BSSY B1, `(.L_x_398) ;  /* 0x0000052000017945 */ /* 0x000fe20003800000 */
[----:B------:R-:W-:Y:S01]  /*ab70*/  UIMAD.WIDE.U32 UR8, UR4, UR10, URZ ;  /* 0x0000000a040872a5 */ /* 0x000fe2000f8e003f */
[----:B------:R-:W-:Y:S01]  /*ab80*/  LEA.HI R3, R3, R8, RZ, 0x3 ;  /* 0x0000000803037211 */ /* 0x000fe200078f18ff */
[----:B------:R-:W-:-:S03]  /*ab90*/  UIMAD UR10, UR19, UR10, URZ ;  /* 0x0000000a130a72a4 */ /* 0x000fc6000f8e023f */
[----:B------:R-:W-:Y:S01]  /*aba0*/  LOP3.LUT R9, R3, 0xfffffff8, RZ, 0xc0, !PT ;  /* 0xfffffff803097812 */ /* 0x000fe200078ec0ff */
[----:B------:R-:W-:Y:S01]  /*abb0*/  UIMAD UR10, UR4, UR11, UR10 ;  /* 0x0000000b040a72a4 */ /* 0x000fe2000f8e020a */
[----:B------:R-:W-:-:S03]  /*abc0*/  SHF.R.S32.HI R13, RZ, 0x3, R3 ;  /* 0x00000003ff0d7819 */ /* 0x000fc60000011403 */
[----:B------:R-:W-:Y:S01]  /*abd0*/  IMAD.IADD R10, R8, 0x1, -R9 ;  /* 0x00000001080a7824 */ /* 0x000fe200078e0a09 */
[----:B------:R-:W-:Y:S01]  /*abe0*/  UIADD3 UR9, UR9, UR10, URZ ;  /* 0x0000000a09097290 */ /* 0x000fe2000fffe03f */
[----:B------:R-:W-:Y:S02]  /*abf0*/  IMAD.U32 R8, RZ, RZ, UR44 ;  /* 0x0000002cff087e24 */ /* 0x000fe4000f8e00ff */
[----:B------:R-:W-:Y:S01]  /*ac00*/  IMAD R3, R10, 0x20, R13 ;  /* 0x000000200a037824 */ /* 0x000fe200078e020d */
[----:B------:R-:W-:Y:S02]  /*ac10*/  ULDC.64 UR10, c[0x0][0xae8] ;  /* 0x0002ba00000a7ab9 */ /* 0x000fe40000000a00 */
[----:B------:R-:W-:Y:S01]  /*ac20*/  UIMAD.WIDE.U32 UR8, UR43, UR10, UR8 ;  /* 0x0000000a2b0872a5 */ /* 0x000fe2000f8e0008 */
[----:B------:R-:W-:Y:S01]  /*ac30*/  IMAD R8, R8, 0x80, R3 ;  /* 0x0000008008087824 */ /* 0x000fe200078e0203 */
[----:B-1----:R-:W-:Y:S02]  /*ac40*/  ISETP.NE.AND P0, PT, R11, 0x1, PT ;  /* 0x000000010b00780c */ /* 0x002fe40003f05270 */
[----:B------:R-:W-:Y:S01]  /*ac50*/  UIMAD UR9, UR43, UR11, UR9 ;  /* 0x0000000b2b0972a4 */ /* 0x000fe2000f8e0209 */
[----:B------:R-:W-:-:S02]  /*ac60*/  IMAD.MOV.U32 R3, RZ, RZ, R8 ;  /* 0x000000ffff037224 */ /* 0x000fc400078e0008 */
[----:B------:R-:W-:Y:S02]  /*ac70*/  ULDC.64 UR10, c[0x0][0xaf0] ;  /* 0x0002bc00000a7ab9 */ /* 0x000fe40000000a00 */
[----:B------:R-:W-:Y:S02]  /*ac80*/  UIMAD UR45, UR45, UR10, URZ ;  /* 0x0000000a2d2d72a4 */ /* 0x000fe4000f8e023f */
[----:B------:R-:W-:Y:S02]  /*ac90*/  UIMAD.WIDE.U32 UR8, UR46, UR10, UR8 ;  /* 0x0000000a2e0872a5 */ /* 0x000fe4000f8e0008 */
[----:B------:R-:W-:Y:S02]  /*aca0*/  UIMAD UR4, UR46, UR11, UR45 ;  /* 0x0000000b2e0472a4 */ /* 0x000fe4000f8e022d */
[----:B------:R-:W0:Y:S02]  /*acb0*/  @P0 LDC R5, c[0x0][0xbec] ;  /* 0x0002fb00ff050b82 */ /* 0x000e240000000800 */
[----:B------:R-:W-:Y:S01]  /*acc0*/  UIADD3 UR4, UR9, UR4, URZ ;  /* 0x0000000409047290 */ /* 0x000fe2000fffe03f */
[----:B------:R-:W-:-:S05]  /*acd0*/  ULDC.64 UR10, c[0x0][0xae0] ;  /* 0x0002b800000a7ab9 */ /* 0x000fca0000000a00 */
[----:B------:R-:W1:Y:S01]  /*ace0*/  @P0 LDC R7, c[0x0][0xbf0] ;  /* 0x0002fc00ff070b82 */ /* 0x000e620000000800 */
[----:B0-----:R-:W-:-:S04]  /*acf0*/  @P0 IMAD.HI.U32 R4, R8, R5, RZ ;  /* 0x0000000508040227 */ /* 0x001fc800078e00ff */
[----:B------:R-:W-:Y:S02]  /*ad00*/  IMAD.U32 R5, RZ, RZ, UR9 ;  /* 0x00000009ff057e24 */ /* 0x000fe4000f8e00ff */
[----:B------:R-:W-:Y:S01]  /*ad10*/  IMAD.U32 R5, RZ, RZ, UR4 ;  /* 0x00000004ff057e24 */ /* 0x000fe2000f8e00ff */
[----:B-1----:R-:W-:Y:S01]  /*ad20*/  @P0 SHF.R.U32.HI R3, RZ, R7, R4 ;  /* 0x00000007ff030219 */ /* 0x002fe20000011604 */
[----:B------:R-:W-:Y:S01]  /*ad30*/  IMAD.U32 R4, RZ, RZ, UR8 ;  /* 0x00000008ff047e24 */ /* 0x000fe2000f8e00ff */
[----:B------:R-:W-:Y:S02]  /*ad40*/  ULDC.64 UR8, c[0x0][0xad8] ;  /* 0x0002b60000087ab9 */ /* 0x000fe40000000a00 */
[--C-:B------:R-:W-:Y:S01]  /*ad50*/  SHF.R.S32.HI R6, RZ, 0x1f, R3.reuse ;  /* 0x0000001fff067819 */ /* 0x100fe20000011403 */
[----:B------:R-:W-:Y:S02]  /*ad60*/  IMAD.MOV R7, RZ, RZ, -R3 ;  /* 0x000000ffff077224 */ /* 0x000fe400078e0a03 */
[----:B------:R-:W-:-:S04]  /*ad70*/  IMAD.WIDE.U32 R4, R3, UR10, R4 ;  /* 0x0000000a03047c25 */ /* 0x000fc8000f8e0004 */
[----:B------:R-:W-:Y:S02]  /*ad80*/  IMAD R7, R11, R7, R8 ;  /* 0x000000070b077224 */ /* 0x000fe400078e0208 */
[----:B------:R-:W-:Y:S02]  /*ad90*/  IMAD R6, R6, UR10, RZ ;  /* 0x0000000a06067c24 */ /* 0x000fe4000f8e02ff */
[----:B------:R-:W-:Y:S02]  /*ada0*/  IMAD.U32 R8, RZ, RZ, UR44 ;  /* 0x0000002cff087e24 */ /* 0x000fe4000f8e00ff */
[----:B------:R-:W-:Y:S01]  /*adb0*/  IMAD R9, R3, UR11, R6 ;  /* 0x0000000b03097c24 */ /* 0x000fe2000f8e0206 */
[----:B------:R-:W-:Y:S01]  /*adc0*/  SHF.R.S32.HI R6, RZ, 0x1f, R7 ;  /* 0x0000001fff067819 */ /* 0x000fe20000011407 */
[----:B------:R-:W-:Y:S02]  /*add0*/  IMAD R8, R8, 0x80, R13 ;  /* 0x0000008008087824 */ /* 0x000fe400078e020d */
[----:B------:R-:W-:-:S02]  /*ade0*/  IMAD.IADD R5, R5, 0x1, R9 ;  /* 0x0000000105057824 */ /* 0x000fc400078e0209 */
[----:B------:R-:W-:Y:S02]  /*adf0*/  IMAD R6, R6, UR8, RZ ;  /* 0x0000000806067c24 */ /* 0x000fe4000f8e02ff */
[----:B------:R-:W-:-:S04]  /*ae00*/  IMAD.WIDE.U32 R4, R7, UR8, R4 ;  /* 0x0000000807047c25 */ /* 0x000fc8000f8e0004 */
[----:B------:R-:W-:Y:S01]  /*ae10*/  IMAD R9, R7, UR9, R6 ;  /* 0x0000000907097c24 */ /* 0x000fe2000f8e0206 */
[----:B------:R-:W-:Y:S01]  /*ae20*/  ULDC.64 UR8, c[0x0][0xa80] ;  /* 0x0002a00000087ab9 */ /* 0x000fe20000000a00 */
[----:B-----5:R-:W-:Y:S01]  /*ae30*/  IMAD R11, R0, R11, RZ ;  /* 0x0000000b000b7224 */ /* 0x020fe200078e02ff */
[----:B------:R-:W-:Y:S01]  /*ae40*/  LEA R6, P2, R4, UR8, 0x1 ;  /* 0x0000000804067c11 */ /* 0x000fe2000f8408ff */
[C---:B------:R-:W-:Y:S02]  /*ae50*/  VIADD R3, R8.reuse, 0x40 ;  /* 0x0000004008037836 */ /* 0x040fe40000000000 */
[----:B------:R-:W-:Y:S02]  /*ae60*/  IMAD.IADD R5, R5, 0x1, R9 ;  /* 0x0000000105057824 */ /* 0x000fe400078e0209 */
[----:B------:R-:W-:Y:S01]  /*ae70*/  VIADD R0, R8, 0x20 ;  /* 0x0000002008007836 */ /* 0x000fe20000000000 */
[----:B------:R-:W-:Y:S01]  /*ae80*/  ISETP.GE.AND P0, PT, R3, R11, PT ;  /* 0x0000000b0300720c */ /* 0x000fe20003f06270 */
[----:B------:R-:W-:Y:S01]  /*ae90*/  IMAD.SHL.U32 R7, R10, 0x8, RZ ;  /* 0x000000080a077824 */ /* 0x000fe200078e00ff */
[----:B------:R-:W-:-:S02]  /*aea0*/  LEA.HI.X R3, R4, UR9, R5, 0x1, P2 ;  /* 0x0000000904037c11 */ /* 0x000fc400090f0c05 */
[-C--:B------:R-:W-:Y:S01]  /*aeb0*/  ISETP.GE.AND P2, PT, R8, R11.reuse, PT ;  /* 0x0000000b0800720c */ /* 0x080fe20003f46270 */
[C---:B------:R-:W-:Y:S01]  /*aec0*/  VIADD R13, R7.reuse, 0xc0 ;  /* 0x000000c0070d7836 */ /* 0x040fe20000000000 */
[----:B------:R-:W-:Y:S01]  /*aed0*/  ISETP.GE.AND P1, PT, R0, R11, PT ;  /* 0x0000000b0000720c */ /* 0x000fe20003f26270 */
[C---:B------:R-:W-:Y:S01]  /*aee0*/  VIADD R15, R7.reuse, 0x40 ;  /* 0x00000040070f7836 */ /* 0x040fe20000000000 */
[----:B------:R0:W1:Y:S01]  /*aef0*/  SHFL.IDX PT, R4, R6, RZ, 0x181f ;  /* 0x00181fff06047589 */ /* 0x00006200000e0000 */
[----:B------:R-:W-:Y:S01]  /*af00*/  VIADD R9, R7, 0x80 ;  /* 0x0000008007097836 */ /* 0x000fe20000000000 */
[----:B------:R-:W-:Y:S02]  /*af10*/  SHF.R.S32.HI R14, RZ, 0x1f, R7 ;  /* 0x0000001fff0e7819 */ /* 0x000fe40000011407 */
[----:B------:R0:W2:Y:S01]  /*af20*/  SHFL.IDX PT, R0, R3, RZ, 0x181f ;  /* 0x00181fff03007589 */ /* 0x0000a200000e0000 */
[----:B------:R-:W-:Y:S02]  /*af30*/  SHF.R.S32.HI R10, RZ, 0x1f, R13 ;  /* 0x0000001fff0a7819 */ /* 0x000fe4000001140d */
[----:B------:R-:W-:-:S02]  /*af40*/  SHF.R.S32.HI R12, RZ, 0x1f, R15 ;  /* 0x0000001fff0c7819 */ /* 0x000fc4000001140f */
[----:B------:R-:W-:Y:S01]  /*af50*/  SHF.R.S32.HI R20, RZ, 0x1f, R9 ;  /* 0x0000001fff147819 */ /* 0x000fe20000011409 */
[----:B------:R-:W-:Y:S06]  /*af60*/  @P2 BRA `(.L_x_399) ;  /* 0x0000000000442947 */ /* 0x000fec0003800000 */
        /* <DEDUP_REMOVED lines=8> */
[----:B------:R3:W-:Y:S01]  /*aff0*/  @!P5 ST.E.128 desc[UR40][R24.64], RZ ;  /* 0x000000ff1800d985 */ /* 0x0007e2000c101d28 */
[----:B------:R-:W-:Y:S02]  /*b000*/  @!P4 LEA.HI.X R27, R15, R0, R12, 0x1, P6 ;  /* 0x000000000f1bc211 */ /* 0x000fe400030f0c0c */
[----:B------:R-:W-:-:S03]  /*b010*/  @!P3 LEA R28, P6, R9, R4, 0x1 ;  /* 0x00000004091cb211 */ /* 0x000fc600078c08ff */
[----:B------:R3:W-:Y:S01]  /*b020*/  @!P4 ST.E.128 desc[UR40][R26.64], RZ ;  /* 0x000000ff1a00c985 */ /* 0x0007e2000c101d28 */
[----:B------:R-:W-:Y:S02]  /*b030*/  @!P3 LEA.HI.X R29, R9, R0, R20, 0x1, P6 ;  /* 0x00000000091db211 */ /* 0x000fe400030f0c14 */
[----:B------:R-:W-:-:S03]  /*b040*/  @!P2 LEA R4, P6, R13, R4, 0x1 ;  /* 0x000000040d04a211 */ /* 0x000fc600078c08ff */
[----:B------:R3:W-:Y:S01]  /*b050*/  @!P3 ST.E.128 desc[UR40][R28.64], RZ ;  /* 0x000000ff1c00b985 */ /* 0x0007e2000c101d28 */
[----:B------:R-:W-:-:S05]  /*b060*/  @!P2 LEA.HI.X R5, R13, R0, R10, 0x1, P6 ;  /* 0x000000000d05a211 */ /* 0x000fca00030f0c0a */
[----:B------:R3:W-:Y:S04]  /*b070*/  @!P2 ST.E.128 desc[UR40][R4.64], RZ ;  /* 0x000000ff0400a985 */ /* 0x0007e8000c101d28 */
.L_x_399:
[----:B------:R-:W-:Y:S05]  /*b080*/  BSYNC B1 ;  /* 0x0000000000017941 */ /* 0x000fea0003800000 */
.L_x_398:
[----:B--2---:R2:W4:Y:S01]  /*b090*/  SHFL.IDX PT, R0, R3, 0x1, 0x181f ;  /* 0x00381f0003007f89 */ /* 0x00452200000e0000 */
[----:B------:R-:W-:Y:S03]  /*b0a0*/  BSSY B1, `(.L_x_400) ;  /* 0x0000014000017945 */ /* 0x000fe60003800000 */
[----:B-1-3--:R2:W1:Y:S01]  /*b0b0*/  SHFL.IDX PT, R4, R6, 0x1, 0x181f ;  /* 0x00381f0006047f89 */ /* 0x00a46200000e0000 */
[----:B------:R-:W-:Y:S05]  /*b0c0*/  @P1 BRA `(.L_x_401) ;  /* 0x0000000000441947 */ /* 0x000fea0003800000 */
[----:B------:R-:W-:Y:S02]  /*b0d0*/  ULDC UR4, c[0x0][0xac8] ;  /* 0x0002b20000047ab9 */ /* 0x000fe40000000800 */
[----:B------:R-:W-:Y:S02]  /*b0e0*/  ISETP.GE.AND P4, PT, R7, UR4, PT ;  /* 0x0000000407007c0c */ /* 0x000fe4000bf86270 */
[----:B------:R-:W-:Y:S02]  /*b0f0*/  ISETP.GE.AND P3, PT, R15, UR4, PT ;  /* 0x000000040f007c0c */ /* 0x000fe4000bf66270 */
[----:B------:R-:W-:Y:S02]  /*b100*/  ISETP.GE.AND P2, PT, R9, UR4, PT ;  /* 0x0000000409007c0c */ /* 0x000fe4000bf46270 */
[----:B------:R-:W-:-:S07]  /*b110*/  ISETP.GE.AND P1, PT, R13, UR4, PT ;  /* 0x000000040d007c0c */ /* 0x000fce000bf26270 */
[-C--:B-1----:R-:W-:Y:S02]  /*b120*/  @!P4 LEA R24, P6, R7, R4.reuse, 0x1 ;  /* 0x000000040718c211 */ /* 0x082fe400078c08ff */
[----:B------:R-:W-:Y:S02]  /*b130*/  @!P3 LEA R26, P5, R15, R4, 0x1 ;  /* 0x000000040f1ab211 */ /* 0x000fe400078a08ff */
[----:B----4-:R-:W-:Y:S02]  /*b140*/  @!P4 LEA.HI.X R25, R7, R0, R14, 0x1, P6 ;  /* 0x000000000719c211 */ /* 0x010fe400030f0c0e */
[----:B------:R-:W-:Y:S02]  /*b150*/  @!P2 LEA R28, P6, R9, R4, 0x1 ;  /* 0x00000004091ca211 */ /* 0x000fe400078c08ff */
[----:B------:R-:W-:Y:S01]  /*b160*/  @!P3 LEA.HI.X R27, R15, R0, R12, 0x1, P5 ;  /* 0x000000000f1bb211 */ /* 0x000fe200028f0c0c */
[----:B------:R3:W-:Y:S01]  /*b170*/  @!P4 ST.E.128 desc[UR40][R24.64], RZ ;  /* 0x000000ff1800c985 */ /* 0x0007e2000c101d28 */
[----:B------:R-:W-:-:S02]  /*b180*/  @!P1 LEA R4, P5, R13, R4, 0x1 ;  /* 0x000000040d049211 */ /* 0x000fc400078a08ff */
[-C--:B------:R-:W-:Y:S01]  /*b190*/  @!P2 LEA.HI.X R29, R9, R0.reuse, R20, 0x1, P6 ;  /* 0x00000000091da211 */ /* 0x080fe200030f0c14 */
[----:B------:R3:W-:Y:S01]  /*b1a0*/  @!P3 ST.E.128 desc[UR40][R26.64], RZ ;  /* 0x000000ff1a00b985 */ /* 0x0007e2000c101d28 */
[----:B------:R-:W-:-:S03]  /*b1b0*/  @!P1 LEA.HI.X R5, R13, R0, R10, 0x1, P5 ;  /* 0x000000000d059211 */ /* 0x000fc600028f0c0a */
[----:B------:R3:W-:Y:S04]  /*b1c0*/  @!P2 ST.E.128 desc[UR40][R28.64], RZ ;  /* 0x000000ff1c00a985 */ /* 0x0007e8000c101d28 */
[----:B------:R3:W-:Y:S02]  /*b1d0*/  @!P1 ST.E.128 desc[UR40][R4.64], RZ ;  /* 0x000000ff04009985 */ /* 0x0007e4000c101d28 */
.L_x_401:
[----:B------:R-:W-:Y:S05]  /*b1e0*/  BSYNC B1 ;  /* 0x0000000000017941 */ /* 0x000fea0003800000 */
.L_x_400:
[----:B----4-:R4:W0:Y:S01]  /*b1f0*/  SHFL.IDX PT, R0, R3, 0x2, 0x181f ;  /* 0x00581f0003007f89 */ /* 0x01082200000e0000 */
        /* <DEDUP_REMOVED lines=9> */
[-C--:B------:R-:W-:Y:S02]  /*b290*/  @!P2 LEA R26, P5, R15, R4.reuse, 0x1 ;  /* 0x000000040f1aa211 */ /* 0x080fe400078a08ff */
[----:B------:R-:W-:Y:S02]  /*b2a0*/  @!P1 LEA R28, P4, R9, R4, 0x1 ;  /* 0x00000004091c9211 */ /* 0x000fe400078808ff */
[----:B0-----:R-:W-:Y:S02]  /*b2b0*/  @!P3 LEA.HI.X R25, R7, R0, R14, 0x1, P6 ;  /* 0x000000000719b211 */ /* 0x001fe400030f0c0e */
[----:B------:R-:W-:Y:S02]  /*b2c0*/  @!P0 LEA R4, P6, R13, R4, 0x1 ;  /* 0x000000040d048211 */ /* 0x000fe400078c08ff */
[-C--:B------:R-:W-:Y:S01]  /*b2d0*/  @!P2 LEA.HI.X R27, R15, R0.reuse, R12, 0x1, P5 ;  /* 0x000000000f1ba211 */ /* 0x080fe200028f0c0c */
[----:B------:R3:W-:Y:S01]  /*b2e0*/  @!P3 ST.E.128 desc[UR40][R24.64], RZ ;  /* 0x000000ff1800b985 */ /* 0x0007e2000c101d28 */
[----:B------:R-:W-:-:S02]  /*b2f0*/  @!P1 LEA.HI.X R29, R9, R0, R20, 0x1, P4 ;  /* 0x00000000091d9211 */ /* 0x000fc400020f0c14 */
[----:B------:R-:W-:Y:S01]  /*b300*/  @!P0 LEA.HI.X R5, R13, R0, R10, 0x1, P6 ;  /* 0x000000000d058211 */ /* 0x000fe200030f0c0a */
[----:B------:R3:W-:Y:S04]  /*b310*/  @!P2 ST.E.128 desc[UR40][R26.64], RZ ;  /* 0x000000ff1a00a985 */ /* 0x0007e8000c101d28 */
[----:B------:R3:W-:Y:S04]  /*b320*/  @!P1 ST.E.128 desc[UR40][R28.64], RZ ;  /* 0x000000ff1c009985 */ /* 0x0007e8000c101d28 */
[----:B------:R3:W-:Y:S02]  /*b330*/  @!P0 ST.E.128 desc[UR40][R4.64], RZ ;  /* 0x000000ff04008985 */ /* 0x0007e4000c101d28 */
.L_x_403:
[----:B------:R-:W-:Y:S05]  /*b340*/  BSYNC B1 ;  /* 0x0000000000017941 */ /* 0x000fea0003800000 */
.L_x_402:
[----:B0-----:R-:W-:Y:S01]  /*b350*/  VIADD R0, R8, 0x60 ;  /* 0x0000006008007836 */ /* 0x001fe20000000000 */
[----:B--2-4-:R-:W0:Y:S04]  /*b360*/  SHFL.IDX PT, R3, R3, 0x3, 0x181f ;  /* 0x00781f0003037f89 */ /* 0x014e2800000e0000 */
[----:B------:R-:W-:Y:S01]  /*b370*/  ISETP.GE.AND P0, PT, R0, R11, PT ;  /* 0x0000000b0000720c */ /* 0x000fe20003f06270 */
[----:B-1-3--:R1:W2:-:S12]  /*b380*/  SHFL.IDX PT, R4, R6, 0x3, 0x181f ;  /* 0x00781f0006047f89 */ /* 0x00a29800000e0000 */
[----:B-1----:R-:W-:Y:S05]  /*b390*/  @P0 BRA `(.L_x_392) ;  /* 0x0000000000440947 */ /* 0x002fea0003800000 */
[----:B------:R-:W-:Y:S02]  /*b3a0*/  ULDC UR4, c[0x0][0xac8] ;  /* 0x0002b20000047ab9 */ /* 0x000fe40000000800 */
[----:B------:R-:W-:Y:S02]  /*b3b0*/  ISETP.GE.AND P3, PT, R7, UR4, PT ;  /* 0x0000000407007c0c */ /* 0x000fe4000bf66270 */
[----:B------:R-:W-:Y:S02]  /*b3c0*/  ISETP.GE.AND P2, PT, R15, UR4, PT ;  /* 0x000000040f007c0c */ /* 0x000fe4000bf46270 */
[----:B------:R-:W-:Y:S02]  /*b3d0*/  ISETP.GE.AND P1, PT, R9, UR4, PT ;  /* 0x0000000409007c0c */ /* 0x000fe4000bf26270 */
[----:B------:R-:W-:-:S07]  /*b3e0*/  ISETP.GE.AND P0, PT, R13, UR4, PT ;  /* 0x000000040d007c0c */ /* 0x000fce000bf06270 */
[----:B--2---:R-:W-:-:S04]  /*b3f0*/  @!P3 LEA R6, P4, R7, R4, 0x1 ;  /* 0x000000040706b211 */ /* 0x004fc800078808ff */
[-C--:B0-----:R-:W-:Y:S02]  /*b400*/  @!P3 LEA.HI.X R7, R7, R3.reuse, R14, 0x1, P4 ;  /* 0x000000030707b211 */ /* 0x081fe400020f0c0e */
[-C--:B------:R-:W-:Y:S02]  /*b410*/  @!P2 LEA R14, P4, R15, R4.reuse, 0x1 ;  /* 0x000000040f0ea211 */ /* 0x080fe400078808ff */
[-C--:B------:R-:W-:Y:S01]  /*b420*/  @!P1 LEA R8, P5, R9, R4.reuse, 0x1 ;  /* 0x0000000409089211 */ /* 0x080fe200078a08ff */
[----:B------:R0:W-:Y:S01]  /*b430*/  @!P3 ST.E.128 desc[UR40][R6.64], RZ ;  /* 0x000000ff0600b985 */ /* 0x0001e2000c101d28 */
[----:B------:R-:W-:Y:S02]  /*b440*/  @!P0 LEA R4, P6, R13, R4, 0x1 ;  /* 0x000000040d048211 */ /* 0x000fe400078c08ff */
[-C--:B------:R-:W-:Y:S02]  /*b450*/  @!P2 LEA.HI.X R15, R15, R3.reuse, R12, 0x1, P4 ;  /* 0x000000030f0fa211 */ /* 0x080fe400020f0c0c */
[----:B------:R-:W-:-:S02]  /*b460*/  @!P1 LEA.HI.X R9, R9, R3, R20, 0x1, P5 ;  /* 0x0000000309099211 */ /* 0x000fc400028f0c14 */
[----:B------:R-:W-:Y:S01]  /*b470*/  @!P0 LEA.HI.X R5, R13, R3, R10, 0x1, P6 ;  /* 0x000000030d058211 */ /* 0x000fe200030f0c0a */
[----:B------:R0:W-:Y:S04]  /*b480*/  @!P2 ST.E.128 desc[UR40][R14.64], RZ ;  /* 0x000000ff0e00a985 */ /* 0x0001e8000c101d28 */
[----:B------:R0:W-:Y:S04]  /*b490*/  @!P1 ST.E.128 desc[UR40][R8.64], RZ ;  /* 0x000000ff08009985 */ /* 0x0001e8000c101d28 */
[----:B------:R0:W-:Y:S02]  /*b4a0*/  @!P0 ST.E.128 desc[UR40][R4.64], RZ ;  /* 0x000000ff04008985 */ /* 0x0001e4000c101d28 */
.L_x_392:
[----:B------:R-:W-:Y:S05]  /*b4b0*/  BSYNC B0 ;  /* 0x0000000000007941 */ /* 0x000fea0003800000 */
.L_x_382:
[----:B------:R-:W-:Y:S02]  /*b4c0*/  ULDC UR4, c[0x0][0xc3c] ;  /* 0x00030f0000047ab9 */ /* 0x000fe40000000800 */
[----:B------:R-:W-:-:S06]  /*b4d0*/  UISETP.GE.AND UP0, UPT, UR7, UR4, UPT ;  /* 0x000000040700728c */ /* 0x000fcc000bf06270 */
[----:B------:R-:W-:-:S13]  /*b4e0*/  PLOP3.LUT P0, PT, PT, PT, UP0, 0x80, 0x0 ;  /* 0x000000000000781c */ /* 0x000fda0003f0f008 */
[----:B------:R-:W-:Y:S05]  /*b4f0*/  @!P0 BRA `(.L_x_404) ;  /* 0xffffff5c000c8947 */ /* 0x000fea000383ffff */
[----:B------:R-:W-:Y:S05]  /*b500*/  EXIT ;  /* 0x000000000000794d */ /* 0x000fea0003800000 */
.L_x_357:
[----:B------:R-:W-:-:S08]  /*b510*/  NOP ;  /* 0x0000000000007918 */ /* 0x000fd00000000000 */
[----:B------:R-:W0:-:S00]  /*b520*/  USETMAXREG.DEALLOC.CTAPOOL 0x18 ;  /* 0x00000018000079c8 */ /* 0x000e0000080e0500 */
[----:B0-----:R-:W-:Y:S01]  /*b530*/  LOP3.LUT R0, R0, 0x3, RZ, 0xc0, !PT ;  /* 0x0000000300007812 */ /* 0x001fe200078ec0ff */
[----:B------:R-:W-:-:S05]  /*b540*/  IMAD.MOV.U32 R7, RZ, RZ, RZ ;  /* 0x000000ffff077224 */ /* 0x000fca00078e00ff */
[----:B------:R-:W0:Y:S02]  /*b550*/  SHFL.IDX PT, R0, R0, RZ, 0x1f ;  /* 0x00001fff00007589 */ /* 0x000e2400000e0000 */
[----:B0-----:R-:W-:-:S04]  /*b560*/  ISETP.NE.AND P0, PT, R0, RZ, PT ;  /* 0x000000ff0000720c */ /* 0x001fc80003f05270 */
[----:B------:R-:W-:-:S05]  /*b570*/  P2R R0, PR, RZ, 0x1 ;  /* 0x00000001ff007803 */ /* 0x000fca0000000000 */
[----:B------:R0:W-:Y:S04]  /*b580*/  STL [R1+0x5c], R0 ;  /* 0x00005c0001007387 */ /* 0x0001e80000100800 */
[----:B------:R-:W-:Y:S05]  /*b590*/  @!P0 BRA `(.L_x_405) ;  /* 0x0000000000248947 */ /* 0x000fea0003800000 */
[----:B------:R-:W1:Y:S08]  /*b5a0*/  S2UR UR5, SR_CgaCtaId ;  /* 0x00000000000579c3 */ /* 0x000e700000008800 */
[----:B------:R-:W-:Y:S06]  /*b5b0*/  BAR.SYNC.DEFER_BLOCKING 0x5, 0x180 ;  /* 0x0146000000007b1d */ /* 0x000fec0000010000 */
[----:B------:R-:W-:-:S02]  /*b5c0*/  UMOV UR4, 0x400 ;  /* 0x0000040000047882 */ /* 0x000fc40000000000 */
[----:B-1----:R-:W-:-:S09]  /*b5d0*/  ULEA UR4, UR5, UR4, 0x18 ;  /* 0x0000000405047291 */ /* 0x002fd2000f8ec03f */
[----:B------:R-:W1:Y:S04]  /*b5e0*/  LDS.128 R8, [UR4+0x228d0] ;  /* 0x0228d004ff087984 */ /* 0x000e680008000c00 */
[----:B-1----:R1:W-:Y:S04]  /*b5f0*/  STL.64 [R1], R8 ;  /* 0x0000000801007387 */ /* 0x0023e80000100a00 */
[----:B------:R1:W-:Y:S01]  /*b600*/  STL.64 [R1+0x8], R10 ;  /* 0x0000080a01007387 */ /* 0x0003e20000100a00 */
[----:B------:R-:W-:Y:S06]  /*b610*/  BAR.ARV 0x4, 0x180 ;  /* 0x0106000000007b1d */ /* 0x000fec0000002000 */
[----:B------:R-:W-:Y:S05]  /*b620*/  BRA `(.L_x_406) ;  /* 0x0000000800a47947 */ /* 0x000fea0003800000 */
.L_x_405:
[----:B0-----:R-:W-:Y:S01]  /*b630*/  LOP3.LUT R0, R6, 0x1f, RZ, 0xc0, !PT ;  /* 0x0000001f06007812 */ /* 0x001fe200078ec0ff */
[----:B------:R-:W-:Y:S01]  /*b640*/  ULDC UR4, c[0x0][0xc3c] ;  /* 0x00030f0000047ab9 */ /* 0x000fe20000000800 */
[----:B------:R-:W-:Y:S01]  /*b650*/  IMAD.MOV.U32 R10, RZ, RZ, RZ ;  /* 0x000000ffff0a7224 */ /* 0x000fe200078e00ff */
[----:B------:R-:W0:Y:S01]  /*b660*/  S2UR UR6, SR_CTAID.X ;  /* 0x00000000000679c3 */ /* 0x000e220000002500 */
[----:B------:R-:W-:Y:S01]  /*b670*/  ISETP.NE.AND P0, PT, R0, 0x1f, PT ;  /* 0x0000001f0000780c */ /* 0x000fe20003f05270 */
[----:B------:R-:W-:-:S03]  /*b680*/  ULDC UR5, c[0x0][0xc38] ;  /* 0x00030e0000057ab9 */ /* 0x000fc60000000800 */
[----:B------:R-:W-:-:S13]  /*b690*/  ISETP.GE.OR P1, PT, R0, UR4, !P0 ;  /* 0x0000000400007c0c */ /* 0x000fda000c726670 */
[----:B------:R-:W1:Y:S08]  /*b6a0*/  @!P1 LDC.64 R2, c[0x0][0xc80] ;  /* 0x00032000ff029b82 */ /* 0x000e700000000a00 */
[----:B------:R-:W2:Y:S01]  /*b6b0*/  @!P1 LDC.64 R4, c[0x0][0xc78] ;  /* 0x00031e00ff049b82 */ /* 0x000ea20000000a00 */
[----:B-1----:R-:W-:-:S05]  /*b6c0*/  @!P1 IMAD.WIDE.U32 R2, R0, 0x4, R2 ;  /* 0x0000000400029825 */ /* 0x002fca00078e0002 */
[----:B------:R2:W3:Y:S02]  /*b6d0*/  @!P1 LDG.E R7, desc[UR40][R2.64] ;  /* 0x0000002802079981 */ /* 0x0004e4000c1e1900 */
[----:B--2---:R-:W-:-:S05]  /*b6e0*/  @!P1 IMAD.WIDE.U32 R2, R0, 0x4, R4 ;  /* 0x0000000400029825 */ /* 0x004fca00078e0004 */
[----:B------:R-:W3:Y:S01]  /*b6f0*/  @!P1 LDG.E R10, desc[UR40][R2.64] ;  /* 0x00000028020a9981 */ /* 0x000ee2000c1e1900 */
[C---:B------:R-:W-:Y:S01]  /*b700*/  ISETP.NE.AND P1, PT, R0.reuse, RZ, PT ;  /* 0x000000ff0000720c */ /* 0x040fe20003f25270 */
[----:B------:R-:W-:Y:S01]  /*b710*/  UMOV UR4, URZ ;  /* 0x0000003f00047c82 */ /* 0x000fe20008000000 */
[C---:B------:R-:W-:Y:S02]  /*b720*/  ISETP.GE.U32.AND P2, PT, R0.reuse, 0x2, PT ;  /* 0x000000020000780c */ /* 0x040fe40003f46070 */
[C---:B------:R-:W-:Y:S02]  /*b730*/  ISETP.GE.U32.AND P3, PT, R0.reuse, 0x4, PT ;  /* 0x000000040000780c */ /* 0x040fe40003f66070 */
[C---:B------:R-:W-:Y:S02]  /*b740*/  ISETP.GE.U32.AND P4, PT, R0.reuse, 0x8, PT ;  /* 0x000000080000780c */ /* 0x040fe40003f86070 */
[----:B------:R-:W-:Y:S01]  /*b750*/  ISETP.GE.U32.AND P5, PT, R0, 0x10, PT ;  /* 0x000000100000780c */ /* 0x000fe20003fa6070 */
[----:B---3--:R-:W-:-:S05]  /*b760*/  IMAD R4, R7, R10, RZ ;  /* 0x0000000a07047224 */ /* 0x008fca00078e02ff */
[----:B------:R-:W1:Y:S02]  /*b770*/  SHFL.UP PT, R5, R4, 0x1, RZ ;  /* 0x0420000004057989 */ /* 0x000e6400000e00ff */
[----:B-1----:R-:W-:-:S05]  /*b780*/  SEL R5, R5, RZ, P1 ;  /* 0x000000ff05057207 */ /* 0x002fca0000800000 */
[----:B------:R-:W-:-:S05]  /*b790*/  IMAD.IADD R5, R4, 0x1, R5 ;  /* 0x0000000104057824 */ /* 0x000fca00078e0205 */
        /* <DEDUP_REMOVED lines=12> */
[----:B------:R-:W1:Y:S02]  /*b860*/  SHFL.IDX PT, R8, R2, 0x1f, 0x1f ;  /* 0x03e01f0002087f89 */ /* 0x000e6400000e0000 */
[----:B-1----:R-:W-:-:S04]  /*b870*/  IMAD R8, R8, UR5, RZ ;  /* 0x0000000508087c24 */ /* 0x002fc8000f8e02ff */
[----:B------:R-:W-:Y:S01]  /*b880*/  IMAD.MOV.U32 R11, RZ, RZ, R8 ;  /* 0x000000ffff0b7224 */ /* 0x000fe200078e0008 */
[----:B0-----:R-:W-:-:S13]  /*b890*/  ISETP.GT.AND P6, PT, R8, UR6, PT ;  /* 0x0000000608007c0c */ /* 0x001fda000bfc4270 */
[----:B------:R-:W-:Y:S05]  /*b8a0*/  @P6 BRA `(.L_x_407) ;  /* 0x0000000000a46947 */ /* 0x000fea0003800000 */
[----:B------:R-:W-:Y:S01]  /*b8b0*/  IMAD.MOV.U32 R8, RZ, RZ, R11 ;  /* 0x000000ffff087224 */ /* 0x000fe200078e000b */
[----:B------:R-:W-:Y:S01]  /*b8c0*/  UMOV UR4, URZ ;  /* 0x0000003f00047c82 */ /* 0x000fe20008000000 */
[----:B------:R-:W-:-:S05]  /*b8d0*/  ULDC UR5, c[0x0][0xc38] ;  /* 0x00030e0000057ab9 */ /* 0x000fca0000000800 */
.L_x_409:
[----:B------:R-:W0:Y:S01]  /*b8e0*/  LDC R2, c[0x0][0xc3c] ;  /* 0x00030f00ff027b82 */ /* 0x000e220000000800 */
[----:B------:R-:W-:Y:S01]  /*b8f0*/  ULDC UR7, c[0x0][0xc3c] ;  /* 0x00030f0000077ab9 */ /* 0x000fe20000000800 */
[----:B------:R-:W-:Y:S01]  /*b900*/  UIADD3 UR4, UR4, 0x1f, URZ ;  /* 0x0000001f04047890 */ /* 0x000fe2000fffe03f */
[----:B------:R-:W-:-:S05]  /*b910*/  IMAD.U32 R3, RZ, RZ, UR7 ;  /* 0x00000007ff037e24 */ /* 0x000fca000f8e00ff */
[----:B------:R1:W-:Y:S01]  /*b920*/  STL [R1+0xc], R3 ;  /* 0x00000c0301007387 */ /* 0x0003e20000100800 */
[----:B0-----:R-:W-:-:S13]  /*b930*/  ISETP.LE.AND P6, PT, R2, UR4, PT ;  /* 0x0000000402007c0c */ /* 0x001fda000bfc3270 */
[----:B-1----:R-:W-:Y:S05]  /*b940*/  @P6 BRA `(.L_x_408) ;  /* 0x0000000400a46947 */ /* 0x002fea0003800000 */
[----:B------:R-:W-:Y:S02]  /*b950*/  VIADD R9, R0, UR4 ;  /* 0x0000000400097c36 */ /* 0x000fe40008000000 */
[----:B------:R-:W-:-:S03]  /*b960*/  IMAD.MOV.U32 R7, RZ, RZ, RZ ;  /* 0x000000ffff077224 */ /* 0x000fc600078e00ff */
[----:B------:R-:W-:-:S13]  /*b970*/  ISETP.GE.OR P6, PT, R9, R2, !P0 ;  /* 0x000000020900720c */ /* 0x000fda00047c6670 */
[----:B------:R-:W0:Y:S08]  /*b980*/  @!P6 LDC.64 R2, c[0x0][0xc80] ;  /* 0x00032000ff02eb82 */ /* 0x000e300000000a00 */
[----:B------:R-:W1:Y:S01]  /*b990*/  @!P6 LDC.64 R4, c[0x0][0xc78] ;  /* 0x00031e00ff04eb82 */ /* 0x000e620000000a00 */
[----:B------:R-:W-:Y:S02]  /*b9a0*/  IMAD.MOV.U32 R10, RZ, RZ, RZ ;  /* 0x000000ffff0a7224 */ /* 0x000fe400078e00ff */
[----:B0-----:R-:W-:-:S05]  /*b9b0*/  @!P6 IMAD.WIDE R2, R9, 0x4, R2 ;  /* 0x000000040902e825 */ /* 0x001fca00078e0202 */
[----:B------:R1:W2:Y:S02]  /*b9c0*/  @!P6 LDG.E R7, desc[UR40][R2.64] ;  /* 0x000000280207e981 */ /* 0x0002a4000c1e1900 */
[----:B-1----:R-:W-:-:S05]  /*b9d0*/  @!P6 IMAD.WIDE R2, R9, 0x4, R4 ;  /* 0x000000040902e825 */ /* 0x002fca00078e0204 */
[----:B------:R-:W2:Y:S02]  /*b9e0*/  @!P6 LDG.E R10, desc[UR40][R2.64] ;  /* 0x00000028020ae981 */ /* 0x000ea4000c1e1900 */
[----:B--2---:R-:W-:-:S05]  /*b9f0*/  IMAD R11, R7, R10, RZ ;  /* 0x0000000a070b7224 */ /* 0x004fca00078e02ff */
[----:B------:R-:W0:Y:S02]  /*ba00*/  SHFL.UP PT, R4, R11, 0x1, RZ ;  /* 0x042000000b047989 */ /* 0x000e2400000e00ff */
[----:B0-----:R-:W-:-:S05]  /*ba10*/  SEL R4, R4, RZ, P1 ;  /* 0x000000ff04047207 */ /* 0x001fca0000800000 */
[----:B------:R-:W-:-:S05]  /*ba20*/  IMAD.IADD R4, R11, 0x1, R4 ;  /* 0x000000010b047824 */ /* 0x000fca00078e0204 */
        /* <DEDUP_REMOVED lines=12> */
[----:B------:R-:W0:Y:S02]  /*baf0*/  SHFL.IDX PT, R4, R2, 0x1f, 0x1f ;  /* 0x03e01f0002047f89 */ /* 0x000e2400000e0000 */
[----:B0-----:R-:W-:-:S04]  /*bb00*/  IMAD R11, R4, UR5, RZ ;  /* 0x00000005040b7c24 */ /* 0x001fc8000f8e02ff */
[----:B------:R-:W-:-:S05]  /*bb10*/  IMAD.IADD R8, R11, 0x1, R8 ;  /* 0x000000010b087824 */ /* 0x000fca00078e0208 */
[----:B------:R-:W-:-:S13]  /*bb20*/  ISETP.GT.AND P6, PT, R8, UR6, PT ;  /* 0x0000000608007c0c */ /* 0x000fda000bfc4270 */
[----:B------:R-:W-:Y:S05]  /*bb30*/  @!P6 BRA `(.L_x_409) ;  /* 0xfffffffc0068e947 */ /* 0x000fea000383ffff */
.L_x_407:
[----:B------:R-:W-:Y:S02]  /*bb40*/  IMAD.IADD R11, R8, 0x1, -R11 ;  /* 0x00000001080b7824 */ /* 0x000fe400078e0a0b */
[----:B------:R-:W-:Y:S02]  /*bb50*/  IMAD.MOV.U32 R14, RZ, RZ, RZ ;  /* 0x000000ffff0e7224 */ /* 0x000fe400078e00ff */
[----:B------:R-:W-:-:S05]  /*bb60*/  IMAD R3, R2, UR5, R11 ;  /* 0x0000000502037c24 */ /* 0x000fca000f8e020b */
[----:B------:R-:W-:-:S13]  /*bb70*/  ISETP.GT.AND P0, PT, R3, UR6, PT ;  /* 0x0000000603007c0c */ /* 0x000fda000bf04270 */
[----:B------:R-:W-:-:S04]  /*bb80*/  VOTE.ANY R12, PT, !P0 ;  /* 0x00000000000c7806 */ /* 0x000fc800040e0100 */
[----:B------:R-:W0:Y:S01]  /*bb90*/  POPC R4, R12 ;  /* 0x0000000c00047309 */ /* 0x000e220000000000 */
[----:B------:R-:W-:Y:S01]  /*bba0*/  ISETP.NE.AND P0, PT, R12, RZ, PT ;  /* 0x000000ff0c00720c */ /* 0x000fe20003f05270 */
[----:B0-----:R-:W0:Y:S04]  /*bbb0*/  SHFL.IDX PT, R7, R7, R4, 0x1f ;  /* 0x00001f0407077589 */ /* 0x001e2800000e0000 */
[----:B------:R-:W1:Y:S01]  /*bbc0*/  SHFL.IDX PT, R9, R10, R4, 0x1f ;  /* 0x00001f040a097589 */ /* 0x000e6200000e0000 */
[----:B0-----:R-:W-:-:S04]  /*bbd0*/  IABS R5, R7 ;  /* 0x0000000700057213 */ /* 0x001fc80000000000 */
[----:B------:R-:W0:Y:S01]  /*bbe0*/  I2F.RP R13, R5 ;  /* 0x00000005000d7306 */ /* 0x000e220000209400 */
[----:B-1----:R-:W-:-:S07]  /*bbf0*/  IABS R8, R9 ;  /* 0x0000000900087213 */ /* 0x002fce0000000000 */
[----:B------:R-:W-:Y:S08]  /*bc00*/  I2F.RP R12, R8 ;  /* 0x00000008000c7306 */ /* 0x000ff00000209400 */
[----:B0-----:R-:W0:Y:S02]  /*bc10*/  MUFU.RCP R13, R13 ;  /* 0x0000000d000d7308 */ /* 0x001e240000001000 */
[----:B0-----:R-:W-:-:S06]  /*bc20*/  VIADD R3, R13, 0xffffffe ;  /* 0x0ffffffe0d037836 */ /* 0x001fcc0000000000 */
[----:B------:R-:W0:Y:S02]  /*bc30*/  F2I.FTZ.U32.TRUNC.NTZ R3, R3 ;  /* 0x0000000300037305 */ /* 0x000e24000021f000 */
[----:B0-----:R-:W-:Y:S01]  /*bc40*/  IMAD.MOV R16, RZ, RZ, -R3 ;  /* 0x000000ffff107224 */ /* 0x001fe200078e0a03 */
[----:B------:R-:W-:Y:S06]  /*bc50*/  @!P0 BRA `(.L_x_410) ;  /* 0x0000000000088947 */ /* 0x000fec0003800000 */
[----:B------:R-:W-:-:S05]  /*bc60*/  VIADD R13, R4, 0xffffffff ;  /* 0xffffffff040d7836 */ /* 0x000fca0000000000 */
[----:B------:R0:W1:Y:S02]  /*bc70*/  SHFL.IDX PT, R14, R2, R13, 0x1f ;  /* 0x00001f0d020e7589 */ /* 0x00006400000e0000 */
.L_x_410:
[----:B-1----:R-:W-:Y:S01]  /*bc80*/  IMAD R10, R14, UR5, R11 ;  /* 0x000000050e0a7c24 */ /* 0x002fe2000f8e020b */
[----:B------:R-:W1:Y:S01]  /*bc90*/  MUFU.RCP R12, R12 ;  /* 0x0000000c000c7308 */ /* 0x000e620000001000 */
[----:B------:R-:W-:Y:S02]  /*bca0*/  IMAD R11, R16, R5, RZ ;  /* 0x00000005100b7224 */ /* 0x000fe400078e02ff */
[----:B0-----:R-:W-:Y:S01]  /*bcb0*/  IMAD.MOV.U32 R2, RZ, RZ, RZ ;  /* 0x000000ffff027224 */ /* 0x001fe200078e00ff */
[----:B------:R0:W-:Y:S03]  /*bcc0*/  STL [R1], R10 ;  /* 0x0000000a01007387 */ /* 0x0001e60000100800 */
[----:B------:R-:W-:Y:S01]  /*bcd0*/  IMAD.HI.U32 R2, R3, R11, R2 ;  /* 0x0000000b03027227 */ /* 0x000fe200078e0002 */
[----:B------:R-:W-:-:S05]  /*bce0*/  IABS R11, R7 ;  /* 0x00000007000b7213 */ /* 0x000fca0000000000 */
[----:B------:R-:W-:Y:S01]  /*bcf0*/  IMAD.MOV R14, RZ, RZ, -R11 ;  /* 0x000000ffff0e7224 */ /* 0x000fe200078e0a0b */
[----:B0-----:R-:W-:-:S04]  /*bd00*/  IADD3 R10, -R10, UR6, RZ ;  /* 0x000000060a0a7c10 */ /* 0x001fc8000fffe1ff */
[----:B------:R-:W-:-:S05]  /*bd10*/  IABS R3, R10 ;  /* 0x0000000a00037213 */ /* 0x000fca0000000000 */
[----:B------:R-:W-:-:S04]  /*bd20*/  IMAD.HI.U32 R11, R2, R3, RZ ;  /* 0x00000003020b7227 */ /* 0x000fc800078e00ff */
[----:B------:R-:W-:Y:S02]  /*bd30*/  IMAD R2, R11, R14, R3 ;  /* 0x0000000e0b027224 */ /* 0x000fe400078e0203 */
[----:B-1----:R-:W-:-:S03]  /*bd40*/  VIADD R3, R12, 0xffffffe ;  /* 0x0ffffffe0c037836 */ /* 0x002fc60000000000 */
[----:B------:R-:W-:-:S03]  /*bd50*/  ISETP.GT.U32.AND P1, PT, R5, R2, PT ;  /* 0x000000020500720c */ /* 0x000fc60003f24070 */
[----:B------:R-:W0:Y:S10]  /*bd60*/  F2I.FTZ.U32.TRUNC.NTZ R3, R3 ;  /* 0x0000000300037305 */ /* 0x000e34000021f000 */
[----:B------:R-:W-:-:S02]  /*bd70*/  @!P1 IMAD.IADD R2, R2, 0x1, -R5 ;  /* 0x0000000102029824 */ /* 0x000fc400078e0a05 */
[----:B------:R-:W-:Y:S01]  /*bd80*/  @!P1 VIADD R11, R11, 0x1 ;  /* 0x000000010b0b9836 */ /* 0x000fe20000000000 */
[----:B------:R-:W-:Y:S02]  /*bd90*/  ISETP.NE.AND P1, PT, R7, RZ, PT ;  /* 0x000000ff0700720c */ /* 0x000fe40003f25270 */
[----:B------:R-:W-:Y:S01]  /*bda0*/  ISETP.GE.U32.AND P0, PT, R2, R5, PT ;  /* 0x000000050200720c */ /* 0x000fe20003f06070 */
[----:B0-----:R-:W-:Y:S02]  /*bdb0*/  IMAD.MOV R5, RZ, RZ, -R3 ;  /* 0x000000ffff057224 */ /* 0x001fe400078e0a03 */
[----:B------:R-:W-:Y:S02]  /*bdc0*/  IMAD.MOV.U32 R2, RZ, RZ, RZ ;  /* 0x000000ffff027224 */ /* 0x000fe400078e00ff */
[----:B------:R-:W-:-:S04]  /*bdd0*/  IMAD R5, R5, R8, RZ ;  /* 0x0000000805057224 */ /* 0x000fc800078e02ff */
[----:B------:R-:W-:Y:S01]  /*bde0*/  IMAD.HI.U32 R5, R3, R5, R2 ;  /* 0x0000000503057227 */ /* 0x000fe200078e0002 */
[----:B------:R-:W-:Y:S02]  /*bdf0*/  LOP3.LUT R2, R10, R7, RZ, 0x3c, !PT ;  /* 0x000000070a027212 */ /* 0x000fe400078e3cff */
[----:B------:R-:W-:Y:S01]  /*be00*/  IABS R3, R9 ;  /* 0x0000000900037213 */ /* 0x000fe20000000000 */
[----:B------:R-:W-:Y:S01]  /*be10*/  @P0 VIADD R11, R11, 0x1 ;  /* 0x000000010b0b0836 */ /* 0x000fe20000000000 */
[----:B------:R-:W-:-:S03]  /*be20*/  ISETP.GE.AND P2, PT, R2, RZ, PT ;  /* 0x000000ff0200720c */ /* 0x000fc60003f46270 */
[----:B------:R-:W-:-:S10]  /*be30*/  IMAD.MOV R3, RZ, RZ, -R3 ;  /* 0x000000ffff037224 */ /* 0x000fd400078e0a03 */
[----:B------:R-:W-:Y:S01]  /*be40*/  @!P2 IMAD.MOV R11, RZ, RZ, -R11 ;  /* 0x000000ffff0ba224 */ /* 0x000fe200078e0a0b */
[----:B------:R-:W-:-:S04]  /*be50*/  @!P1 LOP3.LUT R11, RZ, R7, RZ, 0x33, !PT ;  /* 0x00000007ff0b9212 */ /* 0x000fc800078e33ff */
[-C--:B------:R-:W-:Y:S01]  /*be60*/  IABS R2, R11.reuse ;  /* 0x0000000b00027213 */ /* 0x080fe20000000000 */
[----:B------:R-:W-:-:S04]  /*be70*/  IMAD R7, R7, R11, RZ ;  /* 0x0000000b07077224 */ /* 0x000fc800078e02ff */
[----:B------:R-:W-:-:S04]  /*be80*/  IMAD.HI.U32 R5, R5, R2, RZ ;  /* 0x0000000205057227 */ /* 0x000fc800078e00ff */
[----:B------:R-:W-:Y:S01]  /*be90*/  IMAD R3, R5, R3, R2 ;  /* 0x0000000305037224 */ /* 0x000fe200078e0202 */
[----:B------:R-:W-:-:S04]  /*bea0*/  LOP3.LUT R2, R11, R9, RZ, 0x3c, !PT ;  /* 0x000000090b027212 */ /* 0x000fc800078e3cff */
[----:B------:R-:W-:Y:S02]  /*beb0*/  ISETP.GT.U32.AND P1, PT, R8, R3, PT ;  /* 0x000000030800720c */ /* 0x000fe40003f24070 */
[----:B------:R-:W-:-:S11]  /*bec0*/  ISETP.GE.AND P2, PT, R2, RZ, PT ;  /* 0x000000ff0200720c */ /* 0x000fd60003f46270 */
[----:B------:R-:W-:Y:S02]  /*bed0*/  @!P1 IMAD.IADD R3, R3, 0x1, -R8 ;  /* 0x0000000103039824 */ /* 0x000fe400078e0a08 */
[----:B------:R-:W-:Y:S01]  /*bee0*/  @!P1 VIADD R5, R5, 0x1 ;  /* 0x0000000105059836 */ /* 0x000fe20000000000 */
[----:B------:R-:W-:Y:S02]  /*bef0*/  ISETP.NE.AND P1, PT, R9, RZ, PT ;  /* 0x000000ff0900720c */ /* 0x000fe40003f25270 */
[----:B------:R-:W-:-:S13]  /*bf00*/  ISETP.GE.U32.AND P0, PT, R3, R8, PT ;  /* 0x000000080300720c */ /* 0x000fda0003f06070 */
[----:B------:R-:W-:-:S04]  /*bf10*/  @P0 VIADD R5, R5, 0x1 ;  /* 0x0000000105050836 */ /* 0x000fc80000000000 */
[----:B------:R-:W-:Y:S01]  /*bf20*/  @!P2 IMAD.MOV R5, RZ, RZ, -R5 ;  /* 0x000000ffff05a224 */ /* 0x000fe200078e0a05 */
[----:B------:R-:W-:-:S05]  /*bf30*/  @!P1 LOP3.LUT R5, RZ, R9, RZ, 0x33, !PT ;  /* 0x00000009ff059212 */ /* 0x000fca00078e33ff */
[----:B------:R-:W-:-:S04]  /*bf40*/  IMAD.MOV R2, RZ, RZ, -R5 ;  /* 0x000000ffff027224 */ /* 0x000fc800078e0a05 */
[C---:B------:R-:W-:Y:S02]  /*bf50*/  IMAD R11, R9.reuse, R2, R11 ;  /* 0x00000002090b7224 */ /* 0x040fe400078e020b */
[----:B------:R-:W-:Y:S02]  /*bf60*/  IMAD R2, R9, 0x1000000, R5 ;  /* 0x0100000009027824 */ /* 0x000fe400078e0205 */
[----:B------:R-:W-:Y:S02]  /*bf70*/  IMAD.IADD R5, R10, 0x1, -R7 ;  /* 0x000000010a057824 */ /* 0x000fe400078e0a07 */
[----:B------:R-:W-:Y:S02]  /*bf80*/  IMAD R3, R11, 0x10000, R2 ;  /* 0x000100000b037824 */ /* 0x000fe400078e0202 */
[----:B------:R-:W-:Y:S01]  /*bf90*/  VIADD R2, R4, UR4 ;  /* 0x0000000404027c36 */ /* 0x000fe20008000000 */
[----:B------:R0:W-:Y:S04]  /*bfa0*/  STL [R1+0x4], R5 ;  /* 0x0000040501007387 */ /* 0x0001e80000100800 */
[----:B------:R0:W-:Y:S04]  /*bfb0*/  STL [R1+0xc], R2 ;  /* 0x00000c0201007387 */ /* 0x0001e80000100800 */
[----:B------:R0:W-:Y:S01]  /*bfc0*/  STL [R1+0x8], R3 ;  /* 0x0000080301007387 */ /* 0x0001e20000100800 */
[----:B------:R-:W-:Y:S05]  /*bfd0*/  BRA `(.L_x_411) ;  /* 0x0000000000107947 */ /* 0x000fea0003800000 */
.L_x_408:
[----:B------:R-:W-:Y:S01]  /*bfe0*/  IMAD.U32 R2, RZ, RZ, UR6 ;  /* 0x00000006ff027e24 */ /* 0x000fe2000f8e00ff */
[----:B------:R1:W-:Y:S04]  /*bff0*/  STL [R1+0x4], RZ ;  /* 0x000004ff01007387 */ /* 0x0003e80000100800 */
[----:B------:R1:W-:Y:S04]  /*c000*/  STL [R1+0x8], RZ ;  /* 0x000008ff01007387 */ /* 0x0003e80000100800 */
[----:B------:R1:W-:Y:S02]  /*c010*/  STL [R1], R2 ;  /* 0x0000000201007387 */ /* 0x0003e40000100800 */
.L_x_411:
[----:B------:R-:W2:Y:S04]  /*c020*/  LDL R8, [R1] ;  /* 0x0000000001087983 */ /* 0x000ea80000100800 */
[----:B------:R-:W2:Y:S04]  /*c030*/  LDL R9, [R1+0x4] ;  /* 0x0000040001097983 */ /* 0x000ea80000100800 */
[----:B------:R-:W2:Y:S04]  /*c040*/  LDL R10, [R1+0x8] ;  /* 0x00000800010a7983 */ /* 0x000ea80000100800 */
[----:B------:R-:W2:Y:S01]  /*c050*/  LDL R11, [R1+0xc] ;  /* 0x00000c00010b7983 */ /* 0x000ea20000100800 */
[----:B------:R-:W-:-:S13]  /*c060*/  ISETP.NE.AND P0, PT, R0, RZ, PT ;  /* 0x000000ff0000720c */ /* 0x000fda0003f05270 */
[----:B0-----:R-:W0:Y:S01]  /*c070*/  @!P0 S2R R3, SR_CgaCtaId ;  /* 0x0000000000038919 */ /* 0x001e220000008800 */
[----:B------:R-:W-:-:S04]  /*c080*/  @!P0 MOV R0, 0x400 ;  /* 0x0000040000008802 */ /* 0x000fc80000000f00 */
[----:B0-----:R-:W-:-:S05]  /*c090*/  @!P0 LEA R0, R3, R0, 0x18 ;  /* 0x0000000003008211 */ /* 0x001fca00078ec0ff */
[----:B--2---:R2:W-:Y:S01]  /*c0a0*/  @!P0 STS.128 [R0+0x228d0], R8 ;  /* 0x0228d00800008388 */ /* 0x0045e20000000c00 */
[----:B------:R-:W-:Y:S06]  /*c0b0*/  BAR.ARV 0x5, 0x180 ;  /* 0x0146000000007b1d */ /* 0x000fec0000002000 */
.L_x_406:
[----:B0-2---:R-:W2:Y:S01]  /*c0c0*/  LDL R0, [R1+0xc] ;  /* 0x00000c0001007983 */ /* 0x005ea20000100800 */
[----:B------:R-:W-:Y:S01]  /*c0d0*/  ULDC UR4, c[0x0][0xc3c] ;  /* 0x00030f0000047ab9 */ /* 0x000fe20000000800 */
[----:B------:R-:W-:Y:S02]  /*c0e0*/  IMAD.MOV.U32 R19, RZ, RZ, RZ ;  /* 0x000000ffff137224 */ /* 0x000fe400078e00ff */
[----:B------:R0:W-:Y:S01]  /*c0f0*/  STL [R1+0x48], RZ ;  /* 0x000048ff01007387 */ /* 0x0001e20000100800 */
[----:B--2---:R-:W-:Y:S01]  /*c100*/  ISETP.GE.AND P0, PT, R0, UR4, PT ;  /* 0x0000000400007c0c */ /* 0x004fe2000bf06270 */
[----:B------:R-:W-:-:S05]  /*c110*/  IMAD.MOV.U32 R0, RZ, RZ, 0x1 ;  /* 0x00000001ff007424 */ /* 0x000fca00078e00ff */
[----:B------:R0:W-:Y:S07]  /*c120*/  STL [R1+0x10], R0 ;  /* 0x0000100001007387 */ /* 0x0001ee0000100800 */
[----:B------:R-:W-:Y:S05]  /*c130*/  @P0 BRA `(.L_x_412) ;  /* 0x00000054003c0947 */ /* 0x000fea0003800000 */
[----:B------:R-:W2:Y:S01]  /*c140*/  S2UR UR5, SR_CgaCtaId ;  /* 0x00000000000579c3 */ /* 0x000ea20000008800 */
[C---:B0-----:R-:W-:Y:S01]  /*c150*/  IMAD.SHL.U32 R0, R6.reuse, 0x8, RZ ;  /* 0x0000000806007824 */ /* 0x041fe200078e00ff */
[----:B------:R-:W-:Y:S01]  /*c160*/  LOP3.LUT R4, R6, 0x7f, RZ, 0xc0, !PT ;  /* 0x0000007f06047812 */ /* 0x000fe200078ec0ff */
[----:B------:R-:W-:Y:S01]  /*c170*/  UMOV UR4, 0x400 ;  /* 0x0000040000047882 */ /* 0x000fe20000000000 */
[----:B------:R-:W-:Y:S01]  /*c180*/  BSSY B8, `(.L_x_412) ;  /* 0x000054a000087945 */ /* 0x000fe20003800000 */
[----:B------:R-:W-:Y:S01]  /*c190*/  IMAD.MOV.U32 R19, RZ, RZ, RZ ;  /* 0x000000ffff137224 */ /* 0x000fe200078e00ff */
[----:B------:R-:W-:Y:S01]  /*c1a0*/  LOP3.LUT R3, R0, 0x1f8, RZ, 0xc0, !PT ;  /* 0x000001f800037812 */ /* 0x000fe200078ec0ff */
[----:B-1----:R-:W-:Y:S01]  /*c1b0*/  IMAD.SHL.U32 R2, R4, 0x8, RZ ;  /* 0x0000000804027824 */ /* 0x002fe200078e00ff */
[----:B------:R-:W-:Y:S01]  /*c1c0*/  ULDC UR37, c[0x0][0xc] ;  /* 0x0000030000257ab9 */ /* 0x000fe20000000800 */
[----:B------:R-:W-:Y:S01]  /*c1d0*/  IMAD.MOV.U32 R0, RZ, RZ, 0x1 ;  /* 0x00000001ff007424 */ /* 0x000fe200078e00ff */
[----:B------:R-:W-:Y:S01]  /*c1e0*/  LOP3.LUT R3, R3, 0x38, R6, 0x78, !PT ;  /* 0x0000003803037812 */ /* 0x000fe200078e7806 */
[----:B------:R-:W-:Y:S01]  /*c1f0*/  IMAD.SHL.U32 R6, R6, 0x10, RZ ;  /* 0x0000001006067824 */ /* 0x000fe200078e00ff */
[----:B------:R-:W-:-:S02]  /*c200*/  ULDC.64 UR38, c[0x0][0x198] ;  /* 0x0000660000267ab9 */ /* 0x000fc40000000a00 */
[----:B------:R-:W-:Y:S02]  /*c210*/  LOP3.LUT R3, R3, 0x200, R2, 0xf8, !PT ;  /* 0x0000020003037812 */ /* 0x000fe400078ef802 */
[----:B------:R-:W-:-:S04]  /*c220*/  SHF.R.U32.HI R2, RZ, 0x3, R4 ;  /* 0x00000003ff027819 */ /* 0x000fc80000011604 */
[----:B------:R-:W-:Y:S01]  /*c230*/  LOP3.LUT R4, R2, 0x70, R6, 0xf8, !PT ;  /* 0x0000007002047812 */ /* 0x000fe200078ef806 */
[----:B--2---:R-:W-:-:S06]  /*c240*/  ULEA UR4, UR5, UR4, 0x18 ;  /* 0x0000000405047291 */ /* 0x004fcc000f8ec03f */
[----:B------:R-:W-:-:S04]  /*c250*/  IMAD.U32 R18, RZ, RZ, UR4 ;  /* 0x00000004ff127e24 */ /* 0x000fc8000f8e00ff */
[----:B------:R-:W-:-:S05]  /*c260*/  IMAD R2, R3, 0x2, R18 ;  /* 0x0000000203027824 */ /* 0x000fca00078e0212 */
[----:B------:R0:W-:Y:S04]  /*c270*/  STL [R1+0x28], R2 ;  /* 0x0000280201007387 */ /* 0x0001e80000100800 */
[----:B------:R0:W-:Y:S04]  /*c280*/  STL [R1+0x10], R0 ;  /* 0x0000100001007387 */ /* 0x0001e80000100800 */
[----:B------:R0:W-:Y:S02]  /*c290*/  STL [R1+0x48], RZ ;  /* 0x000048ff01007387 */ /* 0x0001e40000100800 */
.L_x_514:
[----:B0-2---:R-:W2:Y:S01]  /*c2a0*/  LDL R0, [R1+0xc] ;  /* 0x00000c0001007983 */ /* 0x005ea20000100800 */
[----:B------:R-:W2:Y:S01]  /*c2b0*/  LDC.64 R2, c[0x0][0xc88] ;  /* 0x00032200ff027b82 */ /* 0x000ea20000000a00 */
[----:B------:R-:W-:Y:S05]  /*c2c0*/  YIELD ;  /* 0x0000000000007946 */ /* 0x000fea0003800000 */
[----:B------:R-:W-:Y:S01]  /*c2d0*/  ULDC.64 UR4, c[0x0][0xa28] ;  /* 0x00028a0000047ab9 */ /* 0x000fe20000000a00 */
[----:B---3--:R-:W-:Y:S01]  /*c2e0*/  IMAD.MOV.U32 R6, RZ, RZ, RZ ;  /* 0x000000ffff067224 */ /* 0x008fe200078e00ff */
[----:B------:R-:W-:Y:S01]  /*c2f0*/  ISETP.NE.U32.AND P0, PT, RZ, UR4, PT ;  /* 0x00000004ff007c0c */ /* 0x000fe2000bf05070 */
[----:B------:R-:W-:Y:S01]  /*c300*/  ULDC.64 UR6, c[0x0][0xa18] ;  /* 0x0002860000067ab9 */ /* 0x000fe20000000a00 */
[----:B------:R-:W-:Y:S01]  /*c310*/  ULDC.64 UR8, c[0x0][0xa08] ;  /* 0x0002820000087ab9 */ /* 0x000fe20000000a00 */
[----:B--2---:R-:W-:-:S05]  /*c320*/  IMAD.WIDE R2, R0, 0x4, R2 ;  /* 0x0000000400027825 */ /* 0x004fca00078e0202 */
[----:B-1----:R-:W2:Y:S01]  /*c330*/  LDG.E R10, desc[UR40][R2.64] ;  /* 0x00000028020a7981 */ /* 0x002ea2000c1e1900 */
[----:B------:R-:W-:Y:S01]  /*c340*/  ISETP.NE.AND.EX P0, PT, RZ, UR5, PT, P0 ;  /* 0x00000005ff007c0c */ /* 0x000fe2000bf05300 */
[----:B------:R-:W-:Y:S01]  /*c350*/  IMAD.MOV.U32 R0, RZ, RZ, RZ ;  /* 0x000000ffff007224 */ /* 0x000fe200078e00ff */
[----:B--2---:R-:W-:Y:S01]  /*c360*/  SHF.R.S32.HI R4, RZ, 0x1f, R10 ;  /* 0x0000001fff047819 */ /* 0x004fe2000001140a */
[----:B------:R-:W-:-:S10]  /*c370*/  IMAD.SHL.U32 R16, R10, 0x4, RZ ;  /* 0x000000040a107824 */ /* 0x000fd400078e00ff */
[C---:B------:R-:W-:Y:S01]  /*c380*/  @P0 LEA R2, P1, R10.reuse, UR4, 0x2 ;  /* 0x000000040a020c11 */ /* 0x040fe2000f8210ff */
[----:B------:R-:W-:Y:S03]  /*c390*/  STL [R1+0x24], R10 ;  /* 0x0000240a01007387 */ /* 0x000fe60000100800 */
[C-C-:B------:R-:W-:Y:S01]  /*c3a0*/  @P0 LEA.HI.X R3, R10.reuse, UR5, R4.reuse, 0x2, P1 ;  /* 0x000000050a030c11 */ /* 0x140fe200088f1404 */
[----:B------:R-:W-:Y:S01]  /*c3b0*/  ULDC.64 UR4, c[0x0][0xa00] ;  /* 0x0002800000047ab9 */ /* 0x000fe20000000a00 */
[----:B------:R-:W-:Y:S01]  /*c3c0*/  SHF.L.U64.HI R9, R10, 0x2, R4 ;  /* 0x000000020a097819 */ /* 0x000fe20000010204 */
[----:B------:R0:W-:Y:S01]  /*c3d0*/  STL [R1+0x3c], R4 ;  /* 0x00003c0401007387 */ /* 0x0001e20000100800 */
[----:B------:R-:W-:-:S03]  /*c3e0*/  ISETP.NE.U32.AND P1, PT, RZ, UR4, PT ;  /* 0x00000004ff007c0c */ /* 0x000fc6000bf25070 */
[----:B------:R1:W5:Y:S01]  /*c3f0*/  @P0 LDG.E R0, desc[UR40][R2.64] ;  /* 0x0000002802000981 */ /* 0x000362000c1e1900 */
[----:B------:R-:W-:Y:S01]  /*c400*/  ISETP.NE.AND.EX P1, PT, RZ, UR5, PT, P1 ;  /* 0x00000005ff007c0c */ /* 0x000fe2000bf25310 */
[----:B------:R-:W-:Y:S01]  /*c410*/  IMAD.MOV.U32 R8, RZ, RZ, RZ ;  /* 0x000000ffff087224 */ /* 0x000fe200078e00ff */
[----:B------:R-:W-:Y:S01]  /*c420*/  ISETP.NE.U32.AND P2, PT, RZ, UR6, PT ;  /* 0x00000006ff007c0c */ /* 0x000fe2000bf45070 */
[----:B------:R-:W-:Y:S01]  /*c430*/  STL [R1+0x14], R9 ;  /* 0x0000140901007387 */ /* 0x000fe20000100800 */
[----:B------:R-:W-:Y:S02]  /*c440*/  ISETP.NE.U32.AND P0, PT, RZ, UR8, PT ;  /* 0x00000008ff007c0c */ /* 0x000fe4000bf05070 */
[C---:B0-----:R-:W-:Y:S02]  /*c450*/  IADD3 R4, P4, R16.reuse, UR8, RZ ;  /* 0x0000000810047c10 */ /* 0x041fe4000ff9e0ff */
[----:B-1----:R-:W-:Y:S02]  /*c460*/  IADD3 R2, P3, R16, UR4, RZ ;  /* 0x0000000410027c10 */ /* 0x002fe4000ff7e0ff */
[----:B------:R-:W-:-:S02]  /*c470*/  ISETP.NE.AND.EX P2, PT, RZ, UR7, PT, P2 ;  /* 0x00000007ff007c0c */ /* 0x000fc4000bf45320 */
[C---:B------:R-:W-:Y:S02]  /*c480*/  IADD3.X R3, R9.reuse, UR5, RZ, P3, !PT ;  /* 0x0000000509037c10 */ /* 0x040fe40009ffe4ff */
[----:B------:R-:W-:Y:S02]  /*c490*/  ISETP.NE.AND.EX P0, PT, RZ, UR9, PT, P0 ;  /* 0x00000009ff007c0c */ /* 0x000fe4000bf05300 */
[----:B------:R-:W-:Y:S01]  /*c4a0*/  IADD3.X R5, R9, UR9, RZ, P4, !PT ;  /* 0x0000000909057c10 */ /* 0x000fe2000a7fe4ff */
[----:B------:R-:W2:Y:S01]  /*c4b0*/  @P1 LDG.E R6, desc[UR40][R2.64] ;  /* 0x0000002802061981 */ /* 0x000ea2000c1e1900 */
[----:B------:R-:W-:Y:S02]  /*c4c0*/  ULDC UR4, c[0x0][0x288] ;  /* 0x0000a20000047ab9 */ /* 0x000fe40000000800 */
[----:B------:R-:W-:Y:S01]  /*c4d0*/  IMAD.U32 R11, RZ, RZ, UR4 ;  /* 0x00000004ff0b7e24 */ /* 0x000fe2000f8e00ff */
[----:B------:R-:W-:-:S06]  /*c4e0*/  ULDC.64 UR4, c[0x0][0x418] ;  /* 0x0001060000047ab9 */ /* 0x000fcc0000000a00 */
[----:B------:R-:W5:Y:S04]  /*c4f0*/  @P0 LDG.E R8, desc[UR40][R4.64] ;  /* 0x0000002804080981 */ /* 0x000f68000c1e1900 */
[----:B--2---:R0:W-:Y:S02]  /*c500*/  STL [R1+0x34], R6 ;  /* 0x0000340601007387 */ /* 0x0041e40000100800 */
[----:B0-----:R-:W-:-:S04]  /*c510*/  @P2 IADD3 R6, P3, R16, UR6, RZ ;  /* 0x0000000610062c10 */ /* 0x001fc8000ff7e0ff */
[----:B------:R-:W-:-:S05]  /*c520*/  @P2 IADD3.X R7, R9, UR7, RZ, P3, !PT ;  /* 0x0000000709072c10 */ /* 0x000fca0009ffe4ff */
[----:B------:R0:W2:Y:S01]  /*c530*/  @P2 LDG.E R11, desc[UR40][R6.64] ;  /* 0x00000028060b2981 */ /* 0x0000a2000c1e1900 */
[----:B------:R-:W-:-:S03]  /*c540*/  UISETP.NE.U32.AND UP0, UPT, UR4, URZ, UPT ;  /* 0x0000003f0400728c */ /* 0x000fc6000bf05070 */
[----:B------:R-:W-:Y:S01]  /*c550*/  ULDC UR4, c[0x0][0x424] ;  /* 0x0001090000047ab9 */ /* 0x000fe20000000800 */
[----:B------:R-:W-:-:S03]  /*c560*/  UISETP.NE.AND.EX UP0, UPT, UR5, URZ, UPT, UP0 ;  /* 0x0000003f0500728c */ /* 0x000fc6000bf05300 */
[----:B------:R-:W-:Y:S01]  /*c570*/  ULDC UR5, c[0x0][0x2f0] ;  /* 0x0000bc0000057ab9 */ /* 0x000fe20000000800 */
[----:B------:R-:W-:-:S04]  /*c580*/  USEL UR4, UR4, 0x1, UP0 ;  /* 0x0000000104047887 */ /* 0x000fc80008000000 */
[----:B------:R-:W-:-:S06]  /*c590*/  UIMAD UR4, UR4, UR5, URZ ;  /* 0x00000005040472a4 */ /* 0x000fcc000f8e023f */
[----:B0-----:R-:W-:Y:S01]  /*c5a0*/  IMAD.U32 R6, RZ, RZ, UR4 ;  /* 0x00000004ff067e24 */ /* 0x001fe2000f8e00ff */
[----:B--2---:R0:W-:Y:S01]  /*c5b0*/  STL [R1+0x44], R11 ;  /* 0x0000440b01007387 */ /* 0x0041e20000100800 */
[----:B------:R-:W-:Y:S05]  /*c5c0*/  @P2 BRA `(.L_x_413) ;  /* 0x0000000000142947 */ /* 0x000fea0003800000 */
[----:B------:R-:W-:Y:S05]  /*c5d0*/  @!P1 BRA `(.L_x_413) ;  /* 0x0000000000109947 */ /* 0x000fea0003800000 */
[----:B------:R-:W2:Y:S04]  /*c5e0*/  LDG.E R7, desc[UR40][R2.64] ;  /* 0x0000002802077981 */ /* 0x000ea8000c1e1900 */
[----:B------:R-:W2:Y:S02]  /*c5f0*/  LDG.E R2, desc[UR40][R2.64+0x4] ;  /* 0x0000042802027981 */ /* 0x000ea4000c1e1900 */
[----:B--2---:R-:W-:-:S05]  /*c600*/  IMAD.IADD R2, R2, 0x1, -R7 ;  /* 0x0000000102027824 */ /* 0x004fca00078e0a07 */
[----:B------:R1:W-:Y:S02]  /*c610*/  STL [R1+0x44], R2 ;  /* 0x0000440201007387 */ /* 0x0003e40000100800 */
.L_x_413:
[----:B------:R-:W1:Y:S01]  /*c620*/  LDL.LU R7, [R1+0x8] ;  /* 0x0000080001077983 */ /* 0x000e620000300800 */
[----:B------:R-:W-:Y:S02]  /*c630*/  ULDC.64 UR4, c[0x0][0xa20] ;  /* 0x0002880000047ab9 */ /* 0x000fe40000000a00 */
[----:B------:R-:W-:-:S04]  /*c640*/  ISETP.NE.U32.AND P1, PT, RZ, UR4, PT ;  /* 0x00000004ff007c0c */ /* 0x000fc8000bf25070 */
[----:B------:R-:W-:Y:S02]  /*c650*/  ISETP.NE.AND.EX P1, PT, RZ, UR5, PT, P1 ;  /* 0x00000005ff007c0c */ /* 0x000fe4000bf25310 */
[C---:B-1----:R-:W-:Y:S02]  /*c660*/  LOP3.LUT R2, R7.reuse, 0xff000000, RZ, 0xc0, !PT ;  /* 0xff00000007027812 */ /* 0x042fe400078ec0ff */
[C---:B------:R-:W-:Y:S02]  /*c670*/  LOP3.LUT R3, R7.reuse, 0xff0000, RZ, 0xc0, !PT ;  /* 0x00ff000007037812 */ /* 0x040fe400078ec0ff */
[----:B------:R-:W-:Y:S02]  /*c680*/  SHF.R.U32.HI R2, RZ, 0x8, R2 ;  /* 0x00000008ff027819 */ /* 0x000fe40000011602 */
[----:B------:R-:W-:Y:S01]  /*c690*/  LOP3.LUT R17, R7, 0xffff, RZ, 0xc0, !PT ;  /* 0x0000ffff07117812 */ /* 0x000fe200078ec0ff */
[----:B-----5:R-:W-:Y:S01]  /*c6a0*/  IMAD.IADD R7, R8, 0x1, R0 ;  /* 0x0000000108077824 */ /* 0x020fe200078e0200 */
[----:B------:R-:W-:Y:S01]  /*c6b0*/  LEA.HI R2, R3, R2, RZ, 0x10 ;  /* 0x0000000203027211 */ /* 0x000fe200078f80ff */
[----:B------:R-:W-:-:S05]  /*c6c0*/  IMAD.MOV.U32 R3, RZ, RZ, R10 ;  /* 0x000000ffff037224 */ /* 0x000fca00078e000a */
[----:B------:R1:W-:Y:S04]  /*c6d0*/  STL [R1+0x8], R3 ;  /* 0x0000080301007387 */ /* 0x0003e80000100800 */
[----:B------:R1:W-:Y:S01]  /*c6e0*/  STL [R1+0x1c], R7 ;  /* 0x00001c0701007387 */ /* 0x0003e20000100800 */
[----:B------:R-:W-:Y:S05]  /*c6f0*/  @!P1 BRA `(.L_x_414) ;  /* 0x0000000000109947 */ /* 0x000fea0003800000 */
[----:B------:R-:W-:-:S04]  /*c700*/  IADD3 R6, P0, R16, UR4, RZ ;  /* 0x0000000410067c10 */ /* 0x000fc8000ff1e0ff */
[----:B-1----:R-:W-:-:S05]  /*c710*/  IADD3.X R7, R9, UR5, RZ, P0, !PT ;  /* 0x0000000509077c10 */ /* 0x002fca00087fe4ff */
[----:B------:R1:W5:Y:S01]  /*c720*/  LDG.E R6, desc[UR40][R6.64] ;  /* 0x0000002806067981 */ /* 0x000362000c1e1900 */
[----:B------:R-:W-:Y:S05]  /*c730*/  BRA `(.L_x_415) ;  /* 0x0000000000107947 */ /* 0x000fea0003800000 */
.L_x_414:
[----:B------:R-:W-:Y:S05]  /*c740*/  @!P0 BRA `(.L_x_415) ;  /* 0x00000000000c8947 */ /* 0x000fea0003800000 */
[----:B------:R-:W2:Y:S04]  /*c750*/  LDG.E R6, desc[UR40][R4.64] ;  /* 0x0000002804067981 */ /* 0x000ea8000c1e1900 */
[----:B------:R-:W2:Y:S02]  /*c760*/  LDG.E R4, desc[UR40][R4.64+0x4] ;  /* 0x0000042804047981 */ /* 0x000ea4000c1e1900 */
[----:B--2---:R-:W-:-:S07]  /*c770*/  IMAD.IADD R6, R4, 0x1, -R6 ;  /* 0x0000000104067824 */ /* 0x004fce00078e0a06 */
.L_x_415:
[----:B-----5:R-:W-:Y:S01]  /*c780*/  IMAD.IADD R6, R6, 0x1, -R0 ;  /* 0x0000000106067824 */ /* 0x020fe200078e0a00 */
[----:B------:R-:W-:Y:S01]  /*c790*/  LOP3.LUT R9, R2, 0xff, RZ, 0xc0, !PT ;  /* 0x000000ff02097812 */ /* 0x000fe200078ec0ff */
[----:B------:R-:W-:Y:S01]  /*c7a0*/  IMAD.MOV.U32 R4, RZ, RZ, RZ ;  /* 0x000000ffff047224 */ /* 0x000fe200078e00ff */
[----:B------:R-:W-:Y:S01]  /*c7b0*/  BSSY B0, `(.L_x_416) ;  /* 0x000002a000007945 */ /* 0x000fe20003800000 */
[C---:B------:R-:W-:Y:S01]  /*c7c0*/  VIADD R0, R6.reuse, 0x5f ;  /* 0x0000005f06007836 */ /* 0x040fe20000000000 */
[----:B------:R-:W-:Y:S01]  /*c7d0*/  ISETP.GE.AND P0, PT, R6, 0x1, PT ;  /* 0x000000010600780c */ /* 0x000fe20003f06270 */
[----:B------:R-:W-:Y:S01]  /*c7e0*/  IMAD.MOV.U32 R10, RZ, RZ, R4 ;  /* 0x000000ffff0a7224 */ /* 0x000fe200078e0004 */
[----:B------:R2:W-:Y:S01]  /*c7f0*/  STL [R1+0x38], R4 ;  /* 0x0000380401007387 */ /* 0x0005e20000100800 */
[----:B------:R-:W-:-:S05]  /*c800*/  IMAD.HI R0, R0, 0x2aaaaaab, RZ ;  /* 0x2aaaaaab00007827 */ /* 0x000fca00078e02ff */
[----:B-1----:R-:W-:-:S04]  /*c810*/  SHF.R.U32.HI R3, RZ, 0x1f, R0 ;  /* 0x0000001fff037819 */ /* 0x002fc80000011600 */
[----:B------:R-:W-:-:S05]  /*c820*/  LEA.HI.SX32 R8, R0, R3, 0x1c ;  /* 0x0000000300087211 */ /* 0x000fca00078fe2ff */
[----:B------:R2:W-:Y:S04]  /*c830*/  STL [R1+0x40], R8 ;  /* 0x0000400801007387 */ /* 0x0005e80000100800 */
[----:B------:R2:W-:Y:S01]  /*c840*/  STL [R1+0x58], R9 ;  /* 0x0000580901007387 */ /* 0x0005e20000100800 */
[----:B------:R-:W-:Y:S05]  /*c850*/  @!P0 BRA `(.L_x_417) ;  /* 0x00000000007c8947 */ /* 0x000fea0003800000 */
[----:B------:R-:W-:-:S04]  /*c860*/  SHF.R.U32.HI R0, RZ, 0x10, R2 ;  /* 0x00000010ff007819 */ /* 0x000fc80000011602 */
[----:B------:R-:W-:-:S13]  /*c870*/  ISETP.NE.AND P0, PT, R0, RZ, PT ;  /* 0x000000ff0000720c */ /* 0x000fda0003f05270 */
[----:B------:R-:W2:Y:S02]  /*c880*/  @!P0 LDC R0, c[0x0][0x9f0] ;  /* 0x00027c00ff008b82 */ /* 0x000ea40000000800 */
[----:B--2---:R-:W-:-:S04]  /*c890*/  IABS R4, R0 ;  /* 0x0000000000047213 */ /* 0x004fc80000000000 */
[----:B------:R-:W1:Y:S08]  /*c8a0*/  I2F.RP R2, R4 ;  /* 0x0000000400027306 */ /* 0x000e700000209400 */
[----:B-1----:R-:W1:Y:S02]  /*c8b0*/  MUFU.RCP R2, R2 ;  /* 0x0000000200027308 */ /* 0x002e640000001000 */
[----:B-1----:R-:W-:-:S06]  /*c8c0*/  VIADD R2, R2, 0xffffffe ;  /* 0x0ffffffe02027836 */ /* 0x002fcc0000000000 */
[----:B------:R-:W1:Y:S02]  /*c8d0*/  F2I.FTZ.U32.TRUNC.NTZ R3, R2 ;  /* 0x0000000200037305 */ /* 0x000e64000021f000 */
[----:B-1----:R-:W-:-:S04]  /*c8e0*/  IMAD.MOV R2, RZ, RZ, -R3 ;  /* 0x000000ffff027224 */ /* 0x002fc800078e0a03 */
[----:B------:R-:W-:Y:S02]  /*c8f0*/  IMAD R5, R2, R4, RZ ;  /* 0x0000000402057224 */ /* 0x000fe400078e02ff */
[----:B------:R-:W-:-:S04]  /*c900*/  IMAD.MOV.U32 R2, RZ, RZ, RZ ;  /* 0x000000ffff027224 */ /* 0x000fc800078e00ff */
[----:B------:R-:W-:Y:S01]  /*c910*/  IMAD.HI.U32 R7, R3, R5, R2 ;  /* 0x0000000503077227 */ /* 0x000fe200078e0002 */
[----:B------:R-:W-:Y:S02]  /*c920*/  IABS R2, R0 ;  /* 0x0000000000027213 */ /* 0x000fe40000000000 */
[----:B------:R-:W-:-:S03]  /*c930*/  IADD3 R5, R0, -0x1, R8 ;  /* 0xffffffff00057810 */ /* 0x000fc60007ffe008 */
[----:B------:R-:W-:Y:S01]  /*c940*/  IMAD.MOV R2, RZ, RZ, -R2 ;  /* 0x000000ffff027224 */ /* 0x000fe200078e0a02 */
[----:B------:R-:W-:Y:S02]  /*c950*/  IABS R3, R5 ;  /* 0x0000000500037213 */ /* 0x000fe40000000000 */
[----:B------:R-:W-:Y:S01]  /*c960*/  LOP3.LUT R5, R5, R0, RZ, 0x3c, !PT ;  /* 0x0000000005057212 */ /* 0x000fe200078e3cff */
[----:B------:R-:W-:Y:S02]  /*c970*/  IMAD.MOV.U32 R6, RZ, RZ, R2 ;  /* 0x000000ffff067224 */ /* 0x000fe400078e0002 */
[----:B------:R-:W-:Y:S01]  /*c980*/  IMAD.HI.U32 R2, R7, R3, RZ ;  /* 0x0000000307027227 */ /* 0x000fe200078e00ff */
[----:B------:R-:W-:-:S03]  /*c990*/  ISETP.GE.AND P2, PT, R5, RZ, PT ;  /* 0x000000ff0500720c */ /* 0x000fc60003f46270 */
[----:B------:R-:W-:-:S05]  /*c9a0*/  IMAD R3, R2, R6, R3 ;  /* 0x0000000602037224 */ /* 0x000fca00078e0203 */
[----:B------:R-:W-:-:S13]  /*c9b0*/  ISETP.GT.U32.AND P1, PT, R4, R3, PT ;  /* 0x000000030400720c */ /* 0x000fda0003f24070 */
[----:B------:R-:W-:Y:S02]  /*c9c0*/  @!P1 IMAD.IADD R3, R3, 0x1, -R4 ;  /* 0x0000000103039824 */ /* 0x000fe400078e0a04 */
[----:B------:R-:W-:Y:S01]  /*c9d0*/  @!P1 VIADD R2, R2, 0x1 ;  /* 0x0000000102029836 */ /* 0x000fe20000000000 */
[----:B------:R-:W-:Y:S02]  /*c9e0*/  ISETP.NE.AND P1, PT, R0, RZ, PT ;  /* 0x000000ff0000720c */ /* 0x000fe40003f25270 */
[----:B------:R-:W-:-:S13]  /*c9f0*/  ISETP.GE.U32.AND P0, PT, R3, R4, PT ;  /* 0x000000040300720c */ /* 0x000fda0003f06070 */
[----:B------:R-:W-:-:S04]  /*ca00*/  @P0 VIADD R2, R2, 0x1 ;  /* 0x0000000102020836 */ /* 0x000fc80000000000 */
[----:B------:R-:W-:Y:S01]  /*ca10*/  @!P2 IMAD.MOV R2, RZ, RZ, -R2 ;  /* 0x000000ffff02a224 */ /* 0x000fe200078e0a02 */
[----:B------:R-:W-:-:S05]  /*ca20*/  @!P1 LOP3.LUT R2, RZ, R0, RZ, 0x33, !PT ;  /* 0x00000000ff029212 */ /* 0x000fca00078e33ff */
[----:B------:R-:W-:-:S05]  /*ca30*/  IMAD.MOV.U32 R10, RZ, RZ, R2 ;  /* 0x000000ffff0a7224 */ /* 0x000fca00078e0002 */
[----:B------:R1:W-:Y:S02]  /*ca40*/  STL [R1+0x38], R10 ;  /* 0x0000380a01007387 */ /* 0x0003e40000100800 */
.L_x_417:
[----:B------:R-:W-:Y:S05]  /*ca50*/  BSYNC B0 ;  /* 0x0000000000007941 */ /* 0x000fea0003800000 */
.L_x_416:
[----:B------:R-:W-:Y:S01]  /*ca60*/  IMAD.MOV.U32 R0, RZ, RZ, R10 ;  /* 0x000000ffff007224 */ /* 0x000fe200078e000a */
[----:B------:R-:W-:Y:S03]  /*ca70*/  BSSY B7, `(.L_x_418) ;  /* 0x00003e2000077945 */ /* 0x000fe60003800000 */
[----:B------:R-:W-:-:S05]  /*ca80*/  IMAD R2, R9, R0, RZ ;  /* 0x0000000009027224 */ /* 0x000fca00078e02ff */
[----:B------:R-:W-:Y:S01]  /*ca90*/  VIADDMNMX R0, R2, R0, R8, PT ;  /* 0x0000000002007246 */ /* 0x000fe20003800108 */
[----:B------:R3:W-:Y:S03]  /*caa0*/  STL [R1+0x20], R2 ;  /* 0x0000200201007387 */ /* 0x0007e60000100800 */
[----:B------:R-:W-:Y:S01]  /*cab0*/  ISETP.GT.AND P0, PT, R0, R2, PT ;  /* 0x000000020000720c */ /* 0x000fe20003f04270 */
[----:B------:R3:W-:-:S12]  /*cac0*/  STL [R1+0x30], R0 ;  /* 0x0000300001007387 */ /* 0x0007d80000100800 */
[----:B---3--:R-:W-:Y:S05]  /*cad0*/  @P0 BRA `(.L_x_419) ;  /* 0x0000000000480947 */ /* 0x008fea0003800000 */
[----:B------:R-:W3:Y:S02]  /*cae0*/  S2R R0, SR_TID.X ;  /* 0x0000000000007919 */ /* 0x000ee40000002100 */
[----:B---3--:R-:W-:-:S04]  /*caf0*/  LOP3.LUT R0, R0, 0x7f, RZ, 0xc0, !PT ;  /* 0x0000007f00007812 */ /* 0x008fc800078ec0ff */
[----:B------:R-:W-:-:S13]  /*cb00*/  ISETP.NE.AND P0, PT, R0, RZ, PT ;  /* 0x000000ff0000720c */ /* 0x000fda0003f05270 */
[----:B------:R-:W-:Y:S05]  /*cb10*/  @P0 BRA `(.L_x_420) ;  /* 0x0000003c005c0947 */ /* 0x000fea0003800000 */
[----:B------:R-:W3:Y:S01]  /*cb20*/  S2R R5, SR_LANEID ;  /* 0x0000000000057919 */ /* 0x000ee20000000000 */
[----:B------:R-:W-:Y:S01]  /*cb30*/  VOTEU.ANY UR4, UPT, PT ;  /* 0x0000000000047886 */ /* 0x000fe200038e0100 */
[----:B------:R-:W4:Y:S01]  /*cb40*/  LDC.64 R2, c[0x0][0xc60] ;  /* 0x00031800ff027b82 */ /* 0x000f220000000a00 */
[----:B------:R-:W3:Y:S02]  /*cb50*/  FLO.U32 R0, UR4 ;  /* 0x0000000400007d00 */ /* 0x000ee400080e0000 */
[----:B---3--:R-:W-:-:S06]  /*cb60*/  ISETP.EQ.U32.AND P0, PT, R0, R5, PT ;  /* 0x000000050000720c */ /* 0x008fcc0003f02070 */
[----:B------:R-:W4:Y:S07]  /*cb70*/  POPC R5, UR4 ;  /* 0x0000000400057d09 */ /* 0x000f2e0008000000 */
[----:B----4-:R-:W3:Y:S01]  /*cb80*/  @P0 ATOMG.E.ADD.STRONG.GPU PT, R3, desc[UR40][R2.64], R5 ;  /* 0x00000005020309a8 */ /* 0x010ee200081ee1e8 */
[----:B--2---:R-:W2:Y:S02]  /*cb90*/  S2R R4, SR_LTMASK ;  /* 0x0000000000047919 */ /* 0x004ea40000003900 */
[----:B--2---:R-:W-:-:S04]  /*cba0*/  LOP3.LUT R4, R4, UR4, RZ, 0xc0, !PT ;  /* 0x0000000404047c12 */ /* 0x004fc8000f8ec0ff */
[----:B------:R-:W2:Y:S01]  /*cbb0*/  POPC R7, R4 ;  /* 0x0000000400077309 */ /* 0x000ea20000000000 */
[----:B---3--:R-:W2:Y:S02]  /*cbc0*/  SHFL.IDX PT, R0, R3, R0, 0x1f ;  /* 0x00001f0003007589 */ /* 0x008ea400000e0000 */
[----:B--2---:R-:W-:-:S05]  /*cbd0*/  IADD3 R0, R0, UR37, R7 ;  /* 0x0000002500007c10 */ /* 0x004fca000fffe007 */
[----:B------:R4:W-:Y:S01]  /*cbe0*/  STL [R1], R0 ;  /* 0x0000000001007387 */ /* 0x0009e20000100800 */
[----:B------:R-:W-:Y:S05]  /*cbf0*/  BRA `(.L_x_420) ;  /* 0x0000003c00247947 */ /* 0x000fea0003800000 */
.L_x_419:
[----:B------:R-:W-:Y:S01]  /*cc00*/  VIADD R0, R18, 0x1c400 ;  /* 0x0001c40012007836 */ /* 0x000fe20000000000 */
[----:B------:R-:W-:Y:S04]  /*cc10*/  BSSY B6, `(.L_x_421) ;  /* 0x0000013000067945 */ /* 0x000fe80003800000 */
[----:B------:R-:W-:-:S13]  /*cc20*/  LOP3.LUT P0, RZ, R0, 0x3ff, RZ, 0xc0, !PT ;  /* 0x000003ff00ff7812 */ /* 0x000fda000780c0ff */
[----:B------:R-:W-:Y:S05]  /*cc30*/  @!P0 BRA `(.L_x_422) ;  /* 0x0000000000408947 */ /* 0x000fea0003800000 */
[----:B------:R-:W-:Y:S01]  /*cc40*/  MOV R2, 0x0 ;  /* 0x0000000000027802 */ /* 0x000fe20000000f00 */
[----:B------:R-:W-:Y:S01]  /*cc50*/  ULDC.64 UR6, c[0x4][0x98] ;  /* 0x0100260000067ab9 */ /* 0x000fe20000000a00 */
[----:B------:R-:W-:Y:S01]  /*cc60*/  ULDC.64 UR8, c[0x4][0xa0] ;  /* 0x0100280000087ab9 */ /* 0x000fe20000000a00 */
[----:B------:R-:W-:Y:S01]  /*cc70*/  ULDC.64 UR4, c[0x4][0x8] ;  /* 0x0100020000047ab9 */ /* 0x000fe20000000a00 */
[----:B--2---:R-:W-:Y:S02]  /*cc80*/  IMAD.U32 R4, RZ, RZ, UR6 ;  /* 0x00000006ff047e24 */ /* 0x004fe4000f8e00ff */
[----:B------:R-:W2:Y:S01]  /*cc90*/  LDC.64 R2, c[0x4][R2] ;  /* 0x0100000002027b82 */ /* 0x000ea20000000a00 */
[----:B------:R-:W-:Y:S02]  /*cca0*/  IMAD.U32 R5, RZ, RZ, UR7 ;  /* 0x00000007ff057e24 */ /* 0x000fe4000f8e00ff */
[----:B------:R-:W-:Y:S02]  /*ccb0*/  IMAD.U32 R6, RZ, RZ, UR8 ;  /* 0x00000008ff067e24 */ /* 0x000fe4000f8e00ff */
[----:B------:R-:W-:-:S02]  /*ccc0*/  IMAD.U32 R7, RZ, RZ, UR9 ;  /* 0x00000009ff077e24 */ /* 0x000fc4000f8e00ff */
[----:B-1----:R-:W-:Y:S02]  /*ccd0*/  IMAD.U32 R10, RZ, RZ, UR4 ;  /* 0x00000004ff0a7e24 */ /* 0x002fe4000f8e00ff */
[----:B0-----:R-:W-:Y:S02]  /*cce0*/  IMAD.U32 R11, RZ, RZ, UR5 ;  /* 0x00000005ff0b7e24 */ /* 0x001fe4000f8e00ff */
[----:B------:R-:W-:Y:S02]  /*ccf0*/  IMAD.MOV.U32 R8, RZ, RZ, 0x70 ;  /* 0x00000070ff087424 */ /* 0x000fe400078e00ff */
[----:B------:R-:W-:Y:S02]  /*cd00*/  IMAD.MOV.U32 R12, RZ, RZ, 0x1 ;  /* 0x00000001ff0c7424 */ /* 0x000fe400078e00ff */
[----:B------:R-:W-:-:S07]  /*cd10*/  IMAD.MOV.U32 R13, RZ, RZ, RZ ;  /* 0x000000ffff0d7224 */ /* 0x000fce00078e00ff */
[----:B------:R-:W-:-:S07]  /*cd20*/  LEPC R20, `(.L_x_422) ;  /* 0x000000001014794e */ /* 0x000fce0000000000 */
[----:B--2---:R-:W-:Y:S05]  /*cd30*/  CALL.ABS.NOINC R2 ;  /* 0x0000000002007343 */ /* 0x004fea0003c00000 */
.L_x_422:
[----:B------:R-:W-:Y:S05]  /*cd40*/  BSYNC B6 ;  /* 0x0000000000067941 */ /* 0x000fea0003800000 */
.L_x_421:
        /* <DEDUP_REMOVED lines=8> */
[----:B------:R3:W4:Y:S01]  /*cdd0*/  LDC.64 R2, c[0x4][R0] ;  /* 0x0100000000027b82 */ /* 0x0007220000000a00 */
[----:B--2---:R-:W-:Y:S02]  /*cde0*/  IMAD.U32 R4, RZ, RZ, UR6 ;  /* 0x00000006ff047e24 */ /* 0x004fe4000f8e00ff */
[----:B------:R-:W-:Y:S02]  /*cdf0*/  IMAD.U32 R5, RZ, RZ, UR7 ;  /* 0x00000007ff057e24 */ /* 0x000fe4000f8e00ff */
[----:B------:R-:W-:Y:S02]  /*ce00*/  IMAD.U32 R6, RZ, RZ, UR8 ;  /* 0x00000008ff067e24 */ /* 0x000fe4000f8e00ff */
[----:B------:R-:W-:-:S02]  /*ce10*/  IMAD.U32 R7, RZ, RZ, UR9 ;  /* 0x00000009ff077e24 */ /* 0x000fc4000f8e00ff */
[----:B-1----:R-:W-:Y:S02]  /*ce20*/  IMAD.U32 R10, RZ, RZ, UR4 ;  /* 0x00000004ff0a7e24 */ /* 0x002fe4000f8e00ff */
[----:B0-----:R-:W-:Y:S02]  /*ce30*/  IMAD.U32 R11, RZ, RZ, UR5 ;  /* 0x00000005ff0b7e24 */ /* 0x001fe4000f8e00ff */
[----:B------:R-:W-:Y:S02]  /*ce40*/  IMAD.MOV.U32 R8, RZ, RZ, 0x70 ;  /* 0x00000070ff087424 */ /* 0x000fe400078e00ff */
[----:B------:R-:W-:Y:S02]  /*ce50*/  IMAD.MOV.U32 R12, RZ, RZ, 0x1 ;  /* 0x00000001ff0c7424 */ /* 0x000fe400078e00ff */
[----:B---3--:R-:W-:-:S07]  /*ce60*/  IMAD.MOV.U32 R13, RZ, RZ, RZ ;  /* 0x000000ffff0d7224 */ /* 0x008fce00078e00ff */
[----:B------:R-:W-:-:S07]  /*ce70*/  LEPC R20, `(.L_x_425) ;  /* 0x000000001014794e */ /* 0x000fce0000000000 */
[----:B----4-:R-:W-:Y:S05]  /*ce80*/  CALL.ABS.NOINC R2 ;  /* 0x0000000002007343 */ /* 0x010fea0003c00000 */
.L_x_425:
[----:B------:R-:W-:Y:S01]  /*ce90*/  MOV R2, 0x0 ;  /* 0x0000000000027802 */ /* 0x000fe20000000f00 */
[----:B------:R-:W-:Y:S01]  /*cea0*/  ULDC.64 UR6, c[0x4][0x98] ;  /* 0x0100260000067ab9 */ /* 0x000fe20000000a00 */
[----:B------:R-:W-:Y:S01]  /*ceb0*/  ULDC.64 UR8, c[0x4][0xa0] ;  /* 0x0100280000087ab9 */ /* 0x000fe20000000a00 */
[----:B------:R-:W-:Y:S01]  /*cec0*/  ULDC.64 UR4, c[0x4][0x18] ;  /* 0x0100060000047ab9 */ /* 0x000fe20000000a00 */
[----:B------:R-:W-:Y:S02]  /*ced0*/  IMAD.U32 R4, RZ, RZ, UR6 ;  /* 0x00000006ff047e24 */ /* 0x000fe4000f8e00ff */
[----:B------:R-:W0:Y:S01]  /*cee0*/  LDC.64 R2, c[0x4][R2] ;  /* 0x0100000002027b82 */ /* 0x000e220000000a00 */
[----:B------:R-:W-:Y:S02]  /*cef0*/  IMAD.U32 R5, RZ, RZ, UR7 ;  /* 0x00000007ff057e24 */ /* 0x000fe4000f8e00ff */
[----:B------:R-:W-:Y:S02]  /*cf00*/  IMAD.U32 R6, RZ, RZ, UR8 ;  /* 0x00000008ff067e24 */ /* 0x000fe4000f8e00ff */
[----:B------:R-:W-:-:S02]  /*cf10*/  IMAD.U32 R7, RZ, RZ, UR9 ;  /* 0x00000009ff077e24 */ /* 0x000fc4000f8e00ff */
[----:B------:R-:W-:Y:S02]  /*cf20*/  IMAD.U32 R10, RZ, RZ, UR4 ;  /* 0x00000004ff0a7e24 */ /* 0x000fe4000f8e00ff */
[----:B------:R-:W-:Y:S02]  /*cf30*/  IMAD.U32 R11, RZ, RZ, UR5 ;  /* 0x00000005ff0b7e24 */ /* 0x000fe4000f8e00ff */
[----:B------:R-:W-:Y:S02]  /*cf40*/  IMAD.MOV.U32 R8, RZ, RZ, 0x70 ;  /* 0x00000070ff087424 */ /* 0x000fe400078e00ff */
[----:B------:R-:W-:Y:S02]  /*cf50*/  IMAD.MOV.U32 R12, RZ, RZ, 0x1 ;  /* 0x00000001ff0c7424 */ /* 0x000fe400078e00ff */
[----:B------:R-:W-:-:S07]  /*cf60*/  IMAD.MOV.U32 R13, RZ, RZ, RZ ;  /* 0x000000ffff0d7224 */ /* 0x000fce00078e00ff */
[----:B------:R-:W-:-:S07]  /*cf70*/  LEPC R20, `(.L_x_424) ;  /* 0x000000001014794e */ /* 0x000fce0000000000 */
[----:B0-----:R-:W-:Y:S05]  /*cf80*/  CALL.ABS.NOINC R2 ;  /* 0x0000000002007343 */ /* 0x001fea0003c00000 */
.L_x_424:
[----:B------:R-:W-:Y:S05]  /*cf90*/  BSYNC B6 ;  /* 0x0000000000067941 */ /* 0x000fea0003800000 */
.L_x_423:
[----:B--2---:R-:W2:Y:S01]  /*cfa0*/  LDL.LU R4, [R1+0x14] ;  /* 0x0000140001047983 */ /* 0x004ea20000300800 */
[----:B------:R-:W-:-:S03]  /*cfb0*/  ULDC.64 UR4, c[0x0][0x9f8] ;  /* 0x00027e0000047ab9 */ /* 0x000fc60000000a00 */
[----:B------:R-:W3:Y:S01]  /*cfc0*/  LDL R7, [R1+0x8] ;  /* 0x0000080001077983 */ /* 0x000ee20000100800 */
[----:B------:R-:W-:-:S03]  /*cfd0*/  ISETP.NE.U32.AND P0, PT, RZ, UR4, PT ;  /* 0x00000004ff007c0c */ /* 0x000fc6000bf05070 */
[----:B------:R-:W4:Y:S01]  /*cfe0*/  LDL R0, [R1+0x30] ;  /* 0x0000300001007983 */ /* 0x000f220000100800 */
[----:B------:R-:W-:-:S13]  /*cff0*/  ISETP.NE.AND.EX P0, PT, RZ, UR5, PT, P0 ;  /* 0x00000005ff007c0c */ /* 0x000fda000bf05300 */
[----:B------:R-:W-:-:S04]  /*d000*/  @P0 IADD3 R2, P1, R16, UR4, RZ ;  /* 0x0000000410020c10 */ /* 0x000fc8000ff3e0ff */
[----:B--2---:R-:W-:Y:S01]  /*d010*/  @P0 IADD3.X R3, R4, UR5, RZ, P1, !PT ;  /* 0x0000000504030c10 */ /* 0x004fe20008ffe4ff */
[----:B------:R-:W-:-:S04]  /*d020*/  ULDC.64 UR4, c[0x0][0xa08] ;  /* 0x0002820000047ab9 */ /* 0x000fc80000000a00 */
[----:B---3--:R2:W3:Y:S02]  /*d030*/  @P0 LDG.E R7, desc[UR40][R2.64] ;  /* 0x0000002802070981 */ /* 0x0084e4000c1e1900 */
[----:B--2---:R-:W2:Y:S01]  /*d040*/  LDC.64 R2, c[0x0][0x418] ;  /* 0x00010600ff027b82 */ /* 0x004ea20000000a00 */
[----:B----4-:R-:W-:Y:S01]  /*d050*/  VIADD R0, R0, 0xffffffff ;  /* 0xffffffff00007836 */ /* 0x010fe20000000000 */
[----:B---3--:R-:W-:Y:S01]  /*d060*/  SHF.R.S32.HI R8, RZ, 0x1f, R7 ;  /* 0x0000001fff087819 */ /* 0x008fe20000011407 */
[----:B------:R3:W-:Y:S04]  /*d070*/  @P0 STL [R1+0x8], R7 ;  /* 0x0000080701000387 */ /* 0x0007e80000100800 */
[----:B------:R3:W-:Y:S01]  /*d080*/  STL [R1+0x14], R8 ;  /* 0x0000140801007387 */ /* 0x0007e20000100800 */
[----:B--2---:R-:W-:Y:S01]  /*d090*/  LOP3.LUT P0, RZ, R2, UR4, RZ, 0xfc, !PT ;  /* 0x0000000402ff7c12 */ /* 0x004fe2000f80fcff */
[----:B------:R-:W-:-:S03]  /*d0a0*/  UMOV UR4, 0xffffffff ;  /* 0xffffffff00047882 */ /* 0x000fc60000000000 */
[----:B------:R-:W-:-:S04]  /*d0b0*/  LOP3.LUT P0, RZ, R3, UR5, RZ, 0xfc, P0 ;  /* 0x0000000503ff7c12 */ /* 0x000fc8000800fcff */
[----:B------:R-:W-:Y:S01]  /*d0c0*/  SEL R16, R7, RZ, !P0 ;  /* 0x000000ff07107207 */ /* 0x000fe20004000000 */
[----:B---3--:R-:W-:Y:S08]  /*d0d0*/  BRA.DIV UR4, `(.L_x_426) ;  /* 0x0000004a04b07947 */ /* 0x008ff0000b800000 */
[----:B------:R-:W2:Y:S02]  /*d0e0*/  S2R R4, SR_TID.X ;  /* 0x0000000000047919 */ /* 0x000ea40000002100 */
[----:B--2---:R-:W-:-:S04]  /*d0f0*/  SHF.R.U32.HI R4, RZ, 0x5, R4 ;  /* 0x00000005ff047819 */ /* 0x004fc80000011604 */
[----:B------:R-:W-:-:S05]  /*d100*/  LOP3.LUT R4, R4, 0x3, RZ, 0xc0, !PT ;  /* 0x0000000304047812 */ /* 0x000fca00078ec0ff */
[----:B------:R2:W3:Y:S02]  /*d110*/  SHFL.IDX PT, R14, R4, RZ, 0x1f ;  /* 0x00001fff040e7589 */ /* 0x0004e400000e0000 */
.L_x_530:
[----:B------:R-:W-:Y:S01]  /*d120*/  PLOP3.LUT P1, PT, PT, PT, PT, 0x8, 0x0 ;  /* 0x000000000000781c */ /* 0x000fe20003f2e170 */
[----:B------:R4:W-:Y:S01]  /*d130*/  STL [R1+0x2c], R0 ;  /* 0x00002c0001007387 */ /* 0x0009e20000100800 */
[----:B---3--:R-:W-:Y:S02]  /*d140*/  ISETP.NE.AND P0, PT, R14, RZ, PT ;  /* 0x000000ff0e00720c */ /* 0x008fe40003f05270 */
[----:B--2---:R-:W-:-:S05]  /*d150*/  P2R R4, PR, RZ, 0x2 ;  /* 0x00000002ff047803 */ /* 0x004fca0000000000 */
[----:B------:R4:W-:Y:S06]  /*d160*/  STL [R1+0x18], R4 ;  /* 0x0000180401007387 */ /* 0x0009ec0000100800 */
[----:B------:R-:W-:Y:S05]  /*d170*/  @P0 BRA `(.L_x_427) ;  /* 0x0000000400040947 */ /* 0x000fea0003800000 */
[----:B------:R-:W-:-:S03]  /*d180*/  UMOV UR4, 0xffffffff ;  /* 0xffffffff00047882 */ /* 0x000fc60000000000 */
[----:B------:R-:W-:Y:S05]  /*d190*/  BRA.DIV UR4, `(.L_x_428) ;  /* 0x0000004a04b47947 */ /* 0x000fea000b800000 */
[----:B------:R-:W-:-:S13]  /*d1a0*/  ELECT P6, URZ, PT ;  /* 0x00000000003f782f */ /* 0x000fda00038c0000 */
.L_x_533:
[----:B------:R-:W-:Y:S05]  /*d1b0*/  @!P6 BRA `(.L_x_427) ;  /* 0x0000000000f4e947 */ /* 0x000fea0003800000 */
[----:B------:R-:W-:-:S04]  /*d1c0*/  ISETP.NE.U32.AND P0, PT, R2, RZ, PT ;  /* 0x000000ff0200720c */ /* 0x000fc80003f05070 */
[----:B------:R-:W-:-:S13]  /*d1d0*/  ISETP.NE.AND.EX P0, PT, R3, RZ, PT, P0 ;  /* 0x000000ff0300720c */ /* 0x000fda0003f05300 */
[----:B------:R-:W-:Y:S05]  /*d1e0*/  @!P0 BRA `(.L_x_429) ;  /* 0x0000000000508947 */ /* 0x000fea0003800000 */
[----:B------:R-:W2:Y:S01]  /*d1f0*/  LDC R6, c[0x0][0x43c] ;  /* 0x00010f00ff067b82 */ /* 0x000ea20000000800 */
[----:B------:R-:W-:Y:S01]  /*d200*/  IMAD.MOV.U32 R9, RZ, RZ, R0 ;  /* 0x000000ffff097224 */ /* 0x000fe200078e0000 */
[----:B------:R-:W-:-:S03]  /*d210*/  ULDC.64 UR4, c[0x0][0x428] ;  /* 0x00010a0000047ab9 */ /* 0x000fc60000000a00 */
[----:B----4-:R-:W-:Y:S01]  /*d220*/  IMAD.MOV.U32 R0, RZ, RZ, R9 ;  /* 0x000000ffff007224 */ /* 0x010fe200078e0009 */
[----:B--2---:R-:W-:-:S13]  /*d230*/  ISETP.NE.AND P0, PT, R6, 0x1, PT ;  /* 0x000000010600780c */ /* 0x004fda0003f05270 */
[----:B------:R-:W2:Y:S02]  /*d240*/  @P0 LDC.64 R4, c[0x0][0x440] ;  /* 0x00011000ff040b82 */ /* 0x000ea40000000a00 */
[----:B--2---:R-:W-:-:S05]  /*d250*/  @P0 IMAD.HI.U32 R4, R9, R4, RZ ;  /* 0x0000000409040227 */ /* 0x004fca00078e00ff */
[----:B------:R-:W-:-:S04]  /*d260*/  @P0 SHF.R.U32.HI R0, RZ, R5, R4 ;  /* 0x00000005ff000219 */ /* 0x000fc80000011604 */
[--C-:B------:R-:W-:Y:S01]  /*d270*/  SHF.R.S32.HI R5, RZ, 0x1f, R0.reuse ;  /* 0x0000001fff057819 */ /* 0x100fe20000011400 */
[----:B------:R-:W-:-:S04]  /*d280*/  IMAD.MOV R4, RZ, RZ, -R0 ;  /* 0x000000ffff047224 */ /* 0x000fc800078e0a00 */
[----:B------:R-:W-:Y:S02]  /*d290*/  IMAD R9, R6, R4, R9 ;  /* 0x0000000406097224 */ /* 0x000fe400078e0209 */
[----:B------:R-:W-:Y:S02]  /*d2a0*/  IMAD R6, R8, UR4, RZ ;  /* 0x0000000408067c24 */ /* 0x000fe4000f8e02ff */
[----:B------:R-:W-:Y:S01]  /*d2b0*/  IMAD.MOV.U32 R4, RZ, RZ, R0 ;  /* 0x000000ffff047224 */ /* 0x000fe200078e0000 */
[----:B------:R2:W-:Y:S01]  /*d2c0*/  STL [R1+0x2c], R9 ;  /* 0x00002c0901007387 */ /* 0x0005e20000100800 */
[C---:B------:R-:W-:Y:S02]  /*d2d0*/  IMAD R0, R7.reuse, UR5, R6 ;  /* 0x0000000507007c24 */ /* 0x040fe4000f8e0206 */
[----:B------:R-:W-:-:S04]  /*d2e0*/  IMAD.WIDE.U32 R4, R7, UR4, R4 ;  /* 0x0000000407047c25 */ /* 0x000fc8000f8e0004 */
[----:B------:R-:W-:Y:S01]  /*d2f0*/  IMAD.IADD R0, R5, 0x1, R0 ;  /* 0x0000000105007824 */ /* 0x000fe200078e0200 */
[----:B------:R-:W-:-:S04]  /*d300*/  LEA R2, P0, R4, R2, 0x2 ;  /* 0x0000000204027211 */ /* 0x000fc800078010ff */
[----:B------:R-:W-:-:S05]  /*d310*/  LEA.HI.X R3, R4, R3, R0, 0x2, P0 ;  /* 0x0000000304037211 */ /* 0x000fca00000f1400 */
[----:B------:R2:W5:Y:S04]  /*d320*/  LDG.E R16, desc[UR40][R2.64] ;  /* 0x0000002802107981 */ /* 0x000568000c1e1900 */
.L_x_429:
[----:B--2---:R-:W2:Y:S01]  /*d330*/  LDL R2, [R1+0x10] ;  /* 0x0000100001027983 */ /* 0x004ea20000100800 */
[----:B----4-:R-:W-:Y:S01]  /*d340*/  IMAD R0, R19, 0x8, R18 ;  /* 0x0000000813007824 */ /* 0x010fe200078e0212 */
[----:B--2---:R-:W-:-:S04]  /*d350*/  SHF.L.U32 R2, R2, 0x1f, RZ ;  /* 0x0000001f02027819 */ /* 0x004fc800000006ff */
[----:B------:R-:W2:Y:S02]  /*d360*/  SYNCS.PHASECHK.TRANS64.TRYWAIT P0, [R0+URZ+0x22840], R2 ;  /* 0x02284002000075a7 */ /* 0x000ea4000800017f */
[----:B--2---:R-:W-:Y:S05]  /*d370*/  @!P0 BRA `(.L_x_430) ;  /* 0x00000048005c8947 */ /* 0x004fea0003800000 */
.L_x_534:
[----:B------:R-:W3:Y:S02]  /*d380*/  S2R R3, SR_TID.X ;  /* 0x0000000000037919 */ /* 0x000ee40000002100 */
[----:B---3--:R-:W-:-:S04]  /*d390*/  LOP3.LUT R3, R3, 0x7f, RZ, 0xc0, !PT ;  /* 0x0000007f03037812 */ /* 0x008fc800078ec0ff */
[----:B------:R-:W-:-:S13]  /*d3a0*/  ISETP.NE.AND P0, PT, R3, RZ, PT ;  /* 0x000000ff0300720c */ /* 0x000fda0003f05270 */
[----:B------:R-:W-:Y:S05]  /*d3b0*/  @P0 BRA `(.L_x_431) ;  /* 0x00000000001c0947 */ /* 0x000fea0003800000 */
[----:B------:R-:W3:Y:S01]  /*d3c0*/  S2R R3, SR_TID.X ;  /* 0x0000000000037919 */ /* 0x000ee20000002100 */
[----:B--2---:R-:W-:-:S04]  /*d3d0*/  IMAD.MOV.U32 R2, RZ, RZ, 0x3000 ;  /* 0x00003000ff027424 */ /* 0x004fc800078e00ff */
[----:B------:R4:W-:Y:S01]  /*d3e0*/  SYNCS.ARRIVE.TRANS64 RZ, [R0+URZ+0x22830], R2 ;  /* 0x0228300200ff79a7 */ /* 0x0009e2000800003f */
[----:B---3--:R-:W-:-:S04]  /*d3f0*/  LOP3.LUT R3, R3, 0x1f, RZ, 0xc0, !PT ;  /* 0x0000001f03037812 */ /* 0x008fc800078ec0ff */
[----:B------:R-:W-:-:S13]  /*d400*/  ISETP.NE.AND P0, PT, R3, RZ, PT ;  /* 0x000000ff0300720c */ /* 0x000fda0003f05270 */
[----:B----4-:R-:W-:Y:S05]  /*d410*/  @!P0 BRA `(.L_x_431) ;  /* 0x0000000000048947 */ /* 0x010fea0003800000 */
[----:B------:R-:W-:Y:S01]  /*d420*/  BPT.TRAP 0x1 ;  /* 0x000000040000795c */ /* 0x000fe20000300000 */
.L_x_431:
[----:B------:R-:W3:Y:S04]  /*d430*/  LDL R3, [R1+0x2c] ;  /* 0x00002c0001037983 */ /* 0x000ee80000100800 */
[----:B--2---:R-:W2:Y:S01]  /*d440*/  LDL R2, [R1+0x1c] ;  /* 0x00001c0001027983 */ /* 0x004ea20000100800 */
[----:B------:R-:W-:Y:S01]  /*d450*/  R2UR UR9, R0 ;  /* 0x00000000000972ca */ /* 0x000fe200000e0000 */
[----:B------:R-:W-:Y:S01]  /*d460*/  IMAD R0, R19, 0x3000, R18 ;  /* 0x0000300013007824 */ /* 0x000fe200078e0212 */
[----:B------:R-:W-:Y:S01]  /*d470*/  UIADD3 UR6, UP0, UR38, 0x370, URZ ;  /* 0x0000037026067890 */ /* 0x000fe2000ff1e03f */
[----:B------:R-:W-:Y:S01]  /*d480*/  R2UR UR12, R17 ;  /* 0x00000000110c72ca */ /* 0x000fe200000e0000 */
[----:B------:R-:W-:Y:S01]  /*d490*/  UMOV UR5, 0x14f00000 ;  /* 0x14f0000000057882 */ /* 0x000fe20000000000 */
[----:B-----5:R-:W-:Y:S01]  /*d4a0*/  R2UR UR13, R16 ;  /* 0x00000000100d72ca */ /* 0x020fe200000e0000 */
[----:B------:R-:W-:Y:S01]  /*d4b0*/  UIADD3.X UR7, URZ, UR39, URZ, UP0, !UPT ;  /* 0x000000273f077290 */ /* 0x000fe200087fe43f */
[----:B------:R-:W-:Y:S01]  /*d4c0*/  R2UR UR8, R0 ;  /* 0x00000000000872ca */ /* 0x000fe200000e0000 */
[----:B------:R-:W-:Y:S01]  /*d4d0*/  UMOV UR10, URZ ;  /* 0x0000003f000a7c82 */ /* 0x000fe20008000000 */
[----:B------:R-:W-:-:S04]  /*d4e0*/  PLOP3.LUT P0, PT, PT, PT, PT, 0x80, 0x0 ;  /* 0x000000000000781c */ /* 0x000fc80003f0f070 */
[----:B------:R-:W-:Y:S01]  /*d4f0*/  UIADD3 UR9, UR9, 0x22830, URZ ;  /* 0x0002283009097890 */ /* 0x000fe2000fffe03f */
[----:B------:R-:W-:-:S05]  /*d500*/  P2R R0, PR, RZ, 0x1 ;  /* 0x00000001ff007803 */ /* 0x000fca0000000000 */
[----:B------:R4:W-:Y:S01]  /*d510*/  STL [R1+0x18], R0 ;  /* 0x0000180001007387 */ /* 0x0009e20000100800 */
[----:B------:R-:W-:Y:S01]  /*d520*/  UIADD3 UR8, UR8, 0x1c400, URZ ;  /* 0x0001c40008087890 */ /* 0x000fe2000fffe03f */
[----:B---3--:R-:W-:Y:S02]  /*d530*/  R2UR UR11, R3 ;  /* 0x00000000030b72ca */ /* 0x008fe400000e0000 */
[----:B--2---:R-:W-:-:S13]  /*d540*/  R2UR UR4, R2 ;  /* 0x00000000020472ca */ /* 0x004fda00000e0000 */
[----:B------:R-:W-:-:S03]  /*d550*/  UIMAD UR11, UR11, 0x60, UR4 ;  /* 0x000000600b0b78a4 */ /* 0x000fc6000f8e0204 */
[----:B------:R-:W-:-:S06]  /*d560*/  UMOV UR4, 0x0 ;  /* 0x0000000000047882 */ /* 0x000fcc0000000000 */
[----:B------:R4:W-:Y:S02]  /*d570*/  UTMALDG.4D [UR8], [UR6], desc[UR4] ;  /* 0x00000408060075b4 */ /* 0x0009e40008019000 */
[----:B----4-:R-:W-:Y:S01]  /*d580*/  NOP ;  /* 0x0000000000007918 */ /* 0x010fe20000000000 */
.L_x_427:
[----:B------:R-:W2:Y:S04]  /*d590*/  LDL.LU R3, [R1+0x34] ;  /* 0x0000340001037983 */ /* 0x000ea80000300800 */
[----:B------:R-:W3:Y:S04]  /*d5a0*/  LDL.LU R5, [R1+0x24] ;  /* 0x0000240001057983 */ /* 0x000ee80000300800 */
[----:B----4-:R-:W4:Y:S01]  /*d5b0*/  LDL.LU R4, [R1+0x3c] ;  /* 0x00003c0001047983 */ /* 0x010f220000300800 */
[----:B------:R-:W-:Y:S05]  /*d5c0*/  WARPSYNC.ALL ;  /* 0x0000000000007948 */ /* 0x000fea0003800000 */
[----:B------:R-:W-:Y:S01]  /*d5d0*/  ULDC.64 UR6, c[0x0][0xa00] ;  /* 0x0002800000067ab9 */ /* 0x000fe20000000a00 */
[----:B------:R-:W-:Y:S01]  /*d5e0*/  ULDC.64 UR4, c[0x0][0x298] ;  /* 0x0000a60000047ab9 */ /* 0x000fe20000000a00 */
[----:B------:R-:W-:Y:S01]  /*d5f0*/  BAR.SYNC.DEFER_BLOCKING 0x8, 0x180 ;  /* 0x0206000000007b1d */ /* 0x000fe20000010000 */
[----:B------:R-:W-:Y:S01]  /*d600*/  ISETP.NE.U32.AND P0, PT, RZ, UR6, PT ;  /* 0x00000006ff007c0c */ /* 0x000fe2000bf05070 */
[----:B------:R-:W-:-:S03]  /*d610*/  VIADD R2, R18, 0x18400 ;  /* 0x0001840012027836 */ /* 0x000fc60000000000 */
[----:B------:R-:W-:Y:S01]  /*d620*/  ISETP.NE.AND.EX P0, PT, RZ, UR7, PT, P0 ;  /* 0x00000007ff007c0c */ /* 0x000fe2000bf05300 */
[----:B------:R-:W-:Y:S01]  /*d630*/  BSSY B6, `(.L_x_432) ;  /* 0x000001e000067945 */ /* 0x000fe20003800000 */
[----:B------:R-:W-:Y:S02]  /*d640*/  LOP3.LUT P1, RZ, R2, 0x3ff, RZ, 0xc0, !PT ;  /* 0x000003ff02ff7812 */ /* 0x000fe4000782c0ff */
[----:B--2---:R-:W-:Y:S02]  /*d650*/  SHF.R.S32.HI R0, RZ, 0x1f, R3 ;  /* 0x0000001fff007819 */ /* 0x004fe40000011403 */
[----:B---3--:R-:W-:-:S03]  /*d660*/  SEL R5, R5, RZ, !P0 ;  /* 0x000000ff05057207 */ /* 0x008fc60004000000 */
[----:B------:R-:W-:Y:S01]  /*d670*/  IMAD R0, R0, UR4, RZ ;  /* 0x0000000400007c24 */ /* 0x000fe2000f8e02ff */
[----:B----4-:R-:W-:-:S03]  /*d680*/  SEL R4, R4, RZ, !P0 ;  /* 0x000000ff04047207 */ /* 0x010fc60004000000 */
[C---:B------:R-:W-:Y:S02]  /*d690*/  IMAD R0, R3.reuse, UR5, R0 ;  /* 0x0000000503007c24 */ /* 0x040fe4000f8e0200 */
[----:B------:R-:W-:-:S04]  /*d6a0*/  IMAD.WIDE.U32 R2, R3, UR4, RZ ;  /* 0x0000000403027c25 */ /* 0x000fc8000f8e00ff */
[----:B------:R-:W-:Y:S01]  /*d6b0*/  IMAD.IADD R0, R3, 0x1, R0 ;  /* 0x0000000103007824 */ /* 0x000fe200078e0200 */
[----:B------:R2:W-:Y:S04]  /*d6c0*/  STL.64 [R1+0x50], R2 ;  /* 0x0000500201007387 */ /* 0x0005e80000100a00 */
[----:B------:R2:W-:Y:S04]  /*d6d0*/  STL [R1+0x24], R5 ;  /* 0x0000240501007387 */ /* 0x0005e80000100800 */
[----:B------:R2:W-:Y:S04]  /*d6e0*/  STL [R1+0x3c], R4 ;  /* 0x00003c0401007387 */ /* 0x0005e80000100800 */
[----:B------:R2:W-:Y:S01]  /*d6f0*/  STL [R1+0x34], R0 ;  /* 0x0000340001007387 */ /* 0x0005e20000100800 */
[----:B------:R-:W-:Y:S05]  /*d700*/  @!P1 BRA `(.L_x_433) ;  /* 0x0000000000409947 */ /* 0x000fea0003800000 */
[----:B--2---:R-:W-:Y:S01]  /*d710*/  MOV R2, 0x0 ;  /* 0x0000000000027802 */ /* 0x004fe20000000f00 */
[----:B------:R-:W-:Y:S01]  /*d720*/  ULDC.64 UR6, c[0x4][0x98] ;  /* 0x0100260000067ab9 */ /* 0x000fe20000000a00 */
[----:B------:R-:W-:Y:S01]  /*d730*/  ULDC.64 UR8, c[0x4][0xa0] ;  /* 0x0100280000087ab9 */ /* 0x000fe20000000a00 */
[----:B------:R-:W-:Y:S01]  /*d740*/  ULDC.64 UR4, c[0x4][0x20] ;  /* 0x0100080000047ab9 */ /* 0x000fe20000000a00 */
[----:B------:R-:W-:Y:S02]  /*d750*/  IMAD.U32 R4, RZ, RZ, UR6 ;  /* 0x00000006ff047e24 */ /* 0x000fe4000f8e00ff */
        /* <DEDUP_REMOVED lines=11> */
.L_x_433:
[----:B------:R-:W-:Y:S05]  /*d810*/  BSYNC B6 ;  /* 0x0000000000067941 */ /* 0x000fea0003800000 */
.L_x_432:
[----:B--2---:R-:W2:Y:S01]  /*d820*/  LDL.LU R0, [R1+0x3c] ;  /* 0x00003c0001007983 */ /* 0x004ea20000300800 */
[----:B------:R-:W-:Y:S01]  /*d830*/  ULDC.64 UR4, c[0x0][0x2d8] ;  /* 0x0000b60000047ab9 */ /* 0x000fe20000000a00 */
[----:B------:R-:W3:Y:S01]  /*d840*/  LDC R8, c[0x0][0x448] ;  /* 0x00011200ff087b82 */ /* 0x000ee20000000800 */
[----:B------:R-:W-:Y:S01]  /*d850*/  ULDC UR6, c[0x0][0x2b8] ;  /* 0x0000ae0000067ab9 */ /* 0x000fe20000000800 */
[----:B------:R-:W4:Y:S04]  /*d860*/  LDL.LU R5, [R1+0x34] ;  /* 0x0000340001057983 */ /* 0x000f280000300800 */
[----:B------:R-:W4:Y:S04]  /*d870*/  LDL.LU.64 R2, [R1+0x50] ;  /* 0x0000500001027983 */ /* 0x000f280000300a00 */
[----:B------:R-:W2:Y:S01]  /*d880*/  LDL.LU R4, [R1+0x24] ;  /* 0x0000240001047983 */ /* 0x000ea20000300800 */
[----:B---3--:R-:W-:-:S13]  /*d890*/  ISETP.NE.AND P0, PT, R8, 0x1, PT ;  /* 0x000000010800780c */ /* 0x008fda0003f05270 */
[----:B------:R-:W3:Y:S01]  /*d8a0*/  @P0 LDC R7, c[0x0][0x450] ;  /* 0x00011400ff070b82 */ /* 0x000ee20000000800 */
[----:B----4-:R-:W-:Y:S02]  /*d8b0*/  IMAD.MOV.U32 R3, RZ, RZ, R5 ;  /* 0x000000ffff037224 */ /* 0x010fe400078e0005 */
[----:B------:R-:W4:Y:S01]  /*d8c0*/  LDL.LU R5, [R1+0x4] ;  /* 0x0000040001057983 */ /* 0x000f220000300800 */
[----:B------:R-:W-:-:S03]  /*d8d0*/  IMAD.WIDE.U32 R2, R17, UR4, R2 ;  /* 0x0000000411027c25 */ /* 0x000fc6000f8e0002 */
[----:B------:R0:W5:Y:S01]  /*d8e0*/  LDL R9, [R1+0x28] ;  /* 0x0000280001097983 */ /* 0x0001620000100800 */
[----:B------:R-:W-:Y:S01]  /*d8f0*/  IMAD R3, R17, UR5, R3 ;  /* 0x0000000511037c24 */ /* 0x000fe2000f8e0203 */
[----:B------:R-:W-:Y:S02]  /*d900*/  ULDC.64 UR4, c[0x0][0x2e0] ;  /* 0x0000b80000047ab9 */ /* 0x000fe40000000a00 */
[----:B--2---:R-:W-:Y:S02]  /*d910*/  IMAD R0, R0, UR4, RZ ;  /* 0x0000000400007c24 */ /* 0x004fe4000f8e02ff */
[----:B------:R-:W-:-:S04]  /*d920*/  IMAD.WIDE.U32 R2, R4, UR4, R2 ;  /* 0x0000000404027c25 */ /* 0x000fc8000f8e0002 */
[----:B------:R-:W-:Y:S01]  /*d930*/  IMAD R0, R4, UR5, R0 ;  /* 0x0000000504007c24 */ /* 0x000fe2000f8e0200 */
[----:B-1----:R-:W1:Y:S01]  /*d940*/  S2R R10, SR_TID.X ;  /* 0x00000000000a7919 */ /* 0x002e620000002100 */
[----:B------:R-:W-:Y:S02]  /*d950*/  ULDC.64 UR4, c[0x0][0x2d0] ;  /* 0x0000b40000047ab9 */ /* 0x000fe40000000a00 */
[----:B------:R-:W-:Y:S01]  /*d960*/  IMAD.IADD R3, R3, 0x1, R0 ;  /* 0x0000000103037824 */ /* 0x000fe200078e0200 */
[----:B------:R-:W2:Y:S02]  /*d970*/  S2R R4, SR_TID.X ;  /* 0x0000000000047919 */ /* 0x000ea40000002100 */
[----:B--2---:R-:W-:-:S04]  /*d980*/  LOP3.LUT R4, R4, 0x7f, RZ, 0xc0, !PT ;  /* 0x0000007f04047812 */ /* 0x004fc800078ec0ff */
[----:B------:R-:W-:Y:S02]  /*d990*/  SHF.R.U32.HI R6, RZ, 0x3, R4 ;  /* 0x00000003ff067819 */ /* 0x000fe40000011604 */
[----:B------:R-:W2:Y:S02]  /*d9a0*/  S2R R4, SR_TID.X ;  /* 0x0000000000047919 */ /* 0x000ea40000002100 */
[----:B--2---:R-:W-:-:S05]  /*d9b0*/  IMAD.SHL.U32 R4, R4, 0x10, RZ ;  /* 0x0000001004047824 */ /* 0x004fca00078e00ff */
[----:B------:R-:W-:Y:S02]  /*d9c0*/  LOP3.LUT R4, R6, 0x70, R4, 0xf8, !PT ;  /* 0x0000007006047812 */ /* 0x000fe400078ef804 */
[----:B------:R-:W2:Y:S01]  /*d9d0*/  @P0 LDC R6, c[0x0][0x44c] ;  /* 0x00011300ff060b82 */ /* 0x000ea20000000800 */
[----:B-1----:R-:W-:-:S05]  /*d9e0*/  IMAD.SHL.U32 R10, R10, 0x8, RZ ;  /* 0x000000080a0a7824 */ /* 0x002fca00078e00ff */
[----:B------:R-:W-:Y:S01]  /*d9f0*/  LOP3.LUT R10, R10, 0x38, RZ, 0xc0, !PT ;  /* 0x000000380a0a7812 */ /* 0x000fe200078ec0ff */
[----:B----4-:R-:W-:-:S05]  /*da00*/  IMAD.SHL.U32 R5, R5, 0x80, RZ ;  /* 0x0000008005057824 */ /* 0x010fca00078e00ff */
[----:B------:R-:W-:-:S05]  /*da10*/  LOP3.LUT R0, R4, R5, RZ, 0xfc, !PT ;  /* 0x0000000504007212 */ /* 0x000fca00078efcff */
[----:B--2---:R-:W-:-:S04]  /*da20*/  @P0 IMAD.HI.U32 R6, R0, R6, RZ ;  /* 0x0000000600060227 */ /* 0x004fc800078e00ff */
[----:B------:R-:W-:Y:S01]  /*da30*/  IMAD.MOV.U32 R4, RZ, RZ, R0 ;  /* 0x000000ffff047224 */ /* 0x000fe200078e0000 */
[----:B---3--:R-:W-:-:S05]  /*da40*/  @P0 SHF.R.U32.HI R4, RZ, R7, R6 ;  /* 0x00000007ff040219 */ /* 0x008fca0000011606 */
[----:B------:R-:W-:-:S04]  /*da50*/  IMAD.MOV R6, RZ, RZ, -R4 ;  /* 0x000000ffff067224 */ /* 0x000fc800078e0a04 */
[----:B------:R-:W-:Y:S01]  /*da60*/  IMAD R0, R8, R6, R0 ;  /* 0x0000000608007224 */ /* 0x000fe200078e0200 */
[----:B------:R-:W-:Y:S01]  /*da70*/  SHF.R.S32.HI R6, RZ, 0x1f, R4 ;  /* 0x0000001fff067819 */ /* 0x000fe20000011404 */
[----:B------:R-:W-:-:S04]  /*da80*/  IMAD.WIDE.U32 R2, R4, UR4, R2 ;  /* 0x0000000404027c25 */ /* 0x000fc8000f8e0002 */
[----:B------:R-:W-:-:S04]  /*da90*/  IMAD R6, R6, UR4, RZ ;  /* 0x0000000406067c24 */ /* 0x000fc8000f8e02ff */
[----:B------:R-:W-:Y:S01]  /*daa0*/  IMAD R4, R4, UR5, R6 ;  /* 0x0000000504047c24 */ /* 0x000fe2000f8e0206 */
[----:B------:R-:W-:-:S03]  /*dab0*/  ULDC.64 UR4, c[0x0][0x2c8] ;  /* 0x0000b20000047ab9 */ /* 0x000fc60000000a00 */
[----:B------:R-:W-:Y:S01]  /*dac0*/  IMAD.IADD R3, R3, 0x1, R4 ;  /* 0x0000000103037824 */ /* 0x000fe200078e0204 */
[----:B------:R-:W-:-:S05]  /*dad0*/  SHF.R.S32.HI R4, RZ, 0x1f, R0 ;  /* 0x0000001fff047819 */ /* 0x000fca0000011400 */
[----:B------:R-:W-:Y:S02]  /*dae0*/  IMAD R4, R4, UR4, RZ ;  /* 0x0000000404047c24 */ /* 0x000fe4000f8e02ff */
[----:B------:R-:W-:-:S04]  /*daf0*/  IMAD.WIDE.U32 R2, R0, UR4, R2 ;  /* 0x0000000400027c25 */ /* 0x000fc8000f8e0002 */
[----:B------:R-:W-:Y:S01]  /*db00*/  IMAD R4, R0, UR5, R4 ;  /* 0x0000000500047c24 */ /* 0x000fe2000f8e0204 */
[----:B------:R-:W-:Y:S02]  /*db10*/  ULDC.64 UR4, c[0x0][0x280] ;  /* 0x0000a00000047ab9 */ /* 0x000fe40000000a00 */
[----:B------:R-:W-:Y:S01]  /*db20*/  LEA R0, P1, R2, UR4, 0x1 ;  /* 0x0000000402007c11 */ /* 0x000fe2000f8208ff */
[----:B------:R-:W-:Y:S01]  /*db30*/  IMAD.IADD R4, R3, 0x1, R4 ;  /* 0x0000000103047824 */ /* 0x000fe200078e0204 */
[----:B------:R-:W-:Y:S01]  /*db40*/  UMOV UR4, 0xffffffff ;  /* 0xffffffff00047882 */ /* 0x000fe20000000000 */
[----:B------:R-:W-:-:S03]  /*db50*/  ISETP.GE.AND P0, PT, R10, UR6, PT ;  /* 0x000000060a007c0c */ /* 0x000fc6000bf06270 */
[----:B------:R-:W-:Y:S01]  /*db60*/  LEA.HI.X R2, R2, UR5, R4, 0x1, P1 ;  /* 0x0000000502027c11 */ /* 0x000fe200088f0c04 */
[----:B0-----:R-:W-:Y:S09]  /*db70*/  BRA.DIV UR4, `(.L_x_434) ;  /* 0x0000004204707947 */ /* 0x001ff2000b800000 */
[----:B------:R-:W2:Y:S01]  /*db80*/  LDL.LU R6, [R1+0x44] ;  /* 0x0000440001067983 */ /* 0x000ea20000300800 */
[----:B------:R-:W0:Y:S02]  /*db90*/  S2R R7, SR_TID.X ;  /* 0x0000000000077919 */ /* 0x000e240000002100 */
[----:B0-----:R-:W-:-:S04]  /*dba0*/  LOP3.LUT R7, R7, 0x7f, RZ, 0xc0, !PT ;  /* 0x0000007f07077812 */ /* 0x001fc800078ec0ff */
[----:B------:R-:W-:Y:S02]  /*dbb0*/  SHF.R.U32.HI R11, RZ, 0x3, R7 ;  /* 0x00000003ff0b7819 */ /* 0x000fe40000011607 */
[----:B------:R-:W0:Y:S03]  /*dbc0*/  SHFL.IDX PT, R7, R0, RZ, 0x181f ;  /* 0x00181fff00077589 */ /* 0x000e2600000e0000 */
[----:B------:R-:W-:-:S04]  /*dbd0*/  IMAD.IADD R3, R11, 0x1, R5 ;  /* 0x000000010b037824 */ /* 0x000fc800078e0205 */
[C---:B------:R-:W-:Y:S02]  /*dbe0*/  VIADD R5, R3.reuse, 0x10 ;  /* 0x0000001003057836 */ /* 0x040fe40000000000 */
[----:B--2---:R-:W-:Y:S02]  /*dbf0*/  IMAD R4, R6, R8, RZ ;  /* 0x0000000806047224 */ /* 0x004fe400078e02ff */
[----:B------:R-:W1:Y:S03]  /*dc00*/  SHFL.IDX PT, R6, R2, RZ, 0x181f ;  /* 0x00181fff02067589 */ /* 0x000e6600000e0000 */
[----:B------:R-:W-:-:S13]  /*dc10*/  ISETP.GE.AND P1, PT, R3, R4, PT ;  /* 0x000000040300720c */ /* 0x000fda0003f26270 */
[----:B0-----:R-:W-:-:S05]  /*dc20*/  @!P1 LEA R7, P2, R10, R7, 0x1 ;  /* 0x000000070a079211 */ /* 0x001fca00078408ff */
[----:B-1----:R-:W-:-:S05]  /*dc30*/  @!P1 IMAD.X R6, RZ, RZ, R6, P2 ;  /* 0x000000ffff069224 */ /* 0x002fca00010e0606 */
[----:B------:R-:W-:-:S04]  /*dc40*/  @!P1 LOP3.LUT R7, R7, R6, RZ, 0x3c, !PT ;  /* 0x0000000607079212 */ /* 0x000fc800078e3cff */
[----:B------:R-:W-:-:S04]  /*dc50*/  @!P1 LOP3.LUT R6, R7, R6, RZ, 0x3c, !PT ;  /* 0x0000000607069212 */ /* 0x000fc800078e3cff */
[----:B------:R-:W-:-:S05]  /*dc60*/  @!P1 LOP3.LUT R7, R7, R6, RZ, 0x3c, !PT ;  /* 0x0000000607079212 */ /* 0x000fca00078e3cff */
[----:B------:R-:W-:Y:S01]  /*dc70*/  @!PT LDS RZ, [RZ] ;  /* 0x00000000fffff984 */ /* 0x000fe20000000800 */
[----:B-----5:R0:W-:Y:S01]  /*dc80*/  @!P1 LDGSTS.E.BYPASS.LTC128B.128 [R9+0x18400], desc[UR40][R6.64], !P0 ;  /* 0x1840000006099fae */ /* 0x0201e2000c101d68 */
[----:B------:R-:W-:-:S03]  /*dc90*/  ISETP.GE.AND P1, PT, R5, R4, PT ;  /* 0x000000040500720c */ /* 0x000fc60003f26270 */
[----:B------:R-:W1:Y:S04]  /*dca0*/  SHFL.IDX PT, R5, R0, 0x1, 0x181f ;  /* 0x00381f0000057f89 */ /* 0x000e6800000e0000 */
[----:B0-----:R-:W0:Y:S06]  /*dcb0*/  SHFL.IDX PT, R6, R2, 0x1, 0x181f ;  /* 0x00381f0002067f89 */ /* 0x001e2c00000e0000 */
[----:B-1----:R-:W-:-:S05]  /*dcc0*/  @!P1 LEA R5, P2, R10, R5, 0x1 ;  /* 0x000000050a059211 */ /* 0x002fca00078408ff */
[----:B0-----:R-:W-:-:S04]  /*dcd0*/  @!P1 IMAD.X R6, RZ, RZ, R6, P2 ;  /* 0x000000ffff069224 */ /* 0x001fc800010e0606 */
[----:B------:R-:W-:Y:S02]  /*dce0*/  @!P1 IMAD.MOV.U32 R7, RZ, RZ, R6 ;  /* 0x000000ffff079224 */ /* 0x000fe400078e0006 */
[----:B------:R-:W-:Y:S02]  /*dcf0*/  @!P1 IMAD.MOV.U32 R6, RZ, RZ, R5 ;  /* 0x000000ffff069224 */ /* 0x000fe400078e0005 */
[----:B------:R-:W-:-:S03]  /*dd00*/  VIADD R5, R3, 0x20 ;  /* 0x0000002003057836 */ /* 0x000fc60000000000 */
[----:B------:R0:W-:Y:S02]  /*dd10*/  @!P1 LDGSTS.E.BYPASS.LTC128B.128 [R9+0x18c00], desc[UR40][R6.64], !P0 ;  /* 0x18c0000006099fae */ /* 0x0001e4000c101d68 */
[----:B------:R-:W-:Y:S02]  /*dd20*/  ISETP.GE.AND P1, PT, R5, R4, PT ;  /* 0x000000040500720c */ /* 0x000fe40003f26270 */
[----:B------:R-:W1:Y:S04]  /*dd30*/  SHFL.IDX PT, R5, R0, 0x2, 0x181f ;  /* 0x00581f0000057f89 */ /* 0x000e6800000e0000 */
[----:B0-----:R-:W0:Y:S07]  /*dd40*/  SHFL.IDX PT, R6, R2, 0x2, 0x181f ;  /* 0x00581f0002067f89 */ /* 0x001e2e00000e0000 */
        /* <DEDUP_REMOVED lines=39> */
[----:B------:R-:W-:Y:S01]  /*dfc0*/  @!P1 IMAD.MOV.U32 R6, RZ, RZ, R5 ;  /* 0x000000ffff069224 */ /* 0x000fe200078e0005 */
[----:B------:R-:W0:Y:S04]  /*dfd0*/  SHFL.IDX PT, R0, R0, 0x7, 0x181f ;  /* 0x00f81f0000007f89 */ /* 0x000e2800000e0000 */
[----:B------:R1:W-:Y:S04]  /*dfe0*/  @!P1 LDGSTS.E.BYPASS.LTC128B.128 [R9+0x1b400], desc[UR40][R6.64], !P0 ;  /* 0x1b40000006099fae */ /* 0x0003e8000c101d68 */
[----:B------:R1:W2:Y:S02]  /*dff0*/  SHFL.IDX PT, R5, R2, 0x7, 0x181f ;  /* 0x00f81f0002057f89 */ /* 0x0002a400000e0000 */
.L_x_551:
[----:B------:R-:W-:-:S05]  /*e000*/  VIADD R3, R3, 0x70 ;  /* 0x0000007003037836 */ /* 0x000fca0000000000 */
[----:B------:R-:W-:-:S13]  /*e010*/  ISETP.GE.AND P1, PT, R3, R4, PT ;  /* 0x000000040300720c */ /* 0x000fda0003f26270 */
[----:B01----:R-:W-:-:S05]  /*e020*/  @!P1 LEA R2, P2, R10, R0, 0x1 ;  /* 0x000000000a029211 */ /* 0x003fca00078408ff */
[----:B--2---:R-:W-:-:S05]  /*e030*/  @!P1 IMAD.X R3, RZ, RZ, R5, P2 ;  /* 0x000000ffff039224 */ /* 0x004fca00010e0605 */
[----:B------:R-:W-:Y:S01]  /*e040*/  @!PT LDS RZ, [RZ] ;  /* 0x00000000fffff984 */ /* 0x000fe20000000800 */
[----:B------:R-:W-:Y:S01]  /*e050*/  @!PT LDS RZ, [RZ] ;  /* 0x00000000fffff984 */ /* 0x000fe20000000800 */
[----:B------:R-:W-:Y:S01]  /*e060*/  @!PT LDS RZ, [RZ] ;  /* 0x00000000fffff984 */ /* 0x000fe20000000800 */
[----:B------:R0:W-:Y:S01]  /*e070*/  @!P1 LDGSTS.E.BYPASS.LTC128B.128 [R9+0x1bc00], desc[UR40][R2.64], !P0 ;  /* 0x1bc0000002099fae */ /* 0x0001e2000c101d68 */
[----:B------:R-:W-:Y:S01]  /*e080*/  PLOP3.LUT P0, PT, PT, PT, PT, 0x80, 0x0 ;  /* 0x000000000000781c */ /* 0x000fe20003f0f070 */
[----:B------:R-:W-:-:S12]  /*e090*/  NOP ;  /* 0x0000000000007918 */ /* 0x000fd80000000000 */
.L_x_435:
[----:B------:R-:W-:Y:S02]  /*e0a0*/  PLOP3.LUT P1, PT, P1, P0, PT, 0xa2, 0x0 ;  /* 0x000000000000781c */ /* 0x000fe40000f21472 */
[----:B------:R-:W-:-:S08]  /*e0b0*/  @P0 R2UR P1, UR4, R18 ;  /* 0x00000000120402ca */ /* 0x000fd00000020000 */
[----:B------:R-:W-:-:S05]  /*e0c0*/  @P0 PLOP3.LUT P0, PT, P1, PT, PT, 0x80, 0x0 ;  /* 0x000000000000081c */ /* 0x000fca0000f0f070 */
[----:B------:R-:W-:Y:S01]  /*e0d0*/  @!P1 SYNCS.ARRIVE.TRANS64.RED.A0T1 RZ, [UR4+0x22800], RZ ;  /* 0x022800ffffff99a7 */ /* 0x000fe20008200404 */
[----:B------:R-:W-:Y:S07]  /*e0e0*/  @!P1 ARRIVES.LDGSTSBAR.64.TRANSCNT [UR4+0x22800] ;  /* 0x02280000ff0099b0 */ /* 0x000fee0008000a84 */
[----:B------:R-:W-:Y:S05]  /*e0f0*/  @P0 BRA.U.ANY `(.L_x_435) ;  /* 0xfffffffd00e80947 */ /* 0x000fea000393ffff */
[----:B0-----:R-:W2:Y:S02]  /*e100*/  LDL.LU R2, [R1+0x48] ;  /* 0x0000480001027983 */ /* 0x001ea40000300800 */
[----:B--2---:R-:W-:-:S05]  /*e110*/  VIADD R2, R2, 0x1 ;  /* 0x0000000102027836 */ /* 0x004fca0000000000 */
[----:B------:R0:W-:Y:S01]  /*e120*/  STL [R1+0x48], R2 ;  /* 0x0000480201007387 */ /* 0x0001e20000100800 */
[----:B------:R-:W-:-:S04]  /*e130*/  LEA.HI R0, R2, R2, RZ, 0x1 ;  /* 0x0000000202007211 */ /* 0x000fc800078f08ff */
[----:B------:R-:W-:-:S05]  /*e140*/  LOP3.LUT R0, R0, 0xfffffffe, RZ, 0xc0, !PT ;  /* 0xfffffffe00007812 */ /* 0x000fca00078ec0ff */
[----:B------:R-:W-:-:S05]  /*e150*/  IMAD.IADD R0, R2, 0x1, -R0 ;  /* 0x0000000102007824 */ /* 0x000fca00078e0a00 */
[----:B------:R-:W-:Y:S01]  /*e160*/  SHF.L.U32 R0, R0, 0x1f, RZ ;  /* 0x0000001f00007819 */ /* 0x000fe200000006ff */
[----:B------:R-:W-:Y:S01]  /*e170*/  NOP ;  /* 0x0000000000007918 */ /* 0x000fe20000000000 */
[----:B------:R0:W-:Y:S01]  /*e180*/  SYNCS.ARRIVE.TRANS64.A1T0 RZ, [R18+URZ+0x22800], RZ ;  /* 0x022800ff12ff79a7 */ /* 0x0001e2000810003f */
[----:B------:R-:W-:Y:S01]  /*e190*/  BSSY B0, `(.L_x_436) ;  /* 0x0000003000007945 */ /* 0x000fe20003800000 */
[----:B------:R-:W1:Y:S03]  /*e1a0*/  SYNCS.PHASECHK.TRANS64.TRYWAIT P0, [R18+URZ+0x22820], R0 ;  /* 0x02282000120075a7 */ /* 0x000e66000800017f */
[----:B01----:R-:W-:Y:S05]  /*e1b0*/  @!P0 BRA `(.L_x_437) ;  /* 0x00000044007c8947 */ /* 0x003fea0003800000 */
.L_x_552:
[----:B------:R-:W-:Y:S05]  /*e1c0*/  BSYNC B0 ;  /* 0x0000000000007941 */ /* 0x000fea0003800000 */
.L_x_436:
[----:B------:R-:W2:Y:S01]  /*e1d0*/  LDL R2, [R1+0x18] ;  /* 0x0000180001027983 */ /* 0x000ea20000100800 */
[----:B------:R-:W-:Y:S01]  /*e1e0*/  BSSY B0, `(.L_x_438) ;  /* 0x000005a000007945 */ /* 0x000fe20003800000 */
[----:B--2---:R-:W-:-:S13]  /*e1f0*/  ISETP.NE.AND P0, PT, R2, RZ, PT ;  /* 0x000000ff0200720c */ /* 0x004fda0003f05270 */
[----:B------:R-:W-:Y:S05]  /*e200*/  @!P0 BRA `(.L_x_439) ;  /* 0x00000004005c8947 */ /* 0x000fea0003800000 */
[----:B------:R-:W0:Y:S01]  /*e210*/  LDL R4, [R1+0x10] ;  /* 0x0000100001047983 */ /* 0x000e220000100800 */
[----:B------:R-:W-:Y:S01]  /*e220*/  IMAD R2, R19, 0x8, R18 ;  /* 0x0000000813027824 */ /* 0x000fe200078e0212 */
[----:B------:R-:W-:Y:S01]  /*e230*/  BSSY B1, `(.L_x_440) ;  /* 0x0000007000017945 */ /* 0x000fe20003800000 */
[----:B------:R-:W1:Y:S02]  /*e240*/  S2R R3, SR_TID.X ;  /* 0x0000000000037919 */ /* 0x000e640000002100 */
[----:B-1----:R-:W-:-:S04]  /*e250*/  LOP3.LUT R3, R3, 0x7f, RZ, 0xc0, !PT ;  /* 0x0000007f03037812 */ /* 0x002fc800078ec0ff */
[----:B------:R-:W-:Y:S02]  /*e260*/  ISETP.NE.AND P1, PT, R3, RZ, PT ;  /* 0x000000ff0300720c */ /* 0x000fe40003f25270 */
[----:B0-----:R-:W-:-:S04]  /*e270*/  SHF.L.U32 R0, R4, 0x1f, RZ ;  /* 0x0000001f04007819 */ /* 0x001fc800000006ff */
[----:B------:R-:W0:Y:S02]  /*e280*/  SYNCS.PHASECHK.TRANS64.TRYWAIT P0, [R2+URZ+0x22860], R0 ;  /* 0x02286000020075a7 */ /* 0x000e24000800017f */
[----:B0-----:R-:W-:Y:S05]  /*e290*/  @!P0 BRA `(.L_x_441) ;  /* 0x0000004400588947 */ /* 0x001fea0003800000 */
.L_x_553:
[----:B------:R-:W-:Y:S05]  /*e2a0*/  BSYNC B1 ;  /* 0x0000000000017941 */ /* 0x000fea0003800000 */
.L_x_440:
[----:B------:R-:W-:Y:S04]  /*e2b0*/  BSSY B1, `(.L_x_442) ;  /* 0x0000009000017945 */ /* 0x000fe80003800000 */
[----:B------:R-:W-:Y:S05]  /*e2c0*/  @P1 BRA `(.L_x_443) ;  /* 0x00000000001c1947 */ /* 0x000fea0003800000 */
[----:B------:R-:W1:Y:S01]  /*e2d0*/  S2R R3, SR_TID.X ;  /* 0x0000000000037919 */ /* 0x000e620000002100 */
[----:B0-----:R-:W-:-:S04]  /*e2e0*/  IMAD.MOV.U32 R0, RZ, RZ, 0xc000 ;  /* 0x0000c000ff007424 */ /* 0x001fc800078e00ff */
[----:B------:R2:W-:Y:S01]  /*e2f0*/  SYNCS.ARRIVE.TRANS64 RZ, [R2+URZ+0x22850], R0 ;  /* 0x0228500002ff79a7 */ /* 0x0005e2000800003f */
[----:B-1----:R-:W-:-:S04]  /*e300*/  LOP3.LUT R3, R3, 0x1f, RZ, 0xc0, !PT ;  /* 0x0000001f03037812 */ /* 0x002fc800078ec0ff */
[----:B------:R-:W-:-:S13]  /*e310*/  ISETP.NE.AND P0, PT, R3, RZ, PT ;  /* 0x000000ff0300720c */ /* 0x000fda0003f05270 */
[----:B--2---:R-:W-:Y:S05]  /*e320*/  @!P0 BRA `(.L_x_443) ;  /* 0x0000000000048947 */ /* 0x004fea0003800000 */
[----:B------:R-:W-:Y:S01]  /*e330*/  BPT.TRAP 0x1 ;  /* 0x000000040000795c */ /* 0x000fe20000300000 */
.L_x_443:
[----:B------:R-:W-:Y:S05]  /*e340*/  BSYNC B1 ;  /* 0x0000000000017941 */ /* 0x000fea0003800000 */
.L_x_442:
[----:B------:R-:W2:Y:S04]  /*e350*/  LDL R4, [R1+0x1c] ;  /* 0x00001c0001047983 */ /* 0x000ea80000100800 */
[----:B------:R-:W2:Y:S01]  /*e360*/  LDL.LU R3, [R1+0x2c] ;  /* 0x00002c0001037983 */ /* 0x000ea20000300800 */
[----:B0-----:R-:W-:Y:S01]  /*e370*/  IMAD R0, R19, 0xc000, R18 ;  /* 0x0000c00013007824 */ /* 0x001fe200078e0212 */
[----:B------:R-:W-:Y:S01]  /*e380*/  UIADD3 UR4, UP0, UR38, 0x470, URZ ;  /* 0x0000047026047890 */ /* 0x000fe2000ff1e03f */
[----:B------:R-:W-:Y:S01]  /*e390*/  PLOP3.LUT P0, PT, PT, PT, PT, 0x80, 0x0 ;  /* 0x000000000000781c */ /* 0x000fe20003f0f070 */
[----:B------:R-:W-:Y:S01]  /*e3a0*/  VIADD R2, R2, 0x22850 ;  /* 0x0002285002027836 */ /* 0x000fe20000000000 */
[----:B------:R-:W-:Y:S01]  /*e3b0*/  UMOV UR6, 0x0 ;  /* 0x0000000000067882 */ /* 0x000fe20000000000 */
[----:B------:R-:W-:Y:S01]  /*e3c0*/  UIADD3.X UR5, URZ, UR39, URZ, UP0, !UPT ;  /* 0x000000273f057290 */ /* 0x000fe200087fe43f */
[----:B------:R-:W-:Y:S01]  /*e3d0*/  UMOV UR7, 0x14f00000 ;  /* 0x14f0000000077882 */ /* 0x000fe20000000000 */
[----:B------:R-:W-:Y:S01]  /*e3e0*/  UMOV UR10, URZ ;  /* 0x0000003f000a7c82 */ /* 0x000fe20008000000 */
[----:B--2---:R-:W-:-:S02]  /*e3f0*/  IMAD R3, R3, 0x60, R4 ;  /* 0x0000006003037824 */ /* 0x004fc400078e0204 */
[----:B------:R-:W-:-:S07]  /*e400*/  VIADD R4, R0, 0x400 ;  /* 0x0000040000047836 */ /* 0x000fce0000000000 */
.L_x_444:
[----:B------:R-:W-:-:S13]  /*e410*/  @P0 ELECT P1, URZ, PT ;  /* 0x00000000003f082f */ /* 0x000fda0003820000 */
[----:B------:R-:W-:Y:S02]  /*e420*/  @P1 R2UR UR13, R16 ;  /* 0x00000000100d12ca */ /* 0x000fe400000e0000 */
[----:B------:R-:W-:Y:S02]  /*e430*/  @P1 R2UR UR12, R17 ;  /* 0x00000000110c12ca */ /* 0x000fe400000e0000 */
[----:B------:R-:W-:Y:S02]  /*e440*/  @P1 R2UR UR11, R3 ;  /* 0x00000000030b12ca */ /* 0x000fe400000e0000 */
[----:B------:R-:W-:Y:S02]  /*e450*/  @P1 R2UR UR9, R2 ;  /* 0x00000000020912ca */ /* 0x000fe400000e0000 */
[----:B------:R-:W-:Y:S02]  /*e460*/  @P1 R2UR UR8, R4 ;  /* 0x00000000040812ca */ /* 0x000fe400000e0000 */
[----:B------:R-:W-:-:S02]  /*e470*/  @P1 PLOP3.LUT P0, PT, P1, PT, PT, 0x8, 0x0 ;  /* 0x000000000000181c */ /* 0x000fc40000f0e170 */
[----:B------:R-:W-:-:S09]  /*e480*/  PLOP3.LUT P1, PT, PT, PT, PT, 0x8, 0x0 ;  /* 0x000000000000781c */ /* 0x000fd20003f2e170 */
[----:B------:R0:W-:Y:S02]  /*e490*/  UTMALDG.4D [UR8], [UR4], desc[UR6] ;  /* 0x00000608040075b4 */ /* 0x0001e40008019000 */
[----:B0-----:R-:W-:Y:S05]  /*e4a0*/  @P0 BRA.U.ANY `(.L_x_444) ;  /* 0xfffffffd00d80947 */ /* 0x001fea000393ffff */
[----:B------:R-:W-:Y:S01]  /*e4b0*/  PLOP3.LUT P0, PT, PT, PT, PT, 0x80, 0x0 ;  /* 0x000000000000781c */ /* 0x000fe20003f0f070 */
[----:B------:R-:W-:Y:S01]  /*e4c0*/  VIADD R4, R0, 0x3400 ;  /* 0x0000340000047836 */ /* 0x000fe20000000000 */
[----:B------:R-:W-:Y:S01]  /*e4d0*/  UMOV UR6, 0x0 ;  /* 0x0000000000067882 */ /* 0x000fe20000000000 */
[----:B------:R-:W-:Y:S01]  /*e4e0*/  UMOV UR7, 0x14f00000 ;  /* 0x14f0000000077882 */ /* 0x000fe20000000000 */
[----:B------:R-:W-:-:S09]  /*e4f0*/  UMOV UR10, 0x40 ;  /* 0x00000040000a7882 */ /* 0x000fd20000000000 */
.L_x_445:
        /* <DEDUP_REMOVED lines=15> */
.L_x_446:
        /* <DEDUP_REMOVED lines=15> */
.L_x_447:
        /* <DEDUP_REMOVED lines=9> */
[----:B-1----:R-:W-:Y:S05]  /*e770*/  @P0 BRA.U.ANY `(.L_x_447) ;  /* 0xfffffffd00d80947 */ /* 0x002fea000393ffff */
.L_x_439:
[----:B------:R-:W-:Y:S05]  /*e780*/  BSYNC B0 ;  /* 0x0000000000007941 */ /* 0x000fea0003800000 */
.L_x_438:
[----:B------:R-:W0:Y:S04]  /*e790*/  LDL R4, [R1+0x30] ;  /* 0x0000300001047983 */ /* 0x000e280000100800 */
[----:B------:R-:W2:Y:S01]  /*e7a0*/  LDL R5, [R1+0x20] ;  /* 0x0000200001057983 */ /* 0x000ea20000100800 */
[----:B------:R-:W-:Y:S01]  /*e7b0*/  BSSY B0, `(.L_x_448) ;  /* 0x00001f3000007945 */ /* 0x000fe20003800000 */
[----:B0-----:R-:W-:-:S05]  /*e7c0*/  VIADD R0, R4, 0xfffffffe ;  /* 0xfffffffe04007836 */ /* 0x001fca0000000000 */
[----:B--2---:R-:W-:-:S13]  /*e7d0*/  ISETP.GE.AND P0, PT, R0, R5, PT ;  /* 0x000000050000720c */ /* 0x004fda0003f06270 */
[----:B------:R-:W-:Y:S05]  /*e7e0*/  @!P0 BRA `(.L_x_449) ;  /* 0x0000001c00bc8947 */ /* 0x000fea0003800000 */
[----:B------:R-:W2:Y:S04]  /*e7f0*/  LDL.LU R7, [R1+0x58] ;  /* 0x0000580001077983 */ /* 0x000ea80000300800 */
[----:B------:R-:W3:Y:S04]  /*e800*/  LDL.LU R6, [R1+0x38] ;  /* 0x0000380001067983 */ /* 0x000ee80000300800 */
[----:B------:R-:W4:Y:S01]  /*e810*/  LDL.LU R4, [R1+0x40] ;  /* 0x0000400001047983 */ /* 0x000f220000300800 */
[----:B------:R-:W-:Y:S01]  /*e820*/  LOP3.LUT R8, RZ, R5, RZ, 0x33, !PT ;  /* 0x00000005ff087212 */ /* 0x000fe200078e33ff */
[----:B------:R-:W-:Y:S01]  /*e830*/  BSSY B2, `(.L_x_450) ;  /* 0x00000a8000027945 */ /* 0x000fe20003800000 */
[----:B--2---:R-:W-:-:S04]  /*e840*/  VIADD R2, R7, 0x1 ;  /* 0x0000000107027836 */ /* 0x004fc80000000000 */
[----:B---3--:R-:W-:-:S05]  /*e850*/  IMAD R2, R2, R6, RZ ;  /* 0x0000000602027224 */ /* 0x008fca00078e02ff */
[----:B----4-:R-:W-:-:S05]  /*e860*/  VIMNMX R4, R4, R2, PT ;  /* 0x0000000204047248 */ /* 0x010fca0003fe0100 */
[----:B------:R-:W-:-:S05]  /*e870*/  IMAD.MOV R2, RZ, RZ, -R4 ;  /* 0x000000ffff027224 */ /* 0x000fca00078e0a04 */
[----:B------:R-:W-:-:S05]  /*e880*/  VIADDMNMX R8, R2, 0x1, R8, !PT ;  /* 0x0000000102087846 */ /* 0x000fca0007800108 */
[----:B------:R-:W-:-:S05]  /*e890*/  IMAD.IADD R2, R4, 0x1, R8 ;  /* 0x0000000104027824 */ /* 0x000fca00078e0208 */
[----:B------:R-:W-:-:S04]  /*e8a0*/  LOP3.LUT R2, R2, 0x1, RZ, 0xc0, !PT ;  /* 0x0000000102027812 */ /* 0x000fc800078ec0ff */
[----:B------:R-:W-:-:S13]  /*e8b0*/  ISETP.NE.U32.AND P0, PT, R2, 0x1, PT ;  /* 0x000000010200780c */ /* 0x000fda0003f05070 */
[----:B------:R-:W-:Y:S05]  /*e8c0*/  @P0 BRA `(.L_x_451) ;  /* 0x0000000800780947 */ /* 0x000fea0003800000 */
[----:B------:R-:W2:Y:S04]  /*e8d0*/  LDL R5, [R1+0x18] ;  /* 0x0000180001057983 */ /* 0x000ea80000100800 */
[----:B------:R-:W3:Y:S01]  /*e8e0*/  LDL.LU R9, [R1+0x10] ;  /* 0x0000100001097983 */ /* 0x000ee20000300800 */
[----:B------:R-:W-:Y:S01]  /*e8f0*/  VIADD R19, R19, 0x1 ;  /* 0x0000000113137836 */ /* 0x000fe20000000000 */
[----:B------:R-:W-:Y:S04]  /*e900*/  BSSY B1, `(.L_x_452) ;  /* 0x0000098000017945 */ /* 0x000fe80003800000 */
[----:B------:R-:W-:-:S04]  /*e910*/  ISETP.NE.AND P0, PT, R19, 0x2, PT ;  /* 0x000000021300780c */ /* 0x000fc80003f05270 */
[----:B------:R-:W-:Y:S02]  /*e920*/  SEL R2, RZ, 0x1, P0 ;  /* 0x00000001ff027807 */ /* 0x000fe40000000000 */
[----:B------:R-:W-:Y:S02]  /*e930*/  SEL R19, R19, RZ, P0 ;  /* 0x000000ff13137207 */ /* 0x000fe40000000000 */
[----:B--2---:R-:W-:Y:S02]  /*e940*/  ISETP.NE.AND P2, PT, R5, RZ, PT ;  /* 0x000000ff0500720c */ /* 0x004fe40003f45270 */
[----:B---3--:R-:W-:-:S05]  /*e950*/  LOP3.LUT R9, R9, R2, RZ, 0x3c, !PT ;  /* 0x0000000209097212 */ /* 0x008fca00078e3cff */
[----:B------:R0:W-:Y:S06]  /*e960*/  STL [R1+0x10], R9 ;  /* 0x0000100901007387 */ /* 0x0001ec0000100800 */
[----:B------:R-:W-:Y:S05]  /*e970*/  @!P2 BRA `(.L_x_453) ;  /* 0x000000080040a947 */ /* 0x000fea0003800000 */
[----:B------:R-:W-:Y:S02]  /*e980*/  ULDC.64 UR4, c[0x0][0x418] ;  /* 0x0001060000047ab9 */ /* 0x000fe40000000a00 */
[----:B------:R-:W-:-:S04]  /*e990*/  ISETP.NE.U32.AND P0, PT, RZ, UR4, PT ;  /* 0x00000004ff007c0c */ /* 0x000fc8000bf05070 */
[----:B------:R-:W-:-:S13]  /*e9a0*/  ISETP.NE.AND.EX P0, PT, RZ, UR5, PT, P0 ;  /* 0x00000005ff007c0c */ /* 0x000fda000bf05300 */
[----:B------:R-:W-:Y:S05]  /*e9b0*/  @!P0 BRA `(.L_x_454) ;  /* 0x00000000004c8947 */ /* 0x000fea0003800000 */
[----:B------:R-:W2:Y:S01]  /*e9c0*/  LDL R10, [R1+0x14] ;  /* 0x00001400010a7983 */ /* 0x000ea20000100800 */
[----:B------:R-:W1:Y:S01]  /*e9d0*/  LDC R6, c[0x0][0x43c] ;  /* 0x00010f00ff067b82 */ /* 0x000e620000000800 */
[----:B------:R-:W-:Y:S02]  /*e9e0*/  ULDC.64 UR6, c[0x0][0x428] ;  /* 0x00010a0000067ab9 */ /* 0x000fe40000000a00 */
[----:B------:R-:W3:Y:S01]  /*e9f0*/  LDL R7, [R1+0x8] ;  /* 0x0000080001077983 */ /* 0x000ee20000100800 */
[----:B-1----:R-:W-:-:S13]  /*ea00*/  ISETP.NE.AND P0, PT, R6, 0x1, PT ;  /* 0x000000010600780c */ /* 0x002fda0003f05270 */
[----:B------:R-:W1:Y:S02]  /*ea10*/  @P0 LDC.64 R2, c[0x0][0x440] ;  /* 0x00011000ff020b82 */ /* 0x000e640000000a00 */
[----:B-1----:R-:W-:-:S04]  /*ea20*/  @P0 IMAD.HI.U32 R5, R0, R2, RZ ;  /* 0x0000000200050227 */ /* 0x002fc800078e00ff */
[----:B------:R-:W-:Y:S01]  /*ea30*/  IMAD.MOV.U32 R2, RZ, RZ, R0 ;  /* 0x000000ffff027224 */ /* 0x000fe200078e0000 */
[----:B------:R-:W-:-:S05]  /*ea40*/  @P0 SHF.R.U32.HI R2, RZ, R3, R5 ;  /* 0x00000003ff020219 */ /* 0x000fca0000011605 */
[----:B------:R-:W-:-:S04]  /*ea50*/  IMAD.MOV R3, RZ, RZ, -R2 ;  /* 0x000000ffff037224 */ /* 0x000fc800078e0a02 */
[----:B------:R-:W-:Y:S01]  /*ea60*/  IMAD R0, R6, R3, R0 ;  /* 0x0000000306007224 */ /* 0x000fe200078e0200 */
[----:B------:R-:W-:Y:S01]  /*ea70*/  SHF.R.S32.HI R3, RZ, 0x1f, R2 ;  /* 0x0000001fff037819 */ /* 0x000fe20000011402 */
[----:B--2---:R-:W-:-:S04]  /*ea80*/  IMAD R5, R10, UR6, RZ ;  /* 0x000000060a057c24 */ /* 0x004fc8000f8e02ff */
[C---:B---3--:R-:W-:Y:S02]  /*ea90*/  IMAD R5, R7.reuse, UR7, R5 ;  /* 0x0000000707057c24 */ /* 0x048fe4000f8e0205 */
[----:B------:R-:W-:-:S04]  /*eaa0*/  IMAD.WIDE.U32 R2, R7, UR6, R2 ;  /* 0x0000000607027c25 */ /* 0x000fc8000f8e0002 */
[----:B------:R-:W-:Y:S01]  /*eab0*/  IMAD.IADD R3, R5, 0x1, R3 ;  /* 0x0000000105037824 */ /* 0x000fe200078e0203 */
[----:B------:R-:W-:-:S04]  /*eac0*/  LEA R6, P0, R2, UR4, 0x2 ;  /* 0x0000000402067c11 */ /* 0x000fc8000f8010ff */
[----:B------:R-:W-:-:S05]  /*ead0*/  LEA.HI.X R7, R2, UR5, R3, 0x2, P0 ;  /* 0x0000000502077c11 */ /* 0x000fca00080f1403 */
[----:B------:R1:W5:Y:S04]  /*eae0*/  LDG.E R16, desc[UR40][R6.64] ;  /* 0x0000002806107981 */ /* 0x000368000c1e1900 */
.L_x_454:
[----:B------:R-:W-:Y:S01]  /*eaf0*/  IMAD R3, R19, 0x8, R18 ;  /* 0x0000000813037824 */ /* 0x000fe200078e0212 */
[----:B------:R-:W-:Y:S01]  /*eb00*/  SHF.L.U32 R2, R9, 0x1f, RZ ;  /* 0x0000001f09027819 */ /* 0x000fe200000006ff */
[----:B------:R-:W2:Y:S01]  /*eb10*/  S2R R5, SR_TID.X ;  /* 0x0000000000057919 */ /* 0x000ea20000002100 */
[----:B------:R-:W-:Y:S02]  /*eb20*/  BSSY B3, `(.L_x_455) ;  /* 0x0000005000037945 */ /* 0x000fe40003800000 */
[----:B------:R-:W3:Y:S01]  /*eb30*/  SYNCS.PHASECHK.TRANS64.TRYWAIT P0, [R3+URZ+0x22840], R2 ;  /* 0x02284002030075a7 */ /* 0x000ee2000800017f */
[----:B--2---:R-:W-:-:S04]  /*eb40*/  LOP3.LUT R5, R5, 0x7f, RZ, 0xc0, !PT ;  /* 0x0000007f05057812 */ /* 0x004fc800078ec0ff */
[----:B------:R-:W-:Y:S01]  /*eb50*/  ISETP.NE.AND P1, PT, R5, RZ, PT ;  /* 0x000000ff0500720c */ /* 0x000fe20003f25270 */
[----:B---3--:R-:W-:-:S12]  /*eb60*/  @!P0 BRA `(.L_x_456) ;  /* 0x0000003c00388947 */ /* 0x008fd80003800000 */
.L_x_554:
[----:B------:R-:W-:Y:S05]  /*eb70*/  BSYNC B3 ;  /* 0x0000000000037941 */ /* 0x000fea0003800000 */
.L_x_455:
[----:B------:R-:W-:Y:S04]  /*eb80*/  BSSY B3, `(.L_x_457) ;  /* 0x0000009000037945 */ /* 0x000fe80003800000 */
[----:B------:R-:W-:Y:S05]  /*eb90*/  @P1 BRA `(.L_x_458) ;  /* 0x00000000001c1947 */ /* 0x000fea0003800000 */
[----:B-1----:R-:W1:Y:S01]  /*eba0*/  S2R R6, SR_TID.X ;  /* 0x0000000000067919 */ /* 0x002e620000002100 */
[----:B------:R-:W-:-:S04]  /*ebb0*/  IMAD.MOV.U32 R5, RZ, RZ, 0x3000 ;  /* 0x00003000ff057424 */ /* 0x000fc800078e00ff */
[----:B------:R3:W-:Y:S01]  /*ebc0*/  SYNCS.ARRIVE.TRANS64 RZ, [R3+URZ+0x22830], R5 ;  /* 0x0228300503ff79a7 */ /* 0x0007e2000800003f */
[----:B-1----:R-:W-:-:S04]  /*ebd0*/  LOP3.LUT R6, R6, 0x1f, RZ, 0xc0, !PT ;  /* 0x0000001f06067812 */ /* 0x002fc800078ec0ff */
[----:B------:R-:W-:-:S13]  /*ebe0*/  ISETP.NE.AND P0, PT, R6, RZ, PT ;  /* 0x000000ff0600720c */ /* 0x000fda0003f05270 */
[----:B---3--:R-:W-:Y:S05]  /*ebf0*/  @!P0 BRA `(.L_x_458) ;  /* 0x0000000000048947 */ /* 0x008fea0003800000 */
[----:B------:R-:W-:Y:S01]  /*ec00*/  BPT.TRAP 0x1 ;  /* 0x000000040000795c */ /* 0x000fe20000300000 */
.L_x_458:
[----:B------:R-:W-:Y:S05]  /*ec10*/  BSYNC B3 ;  /* 0x0000000000037941 */ /* 0x000fea0003800000 */
.L_x_457:
[----:B-1----:R-:W3:Y:S01]  /*ec20*/  LDL R6, [R1+0x1c] ;  /* 0x00001c0001067983 */ /* 0x002ee20000100800 */
[----:B0-----:R-:W-:Y:S01]  /*ec30*/  IMAD.MOV.U32 R9, RZ, RZ, RZ ;  /* 0x000000ffff097224 */ /* 0x001fe200078e00ff */
[----:B------:R-:W-:Y:S01]  /*ec40*/  UIADD3 UR4, UP0, UR38, 0x370, URZ ;  /* 0x0000037026047890 */ /* 0x000fe2000ff1e03f */
[----:B------:R-:W-:Y:S01]  /*ec50*/  IMAD R5, R19, 0x3000, R18 ;  /* 0x0000300013057824 */ /* 0x000fe200078e0212 */
[----:B------:R-:W-:Y:S01]  /*ec60*/  PLOP3.LUT P0, PT, PT, PT, PT, 0x80, 0x0 ;  /* 0x000000000000781c */ /* 0x000fe20003f0f070 */
[----:B------:R-:W-:Y:S01]  /*ec70*/  UMOV UR6, 0x0 ;  /* 0x0000000000067882 */ /* 0x000fe20000000000 */
[----:B------:R-:W-:Y:S01]  /*ec80*/  R2UR UR10, R9 ;  /* 0x00000000090a72ca */ /* 0x000fe200000e0000 */
[----:B------:R-:W-:Y:S01]  /*ec90*/  VIADD R5, R5, 0x1c400 ;  /* 0x0001c40005057836 */ /* 0x000fe20000000000 */
[----:B------:R-:W-:Y:S01]  /*eca0*/  UIADD3.X UR5, URZ, UR39, URZ, UP0, !UPT ;  /* 0x000000273f057290 */ /* 0x000fe200087fe43f */
[----:B------:R-:W-:Y:S01]  /*ecb0*/  UMOV UR7, 0x14f00000 ;  /* 0x14f0000000077882 */ /* 0x000fe20000000000 */
[----:B---3--:R-:W-:-:S02]  /*ecc0*/  IMAD R0, R0, 0x60, R6 ;  /* 0x0000006000007824 */ /* 0x008fc400078e0206 */
[----:B------:R-:W-:-:S09]  /*ecd0*/  VIADD R6, R3, 0x22830 ;  /* 0x0002283003067836 */ /* 0x000fd20000000000 */
.L_x_459:
[----:B------:R-:W-:-:S13]  /*ece0*/  @P0 ELECT P2, URZ, PT ;  /* 0x00000000003f082f */ /* 0x000fda0003840000 */
[----:B-----5:R-:W-:Y:S02]  /*ecf0*/  @P2 R2UR UR13, R16 ;  /* 0x00000000100d22ca */ /* 0x020fe400000e0000 */
        /* <DEDUP_REMOVED lines=8> */
[----:B------:R-:W0:Y:S01]  /*ed80*/  SYNCS.PHASECHK.TRANS64.TRYWAIT P0, [R3+URZ+0x22860], R2 ;  /* 0x02286002030075a7 */ /* 0x000e22000800017f */
[----:B------:R-:W-:Y:S04]  /*ed90*/  BSSY B3, `(.L_x_460) ;  /* 0x0000002000037945 */ /* 0x000fe80003800000 */
[----:B0-----:R-:W-:Y:S05]  /*eda0*/  @!P0 BRA `(.L_x_461) ;  /* 0x0000003800bc8947 */ /* 0x001fea0003800000 */
.L_x_555:
[----:B------:R-:W-:Y:S05]  /*edb0*/  BSYNC B3 ;  /* 0x0000000000037941 */ /* 0x000fea0003800000 */
.L_x_460:
[----:B------:R-:W-:Y:S01]  /*edc0*/  BSSY B3, `(.L_x_462) ;  /* 0x000000b000037945 */ /* 0x000fe20003800000 */
[----:B------:R-:W-:Y:S02]  /*edd0*/  IMAD.MOV.U32 R6, RZ, RZ, 0x0 ;  /* 0x00000000ff067424 */ /* 0x000fe400078e00ff */
[----:B------:R-:W-:Y:S01]  /*ede0*/  IMAD.MOV.U32 R7, RZ, RZ, 0x14f00000 ;  /* 0x14f00000ff077424 */ /* 0x000fe200078e00ff */
[----:B------:R-:W-:Y:S06]  /*edf0*/  @P1 BRA `(.L_x_463) ;  /* 0x00000000001c1947 */ /* 0x000fec0003800000 */
[----:B------:R-:W1:Y:S01]  /*ee00*/  S2R R5, SR_TID.X ;  /* 0x0000000000057919 */ /* 0x000e620000002100 */
[----:B0-2---:R-:W-:-:S04]  /*ee10*/  IMAD.MOV.U32 R2, RZ, RZ, 0xc000 ;  /* 0x0000c000ff027424 */ /* 0x005fc800078e00ff */
[----:B------:R3:W-:Y:S01]  /*ee20*/  SYNCS.ARRIVE.TRANS64 RZ, [R3+URZ+0x22850], R2 ;  /* 0x0228500203ff79a7 */ /* 0x0007e2000800003f */
[----:B-1----:R-:W-:-:S04]  /*ee30*/  LOP3.LUT R5, R5, 0x1f, RZ, 0xc0, !PT ;  /* 0x0000001f05057812 */ /* 0x002fc800078ec0ff */
[----:B------:R-:W-:-:S13]  /*ee40*/  ISETP.NE.AND P0, PT, R5, RZ, PT ;  /* 0x000000ff0500720c */ /* 0x000fda0003f05270 */
[----:B---3--:R-:W-:Y:S05]  /*ee50*/  @!P0 BRA `(.L_x_463) ;  /* 0x0000000000048947 */ /* 0x008fea0003800000 */
[----:B------:R-:W-:Y:S01]  /*ee60*/  BPT.TRAP 0x1 ;  /* 0x000000040000795c */ /* 0x000fe20000300000 */
.L_x_463:
[----:B------:R-:W-:Y:S05]  /*ee70*/  BSYNC B3 ;  /* 0x0000000000037941 */ /* 0x000fea0003800000 */
.L_x_462:
[----:B------:R-:W-:Y:S01]  /*ee80*/  R2UR UR10, R9 ;  /* 0x00000000090a72ca */ /* 0x000fe200000e0000 */
[----:B0-2---:R-:W-:Y:S01]  /*ee90*/  IMAD R2, R19, 0xc000, R18 ;  /* 0x0000c00013027824 */ /* 0x005fe200078e0212 */
[----:B------:R-:W-:Y:S01]  /*eea0*/  R2UR UR6, R6 ;  /* 0x00000000060672ca */ /* 0x000fe200000e0000 */
[----:B------:R-:W-:Y:S01]  /*eeb0*/  UIADD3 UR4, UP0, UR38, 0x470, URZ ;  /* 0x0000047026047890 */ /* 0x000fe2000ff1e03f */
[----:B------:R-:W-:Y:S01]  /*eec0*/  R2UR UR7, R7 ;  /* 0x00000000070772ca */ /* 0x000fe200000e0000 */
[----:B------:R-:W-:Y:S01]  /*eed0*/  VIADD R3, R3, 0x22850 ;  /* 0x0002285003037836 */ /* 0x000fe20000000000 */
[----:B------:R-:W-:Y:S01]  /*eee0*/  PLOP3.LUT P0, PT, PT, PT, PT, 0x80, 0x0 ;  /* 0x000000000000781c */ /* 0x000fe20003f0f070 */
[----:B------:R-:W-:Y:S01]  /*eef0*/  VIADD R5, R2, 0x400 ;  /* 0x0000040002057836 */ /* 0x000fe20000000000 */
[----:B------:R-:W-:-:S12]  /*ef00*/  UIADD3.X UR5, URZ, UR39, URZ, UP0, !UPT ;  /* 0x000000273f057290 */ /* 0x000fd800087fe43f */
.L_x_464:
        /* <DEDUP_REMOVED lines=10> */
[----:B------:R-:W-:Y:S01]  /*efb0*/  R2UR UR6, R6 ;  /* 0x00000000060672ca */ /* 0x000fe200000e0000 */
[----:B------:R-:W-:Y:S01]  /*efc0*/  VIADD R5, R2, 0x3400 ;  /* 0x0000340002057836 */ /* 0x000fe20000000000 */
[----:B------:R-:W-:Y:S01]  /*efd0*/  R2UR UR7, R7 ;  /* 0x00000000070772ca */ /* 0x000fe200000e0000 */
[----:B------:R-:W-:Y:S01]  /*efe0*/  UMOV UR10, 0x40 ;  /* 0x00000040000a7882 */ /* 0x000fe20000000000 */
[----:B------:R-:W-:-:S13]  /*eff0*/  PLOP3.LUT P0, PT, PT, PT, PT, 0x80, 0x0 ;  /* 0x000000000000781c */ /* 0x000fda0003f0f070 */
.L_x_465:
        /* <DEDUP_REMOVED lines=15> */
.L_x_466:
        /* <DEDUP_REMOVED lines=15> */
.L_x_467:
        /* <DEDUP_REMOVED lines=10> */
.L_x_453:
[----:B------:R-:W-:Y:S05]  /*f280*/  BSYNC B1 ;  /* 0x0000000000017941 */ /* 0x000fea0003800000 */
.L_x_452:
[----:B------:R-:W2:Y:S02]  /*f290*/  LDL.LU R5, [R1+0x30] ;  /* 0x0000300001057983 */ /* 0x000ea40000300800 */
[----:B--2---:R-:W-:-:S07]  /*f2a0*/  VIADD R0, R5, 0xfffffffd ;  /* 0xfffffffd05007836 */ /* 0x004fce0000000000 */
.L_x_451:
[----:B------:R-:W-:Y:S05]  /*f2b0*/  BSYNC B2 ;  /* 0x0000000000027941 */ /* 0x000fea0003800000 */
.L_x_450:
[----:B------:R-:W-:Y:S01]  /*f2c0*/  VIADD R8, R8, 0xfffffffe ;  /* 0xfffffffe08087836 */ /* 0x000fe20000000000 */
[----:B------:R-:W-:-:S04]  /*f2d0*/  LOP3.LUT R4, RZ, R4, RZ, 0x33, !PT ;  /* 0x00000004ff047212 */ /* 0x000fc800078e33ff */
[----:B------:R-:W-:-:S13]  /*f2e0*/  ISETP.NE.AND P0, PT, R8, R4, PT ;  /* 0x000000040800720c */ /* 0x000fda0003f05270 */
[----:B------:R-:W-:Y:S05]  /*f2f0*/  @!P0 BRA `(.L_x_449) ;  /* 0x0000001000f88947 */ /* 0x000fea0003800000 */
.L_x_500:
[----:B------:R-:W2:Y:S04]  /*f300*/  LDL R3, [R1+0x18] ;  /* 0x0000180001037983 */ /* 0x000ea80000100800 */
[----:B------:R-:W3:Y:S01]  /*f310*/  LDL.LU R2, [R1+0x10] ;  /* 0x0000100001027983 */ /* 0x000ee20000300800 */
[----:B------:R-:W-:Y:S01]  /*f320*/  VIADD R7, R19, 0x1 ;  /* 0x0000000113077836 */ /* 0x000fe20000000000 */
[----:B------:R-:W-:Y:S05]  /*f330*/  YIELD ;  /* 0x0000000000007946 */ /* 0x000fea0003800000 */
[----:B------:R-:W-:Y:S01]  /*f340*/  ISETP.NE.AND P0, PT, R7, 0x2, PT ;  /* 0x000000020700780c */ /* 0x000fe20003f05270 */
[----:B------:R-:W-:Y:S03]  /*f350*/  BSSY B1, `(.L_x_468) ;  /* 0x0000097000017945 */ /* 0x000fe60003800000 */
[----:B------:R-:W-:-:S02]  /*f360*/  SEL R6, RZ, 0x1, P0 ;  /* 0x00000001ff067807 */ /* 0x000fc40000000000 */
[----:B------:R-:W-:Y:S02]  /*f370*/  SEL R7, R7, RZ, P0 ;  /* 0x000000ff07077207 */ /* 0x000fe40000000000 */
[----:B--2---:R-:W-:Y:S02]  /*f380*/  ISETP.NE.AND P1, PT, R3, RZ, PT ;  /* 0x000000ff0300720c */ /* 0x004fe40003f25270 */
[----:B---3--:R-:W-:-:S11]  /*f390*/  LOP3.LUT R6, R2, R6, RZ, 0x3c, !PT ;  /* 0x0000000602067212 */ /* 0x008fd600078e3cff */
[----:B-1----:R-:W-:Y:S05]  /*f3a0*/  @!P1 BRA `(.L_x_469) ;  /* 0x0000000800449947 */ /* 0x002fea0003800000 */
[----:B------:R-:W-:Y:S01]  /*f3b0*/  ULDC.64 UR4, c[0x0][0x418] ;  /* 0x0001060000047ab9 */ /* 0x000fe20000000a00 */
[----:B------:R-:W-:Y:S01]  /*f3c0*/  IMAD.MOV.U32 R8, RZ, RZ, R0 ;  /* 0x000000ffff087224 */ /* 0x000fe200078e0000 */
[----:B------:R-:W-:-:S04]  /*f3d0*/  ISETP.NE.U32.AND P0, PT, RZ, UR4, PT ;  /* 0x00000004ff007c0c */ /* 0x000fc8000bf05070 */
[----:B------:R-:W-:-:S13]  /*f3e0*/  ISETP.NE.AND.EX P0, PT, RZ, UR5, PT, P0 ;  /* 0x00000005ff007c0c */ /* 0x000fda000bf05300 */
[----:B------:R-:W-:Y:S05]  /*f3f0*/  @!P0 BRA `(.L_x_470) ;  /* 0x00000000004c8947 */ /* 0x000fea0003800000 */
[----:B0-----:R-:W2:Y:S01]  /*f400*/  LDL R9, [R1+0x14] ;  /* 0x0000140001097983 */ /* 0x001ea20000100800 */
[----:B------:R-:W0:Y:S01]  /*f410*/  LDC R8, c[0x0][0x43c] ;  /* 0x00010f00ff087b82 */ /* 0x000e220000000800 */
[----:B------:R-:W-:Y:S02]  /*f420*/  ULDC.64 UR6, c[0x0][0x428] ;  /* 0x00010a0000067ab9 */ /* 0x000fe40000000a00 */
[----:B------:R-:W3:Y:S01]  /*f430*/  LDL R5, [R1+0x8] ;  /* 0x0000080001057983 */ /* 0x000ee20000100800 */
[----:B0-----:R-:W-:-:S13]  /*f440*/  ISETP.NE.AND P0, PT, R8, 0x1, PT ;  /* 0x000000010800780c */ /* 0x001fda0003f05270 */
[----:B------:R-:W0:Y:S02]  /*f450*/  @P0 LDC.64 R2, c[0x0][0x440] ;  /* 0x00011000ff020b82 */ /* 0x000e240000000a00 */
[----:B0-----:R-:W-:-:S04]  /*f460*/  @P0 IMAD.HI.U32 R4, R0, R2, RZ ;  /* 0x0000000200040227 */ /* 0x001fc800078e00ff */
        /* <DEDUP_REMOVED lines=12> */
.L_x_470:
[----:B-1----:R-:W-:Y:S01]  /*f530*/  IMAD R4, R7, 0x8, R18 ;  /* 0x0000000807047824 */ /* 0x002fe200078e0212 */
[----:B------:R-:W-:Y:S01]  /*f540*/  SHF.L.U32 R2, R6, 0x1f, RZ ;  /* 0x0000001f06027819 */ /* 0x000fe200000006ff */
[----:B------:R-:W1:Y:S01]  /*f550*/  S2R R3, SR_TID.X ;  /* 0x0000000000037919 */ /* 0x000e620000002100 */
[----:B------:R-:W-:Y:S02]  /*f560*/  BSSY B2, `(.L_x_471) ;  /* 0x0000005000027945 */ /* 0x000fe40003800000 */
[----:B------:R-:W2:Y:S01]  /*f570*/  SYNCS.PHASECHK.TRANS64.TRYWAIT P0, [R4+URZ+0x22840], R2 ;  /* 0x02284002040075a7 */ /* 0x000ea2000800017f */
[----:B-1----:R-:W-:-:S04]  /*f580*/  LOP3.LUT R3, R3, 0x7f, RZ, 0xc0, !PT ;  /* 0x0000007f03037812 */ /* 0x002fc800078ec0ff */
[----:B------:R-:W-:Y:S01]  /*f590*/  ISETP.NE.AND P1, PT, R3, RZ, PT ;  /* 0x000000ff0300720c */ /* 0x000fe20003f25270 */
[----:B--2---:R-:W-:-:S12]  /*f5a0*/  @!P0 BRA `(.L_x_472) ;  /* 0x0000003000d08947 */ /* 0x004fd80003800000 */
.L_x_556:
[----:B------:R-:W-:Y:S05]  /*f5b0*/  BSYNC B2 ;  /* 0x0000000000027941 */ /* 0x000fea0003800000 */
.L_x_471:
[----:B------:R-:W-:Y:S04]  /*f5c0*/  BSSY B2, `(.L_x_473) ;  /* 0x0000009000027945 */ /* 0x000fe80003800000 */
[----:B------:R-:W-:Y:S05]  /*f5d0*/  @P1 BRA `(.L_x_474) ;  /* 0x00000000001c1947 */ /* 0x000fea0003800000 */
[----:B------:R-:W2:Y:S01]  /*f5e0*/  S2R R5, SR_TID.X ;  /* 0x0000000000057919 */ /* 0x000ea20000002100 */
[----:B------:R-:W-:-:S04]  /*f5f0*/  IMAD.MOV.U32 R3, RZ, RZ, 0x3000 ;  /* 0x00003000ff037424 */ /* 0x000fc800078e00ff */
[----:B------:R3:W-:Y:S01]  /*f600*/  SYNCS.ARRIVE.TRANS64 RZ, [R4+URZ+0x22830], R3 ;  /* 0x0228300304ff79a7 */ /* 0x0007e2000800003f */
[----:B--2---:R-:W-:-:S04]  /*f610*/  LOP3.LUT R5, R5, 0x1f, RZ, 0xc0, !PT ;  /* 0x0000001f05057812 */ /* 0x004fc800078ec0ff */
[----:B------:R-:W-:-:S13]  /*f620*/  ISETP.NE.AND P0, PT, R5, RZ, PT ;  /* 0x000000ff0500720c */ /* 0x000fda0003f05270 */
[----:B---3--:R-:W-:Y:S05]  /*f630*/  @!P0 BRA `(.L_x_474) ;  /* 0x0000000000048947 */ /* 0x008fea0003800000 */
[----:B------:R-:W-:Y:S01]  /*f640*/  BPT.TRAP 0x1 ;  /* 0x000000040000795c */ /* 0x000fe20000300000 */
.L_x_474:
[----:B------:R-:W-:Y:S05]  /*f650*/  BSYNC B2 ;  /* 0x0000000000027941 */ /* 0x000fea0003800000 */
.L_x_473:
[----:B------:R-:W2:Y:S01]  /*f660*/  LDL R5, [R1+0x1c] ;  /* 0x00001c0001057983 */ /* 0x000ea20000100800 */
        /* <DEDUP_REMOVED lines=9> */
[----:B--2---:R-:W-:-:S02]  /*f700*/  IMAD R8, R8, 0x60, R5 ;  /* 0x0000006008087824 */ /* 0x004fc400078e0205 */
[----:B------:R-:W-:-:S09]  /*f710*/  VIADD R5, R4, 0x22830 ;  /* 0x0002283004057836 */ /* 0x000fd20000000000 */
.L_x_475:
        /* <DEDUP_REMOVED lines=13> */
.L_x_557:
[----:B------:R-:W-:Y:S05]  /*f7f0*/  BSYNC B2 ;  /* 0x0000000000027941 */ /* 0x000fea0003800000 */
.L_x_476:
[----:B------:R-:W-:Y:S01]  /*f800*/  BSSY B2, `(.L_x_478) ;  /* 0x000000b000027945 */ /* 0x000fe20003800000 */
[----:B01----:R-:W-:Y:S02]  /*f810*/  IMAD.MOV.U32 R2, RZ, RZ, 0x0 ;  /* 0x00000000ff027424 */ /* 0x003fe400078e00ff */
[----:B------:R-:W-:Y:S01]  /*f820*/  IMAD.MOV.U32 R3, RZ, RZ, 0x14f00000 ;  /* 0x14f00000ff037424 */ /* 0x000fe200078e00ff */
[----:B------:R-:W-:Y:S06]  /*f830*/  @P1 BRA `(.L_x_479) ;  /* 0x00000000001c1947 */ /* 0x000fec0003800000 */
[----:B------:R-:W0:Y:S01]  /*f840*/  S2R R10, SR_TID.X ;  /* 0x00000000000a7919 */ /* 0x000e220000002100 */
[----:B------:R-:W-:-:S04]  /*f850*/  IMAD.MOV.U32 R5, RZ, RZ, 0xc000 ;  /* 0x0000c000ff057424 */ /* 0x000fc800078e00ff */
[----:B------:R1:W-:Y:S01]  /*f860*/  SYNCS.ARRIVE.TRANS64 RZ, [R4+URZ+0x22850], R5 ;  /* 0x0228500504ff79a7 */ /* 0x0003e2000800003f */
[----:B0-----:R-:W-:-:S04]  /*f870*/  LOP3.LUT R10, R10, 0x1f, RZ, 0xc0, !PT ;  /* 0x0000001f0a0a7812 */ /* 0x001fc800078ec0ff */
[----:B------:R-:W-:-:S13]  /*f880*/  ISETP.NE.AND P0, PT, R10, RZ, PT ;  /* 0x000000ff0a00720c */ /* 0x000fda0003f05270 */
[----:B-1----:R-:W-:Y:S05]  /*f890*/  @!P0 BRA `(.L_x_479) ;  /* 0x0000000000048947 */ /* 0x002fea0003800000 */
[----:B------:R-:W-:Y:S01]  /*f8a0*/  BPT.TRAP 0x1 ;  /* 0x000000040000795c */ /* 0x000fe20000300000 */
.L_x_479:
[----:B------:R-:W-:Y:S05]  /*f8b0*/  BSYNC B2 ;  /* 0x0000000000027941 */ /* 0x000fea0003800000 */
.L_x_478:
[----:B------:R-:W-:Y:S01]  /*f8c0*/  R2UR UR6, R2 ;  /* 0x00000000020672ca */ /* 0x000fe200000e0000 */
[----:B------:R-:W-:Y:S01]  /*f8d0*/  IMAD R5, R7, 0xc000, R18 ;  /* 0x0000c00007057824 */ /* 0x000fe200078e0212 */
[----:B------:R-:W-:Y:S01]  /*f8e0*/  R2UR UR7, R3 ;  /* 0x00000000030772ca */ /* 0x000fe200000e0000 */
[----:B------:R-:W-:Y:S01]  /*f8f0*/  UIADD3 UR4, UP0, UR38, 0x470, URZ ;  /* 0x0000047026047890 */ /* 0x000fe2000ff1e03f */
[----:B------:R-:W-:Y:S01]  /*f900*/  R2UR UR10, R9 ;  /* 0x00000000090a72ca */ /* 0x000fe200000e0000 */
[----:B------:R-:W-:Y:S01]  /*f910*/  VIADD R4, R4, 0x22850 ;  /* 0x0002285004047836 */ /* 0x000fe20000000000 */
[----:B------:R-:W-:Y:S01]  /*f920*/  PLOP3.LUT P0, PT, PT, PT, PT, 0x80, 0x0 ;  /* 0x000000000000781c */ /* 0x000fe20003f0f070 */
[----:B------:R-:W-:Y:S01]  /*f930*/  VIADD R9, R5, 0x400 ;  /* 0x0000040005097836 */ /* 0x000fe20000000000 */
[----:B------:R-:W-:-:S12]  /*f940*/  UIADD3.X UR5, URZ, UR39, URZ, UP0, !UPT ;  /* 0x000000273f057290 */ /* 0x000fd800087fe43f */
.L_x_480:
        /* <DEDUP_REMOVED lines=15> */
.L_x_481:
        /* <DEDUP_REMOVED lines=15> */
.L_x_482:
        /* <DEDUP_REMOVED lines=15> */
.L_x_483:
        /* <DEDUP_REMOVED lines=10> */
.L_x_469:
[----:B------:R-:W-:Y:S05]  /*fcc0*/  BSYNC B1 ;  /* 0x0000000000017941 */ /* 0x000fea0003800000 */
.L_x_468:
[----:B------:R-:W2:Y:S01]  /*fcd0*/  LDL R2, [R1+0x18] ;  /* 0x0000180001027983 */ /* 0x000ea20000100800 */
[----:B------:R-:W-:Y:S01]  /*fce0*/  VIADD R7, R7, 0x1 ;  /* 0x0000000107077836 */ /* 0x000fe20000000000 */
[----:B------:R-:W-:Y:S04]  /*fcf0*/  BSSY B1, `(.L_x_484) ;  /* 0x000009a000017945 */ /* 0x000fe80003800000 */
[----:B------:R-:W-:-:S04]  /*fd00*/  ISETP.NE.AND P0, PT, R7, 0x2, PT ;  /* 0x000000020700780c */ /* 0x000fc80003f05270 */
[----:B------:R-:W-:Y:S02]  /*fd10*/  SEL R19, R7, RZ, P0 ;  /* 0x000000ff07137207 */ /* 0x000fe40000000000 */
[----:B--2---:R-:W-:Y:S02]  /*fd20*/  ISETP.NE.AND P2, PT, R2, RZ, PT ;  /* 0x000000ff0200720c */ /* 0x004fe40003f45270 */
[----:B------:R-:W-:-:S04]  /*fd30*/  SEL R2, RZ, 0x1, P0 ;  /* 0x00000001ff027807 */ /* 0x000fc80000000000 */
[----:B------:R-:W-:Y:S01]  /*fd40*/  LOP3.LUT R8, R6, R2, RZ, 0x3c, !PT ;  /* 0x0000000206087212 */ /* 0x000fe200078e3cff */
[----:B------:R-:W-:-:S04]  /*fd50*/  VIADD R6, R0, 0xffffffff ;  /* 0xffffffff00067836 */ /* 0x000fc80000000000 */
[----:B------:R1:W-:Y:S02]  /*fd60*/  STL [R1+0x10], R8 ;  /* 0x0000100801007387 */ /* 0x0003e40000100800 */
[----:B------:R-:W-:Y:S05]  /*fd70*/  @!P2 BRA `(.L_x_485) ;  /* 0x000000080044a947 */ /* 0x000fea0003800000 */
[----:B------:R-:W-:Y:S01]  /*fd80*/  ULDC.64 UR4, c[0x0][0x418] ;  /* 0x0001060000047ab9 */ /* 0x000fe20000000a00 */
[----:B------:R-:W-:Y:S01]  /*fd90*/  IMAD.MOV.U32 R7, RZ, RZ, R6 ;  /* 0x000000ffff077224 */ /* 0x000fe200078e0006 */
[----:B------:R-:W-:-:S04]  /*fda0*/  ISETP.NE.U32.AND P0, PT, RZ, UR4, PT ;  /* 0x00000004ff007c0c */ /* 0x000fc8000bf05070 */
[----:B------:R-:W-:-:S13]  /*fdb0*/  ISETP.NE.AND.EX P0, PT, RZ, UR5, PT, P0 ;  /* 0x00000005ff007c0c */ /* 0x000fda000bf05300 */
[----:B------:R-:W-:Y:S05]  /*fdc0*/  @!P0 BRA `(.L_x_486) ;  /* 0x00000000004c8947 */ /* 0x000fea0003800000 */
[----:B------:R-:W2:Y:S01]  /*fdd0*/  LDL R10, [R1+0x14] ;  /* 0x00001400010a7983 */ /* 0x000ea20000100800 */
[----:B------:R-:W3:Y:S01]  /*fde0*/  LDC R7, c[0x0][0x43c] ;  /* 0x00010f00ff077b82 */ /* 0x000ee20000000800 */
[----:B------:R-:W-:Y:S02]  /*fdf0*/  ULDC.64 UR6, c[0x0][0x428] ;  /* 0x00010a0000067ab9 */ /* 0x000fe40000000a00 */
[----:B0-----:R-:W4:Y:S01]  /*fe00*/  LDL R9, [R1+0x8] ;  /* 0x0000080001097983 */ /* 0x001f220000100800 */
[----:B---3--:R-:W-:-:S13]  /*fe10*/  ISETP.NE.AND P0, PT, R7, 0x1, PT ;  /* 0x000000010700780c */ /* 0x008fda0003f05270 */
        /* <DEDUP_REMOVED lines=8> */
[C---:B----4-:R-:W-:Y:S02]  /*fea0*/  IMAD R4, R9.reuse, UR7, R4 ;  /* 0x0000000709047c24 */ /* 0x050fe4000f8e0204 */
[----:B------:R-:W-:-:S04]  /*feb0*/  IMAD.WIDE.U32 R2, R9, UR6, R2 ;  /* 0x0000000609027c25 */ /* 0x000fc8000f8e0002 */
[----:B------:R-:W-:Y:S01]  /*fec0*/  IMAD.IADD R3, R4, 0x1, R3 ;  /* 0x0000000104037824 */ /* 0x000fe200078e0203 */
[----:B------:R-:W-:-:S04]  /*fed0*/  LEA R4, P0, R2, UR4, 0x2 ;  /* 0x0000000402047c11 */ /* 0x000fc8000f8010ff */
[----:B------:R-:W-:-:S05]  /*fee0*/  LEA.HI.X R5, R2, UR5, R3, 0x2, P0 ;  /* 0x0000000502057c11 */ /* 0x000fca00080f1403 */
[----:B------:R2:W5:Y:S04]  /*fef0*/  LDG.E R16, desc[UR40][R4.64] ;  /* 0x0000002804107981 */ /* 0x000568000c1e1900 */
.L_x_486:
[----:B------:R-:W-:Y:S01]  /*ff00*/  IMAD R2, R19, 0x8, R18 ;  /* 0x0000000813027824 */ /* 0x000fe200078e0212 */
[----:B------:R-:W-:Y:S01]  /*ff10*/  SHF.L.U32 R3, R8, 0x1f, RZ ;  /* 0x0000001f08037819 */ /* 0x000fe200000006ff */
[----:B--2---:R-:W2:Y:S01]  /*ff20*/  S2R R4, SR_TID.X ;  /* 0x0000000000047919 */ /* 0x004ea20000002100 */
[----:B------:R-:W-:Y:S02]  /*ff30*/  BSSY B2, `(.L_x_487) ;  /* 0x0000005000027945 */ /* 0x000fe40003800000 */
[----:B------:R-:W3:Y:S01]  /*ff40*/  SYNCS.PHASECHK.TRANS64.TRYWAIT P0, [R2+URZ+0x22840], R3 ;  /* 0x02284003020075a7 */ /* 0x000ee2000800017f */
[----:B--2---:R-:W-:-:S04]  /*ff50*/  LOP3.LUT R4, R4, 0x7f, RZ, 0xc0, !PT ;  /* 0x0000007f04047812 */ /* 0x004fc800078ec0ff */
[----:B------:R-:W-:Y:S01]  /*ff60*/  ISETP.NE.AND P1, PT, R4, RZ, PT ;  /* 0x000000ff0400720c */ /* 0x000fe20003f25270 */
[----:B---3--:R-:W-:-:S12]  /*ff70*/  @!P0 BRA `(.L_x_488) ;  /* 0x0000002800848947 */ /* 0x008fd80003800000 */
.L_x_558:
[----:B------:R-:W-:Y:S05]  /*ff80*/  BSYNC B2 ;  /* 0x0000000000027941 */ /* 0x000fea0003800000 */
.L_x_487:
[----:B------:R-:W-:Y:S04]  /*ff90*/  BSSY B2, `(.L_x_489) ;  /* 0x0000009000027945 */ /* 0x000fe80003800000 */
[----:B------:R-:W-:Y:S05]  /*ffa0*/  @P1 BRA `(.L_x_490) ;  /* 0x00000000001c1947 */ /* 0x000fea0003800000 */
[----:B------:R-:W3:Y:S01]  /*ffb0*/  S2R R5, SR_TID.X ;  /* 0x0000000000057919 */ /* 0x000ee20000002100 */
[----:B------:R-:W-:-:S04]  /*ffc0*/  IMAD.MOV.U32 R4, RZ, RZ, 0x3000 ;  /* 0x00003000ff047424 */ /* 0x000fc800078e00ff */
[----:B------:R4:W-:Y:S01]  /*ffd0*/  SYNCS.ARRIVE.TRANS64 RZ, [R2+URZ+0x22830], R4 ;  /* 0x0228300402ff79a7 */ /* 0x0009e2000800003f */
[----:B---3--:R-:W-:-:S04]  /*ffe0*/  LOP3.LUT R5, R5, 0x1f, RZ, 0xc0, !PT ;  /* 0x0000001f05057812 */ /* 0x008fc800078ec0ff */
[----:B------:R-:W-:-:S13]  /*fff0*/  ISETP.NE.AND P0, PT, R5, RZ, PT ;  /* 0x000000ff0500720c */ /* 0x000fda0003f05270 */
[----:B----4-:R-:W-:Y:S05]  /*10000*/  @!P0 BRA `(.L_x_490) ;  /* 0x0000000000048947 */ /* 0x010fea0003800000 */
[----:B------:R-:W-:Y:S01]  /*10010*/  BPT.TRAP 0x1 ;  /* 0x000000040000795c */ /* 0x000fe20000300000 */
.L_x_490:
[----:B------:R-:W-:Y:S05]  /*10020*/  BSYNC B2 ;  /* 0x0000000000027941 */ /* 0x000fea0003800000 */
.L_x_489:
[----:B------:R-:W3:Y:S01]  /*10030*/  LDL R4, [R1+0x1c] ;  /* 0x00001c0001047983 */ /* 0x000ee20000100800 */
[----:B------:R-:W-:Y:S01]  /*10040*/  IMAD.MOV.U32 R10, RZ, RZ, RZ ;  /* 0x000000ffff0a7224 */ /* 0x000fe200078e00ff */
        /* <DEDUP_REMOVED lines=10> */
.L_x_491:
        /* <DEDUP_REMOVED lines=9> */
[----:B---3--:R-:W-:Y:S05]  /*10180*/  @P0 BRA.U.ANY `(.L_x_491) ;  /* 0xfffffffd00d80947 */ /* 0x008fea000393ffff */
[----:B------:R-:W3:Y:S01]  /*10190*/  SYNCS.PHASECHK.TRANS64.TRYWAIT P0, [R2+URZ+0x22860], R3 ;  /* 0x02286003020075a7 */ /* 0x000ee2000800017f */
[----:B------:R-:W-:Y:S04]  /*101a0*/  BSSY B2, `(.L_x_492) ;  /* 0x0000002000027945 */ /* 0x000fe80003800000 */
[----:B---3--:R-:W-:Y:S05]  /*101b0*/  @!P0 BRA `(.L_x_493) ;  /* 0x0000002800088947 */ /* 0x008fea0003800000 */
.L_x_559:
[----:B------:R-:W-:Y:S05]  /*101c0*/  BSYNC B2 ;  /* 0x0000000000027941 */ /* 0x000fea0003800000 */
.L_x_492:
[----:B------:R-:W-:Y:S01]  /*101d0*/  BSSY B2, `(.L_x_494) ;  /* 0x000000b000027945 */ /* 0x000fe20003800000 */
[----:B-1----:R-:W-:Y:S02]  /*101e0*/  IMAD.MOV.U32 R8, RZ, RZ, 0x0 ;  /* 0x00000000ff087424 */ /* 0x002fe400078e00ff */
[----:B0-----:R-:W-:Y:S01]  /*101f0*/  IMAD.MOV.U32 R9, RZ, RZ, 0x14f00000 ;  /* 0x14f00000ff097424 */ /* 0x001fe200078e00ff */
[----:B------:R-:W-:Y:S06]  /*10200*/  @P1 BRA `(.L_x_495) ;  /* 0x00000000001c1947 */ /* 0x000fec0003800000 */
[----:B------:R-:W0:Y:S01]  /*10210*/  S2R R5, SR_TID.X ;  /* 0x0000000000057919 */ /* 0x000e220000002100 */
[----:B--23--:R-:W-:-:S04]  /*10220*/  IMAD.MOV.U32 R3, RZ, RZ, 0xc000 ;  /* 0x0000c000ff037424 */ /* 0x00cfc800078e00ff */
[----:B------:R1:W-:Y:S01]  /*10230*/  SYNCS.ARRIVE.TRANS64 RZ, [R2+URZ+0x22850], R3 ;  /* 0x0228500302ff79a7 */ /* 0x0003e2000800003f */
[----:B0-----:R-:W-:-:S04]  /*10240*/  LOP3.LUT R5, R5, 0x1f, RZ, 0xc0, !PT ;  /* 0x0000001f05057812 */ /* 0x001fc800078ec0ff */
[----:B------:R-:W-:-:S13]  /*10250*/  ISETP.NE.AND P0, PT, R5, RZ, PT ;  /* 0x000000ff0500720c */ /* 0x000fda0003f05270 */
[----:B-1----:R-:W-:Y:S05]  /*10260*/  @!P0 BRA `(.L_x_495) ;  /* 0x0000000000048947 */ /* 0x002fea0003800000 */
[----:B------:R-:W-:Y:S01]  /*10270*/  BPT.TRAP 0x1 ;  /* 0x000000040000795c */ /* 0x000fe20000300000 */
.L_x_495:
[----:B------:R-:W-:Y:S05]  /*10280*/  BSYNC B2 ;  /* 0x0000000000027941 */ /* 0x000fea0003800000 */
.L_x_494:
[----:B------:R-:W-:Y:S01]  /*10290*/  R2UR UR10, R10 ;  /* 0x000000000a0a72ca */ /* 0x000fe200000e0000 */
[----:B--23--:R-:W-:Y:S01]  /*102a0*/  IMAD R3, R19, 0xc000, R18 ;  /* 0x0000c00013037824 */ /* 0x00cfe200078e0212 */
[----:B------:R-:W-:Y:S01]  /*102b0*/  R2UR UR6, R8 ;  /* 0x00000000080672ca */ /* 0x000fe200000e0000 */
[----:B------:R-:W-:Y:S01]  /*102c0*/  UIADD3 UR4, UP0, UR38, 0x470, URZ ;  /* 0x0000047026047890 */ /* 0x000fe2000ff1e03f */
[----:B------:R-:W-:Y:S01]  /*102d0*/  R2UR UR7, R9 ;  /* 0x00000000090772ca */ /* 0x000fe200000e0000 */
[----:B------:R-:W-:Y:S01]  /*102e0*/  VIADD R2, R2, 0x22850 ;  /* 0x0002285002027836 */ /* 0x000fe20000000000 */
[----:B------:R-:W-:Y:S01]  /*102f0*/  PLOP3.LUT P0, PT, PT, PT, PT, 0x80, 0x0 ;  /* 0x000000000000781c */ /* 0x000fe20003f0f070 */
[----:B------:R-:W-:Y:S01]  /*10300*/  VIADD R5, R3, 0x400 ;  /* 0x0000040003057836 */ /* 0x000fe20000000000 */
[----:B------:R-:W-:-:S12]  /*10310*/  UIADD3.X UR5, URZ, UR39, URZ, UP0, !UPT ;  /* 0x000000273f057290 */ /* 0x000fd800087fe43f */
.L_x_496:
        /* <DEDUP_REMOVED lines=15> */
.L_x_497:
        /* <DEDUP_REMOVED lines=15> */
.L_x_498:
        /* <DEDUP_REMOVED lines=15> */
.L_x_499:
        /* <DEDUP_REMOVED lines=9> */
[----:B--2---:R-:W-:Y:S05]  /*10680*/  @P0 BRA.U.ANY `(.L_x_499) ;  /* 0xfffffffd00d80947 */ /* 0x004fea000393ffff */
.L_x_485:
[----:B------:R-:W-:Y:S05]  /*10690*/  BSYNC B1 ;  /* 0x0000000000017941 */ /* 0x000fea0003800000 */
.L_x_484:
[----:B------:R-:W2:Y:S01]  /*106a0*/  LDL R5, [R1+0x20] ;  /* 0x0000200001057983 */ /* 0x000ea20000100800 */
[----:B------:R-:W-:Y:S01]  /*106b0*/  VIADD R0, R0, 0xfffffffe ;  /* 0xfffffffe00007836 */ /* 0x000fe20000000000 */
[----:B--2---:R-:W-:-:S13]  /*106c0*/  ISETP.GT.AND P0, PT, R6, R5, PT ;  /* 0x000000050600720c */ /* 0x004fda0003f04270 */
[----:B------:R-:W-:Y:S05]  /*106d0*/  @P0 BRA `(.L_x_500) ;  /* 0xffffffec00080947 */ /* 0x000fea000383ffff */
.L_x_449:
[----:B------:R-:W-:Y:S05]  /*106e0*/  BSYNC B0 ;  /* 0x0000000000007941 */ /* 0x000fea0003800000 */
.L_x_448:
[----:B------:R-:W2:Y:S01]  /*106f0*/  LDL.LU R2, [R1+0x10] ;  /* 0x0000100001027983 */ /* 0x000ea20000300800 */
[----:B------:R-:W3:Y:S01]  /*10700*/  S2R R3, SR_TID.X ;  /* 0x0000000000037919 */ /* 0x000ee20000002100 */
[----:B------:R-:W-:-:S05]  /*10710*/  VIADD R19, R19, 0x1 ;  /* 0x0000000113137836 */ /* 0x000fca0000000000 */
[----:B------:R-:W-:-:S04]  /*10720*/  ISETP.NE.AND P0, PT, R19, 0x2, PT ;  /* 0x000000021300780c */ /* 0x000fc80003f05270 */
[----:B------:R-:W-:Y:S01]  /*10730*/  SEL R0, RZ, 0x1, P0 ;  /* 0x00000001ff007807 */ /* 0x000fe20000000000 */
[----:B------:R-:W-:Y:S01]  /*10740*/  BSSY B0, `(.L_x_501) ;  /* 0x0000013000007945 */ /* 0x000fe20003800000 */
[----:B---3--:R-:W-:-:S04]  /*10750*/  LOP3.LUT R3, R3, 0x7f, RZ, 0xc0, !PT ;  /* 0x0000007f03037812 */ /* 0x008fc800078ec0ff */
[----:B------:R-:W-:Y:S02]  /*10760*/  ISETP.NE.AND P1, PT, R3, RZ, PT ;  /* 0x000000ff0300720c */ /* 0x000fe40003f25270 */
[----:B--2---:R-:W-:-:S05]  /*10770*/  LOP3.LUT R2, R2, R0, RZ, 0x3c, !PT ;  /* 0x0000000002027212 */ /* 0x004fca00078e3cff */
[----:B------:R2:W-:Y:S06]  /*10780*/  STL [R1+0x10], R2 ;  /* 0x0000100201007387 */ /* 0x0005ec0000100800 */
[----:B------:R-:W-:Y:S05]  /*10790*/  @P1 BRA `(.L_x_502) ;  /* 0x0000000000341947 */ /* 0x000fea0003800000 */
[----:B------:R-:W3:Y:S01]  /*107a0*/  S2R R5, SR_LANEID ;  /* 0x0000000000057919 */ /* 0x000ee20000000000 */
[----:B------:R-:W-:Y:S01]  /*107b0*/  VOTEU.ANY UR4, UPT, PT ;  /* 0x0000000000047886 */ /* 0x000fe200038e0100 */
[----:B--2---:R-:W2:Y:S01]  /*107c0*/  LDC.64 R2, c[0x0][0xc60] ;  /* 0x00031800ff027b82 */ /* 0x004ea20000000a00 */
[----:B------:R-:W3:Y:S02]  /*107d0*/  FLO.U32 R0, UR4 ;  /* 0x0000000400007d00 */ /* 0x000ee400080e0000 */
[----:B---3--:R-:W-:-:S06]  /*107e0*/  ISETP.EQ.U32.AND P1, PT, R0, R5, PT ;  /* 0x000000050000720c */ /* 0x008fcc0003f22070 */
[----:B------:R-:W2:Y:S07]  /*107f0*/  POPC R5, UR4 ;  /* 0x0000000400057d09 */ /* 0x000eae0008000000 */
[----:B--2---:R-:W2:Y:S01]  /*10800*/  @P1 ATOMG.E.ADD.STRONG.GPU PT, R3, desc[UR40][R2.64], R5 ;  /* 0x00000005020319a8 */ /* 0x004ea200081ee1e8 */
[----:B------:R-:W3:Y:S02]  /*10810*/  S2R R4, SR_LTMASK ;  /* 0x0000000000047919 */ /* 0x000ee40000003900 */
[----:B---3--:R-:W-:-:S04]  /*10820*/  LOP3.LUT R4, R4, UR4, RZ, 0xc0, !PT ;  /* 0x0000000404047c12 */ /* 0x008fc8000f8ec0ff */
[----:B------:R-:W3:Y:S01]  /*10830*/  POPC R7, R4 ;  /* 0x0000000400077309 */ /* 0x000ee20000000000 */
[----:B--2---:R-:W3:Y:S02]  /*10840*/  SHFL.IDX PT, R0, R3, R0, 0x1f ;  /* 0x00001f0003007589 */ /* 0x004ee400000e0000 */
[----:B---3--:R-:W-:-:S05]  /*10850*/  IADD3 R0, R0, UR37, R7 ;  /* 0x0000002500007c10 */ /* 0x008fca000fffe007 */
[----:B------:R3:W-:Y:S02]  /*10860*/  STL [R1], R0 ;  /* 0x0000000001007387 */ /* 0x0007e40000100800 */
.L_x_502:
[----:B------:R-:W-:Y:S05]  /*10870*/  BSYNC B0 ;  /* 0x0000000000007941 */ /* 0x000fea0003800000 */
.L_x_501:
[----:B------:R-:W-:-:S07]  /*10880*/  SEL R19, R19, RZ, P0 ;  /* 0x000000ff13137207 */ /* 0x000fce0000000000 */
.L_x_420:
[----:B------:R-:W-:Y:S05]  /*10890*/  BSYNC B7 ;  /* 0x0000000000077941 */ /* 0x000fea0003800000 */
.L_x_418:
[----:B---34-:R-:W3:Y:S02]  /*108a0*/  LDL R0, [R1+0x5c] ;  /* 0x00005c0001007983 */ /* 0x018ee40000100800 */
[----:B---3--:R-:W-:-:S13]  /*108b0*/  ISETP.NE.AND P0, PT, R0, RZ, PT ;  /* 0x000000ff0000720c */ /* 0x008fda0003f05270 */
[----:B------:R-:W-:Y:S05]  /*108c0*/  @!P0 BRA `(.L_x_503) ;  /* 0x00000000002c8947 */ /* 0x000fea0003800000 */
[----:B------:R-:W-:Y:S05]  /*108d0*/  WARPSYNC.ALL ;  /* 0x0000000000007948 */ /* 0x000fea0003800000 */
[----:B------:R-:W3:Y:S08]  /*108e0*/  S2UR UR5, SR_CgaCtaId ;  /* 0x00000000000579c3 */ /* 0x000ef00000008800 */
[----:B------:R-:W-:Y:S06]  /*108f0*/  BAR.SYNC.DEFER_BLOCKING 0x5, 0x180 ;  /* 0x0146000000007b1d */ /* 0x000fec0000010000 */
[----:B------:R-:W-:-:S02]  /*10900*/  UMOV UR4, 0x400 ;  /* 0x0000040000047882 */ /* 0x000fc40000000000 */
[----:B---3--:R-:W-:-:S06]  /*10910*/  ULEA UR4, UR5, UR4, 0x18 ;  /* 0x0000000405047291 */ /* 0x008fcc000f8ec03f */
[----:B------:R-:W-:-:S05]  /*10920*/  IMAD.U32 R18, RZ, RZ, UR4 ;  /* 0x00000004ff127e24 */ /* 0x000fca000f8e00ff */
[----:B--2---:R-:W2:Y:S04]  /*10930*/  LDS.128 R4, [R18+0x228d0] ;  /* 0x0228d00012047984 */ /* 0x004ea80000000c00 */
[----:B--2---:R2:W-:Y:S04]  /*10940*/  STL.64 [R1], R4 ;  /* 0x0000000401007387 */ /* 0x0045e80000100a00 */
[----:B------:R2:W-:Y:S01]  /*10950*/  STL.64 [R1+0x8], R6 ;  /* 0x0000080601007387 */ /* 0x0005e20000100a00 */
[----:B------:R-:W-:Y:S06]  /*10960*/  BAR.ARV 0x4, 0x180 ;  /* 0x0106000000007b1d */ /* 0x000fec0000002000 */
[----:B------:R-:W-:Y:S05]  /*10970*/  BRA `(.L_x_504) ;  /* 0x0000000c00187947 */ /* 0x000fea0003800000 */
.L_x_503:
[----:B------:R-:W3:Y:S01]  /*10980*/  S2R R16, SR_TID.X ;  /* 0x0000000000107919 */ /* 0x000ee20000002100 */
[----:B------:R-:W-:Y:S01]  /*10990*/  UMOV UR4, 0xffffffff ;  /* 0xffffffff00047882 */ /* 0x000fe20000000000 */
[----:B---3--:R-:W-:-:S04]  /*109a0*/  LOP3.LUT R16, R16, 0x1f, RZ, 0xc0, !PT ;  /* 0x0000001f10107812 */ /* 0x008fc800078ec0ff */
[----:B------:R-:W-:Y:S01]  /*109b0*/  ISETP.NE.AND P0, PT, R16, 0x1f, PT ;  /* 0x0000001f1000780c */ /* 0x000fe20003f05270 */
[----:B------:R-:W-:-:S12]  /*109c0*/  BRA.DIV UR4, `(.L_x_505) ;  /* 0x0000002204187947 */ /* 0x000fd8000b800000 */
[----:B------:R-:W1:Y:S01]  /*109d0*/  LDL.LU R3, [R1] ;  /* 0x0000000001037983 */ /* 0x000e620000300800 */
[----:B------:R-:W-:-:S03]  /*109e0*/  ULDC UR4, c[0x0][0xc3c] ;  /* 0x00030f0000047ab9 */ /* 0x000fc60000000800 */
[----:B--2---:R-:W2:Y:S01]  /*109f0*/  LDL R4, [R1+0xc] ;  /* 0x00000c0001047983 */ /* 0x004ea20000100800 */
[----:B-1----:R-:W-:Y:S02]  /*10a00*/  IMAD.MOV.U32 R10, RZ, RZ, R3 ;  /* 0x000000ffff0a7224 */ /* 0x002fe400078e0003 */
[----:B--2---:R-:W-:-:S05]  /*10a10*/  IMAD.IADD R0, R4, 0x1, R16 ;  /* 0x0000000104007824 */ /* 0x004fca00078e0210 */
[----:B------:R-:W-:-:S13]  /*10a20*/  ISETP.GE.OR P1, PT, R0, UR4, !P0 ;  /* 0x0000000400007c0c */ /* 0x000fda000c726670 */
[----:B------:R-:W1:Y:S08]  /*10a30*/  @!P1 LDC.64 R2, c[0x0][0xc80] ;  /* 0x00032000ff029b82 */ /* 0x000e700000000a00 */
[----:B------:R-:W2:Y:S01]  /*10a40*/  @!P1 LDC.64 R4, c[0x0][0xc78] ;  /* 0x00031e00ff049b82 */ /* 0x000ea20000000a00 */
[----:B-1----:R-:W-:-:S05]  /*10a50*/  @!P1 IMAD.WIDE R2, R0, 0x4, R2 ;  /* 0x0000000400029825 */ /* 0x002fca00078e0202 */
[----:B------:R2:W3:Y:S02]  /*10a60*/  @!P1 LDG.E R6, desc[UR40][R2.64] ;  /* 0x0000002802069981 */ /* 0x0004e4000c1e1900 */
[----:B--2---:R-:W-:-:S05]  /*10a70*/  @!P1 IMAD.WIDE R2, R0, 0x4, R4 ;  /* 0x0000000400029825 */ /* 0x004fca00078e0204 */
[----:B------:R-:W2:Y:S01]  /*10a80*/  @!P1 LDG.E R4, desc[UR40][R2.64] ;  /* 0x0000002802049981 */ /* 0x000ea2000c1e1900 */
[----:B------:R-:W-:Y:S01]  /*10a90*/  IMAD.MOV.U32 R5, RZ, RZ, RZ ;  /* 0x000000ffff057224 */ /* 0x000fe200078e00ff */
[C---:B------:R-:W-:Y:S02]  /*10aa0*/  ISETP.GE.U32.AND P2, PT, R16.reuse, 0x2, PT ;  /* 0x000000021000780c */ /* 0x040fe40003f46070 */
[C---:B------:R-:W-:Y:S01]  /*10ab0*/  ISETP.GE.U32.AND P3, PT, R16.reuse, 0x4, PT ;  /* 0x000000041000780c */ /* 0x040fe20003f66070 */
[----:B------:R-:W-:Y:S01]  /*10ac0*/  SHFL.IDX PT, R0, R10, RZ, 0x1f ;  /* 0x00001fff0a007589 */ /* 0x000fe200000e0000 */
[C---:B------:R-:W-:Y:S02]  /*10ad0*/  ISETP.GE.U32.AND P4, PT, R16.reuse, 0x8, PT ;  /* 0x000000081000780c */ /* 0x040fe40003f86070 */
[----:B------:R-:W-:Y:S01]  /*10ae0*/  ISETP.GE.U32.AND P5, PT, R16, 0x10, PT ;  /* 0x000000101000780c */ /* 0x000fe20003fa6070 */
[----:B------:R-:W-:Y:S01]  /*10af0*/  SHFL.IDX PT, R8, R10, 0x1, 0x1f ;  /* 0x00201f000a087f89 */ /* 0x000fe200000e0000 */
[----:B---3--:R-:W-:Y:S01]  /*10b00*/  @!P1 IMAD.MOV.U32 R5, RZ, RZ, R6 ;  /* 0x000000ffff059224 */ /* 0x008fe200078e0006 */
[----:B------:R-:W-:-:S02]  /*10b10*/  CS2R R6, SRZ ;  /* 0x0000000000067805 */ /* 0x000fc4000001ff00 */
[----:B--2---:R-:W-:Y:S01]  /*10b20*/  @!P1 IMAD.MOV.U32 R7, RZ, RZ, R4 ;  /* 0x000000ffff079224 */ /* 0x004fe200078e0004 */
[----:B------:R-:W-:-:S03]  /*10b30*/  ISETP.NE.AND P1, PT, R16, RZ, PT ;  /* 0x000000ff1000720c */ /* 0x000fc60003f25270 */
[----:B------:R-:W-:-:S05]  /*10b40*/  IMAD R2, R7, R5, RZ ;  /* 0x0000000507027224 */ /* 0x000fca00078e02ff */
        /* <DEDUP_REMOVED lines=15> */
[----:B------:R0:W1:Y:S02]  /*10c40*/  SHFL.IDX PT, R14, R2, 0x1f, 0x1f ;  /* 0x03e01f00020e7f89 */ /* 0x00006400000e0000 */
.L_x_569:
[----:B------:R-:W-:Y:S02]  /*10c50*/  ULDC UR4, c[0x0][0xc38] ;  /* 0x00030e0000047ab9 */ /* 0x000fe40000000800 */
[----:B------:R-:W-:-:S04]  /*10c60*/  IMAD.U32 R3, RZ, RZ, UR4 ;  /* 0x00000004ff037e24 */ /* 0x000fc8000f8e00ff */
[----:B-1----:R-:W-:-:S04]  /*10c70*/  IMAD R9, R14, R3, RZ ;  /* 0x000000030e097224 */ /* 0x002fc800078e02ff */
[----:B------:R-:W-:-:S05]  /*10c80*/  IMAD.IADD R4, R8, 0x1, R9 ;  /* 0x0000000108047824 */ /* 0x000fca00078e0209 */
[----:B------:R-:W-:-:S13]  /*10c90*/  ISETP.GT.AND P6, PT, R4, R0, PT ;  /* 0x000000000400720c */ /* 0x000fda0003fc4270 */
[----:B------:R-:W-:Y:S05]  /*10ca0*/  @P6 BRA `(.L_x_506) ;  /* 0x0000000000ac6947 */ /* 0x000fea0003800000 */
.L_x_509:
[----:B0-----:R-:W2:Y:S01]  /*10cb0*/  LDL.LU R2, [R1+0xc] ;  /* 0x00000c0001027983 */ /* 0x001ea20000300800 */
[----:B------:R-:W0:Y:S01]  /*10cc0*/  LDC R3, c[0x0][0xc3c] ;  /* 0x00030f00ff037b82 */ /* 0x000e220000000800 */
[----:B--2---:R-:W-:-:S05]  /*10cd0*/  VIADD R2, R2, 0x1f ;  /* 0x0000001f02027836 */ /* 0x004fca0000000000 */
[----:B0-----:R-:W-:-:S13]  /*10ce0*/  ISETP.GE.AND P6, PT, R2, R3, PT ;  /* 0x000000030200720c */ /* 0x001fda0003fc6270 */
[----:B------:R-:W-:Y:S05]  /*10cf0*/  @P6 BRA `(.L_x_507) ;  /* 0x0000000400d06947 */ /* 0x000fea0003800000 */
[----:B------:R-:W0:Y:S01]  /*10d00*/  S2R R5, SR_TID.X ;  /* 0x0000000000057919 */ /* 0x000e220000002100 */
[----:B------:R1:W-:Y:S01]  /*10d10*/  STL [R1+0xc], R2 ;  /* 0x00000c0201007387 */ /* 0x0003e20000100800 */
[----:B0-----:R-:W-:-:S05]  /*10d20*/  LOP3.LUT R5, R5, 0x1f, RZ, 0xc0, !PT ;  /* 0x0000001f05057812 */ /* 0x001fca00078ec0ff */
[----:B------:R-:W-:Y:S02]  /*10d30*/  IMAD.IADD R7, R2, 0x1, R5 ;  /* 0x0000000102077824 */ /* 0x000fe400078e0205 */
[----:B------:R-:W-:-:S03]  /*10d40*/  IMAD.MOV.U32 R5, RZ, RZ, RZ ;  /* 0x000000ffff057224 */ /* 0x000fc600078e00ff */
[----:B------:R-:W-:-:S13]  /*10d50*/  ISETP.GE.OR P6, PT, R7, R3, !P0 ;  /* 0x000000030700720c */ /* 0x000fda00047c6670 */
[----:B-1----:R-:W0:Y:S02]  /*10d60*/  @!P6 LDC.64 R2, c[0x0][0xc80] ;  /* 0x00032000ff02eb82 */ /* 0x002e240000000a00 */
[----:B0-----:R-:W-:-:S05]  /*10d70*/  @!P6 IMAD.WIDE R2, R7, 0x4, R2 ;  /* 0x000000040702e825 */ /* 0x001fca00078e0202 */
[----:B------:R0:W2:Y:S02]  /*10d80*/  @!P6 LDG.E R5, desc[UR40][R2.64] ;  /* 0x000000280205e981 */ /* 0x0000a4000c1e1900 */
[----:B0-----:R-:W0:Y:S02]  /*10d90*/  @!P6 LDC.64 R2, c[0x0][0xc78] ;  /* 0x00031e00ff02eb82 */ /* 0x001e240000000a00 */
[----:B0-----:R-:W-:-:S04]  /*10da0*/  @!P6 IMAD.WIDE R2, R7, 0x4, R2 ;  /* 0x000000040702e825 */ /* 0x001fc800078e0202 */
[----:B------:R-:W-:-:S06]  /*10db0*/  IMAD.MOV.U32 R7, RZ, RZ, RZ ;  /* 0x000000ffff077224 */ /* 0x000fcc00078e00ff */
[----:B------:R-:W2:Y:S01]  /*10dc0*/  @!P6 LDG.E R7, desc[UR40][R2.64] ;  /* 0x000000280207e981 */ /* 0x000ea2000c1e1900 */
[----:B------:R-:W-:Y:S01]  /*10dd0*/  UMOV UR4, 0xffffffff ;  /* 0xffffffff00047882 */ /* 0x000fe20000000000 */
[----:B--2---:R-:W-:Y:S02]  /*10de0*/  IMAD R2, R7, R5, RZ ;  /* 0x0000000507027224 */ /* 0x004fe400078e02ff */
[----:B------:R-:W-:Y:S05]  /*10df0*/  BRA.DIV UR4, `(.L_x_508) ;  /* 0x0000002204507947 */ /* 0x000fea000b800000 */
        /* <DEDUP_REMOVED lines=16> */
.L_x_577:
[----:B------:R-:W-:Y:S02]  /*10f00*/  ULDC UR4, c[0x0][0xc38] ;  /* 0x00030e0000047ab9 */ /* 0x000fe40000000800 */
[----:B------:R-:W-:-:S04]  /*10f10*/  IMAD.U32 R3, RZ, RZ, UR4 ;  /* 0x00000004ff037e24 */ /* 0x000fc8000f8e00ff */
[----:B-1----:R-:W-:-:S04]  /*10f20*/  IMAD R9, R14, R3, RZ ;  /* 0x000000030e097224 */ /* 0x002fc800078e02ff */
[----:B------:R-:W-:-:S05]  /*10f30*/  IMAD.IADD R4, R9, 0x1, R4 ;  /* 0x0000000109047824 */ /* 0x000fca00078e0204 */
[----:B------:R-:W-:-:S13]  /*10f40*/  ISETP.GT.AND P6, PT, R4, R0, PT ;  /* 0x000000000400720c */ /* 0x000fda0003fc4270 */
[----:B------:R-:W-:Y:S05]  /*10f50*/  @!P6 BRA `(.L_x_509) ;  /* 0xfffffffc0054e947 */ /* 0x000fea000383ffff */
.L_x_506:
[----:B------:R-:W-:Y:S01]  /*10f60*/  IMAD.IADD R9, R4, 0x1, -R9 ;  /* 0x0000000104097824 */ /* 0x000fe200078e0a09 */
[----:B------:R-:W-:-:S03]  /*10f70*/  UMOV UR4, 0xffffffff ;  /* 0xffffffff00047882 */ /* 0x000fc60000000000 */
[----:B------:R-:W-:-:S05]  /*10f80*/  IMAD R11, R2, R3, R9 ;  /* 0x00000003020b7224 */ /* 0x000fca00078e0209 */
[----:B------:R-:W-:Y:S01]  /*10f90*/  ISETP.GT.AND P6, PT, R11, R0, PT ;  /* 0x000000000b00720c */ /* 0x000fe20003fc4270 */
[----:B------:R-:W-:-:S12]  /*10fa0*/  BRA.DIV UR4, `(.L_x_510) ;  /* 0x0000002204a47947 */ /* 0x000fd8000b800000 */
[----:B------:R-:W-:-:S04]  /*10fb0*/  VOTE.ANY R8, PT, !P6 ;  /* 0x0000000000087806 */ /* 0x000fc800070e0100 */
[----:B------:R-:W1:Y:S02]  /*10fc0*/  POPC R4, R8 ;  /* 0x0000000800047309 */ /* 0x000e640000000000 */
[----:B-1----:R1:W2:Y:S04]  /*10fd0*/  SHFL.IDX PT, R5, R5, R4, 0x1f ;  /* 0x00001f0405057589 */ /* 0x0022a800000e0000 */
[----:B------:R1:W3:Y:S02]  /*10fe0*/  SHFL.IDX PT, R7, R7, R4, 0x1f ;  /* 0x00001f0407077589 */ /* 0x0002e400000e0000 */
.L_x_582:
[----:B------:R-:W-:-:S13]  /*10ff0*/  ISETP.NE.AND P0, PT, R8, RZ, PT ;  /* 0x000000ff0800720c */ /* 0x000fda0003f05270 */
[----:B------:R-:W-:Y:S05]  /*11000*/  @!P0 BRA `(.L_x_511) ;  /* 0x0000000000108947 */ /* 0x000fea0003800000 */
[----:B------:R-:W-:Y:S01]  /*11010*/  UMOV UR4, 0xffffffff ;  /* 0xffffffff00047882 */ /* 0x000fe20000000000 */
[----:B------:R-:W-:Y:S02]  /*11020*/  VIADD R12, R4, 0xffffffff ;  /* 0xffffffff040c7836 */ /* 0x000fe40000000000 */
[----:B------:R-:W-:Y:S05]  /*11030*/  BRA.DIV UR4, `(.L_x_512) ;  /* 0x0000002204dc7947 */ /* 0x000fea000b800000 */
[----:B------:R4:W0:Y:S02]  /*11040*/  SHFL.IDX PT, R6, R2, R12, 0x1f ;  /* 0x00001f0c02067589 */ /* 0x00082400000e0000 */
.L_x_511:
[----:B----4-:R-:W4:Y:S01]  /*11050*/  LDL.LU R12, [R1+0xc] ;  /* 0x00000c00010c7983 */ /* 0x010f220000300800 */
[----:B0-----:R-:W-:Y:S01]  /*11060*/  IMAD R9, R6, R3, R9 ;  /* 0x0000000306097224 */ /* 0x001fe200078e0209 */
[----:B--2---:R-:W-:-:S03]  /*11070*/  IABS R6, R5 ;  /* 0x0000000500067213 */ /* 0x004fc60000000000 */
[----:B------:R-:W-:Y:S01]  /*11080*/  IMAD.IADD R0, R0, 0x1, -R9 ;  /* 0x0000000100007824 */ /* 0x000fe200078e0a09 */
[----:B------:R-:W0:Y:S01]  /*11090*/  I2F.RP R10, R6 ;  /* 0x00000006000a7306 */ /* 0x000e220000209400 */
[----:B------:R2:W-:Y:S02]  /*110a0*/  STL [R1], R9 ;  /* 0x0000000901007387 */ /* 0x0005e40000100800 */
[----:B--2---:R-:W-:-:S05]  /*110b0*/  IABS R9, R5 ;  /* 0x0000000500097213 */ /* 0x004fca0000000000 */
[----:B0-----:R-:W0:Y:S01]  /*110c0*/  MUFU.RCP R10, R10 ;  /* 0x0000000a000a7308 */ /* 0x001e220000001000 */
[----:B------:R-:W-:Y:S02]  /*110d0*/  IMAD.MOV R9, RZ, RZ, -R9 ;  /* 0x000000ffff097224 */ /* 0x000fe400078e0a09 */
[----:B0-----:R-:W-:-:S05]  /*110e0*/  VIADD R11, R10, 0xffffffe ;  /* 0x0ffffffe0a0b7836 */ /* 0x001fca0000000000 */
[----:B------:R-:W0:Y:S02]  /*110f0*/  F2I.FTZ.U32.TRUNC.NTZ R3, R11 ;  /* 0x0000000b00037305 */ /* 0x000e24000021f000 */
[----:B0-----:R-:W-:-:S04]  /*11100*/  IMAD.MOV R2, RZ, RZ, -R3 ;  /* 0x000000ffff027224 */ /* 0x001fc800078e0a03 */
[----:B------:R-:W-:Y:S02]  /*11110*/  IMAD R8, R2, R6, RZ ;  /* 0x0000000602087224 */ /* 0x000fe400078e02ff */
[----:B------:R-:W-:-:S04]  /*11120*/  IMAD.MOV.U32 R2, RZ, RZ, RZ ;  /* 0x000000ffff027224 */ /* 0x000fc800078e00ff */
[----:B------:R-:W-:Y:S01]  /*11130*/  IMAD.HI.U32 R2, R3, R8, R2 ;  /* 0x0000000803027227 */ /* 0x000fe200078e0002 */
[----:B------:R-:W-:-:S05]  /*11140*/  IABS R3, R0 ;  /* 0x0000000000037213 */ /* 0x000fca0000000000 */
[----:B------:R-:W-:-:S04]  /*11150*/  IMAD.HI.U32 R8, R2, R3, RZ ;  /* 0x0000000302087227 */ /* 0x000fc800078e00ff */
[----:B------:R-:W-:-:S05]  /*11160*/  IMAD R3, R8, R9, R3 ;  /* 0x0000000908037224 */ /* 0x000fca00078e0203 */
[----:B------:R-:W-:-:S13]  /*11170*/  ISETP.GT.U32.AND P1, PT, R6, R3, PT ;  /* 0x000000030600720c */ /* 0x000fda0003f24070 */
[----:B------:R-:W-:Y:S02]  /*11180*/  @!P1 IMAD.IADD R3, R3, 0x1, -R6 ;  /* 0x0000000103039824 */ /* 0x000fe400078e0a06 */
[----:B------:R-:W-:Y:S01]  /*11190*/  @!P1 VIADD R8, R8, 0x1 ;  /* 0x0000000108089836 */ /* 0x000fe20000000000 */
[----:B------:R-:W-:Y:S02]  /*111a0*/  ISETP.NE.AND P1, PT, R5, RZ, PT ;  /* 0x000000ff0500720c */ /* 0x000fe40003f25270 */
[----:B------:R-:W-:Y:S02]  /*111b0*/  ISETP.GE.U32.AND P0, PT, R3, R6, PT ;  /* 0x000000060300720c */ /* 0x000fe40003f06070 */
[----:B---3--:R-:W-:-:S04]  /*111c0*/  IABS R6, R7 ;  /* 0x0000000700067213 */ /* 0x008fc80000000000 */
[----:B------:R-:W0:Y:S07]  /*111d0*/  I2F.RP R10, R6 ;  /* 0x00000006000a7306 */ /* 0x000e2e0000209400 */
[----:B------:R-:W-:Y:S01]  /*111e0*/  @P0 VIADD R8, R8, 0x1 ;  /* 0x0000000108080836 */ /* 0x000fe20000000000 */
[----:B0-----:R-:W0:Y:S02]  /*111f0*/  MUFU.RCP R10, R10 ;  /* 0x0000000a000a7308 */ /* 0x001e240000001000 */
[----:B0-----:R-:W-:-:S06]  /*11200*/  VIADD R11, R10, 0xffffffe ;  /* 0x0ffffffe0a0b7836 */ /* 0x001fcc0000000000 */
[----:B------:R-:W0:Y:S02]  /*11210*/  F2I.FTZ.U32.TRUNC.NTZ R3, R11 ;  /* 0x0000000b00037305 */ /* 0x000e24000021f000 */
[----:B0-----:R-:W-:-:S04]  /*11220*/  IMAD.MOV R2, RZ, RZ, -R3 ;  /* 0x000000ffff027224 */ /* 0x001fc800078e0a03 */
[----:B------:R-:W-:Y:S02]  /*11230*/  IMAD R9, R2, R6, RZ ;  /* 0x0000000602097224 */ /* 0x000fe400078e02ff */
[----:B------:R-:W-:-:S04]  /*11240*/  IMAD.MOV.U32 R2, RZ, RZ, RZ ;  /* 0x000000ffff027224 */ /* 0x000fc800078e00ff */
[----:B------:R-:W-:Y:S01]  /*11250*/  IMAD.HI.U32 R2, R3, R9, R2 ;  /* 0x0000000903027227 */ /* 0x000fe200078e0002 */
[----:B------:R-:W-:Y:S02]  /*11260*/  LOP3.LUT R3, R0, R5, RZ, 0x3c, !PT ;  /* 0x0000000500037212 */ /* 0x000fe400078e3cff */
[----:B------:R-:W-:Y:S02]  /*11270*/  IABS R9, R7 ;  /* 0x0000000700097213 */ /* 0x000fe40000000000 */
[----:B------:R-:W-:-:S03]  /*11280*/  ISETP.GE.AND P2, PT, R3, RZ, PT ;  /* 0x000000ff0300720c */ /* 0x000fc60003f46270 */
[----:B------:R-:W-:-:S10]  /*11290*/  IMAD.MOV R9, RZ, RZ, -R9 ;  /* 0x000000ffff097224 */ /* 0x000fd400078e0a09 */
[----:B------:R-:W-:Y:S01]  /*112a0*/  @!P2 IMAD.MOV R8, RZ, RZ, -R8 ;  /* 0x000000ffff08a224 */ /* 0x000fe200078e0a08 */
[----:B------:R-:W-:-:S04]  /*112b0*/  @!P1 LOP3.LUT R8, RZ, R5, RZ, 0x33, !PT ;  /* 0x00000005ff089212 */ /* 0x000fc800078e33ff */
[-C--:B------:R-:W-:Y:S01]  /*112c0*/  IABS R3, R8.reuse ;  /* 0x0000000800037213 */ /* 0x080fe20000000000 */
[----:B------:R-:W-:-:S04]  /*112d0*/  IMAD R5, R5, R8, RZ ;  /* 0x0000000805057224 */ /* 0x000fc800078e02ff */
[----:B------:R-:W-:-:S04]  /*112e0*/  IMAD.HI.U32 R2, R2, R3, RZ ;  /* 0x0000000302027227 */ /* 0x000fc800078e00ff */
[----:B------:R-:W-:-:S05]  /*112f0*/  IMAD R3, R2, R9, R3 ;  /* 0x0000000902037224 */ /* 0x000fca00078e0203 */
[----:B------:R-:W-:-:S13]  /*11300*/  ISETP.GT.U32.AND P1, PT, R6, R3, PT ;  /* 0x000000030600720c */ /* 0x000fda0003f24070 */
[----:B------:R-:W-:Y:S02]  /*11310*/  @!P1 IMAD.IADD R3, R3, 0x1, -R6 ;  /* 0x0000000103039824 */ /* 0x000fe400078e0a06 */
[----:B------:R-:W-:Y:S01]  /*11320*/  @!P1 VIADD R2, R2, 0x1 ;  /* 0x0000000102029836 */ /* 0x000fe20000000000 */
[----:B------:R-:W-:Y:S02]  /*11330*/  ISETP.NE.AND P1, PT, R7, RZ, PT ;  /* 0x000000ff0700720c */ /* 0x000fe40003f25270 */
[----:B------:R-:W-:Y:S02]  /*11340*/  ISETP.GE.U32.AND P0, PT, R3, R6, PT ;  /* 0x000000060300720c */ /* 0x000fe40003f06070 */
[----:B------:R-:W-:-:S04]  /*11350*/  LOP3.LUT R3, R8, R7, RZ, 0x3c, !PT ;  /* 0x0000000708037212 */ /* 0x000fc800078e3cff */
[----:B------:R-:W-:-:S07]  /*11360*/  ISETP.GE.AND P2, PT, R3, RZ, PT ;  /* 0x000000ff0300720c */ /* 0x000fce0003f46270 */
[----:B------:R-:W-:-:S06]  /*11370*/  @P0 VIADD R2, R2, 0x1 ;  /* 0x0000000102020836 */ /* 0x000fcc0000000000 */
[----:B------:R-:W-:Y:S01]  /*11380*/  @!P2 IMAD.MOV R2, RZ, RZ, -R2 ;  /* 0x000000ffff02a224 */ /* 0x000fe200078e0a02 */
[----:B------:R-:W-:-:S05]  /*11390*/  @!P1 LOP3.LUT R2, RZ, R7, RZ, 0x33, !PT ;  /* 0x00000007ff029212 */ /* 0x000fca00078e33ff */
[--C-:B------:R-:W-:Y:S02]  /*113a0*/  IMAD.MOV R3, RZ, RZ, -R2.reuse ;  /* 0x000000ffff037224 */ /* 0x100fe400078e0a02 */
[C---:B------:R-:W-:Y:S02]  /*113b0*/  IMAD R2, R7.reuse, 0x1000000, R2 ;  /* 0x0100000007027824 */ /* 0x040fe400078e0202 */
[----:B------:R-:W-:Y:S02]  /*113c0*/  IMAD R3, R7, R3, R8 ;  /* 0x0000000307037224 */ /* 0x000fe400078e0208 */
[----:B----4-:R-:W-:Y:S02]  /*113d0*/  IMAD.IADD R12, R4, 0x1, R12 ;  /* 0x00000001040c7824 */ /* 0x010fe400078e020c */
[----:B-1----:R-:W-:Y:S02]  /*113e0*/  IMAD.IADD R4, R0, 0x1, -R5 ;  /* 0x0000000100047824 */ /* 0x002fe400078e0a05 */
[----:B------:R-:W-:-:S05]  /*113f0*/  IMAD R0, R3, 0x10000, R2 ;  /* 0x0001000003007824 */ /* 0x000fca00078e0202 */
[----:B------:R0:W-:Y:S04]  /*11400*/  STL [R1+0x8], R0 ;  /* 0x0000080001007387 */ /* 0x0001e80000100800 */
[----:B------:R0:W-:Y:S04]  /*11410*/  STL [R1+0xc], R12 ;  /* 0x00000c0c01007387 */ /* 0x0001e80000100800 */
[----:B------:R0:W-:Y:S01]  /*11420*/  STL [R1+0x4], R4 ;  /* 0x0000040401007387 */ /* 0x0001e20000100800 */
[----:B------:R-:W-:Y:S05]  /*11430*/  BRA `(.L_x_513) ;  /* 0x0000000000287947 */ /* 0x000fea0003800000 */
.L_x_507:
[----:B------:R-:W-:Y:S01]  /*11440*/  UMOV UR4, URZ ;  /* 0x0000003f00047c82 */ /* 0x000fe20008000000 */
[----:B------:R-:W-:Y:S01]  /*11450*/  ULDC UR6, c[0x0][0xc3c] ;  /* 0x00030f0000067ab9 */ /* 0x000fe20000000800 */
[----:B------:R-:W-:Y:S01]  /*11460*/  UMOV UR5, URZ ;  /* 0x0000003f00057c82 */ /* 0x000fe20008000000 */
[----:B------:R0:W-:Y:S01]  /*11470*/  STL [R1], R0 ;  /* 0x0000000001007387 */ /* 0x0001e20000100800 */
[----:B------:R-:W-:Y:S02]  /*11480*/  IMAD.U32 R3, RZ, RZ, UR4 ;  /* 0x00000004ff037e24 */ /* 0x000fe4000f8e00ff */
[----:B------:R-:W-:-:S03]  /*11490*/  IMAD.U32 R2, RZ, RZ, UR5 ;  /* 0x00000005ff027e24 */ /* 0x000fc6000f8e00ff */
[----:B------:R1:W-:Y:S01]  /*114a0*/  STL [R1+0x4], R3 ;  /* 0x0000040301007387 */ /* 0x0003e20000100800 */
[----:B0-----:R-:W-:-:S05]  /*114b0*/  IMAD.U32 R0, RZ, RZ, UR6 ;  /* 0x00000006ff007e24 */ /* 0x001fca000f8e00ff */
[----:B------:R1:W-:Y:S04]  /*114c0*/  STL [R1+0xc], R0 ;  /* 0x00000c0001007387 */ /* 0x0003e80000100800 */
[----:B------:R1:W-:Y:S02]  /*114d0*/  STL [R1+0x8], R2 ;  /* 0x0000080201007387 */ /* 0x0003e40000100800 */
.L_x_513:
[----:B-1----:R-:W2:Y:S04]  /*114e0*/  LDL R3, [R1+0x8] ;  /* 0x0000080001037983 */ /* 0x002ea80000100800 */
[----:B------:R-:W3:Y:S04]  /*114f0*/  LDL R2, [R1+0xc] ;  /* 0x00000c0001027983 */ /* 0x000ee80000100800 */
[----:B------:R-:W4:Y:S04]  /*11500*/  LDL R5, [R1+0x4] ;  /* 0x0000040001057983 */ /* 0x000f280000100800 */
[----:B0-----:R-:W4:Y:S01]  /*11510*/  LDL R4, [R1] ;  /* 0x0000000001047983 */ /* 0x001f220000100800 */
[----:B------:R-:W0:Y:S01]  /*11520*/  S2R R0, SR_TID.X ;  /* 0x0000000000007919 */ /* 0x000e220000002100 */
[----:B------:R-:W-:Y:S05]  /*11530*/  WARPSYNC.ALL ;  /* 0x0000000000007948 */ /* 0x000fea0003800000 */
[----:B0-----:R-:W-:Y:S01]  /*11540*/  LOP3.LUT R0, R0, 0x1f, RZ, 0xc0, !PT ;  /* 0x0000001f00007812 */ /* 0x001fe200078ec0ff */
[----:B------:R-:W-:Y:S03]  /*11550*/  BAR.SYNC.DEFER_BLOCKING 0x4, 0x180 ;  /* 0x0106000000007b1d */ /* 0x000fe60000010000 */
[----:B------:R-:W-:-:S13]  /*11560*/  ISETP.NE.AND P0, PT, R0, RZ, PT ;  /* 0x000000ff0000720c */ /* 0x000fda0003f05270 */
[----:B------:R-:W-:Y:S01]  /*11570*/  @!P0 MOV R0, 0x400 ;  /* 0x0000040000008802 */ /* 0x000fe20000000f00 */
[----:B--2---:R-:W-:Y:S02]  /*11580*/  IMAD.MOV.U32 R6, RZ, RZ, R3 ;  /* 0x000000ffff067224 */ /* 0x004fe400078e0003 */
[----:B------:R-:W0:Y:S01]  /*11590*/  @!P0 S2R R3, SR_CgaCtaId ;  /* 0x0000000000038919 */ /* 0x000e220000008800 */
[----:B---3--:R-:W-:Y:S01]  /*115a0*/  IMAD.MOV.U32 R7, RZ, RZ, R2 ;  /* 0x000000ffff077224 */ /* 0x008fe200078e0002 */
[----:B0-----:R-:W-:-:S05]  /*115b0*/  @!P0 LEA R18, R3, R0, 0x18 ;  /* 0x0000000003128211 */ /* 0x001fca00078ec0ff */
[----:B----4-:R3:W-:Y:S01]  /*115c0*/  @!P0 STS.128 [R18+0x228d0], R4 ;  /* 0x0228d00412008388 */ /* 0x0107e20000000c00 */
[----:B------:R-:W-:Y:S06]  /*115d0*/  BAR.ARV 0x5, 0x180 ;  /* 0x0146000000007b1d */ /* 0x000fec0000002000 */
.L_x_504:
[----:B------:R-:W4:Y:S01]  /*115e0*/  LDL R0, [R1+0xc] ;  /* 0x00000c0001007983 */ /* 0x000f220000100800 */
[----:B------:R-:W-:Y:S02]  /*115f0*/  ULDC UR4, c[0x0][0xc3c] ;  /* 0x00030f0000047ab9 */ /* 0x000fe40000000800 */
[----:B----4-:R-:W-:-:S13]  /*11600*/  ISETP.GE.AND P0, PT, R0, UR4, PT ;  /* 0x0000000400007c0c */ /* 0x010fda000bf06270 */
[----:B------:R-:W-:Y:S05]  /*11610*/  @!P0 BRA `(.L_x_514) ;  /* 0xffffffac00208947 */ /* 0x000fea000383ffff */
[----:B------:R-:W-:Y:S05]  /*11620*/  BSYNC B8 ;  /* 0x0000000000087941 */ /* 0x000fea0003800000 */
.L_x_412:
[----:B0-----:R-:W4:Y:S01]  /*11630*/  LDL.LU R0, [R1+0x48] ;  /* 0x0000480001007983 */ /* 0x001f220000300800 */
[----:B------:R-:W-:Y:S01]  /*11640*/  BSSY B0, `(.L_x_515) ;  /* 0x000000b000007945 */ /* 0x000fe20003800000 */
[----:B--23--:R-:W0:Y:S01]  /*11650*/  S2R R5, SR_CgaCtaId ;  /* 0x0000000000057919 */ /* 0x00ce220000008800 */
[----:B----4-:R-:W-:-:S05]  /*11660*/  VIADD R0, R0, 0x1 ;  /* 0x0000000100007836 */ /* 0x010fca0000000000 */
[----:B-1----:R-:W-:-:S04]  /*11670*/  LEA.HI R2, R0, R0, RZ, 0x1 ;  /* 0x0000000000027211 */ /* 0x002fc800078f08ff */
[----:B------:R-:W-:-:S05]  /*11680*/  LOP3.LUT R3, R2, 0xfffffffe, RZ, 0xc0, !PT ;  /* 0xfffffffe02037812 */ /* 0x000fca00078ec0ff */
[----:B------:R-:W-:Y:S01]  /*11690*/  IMAD.IADD R3, R0, 0x1, -R3 ;  /* 0x0000000100037824 */ /* 0x000fe200078e0a03 */
[----:B------:R-:W-:-:S04]  /*116a0*/  MOV R0, 0x400 ;  /* 0x0000040000007802 */ /* 0x000fc80000000f00 */
[----:B0-----:R-:W-:Y:S02]  /*116b0*/  LEA R0, R5, R0, 0x18 ;  /* 0x0000000005007211 */ /* 0x001fe400078ec0ff */
[----:B------:R-:W-:-:S04]  /*116c0*/  SHF.L.U32 R3, R3, 0x1f, RZ ;  /* 0x0000001f03037819 */ /* 0x000fc800000006ff */
[----:B------:R-:W0:Y:S02]  /*116d0*/  SYNCS.PHASECHK.TRANS64.TRYWAIT P0, [R0+URZ+0x22820], R3 ;  /* 0x02282003000075a7 */ /* 0x000e24000800017f */
[----:B0-----:R-:W-:Y:S05]  /*116e0*/  @!P0 BRA `(.L_x_516) ;  /* 0x0000001c00588947 */ /* 0x001fea0003800000 */
.L_x_585:
[----:B------:R-:W-:Y:S05]  /*116f0*/  BSYNC B0 ;  /* 0x0000000000007941 */ /* 0x000fea0003800000 */
.L_x_515:
[----:B------:R-:W-:-:S03]  /*11700*/  UMOV UR4, 0xffffffff ;  /* 0xffffffff00047882 */ /* 0x000fc60000000000 */
[----:B------:R-:W-:Y:S05]  /*11710*/  BRA.DIV UR4, `(.L_x_517) ;  /* 0x0000001e04607947 */ /* 0x000fea000b800000 */
[----:B------:R-:W1:Y:S02]  /*11720*/  S2R R2, SR_TID.X ;  /* 0x0000000000027919 */ /* 0x000e640000002100 */
[----:B-1----:R-:W-:-:S04]  /*11730*/  SHF.R.U32.HI R2, RZ, 0x5, R2 ;  /* 0x00000005ff027819 */ /* 0x002fc80000011602 */
[----:B------:R-:W-:-:S05]  /*11740*/  LOP3.LUT R2, R2, 0x3, RZ, 0xc0, !PT ;  /* 0x0000000302027812 */ /* 0x000fca00078ec0ff */
[----:B------:R1:W2:Y:S02]  /*11750*/  SHFL.IDX PT, R14, R2, RZ, 0x1f ;  /* 0x00001fff020e7589 */ /* 0x0002a400000e0000 */
.L_x_588:
[----:B--2---:R-:W-:Y:S01]  /*11760*/  ISETP.NE.AND P0, PT, R14, RZ, PT ;  /* 0x000000ff0e00720c */ /* 0x004fe20003f05270 */
[----:B------:R-:W-:-:S12]  /*11770*/  BSSY B0, `(.L_x_518) ;  /* 0x0000025000007945 */ /* 0x000fd80003800000 */
[----:B------:R-:W-:Y:S05]  /*11780*/  @P0 BRA `(.L_x_519) ;  /* 0x00000000008c0947 */ /* 0x000fea0003800000 */
[----:B------:R-:W-:-:S03]  /*11790*/  UMOV UR4, 0xffffffff ;  /* 0xffffffff00047882 */ /* 0x000fc60000000000 */
[----:B------:R-:W-:Y:S05]  /*117a0*/  BRA.DIV UR4, `(.L_x_520) ;  /* 0x0000001e04707947 */ /* 0x000fea000b800000 */
[----:B------:R-:W-:-:S13]  /*117b0*/  ELECT P6, URZ, PT ;  /* 0x00000000003f782f */ /* 0x000fda00038c0000 */
.L_x_591:
[----:B------:R-:W-:Y:S05]  /*117c0*/  @!P6 BRA `(.L_x_519) ;  /* 0x00000000007ce947 */ /* 0x000fea0003800000 */
[----:B------:R-:W-:-:S06]  /*117d0*/  ULOP3.LUT UR4, UR36, 0x2, URZ, 0xfc, !UPT ;  /* 0x0000000224047892 */ /* 0x000fcc000f8efc3f */
[----:B-1----:R-:W-:-:S05]  /*117e0*/  IMAD.U32 R2, RZ, RZ, UR4 ;  /* 0x00000004ff027e24 */ /* 0x002fca000f8e00ff */
[----:B------:R-:W-:-:S13]  /*117f0*/  ISETP.NE.AND P2, PT, R2, 0x3, PT ;  /* 0x000000030200780c */ /* 0x000fda0003f45270 */
[----:B------:R-:W-:Y:S05]  /*11800*/  @!P2 BRA `(.L_x_521) ;  /* 0x000000000004a947 */ /* 0x000fea0003800000 */
[----:B------:R-:W-:Y:S01]  /*11810*/  BPT.TRAP 0x1 ;  /* 0x000000040000795c */ /* 0x000fe20000300000 */
.L_x_521:
[----:B------:R-:W2:Y:S01]  /*11820*/  LDL.LU R7, [R1+0x10] ;  /* 0x0000100001077983 */ /* 0x000ea20000300800 */
[----:B------:R-:W-:Y:S02]  /*11830*/  VIADD R2, R0, 0x22840 ;  /* 0x0002284000027836 */ /* 0x000fe40000000000 */
[C---:B0-----:R-:W-:Y:S02]  /*11840*/  VIADD R3, R19.reuse, 0x1 ;  /* 0x0000000113037836 */ /* 0x041fe40000000000 */
[----:B------:R-:W-:-:S03]  /*11850*/  IMAD R6, R19, 0x8, R2 ;  /* 0x0000000813067824 */ /* 0x000fc600078e0202 */
[----:B------:R-:W-:-:S04]  /*11860*/  ISETP.NE.AND P1, PT, R3, 0x2, PT ;  /* 0x000000020300780c */ /* 0x000fc80003f25270 */
[----:B------:R-:W-:Y:S02]  /*11870*/  SEL R4, RZ, 0x1, P1 ;  /* 0x00000001ff047807 */ /* 0x000fe40000800000 */
[----:B------:R-:W-:Y:S02]  /*11880*/  SEL R3, R3, RZ, P1 ;  /* 0x000000ff03037207 */ /* 0x000fe40000800000 */
[C---:B--2---:R-:W-:Y:S02]  /*11890*/  SHF.L.U32 R5, R7.reuse, 0x1f, RZ ;  /* 0x0000001f07057819 */ /* 0x044fe400000006ff */
[----:B------:R-:W-:Y:S01]  /*118a0*/  LOP3.LUT R4, R7, R4, RZ, 0x3c, !PT ;  /* 0x0000000407047212 */ /* 0x000fe200078e3cff */
[----:B------:R-:W-:Y:S01]  /*118b0*/  IMAD R7, R3, 0x8, R2 ;  /* 0x0000000803077824 */ /* 0x000fe200078e0202 */
[----:B------:R-:W0:Y:S02]  /*118c0*/  SYNCS.PHASECHK.TRANS64.TRYWAIT P0, [R6+URZ], R5 ;  /* 0x00000005060075a7 */ /* 0x000e24000800017f */
[----:B------:R-:W-:Y:S01]  /*118d0*/  SHF.L.U32 R2, R4, 0x1f, RZ ;  /* 0x0000001f04027819 */ /* 0x000fe200000006ff */
[----:B0-----:R-:W-:Y:S06]  /*118e0*/  @!P0 BRA `(.L_x_522) ;  /* 0x0000001c00408947 */ /* 0x001fec0003800000 */
.L_x_592:
[----:B------:R-:W1:Y:S02]  /*118f0*/  SYNCS.PHASECHK.TRANS64.TRYWAIT P0, [R7+URZ], R2 ;  /* 0x00000002070075a7 */ /* 0x000e64000800017f */
[----:B-1----:R-:W-:Y:S05]  /*11900*/  @!P0 BRA `(.L_x_523) ;  /* 0x0000001c004c8947 */ /* 0x002fea0003800000 */
.L_x_593:
[----:B------:R-:W-:Y:S05]  /*11910*/  @!P2 BRA `(.L_x_524) ;  /* 0x000000000004a947 */ /* 0x000fea0003800000 */
[----:B------:R-:W-:Y:S01]  /*11920*/  BPT.TRAP 0x1 ;  /* 0x000000040000795c */ /* 0x000fe20000300000 */
.L_x_524:
[----:B------:R-:W-:-:S04]  /*11930*/  VIADD R0, R0, 0x22860 ;  /* 0x0002286000007836 */ /* 0x000fc80000000000 */
[----:B------:R-:W-:-:S04]  /*11940*/  IMAD R4, R19, 0x8, R0 ;  /* 0x0000000813047824 */ /* 0x000fc800078e0200 */
[----:B------:R-:W2:Y:S02]  /*11950*/  SYNCS.PHASECHK.TRANS64.TRYWAIT P0, [R4+URZ], R5 ;  /* 0x00000005040075a7 */ /* 0x000ea4000800017f */
[----:B--2---:R-:W-:Y:S05]  /*11960*/  @!P0 BRA `(.L_x_525) ;  /* 0x0000001c00488947 */ /* 0x004fea0003800000 */
.L_x_594:
[----:B------:R-:W-:-:S07]  /*11970*/  IMAD R3, R3, 0x8, R0 ;  /* 0x0000000803037824 */ /* 0x000fce00078e0200 */
.L_x_526:
[----:B---3--:R3:W4:Y:S02]  /*11980*/  SYNCS.PHASECHK.TRANS64.TRYWAIT P0, [R3+URZ], R2 ;  /* 0x00000002030075a7 */ /* 0x008724000800017f */
[----:B----4-:R-:W-:Y:S05]  /*11990*/  @!P0 NANOSLEEP.SYNCS 0x989680 ;  /* 0x009896800000895d */ /* 0x010fea0003900000 */
[----:B------:R-:W4:Y:S02]  /*119a0*/  @!P0 SYNCS.PHASECHK.TRANS64 P0, [R3+URZ], R2 ;  /* 0x00000002030085a7 */ /* 0x000f24000800007f */
[----:B----4-:R-:W-:Y:S05]  /*119b0*/  @!P0 BRA `(.L_x_526) ;  /* 0xfffffffc00f08947 */ /* 0x010fea000383ffff */
.L_x_519:
[----:B------:R-:W-:Y:S05]  /*119c0*/  BSYNC B0 ;  /* 0x0000000000007941 */ /* 0x000fea0003800000 */
.L_x_518:
[----:B------:R-:W-:Y:S05]  /*119d0*/  EXIT ;  /* 0x000000000000794d */ /* 0x000fea0003800000 */
.L_x_363:
[----:B0-----:R0:W1:Y:S02]  /*119e0*/  SYNCS.PHASECHK.TRANS64.TRYWAIT P0, [R6+URZ+0x22800], R3 ;  /* 0x02280003060075a7 */ /* 0x001064000800017f */
[----:B-1----:R-:W-:Y:S05]  /*119f0*/  @!P0 NANOSLEEP.SYNCS 0x989680 ;  /* 0x009896800000895d */ /* 0x002fea0003900000 */
[----:B------:R-:W1:Y:S02]  /*11a00*/  @!P0 SYNCS.PHASECHK.TRANS64 P0, [R6+URZ+0x22800], R3 ;  /* 0x02280003060085a7 */ /* 0x000e64000800007f */
[----:B-1----:R-:W-:Y:S05]  /*11a10*/  @!P0 BRA `(.L_x_363) ;  /* 0xfffffffc00f08947 */ /* 0x002fea000383ffff */
[----:B------:R-:W-:Y:S05]  /*11a20*/  BRA `(.L_x_527) ;  /* 0xffffff0400487947 */ /* 0x000fea000383ffff */
.L_x_367:
[----:B0-----:R-:W-:-:S04]  /*11a30*/  IMAD.U32 R3, RZ, RZ, UR22 ;  /* 0x00000016ff037e24 */ /* 0x001fc8000f8e00ff */
[----:B------:R0:W2:Y:S03]  /*11a40*/  SYNCS.PHASECHK.TRANS64.TRYWAIT P1, [R3+URZ+0x22830], R8 ;  /* 0x02283008030075a7 */ /* 0x0000a6000802017f */
[----:B--2---:R-:W-:Y:S05]  /*11a50*/  @!P1 NANOSLEEP.SYNCS 0x989680 ;  /* 0x009896800000995d */ /* 0x004fea0003900000 */
[----:B------:R-:W2:Y:S02]  /*11a60*/  @!P1 SYNCS.PHASECHK.TRANS64 P1, [R3+URZ+0x22830], R8 ;  /* 0x02283008030095a7 */ /* 0x000ea4000802007f */
[----:B--2---:R-:W-:Y:S05]  /*11a70*/  @!P1 BRA `(.L_x_367) ;  /* 0xfffffffc00ec9947 */ /* 0x004fea000383ffff */
[----:B------:R-:W-:Y:S05]  /*11a80*/  BRA `(.L_x_366) ;  /* 0xffffff0400707947 */ /* 0x000fea000383ffff */
.L_x_371:
[----:B--2---:R-:W-:-:S04]  /*11a90*/  IMAD.U32 R9, RZ, RZ, UR22 ;  /* 0x00000016ff097e24 */ /* 0x004fc8000f8e00ff */
[----:B------:R2:W3:Y:S03]  /*11aa0*/  SYNCS.PHASECHK.TRANS64.TRYWAIT P2, [R9+URZ+0x22850], R8 ;  /* 0x02285008090075a7 */ /* 0x0004e6000804017f */
[----:B---3--:R-:W-:Y:S05]  /*11ab0*/  @!P2 NANOSLEEP.SYNCS 0x989680 ;  /* 0x009896800000a95d */ /* 0x008fea0003900000 */
[----:B------:R-:W3:Y:S02]  /*11ac0*/  @!P2 SYNCS.PHASECHK.TRANS64 P2, [R9+URZ+0x22850], R8 ;  /* 0x022850080900a5a7 */ /* 0x000ee4000804007f */
[----:B---3--:R-:W-:Y:S05]  /*11ad0*/  @!P2 BRA `(.L_x_371) ;  /* 0xfffffffc00eca947 */ /* 0x008fea000383ffff */
[----:B------:R-:W-:Y:S05]  /*11ae0*/  BRA `(.L_x_370) ;  /* 0xffffff20006c7947 */ /* 0x000fea000383ffff */
.L_x_376:
[----:B-1----:R-:W-:-:S04]  /*11af0*/  IMAD.U32 R3, RZ, RZ, UR25 ;  /* 0x00000019ff037e24 */ /* 0x002fc8000f8e00ff */
[----:B------:R1:W2:Y:S03]  /*11b00*/  SYNCS.PHASECHK.TRANS64.TRYWAIT P2, [R3+URZ+0x22830], R6 ;  /* 0x02283006030075a7 */ /* 0x0002a6000804017f */
[----:B--2---:R-:W-:Y:S05]  /*11b10*/  @!P2 NANOSLEEP.SYNCS 0x989680 ;  /* 0x009896800000a95d */ /* 0x004fea0003900000 */
[----:B------:R-:W2:Y:S02]  /*11b20*/  @!P2 SYNCS.PHASECHK.TRANS64 P2, [R3+URZ+0x22830], R6 ;  /* 0x022830060300a5a7 */ /* 0x000ea4000804007f */
[----:B--2---:R-:W-:Y:S05]  /*11b30*/  @!P2 BRA `(.L_x_376) ;  /* 0xfffffffc00eca947 */ /* 0x004fea000383ffff */
[----:B------:R-:W-:Y:S05]  /*11b40*/  BRA `(.L_x_375) ;  /* 0xffffff2400847947 */ /* 0x000fea000383ffff */
.L_x_380:
[----:B-1----:R1:W2:Y:S02]  /*11b50*/  SYNCS.PHASECHK.TRANS64.TRYWAIT P2, [R9+URZ+0x22850], R6 ;  /* 0x02285006090075a7 */ /* 0x0022a4000804017f */
[----:B--2---:R-:W-:Y:S05]  /*11b60*/  @!P2 NANOSLEEP.SYNCS 0x989680 ;  /* 0x009896800000a95d */ /* 0x004fea0003900000 */
[----:B------:R-:W2:Y:S02]  /*11b70*/  @!P2 SYNCS.PHASECHK.TRANS64 P2, [R9+URZ+0x22850], R6 ;  /* 0x022850060900a5a7 */ /* 0x000ea4000804007f */
[----:B--2---:R-:W-:Y:S05]  /*11b80*/  @!P2 BRA `(.L_x_380) ;  /* 0xfffffffc00f0a947 */ /* 0x004fea000383ffff */
[----:B------:R-:W-:Y:S05]  /*11b90*/  BRA `(.L_x_379) ;  /* 0xffffff4400247947 */ /* 0x000fea000383ffff */
.L_x_426:
[----:B------:R-:W2:Y:S01]  /*11ba0*/  S2R R4, SR_TID.X ;  /* 0x0000000000047919 */ /* 0x000ea20000002100 */
[----:B------:R-:W-:Y:S01]  /*11bb0*/  BSSY B0, `(.L_x_528) ;  /* 0x000000a000007945 */ /* 0x000fe20003800000 */
[----:B------:R-:W-:Y:S02]  /*11bc0*/  IMAD.MOV.U32 R12, RZ, RZ, RZ ;  /* 0x000000ffff0c7224 */ /* 0x000fe400078e00ff */
[----:B0-----:R-:W-:Y:S02]  /*11bd0*/  IMAD.MOV.U32 R11, RZ, RZ, 0x1f ;  /* 0x0000001fff0b7424 */ /* 0x001fe400078e00ff */
[----:B------:R-:W-:Y:S01]  /*11be0*/  IMAD.MOV.U32 R15, RZ, RZ, -0x1 ;  /* 0xffffffffff0f7424 */ /* 0x000fe200078e00ff */
[----:B--2---:R-:W-:-:S04]  /*11bf0*/  SHF.R.U32.HI R4, RZ, 0x5, R4 ;  /* 0x00000005ff047819 */ /* 0x004fc80000011604 */
[----:B------:R-:W-:-:S05]  /*11c00*/  LOP3.LUT R4, R4, 0x3, RZ, 0xc0, !PT ;  /* 0x0000000304047812 */ /* 0x000fca00078ec0ff */
[----:B------:R-:W-:-:S07]  /*11c10*/  IMAD.MOV.U32 R13, RZ, RZ, R4 ;  /* 0x000000ffff0d7224 */ /* 0x000fce00078e0004 */
[----:B-1----:R-:W-:Y:S05]  /*11c20*/  WARPSYNC.COLLECTIVE R15, `(.L_x_529) ;  /* 0x000000000f087348 */ /* 0x002fea0003c00000 */
[----:B------:R0:W2:Y:S02]  /*11c30*/  SHFL.IDX P6, R14, R13, R12, R11 ;  /* 0x0000000c0d0e7389 */ /* 0x0000a400000c000b */
[----:B012---:R-:W-:Y:S01]  /*11c40*/  ENDCOLLECTIVE ;  /* 0x000000000000791b */ /* 0x007fe20003800000 */
.L_x_529:
[----:B------:R-:W-:Y:S05]  /*11c50*/  BSYNC B0 ;  /* 0x0000000000007941 */ /* 0x000fea0003800000 */
.L_x_528:
[----:B------:R-:W-:Y:S05]  /*11c60*/  BRA `(.L_x_530) ;  /* 0xffffffb4002c7947 */ /* 0x000fea000383ffff */
.L_x_428:
[----:B------:R-:W-:Y:S01]  /*11c70*/  BSSY B0, `(.L_x_531) ;  /* 0x0000006000007945 */ /* 0x000fe20003800000 */
[----:B------:R-:W-:-:S07]  /*11c80*/  IMAD.MOV.U32 R15, RZ, RZ, -0x1 ;  /* 0xffffffffff0f7424 */ /* 0x000fce00078e00ff */
[----:B01--4-:R-:W-:Y:S05]  /*11c90*/  WARPSYNC.COLLECTIVE R15, `(.L_x_532) ;  /* 0x000000000f0c7348 */ /* 0x013fea0003c00000 */
[----:B------:R-:W-:Y:S02]  /*11ca0*/  ELECT P6, UR62, PT ;  /* 0x00000000003e782f */ /* 0x000fe400038c0000 */
[----:B------:R-:W-:Y:S01]  /*11cb0*/  MOV R14, UR62 ;  /* 0x0000003e000e7c02 */ /* 0x000fe20008000f00 */
[----:B01--4-:R-:W-:Y:S10]  /*11cc0*/  ENDCOLLECTIVE ;  /* 0x000000000000791b */ /* 0x013ff40003800000 */
.L_x_532:
[----:B------:R-:W-:Y:S05]  /*11cd0*/  BSYNC B0 ;  /* 0x0000000000007941 */ /* 0x000fea0003800000 */
.L_x_531:
[----:B------:R-:W-:Y:S05]  /*11ce0*/  BRA `(.L_x_533) ;  /* 0xffffffb400307947 */ /* 0x000fea000383ffff */
.L_x_430:
[----:B--2---:R2:W3:Y:S02]  /*11cf0*/  SYNCS.PHASECHK.TRANS64.TRYWAIT P0, [R0+URZ+0x22840], R2 ;  /* 0x02284002000075a7 */ /* 0x0044e4000800017f */
[----:B---3--:R-:W-:Y:S05]  /*11d00*/  @!P0 NANOSLEEP.SYNCS 0x989680 ;  /* 0x009896800000895d */ /* 0x008fea0003900000 */
[----:B------:R-:W3:Y:S02]  /*11d10*/  @!P0 SYNCS.PHASECHK.TRANS64 P0, [R0+URZ+0x22840], R2 ;  /* 0x02284002000085a7 */ /* 0x000ee4000800007f */
[----:B---3--:R-:W-:Y:S05]  /*11d20*/  @!P0 BRA `(.L_x_430) ;  /* 0xfffffffc00f08947 */ /* 0x008fea000383ffff */
[----:B------:R-:W-:Y:S05]  /*11d30*/  BRA `(.L_x_534) ;  /* 0xffffffb400907947 */ /* 0x000fea000383ffff */
.L_x_434:
[----:B------:R-:W2:Y:S01]  /*11d40*/  LDL.LU R11, [R1+0x44] ;  /* 0x00004400010b7983 */ /* 0x000ea20000300800 */
[----:B------:R-:W-:Y:S02]  /*11d50*/  IMAD.MOV.U32 R13, RZ, RZ, R2 ;  /* 0x000000ffff0d7224 */ /* 0x000fe400078e0002 */
[----:B------:R-:W-:Y:S01]  /*11d60*/  IMAD.MOV.U32 R12, RZ, RZ, RZ ;  /* 0x000000ffff0c7224 */ /* 0x000fe200078e00ff */
[----:B------:R-:W0:Y:S01]  /*11d70*/  S2R R7, SR_TID.X ;  /* 0x0000000000077919 */ /* 0x000e220000002100 */
[----:B------:R-:W-:Y:S01]  /*11d80*/  IMAD.MOV.U32 R15, RZ, RZ, -0x1 ;  /* 0xffffffffff0f7424 */ /* 0x000fe200078e00ff */
[----:B0-----:R-:W-:-:S04]  /*11d90*/  LOP3.LUT R7, R7, 0x7f, RZ, 0xc0, !PT ;  /* 0x0000007f07077812 */ /* 0x001fc800078ec0ff */
[----:B------:R-:W-:-:S05]  /*11da0*/  SHF.R.U32.HI R3, RZ, 0x3, R7 ;  /* 0x00000003ff037819 */ /* 0x000fca0000011607 */
[----:B------:R-:W-:-:S04]  /*11db0*/  IMAD.IADD R3, R3, 0x1, R5 ;  /* 0x0000000103037824 */ /* 0x000fc800078e0205 */
[----:B------:R-:W-:Y:S02]  /*11dc0*/  VIADD R5, R3, 0x10 ;  /* 0x0000001003057836 */ /* 0x000fe40000000000 */
[----:B--2---:R-:W-:Y:S02]  /*11dd0*/  IMAD R4, R11, R8, RZ ;  /* 0x000000080b047224 */ /* 0x004fe400078e02ff */
[----:B------:R-:W-:-:S03]  /*11de0*/  IMAD.MOV.U32 R11, RZ, RZ, 0x181f ;  /* 0x0000181fff0b7424 */ /* 0x000fc600078e00ff */
[----:B------:R-:W-:-:S13]  /*11df0*/  ISETP.GE.AND P1, PT, R3, R4, PT ;  /* 0x000000040300720c */ /* 0x000fda0003f26270 */
[----:B-----5:R-:W-:Y:S05]  /*11e00*/  WARPSYNC.COLLECTIVE R15, `(.L_x_535) ;  /* 0x000000000f087348 */ /* 0x020fea0003c00000 */
[----:B------:R0:W1:Y:S02]  /*11e10*/  SHFL.IDX P6, R14, R13, R12, R11 ;  /* 0x0000000c0d0e7389 */ /* 0x00006400000c000b */
[----:B01---5:R-:W-:Y:S01]  /*11e20*/  ENDCOLLECTIVE ;  /* 0x000000000000791b */ /* 0x023fe20003800000 */
.L_x_535:
[----:B------:R-:W-:Y:S02]  /*11e30*/  IMAD.MOV.U32 R13, RZ, RZ, R0 ;  /* 0x000000ffff0d7224 */ /* 0x000fe400078e0000 */
[----:B------:R-:W-:-:S07]  /*11e40*/  IMAD.MOV.U32 R6, RZ, RZ, R14 ;  /* 0x000000ffff067224 */ /* 0x000fce00078e000e */
[----:B------:R-:W-:Y:S05]  /*11e50*/  WARPSYNC.COLLECTIVE R15, `(.L_x_536) ;  /* 0x000000000f087348 */ /* 0x000fea0003c00000 */
[----:B------:R0:W1:Y:S02]  /*11e60*/  SHFL.IDX P6, R14, R13, R12, R11 ;  /* 0x0000000c0d0e7389 */ /* 0x00006400000c000b */
[----:B01----:R-:W-:Y:S01]  /*11e70*/  ENDCOLLECTIVE ;  /* 0x000000000000791b */ /* 0x003fe20003800000 */
.L_x_536:
[----:B------:R-:W-:Y:S02]  /*11e80*/  IMAD.MOV.U32 R13, RZ, RZ, R2 ;  /* 0x000000ffff0d7224 */ /* 0x000fe400078e0002 */
[----:B------:R-:W-:Y:S02]  /*11e90*/  IMAD.MOV.U32 R12, RZ, RZ, 0x1 ;  /* 0x00000001ff0c7424 */ /* 0x000fe400078e00ff */
[----:B------:R-:W-:-:S07]  /*11ea0*/  IMAD.MOV.U32 R7, RZ, RZ, R14 ;  /* 0x000000ffff077224 */ /* 0x000fce00078e000e */
[----:B------:R-:W-:Y:S05]  /*11eb0*/  WARPSYNC.COLLECTIVE R15, `(.L_x_537) ;  /* 0x000000000f087348 */ /* 0x000fea0003c00000 */
[----:B------:R0:W1:Y:S02]  /*11ec0*/  SHFL.IDX P6, R14, R13, R12, R11 ;  /* 0x0000000c0d0e7389 */ /* 0x00006400000c000b */
[----:B01----:R-:W-:Y:S01]  /*11ed0*/  ENDCOLLECTIVE ;  /* 0x000000000000791b */ /* 0x003fe20003800000 */
.L_x_537:
[----:B------:R-:W-:-:S05]  /*11ee0*/  @!P1 LEA R7, P2, R10, R7, 0x1 ;  /* 0x000000070a079211 */ /* 0x000fca00078408ff */
[----:B------:R-:W-:-:S05]  /*11ef0*/  @!P1 IMAD.X R6, RZ, RZ, R6, P2 ;  /* 0x000000ffff069224 */ /* 0x000fca00010e0606 */
[----:B------:R-:W-:Y:S01]  /*11f00*/  @!P1 LOP3.LUT R7, R7, R6, RZ, 0x3c, !PT ;  /* 0x0000000607079212 */ /* 0x000fe200078e3cff */
[----:B------:R-:W-:-:S03]  /*11f10*/  IMAD.MOV.U32 R13, RZ, RZ, R0 ;  /* 0x000000ffff0d7224 */ /* 0x000fc600078e0000 */
[----:B------:R-:W-:-:S04]  /*11f20*/  @!P1 LOP3.LUT R6, R7, R6, RZ, 0x3c, !PT ;  /* 0x0000000607069212 */ /* 0x000fc800078e3cff */
[----:B------:R-:W-:-:S05]  /*11f30*/  @!P1 LOP3.LUT R7, R7, R6, RZ, 0x3c, !PT ;  /* 0x0000000607079212 */ /* 0x000fca00078e3cff */
[----:B------:R-:W-:Y:S01]  /*11f40*/  @!PT LDS RZ, [RZ] ;  /* 0x00000000fffff984 */ /* 0x000fe20000000800 */
[----:B------:R-:W-:Y:S01]  /*11f50*/  @!PT LDS RZ, [RZ] ;  /* 0x00000000fffff984 */ /* 0x000fe20000000800 */
[----:B------:R-:W-:Y:S01]  /*11f60*/  @!PT LDS RZ, [RZ] ;  /* 0x00000000fffff984 */ /* 0x000fe20000000800 */
[----:B------:R0:W-:Y:S01]  /*11f70*/  @!P1 LDGSTS.E.BYPASS.LTC128B.128 [R9+0x18400], desc[UR40][R6.64], !P0 ;  /* 0x1840000006099fae */ /* 0x0001e2000c101d68 */
[----:B------:R-:W-:Y:S01]  /*11f80*/  ISETP.GE.AND P1, PT, R5, R4, PT ;  /* 0x000000040500720c */ /* 0x000fe20003f26270 */
[----:B0-----:R-:W-:-:S12]  /*11f90*/  IMAD.MOV.U32 R6, RZ, RZ, R14 ;  /* 0x000000ffff067224 */ /* 0x001fd800078e000e */
[----:B------:R-:W-:Y:S05]  /*11fa0*/  WARPSYNC.COLLECTIVE R15, `(.L_x_538) ;  /* 0x000000000f087348 */ /* 0x000fea0003c00000 */
[----:B------:R0:W1:Y:S02]  /*11fb0*/  SHFL.IDX P6, R14, R13, R12, R11 ;  /* 0x0000000c0d0e7389 */ /* 0x00006400000c000b */
[----:B01----:R-:W-:Y:S01]  /*11fc0*/  ENDCOLLECTIVE ;  /* 0x000000000000791b */ /* 0x003fe20003800000 */
.L_x_538:
[----:B------:R-:W-:Y:S02]  /*11fd0*/  IMAD.MOV.U32 R13, RZ, RZ, R2 ;  /* 0x000000ffff0d7224 */ /* 0x000fe400078e0002 */
[----:B------:R-:W-:Y:S02]  /*11fe0*/  IMAD.MOV.U32 R12, RZ, RZ, 0x2 ;  /* 0x00000002ff0c7424 */ /* 0x000fe400078e00ff */
[----:B------:R-:W-:-:S07]  /*11ff0*/  IMAD.MOV.U32 R5, RZ, RZ, R14 ;  /* 0x000000ffff057224 */ /* 0x000fce00078e000e */
[----:B------:R-:W-:Y:S05]  /*12000*/  WARPSYNC.COLLECTIVE R15, `(.L_x_539) ;  /* 0x000000000f087348 */ /* 0x000fea0003c00000 */
[----:B------:R0:W1:Y:S02]  /*12010*/  SHFL.IDX P6, R14, R13, R12, R11 ;  /* 0x0000000c0d0e7389 */ /* 0x00006400000c000b */
[----:B01----:R-:W-:Y:S01]  /*12020*/  ENDCOLLECTIVE ;  /* 0x000000000000791b */ /* 0x003fe20003800000 */
.L_x_539:
[----:B------:R-:W-:-:S05]  /*12030*/  @!P1 LEA R5, P2, R10, R5, 0x1 ;  /* 0x000000050a059211 */ /* 0x000fca00078408ff */
[----:B------:R-:W-:-:S04]  /*12040*/  @!P1 IMAD.X R6, RZ, RZ, R6, P2 ;  /* 0x000000ffff069224 */ /* 0x000fc800010e0606 */
[----:B------:R-:W-:Y:S02]  /*12050*/  @!P1 IMAD.MOV.U32 R7, RZ, RZ, R6 ;  /* 0x000000ffff079224 */ /* 0x000fe400078e0006 */
[----:B------:R-:W-:Y:S02]  /*12060*/  @!P1 IMAD.MOV.U32 R6, RZ, RZ, R5 ;  /* 0x000000ffff069224 */ /* 0x000fe400078e0005 */
[----:B------:R-:W-:Y:S02]  /*12070*/  IMAD.MOV.U32 R13, RZ, RZ, R0 ;  /* 0x000000ffff0d7224 */ /* 0x000fe400078e0000 */
[----:B------:R-:W-:Y:S01]  /*12080*/  VIADD R5, R3, 0x20 ;  /* 0x0000002003057836 */ /* 0x000fe20000000000 */
[----:B------:R-:W-:Y:S01]  /*12090*/  @!PT LDS RZ, [RZ] ;  /* 0x00000000fffff984 */ /* 0x000fe20000000800 */
[----:B------:R-:W-:Y:S01]  /*120a0*/  @!PT LDS RZ, [RZ] ;  /* 0x00000000fffff984 */ /* 0x000fe20000000800 */
[----:B------:R-:W-:Y:S01]  /*120b0*/  @!PT LDS RZ, [RZ] ;  /* 0x00000000fffff984 */ /* 0x000fe20000000800 */
[----:B------:R0:W-:Y:S04]  /*120c0*/  @!P1 LDGSTS.E.BYPASS.LTC128B.128 [R9+0x18c00], desc[UR40][R6.64], !P0 ;  /* 0x18c0000006099fae */ /* 0x0001e8000c101d68 */
[----:B------:R-:W-:Y:S01]  /*120d0*/  ISETP.GE.AND P1, PT, R5, R4, PT ;  /* 0x000000040500720c */ /* 0x000fe20003f26270 */
[----:B0-----:R-:W-:-:S12]  /*120e0*/  IMAD.MOV.U32 R6, RZ, RZ, R14 ;  /* 0x000000ffff067224 */ /* 0x001fd800078e000e */
[----:B------:R-:W-:Y:S05]  /*120f0*/  WARPSYNC.COLLECTIVE R15, `(.L_x_540) ;  /* 0x000000000f087348 */ /* 0x000fea0003c00000 */
[----:B------:R0:W1:Y:S02]  /*12100*/  SHFL.IDX P6, R14, R13, R12, R11 ;  /* 0x0000000c0d0e7389 */ /* 0x00006400000c000b */
[----:B01----:R-:W-:Y:S01]  /*12110*/  ENDCOLLECTIVE ;  /* 0x000000000000791b */ /* 0x003fe20003800000 */
.L_x_540:
[----:B------:R-:W-:Y:S02]  /*12120*/  IMAD.MOV.U32 R13, RZ, RZ, R2 ;  /* 0x000000ffff0d7224 */ /* 0x000fe400078e0002 */
[----:B------:R-:W-:Y:S02]  /*12130*/  IMAD.MOV.U32 R12, RZ, RZ, 0x3 ;  /* 0x00000003ff0c7424 */ /* 0x000fe400078e00ff */
[----:B------:R-:W-:-:S07]  /*12140*/  IMAD.MOV.U32 R5, RZ, RZ, R14 ;  /* 0x000000ffff057224 */ /* 0x000fce00078e000e */
[----:B------:R-:W-:Y:S05]  /*12150*/  WARPSYNC.COLLECTIVE R15, `(.L_x_541) ;  /* 0x000000000f087348 */ /* 0x000fea0003c00000 */
[----:B------:R0:W1:Y:S02]  /*12160*/  SHFL.IDX P6, R14, R13, R12, R11 ;  /* 0x0000000c0d0e7389 */ /* 0x00006400000c000b */
[----:B01----:R-:W-:Y:S01]  /*12170*/  ENDCOLLECTIVE ;  /* 0x000000000000791b */ /* 0x003fe20003800000 */
.L_x_541:
        /* <DEDUP_REMOVED lines=15> */
.L_x_542:
[----:B------:R-:W-:Y:S02]  /*12270*/  IMAD.MOV.U32 R13, RZ, RZ, R2 ;  /* 0x000000ffff0d7224 */ /* 0x000fe400078e0002 */
[----:B------:R-:W-:Y:S02]  /*12280*/  IMAD.MOV.U32 R12, RZ, RZ, 0x4 ;  /* 0x00000004ff0c7424 */ /* 0x000fe400078e00ff */
[----:B------:R-:W-:-:S07]  /*12290*/  IMAD.MOV.U32 R5, RZ, RZ, R14 ;  /* 0x000000ffff057224 */ /* 0x000fce00078e000e */
[----:B------:R-:W-:Y:S05]  /*122a0*/  WARPSYNC.COLLECTIVE R15, `(.L_x_543) ;  /* 0x000000000f087348 */ /* 0x000fea0003c00000 */
[----:B------:R0:W1:Y:S02]  /*122b0*/  SHFL.IDX P6, R14, R13, R12, R11 ;  /* 0x0000000c0d0e7389 */ /* 0x00006400000c000b */
[----:B01----:R-:W-:Y:S01]  /*122c0*/  ENDCOLLECTIVE ;  /* 0x000000000000791b */ /* 0x003fe20003800000 */
.L_x_543:
        /* <DEDUP_REMOVED lines=15> */
.L_x_544:
[----:B------:R-:W-:Y:S02]  /*123c0*/  IMAD.MOV.U32 R13, RZ, RZ, R2 ;  /* 0x000000ffff0d7224 */ /* 0x000fe400078e0002 */
[----:B------:R-:W-:Y:S02]  /*123d0*/  IMAD.MOV.U32 R12, RZ, RZ, 0x5 ;  /* 0x00000005ff0c7424 */ /* 0x000fe400078e00ff */
[----:B------:R-:W-:-:S07]  /*123e0*/  IMAD.MOV.U32 R5, RZ, RZ, R14 ;  /* 0x000000ffff057224 */ /* 0x000fce00078e000e */
[----:B------:R-:W-:Y:S05]  /*123f0*/  WARPSYNC.COLLECTIVE R15, `(.L_x_545) ;  /* 0x000000000f087348 */ /* 0x000fea0003c00000 */
[----:B------:R0:W1:Y:S02]  /*12400*/  SHFL.IDX P6, R14, R13, R12, R11 ;  /* 0x0000000c0d0e7389 */ /* 0x00006400000c000b */
[----:B01----:R-:W-:Y:S01]  /*12410*/  ENDCOLLECTIVE ;  /* 0x000000000000791b */ /* 0x003fe20003800000 */
.L_x_545:
        /* <DEDUP_REMOVED lines=15> */
.L_x_546:
[----:B------:R-:W-:Y:S02]  /*12510*/  IMAD.MOV.U32 R13, RZ, RZ, R2 ;  /* 0x000000ffff0d7224 */ /* 0x000fe400078e0002 */
[----:B------:R-:W-:Y:S02]  /*12520*/  IMAD.MOV.U32 R12, RZ, RZ, 0x6 ;  /* 0x00000006ff0c7424 */ /* 0x000fe400078e00ff */
[----:B------:R-:W-:-:S07]  /*12530*/  IMAD.MOV.U32 R5, RZ, RZ, R14 ;  /* 0x000000ffff057224 */ /* 0x000fce00078e000e */
[----:B------:R-:W-:Y:S05]  /*12540*/  WARPSYNC.COLLECTIVE R15, `(.L_x_547) ;  /* 0x000000000f087348 */ /* 0x000fea0003c00000 */
[----:B------:R0:W1:Y:S02]  /*12550*/  SHFL.IDX P6, R14, R13, R12, R11 ;  /* 0x0000000c0d0e7389 */ /* 0x00006400000c000b */
[----:B01----:R-:W-:Y:S01]  /*12560*/  ENDCOLLECTIVE ;  /* 0x000000000000791b */ /* 0x003fe20003800000 */
.L_x_547:
[----:B------:R-:W-:-:S05]  /*12570*/  @!P1 LEA R5, P2, R10, R5, 0x1 ;  /* 0x000000050a059211 */ /* 0x000fca00078408ff */
[----:B------:R-:W-:-:S04]  /*12580*/  @!P1 IMAD.X R6, RZ, RZ, R6, P2 ;  /* 0x000000ffff069224 */ /* 0x000fc800010e0606 */
[----:B------:R-:W-:Y:S02]  /*12590*/  @!P1 IMAD.MOV.U32 R7, RZ, RZ, R6 ;  /* 0x000000ffff079224 */ /* 0x000fe400078e0006 */
[----:B------:R-:W-:Y:S02]  /*125a0*/  @!P1 IMAD.MOV.U32 R6, RZ, RZ, R5 ;  /* 0x000000ffff069224 */ /* 0x000fe400078e0005 */
[----:B------:R-:W-:-:S03]  /*125b0*/  IMAD.MOV.U32 R13, RZ, RZ, R0 ;  /* 0x000000ffff0d7224 */ /* 0x000fc600078e0000 */
[----:B------:R-:W-:Y:S01]  /*125c0*/  @!PT LDS RZ, [RZ] ;  /* 0x00000000fffff984 */ /* 0x000fe20000000800 */
[----:B------:R-:W-:Y:S01]  /*125d0*/  @!PT LDS RZ, [RZ] ;  /* 0x00000000fffff984 */ /* 0x000fe20000000800 */
[----:B------:R-:W-:Y:S01]  /*125e0*/  @!PT LDS RZ, [RZ] ;  /* 0x00000000fffff984 */ /* 0x000fe20000000800 */
[----:B------:R0:W-:Y:S02]  /*125f0*/  @!P1 LDGSTS.E.BYPASS.LTC128B.128 [R9+0x1ac00], desc[UR40][R6.64], !P0 ;  /* 0x1ac0000006099fae */ /* 0x0001e4000c101d68 */
[----:B0-----:R-:W-:-:S07]  /*12600*/  IMAD.MOV.U32 R6, RZ, RZ, R14 ;  /* 0x000000ffff067224 */ /* 0x001fce00078e000e */
[----:B------:R-:W-:Y:S05]  /*12610*/  WARPSYNC.COLLECTIVE R15, `(.L_x_548) ;  /* 0x000000000f087348 */ /* 0x000fea0003c00000 */
[----:B------:R0:W1:Y:S02]  /*12620*/  SHFL.IDX P6, R14, R13, R12, R11 ;  /* 0x0000000c0d0e7389 */ /* 0x00006400000c000b */
[----:B01----:R-:W-:Y:S01]  /*12630*/  ENDCOLLECTIVE ;  /* 0x000000000000791b */ /* 0x003fe20003800000 */
.L_x_548:
[----:B------:R-:W-:-:S05]  /*12640*/  VIADD R7, R3, 0x60 ;  /* 0x0000006003077836 */ /* 0x000fca0000000000 */
[----:B------:R-:W-:Y:S01]  /*12650*/  ISETP.GE.AND P1, PT, R7, R4, PT ;  /* 0x000000040700720c */ /* 0x000fe20003f26270 */
[----:B------:R-:W-:Y:S02]  /*12660*/  IMAD.MOV.U32 R13, RZ, RZ, R2 ;  /* 0x000000ffff0d7224 */ /* 0x000fe400078e0002 */
[----:B------:R-:W-:Y:S02]  /*12670*/  IMAD.MOV.U32 R12, RZ, RZ, 0x7 ;  /* 0x00000007ff0c7424 */ /* 0x000fe400078e00ff */
[----:B------:R-:W-:-:S08]  /*12680*/  IMAD.MOV.U32 R5, RZ, RZ, R14 ;  /* 0x000000ffff057224 */ /* 0x000fd000078e000e */
[----:B------:R-:W-:Y:S05]  /*12690*/  WARPSYNC.COLLECTIVE R15, `(.L_x_549) ;  /* 0x000000000f087348 */ /* 0x000fea0003c00000 */
[----:B------:R0:W1:Y:S02]  /*126a0*/  SHFL.IDX P6, R14, R13, R12, R11 ;  /* 0x0000000c0d0e7389 */ /* 0x00006400000c000b */
[----:B01----:R-:W-:Y:S01]  /*126b0*/  ENDCOLLECTIVE ;  /* 0x000000000000791b */ /* 0x003fe20003800000 */
.L_x_549:
[----:B------:R-:W-:-:S05]  /*126c0*/  @!P1 LEA R5, P2, R10, R5, 0x1 ;  /* 0x000000050a059211 */ /* 0x000fca00078408ff */
[----:B------:R-:W-:-:S04]  /*126d0*/  @!P1 IMAD.X R6, RZ, RZ, R6, P2 ;  /* 0x000000ffff069224 */ /* 0x000fc800010e0606 */
[----:B------:R-:W-:Y:S02]  /*126e0*/  @!P1 IMAD.MOV.U32 R7, RZ, RZ, R6 ;  /* 0x000000ffff079224 */ /* 0x000fe400078e0006 */
[----:B------:R-:W-:Y:S02]  /*126f0*/  IMAD.MOV.U32 R13, RZ, RZ, R0 ;  /* 0x000000ffff0d7224 */ /* 0x000fe400078e0000 */
[----:B------:R-:W-:-:S05]  /*12700*/  @!P1 IMAD.MOV.U32 R6, RZ, RZ, R5 ;  /* 0x000000ffff069224 */ /* 0x000fca00078e0005 */
[----:B------:R-:W-:Y:S01]  /*12710*/  @!PT LDS RZ, [RZ] ;  /* 0x00000000fffff984 */ /* 0x000fe20000000800 */
[----:B------:R-:W-:Y:S01]  /*12720*/  @!PT LDS RZ, [RZ] ;  /* 0x00000000fffff984 */ /* 0x000fe20000000800 */
[----:B------:R-:W-:Y:S01]  /*12730*/  @!PT LDS RZ, [RZ] ;  /* 0x00000000fffff984 */ /* 0x000fe20000000800 */
[----:B------:R0:W-:Y:S01]  /*12740*/  @!P1 LDGSTS.E.BYPASS.LTC128B.128 [R9+0x1b400], desc[UR40][R6.64], !P0 ;  /* 0x1b40000006099fae */ /* 0x0001e2000c101d68 */
[----:B------:R-:W-:-:S07]  /*12750*/  IMAD.MOV.U32 R5, RZ, RZ, R14 ;  /* 0x000000ffff057224 */ /* 0x000fce00078e000e */
[----:B0-----:R-:W-:Y:S05]  /*12760*/  WARPSYNC.COLLECTIVE R15, `(.L_x_550) ;  /* 0x000000000f087348 */ /* 0x001fea0003c00000 */
[----:B------:R1:W2:Y:S02]  /*12770*/  SHFL.IDX P6, R14, R13, R12, R11 ;  /* 0x0000000c0d0e7389 */ /* 0x0002a400000c000b */
[----:B012---:R-:W-:Y:S01]  /*12780*/  ENDCOLLECTIVE ;  /* 0x000000000000791b */ /* 0x007fe20003800000 */
.L_x_550:
[----:B------:R-:W-:Y:S01]  /*12790*/  IMAD.MOV.U32 R0, RZ, RZ, R14 ;  /* 0x000000ffff007224 */ /* 0x000fe200078e000e */
[----:B------:R-:W-:Y:S06]  /*127a0*/  BRA `(.L_x_551) ;  /* 0xffffffb800147947 */ /* 0x000fec000383ffff */
.L_x_437:
[----:B0-----:R0:W1:Y:S02]  /*127b0*/  SYNCS.PHASECHK.TRANS64.TRYWAIT P0, [R18+URZ+0x22820], R0 ;  /* 0x02282000120075a7 */ /* 0x001064000800017f */
[----:B-1----:R-:W-:Y:S05]  /*127c0*/  @!P0 NANOSLEEP.SYNCS 0x989680 ;  /* 0x009896800000895d */ /* 0x002fea0003900000 */
[----:B------:R-:W1:Y:S02]  /*127d0*/  @!P0 SYNCS.PHASECHK.TRANS64 P0, [R18+URZ+0x22820], R0 ;  /* 0x02282000120085a7 */ /* 0x000e64000800007f */
[----:B-1----:R-:W-:Y:S05]  /*127e0*/  @!P0 BRA `(.L_x_437) ;  /* 0xfffffffc00f08947 */ /* 0x002fea000383ffff */
[----:B------:R-:W-:Y:S05]  /*127f0*/  BRA `(.L_x_552) ;  /* 0xffffffb800707947 */ /* 0x000fea000383ffff */
.L_x_441:
[----:B0-----:R0:W1:Y:S02]  /*12800*/  SYNCS.PHASECHK.TRANS64.TRYWAIT P0, [R2+URZ+0x22860], R0 ;  /* 0x02286000020075a7 */ /* 0x001064000800017f */
[----:B-1----:R-:W-:Y:S05]  /*12810*/  @!P0 NANOSLEEP.SYNCS 0x989680 ;  /* 0x009896800000895d */ /* 0x002fea0003900000 */
[----:B------:R-:W1:Y:S02]  /*12820*/  @!P0 SYNCS.PHASECHK.TRANS64 P0, [R2+URZ+0x22860], R0 ;  /* 0x02286000020085a7 */ /* 0x000e64000800007f */
[----:B-1----:R-:W-:Y:S05]  /*12830*/  @!P0 BRA `(.L_x_441) ;  /* 0xfffffffc00f08947 */ /* 0x002fea000383ffff */
[----:B------:R-:W-:Y:S05]  /*12840*/  BRA `(.L_x_553) ;  /* 0xffffffb800947947 */ /* 0x000fea000383ffff */
.L_x_456:
[----:B--2---:R2:W3:Y:S02]  /*12850*/  SYNCS.PHASECHK.TRANS64.TRYWAIT P0, [R3+URZ+0x22840], R2 ;  /* 0x02284002030075a7 */ /* 0x0044e4000800017f */
[----:B---3--:R-:W-:Y:S05]  /*12860*/  @!P0 NANOSLEEP.SYNCS 0x989680 ;  /* 0x009896800000895d */ /* 0x008fea0003900000 */
[----:B------:R-:W3:Y:S02]  /*12870*/  @!P0 SYNCS.PHASECHK.TRANS64 P0, [R3+URZ+0x22840], R2 ;  /* 0x02284002030085a7 */ /* 0x000ee4000800007f */
[----:B---3--:R-:W-:Y:S05]  /*12880*/  @!P0 BRA `(.L_x_456) ;  /* 0xfffffffc00f08947 */ /* 0x008fea000383ffff */
[----:B------:R-:W-:Y:S05]  /*12890*/  BRA `(.L_x_554) ;  /* 0xffffffc000b47947 */ /* 0x000fea000383ffff */
.L_x_461:
[----:B0-----:R0:W1:Y:S02]  /*128a0*/  SYNCS.PHASECHK.TRANS64.TRYWAIT P0, [R3+URZ+0x22860], R2 ;  /* 0x02286002030075a7 */ /* 0x001064000800017f */
[----:B-1----:R-:W-:Y:S05]  /*128b0*/  @!P0 NANOSLEEP.SYNCS 0x989680 ;  /* 0x009896800000895d */ /* 0x002fea0003900000 */
[----:B------:R-:W1:Y:S02]  /*128c0*/  @!P0 SYNCS.PHASECHK.TRANS64 P0, [R3+URZ+0x22860], R2 ;  /* 0x02286002030085a7 */ /* 0x000e64000800007f */
[----:B-1----:R-:W-:Y:S05]  /*128d0*/  @!P0 BRA `(.L_x_461) ;  /* 0xfffffffc00f08947 */ /* 0x002fea000383ffff */
[----:B------:R-:W-:Y:S05]  /*128e0*/  BRA `(.L_x_555) ;  /* 0xffffffc400307947 */ /* 0x000fea000383ffff */
.L_x_472:
[----:B-1----:R1:W2:Y:S02]  /*128f0*/  SYNCS.PHASECHK.TRANS64.TRYWAIT P0, [R4+URZ+0x22840], R2 ;  /* 0x02284002040075a7 */ /* 0x0022a4000800017f */
[----:B--2---:R-:W-:Y:S05]  /*12900*/  @!P0 NANOSLEEP.SYNCS 0x989680 ;  /* 0x009896800000895d */ /* 0x004fea0003900000 */
[----:B------:R-:W2:Y:S02]  /*12910*/  @!P0 SYNCS.PHASECHK.TRANS64 P0, [R4+URZ+0x22840], R2 ;  /* 0x02284002040085a7 */ /* 0x000ea4000800007f */
[----:B--2---:R-:W-:Y:S05]  /*12920*/  @!P0 BRA `(.L_x_472) ;  /* 0xfffffffc00f08947 */ /* 0x004fea000383ffff */
[----:B------:R-:W-:Y:S05]  /*12930*/  BRA `(.L_x_556) ;  /* 0xffffffcc001c7947 */ /* 0x000fea000383ffff */
.L_x_477:
[----:B0-----:R0:W2:Y:S02]  /*12940*/  SYNCS.PHASECHK.TRANS64.TRYWAIT P0, [R4+URZ+0x22860], R2 ;  /* 0x02286002040075a7 */ /* 0x0010a4000800017f */
[----:B--2---:R-:W-:Y:S05]  /*12950*/  @!P0 NANOSLEEP.SYNCS 0x989680 ;  /* 0x009896800000895d */ /* 0x004fea0003900000 */
[----:B------:R-:W2:Y:S02]  /*12960*/  @!P0 SYNCS.PHASECHK.TRANS64 P0, [R4+URZ+0x22860], R2 ;  /* 0x02286002040085a7 */ /* 0x000ea4000800007f */
[----:B--2---:R-:W-:Y:S05]  /*12970*/  @!P0 BRA `(.L_x_477) ;  /* 0xfffffffc00f08947 */ /* 0x004fea000383ffff */
[----:B------:R-:W-:Y:S05]  /*12980*/  BRA `(.L_x_557) ;  /* 0xffffffcc00987947 */ /* 0x000fea000383ffff */
.L_x_488:
[----:B--2---:R2:W3:Y:S02]  /*12990*/  SYNCS.PHASECHK.TRANS64.TRYWAIT P0, [R2+URZ+0x22840], R3 ;  /* 0x02284003020075a7 */ /* 0x0044e4000800017f */
[----:B---3--:R-:W-:Y:S05]  /*129a0*/  @!P0 NANOSLEEP.SYNCS 0x989680 ;  /* 0x009896800000895d */ /* 0x008fea0003900000 */
[----:B------:R-:W3:Y:S02]  /*129b0*/  @!P0 SYNCS.PHASECHK.TRANS64 P0, [R2+URZ+0x22840], R3 ;  /* 0x02284003020085a7 */ /* 0x000ee4000800007f */
[----:B---3--:R-:W-:Y:S05]  /*129c0*/  @!P0 BRA `(.L_x_488) ;  /* 0xfffffffc00f08947 */ /* 0x008fea000383ffff */
[----:B------:R-:W-:Y:S05]  /*129d0*/  BRA `(.L_x_558) ;  /* 0xffffffd400687947 */ /* 0x000fea000383ffff */
.L_x_493:
[----:B---3--:R3:W4:Y:S02]  /*129e0*/  SYNCS.PHASECHK.TRANS64.TRYWAIT P0, [R2+URZ+0x22860], R3 ;  /* 0x02286003020075a7 */ /* 0x008724000800017f */
[----:B----4-:R-:W-:Y:S05]  /*129f0*/  @!P0 NANOSLEEP.SYNCS 0x989680 ;  /* 0x009896800000895d */ /* 0x010fea0003900000 */
[----:B------:R-:W4:Y:S02]  /*12a00*/  @!P0 SYNCS.PHASECHK.TRANS64 P0, [R2+URZ+0x22860], R3 ;  /* 0x02286003020085a7 */ /* 0x000f24000800007f */
[----:B----4-:R-:W-:Y:S05]  /*12a10*/  @!P0 BRA `(.L_x_493) ;  /* 0xfffffffc00f08947 */ /* 0x010fea000383ffff */
[----:B------:R-:W-:Y:S05]  /*12a20*/  BRA `(.L_x_559) ;  /* 0xffffffd400e47947 */ /* 0x000fea000383ffff */
.L_x_505:
[----:B------:R-:W3:Y:S01]  /*12a30*/  LDL R3, [R1] ;  /* 0x0000000001037983 */ /* 0x000ee20000100800 */
[----:B------:R-:W-:Y:S01]  /*12a40*/  BSSY B0, `(.L_x_560) ;  /* 0x0000008000007945 */ /* 0x000fe20003800000 */
[----:B------:R-:W-:Y:S02]  /*12a50*/  IMAD.MOV.U32 R12, RZ, RZ, RZ ;  /* 0x000000ffff0c7224 */ /* 0x000fe400078e00ff */
[----:B0-----:R-:W-:Y:S02]  /*12a60*/  IMAD.MOV.U32 R11, RZ, RZ, 0x1f ;  /* 0x0000001fff0b7424 */ /* 0x001fe400078e00ff */
[----:B------:R-:W-:Y:S02]  /*12a70*/  IMAD.MOV.U32 R15, RZ, RZ, -0x1 ;  /* 0xffffffffff0f7424 */ /* 0x000fe400078e00ff */
[----:B---3--:R-:W-:-:S07]  /*12a80*/  IMAD.MOV.U32 R13, RZ, RZ, R3 ;  /* 0x000000ffff0d7224 */ /* 0x008fce00078e0003 */
[----:B-12---:R-:W-:Y:S05]  /*12a90*/  WARPSYNC.COLLECTIVE R15, `(.L_x_561) ;  /* 0x000000000f087348 */ /* 0x006fea0003c00000 */
[----:B------:R0:W3:Y:S02]  /*12aa0*/  SHFL.IDX P6, R14, R13, R12, R11 ;  /* 0x0000000c0d0e7389 */ /* 0x0000e400000c000b */
[----:B0123--:R-:W-:Y:S01]  /*12ab0*/  ENDCOLLECTIVE ;  /* 0x000000000000791b */ /* 0x00ffe20003800000 */
.L_x_561:
[----:B------:R-:W-:Y:S05]  /*12ac0*/  BSYNC B0 ;  /* 0x0000000000007941 */ /* 0x000fea0003800000 */
.L_x_560:
[----:B------:R0:W5:Y:S01]  /*12ad0*/  LDL R2, [R1+0xc] ;  /* 0x00000c0001027983 */ /* 0x0001620000100800 */
[----:B------:R-:W-:Y:S02]  /*12ae0*/  IMAD.MOV.U32 R13, RZ, RZ, R3 ;  /* 0x000000ffff0d7224 */ /* 0x000fe400078e0003 */
[----:B------:R-:W-:Y:S02]  /*12af0*/  IMAD.MOV.U32 R12, RZ, RZ, 0x1 ;  /* 0x00000001ff0c7424 */ /* 0x000fe400078e00ff */
[----:B------:R-:W-:Y:S02]  /*12b00*/  IMAD.MOV.U32 R11, RZ, RZ, 0x1f ;  /* 0x0000001fff0b7424 */ /* 0x000fe400078e00ff */
[----:B------:R-:W-:Y:S02]  /*12b10*/  IMAD.MOV.U32 R15, RZ, RZ, -0x1 ;  /* 0xffffffffff0f7424 */ /* 0x000fe400078e00ff */
[----:B0-----:R-:W-:-:S07]  /*12b20*/  IMAD.MOV.U32 R0, RZ, RZ, R14 ;  /* 0x000000ffff007224 */ /* 0x001fce00078e000e */
[----:B-----5:R-:W-:Y:S05]  /*12b30*/  WARPSYNC.COLLECTIVE R15, `(.L_x_562) ;  /* 0x000000000f087348 */ /* 0x020fea0003c00000 */
[----:B------:R0:W1:Y:S02]  /*12b40*/  SHFL.IDX P6, R14, R13, R12, R11 ;  /* 0x0000000c0d0e7389 */ /* 0x00006400000c000b */
[----:B01---5:R-:W-:Y:S01]  /*12b50*/  ENDCOLLECTIVE ;  /* 0x000000000000791b */ /* 0x023fe20003800000 */
.L_x_562:
[----:B------:R-:W-:Y:S01]  /*12b60*/  ULDC UR4, c[0x0][0xc3c] ;  /* 0x00030f0000047ab9 */ /* 0x000fe20000000800 */
[----:B------:R-:W-:Y:S02]  /*12b70*/  IMAD.IADD R7, R2, 0x1, R16 ;  /* 0x0000000102077824 */ /* 0x000fe400078e0210 */
[----:B------:R-:W-:Y:S02]  /*12b80*/  IMAD.MOV.U32 R11, RZ, RZ, RZ ;  /* 0x000000ffff0b7224 */ /* 0x000fe400078e00ff */
[----:B------:R-:W-:Y:S01]  /*12b90*/  IMAD.MOV.U32 R8, RZ, RZ, R14 ;  /* 0x000000ffff087224 */ /* 0x000fe200078e000e */
[----:B------:R-:W-:-:S13]  /*12ba0*/  ISETP.GE.OR P1, PT, R7, UR4, !P0 ;  /* 0x0000000407007c0c */ /* 0x000fda000c726670 */
[----:B------:R-:W0:Y:S08]  /*12bb0*/  @!P1 LDC.64 R2, c[0x0][0xc80] ;  /* 0x00032000ff029b82 */ /* 0x000e300000000a00 */
[----:B------:R-:W1:Y:S01]  /*12bc0*/  @!P1 LDC.64 R4, c[0x0][0xc78] ;  /* 0x00031e00ff049b82 */ /* 0x000e620000000a00 */
[----:B0-----:R-:W-:-:S05]  /*12bd0*/  @!P1 IMAD.WIDE R2, R7, 0x4, R2 ;  /* 0x0000000407029825 */ /* 0x001fca00078e0202 */
[----:B------:R1:W2:Y:S02]  /*12be0*/  @!P1 LDG.E R6, desc[UR40][R2.64] ;  /* 0x0000002802069981 */ /* 0x0002a4000c1e1900 */
[----:B-1----:R-:W-:-:S05]  /*12bf0*/  @!P1 IMAD.WIDE R2, R7, 0x4, R4 ;  /* 0x0000000407029825 */ /* 0x002fca00078e0204 */
[----:B------:R-:W3:Y:S01]  /*12c00*/  @!P1 LDG.E R4, desc[UR40][R2.64] ;  /* 0x0000002802049981 */ /* 0x000ee2000c1e1900 */
[----:B------:R-:W-:Y:S01]  /*12c10*/  IMAD.MOV.U32 R5, RZ, RZ, RZ ;  /* 0x000000ffff057224 */ /* 0x000fe200078e00ff */
[C---:B------:R-:W-:Y:S02]  /*12c20*/  ISETP.GE.U32.AND P2, PT, R16.reuse, 0x2, PT ;  /* 0x000000021000780c */ /* 0x040fe40003f46070 */
[C---:B------:R-:W-:Y:S02]  /*12c30*/  ISETP.GE.U32.AND P3, PT, R16.reuse, 0x4, PT ;  /* 0x000000041000780c */ /* 0x040fe40003f66070 */
[C---:B------:R-:W-:Y:S02]  /*12c40*/  ISETP.GE.U32.AND P4, PT, R16.reuse, 0x8, PT ;  /* 0x000000081000780c */ /* 0x040fe40003f86070 */
[----:B------:R-:W-:Y:S01]  /*12c50*/  ISETP.GE.U32.AND P5, PT, R16, 0x10, PT ;  /* 0x000000101000780c */ /* 0x000fe20003fa6070 */
[----:B--2---:R-:W-:Y:S01]  /*12c60*/  @!P1 IMAD.MOV.U32 R5, RZ, RZ, R6 ;  /* 0x000000ffff059224 */ /* 0x004fe200078e0006 */
[----:B------:R-:W-:-:S02]  /*12c70*/  CS2R R6, SRZ ;  /* 0x0000000000067805 */ /* 0x000fc4000001ff00 */
[----:B---3--:R-:W-:Y:S01]  /*12c80*/  @!P1 IMAD.MOV.U32 R7, RZ, RZ, R4 ;  /* 0x000000ffff079224 */ /* 0x008fe200078e0004 */
[----:B------:R-:W-:-:S03]  /*12c90*/  ISETP.NE.AND P1, PT, R16, RZ, PT ;  /* 0x000000ff1000720c */ /* 0x000fc60003f25270 */
[----:B------:R-:W-:-:S04]  /*12ca0*/  IMAD R2, R7, R5, RZ ;  /* 0x0000000507027224 */ /* 0x000fc800078e02ff */
[----:B------:R-:W-:-:S07]  /*12cb0*/  IMAD.MOV.U32 R13, RZ, RZ, R2 ;  /* 0x000000ffff0d7224 */ /* 0x000fce00078e0002 */
[----:B------:R-:W-:Y:S05]  /*12cc0*/  WARPSYNC.COLLECTIVE R15, `(.L_x_563) ;  /* 0x000000000f087348 */ /* 0x000fea0003c00000 */
[----:B------:R0:W1:Y:S02]  /*12cd0*/  SHFL.UP P6, R14, R13, R12, R11 ;  /* 0x0400000c0d0e7389 */ /* 0x00006400000c000b */
[----:B01----:R-:W-:Y:S01]  /*12ce0*/  ENDCOLLECTIVE ;  /* 0x000000000000791b */ /* 0x003fe20003800000 */
.L_x_563:
[----:B------:R-:W-:Y:S01]  /*12cf0*/  IMAD.MOV.U32 R12, RZ, RZ, 0x2 ;  /* 0x00000002ff0c7424 */ /* 0x000fe200078e00ff */
[----:B------:R-:W-:-:S05]  /*12d00*/  SEL R3, R14, RZ, P1 ;  /* 0x000000ff0e037207 */ /* 0x000fca0000800000 */
[----:B------:R-:W-:-:S04]  /*12d10*/  IMAD.IADD R2, R2, 0x1, R3 ;  /* 0x0000000102027824 */ /* 0x000fc800078e0203 */
[----:B------:R-:W-:-:S07]  /*12d20*/  IMAD.MOV.U32 R13, RZ, RZ, R2 ;  /* 0x000000ffff0d7224 */ /* 0x000fce00078e0002 */
[----:B------:R-:W-:Y:S05]  /*12d30*/  WARPSYNC.COLLECTIVE R15, `(.L_x_564) ;  /* 0x000000000f087348 */ /* 0x000fea0003c00000 */
[----:B------:R0:W1:Y:S02]  /*12d40*/  SHFL.UP P6, R14, R13, R12, R11 ;  /* 0x0400000c0d0e7389 */ /* 0x00006400000c000b */
[----:B01----:R-:W-:Y:S01]  /*12d50*/  ENDCOLLECTIVE ;  /* 0x000000000000791b */ /* 0x003fe20003800000 */
.L_x_564:
[----:B------:R-:W-:Y:S01]  /*12d60*/  IMAD.MOV.U32 R12, RZ, RZ, 0x4 ;  /* 0x00000004ff0c7424 */ /* 0x000fe200078e00ff */
[----:B------:R-:W-:-:S05]  /*12d70*/  SEL R3, R14, RZ, P2 ;  /* 0x000000ff0e037207 */ /* 0x000fca0001000000 */
[----:B------:R-:W-:-:S04]  /*12d80*/  IMAD.IADD R2, R2, 0x1, R3 ;  /* 0x0000000102027824 */ /* 0x000fc800078e0203 */
[----:B------:R-:W-:-:S07]  /*12d90*/  IMAD.MOV.U32 R13, RZ, RZ, R2 ;  /* 0x000000ffff0d7224 */ /* 0x000fce00078e0002 */
[----:B------:R-:W-:Y:S05]  /*12da0*/  WARPSYNC.COLLECTIVE R15, `(.L_x_565) ;  /* 0x000000000f087348 */ /* 0x000fea0003c00000 */
[----:B------:R0:W1:Y:S02]  /*12db0*/  SHFL.UP P6, R14, R13, R12, R11 ;  /* 0x0400000c0d0e7389 */ /* 0x00006400000c000b */
[----:B01----:R-:W-:Y:S01]  /*12dc0*/  ENDCOLLECTIVE ;  /* 0x000000000000791b */ /* 0x003fe20003800000 */
.L_x_565:
[----:B------:R-:W-:Y:S01]  /*12dd0*/  IMAD.MOV.U32 R12, RZ, RZ, 0x8 ;  /* 0x00000008ff0c7424 */ /* 0x000fe200078e00ff */
[----:B------:R-:W-:-:S05]  /*12de0*/  SEL R3, R14, RZ, P3 ;  /* 0x000000ff0e037207 */ /* 0x000fca0001800000 */
[----:B------:R-:W-:-:S04]  /*12df0*/  IMAD.IADD R2, R2, 0x1, R3 ;  /* 0x0000000102027824 */ /* 0x000fc800078e0203 */
[----:B------:R-:W-:-:S07]  /*12e00*/  IMAD.MOV.U32 R13, RZ, RZ, R2 ;  /* 0x000000ffff0d7224 */ /* 0x000fce00078e0002 */
[----:B------:R-:W-:Y:S05]  /*12e10*/  WARPSYNC.COLLECTIVE R15, `(.L_x_566) ;  /* 0x000000000f087348 */ /* 0x000fea0003c00000 */
[----:B------:R0:W1:Y:S02]  /*12e20*/  SHFL.UP P6, R14, R13, R12, R11 ;  /* 0x0400000c0d0e7389 */ /* 0x00006400000c000b */
[----:B01----:R-:W-:Y:S01]  /*12e30*/  ENDCOLLECTIVE ;  /* 0x000000000000791b */ /* 0x003fe20003800000 */
.L_x_566:
[----:B------:R-:W-:Y:S01]  /*12e40*/  IMAD.MOV.U32 R12, RZ, RZ, 0x10 ;  /* 0x00000010ff0c7424 */ /* 0x000fe200078e00ff */
[----:B------:R-:W-:-:S05]  /*12e50*/  SEL R3, R14, RZ, P4 ;  /* 0x000000ff0e037207 */ /* 0x000fca0002000000 */
[----:B------:R-:W-:-:S04]  /*12e60*/  IMAD.IADD R2, R2, 0x1, R3 ;  /* 0x0000000102027824 */ /* 0x000fc800078e0203 */
[----:B------:R-:W-:-:S07]  /*12e70*/  IMAD.MOV.U32 R13, RZ, RZ, R2 ;  /* 0x000000ffff0d7224 */ /* 0x000fce00078e0002 */
[----:B------:R-:W-:Y:S05]  /*12e80*/  WARPSYNC.COLLECTIVE R15, `(.L_x_567) ;  /* 0x000000000f087348 */ /* 0x000fea0003c00000 */
[----:B------:R0:W1:Y:S02]  /*12e90*/  SHFL.UP P6, R14, R13, R12, R11 ;  /* 0x0400000c0d0e7389 */ /* 0x00006400000c000b */
[----:B01----:R-:W-:Y:S01]  /*12ea0*/  ENDCOLLECTIVE ;  /* 0x000000000000791b */ /* 0x003fe20003800000 */
.L_x_567:
[----:B------:R-:W-:Y:S02]  /*12eb0*/  IMAD.MOV.U32 R12, RZ, RZ, 0x1f ;  /* 0x0000001fff0c7424 */ /* 0x000fe400078e00ff */
[----:B------:R-:W-:Y:S01]  /*12ec0*/  IMAD.MOV.U32 R11, RZ, RZ, 0x1f ;  /* 0x0000001fff0b7424 */ /* 0x000fe200078e00ff */
[----:B------:R-:W-:-:S05]  /*12ed0*/  SEL R3, R14, RZ, P5 ;  /* 0x000000ff0e037207 */ /* 0x000fca0002800000 */
[----:B------:R-:W-:-:S04]  /*12ee0*/  IMAD.IADD R2, R2, 0x1, R3 ;  /* 0x0000000102027824 */ /* 0x000fc800078e0203 */
[----:B------:R-:W-:-:S07]  /*12ef0*/  IMAD.MOV.U32 R13, RZ, RZ, R2 ;  /* 0x000000ffff0d7224 */ /* 0x000fce00078e0002 */
[----:B------:R-:W-:Y:S05]  /*12f00*/  WARPSYNC.COLLECTIVE R15, `(.L_x_568) ;  /* 0x000000000f087348 */ /* 0x000fea0003c00000 */
[----:B------:R0:W1:Y:S02]  /*12f10*/  SHFL.IDX P6, R14, R13, R12, R11 ;  /* 0x0000000c0d0e7389 */ /* 0x00006400000c000b */
[----:B01----:R-:W-:Y:S01]  /*12f20*/  ENDCOLLECTIVE ;  /* 0x000000000000791b */ /* 0x003fe20003800000 */
.L_x_568:
[----:B------:R-:W-:Y:S05]  /*12f30*/  BRA `(.L_x_569) ;  /* 0xffffffdc00447947 */ /* 0x000fea000383ffff */
.L_x_508:
[----:B------:R-:W-:Y:S01]  /*12f40*/  BSSY B0, `(.L_x_570) ;  /* 0x0000008000007945 */ /* 0x000fe20003800000 */
[----:B------:R-:W-:Y:S02]  /*12f50*/  IMAD.MOV.U32 R13, RZ, RZ, R2 ;  /* 0x000000ffff0d7224 */ /* 0x000fe400078e0002 */
[----:B------:R-:W-:Y:S02]  /*12f60*/  IMAD.MOV.U32 R12, RZ, RZ, 0x1 ;  /* 0x00000001ff0c7424 */ /* 0x000fe400078e00ff */
[----:B------:R-:W-:Y:S02]  /*12f70*/  IMAD.MOV.U32 R11, RZ, RZ, RZ ;  /* 0x000000ffff0b7224 */ /* 0x000fe400078e00ff */
[----:B------:R-:W-:-:S07]  /*12f80*/  IMAD.MOV.U32 R15, RZ, RZ, -0x1 ;  /* 0xffffffffff0f7424 */ /* 0x000fce00078e00ff */
[----:B------:R-:W-:Y:S05]  /*12f90*/  WARPSYNC.COLLECTIVE R15, `(.L_x_571) ;  /* 0x000000000f087348 */ /* 0x000fea0003c00000 */
[----:B------:R0:W1:Y:S02]  /*12fa0*/  SHFL.UP P6, R14, R13, R12, R11 ;  /* 0x0400000c0d0e7389 */ /* 0x00006400000c000b */
[----:B01----:R-:W-:Y:S01]  /*12fb0*/  ENDCOLLECTIVE ;  /* 0x000000000000791b */ /* 0x003fe20003800000 */
.L_x_571:
[----:B------:R-:W-:Y:S05]  /*12fc0*/  BSYNC B0 ;  /* 0x0000000000007941 */ /* 0x000fea0003800000 */
.L_x_570:
[----:B------:R-:W-:Y:S01]  /*12fd0*/  SEL R3, R14, RZ, P1 ;  /* 0x000000ff0e037207 */ /* 0x000fe20000800000 */
[----:B------:R-:W-:Y:S02]  /*12fe0*/  IMAD.MOV.U32 R12, RZ, RZ, 0x2 ;  /* 0x00000002ff0c7424 */ /* 0x000fe400078e00ff */
[----:B------:R-:W-:Y:S02]  /*12ff0*/  IMAD.MOV.U32 R11, RZ, RZ, RZ ;  /* 0x000000ffff0b7224 */ /* 0x000fe400078e00ff */
[----:B------:R-:W-:Y:S02]  /*13000*/  IMAD.IADD R2, R2, 0x1, R3 ;  /* 0x0000000102027824 */ /* 0x000fe400078e0203 */
[----:B------:R-:W-:Y:S02]  /*13010*/  IMAD.MOV.U32 R15, RZ, RZ, -0x1 ;  /* 0xffffffffff0f7424 */ /* 0x000fe400078e00ff */
[----:B------:R-:W-:-:S07]  /*13020*/  IMAD.MOV.U32 R13, RZ, RZ, R2 ;  /* 0x000000ffff0d7224 */ /* 0x000fce00078e0002 */
[----:B------:R-:W-:Y:S05]  /*13030*/  WARPSYNC.COLLECTIVE R15, `(.L_x_572) ;  /* 0x000000000f087348 */ /* 0x000fea0003c00000 */
[----:B------:R0:W1:Y:S02]  /*13040*/  SHFL.UP P6, R14, R13, R12, R11 ;  /* 0x0400000c0d0e7389 */ /* 0x00006400000c000b */
[----:B01----:R-:W-:Y:S01]  /*13050*/  ENDCOLLECTIVE ;  /* 0x000000000000791b */ /* 0x003fe20003800000 */
.L_x_572:
[----:B------:R-:W-:Y:S01]  /*13060*/  IMAD.MOV.U32 R12, RZ, RZ, 0x4 ;  /* 0x00000004ff0c7424 */ /* 0x000fe200078e00ff */
[----:B------:R-:W-:-:S05]  /*13070*/  SEL R3, R14, RZ, P2 ;  /* 0x000000ff0e037207 */ /* 0x000fca0001000000 */
[----:B------:R-:W-:-:S04]  /*13080*/  IMAD.IADD R2, R2, 0x1, R3 ;  /* 0x0000000102027824 */ /* 0x000fc800078e0203 */
[----:B------:R-:W-:-:S07]  /*13090*/  IMAD.MOV.U32 R13, RZ, RZ, R2 ;  /* 0x000000ffff0d7224 */ /* 0x000fce00078e0002 */
[----:B------:R-:W-:Y:S05]  /*130a0*/  WARPSYNC.COLLECTIVE R15, `(.L_x_573) ;  /* 0x000000000f087348 */ /* 0x000fea0003c00000 */
[----:B------:R0:W1:Y:S02]  /*130b0*/  SHFL.UP P6, R14, R13, R12, R11 ;  /* 0x0400000c0d0e7389 */ /* 0x00006400000c000b */
[----:B01----:R-:W-:Y:S01]  /*130c0*/  ENDCOLLECTIVE ;  /* 0x000000000000791b */ /* 0x003fe20003800000 */
.L_x_573:
[----:B------:R-:W-:Y:S01]  /*130d0*/  IMAD.MOV.U32 R12, RZ, RZ, 0x8 ;  /* 0x00000008ff0c7424 */ /* 0x000fe200078e00ff */
[----:B------:R-:W-:-:S05]  /*130e0*/  SEL R3, R14, RZ, P3 ;  /* 0x000000ff0e037207 */ /* 0x000fca0001800000 */
[----:B------:R-:W-:-:S04]  /*130f0*/  IMAD.IADD R2, R2, 0x1, R3 ;  /* 0x0000000102027824 */ /* 0x000fc800078e0203 */
[----:B------:R-:W-:-:S07]  /*13100*/  IMAD.MOV.U32 R13, RZ, RZ, R2 ;  /* 0x000000ffff0d7224 */ /* 0x000fce00078e0002 */
[----:B------:R-:W-:Y:S05]  /*13110*/  WARPSYNC.COLLECTIVE R15, `(.L_x_574) ;  /* 0x000000000f087348 */ /* 0x000fea0003c00000 */
[----:B------:R0:W1:Y:S02]  /*13120*/  SHFL.UP P6, R14, R13, R12, R11 ;  /* 0x0400000c0d0e7389 */ /* 0x00006400000c000b */
[----:B01----:R-:W-:Y:S01]  /*13130*/  ENDCOLLECTIVE ;  /* 0x000000000000791b */ /* 0x003fe20003800000 */
.L_x_574:
[----:B------:R-:W-:Y:S01]  /*13140*/  IMAD.MOV.U32 R12, RZ, RZ, 0x10 ;  /* 0x00000010ff0c7424 */ /* 0x000fe200078e00ff */
[----:B------:R-:W-:-:S05]  /*13150*/  SEL R3, R14, RZ, P4 ;  /* 0x000000ff0e037207 */ /* 0x000fca0002000000 */
[----:B------:R-:W-:-:S04]  /*13160*/  IMAD.IADD R2, R2, 0x1, R3 ;  /* 0x0000000102027824 */ /* 0x000fc800078e0203 */
[----:B------:R-:W-:-:S07]  /*13170*/  IMAD.MOV.U32 R13, RZ, RZ, R2 ;  /* 0x000000ffff0d7224 */ /* 0x000fce00078e0002 */
[----:B------:R-:W-:Y:S05]  /*13180*/  WARPSYNC.COLLECTIVE R15, `(.L_x_575) ;  /* 0x000000000f087348 */ /* 0x000fea0003c00000 */
[----:B------:R0:W1:Y:S02]  /*13190*/  SHFL.UP P6, R14, R13, R12, R11 ;  /* 0x0400000c0d0e7389 */ /* 0x00006400000c000b */
[----:B01----:R-:W-:Y:S01]  /*131a0*/  ENDCOLLECTIVE ;  /* 0x000000000000791b */ /* 0x003fe20003800000 */
.L_x_575:
        /* <DEDUP_REMOVED lines=8> */
.L_x_576:
[----:B------:R-:W-:Y:S05]  /*13230*/  BRA `(.L_x_577) ;  /* 0xffffffdc00307947 */ /* 0x000fea000383ffff */
.L_x_510:
[----:B------:R-:W-:Y:S01]  /*13240*/  BSSY B0, `(.L_x_578) ;  /* 0x0000006000007945 */ /* 0x000fe20003800000 */
[----:B------:R-:W-:Y:S01]  /*13250*/  PLOP3.LUT P6, PT, P6, PT, PT, 0x8, 0x0 ;  /* 0x000000000000781c */ /* 0x000fe200037ce170 */
[----:B------:R-:W-:-:S12]  /*13260*/  IMAD.MOV.U32 R15, RZ, RZ, -0x1 ;  /* 0xffffffffff0f7424 */ /* 0x000fd800078e00ff */
[----:B0-----:R-:W-:Y:S05]  /*13270*/  WARPSYNC.COLLECTIVE R15, `(.L_x_579) ;  /* 0x000000000f087348 */ /* 0x001fea0003c00000 */
[----:B------:R-:W-:Y:S01]  /*13280*/  VOTE.ANY R14, PT, P6 ;  /* 0x00000000000e7806 */ /* 0x000fe200030e0100 */
[----:B0-----:R-:W-:Y:S06]  /*13290*/  ENDCOLLECTIVE ;  /* 0x000000000000791b */ /* 0x001fec0003800000 */
.L_x_579:
[----:B------:R-:W-:Y:S05]  /*132a0*/  BSYNC B0 ;  /* 0x0000000000007941 */ /* 0x000fea0003800000 */
.L_x_578:
[----:B------:R-:W-:Y:S02]  /*132b0*/  IMAD.MOV.U32 R8, RZ, RZ, R14 ;  /* 0x000000ffff087224 */ /* 0x000fe400078e000e */
[----:B------:R-:W-:Y:S02]  /*132c0*/  IMAD.MOV.U32 R13, RZ, RZ, R5 ;  /* 0x000000ffff0d7224 */ /* 0x000fe400078e0005 */
[----:B------:R-:W0:Y:S01]  /*132d0*/  POPC R4, R8 ;  /* 0x0000000800047309 */ /* 0x000e220000000000 */
[----:B------:R-:W-:Y:S02]  /*132e0*/  IMAD.MOV.U32 R11, RZ, RZ, 0x1f ;  /* 0x0000001fff0b7424 */ /* 0x000fe400078e00ff */
[----:B------:R-:W-:Y:S02]  /*132f0*/  IMAD.MOV.U32 R15, RZ, RZ, -0x1 ;  /* 0xffffffffff0f7424 */ /* 0x000fe400078e00ff */
[----:B0-----:R-:W-:-:S07]  /*13300*/  IMAD.MOV.U32 R12, RZ, RZ, R4 ;  /* 0x000000ffff0c7224 */ /* 0x001fce00078e0004 */
[----:B------:R-:W-:Y:S05]  /*13310*/  WARPSYNC.COLLECTIVE R15, `(.L_x_580) ;  /* 0x000000000f087348 */ /* 0x000fea0003c00000 */
[----:B------:R0:W1:Y:S02]  /*13320*/  SHFL.IDX P6, R14, R13, R12, R11 ;  /* 0x0000000c0d0e7389 */ /* 0x00006400000c000b */
[----:B01----:R-:W-:Y:S01]  /*13330*/  ENDCOLLECTIVE ;  /* 0x000000000000791b */ /* 0x003fe20003800000 */
.L_x_580:
[----:B------:R-:W-:Y:S02]  /*13340*/  IMAD.MOV.U32 R13, RZ, RZ, R7 ;  /* 0x000000ffff0d7224 */ /* 0x000fe400078e0007 */
[----:B------:R-:W-:-:S07]  /*13350*/  IMAD.MOV.U32 R5, RZ, RZ, R14 ;  /* 0x000000ffff057224 */ /* 0x000fce00078e000e */
[----:B------:R-:W-:Y:S05]  /*13360*/  WARPSYNC.COLLECTIVE R15, `(.L_x_581) ;  /* 0x000000000f087348 */ /* 0x000fea0003c00000 */
[----:B------:R0:W1:Y:S02]  /*13370*/  SHFL.IDX P6, R14, R13, R12, R11 ;  /* 0x0000000c0d0e7389 */ /* 0x00006400000c000b */
[----:B01----:R-:W-:Y:S01]  /*13380*/  ENDCOLLECTIVE ;  /* 0x000000000000791b */ /* 0x003fe20003800000 */
.L_x_581:
[----:B------:R-:W-:Y:S01]  /*13390*/  IMAD.MOV.U32 R7, RZ, RZ, R14 ;  /* 0x000000ffff077224 */ /* 0x000fe200078e000e */
[----:B------:R-:W-:Y:S06]  /*133a0*/  BRA `(.L_x_582) ;  /* 0xffffffdc00107947 */ /* 0x000fec000383ffff */
.L_x_512:
[----:B------:R-:W-:Y:S01]  /*133b0*/  BSSY B0, `(.L_x_583) ;  /* 0x0000007000007945 */ /* 0x000fe20003800000 */
[----:B------:R-:W-:Y:S02]  /*133c0*/  IMAD.MOV.U32 R13, RZ, RZ, R2 ;  /* 0x000000ffff0d7224 */ /* 0x000fe400078e0002 */
[----:B------:R-:W-:Y:S02]  /*133d0*/  IMAD.MOV.U32 R11, RZ, RZ, 0x1f ;  /* 0x0000001fff0b7424 */ /* 0x000fe400078e00ff */
[----:B------:R-:W-:-:S07]  /*133e0*/  IMAD.MOV.U32 R15, RZ, RZ, -0x1 ;  /* 0xffffffffff0f7424 */ /* 0x000fce00078e00ff */
[----:B0123--:R-:W-:Y:S05]  /*133f0*/  WARPSYNC.COLLECTIVE R15, `(.L_x_584) ;  /* 0x000000000f087348 */ /* 0x00ffea0003c00000 */
[----:B------:R4:W0:Y:S02]  /*13400*/  SHFL.IDX P6, R14, R13, R12, R11 ;  /* 0x0000000c0d0e7389 */ /* 0x00082400000c000b */
[----:B01234-:R-:W-:Y:S01]  /*13410*/  ENDCOLLECTIVE ;  /* 0x000000000000791b */ /* 0x01ffe20003800000 */
.L_x_584:
[----:B------:R-:W-:Y:S05]  /*13420*/  BSYNC B0 ;  /* 0x0000000000007941 */ /* 0x000fea0003800000 */
.L_x_583:
[----:B------:R-:W-:Y:S01]  /*13430*/  IMAD.MOV.U32 R6, RZ, RZ, R14 ;  /* 0x000000ffff067224 */ /* 0x000fe200078e000e */
[----:B------:R-:W-:Y:S06]  /*13440*/  BRA `(.L_x_511) ;  /* 0xffffffdc00007947 */ /* 0x000fec000383ffff */
.L_x_516:
[----:B0-----:R0:W1:Y:S02]  /*13450*/  SYNCS.PHASECHK.TRANS64.TRYWAIT P0, [R0+URZ+0x22820], R3 ;  /* 0x02282003000075a7 */ /* 0x001064000800017f */
[----:B-1----:R-:W-:Y:S05]  /*13460*/  @!P0 NANOSLEEP.SYNCS 0x989680 ;  /* 0x009896800000895d */ /* 0x002fea0003900000 */
[----:B------:R-:W1:Y:S02]  /*13470*/  @!P0 SYNCS.PHASECHK.TRANS64 P0, [R0+URZ+0x22820], R3 ;  /* 0x02282003000085a7 */ /* 0x000e64000800007f */
[----:B-1----:R-:W-:Y:S05]  /*13480*/  @!P0 BRA `(.L_x_516) ;  /* 0xfffffffc00f08947 */ /* 0x002fea000383ffff */
[----:B------:R-:W-:Y:S05]  /*13490*/  BRA `(.L_x_585) ;  /* 0xffffffe000947947 */ /* 0x000fea000383ffff */
.L_x_517:
        /* <DEDUP_REMOVED lines=8> */
[----:B0-----:R-:W-:Y:S05]  /*13520*/  WARPSYNC.COLLECTIVE R15, `(.L_x_587) ;  /* 0x000000000f087348 */ /* 0x001fea0003c00000 */
[----:B------:R1:W2:Y:S02]  /*13530*/  SHFL.IDX P6, R14, R13, R12, R11 ;  /* 0x0000000c0d0e7389 */ /* 0x0002a400000c000b */
[----:B012---:R-:W-:Y:S01]  /*13540*/  ENDCOLLECTIVE ;  /* 0x000000000000791b */ /* 0x007fe20003800000 */
.L_x_587:
[----:B------:R-:W-:Y:S05]  /*13550*/  BSYNC B0 ;  /* 0x0000000000007941 */ /* 0x000fea0003800000 */
.L_x_586:
[----:B------:R-:W-:Y:S05]  /*13560*/  BRA `(.L_x_588) ;  /* 0xffffffe0007c7947 */ /* 0x000fea000383ffff */
.L_x_520:
[----:B------:R-:W-:Y:S01]  /*13570*/  BSSY B1, `(.L_x_589) ;  /* 0x0000006000017945 */ /* 0x000fe20003800000 */
[----:B------:R-:W-:-:S07]  /*13580*/  IMAD.MOV.U32 R15, RZ, RZ, -0x1 ;  /* 0xffffffffff0f7424 */ /* 0x000fce00078e00ff */
[----:B01----:R-:W-:Y:S05]  /*13590*/  WARPSYNC.COLLECTIVE R15, `(.L_x_590) ;  /* 0x000000000f0c7348 */ /* 0x003fea0003c00000 */
[----:B------:R-:W-:Y:S02]  /*135a0*/  ELECT P6, UR62, PT ;  /* 0x00000000003e782f */ /* 0x000fe400038c0000 */
[----:B------:R-:W-:Y:S01]  /*135b0*/  MOV R14, UR62 ;  /* 0x0000003e000e7c02 */ /* 0x000fe20008000f00 */
[----:B01----:R-:W-:Y:S10]  /*135c0*/  ENDCOLLECTIVE ;  /* 0x000000000000791b */ /* 0x003ff40003800000 */
.L_x_590:
[----:B------:R-:W-:Y:S05]  /*135d0*/  BSYNC B1 ;  /* 0x0000000000017941 */ /* 0x000fea0003800000 */
.L_x_589:
[----:B------:R-:W-:Y:S05]  /*135e0*/  BRA `(.L_x_591) ;  /* 0xffffffe000747947 */ /* 0x000fea000383ffff */
.L_x_522:
[----:B0-----:R0:W1:Y:S02]  /*135f0*/  SYNCS.PHASECHK.TRANS64.TRYWAIT P0, [R6+URZ], R5 ;  /* 0x00000005060075a7 */ /* 0x001064000800017f */
[----:B-1----:R-:W-:Y:S05]  /*13600*/  @!P0 NANOSLEEP.SYNCS 0x989680 ;  /* 0x009896800000895d */ /* 0x002fea0003900000 */
[----:B------:R-:W1:Y:S02]  /*13610*/  @!P0 SYNCS.PHASECHK.TRANS64 P0, [R6+URZ], R5 ;  /* 0x00000005060085a7 */ /* 0x000e64000800007f */
[----:B-1----:R-:W-:Y:S05]  /*13620*/  @!P0 BRA `(.L_x_522) ;  /* 0xfffffffc00f08947 */ /* 0x002fea000383ffff */
[----:B------:R-:W-:Y:S05]  /*13630*/  BRA `(.L_x_592) ;  /* 0xffffffe000ac7947 */ /* 0x000fea000383ffff */
.L_x_523:
[----:B-1----:R1:W2:Y:S02]  /*13640*/  SYNCS.PHASECHK.TRANS64.TRYWAIT P0, [R7+URZ], R2 ;  /* 0x00000002070075a7 */ /* 0x0022a4000800017f */
[----:B--2---:R-:W-:Y:S05]  /*13650*/  @!P0 NANOSLEEP.SYNCS 0x989680 ;  /* 0x009896800000895d */ /* 0x004fea0003900000 */
[----:B------:R-:W2:Y:S02]  /*13660*/  @!P0 SYNCS.PHASECHK.TRANS64 P0, [R7+URZ], R2 ;  /* 0x00000002070085a7 */ /* 0x000ea4000800007f */
[----:B--2---:R-:W-:Y:S05]  /*13670*/  @!P0 BRA `(.L_x_523) ;  /* 0xfffffffc00f08947 */ /* 0x004fea000383ffff */
[----:B------:R-:W-:Y:S05]  /*13680*/  BRA `(.L_x_593) ;  /* 0xffffffe000a07947 */ /* 0x000fea000383ffff */
.L_x_525:
[----:B--2---:R2:W3:Y:S02]  /*13690*/  SYNCS.PHASECHK.TRANS64.TRYWAIT P0, [R4+URZ], R5 ;  /* 0x00000005040075a7 */ /* 0x0044e4000800017f */
[----:B---3--:R-:W-:Y:S05]  /*136a0*/  @!P0 NANOSLEEP.SYNCS 0x989680 ;  /* 0x009896800000895d */ /* 0x008fea0003900000 */
[----:B------:R-:W3:Y:S02]  /*136b0*/  @!P0 SYNCS.PHASECHK.TRANS64 P0, [R4+URZ], R5 ;  /* 0x00000005040085a7 */ /* 0x000ee4000800007f */
[----:B---3--:R-:W-:Y:S05]  /*136c0*/  @!P0 BRA `(.L_x_525) ;  /* 0xfffffffc00f08947 */ /* 0x008fea000383ffff */
[----:B------:R-:W-:Y:S05]  /*136d0*/  BRA `(.L_x_594) ;  /* 0xffffffe000a47947 */ /* 0x000fea000383ffff */
.L_x_595:
        /* <DEDUP_REMOVED lines=10> */
.L_x_6130:


//--------------------- .text._ZN7cutlass13device_kernelIN5flash11enable_sm90INS1_16FlashAttnFwdSm90INS1_25CollectiveMainloopFwdSm90ILi2EN4cute5tupleIJNS5_1CILi1EEES8_S8_EEENS6_IJNS7_ILi128EEENS7_ILi96EEENS7_ILi64EEEEEELi256ENS_6half_tEfNS_4arch4Sm90ELb0ELb0ELb1ELb1ELb0ELb1ELb0ELb1ELb0ELb1ELb1ELb0EEENS1_21CollectiveEpilogueFwdINS6_IJSA_NS7_ILi256EEESB_EEES9_SE_SG_Li256ELb1ELb1ELb1ELb0EEENS1_36VarlenDynamicPersistentTileSchedulerILi128ELi96ELi256ELi128ELb1ELb1ELb1ELb0ELb1ELb1EEEEEEEEEvNT_6ParamsE --------------------------
	.section	.text._ZN7cutlass13device_kernelIN5flash11enable_sm90INS1_16FlashAttnFwdSm90INS1_25CollectiveMainloopFwdSm90ILi2EN4cute5tupleIJNS5_1CILi1EEES8_S8_EEENS6_IJNS7_ILi128EEENS7_ILi96EEENS7_ILi64EEEEEELi256ENS_6half_tEfNS_4arch4Sm90ELb0ELb0ELb1ELb1ELb0ELb1ELb0ELb1ELb0ELb1ELb1ELb0EEENS1_21CollectiveEpilogueFwdINS6_IJSA_NS7_ILi256EEESB_EEES9_SE_SG_Li256ELb1ELb1ELb1ELb0EEENS1_36VarlenDynamicPersistentTileSchedulerILi128ELi96ELi256ELi128ELb1ELb1ELb1ELb0ELb1ELb1EEEEEEEEEvNT_6ParamsE,"ax",@progbits
	.align	128
.text._ZN7cutlass13device_kernelIN5flash11enable_sm90INS1_16FlashAttnFwdSm90INS1_25CollectiveMainloopFwdSm90ILi2EN4cute5tupleIJNS5_1CILi1EEES8_S8_EEENS6_IJNS7_ILi128EEENS7_ILi96EEENS7_ILi64EEEEEELi256ENS_6half_tEfNS_4arch4Sm90ELb0ELb0ELb1ELb1ELb0ELb1ELb0ELb1ELb0ELb1ELb1ELb0EEENS1_21CollectiveEpilogueFwdINS6_IJSA_NS7_ILi256EEESB_EEES9_SE_SG_Li256ELb1ELb1ELb1ELb0EEENS1_36VarlenDynamicPersistentTileSchedulerILi128ELi96ELi256ELi128ELb1ELb1ELb1ELb0ELb1ELb1EEEEEEEEEvNT_6ParamsE:
        .type           _ZN7cutlass13device_kernelIN5flash11enable_sm90INS1_16FlashAttnFwdSm90INS1_25CollectiveMainloopFwdSm90ILi2EN4cute5tupleIJNS5_1CILi1EEES8_S8_EEENS6_IJNS7_ILi128EEENS7_ILi96EEENS7_ILi64EEEEEELi256ENS_6half_tEfNS_4arch4Sm90ELb0ELb0ELb1ELb1ELb0ELb1ELb0ELb1ELb0ELb1ELb1ELb0EEENS1_21CollectiveEpilogueFwdINS6_IJSA_NS7_ILi256EEESB_EEES9_SE_SG_Li256ELb1ELb1ELb1ELb0EEENS1_36VarlenDynamicPersistentTileSchedulerILi128ELi96ELi256ELi128ELb1ELb1ELb1ELb0ELb1ELb1EEEEEEEEEvNT_6ParamsE,@function
        .size           _ZN7cutlass13device_kernelIN5flash11enable_sm90INS1_16FlashAttnFwdSm90INS1_25CollectiveMainloopFwdSm90ILi2EN4cute5tupleIJNS5_1CILi1EEES8_S8_EEENS6_IJNS7_ILi128EEENS7_ILi96EEENS7_ILi64EEEEEELi256ENS_6half_tEfNS_4arch4Sm90ELb0ELb0ELb1ELb1ELb0ELb1ELb0ELb1ELb0ELb1ELb1ELb0EEENS1_21CollectiveEpilogueFwdINS6_IJSA_NS7_ILi256EEESB_EEES9_SE_SG_Li256ELb1ELb1ELb1ELb0EEENS1_36VarlenDynamicPersistentTileSchedulerILi128ELi96ELi256ELi128ELb1ELb1ELb1ELb0ELb1ELb1EEEEEEEEEvNT_6ParamsE,(.L_x_6131 - _ZN7cutlass13device_kernelIN5flash11enable_sm90INS1_16FlashAttnFwdSm90INS1_25CollectiveMainloopFwdSm90ILi2EN4cute5tupleIJNS5_1CILi1EEES8_S8_EEENS6_IJNS7_ILi128EEENS7_ILi96EEENS7_ILi64EEEEEELi256ENS_6half_tEfNS_4arch4Sm90ELb0ELb0ELb1ELb1ELb0ELb1ELb0ELb1ELb0ELb1ELb1ELb0EEENS1_21CollectiveEpilogueFwdINS6_IJSA_NS7_ILi256EEESB_EEES9_SE_SG_Li256ELb1ELb1ELb1ELb0EEENS1_36VarlenDynamicPersistentTileSchedulerILi128ELi96ELi256ELi128ELb1ELb1ELb1ELb0ELb1ELb1EEEEEEEEEvNT_6ParamsE)
        .other          _ZN7cutlass13device_kernelIN5flash11enable_sm90INS1_16FlashAttnFwdSm90INS1_25CollectiveMainloopFwdSm90ILi2EN4cute5tupleIJNS5_1CILi1EEES8_S8_EEENS6_IJNS7_ILi128EEENS7_ILi96EEENS7_ILi64EEEEEELi256ENS_6half_tEfNS_4arch4Sm90ELb0ELb0ELb1ELb1ELb0ELb1ELb0ELb1ELb0ELb1ELb1ELb0EEENS1_21CollectiveEpilogueFwdINS6_IJSA_NS7_ILi256EEESB_EEES9_SE_SG_Li256ELb1ELb1ELb1ELb0EEENS1_36VarlenDynamicPersistentTileSchedulerILi128ELi96ELi256ELi128ELb1ELb1ELb1ELb0ELb1ELb1EEEEEEEEEvNT_6ParamsE,@"STO_CUDA_ENTRY STV_DEFAULT"
_ZN7cutlass13device_kernelIN5flash11enable_sm90INS1_16FlashAttnFwdSm90INS1_25CollectiveMainloopFwdSm90ILi2EN4cute5tupleIJNS5_1CILi1EEES8_S8_EEENS6_IJNS7_ILi128EEENS7_ILi96EEENS7_ILi64EEEEEELi256ENS_6half_tEfNS_4arch4Sm90ELb0ELb0ELb1ELb1ELb0ELb1ELb0ELb1ELb0ELb1ELb1ELb0EEENS1_21CollectiveEpilogueFwdINS6_IJSA_NS7_ILi256EEESB_EEES9_SE_SG_Li256ELb1ELb1ELb1ELb0EEENS1_36VarlenDynamicPersistentTileSchedulerILi128ELi96ELi256ELi128ELb1ELb1ELb1ELb0ELb1ELb1EEEEEEEEEvNT_6ParamsE:
        /* <DEDUP_REMOVED lines=13> */
[----:B------:R-:W-:Y:S02]  /*00d0*/  UIADD3 UR10, UP2, UR4, 0x570, URZ ;  /* 0x00000570040a7890 */ /* 0x000fe4000ff5e03f */
[----:B------:R-:W-:Y:S02]  /*00e0*/  UIADD3 UR4, UP3, UR4, 0x670, URZ ;  /* 0x0000067004047890 */ /* 0x000fe4000ff7e03f */
[----:B------:R-:W-:-:S02]  /*00f0*/  UIADD3.X UR7, URZ, UR5, URZ, UP0, !UPT ;  /* 0x000000053f077290 */ /* 0x000fc400087fe43f */
[----:B------:R-:W-:Y:S02]  /*0100*/  UIADD3.X UR9, URZ, UR5, URZ, UP1, !UPT ;  /* 0x000000053f097290 */ /* 0x000fe40008ffe43f */
[----:B------:R-:W-:Y:S02]  /*0110*/  UIADD3.X UR11, URZ, UR5, URZ, UP2, !UPT ;  /* 0x000000053f0b7290 */ /* 0x000fe400097fe43f */
[----:B------:R-:W-:-:S03]  /*0120*/  UIADD3.X UR5, URZ, UR5, URZ, UP3, !UPT ;  /* 0x000000053f057290 */ /* 0x000fc60009ffe43f */
[----:B------:R0:W-:Y:S02]  /*0130*/  UTMACCTL.PF [UR6] ;  /* 0x00000000060079b9 */ /* 0x0001e40008040000 */
[----:B------:R0:W-:Y:S02]  /*0140*/  UTMACCTL.PF [UR8] ;  /* 0x00000000080079b9 */ /* 0x0001e40008040000 */
[----:B------:R0:W-:Y:S02]  /*0150*/  UTMACCTL.PF [UR10] ;  /* 0x000000000a0079b9 */ /* 0x0001e40008040000 */
[----:B------:R0:W-:Y:S02]  /*0160*/  UTMACCTL.PF [UR4] ;  /* 0x00000000040079b9 */ /* 0x0001e40008040000 */
[----:B0-----:R-:W-:Y:S01]  /*0170*/  NOP ;  /* 0x0000000000007918 */ /* 0x001fe20000000000 */
.L_x_597:
[----:B------:R-:W-:Y:S05]  /*0180*/  BSYNC B0 ;  /* 0x0000000000007941 */ /* 0x000fea0003800000 */
.L_x_596:
        /* <DEDUP_REMOVED lines=41> */
.L_x_598:
        /* <DEDUP_REMOVED lines=22> */
.L_x_599:
        /* <DEDUP_REMOVED lines=18> */
.L_x_600:
        /* <DEDUP_REMOVED lines=22> */
.L_x_601:
        /* <DEDUP_REMOVED lines=22> */
.L_x_602:
        /* <DEDUP_REMOVED lines=8> */
.L_x_605:
        /* <DEDUP_REMOVED lines=11> */
[----:B------:R-:W-:Y:S04]  /*0a90*/  BAR.SYNC.DEFER_BLOCKING 0x5, 0x180 ;  /* 0x0146000000007b1d */ /* 0x000fe80000010000 */
[----:B------:R-:W-:-:S02]  /*0aa0*/  IMAD.U32 R19, RZ, RZ, UR4 ;  /* 0x00000004ff137e24 */ /* 0x000fc4000f8e00ff */
[----:B------:R-:W-:-:S03]  /*0ab0*/  ULDC UR4, c[0x0][0xc3c] ;  /* 0x00030f0000047ab9 */ /* 0x000fc60000000800 */
[----:B------:R-:W0:Y:S01]  /*0ac0*/  LDS.128 R152, [R19+0x228d0] ;  /* 0x0228d00013987984 */ /* 0x000e220000000c00 */
[----:B------:R-:W-:Y:S06]  /*0ad0*/  BAR.ARV 0x4, 0x180 ;  /* 0x0106000000007b1d */ /* 0x000fec0000002000 */
[----:B0-----:R-:W-:-:S13]  /*0ae0*/  ISETP.GE.AND P0, PT, R155, UR4, PT ;  /* 0x000000049b007c0c */ /* 0x001fda000bf06270 */
[----:B------:R-:W-:Y:S05]  /*0af0*/  @P0 BRA `(.L_x_606) ;  /* 0x00000198006c0947 */ /* 0x000fea0003800000 */
[----:B------:R-:W-:Y:S01]  /*0b00*/  VIADD R6, R6, 0xffffff80 ;  /* 0xffffff8006067836 */ /* 0x000fe20000000000 */
[----:B------:R-:W-:Y:S01]  /*0b10*/  CS2R R200, SRZ ;  /* 0x0000000000c87805 */ /* 0x000fe2000001ff00 */
[----:B------:R-:W-:Y:S01]  /*0b20*/  IMAD.MOV.U32 R217, RZ, RZ, RZ ;  /* 0x000000ffffd97224 */ /* 0x000fe200078e00ff */
[----:B------:R-:W-:Y:S01]  /*0b30*/  ULOP3.LUT UR44, UR36, 0x1, URZ, 0xfc, !UPT ;  /* 0x00000001242c7892 */ /* 0x000fe2000f8efc3f */
[----:B------:R-:W-:Y:S01]  /*0b40*/  IMAD.MOV.U32 R204, RZ, RZ, RZ ;  /* 0x000000ffffcc7224 */ /* 0x000fe200078e00ff */
[----:B------:R-:W-:-:S04]  /*0b50*/  SHF.R.S32.HI R3, RZ, 0x1f, R6 ;  /* 0x0000001fff037819 */ /* 0x000fc80000011406 */
[CC--:B------:R-:W-:Y:S02]  /*0b60*/  LEA.HI R0, R3.reuse, R6.reuse, RZ, 0x7 ;  /* 0x0000000603007211 */ /* 0x0c0fe400078f38ff */
[CC--:B------:R-:W-:Y:S02]  /*0b70*/  LEA.HI R2, R3.reuse, R6.reuse, RZ, 0x4 ;  /* 0x0000000603027211 */ /* 0x0c0fe400078f20ff */
[----:B------:R-:W-:Y:S02]  /*0b80*/  LOP3.LUT R5, R0, 0xffffff80, RZ, 0xc0, !PT ;  /* 0xffffff8000057812 */ /* 0x000fe400078ec0ff */
[----:B------:R-:W-:Y:S02]  /*0b90*/  SHF.R.S32.HI R7, RZ, 0x4, R2 ;  /* 0x00000004ff077819 */ /* 0x000fe40000011402 */
[----:B------:R-:W-:Y:S01]  /*0ba0*/  LEA.HI R206, R3, R6, RZ, 0x5 ;  /* 0x0000000603ce7211 */ /* 0x000fe200078f28ff */
[----:B------:R-:W-:Y:S01]  /*0bb0*/  IMAD.IADD R13, R6, 0x1, -R5 ;  /* 0x00000001060d7824 */ /* 0x000fe200078e0a05 */
[----:B------:R-:W-:-:S02]  /*0bc0*/  SHF.R.S32.HI R5, RZ, 0x7, R0 ;  /* 0x00000007ff057819 */ /* 0x000fc40000011400 */
[----:B------:R-:W-:Y:S02]  /*0bd0*/  LEA.HI R4, R2, R7, RZ, 0x1 ;  /* 0x0000000702047211 */ /* 0x000fe400078f08ff */
[----:B------:R-:W-:Y:S01]  /*0be0*/  SHF.R.S32.HI R8, RZ, 0x1f, R13 ;  /* 0x0000001fff087819 */ /* 0x000fe2000001140d */
[----:B------:R-:W-:Y:S01]  /*0bf0*/  STL [R1+0x54], R13 ;  /* 0x0000540d01007387 */ /* 0x000fe20000100800 */
[----:B------:R-:W-:Y:S02]  /*0c00*/  LEA.HI R0, R0, R5, RZ, 0x1 ;  /* 0x0000000500007211 */ /* 0x000fe400078f08ff */
[----:B------:R-:W-:Y:S02]  /*0c10*/  LEA.HI R9, R8, R13, RZ, 0x2 ;  /* 0x0000000d08097211 */ /* 0x000fe400078f10ff */
[----:B------:R-:W-:Y:S02]  /*0c20*/  LOP3.LUT R0, R0, 0x3fffffe, RZ, 0xc0, !PT ;  /* 0x03fffffe00007812 */ /* 0x000fe400078ec0ff */
[----:B------:R-:W-:-:S02]  /*0c30*/  SHF.R.S32.HI R10, RZ, 0x2, R9 ;  /* 0x00000002ff0a7819 */ /* 0x000fc40000011409 */
[----:B------:R-:W-:Y:S01]  /*0c40*/  SHF.R.S32.HI R11, RZ, 0x1f, R9 ;  /* 0x0000001fff0b7819 */ /* 0x000fe20000011409 */
[----:B------:R-:W-:Y:S01]  /*0c50*/  IMAD.IADD R0, R5, 0x1, -R0 ;  /* 0x0000000105007824 */ /* 0x000fe200078e0a00 */
[----:B------:R-:W-:Y:S02]  /*0c60*/  LOP3.LUT R4, R4, 0x1ffffffe, RZ, 0xc0, !PT ;  /* 0x1ffffffe04047812 */ /* 0x000fe400078ec0ff */
[CC--:B------:R-:W-:Y:S02]  /*0c70*/  LEA.HI R18, R3.reuse, R6.reuse, RZ, 0x2 ;  /* 0x0000000603127211 */ /* 0x0c0fe400078f10ff */
[----:B------:R-:W-:Y:S01]  /*0c80*/  LEA.HI R3, R3, R6, RZ, 0x3 ;  /* 0x0000000603037211 */ /* 0x000fe200078f18ff */
[----:B------:R-:W-:Y:S01]  /*0c90*/  IMAD.IADD R4, R7, 0x1, -R4 ;  /* 0x0000000107047824 */ /* 0x000fe200078e0a04 */
[----:B------:R-:W-:Y:S02]  /*0ca0*/  LEA.HI R11, R11, R10, RZ, 0x3 ;  /* 0x0000000a0b0b7211 */ /* 0x000fe400078f18ff */
[----:B------:R-:W-:Y:S01]  /*0cb0*/  LOP3.LUT R5, R2, 0x3fffff0, RZ, 0xc0, !PT ;  /* 0x03fffff002057812 */ /* 0x000fe200078ec0ff */
[----:B------:R-:W-:Y:S01]  /*0cc0*/  IMAD.MOV.U32 R2, RZ, RZ, RZ ;  /* 0x000000ffff027224 */ /* 0x000fe200078e00ff */
[----:B------:R-:W-:-:S02]  /*0cd0*/  LOP3.LUT R7, R3, 0xfffffff8, RZ, 0xc0, !PT ;  /* 0xfffffff803077812 */ /* 0x000fc400078ec0ff */
[----:B------:R-:W-:Y:S01]  /*0ce0*/  LOP3.LUT R11, R11, 0xfffffff8, RZ, 0xc0, !PT ;  /* 0xfffffff80b0b7812 */ /* 0x000fe200078ec0ff */
[----:B------:R-:W-:Y:S01]  /*0cf0*/  IMAD.IADD R5, R6, 0x1, -R5 ;  /* 0x0000000106057824 */ /* 0x000fe200078e0a05 */
[----:B------:R-:W-:Y:S01]  /*0d00*/  LEA.HI R8, R8, R13, RZ, 0x5 ;  /* 0x0000000d08087211 */ /* 0x000fe200078f28ff */
[----:B------:R-:W-:Y:S01]  /*0d10*/  IMAD.IADD R7, R6, 0x1, -R7 ;  /* 0x0000000106077824 */ /* 0x000fe200078e0a07 */
[----:B------:R-:W-:Y:S01]  /*0d20*/  LOP3.LUT R3, R18, 0xfffffffc, RZ, 0xc0, !PT ;  /* 0xfffffffc12037812 */ /* 0x000fe200078ec0ff */
[----:B------:R-:W-:Y:S01]  /*0d30*/  IMAD.IADD R11, R10, 0x1, -R11 ;  /* 0x000000010a0b7824 */ /* 0x000fe200078e0a0b */
[----:B------:R-:W-:Y:S01]  /*0d40*/  SHF.R.S32.HI R206, RZ, 0x5, R206 ;  /* 0x00000005ffce7819 */ /* 0x000fe200000114ce */
[----:B------:R-:W-:Y:S01]  /*0d50*/  IMAD.SHL.U32 R203, R7, 0x8, RZ ;  /* 0x0000000807cb7824 */ /* 0x000fe200078e00ff */
[----:B------:R-:W-:Y:S01]  /*0d60*/  SHF.R.S32.HI R18, RZ, 0x2, R18 ;  /* 0x00000002ff127819 */ /* 0x000fe20000011412 */
[----:B------:R-:W-:Y:S01]  /*0d70*/  IMAD.IADD R3, R6, 0x1, -R3 ;  /* 0x0000000106037824 */ /* 0x000fe200078e0a03 */
[----:B------:R-:W-:Y:S01]  /*0d80*/  SHF.R.S32.HI R8, RZ, 0x5, R8 ;  /* 0x00000005ff087819 */ /* 0x000fe20000011408 */
[----:B------:R-:W-:Y:S01]  /*0d90*/  IMAD R5, R206, 0x10, R5 ;  /* 0x00000010ce057824 */ /* 0x000fe200078e0205 */
[----:B------:R-:W-:Y:S01]  /*0da0*/  IADD3 R210, R203, 0x40, RZ ;  /* 0x00000040cbd27810 */ /* 0x000fe20007ffe0ff */
[----:B------:R-:W-:Y:S01]  /*0db0*/  VIADD R216, R18, 0x40 ;  /* 0x0000004012d87836 */ /* 0x000fe20000000000 */
[----:B------:R-:W-:Y:S01]  /*0dc0*/  LOP3.LUT R9, R9, 0x7ffffffc, RZ, 0xc0, !PT ;  /* 0x7ffffffc09097812 */ /* 0x000fe200078ec0ff */
[----:B------:R-:W-:Y:S01]  /*0dd0*/  IMAD R11, R8, 0x10, R11 ;  /* 0x00000010080b7824 */ /* 0x000fe200078e020b */
[----:B------:R-:W-:Y:S01]  /*0de0*/  SHF.R.S32.HI R220, RZ, 0x1f, R18 ;  /* 0x0000001fffdc7819 */ /* 0x000fe20000011412 */
[----:B------:R-:W-:Y:S01]  /*0df0*/  IMAD R6, R5, 0x8, R4 ;  /* 0x0000000805067824 */ /* 0x000fe200078e0204 */
[----:B------:R-:W-:Y:S01]  /*0e00*/  SHF.R.S32.HI R5, RZ, 0x1f, R216 ;  /* 0x0000001fff057819 */ /* 0x000fe200000114d8 */
[----:B------:R-:W-:Y:S01]  /*0e10*/  IMAD R12, R0, 0x40, R11 ;  /* 0x00000040000c7824 */ /* 0x000fe200078e020b */
[----:B------:R-:W-:Y:S01]  /*0e20*/  LEA.HI R0, R3, R3, RZ, 0x1 ;  /* 0x0000000303007211 */ /* 0x000fe200078f08ff */
[----:B------:R-:W-:Y:S01]  /*0e30*/  IMAD.SHL.U32 R205, R216, 0x40, RZ ;  /* 0x00000040d8cd7824 */ /* 0x000fe200078e00ff */
[----:B------:R-:W-:Y:S01]  /*0e40*/  LEA.HI R5, R5, R216, RZ, 0x3 ;  /* 0x000000d805057211 */ /* 0x000fe200078f18ff */
[C---:B------:R-:W-:Y:S01]  /*0e50*/  IMAD.SHL.U32 R16, R3.reuse, 0x8, RZ ;  /* 0x0000000803107824 */ /* 0x040fe200078e00ff */
[----:B------:R-:W-:Y:S01]  /*0e60*/  LOP3.LUT R0, R0, 0x1ffffffe, RZ, 0xc0, !PT ;  /* 0x1ffffffe00007812 */ /* 0x000fe200078ec0ff */
[----:B------:R-:W-:Y:S01]  /*0e70*/  IMAD.SHL.U32 R22, R3, 0x4, RZ ;  /* 0x0000000403167824 */ /* 0x000fe200078e00ff */
[----:B------:R-:W-:Y:S01]  /*0e80*/  LOP3.LUT R205, R205, 0x1c0, RZ, 0xc0, !PT ;  /* 0x000001c0cdcd7812 */ /* 0x000fe200078ec0ff */
[----:B------:R-:W-:Y:S01]  /*0e90*/  IMAD.SHL.U32 R5, R5, 0x40, RZ ;  /* 0x0000004005057824 */ /* 0x000fe200078e00ff */
[----:B------:R-:W-:Y:S01]  /*0ea0*/  STL [R1+0x68], R12 ;  /* 0x0000680c01007387 */ /* 0x000fe20000100800 */
[----:B------:R-:W-:Y:S01]  /*0eb0*/  IMAD.IADD R0, R3, 0x1, -R0 ;  /* 0x0000000103007824 */ /* 0x000fe200078e0a00 */
[----:B------:R-:W-:Y:S01]  /*0ec0*/  SHF.R.S32.HI R3, RZ, 0x1f, R203 ;  /* 0x0000001fff037819 */ /* 0x000fe200000114cb */
[----:B------:R-:W-:Y:S01]  /*0ed0*/  IMAD.IADD R9, R13, 0x1, -R9 ;  /* 0x000000010d097824 */ /* 0x000fe200078e0a09 */
[----:B------:R-:W-:Y:S01]  /*0ee0*/  SHF.R.U32.HI R4, RZ, 0x3, R205 ;  /* 0x00000003ff047819 */ /* 0x000fe200000116cd */
[----:B------:R-:W-:Y:S01]  /*0ef0*/  IMAD R0, R0, 0x8, R12 ;  /* 0x0000000800007824 */ /* 0x000fe200078e020c */
[----:B------:R-:W-:Y:S01]  /*0f00*/  LOP3.LUT R3, R205, 0x38, R16, 0xf8, !PT ;  /* 0x00000038cd037812 */ /* 0x000fe200078ef810 */
[----:B------:R-:W-:Y:S01]  /*0f10*/  IMAD.SHL.U32 R224, R9, 0x2, RZ ;  /* 0x0000000209e07824 */ /* 0x000fe200078e00ff */
[----:B------:R-:W-:Y:S01]  /*0f20*/  LOP3.LUT R208, R5, 0xfffffe00, RZ, 0xc0, !PT ;  /* 0xfffffe0005d07812 */ /* 0x000fe200078ec0ff */
[----:B------:R-:W-:Y:S01]  /*0f30*/  VIADD R209, R203, 0x80 ;  /* 0x00000080cbd17836 */ /* 0x000fe20000000000 */
[----:B------:R-:W-:Y:S01]  /*0f40*/  SHF.R.S32.HI R5, RZ, 0x1f, R210 ;  /* 0x0000001fff057819 */ /* 0x000fe200000114d2 */
[----:B------:R-:W-:Y:S01]  /*0f50*/  IMAD.SHL.U32 R5, R6, 0x8, RZ ;  /* 0x0000000806057824 */ /* 0x000fe200078e00ff */
[----:B------:R-:W-:Y:S01]  /*0f60*/  LOP3.LUT R4, R208, R3, R4, 0xf6, !PT ;  /* 0x00000003d0047212 */ /* 0x000fe200078ef604 */
[C---:B------:R-:W-:Y:S01]  /*0f70*/  VIADD R27, R224.reuse, 0x18 ;  /* 0x00000018e01b7836 */ /* 0x040fe20000000000 */
[----:B------:R-:W-:Y:S01]  /*0f80*/  SHF.R.S32.HI R7, RZ, 0x1f, R209 ;  /* 0x0000001fff077819 */ /* 0x000fe200000114d1 */
[----:B------:R-:W-:Y:S01]  /*0f90*/  VIADD R24, R224, 0x30 ;  /* 0x00000030e0187836 */ /* 0x000fe20000000000 */
[----:B------:R0:W-:Y:S01]  /*0fa0*/  STL [R1+0x70], R5 ;  /* 0x0000700501007387 */ /* 0x0001e20000100800 */
[----:B------:R-:W-:Y:S01]  /*0fb0*/  IMAD R3, R4, 0x2, R19 ;  /* 0x0000000204037824 */ /* 0x000fe200078e0213 */
        /* <DEDUP_REMOVED lines=8> */
[----:B------:R2:W-:Y:S01]  /*1040*/  STL [R1+0x6c], R0 ;  /* 0x00006c0001007387 */ /* 0x0005e20000100800 */
[C---:B0-----:R-:W-:Y:S01]  /*1050*/  VIADD R5, R224.reuse, 0x90 ;  /* 0x00000090e0057836 */ /* 0x041fe20000000000 */
[----:B------:R-:W-:Y:S01]  /*1060*/  SHF.R.S32.HI R4, RZ, 0x1f, R11 ;  /* 0x0000001fff047819 */ /* 0x000fe2000001140b */
[C---:B------:R-:W-:Y:S01]  /*1070*/  VIADD R236, R224.reuse, 0xa8 ;  /* 0x000000a8e0ec7836 */ /* 0x040fe20000000000 */
[----:B------:R-:W-:Y:S01]  /*1080*/  SHF.R.S32.HI R4, RZ, 0x1f, R8 ;  /* 0x0000001fff047819 */ /* 0x000fe20000011408 */
[C---:B------:R-:W-:Y:S01]  /*1090*/  VIADD R235, R224.reuse, 0xb0 ;  /* 0x000000b0e0eb7836 */ /* 0x040fe20000000000 */
[C---:B-1----:R-:W-:Y:S01]  /*10a0*/  IADD3 R3, R224.reuse, 0x98, RZ ;  /* 0x00000098e0037810 */ /* 0x042fe20007ffe0ff */
        /* <DEDUP_REMOVED lines=41> */
[----:B------:R-:W-:Y:S01]  /*1340*/  SHF.R.S32.HI R9, RZ, 0x1f, R9 ;  /* 0x0000001fff097819 */ /* 0x000fe20000011409 */
[----:B------:R-:W-:Y:S01]  /*1350*/  VIADD R202, R22, 0x10 ;  /* 0x0000001016ca7836 */ /* 0x000fe20000000000 */
[----:B------:R-:W-:-:S02]  /*1360*/  SHF.R.S32.HI R7, RZ, 0x1f, R7 ;  /* 0x0000001fff077819 */ /* 0x000fc40000011407 */
[----:B------:R-:W-:Y:S02]  /*1370*/  SHF.R.S32.HI R6, RZ, 0x1f, R6 ;  /* 0x0000001fff067819 */ /* 0x000fe40000011406 */
[----:B------:R-:W-:Y:S02]  /*1380*/  SHF.R.S32.HI R5, RZ, 0x1f, R228 ;  /* 0x0000001fff057819 */ /* 0x000fe400000114e4 */
[----:B------:R-:W-:Y:S02]  /*1390*/  SHF.R.S32.HI R4, RZ, 0x1f, R226 ;  /* 0x0000001fff047819 */ /* 0x000fe400000114e2 */
[----:B--2---:R-:W-:-:S07]  /*13a0*/  SHF.R.S32.HI R3, RZ, 0x1f, R225 ;  /* 0x0000001fff037819 */ /* 0x004fce00000114e1 */
.L_x_752:
[----:B0--3--:R-:W0:Y:S02]  /*13b0*/  LDC.64 R4, c[0x0][0xc88] ;  /* 0x00032200ff047b82 */ /* 0x009e240000000a00 */
[----:B0-----:R-:W-:-:S05]  /*13c0*/  IMAD.WIDE R4, R155, 0x4, R4 ;  /* 0x000000049b047825 */ /* 0x001fca00078e0204 */
[----:B------:R-:W2:Y:S01]  /*13d0*/  LDG.E R213, desc[UR40][R4.64] ;  /* 0x0000002804d57981 */ /* 0x000ea2000c1e1900 */
[----:B------:R-:W-:Y:S05]  /*13e0*/  YIELD ;  /* 0x0000000000007946 */ /* 0x000fea0003800000 */
[----:B------:R-:W-:Y:S01]  /*13f0*/  ULDC.64 UR4, c[0x0][0xa28] ;  /* 0x00028a0000047ab9 */ /* 0x000fe20000000a00 */
[----:B------:R-:W-:Y:S01]  /*1400*/  ULDC.64 UR8, c[0x0][0xa18] ;  /* 0x0002860000087ab9 */ /* 0x000fe20000000a00 */
[----:B------:R-:W-:Y:S01]  /*1410*/  ISETP.NE.U32.AND P1, PT, RZ, UR4, PT ;  /* 0x00000004ff007c0c */ /* 0x000fe2000bf25070 */
[----:B------:R-:W-:Y:S01]  /*1420*/  ULDC.64 UR6, c[0x0][0xa08] ;  /* 0x0002820000067ab9 */ /* 0x000fe20000000a00 */
[----:B----4-:R-:W-:Y:S01]  /*1430*/  IMAD.MOV.U32 R11, RZ, RZ, RZ ;  /* 0x000000ffff0b7224 */ /* 0x010fe200078e00ff */
[----:B------:R-:W-:Y:S01]  /*1440*/  ISETP.NE.U32.AND P0, PT, RZ, UR6, PT ;  /* 0x00000006ff007c0c */ /* 0x000fe2000bf05070 */
[----:B------:R-:W-:Y:S01]  /*1450*/  IMAD.MOV.U32 R31, RZ, RZ, RZ ;  /* 0x000000ffff1f7224 */ /* 0x000fe200078e00ff */
[----:B------:R-:W-:-:S02]  /*1460*/  ISETP.NE.AND.EX P1, PT, RZ, UR5, PT, P1 ;  /* 0x00000005ff007c0c */ /* 0x000fc4000bf25310 */
[----:B------:R-:W-:Y:S02]  /*1470*/  ISETP.NE.AND.EX P0, PT, RZ, UR7, PT, P0 ;  /* 0x00000007ff007c0c */ /* 0x000fe4000bf05300 */
[----:B--2---:R-:W-:Y:S01]  /*1480*/  SHF.R.S32.HI R0, RZ, 0x1f, R213 ;  /* 0x0000001fff007819 */ /* 0x004fe200000114d5 */
[----:B------:R-:W-:-:S08]  /*1490*/  IMAD.SHL.U32 R214, R213, 0x4, RZ ;  /* 0x00000004d5d67824 */ /* 0x000fd000078e00ff */
[C---:B------:R-:W-:Y:S02]  /*14a0*/  @P1 LEA R6, P2, R213.reuse, UR4, 0x2 ;  /* 0x00000004d5061c11 */ /* 0x040fe4000f8410ff */
[C-C-:B------:R-:W-:Y:S01]  /*14b0*/  SHF.L.U64.HI R215, R213.reuse, 0x2, R0.reuse ;  /* 0x00000002d5d77819 */ /* 0x140fe20000010200 */
[----:B------:R0:W-:Y:S01]  /*14c0*/  STL [R1+0x4c], R0 ;  /* 0x00004c0001007387 */ /* 0x0001e20000100800 */
[----:B------:R-:W-:Y:S02]  /*14d0*/  @P1 LEA.HI.X R7, R213, UR5, R0, 0x2, P2 ;  /* 0x00000005d5071c11 */ /* 0x000fe400090f1400 */
[----:B------:R-:W-:Y:S01]  /*14e0*/  ISETP.NE.U32.AND P2, PT, RZ, UR8, PT ;  /* 0x00000008ff007c0c */ /* 0x000fe2000bf45070 */
[----:B------:R-:W-:Y:S01]  /*14f0*/  ULDC UR4, c[0x0][0x288] ;  /* 0x0000a20000047ab9 */ /* 0x000fe20000000800 */
[----:B------:R-:W-:Y:S01]  /*1500*/  IADD3 R8, P3, R214, UR6, RZ ;  /* 0x00000006d6087c10 */ /* 0x000fe2000ff7e0ff */
[----:B------:R0:W5:Y:S01]  /*1510*/  @P1 LDG.E R11, desc[UR40][R6.64] ;  /* 0x00000028060b1981 */ /* 0x000162000c1e1900 */
[----:B------:R-:W-:Y:S01]  /*1520*/  ISETP.NE.AND.EX P2, PT, RZ, UR9, PT, P2 ;  /* 0x00000009ff007c0c */ /* 0x000fe2000bf45320 */
[----:B------:R-:W-:Y:S01]  /*1530*/  IMAD.U32 R155, RZ, RZ, UR4 ;  /* 0x00000004ff9b7e24 */ /* 0x000fe2000f8e00ff */
[----:B-1----:R-:W-:Y:S01]  /*1540*/  IADD3.X R9, R215, UR7, RZ, P3, !PT ;  /* 0x00000007d7097c10 */ /* 0x002fe20009ffe4ff */
[----:B------:R-:W-:-:S04]  /*1550*/  ULDC.64 UR4, c[0x0][0x418] ;  /* 0x0001060000047ab9 */ /* 0x000fc80000000a00 */
[----:B------:R0:W5:Y:S06]  /*1560*/  @P0 LDG.E R31, desc[UR40][R8.64] ;  /* 0x00000028081f0981 */ /* 0x00016c000c1e1900 */
[----:B------:R-:W-:-:S04]  /*1570*/  @P2 IADD3 R4, P1, R214, UR8, RZ ;  /* 0x00000008d6042c10 */ /* 0x000fc8000ff3e0ff */
[----:B------:R-:W-:-:S05]  /*1580*/  @P2 IADD3.X R5, R215, UR9, RZ, P1, !PT ;  /* 0x00000009d7052c10 */ /* 0x000fca0008ffe4ff */
[----:B------:R0:W5:Y:S01]  /*1590*/  @P2 LDG.E R155, desc[UR40][R4.64] ;  /* 0x00000028049b2981 */ /* 0x000162000c1e1900 */
[----:B------:R-:W-:-:S03]  /*15a0*/  UISETP.NE.U32.AND UP0, UPT, UR4, URZ, UPT ;  /* 0x0000003f0400728c */ /* 0x000fc6000bf05070 */
[----:B------:R-:W-:Y:S01]  /*15b0*/  ULDC UR4, c[0x0][0x424] ;  /* 0x0001090000047ab9 */ /* 0x000fe20000000800 */
[----:B------:R-:W-:-:S03]  /*15c0*/  UISETP.NE.AND.EX UP0, UPT, UR5, URZ, UPT, UP0 ;  /* 0x0000003f0500728c */ /* 0x000fc6000bf05300 */
[----:B------:R-:W-:Y:S01]  /*15d0*/  ULDC UR5, c[0x0][0x2f0] ;  /* 0x0000bc0000057ab9 */ /* 0x000fe20000000800 */
[----:B------:R-:W-:-:S04]  /*15e0*/  USEL UR4, UR4, 0x1, UP0 ;  /* 0x0000000104047887 */ /* 0x000fc80008000000 */
[----:B------:R-:W-:-:S03]  /*15f0*/  UIMAD UR4, UR4, UR5, URZ ;  /* 0x00000005040472a4 */ /* 0x000fc6000f8e023f */
[----:B------:R-:W-:Y:S02]  /*1600*/  ULDC UR5, c[0x0][0x348] ;  /* 0x0000d20000057ab9 */ /* 0x000fe40000000800 */
[----:B------:R-:W-:Y:S02]  /*1610*/  IMAD.U32 R24, RZ, RZ, UR5 ;  /* 0x00000005ff187e24 */ /* 0x000fe4000f8e00ff */
[----:B------:R-:W-:Y:S01]  /*1620*/  IMAD.U32 R30, RZ, RZ, UR4 ;  /* 0x00000004ff1e7e24 */ /* 0x000fe2000f8e00ff */
[----:B0-----:R-:W-:Y:S06]  /*1630*/  @P2 BRA `(.L_x_607) ;  /* 0x0000000000242947 */ /* 0x001fec0003800000 */
[----:B------:R-:W-:Y:S02]  /*1640*/  ULDC.64 UR4, c[0x0][0xa00] ;  /* 0x0002800000047ab9 */ /* 0x000fe40000000a00 */
[----:B------:R-:W-:-:S04]  /*1650*/  ISETP.NE.U32.AND P1, PT, RZ, UR4, PT ;  /* 0x00000004ff007c0c */ /* 0x000fc8000bf25070 */
[----:B------:R-:W-:-:S13]  /*1660*/  ISETP.NE.AND.EX P1, PT, RZ, UR5, PT, P1 ;  /* 0x00000005ff007c0c */ /* 0x000fda000bf25310 */
[----:B------:R-:W-:Y:S05]  /*1670*/  @!P1 BRA `(.L_x_607) ;  /* 0x0000000000149947 */ /* 0x000fea0003800000 */
[----:B------:R-:W0:Y:S02]  /*1680*/  LDC.64 R4, c[0x0][0xa00] ;  /* 0x00028000ff047b82 */ /* 0x000e240000000a00 */
[----:B0-----:R-:W-:-:S05]  /*1690*/  IMAD.WIDE R4, R213, 0x4, R4 ;  /* 0x00000004d5047825 */ /* 0x001fca00078e0204 */
[----:B-----5:R-:W2:Y:S04]  /*16a0*/  LDG.E R155, desc[UR40][R4.64] ;  /* 0x00000028049b7981 */ /* 0x020ea8000c1e1900 */
[----:B------:R-:W2:Y:S02]  /*16b0*/  LDG.E R0, desc[UR40][R4.64+0x4] ;  /* 0x0000042804007981 */ /* 0x000ea4000c1e1900 */
[----:B--2---:R-:W-:-:S07]  /*16c0*/  IMAD.IADD R155, R0, 0x1, -R155 ;  /* 0x00000001009b7824 */ /* 0x004fce00078e0a9b */
.L_x_607:
[----:B------:R-:W-:Y:S01]  /*16d0*/  ULDC.64 UR4, c[0x0][0xa20] ;  /* 0x0002880000047ab9 */ /* 0x000fe20000000a00 */
[C---:B------:R-:W-:Y:S01]  /*16e0*/  LOP3.LUT R3, R154.reuse, 0xff000000, RZ, 0xc0, !PT ;  /* 0xff0000009a037812 */ /* 0x040fe200078ec0ff */
[----:B------:R-:W-:Y:S01]  /*16f0*/  IMAD.MOV.U32 R218, RZ, RZ, R153 ;  /* 0x000000ffffda7224 */ /* 0x000fe200078e0099 */
[----:B------:R-:W-:Y:S02]  /*1700*/  ISETP.NE.U32.AND P1, PT, RZ, UR4, PT ;  /* 0x00000004ff007c0c */ /* 0x000fe4000bf25070 */
[C---:B------:R-:W-:Y:S02]  /*1710*/  LOP3.LUT R0, R154.reuse, 0xff0000, RZ, 0xc0, !PT ;  /* 0x00ff00009a007812 */ /* 0x040fe400078ec0ff */
[----:B------:R-:W-:Y:S02]  /*1720*/  ISETP.NE.AND.EX P1, PT, RZ, UR5, PT, P1 ;  /* 0x00000005ff007c0c */ /* 0x000fe4000bf25310 */
[----:B------:R-:W-:Y:S02]  /*1730*/  SHF.R.U32.HI R3, RZ, 0x8, R3 ;  /* 0x00000008ff037819 */ /* 0x000fe40000011603 */
[----:B------:R-:W-:-:S02]  /*1740*/  LOP3.LUT R211, R154, 0xffff, RZ, 0xc0, !PT ;  /* 0x0000ffff9ad37812 */ /* 0x000fc400078ec0ff */
[----:B------:R-:W-:-:S07]  /*1750*/  LEA.HI R212, R0, R3, RZ, 0x10 ;  /* 0x0000000300d47211 */ /* 0x000fce00078f80ff */
[----:B------:R-:W-:Y:S05]  /*1760*/  @!P1 BRA `(.L_x_608) ;  /* 0x0000000000109947 */ /* 0x000fea0003800000 */
[----:B------:R-:W-:-:S04]  /*1770*/  IADD3 R4, P0, R214, UR4, RZ ;  /* 0x00000004d6047c10 */ /* 0x000fc8000ff1e0ff */
[----:B------:R-:W-:-:S05]  /*1780*/  IADD3.X R5, R215, UR5, RZ, P0, !PT ;  /* 0x00000005d7057c10 */ /* 0x000fca00087fe4ff */
[----:B------:R0:W5:Y:S01]  /*1790*/  LDG.E R30, desc[UR40][R4.64] ;  /* 0x00000028041e7981 */ /* 0x000162000c1e1900 */
[----:B------:R-:W-:Y:S05]  /*17a0*/  BRA `(.L_x_609) ;  /* 0x0000000000107947 */ /* 0x000fea0003800000 */
.L_x_608:
[----:B------:R-:W-:Y:S05]  /*17b0*/  @!P0 BRA `(.L_x_609) ;  /* 0x00000000000c8947 */ /* 0x000fea0003800000 */
[----:B------:R-:W2:Y:S04]  /*17c0*/  LDG.E R3, desc[UR40][R8.64] ;  /* 0x0000002808037981 */ /* 0x000ea8000c1e1900 */
[----:B------:R-:W2:Y:S02]  /*17d0*/  LDG.E R30, desc[UR40][R8.64+0x4] ;  /* 0x00000428081e7981 */ /* 0x000ea4000c1e1900 */
[----:B--2---:R-:W-:-:S07]  /*17e0*/  IMAD.IADD R30, R30, 0x1, -R3 ;  /* 0x000000011e1e7824 */ /* 0x004fce00078e0a03 */
.L_x_609:
[----:B------:R-:W-:Y:S02]  /*17f0*/  ULDC.64 UR4, c[0x0][0xa10] ;  /* 0x0002840000047ab9 */ /* 0x000fe40000000a00 */
[----:B------:R-:W-:-:S04]  /*1800*/  ISETP.NE.U32.AND P0, PT, RZ, UR4, PT ;  /* 0x00000004ff007c0c */ /* 0x000fc8000bf05070 */
[----:B------:R-:W-:Y:S01]  /*1810*/  ISETP.NE.AND.EX P0, PT, RZ, UR5, PT, P0 ;  /* 0x00000005ff007c0c */ /* 0x000fe2000bf05300 */
[----:B------:R-:W-:-:S12]  /*1820*/  ULDC.64 UR4, c[0x0][0xa30] ;  /* 0x00028c0000047ab9 */ /* 0x000fd80000000a00 */
[----:B0-----:R-:W0:Y:S01]  /*1830*/  @P0 LDC.64 R4, c[0x0][0xa10] ;  /* 0x00028400ff040b82 */ /* 0x001e220000000a00 */
[----:B------:R-:W-:-:S04]  /*1840*/  ISETP.NE.U32.AND P1, PT, RZ, UR4, PT ;  /* 0x00000004ff007c0c */ /* 0x000fc8000bf25070 */
[----:B------:R-:W-:Y:S01]  /*1850*/  ISETP.NE.AND.EX P1, PT, RZ, UR5, PT, P1 ;  /* 0x00000005ff007c0c */ /* 0x000fe2000bf25310 */
[----:B0-----:R-:W-:-:S05]  /*1860*/  @P0 IMAD.WIDE R4, R213, 0x4, R4 ;  /* 0x00000004d5040825 */ /* 0x001fca00078e0204 */
[----:B------:R-:W2:Y:S04]  /*1870*/  @P0 LDG.E R0, desc[UR40][R4.64] ;  /* 0x0000002804000981 */ /* 0x000ea8000c1e1900 */
[----:B------:R-:W2:Y:S03]  /*1880*/  @P0 LDG.E R3, desc[UR40][R4.64+0x4] ;  /* 0x0000042804030981 */ /* 0x000ea6000c1e1900 */
[----:B------:R-:W-:Y:S01]  /*1890*/  @P1 IADD3 R6, P2, R214, UR4, RZ ;  /* 0x00000004d6061c10 */ /* 0x000fe2000ff5e0ff */
[----:B-----5:R-:W-:-:S03]  /*18a0*/  IMAD.MOV.U32 R154, RZ, RZ, R30 ;  /* 0x000000ffff9a7224 */ /* 0x020fc600078e001e */
[----:B------:R-:W-:-:S05]  /*18b0*/  @P1 IADD3.X R7, R215, UR5, RZ, P2, !PT ;  /* 0x00000005d7071c10 */ /* 0x000fca00097fe4ff */
[----:B------:R0:W5:Y:S01]  /*18c0*/  @P1 LDG.E R154, desc[UR40][R6.64] ;  /* 0x00000028069a1981 */ /* 0x000162000c1e1900 */
[----:B------:R-:W-:Y:S01]  /*18d0*/  IADD3 R11, -R11, R30, RZ ;  /* 0x0000001e0b0b7210 */ /* 0x000fe20007ffe1ff */
[----:B------:R-:W-:Y:S01]  /*18e0*/  BSSY B0, `(.L_x_610) ;  /* 0x000002a000007945 */ /* 0x000fe20003800000 */
[----:B------:R-:W-:Y:S02]  /*18f0*/  LOP3.LUT R219, R212, 0xff, RZ, 0xc0, !PT ;  /* 0x000000ffd4db7812 */ /* 0x000fe400078ec0ff */
[----:B------:R-:W-:Y:S01]  /*1900*/  SHF.R.U32.HI R212, RZ, 0x10, R212 ;  /* 0x00000010ffd47819 */ /* 0x000fe200000116d4 */
[----:B--2---:R-:W-:-:S04]  /*1910*/  @P0 IMAD.IADD R24, R3, 0x1, -R0 ;  /* 0x0000000103180824 */ /* 0x004fc800078e0a00 */
[----:B------:R-:W-:-:S04]  /*1920*/  IMAD.IADD R152, R11, 0x1, R24 ;  /* 0x000000010b987824 */ /* 0x000fc800078e0218 */
[C---:B------:R-:W-:Y:S01]  /*1930*/  VIADD R0, R152.reuse, 0x5f ;  /* 0x0000005f98007836 */ /* 0x040fe20000000000 */
[----:B------:R-:W-:-:S03]  /*1940*/  ISETP.GE.AND P3, PT, R152, 0x1, PT ;  /* 0x000000019800780c */ /* 0x000fc60003f66270 */
[----:B------:R-:W-:Y:S01]  /*1950*/  IMAD.HI R0, R0, 0x2aaaaaab, RZ ;  /* 0x2aaaaaab00007827 */ /* 0x000fe200078e02ff */
[----:B------:R-:W-:-:S04]  /*1960*/  P2R R29, PR, RZ, 0x8 ;  /* 0x00000008ff1d7803 */ /* 0x000fc80000000000 */
[----:B------:R-:W-:-:S04]  /*1970*/  SHF.R.U32.HI R3, RZ, 0x1f, R0 ;  /* 0x0000001fff037819 */ /* 0x000fc80000011600 */
[----:B------:R-:W-:Y:S01]  /*1980*/  LEA.HI.SX32 R178, R0, R3, 0x1c ;  /* 0x0000000300b27211 */ /* 0x000fe200078fe2ff */
[----:B------:R-:W-:Y:S01]  /*1990*/  IMAD.MOV.U32 R0, RZ, RZ, RZ ;  /* 0x000000ffff007224 */ /* 0x000fe200078e00ff */
[----:B0-----:R-:W-:Y:S06]  /*19a0*/  @!P3 BRA `(.L_x_611) ;  /* 0x000000000074b947 */ /* 0x001fec0003800000 */
[----:B------:R-:W-:Y:S01]  /*19b0*/  ISETP.NE.AND P0, PT, R212, RZ, PT ;  /* 0x000000ffd400720c */ /* 0x000fe20003f05270 */
[----:B------:R-:W-:-:S03]  /*19c0*/  ULDC UR4, c[0x0][0x9f0] ;  /* 0x00027c0000047ab9 */ /* 0x000fc60000000800 */
[----:B------:R-:W-:-:S04]  /*19d0*/  SEL R9, R212, UR4, P0 ;  /* 0x00000004d4097c07 */ /* 0x000fc80008000000 */
[-C--:B------:R-:W-:Y:S02]  /*19e0*/  IABS R6, R9.reuse ;  /* 0x0000000900067213 */ /* 0x080fe40000000000 */
[----:B------:R-:W-:Y:S02]  /*19f0*/  IADD3 R0, R178, -0x1, R9 ;  /* 0xffffffffb2007810 */ /* 0x000fe40007ffe009 */
[----:B------:R-:W0:Y:S01]  /*1a00*/  I2F.RP R3, R6 ;  /* 0x0000000600037306 */ /* 0x000e220000209400 */
[-C--:B------:R-:W-:Y:S02]  /*1a10*/  IABS R10, R9.reuse ;  /* 0x00000009000a7213 */ /* 0x080fe40000000000 */
[----:B------:R-:W-:Y:S02]  /*1a20*/  IABS R8, R0 ;  /* 0x0000000000087213 */ /* 0x000fe40000000000 */
[----:B------:R-:W-:-:S04]  /*1a30*/  LOP3.LUT R0, R0, R9, RZ, 0x3c, !PT ;  /* 0x0000000900007212 */ /* 0x000fc800078e3cff */
[----:B------:R-:W-:Y:S01]  /*1a40*/  ISETP.GE.AND P2, PT, R0, RZ, PT ;  /* 0x000000ff0000720c */ /* 0x000fe20003f46270 */
[----:B0-----:R-:W0:Y:S02]  /*1a50*/  MUFU.RCP R3, R3 ;  /* 0x0000000300037308 */ /* 0x001e240000001000 */
[----:B0-----:R-:W-:Y:S02]  /*1a60*/  VIADD R4, R3, 0xffffffe ;  /* 0x0ffffffe03047836 */ /* 0x001fe40000000000 */
[----:B------:R-:W-:-:S04]  /*1a70*/  IMAD.MOV R3, RZ, RZ, -R10 ;  /* 0x000000ffff037224 */ /* 0x000fc800078e0a0a */
[----:B------:R0:W1:Y:S02]  /*1a80*/  F2I.FTZ.U32.TRUNC.NTZ R5, R4 ;  /* 0x0000000400057305 */ /* 0x000064000021f000 */
[----:B0-----:R-:W-:Y:S02]  /*1a90*/  IMAD.MOV.U32 R4, RZ, RZ, RZ ;  /* 0x000000ffff047224 */ /* 0x001fe400078e00ff */
[----:B-1----:R-:W-:-:S04]  /*1aa0*/  IMAD.MOV R7, RZ, RZ, -R5 ;  /* 0x000000ffff077224 */ /* 0x002fc800078e0a05 */
[----:B------:R-:W-:-:S04]  /*1ab0*/  IMAD R7, R7, R6, RZ ;  /* 0x0000000607077224 */ /* 0x000fc800078e02ff */
[----:B------:R-:W-:-:S06]  /*1ac0*/  IMAD.HI.U32 R5, R5, R7, R4 ;  /* 0x0000000705057227 */ /* 0x000fcc00078e0004 */
[----:B------:R-:W-:-:S04]  /*1ad0*/  IMAD.HI.U32 R5, R5, R8, RZ ;  /* 0x0000000805057227 */ /* 0x000fc800078e00ff */
[----:B------:R-:W-:-:S05]  /*1ae0*/  IMAD R3, R5, R3, R8 ;  /* 0x0000000305037224 */ /* 0x000fca00078e0208 */
[----:B------:R-:W-:-:S13]  /*1af0*/  ISETP.GT.U32.AND P1, PT, R6, R3, PT ;  /* 0x000000030600720c */ /* 0x000fda0003f24070 */
[----:B------:R-:W-:Y:S02]  /*1b00*/  @!P1 IMAD.IADD R3, R3, 0x1, -R6 ;  /* 0x0000000103039824 */ /* 0x000fe400078e0a06 */
[----:B------:R-:W-:Y:S01]  /*1b10*/  @!P1 VIADD R5, R5, 0x1 ;  /* 0x0000000105059836 */ /* 0x000fe20000000000 */
[----:B------:R-:W-:Y:S02]  /*1b20*/  ISETP.NE.AND P1, PT, R9, RZ, PT ;  /* 0x000000ff0900720c */ /* 0x000fe40003f25270 */
[----:B------:R-:W-:-:S13]  /*1b30*/  ISETP.GE.U32.AND P0, PT, R3, R6, PT ;  /* 0x000000060300720c */ /* 0x000fda0003f06070 */
[----:B------:R-:W-:-:S04]  /*1b40*/  @P0 VIADD R5, R5, 0x1 ;  /* 0x0000000105050836 */ /* 0x000fc80000000000 */
[----:B------:R-:W-:-:S04]  /*1b50*/  IMAD.MOV.U32 R0, RZ, RZ, R5 ;  /* 0x000000ffff007224 */ /* 0x000fc800078e0005 */
[----:B------:R-:W-:Y:S01]  /*1b60*/  @!P2 IMAD.MOV R0, RZ, RZ, -R0 ;  /* 0x000000ffff00a224 */ /* 0x000fe200078e0a00 */
[----:B------:R-:W-:-:S07]  /*1b70*/  @!P1 LOP3.LUT R0, RZ, R9, RZ, 0x33, !PT ;  /* 0x00000009ff009212 */ /* 0x000fce00078e33ff */
.L_x_611:
[----:B------:R-:W-:Y:S05]  /*1b80*/  BSYNC B0 ;  /* 0x0000000000007941 */ /* 0x000fea0003800000 */
.L_x_610:
[----:B------:R-:W-:-:S05]  /*1b90*/  IMAD R3, R219, R0, RZ ;  /* 0x00000000db037224 */ /* 0x000fca00078e02ff */
[C---:B------:R-:W-:Y:S01]  /*1ba0*/  VIADDMNMX R0, R3.reuse, R0, R178, PT ;  /* 0x0000000003007246 */ /* 0x040fe200038001b2 */
[----:B------:R-:W-:-:S04]  /*1bb0*/  IMAD R3, R3, 0x60, -R11 ;  /* 0x0000006003037824 */ /* 0x000fc800078e0a0b */
[----:B------:R-:W-:Y:S01]  /*1bc0*/  IMAD R5, R0, 0x60, -R11 ;  /* 0x0000006000057824 */ /* 0x000fe200078e0a0b */
[----:B------:R-:W-:-:S04]  /*1bd0*/  VIMNMX R3, RZ, R3, !PT ;  /* 0x00000003ff037248 */ /* 0x000fc80007fe0100 */
[----:B------:R-:W-:Y:S01]  /*1be0*/  VIMNMX R0, R5, R24, PT ;  /* 0x0000001805007248 */ /* 0x000fe20003fe0100 */
[----:B------:R-:W-:-:S03]  /*1bf0*/  IMAD.WIDE.U32 R4, R3, -0x55555555, RZ ;  /* 0xaaaaaaab03047825 */ /* 0x000fc600078e00ff */
[----:B------:R-:W-:Y:S02]  /*1c00*/  ISETP.GT.AND P0, PT, R0, R3, PT ;  /* 0x000000030000720c */ /* 0x000fe40003f04270 */
[----:B------:R-:W-:-:S05]  /*1c10*/  SHF.R.U32.HI R28, RZ, 0x6, R5 ;  /* 0x00000006ff1c7819 */ /* 0x000fca0000011605 */
[----:B------:R-:W-:-:S06]  /*1c20*/  IMAD.MOV.U32 R27, RZ, RZ, R28 ;  /* 0x000000ffff1b7224 */ /* 0x000fcc00078e001c */
[----:B------:R-:W-:-:S04]  /*1c30*/  @P0 VIADD R0, R0, 0x5f ;  /* 0x0000005f00000836 */ /* 0x000fc80000000000 */
[----:B------:R-:W-:-:S05]  /*1c40*/  @P0 IMAD.HI R0, R0, 0x2aaaaaab, RZ ;  /* 0x2aaaaaab00000827 */ /* 0x000fca00078e02ff */
[----:B------:R-:W-:-:S04]  /*1c50*/  @P0 SHF.R.U32.HI R3, RZ, 0x1f, R0 ;  /* 0x0000001fff030819 */ /* 0x000fc80000011600 */
[----:B------:R-:W-:Y:S02]  /*1c60*/  @P0 LEA.HI.SX32 R27, R0, R3, 0x1c ;  /* 0x00000003001b0211 */ /* 0x000fe400078fe2ff */
[----:B------:R-:W-:Y:S02]  /*1c70*/  PLOP3.LUT P0, PT, PT, PT, PT, 0x80, 0x0 ;  /* 0x000000000000781c */ /* 0x000fe40003f0f070 */
[----:B------:R-:W-:-:S13]  /*1c80*/  ISETP.GT.AND P1, PT, R27, R28, PT ;  /* 0x0000001c1b00720c */ /* 0x000fda0003f24270 */
[----:B------:R-:W-:Y:S05]  /*1c90*/  @!P1 BRA `(.L_x_612) ;  /* 0x0000003c00e09947 */ /* 0x000fea0003800000 */
[----:B------:R-:W-:Y:S01]  /*1ca0*/  VIADD R26, R19, 0x1c400 ;  /* 0x0001c400131a7836 */ /* 0x000fe20000000000 */
[----:B------:R-:W-:Y:S04]  /*1cb0*/  BSSY B6, `(.L_x_613) ;  /* 0x0000013000067945 */ /* 0x000fe80003800000 */
[----:B------:R-:W-:-:S13]  /*1cc0*/  LOP3.LUT P0, RZ, R26, 0x3ff, RZ, 0xc0, !PT ;  /* 0x000003ff1aff7812 */ /* 0x000fda000780c0ff */
[----:B------:R-:W-:Y:S05]  /*1cd0*/  @!P0 BRA `(.L_x_614) ;  /* 0x0000000000408947 */ /* 0x000fea0003800000 */
[----:B------:R-:W-:Y:S01]  /*1ce0*/  MOV R14, 0x0 ;  /* 0x00000000000e7802 */ /* 0x000fe20000000f00 */
[----:B------:R-:W-:Y:S01]  /*1cf0*/  ULDC.64 UR4, c[0x4][0x98] ;  /* 0x0100260000047ab9 */ /* 0x000fe20000000a00 */
[----:B------:R-:W-:Y:S01]  /*1d00*/  ULDC.64 UR6, c[0x4][0x30] ;  /* 0x01000c0000067ab9 */ /* 0x000fe20000000a00 */
[----:B------:R-:W-:Y:S01]  /*1d10*/  IMAD.U32 R4, RZ, RZ, UR4 ;  /* 0x00000004ff047e24 */ /* 0x000fe2000f8e00ff */
[----:B------:R-:W-:Y:S01]  /*1d20*/  MOV R12, 0x1 ;  /* 0x00000001000c7802 */ /* 0x000fe20000000f00 */
[----:B------:R-:W-:Y:S01]  /*1d30*/  IMAD.U32 R5, RZ, RZ, UR5 ;  /* 0x00000005ff057e24 */ /* 0x000fe2000f8e00ff */
[----:B------:R-:W0:Y:S01]  /*1d40*/  LDC.64 R14, c[0x4][R14] ;  /* 0x010000000e0e7b82 */ /* 0x000e220000000a00 */
[----:B------:R-:W-:Y:S01]  /*1d50*/  ULDC.64 UR4, c[0x4][0xa0] ;  /* 0x0100280000047ab9 */ /* 0x000fe20000000a00 */
[----:B------:R-:W-:Y:S02]  /*1d60*/  IMAD.U32 R10, RZ, RZ, UR6 ;  /* 0x00000006ff0a7e24 */ /* 0x000fe4000f8e00ff */
[----:B------:R-:W-:-:S02]  /*1d70*/  IMAD.U32 R6, RZ, RZ, UR4 ;  /* 0x00000004ff067e24 */ /* 0x000fc4000f8e00ff */
[----:B------:R-:W-:Y:S02]  /*1d80*/  IMAD.U32 R7, RZ, RZ, UR5 ;  /* 0x00000005ff077e24 */ /* 0x000fe4000f8e00ff */
[----:B------:R-:W-:Y:S02]  /*1d90*/  IMAD.U32 R11, RZ, RZ, UR7 ;  /* 0x00000007ff0b7e24 */ /* 0x000fe4000f8e00ff */
[----:B------:R-:W-:Y:S02]  /*1da0*/  IMAD.MOV.U32 R8, RZ, RZ, 0x70 ;  /* 0x00000070ff087424 */ /* 0x000fe400078e00ff */
[----:B------:R-:W-:-:S07]  /*1db0*/  IMAD.MOV.U32 R13, RZ, RZ, RZ ;  /* 0x000000ffff0d7224 */ /* 0x000fce00078e00ff */
[----:B------:R-:W-:-:S07]  /*1dc0*/  LEPC R20, `(.L_x_614) ;  /* 0x000000001014794e */ /* 0x000fce0000000000 */
[----:B0----5:R-:W-:Y:S05]  /*1dd0*/  CALL.ABS.NOINC R14 ;  /* 0x000000000e007343 */ /* 0x021fea0003c00000 */
.L_x_614:
[----:B------:R-:W-:Y:S05]  /*1de0*/  BSYNC B6 ;  /* 0x0000000000067941 */ /* 0x000fea0003800000 */
.L_x_613:
[----:B------:R-:W-:Y:S01]  /*1df0*/  VIADD R25, R19, 0x400 ;  /* 0x0000040013197836 */ /* 0x000fe20000000000 */
[----:B------:R-:W-:Y:S04]  /*1e00*/  BSSY B6, `(.L_x_615) ;  /* 0x0000013000067945 */ /* 0x000fe80003800000 */
[----:B------:R-:W-:-:S13]  /*1e10*/  LOP3.LUT P0, RZ, R25, 0x3ff, RZ, 0xc0, !PT ;  /* 0x000003ff19ff7812 */ /* 0x000fda000780c0ff */
[----:B------:R-:W-:Y:S05]  /*1e20*/  @!P0 BRA `(.L_x_616) ;  /* 0x0000000000408947 */ /* 0x000fea0003800000 */
[----:B------:R-:W-:Y:S01]  /*1e30*/  MOV R14, 0x0 ;  /* 0x00000000000e7802 */ /* 0x000fe20000000f00 */
[----:B------:R-:W-:Y:S01]  /*1e40*/  ULDC.64 UR4, c[0x4][0x98] ;  /* 0x0100260000047ab9 */ /* 0x000fe20000000a00 */
[----:B------:R-:W-:Y:S01]  /*1e50*/  ULDC.64 UR6, c[0x4][0xa0] ;  /* 0x0100280000067ab9 */ /* 0x000fe20000000a00 */
[----:B------:R-:W-:Y:S02]  /*1e60*/  IMAD.U32 R4, RZ, RZ, UR4 ;  /* 0x00000004ff047e24 */ /* 0x000fe4000f8e00ff */
        /* <DEDUP_REMOVED lines=11> */
[----:B0----5:R-:W-:Y:S05]  /*1f20*/  CALL.ABS.NOINC R14 ;  /* 0x000000000e007343 */ /* 0x021fea0003c00000 */
.L_x_616:
[----:B------:R-:W-:Y:S05]  /*1f30*/  BSYNC B6 ;  /* 0x0000000000067941 */ /* 0x000fea0003800000 */
.L_x_615:
[----:B------:R-:W-:Y:S01]  /*1f40*/  ULDC.64 UR4, c[0x0][0x9f8] ;  /* 0x00027e0000047ab9 */ /* 0x000fe20000000a00 */
[----:B------:R-:W-:Y:S01]  /*1f50*/  IMAD.MOV.U32 R0, RZ, RZ, R213 ;  /* 0x000000ffff007224 */ /* 0x000fe200078e00d5 */
[----:B------:R-:W-:Y:S01]  /*1f60*/  ISETP.NE.U32.AND P0, PT, RZ, UR4, PT ;  /* 0x00000004ff007c0c */ /* 0x000fe2000bf05070 */
[----:B------:R-:W0:Y:S03]  /*1f70*/  LDC.64 R8, c[0x0][0x300] ;  /* 0x0000c000ff087b82 */ /* 0x000e260000000a00 */
[----:B------:R-:W-:Y:S01]  /*1f80*/  ISETP.NE.AND.EX P0, PT, RZ, UR5, PT, P0 ;  /* 0x00000005ff007c0c */ /* 0x000fe2000bf05300 */
[----:B------:R-:W1:Y:S01]  /*1f90*/  S2R R38, SR_TID.X ;  /* 0x0000000000267919 */ /* 0x000e620000002100 */
[----:B------:R-:W2:Y:S01]  /*1fa0*/  S2R R11, SR_TID.X ;  /* 0x00000000000b7919 */ /* 0x000ea20000002100 */
[----:B------:R-:W-:Y:S01]  /*1fb0*/  IMAD.IADD R59, R31, 0x1, R30 ;  /* 0x000000011f3b7824 */ /* 0x000fe200078e021e */
[----:B------:R-:W-:Y:S01]  /*1fc0*/  SHF.R.S32.HI R17, RZ, 0x1f, R16 ;  /* 0x0000001fff117819 */ /* 0x000fe20000011410 */
[----:B------:R-:W3:Y:S08]  /*1fd0*/  LDC.64 R56, c[0x0][0x408] ;  /* 0x00010200ff387b82 */ /* 0x000ef00000000a00 */
[----:B------:R-:W-:Y:S01]  /*1fe0*/  @P0 IADD3 R6, P1, R214, UR4, RZ ;  /* 0x00000004d6060c10 */ /* 0x000fe2000ff3e0ff */
[----:B------:R-:W-:-:S02]  /*1ff0*/  VIADD R62, R16, 0x40 ;  /* 0x00000040103e7836 */ /* 0x000fc40000000000 */
[----:B------:R-:W-:Y:S01]  /*2000*/  VIADD R63, R16, 0x60 ;  /* 0x00000060103f7836 */ /* 0x000fe20000000000 */
[----:B------:R-:W-:Y:S01]  /*2010*/  @P0 IADD3.X R7, R215, UR5, RZ, P1, !PT ;  /* 0x00000005d7070c10 */ /* 0x000fe20008ffe4ff */
[----:B------:R-:W-:Y:S01]  /*2020*/  ULDC.64 UR4, c[0x0][0xa08] ;  /* 0x0002820000047ab9 */ /* 0x000fe20000000a00 */
[----:B------:R-:W4:Y:S03]  /*2030*/  LDC R43, c[0x0][0x3f4] ;  /* 0x0000fd00ff2b7b82 */ /* 0x000f260000000800 */
[----:B------:R2:W4:Y:S01]  /*2040*/  @P0 LDG.E R0, desc[UR40][R6.64] ;  /* 0x0000002806000981 */ /* 0x000522000c1e1900 */
[----:B------:R-:W-:Y:S01]  /*2050*/  SHF.R.S32.HI R33, RZ, 0x1f, R59 ;  /* 0x0000001fff217819 */ /* 0x000fe2000001143b */
[-C--:B0-----:R-:W-:Y:S01]  /*2060*/  IMAD.WIDE.U32 R4, R59, R8.reuse, RZ ;  /* 0x000000083b047225 */ /* 0x081fe200078e00ff */
[----:B------:R-:W-:Y:S02]  /*2070*/  ISETP.NE.U32.AND P0, PT, RZ, UR4, PT ;  /* 0x00000004ff007c0c */ /* 0x000fe4000bf05070 */
[----:B------:R-:W0:Y:S01]  /*2080*/  LDC.64 R14, c[0x0][0x3f8] ;  /* 0x0000fe00ff0e7b82 */ /* 0x000e220000000a00 */
[-C--:B------:R-:W-:Y:S01]  /*2090*/  IMAD R10, R33, R8.reuse, RZ ;  /* 0x00000008210a7224 */ /* 0x080fe200078e02ff */
[----:B------:R-:W-:Y:S01]  /*20a0*/  ISETP.NE.AND.EX P0, PT, RZ, UR5, PT, P0 ;  /* 0x00000005ff007c0c */ /* 0x000fe2000bf05300 */
[----:B------:R-:W-:Y:S01]  /*20b0*/  ULDC.64 UR4, c[0x0][0x308] ;  /* 0x0000c20000047ab9 */ /* 0x000fe20000000a00 */
[----:B------:R-:W-:Y:S01]  /*20c0*/  IMAD.WIDE.U32 R60, R18, R8, R16 ;  /* 0x00000008123c7225 */ /* 0x000fe200078e0010 */
[----:B------:R-:W-:-:S02]  /*20d0*/  IADD3 R65, R16, 0xa0, RZ ;  /* 0x000000a010417810 */ /* 0x000fc40007ffe0ff */
[----:B-1----:R-:W-:Y:S01]  /*20e0*/  SHF.R.U32.HI R38, RZ, 0x7, R38 ;  /* 0x00000007ff267819 */ /* 0x002fe20000011626 */
[----:B------:R-:W-:Y:S01]  /*20f0*/  IMAD R3, R59, R9, R10 ;  /* 0x000000093b037224 */ /* 0x000fe200078e020a */
[----:B------:R-:W-:Y:S01]  /*2100*/  SHF.R.S32.HI R23, RZ, 0x1f, R22 ;  /* 0x0000001fff177819 */ /* 0x000fe20000011416 */
[----:B--2---:R-:W-:Y:S01]  /*2110*/  VIADD R11, R11, 0xffffff80 ;  /* 0xffffff800b0b7836 */ /* 0x004fe20000000000 */
[----:B------:R-:W-:Y:S01]  /*2120*/  ISETP.NE.AND P6, PT, R38, 0x1, PT ;  /* 0x000000012600780c */ /* 0x000fe20003fc5270 */
[----:B------:R-:W-:Y:S01]  /*2130*/  IMAD.IADD R5, R5, 0x1, R3 ;  /* 0x0000000105057824 */ /* 0x000fe200078e0203 */
[----:B------:R-:W-:Y:S01]  /*2140*/  SHF.L.U64.HI R66, R8, 0x6, R9 ;  /* 0x0000000608427819 */ /* 0x000fe20000010209 */
[----:B------:R-:W-:Y:S01]  /*2150*/  VIADD R10, R16, 0xc0 ;  /* 0x000000c0100a7836 */ /* 0x000fe20000000000 */
[----:B------:R-:W-:Y:S01]  /*2160*/  SHF.R.S32.HI R6, RZ, 0x1f, R11 ;  /* 0x0000001fff067819 */ /* 0x000fe2000001140b */
[----:B------:R-:W-:Y:S01]  /*2170*/  IMAD.WIDE.U32 R4, R211, UR4, R4 ;  /* 0x00000004d3047c25 */ /* 0x000fe2000f8e0004 */
[----:B---3--:R-:W-:-:S02]  /*2180*/  SHF.L.U64.HI R70, R56, 0x6, R57 ;  /* 0x0000000638467819 */ /* 0x008fc40000010239 */
[----:B------:R-:W-:Y:S01]  /*2190*/  LEA.HI R36, R6, R11, RZ, 0x2 ;  /* 0x0000000b06247211 */ /* 0x000fe200078f10ff */
[----:B------:R-:W-:Y:S01]  /*21a0*/  IMAD R5, R211, UR5, R5 ;  /* 0x00000005d3057c24 */ /* 0x000fe2000f8e0205 */
[----:B------:R-:W-:Y:S01]  /*21b0*/  ULDC.64 UR4, c[0x0][0x310] ;  /* 0x0000c40000047ab9 */ /* 0x000fe20000000a00 */
[----:B------:R-:W-:Y:S01]  /*21c0*/  VIADD R64, R16, 0x80 ;  /* 0x0000008010407836 */ /* 0x000fe20000000000 */
[----:B------:R-:W-:Y:S01]  /*21d0*/  SHF.R.S32.HI R72, RZ, 0x1f, R216 ;  /* 0x0000001fff487819 */ /* 0x000fe200000114d8 */
[-C--:B------:R-:W-:Y:S01]  /*21e0*/  IMAD R30, R220, R56.reuse, RZ ;  /* 0x00000038dc1e7224 */ /* 0x080fe200078e02ff */
[----:B0-----:R-:W-:Y:S01]  /*21f0*/  SHF.L.U64.HI R68, R14, 0x6, R15 ;  /* 0x000000060e447819 */ /* 0x001fe2000001020f */
[----:B------:R-:W-:Y:S01]  /*2200*/  VIADD R73, R38, 0x8 ;  /* 0x0000000826497836 */ /* 0x000fe20000000000 */
[----:B------:R-:W-:Y:S01]  /*2210*/  SHF.R.U32.HI R38, RZ, 0x3, R205 ;  /* 0x00000003ff267819 */ /* 0x000fe200000116cd */
[C---:B------:R-:W-:Y:S02]  /*2220*/  IMAD R39, R18.reuse, R57, R30 ;  /* 0x0000003912277224 */ /* 0x040fe400078e021e */
[----:B------:R-:W-:-:S04]  /*2230*/  IMAD.WIDE.U32 R30, R18, R56, R16 ;  /* 0x00000038121e7225 */ /* 0x000fc800078e0010 */
[----:B------:R-:W-:Y:S02]  /*2240*/  IMAD.IADD R31, R39, 0x1, R31 ;  /* 0x00000001271f7824 */ /* 0x000fe400078e021f */
[----:B------:R-:W-:Y:S02]  /*2250*/  IMAD.MOV.U32 R88, RZ, RZ, 0x20 ;  /* 0x00000020ff587424 */ /* 0x000fe400078e00ff */
[----:B------:R-:W-:Y:S02]  /*2260*/  IMAD R75, R9, 0x60, RZ ;  /* 0x00000060094b7824 */ /* 0x000fe400078e02ff */
[----:B------:R-:W-:Y:S02]  /*2270*/  IMAD.SHL.U32 R67, R8, 0x40, RZ ;  /* 0x0000004008437824 */ /* 0x000fe400078e00ff */
[----:B------:R-:W-:Y:S02]  /*2280*/  IMAD.SHL.U32 R69, R14, 0x40, RZ ;  /* 0x000000400e457824 */ /* 0x000fe400078e00ff */
[----:B------:R-:W-:-:S02]  /*2290*/  IMAD R77, R57, 0x60, RZ ;  /* 0x00000060394d7824 */ /* 0x000fc400078e02ff */
[----:B------:R-:W-:Y:S02]  /*22a0*/  IMAD.SHL.U32 R71, R56, 0x40, RZ ;  /* 0x0000004038477824 */ /* 0x000fe400078e00ff */
[----:B-----5:R-:W-:-:S04]  /*22b0*/  IMAD.WIDE.U32 R30, R154, R56, R30 ;  /* 0x000000389a1e7225 */ /* 0x020fc800078e001e */
[----:B----4-:R-:W-:Y:S01]  /*22c0*/  IMAD.SHL.U32 R74, R43, 0x2, RZ ;  /* 0x000000022b4a7824 */ /* 0x010fe200078e00ff */
[----:B------:R-:W-:Y:S02]  /*22d0*/  SHF.R.S32.HI R3, RZ, 0x1f, R0 ;  /* 0x0000001fff037819 */ /* 0x000fe40000011400 */
[----:B------:R-:W-:Y:S02]  /*22e0*/  SEL R21, R0, RZ, !P0 ;  /* 0x000000ff00157207 */ /* 0x000fe40004000000 */
[----:B------:R-:W-:Y:S01]  /*22f0*/  SEL R20, R3, RZ, !P0 ;  /* 0x000000ff03147207 */ /* 0x000fe20004000000 */
[----:B------:R-:W-:Y:S02]  /*2300*/  IMAD R3, R220, R8, RZ ;  /* 0x00000008dc037224 */ /* 0x000fe400078e02ff */
[----:B------:R-:W-:-:S04]  /*2310*/  IMAD.WIDE.U32 R4, R21, UR4, R4 ;  /* 0x0000000415047c25 */ /* 0x000fc8000f8e0004 */
[----:B------:R-:W-:Y:S02]  /*2320*/  IMAD R0, R20, UR4, RZ ;  /* 0x0000000414007c24 */ /* 0x000fe4000f8e02ff */
[----:B------:R-:W-:Y:S01]  /*2330*/  IMAD R13, R18, R9, R3 ;  /* 0x00000009120d7224 */ /* 0x000fe200078e0203 */
[----:B------:R-:W-:Y:S01]  /*2340*/  IADD3 R3, P2, R4, R60, RZ ;  /* 0x0000003c04037210 */ /* 0x000fe20007f5e0ff */
[----:B------:R-:W-:Y:S01]  /*2350*/  IMAD R11, R21, UR5, R0 ;  /* 0x00000005150b7c24 */ /* 0x000fe2000f8e0200 */
[----:B------:R-:W-:Y:S05]  /*2360*/  @!P6 WARPSYNC.ALL ;  /* 0x000000000000e948 */ /* 0x000fea0003800000 */
[C---:B------:R-:W-:Y:S01]  /*2370*/  VIADD R0, R16.reuse, 0x20 ;  /* 0x0000002010007836 */ /* 0x040fe20000000000 */
[----:B------:R-:W-:Y:S01]  /*2380*/  ULDC UR4, c[0x0][0x320] ;  /* 0x0000c80000047ab9 */ /* 0x000fe20000000800 */
[----:B------:R-:W-:Y:S01]  /*2390*/  IMAD.IADD R60, R5, 0x1, R11 ;  /* 0x00000001053c7824 */ /* 0x000fe200078e020b */
[----:B------:R-:W-:Y:S01]  /*23a0*/  @!P6 BAR.SYNC.DEFER_BLOCKING 0x9, 0x100 ;  /* 0x024400000000eb1d */ /* 0x000fe20000010000 */
[C---:B------:R-:W-:Y:S01]  /*23b0*/  ISETP.GE.AND P0, PT, R16.reuse, UR4, PT ;  /* 0x0000000410007c0c */ /* 0x040fe2000bf06270 */
[----:B------:R-:W-:Y:S01]  /*23c0*/  VIADD R11, R16, 0xe0 ;  /* 0x000000e0100b7836 */ /* 0x000fe20000000000 */
[----:B------:R-:W-:Y:S01]  /*23d0*/  ISETP.GE.AND P1, PT, R0, UR4, PT ;  /* 0x0000000400007c0c */ /* 0x000fe2000bf26270 */
[----:B------:R-:W-:Y:S01]  /*23e0*/  IMAD.WIDE.U32 R8, R8, 0x60, RZ ;  /* 0x0000006008087825 */ /* 0x000fe200078e00ff */
[----:B------:R-:W-:Y:S01]  /*23f0*/  SEL R6, RZ, 0x1, P0 ;  /* 0x00000001ff067807 */ /* 0x000fe20000000000 */
[----:B------:R-:W-:Y:S01]  /*2400*/  ULDC.64 UR6, c[0x0][0x330] ;  /* 0x0000cc0000067ab9 */ /* 0x000fe20000000a00 */
[----:B------:R-:W-:Y:S01]  /*2410*/  SEL R7, RZ, 0xffffffff, P1 ;  /* 0xffffffffff077807 */ /* 0x000fe20000800000 */
[----:B------:R-:W-:Y:S01]  /*2420*/  IMAD.IADD R75, R9, 0x1, R75 ;  /* 0x00000001094b7824 */ /* 0x000fe200078e024b */
[----:B------:R-:W-:-:S02]  /*2430*/  IADD3.X R61, R60, R61, R13, P2, !PT ;  /* 0x0000003d3c3d7210 */ /* 0x000fc400017fe40d */
[----:B------:R-:W-:Y:S01]  /*2440*/  ISETP.GE.AND P1, PT, R62, UR4, PT ;  /* 0x000000043e007c0c */ /* 0x000fe2000bf26270 */
[----:B------:R-:W-:Y:S01]  /*2450*/  IMAD.SHL.U32 R7, R7, 0x2, RZ ;  /* 0x0000000207077824 */ /* 0x000fe200078e00ff */
[----:B------:R-:W-:Y:S02]  /*2460*/  ISETP.GE.AND P2, PT, R63, UR4, PT ;  /* 0x000000043f007c0c */ /* 0x000fe4000bf46270 */
[----:B------:R-:W-:Y:S02]  /*2470*/  ISETP.GE.AND P0, PT, R10, UR4, PT ;  /* 0x000000040a007c0c */ /* 0x000fe4000bf06270 */
[----:B------:R-:W-:Y:S02]  /*2480*/  ISETP.GE.AND P3, PT, R11, UR4, PT ;  /* 0x000000040b007c0c */ /* 0x000fe4000bf66270 */
[----:B------:R-:W-:Y:S01]  /*2490*/  LOP3.LUT R10, R7, 0x2, R6, 0xe2, !PT ;  /* 0x00000002070a7812 */ /* 0x000fe200078ee206 */
[----:B------:R-:W-:Y:S01]  /*24a0*/  IMAD.WIDE.U32 R6, R211, UR6, R16 ;  /* 0x00000006d3067c25 */ /* 0x000fe2000f8e0010 */
[----:B------:R-:W-:-:S02]  /*24b0*/  SEL R11, RZ, 0x4, P1 ;  /* 0x00000004ff0b7807 */ /* 0x000fc40000800000 */
[----:B------:R-:W-:Y:S01]  /*24c0*/  SEL R12, RZ, 0x8, P2 ;  /* 0x00000008ff0c7807 */ /* 0x000fe20001000000 */
[----:B------:R-:W-:Y:S01]  /*24d0*/  IMAD R7, R211, UR7, R7 ;  /* 0x00000007d3077c24 */ /* 0x000fe2000f8e0207 */
[----:B------:R-:W-:Y:S02]  /*24e0*/  ISETP.GE.AND P1, PT, R64, UR4, PT ;  /* 0x0000000440007c0c */ /* 0x000fe4000bf26270 */
[----:B------:R-:W-:Y:S01]  /*24f0*/  ISETP.GE.AND P2, PT, R65, UR4, PT ;  /* 0x0000000441007c0c */ /* 0x000fe2000bf46270 */
[----:B------:R-:W-:Y:S01]  /*2500*/  ULDC.64 UR4, c[0x0][0x338] ;  /* 0x0000ce0000047ab9 */ /* 0x000fe20000000a00 */
[----:B------:R-:W-:Y:S01]  /*2510*/  LOP3.LUT R10, R12, R10, R11, 0xfe, !PT ;  /* 0x0000000a0c0a7212 */ /* 0x000fe200078efe0b */
[----:B------:R-:W-:Y:S01]  /*2520*/  IMAD R13, R20, UR4, RZ ;  /* 0x00000004140d7c24 */ /* 0x000fe2000f8e02ff */
[----:B------:R-:W-:Y:S01]  /*2530*/  SEL R11, RZ, 0x10, P1 ;  /* 0x00000010ff0b7807 */ /* 0x000fe20000800000 */
[C---:B------:R-:W-:Y:S01]  /*2540*/  IMAD.WIDE.U32 R6, R21.reuse, UR4, R6 ;  /* 0x0000000415067c25 */ /* 0x040fe2000f8e0006 */
[----:B------:R-:W-:Y:S01]  /*2550*/  SEL R12, RZ, 0x20, P2 ;  /* 0x00000020ff0c7807 */ /* 0x000fe20001000000 */
[----:B------:R-:W-:Y:S01]  /*2560*/  ULDC UR4, c[0x0][0x2f4] ;  /* 0x0000bd0000047ab9 */ /* 0x000fe20000000800 */
[----:B------:R-:W-:Y:S01]  /*2570*/  IADD3 R58, P1, R18, R59, RZ ;  /* 0x0000003b123a7210 */ /* 0x000fe20007f3e0ff */
[----:B------:R-:W-:Y:S01]  /*2580*/  IMAD R41, R21, UR5, R13 ;  /* 0x0000000515297c24 */ /* 0x000fe2000f8e020d */
[----:B------:R-:W-:Y:S01]  /*2590*/  LOP3.LUT R11, R12, R10, R11, 0xfe, !PT ;  /* 0x0000000a0c0b7212 */ /* 0x000fe200078efe0b */
[----:B------:R-:W-:Y:S01]  /*25a0*/  IMAD.WIDE.U32 R20, R18, R56, R22 ;  /* 0x0000003812147225 */ /* 0x000fe200078e0016 */
[----:B------:R-:W-:-:S02]  /*25b0*/  SEL R10, RZ, 0x40, P0 ;  /* 0x00000040ff0a7807 */ /* 0x000fc40000000000 */
[----:B------:R-:W-:Y:S01]  /*25c0*/  ISETP.GE.AND P0, PT, R16, R43, PT ;  /* 0x0000002b1000720c */ /* 0x000fe20003f06270 */
[----:B------:R-:W-:Y:S01]  /*25d0*/  IMAD.IADD R21, R21, 0x1, R39 ;  /* 0x0000000115157824 */ /* 0x000fe200078e0227 */
[----:B------:R-:W-:Y:S01]  /*25e0*/  SHF.R.S32.HI R39, RZ, 0x1f, R36 ;  /* 0x0000001fff277819 */ /* 0x000fe20000011424 */
[----:B------:R-:W-:Y:S01]  /*25f0*/  IMAD.WIDE.U32 R12, R18, R14, R16 ;  /* 0x0000000e120c7225 */ /* 0x000fe200078e0010 */
[----:B------:R-:W-:Y:S02]  /*2600*/  LOP3.LUT R94, R11, R10, RZ, 0xfc, !PT ;  /* 0x0000000a0b5e7212 */ /* 0x000fe400078efcff */
[----:B------:R-:W-:Y:S01]  /*2610*/  LEA.HI R39, R39, R18, RZ, 0x3 ;  /* 0x0000001227277211 */ /* 0x000fe200078f18ff */
[CC--:B------:R-:W-:Y:S01]  /*2620*/  IMAD R10, R220.reuse, R14.reuse, RZ ;  /* 0x0000000edc0a7224 */ /* 0x0c0fe200078e02ff */
[----:B------:R-:W-:Y:S01]  /*2630*/  SEL R35, R43, RZ, P0 ;  /* 0x000000ff2b237207 */ /* 0x000fe20000000000 */
[----:B------:R-:W-:Y:S01]  /*2640*/  IMAD.X R59, R220, 0x1, R33, P1 ;  /* 0x00000001dc3b7824 */ /* 0x000fe200008e0621 */
[----:B------:R-:W-:Y:S01]  /*2650*/  LOP3.LUT R39, R39, 0xfffffff8, RZ, 0xc0, !PT ;  /* 0xfffffff827277812 */ /* 0x000fe200078ec0ff */
[C---:B------:R-:W-:Y:S01]  /*2660*/  IMAD R37, R18.reuse, R15, R10 ;  /* 0x0000000f12257224 */ /* 0x040fe200078e020a */
[----:B------:R-:W-:Y:S01]  /*2670*/  SEL R93, RZ, 0xffffff80, P3 ;  /* 0xffffff80ff5d7807 */ /* 0x000fe20001800000 */
[----:B------:R-:W-:Y:S01]  /*2680*/  IMAD.WIDE.U32 R10, R18, R14, R22 ;  /* 0x0000000e120a7225 */ /* 0x000fe200078e0016 */
[----:B------:R-:W-:-:S02]  /*2690*/  ISETP.GE.AND P2, PT, R0, UR4, PT ;  /* 0x0000000400007c0c */ /* 0x000fc4000bf46270 */
[----:B------:R-:W-:Y:S01]  /*26a0*/  LOP3.LUT R93, R94, 0x80, R93, 0xc8, !PT ;  /* 0x000000805e5d7812 */ /* 0x000fe200078ec85d */
[----:B------:R-:W-:Y:S01]  /*26b0*/  IMAD.IADD R35, R16, 0x1, R35 ;  /* 0x0000000110237824 */ /* 0x000fe200078e0223 */
[----:B------:R-:W-:Y:S01]  /*26c0*/  LOP3.LUT R94, R94, 0x40, RZ, 0xc0, !PT ;  /* 0x000000405e5e7812 */ /* 0x000fe200078ec0ff */
[----:B------:R-:W-:Y:S02]  /*26d0*/  IMAD.IADD R39, R18, 0x1, -R39 ;  /* 0x0000000112277824 */ /* 0x000fe400078e0a27 */
[----:B------:R-:W-:Y:S01]  /*26e0*/  IMAD.IADD R11, R11, 0x1, R37 ;  /* 0x000000010b0b7824 */ /* 0x000fe200078e0225 */
[----:B------:R-:W-:Y:S01]  /*26f0*/  SHF.R.S32.HI R32, RZ, 0x1f, R35 ;  /* 0x0000001fff207819 */ /* 0x000fe20000011423 */
[----:B------:R-:W-:Y:S01]  /*2700*/  IMAD.IADD R13, R37, 0x1, R13 ;  /* 0x00000001250d7824 */ /* 0x000fe200078e020d */
[----:B------:R-:W-:Y:S01]  /*2710*/  SHF.R.S32.HI R37, RZ, 0x1f, R154 ;  /* 0x0000001fff257819 */ /* 0x000fe2000001149a */
[----:B------:R-:W-:Y:S01]  /*2720*/  IMAD.SHL.U32 R82, R39, 0x40, RZ ;  /* 0x0000004027527824 */ /* 0x000fe200078e00ff */
[----:B------:R-:W-:Y:S01]  /*2730*/  LEA.HI R32, R32, R35, RZ, 0x3 ;  /* 0x0000002320207211 */ /* 0x000fe200078f18ff */
[----:B------:R-:W-:Y:S01]  /*2740*/  IMAD R35, R15, 0x60, RZ ;  /* 0x000000600f237824 */ /* 0x000fe200078e02ff */
[----:B------:R-:W-:Y:S01]  /*2750*/  LOP3.LUT P1, RZ, R39, 0x4, RZ, 0xc0, !PT ;  /* 0x0000000427ff7812 */ /* 0x000fe2000782c0ff */
[C---:B------:R-:W-:Y:S01]  /*2760*/  IMAD R34, R37.reuse, R14, RZ ;  /* 0x0000000e25227224 */ /* 0x040fe200078e02ff */
[----:B------:R-:W-:Y:S01]  /*2770*/  LOP3.LUT R82, R82, 0x1c0, RZ, 0xc0, !PT ;  /* 0x000001c052527812 */ /* 0x000fe200078ec0ff */
[----:B------:R-:W-:Y:S01]  /*2780*/  IMAD R37, R37, R56, RZ ;  /* 0x0000003825257224 */ /* 0x000fe200078e02ff */
[----:B------:R-:W-:Y:S01]  /*2790*/  LOP3.LUT R33, R205, 0x38, R32, 0xf8, !PT ;  /* 0x00000038cd217812 */ /* 0x000fe200078ef820 */
[C---:B------:R-:W-:Y:S01]  /*27a0*/  IMAD R79, R154.reuse, R15, R34 ;  /* 0x0000000f9a4f7224 */ /* 0x040fe200078e0222 */
[----:B------:R-:W-:Y:S01]  /*27b0*/  SHF.R.U32.HI R85, RZ, 0x3, R82 ;  /* 0x00000003ff557819 */ /* 0x000fe20000011652 */
[----:B------:R-:W-:Y:S01]  /*27c0*/  IMAD.WIDE.U32 R10, R154, R14, R10 ;  /* 0x0000000e9a0a7225 */ /* 0x000fe200078e000a */
[----:B------:R-:W-:-:S02]  /*27d0*/  LOP3.LUT R34, R82, 0x18, R16, 0xf8, !PT ;  /* 0x0000001852227812 */ /* 0x000fc400078ef810 */
[----:B------:R-:W-:Y:S01]  /*27e0*/  LOP3.LUT R33, R33, R38, RZ, 0x3c, !PT ;  /* 0x0000002621217212 */ /* 0x000fe200078e3cff */
[----:B------:R-:W-:Y:S01]  /*27f0*/  IMAD.WIDE.U32 R12, R154, R14, R12 ;  /* 0x0000000e9a0c7225 */ /* 0x000fe200078e000c */
[----:B------:R-:W-:Y:S02]  /*2800*/  SHF.R.S32.HI R83, RZ, 0x3, R32 ;  /* 0x00000003ff537819 */ /* 0x000fe40000011420 */
[----:B------:R-:W-:Y:S01]  /*2810*/  LOP3.LUT R84, R32, 0xfffffff8, RZ, 0xc0, !PT ;  /* 0xfffffff820547812 */ /* 0x000fe200078ec0ff */
[----:B------:R-:W-:Y:S01]  /*2820*/  IMAD R37, R154, R57, R37 ;  /* 0x000000399a257224 */ /* 0x000fe200078e0225 */
[-C--:B------:R-:W-:Y:S01]  /*2830*/  LOP3.LUT R89, R34, R85.reuse, RZ, 0x3c, !PT ;  /* 0x0000005522597212 */ /* 0x080fe200078e3cff */
[----:B------:R-:W-:Y:S01]  /*2840*/  IMAD.WIDE.U32 R20, R154, R56, R20 ;  /* 0x000000389a147225 */ /* 0x000fe200078e0014 */
[----:B------:R-:W-:Y:S02]  /*2850*/  LOP3.LUT R32, R82, 0x38, R32, 0xf8, !PT ;  /* 0x0000003852207812 */ /* 0x000fe400078ef820 */
[----:B------:R-:W-:Y:S01]  /*2860*/  SEL R88, R88, 0xffffffe0, !P1 ;  /* 0xffffffe058587807 */ /* 0x000fe20004800000 */
[----:B------:R-:W-:Y:S01]  /*2870*/  IMAD.IADD R87, R208, 0x1, R33 ;  /* 0x00000001d0577824 */ /* 0x000fe200078e0221 */
[----:B------:R-:W-:Y:S01]  /*2880*/  LOP3.LUT R33, R32, R85, RZ, 0x3c, !PT ;  /* 0x0000005520217212 */ /* 0x000fe200078e3cff */
[----:B------:R-:W-:Y:S01]  /*2890*/  IMAD.WIDE.U32 R14, R14, 0x60, RZ ;  /* 0x000000600e0e7825 */ /* 0x000fe200078e00ff */
[----:B------:R-:W-:-:S02]  /*28a0*/  SHF.R.S32.HI R86, RZ, 0x1f, R84 ;  /* 0x0000001fff567819 */ /* 0x000fc40000011454 */
[----:B------:R-:W-:Y:S01]  /*28b0*/  ISETP.GE.AND P1, PT, R16, UR4, PT ;  /* 0x0000000410007c0c */ /* 0x000fe2000bf26270 */
[----:B------:R-:W-:Y:S01]  /*28c0*/  IMAD.WIDE.U32 R56, R56, 0x60, RZ ;  /* 0x0000006038387825 */ /* 0x000fe200078e00ff */
[----:B------:R-:W-:-:S03]  /*28d0*/  LEA R90, R206, R33, 0x9 ;  /* 0x00000021ce5a7211 */ /* 0x000fc600078e48ff */
[----:B------:R-:W-:Y:S02]  /*28e0*/  IMAD R89, R206, 0x200, R89 ;  /* 0x00000200ce597824 */ /* 0x000fe400078e0259 */
[----:B------:R-:W-:Y:S02]  /*28f0*/  IMAD.IADD R78, R11, 0x1, R79 ;  /* 0x000000010b4e7824 */ /* 0x000fe400078e024f */
[----:B------:R-:W-:Y:S02]  /*2900*/  IMAD.IADD R76, R15, 0x1, R35 ;  /* 0x000000010f4c7824 */ /* 0x000fe400078e0223 */
[----:B------:R-:W-:Y:S02]  /*2910*/  IMAD.IADD R77, R57, 0x1, R77 ;  /* 0x00000001394d7824 */ /* 0x000fe400078e024d */
[----:B------:R-:W-:Y:S02]  /*2920*/  IMAD.IADD R79, R79, 0x1, R13 ;  /* 0x000000014f4f7824 */ /* 0x000fe400078e020d */
[----:B------:R-:W-:-:S02]  /*2930*/  IMAD.IADD R80, R21, 0x1, R37 ;  /* 0x0000000115507824 */ /* 0x000fc400078e0225 */
[----:B------:R-:W-:Y:S02]  /*2940*/  IMAD.IADD R81, R37, 0x1, R31 ;  /* 0x0000000125517824 */ /* 0x000fe400078e021f */
[----:B------:R-:W-:Y:S02]  /*2950*/  IMAD.IADD R91, R88, 0x1, R89 ;  /* 0x00000001585b7824 */ /* 0x000fe400078e0259 */
[----:B------:R-:W-:-:S07]  /*2960*/  IMAD.IADD R92, R7, 0x1, R41 ;  /* 0x00000001075c7824 */ /* 0x000fce00078e0229 */
.L_x_664:
[----:B------:R-:W-:Y:S01]  /*2970*/  VIADD R45, R27, 0xffffffff ;  /* 0xffffffff1b2d7836 */ /* 0x000fe20000000000 */
[----:B0-----:R-:W0:Y:S01]  /*2980*/  LDC.64 R98, c[0x0][0x2e8] ;  /* 0x0000ba00ff627b82 */ /* 0x001e220000000a00 */
[----:B------:R-:W-:Y:S01]  /*2990*/  IMAD R103, R2, 0x1800, R91 ;  /* 0x0000180002677824 */ /* 0x000fe200078e025b */
[----:B------:R-:W-:Y:S05]  /*29a0*/  YIELD ;  /* 0x0000000000007946 */ /* 0x000fea0003800000 */
[----:B------:R-:W-:Y:S01]  /*29b0*/  SHF.R.S32.HI R39, RZ, 0x1f, R45 ;  /* 0x0000001fff277819 */ /* 0x000fe2000001142d */
[-C--:B------:R-:W-:Y:S01]  /*29c0*/  IMAD R27, R75, R45.reuse, RZ ;  /* 0x0000002d4b1b7224 */ /* 0x080fe200078e02ff */
[----:B------:R-:W1:Y:S01]  /*29d0*/  LDC R102, c[0x0][0x3f4] ;  /* 0x0000fd00ff667b82 */ /* 0x000e620000000800 */
[----:B------:R-:W-:Y:S01]  /*29e0*/  IMAD.WIDE.U32 R100, R8, R45, RZ ;  /* 0x0000002d08647225 */ /* 0x000fe200078e00ff */
[----:B------:R-:W-:Y:S03]  /*29f0*/  BSSY B0, `(.L_x_617) ;  /* 0x00002a4000007945 */ /* 0x000fe60003800000 */
[----:B------:R-:W-:Y:S01]  /*2a00*/  IMAD R33, R39, R8, R27 ;  /* 0x0000000827217224 */ /* 0x000fe200078e021b */
[----:B------:R-:W-:Y:S01]  /*2a10*/  IADD3 R27, P3, P4, R3, R100, R67 ;  /* 0x00000064031b7210 */ /* 0x000fe20007c7e043 */
[----:B------:R-:W-:-:S02]  /*2a20*/  IMAD R103, R103, 0x2, R26 ;  /* 0x0000000267677824 */ /* 0x000fc400078e021a */
[----:B------:R-:W-:-:S05]  /*2a30*/  IMAD.IADD R50, R101, 0x1, R33 ;  /* 0x0000000165327824 */ /* 0x000fca00078e0221 */
[----:B------:R-:W-:Y:S02]  /*2a40*/  IADD3.X R32, R61, R50, R66, P3, P4 ;  /* 0x000000323d207210 */ /* 0x000fe40001fe8442 */
[----:B------:R-:W-:-:S04]  /*2a50*/  IADD3 R33, P4, R3, R100, RZ ;  /* 0x0000006403217210 */ /* 0x000fc80007f9e0ff */
[-C--:B0-----:R-:W-:Y:S01]  /*2a60*/  LEA R42, P3, R33, R98.reuse, 0x1 ;  /* 0x00000062212a7211 */ /* 0x081fe200078608ff */
[----:B------:R-:W-:Y:S01]  /*2a70*/  IMAD.X R34, R50, 0x1, R61, P4 ;  /* 0x0000000132227824 */ /* 0x000fe200020e063d */
[----:B------:R-:W-:-:S04]  /*2a80*/  LEA R40, P4, R27, R98, 0x1 ;  /* 0x000000621b287211 */ /* 0x000fc800078808ff */
[-C--:B------:R-:W-:Y:S02]  /*2a90*/  LEA.HI.X R43, R33, R99.reuse, R34, 0x1, P3 ;  /* 0x00000063212b7211 */ /* 0x080fe400018f0c22 */
[----:B-1----:R-:W-:Y:S02]  /*2aa0*/  ISETP.GE.AND P3, PT, R102, 0x1, PT ;  /* 0x000000016600780c */ /* 0x002fe40003f66270 */
[----:B------:R-:W-:Y:S01]  /*2ab0*/  LEA.HI.X R41, R27, R99, R32, 0x1, P4 ;  /* 0x000000631b297211 */ /* 0x000fe200020f0c20 */
[----:B------:R-:W-:Y:S01]  /*2ac0*/  IMAD R27, R2, 0x1800, R89 ;  /* 0x00001800021b7824 */ /* 0x000fe200078e0259 */
[----:B------:R-:W-:-:S03]  /*2ad0*/  ISETP.GT.AND P4, PT, R45, R28, PT ;  /* 0x0000001c2d00720c */ /* 0x000fc60003f84270 */
[----:B------:R-:W-:Y:S01]  /*2ae0*/  IMAD R104, R27, 0x2, R26 ;  /* 0x000000021b687824 */ /* 0x000fe200078e021a */
[----:B------:R-:W-:Y:S01]  /*2af0*/  P2R R96, PR, RZ, 0x10 ;  /* 0x00000010ff607803 */ /* 0x000fe20000000000 */
[----:B------:R-:W-:-:S04]  /*2b00*/  IMAD.MOV.U32 R27, RZ, RZ, R45 ;  /* 0x000000ffff1b7224 */ /* 0x000fc800078e002d */
[----:B------:R-:W-:Y:S05]  /*2b10*/  @!P3 BRA `(.L_x_618) ;  /* 0x0000002400dcb947 */ /* 0x000fea0003800000 */
[----:B------:R-:W-:Y:S01]  /*2b20*/  ULDC.U8 UR4, c[0x0][0x410] ;  /* 0x0001040000047ab9 */ /* 0x000fe20000000000 */
[-C--:B------:R-:W-:Y:S01]  /*2b30*/  IMAD R33, R76, R45.reuse, RZ ;  /* 0x0000002d4c217224 */ /* 0x080fe200078e02ff */
[----:B------:R-:W-:Y:S01]  /*2b40*/  ISETP.NE.AND P3, PT, RZ, UR4, PT ;  /* 0x00000004ff007c0c */ /* 0x000fe2000bf65270 */
[-C--:B------:R-:W-:Y:S02]  /*2b50*/  IMAD R35, R77, R45.reuse, RZ ;  /* 0x0000002d4d237224 */ /* 0x080fe400078e02ff */
[C---:B------:R-:W-:Y:S02]  /*2b60*/  IMAD R37, R39.reuse, R14, R33 ;  /* 0x0000000e27257224 */ /* 0x040fe400078e0221 */
[----:B------:R-:W-:Y:S02]  /*2b70*/  IMAD R39, R39, R56, R35 ;  /* 0x0000003827277224 */ /* 0x000fe400078e0223 */
[----:B------:R-:W-:Y:S02]  /*2b80*/  IMAD R97, R27, -0x60, R24 ;  /* 0xffffffa01b617824 */ /* 0x000fe400078e0218 */
[----:B------:R-:W-:-:S03]  /*2b90*/  IMAD.WIDE.U32 R32, R14, R45, RZ ;  /* 0x0000002d0e207225 */ /* 0x000fc600078e00ff */
[----:B------:R-:W-:Y:S01]  /*2ba0*/  VIMNMX R97, R97, 0x60, PT ;  /* 0x0000006061617848 */ /* 0x000fe20003fe0100 */
[----:B------:R-:W-:-:S04]  /*2bb0*/  IMAD.WIDE.U32 R34, R56, R45, RZ ;  /* 0x0000002d38227225 */ /* 0x000fc800078e00ff */
[----:B------:R-:W-:Y:S02]  /*2bc0*/  IMAD.IADD R95, R33, 0x1, R37 ;  /* 0x00000001215f7824 */ /* 0x000fe400078e0225 */
[----:B------:R-:W-:Y:S01]  /*2bd0*/  IMAD.IADD R105, R35, 0x1, R39 ;  /* 0x0000000123697824 */ /* 0x000fe200078e0227 */
[----:B------:R-:W-:Y:S06]  /*2be0*/  @!P3 BRA `(.L_x_619) ;  /* 0x00000010008cb947 */ /* 0x000fec0003800000 */
[----:B------:R-:W-:Y:S01]  /*2bf0*/  ISETP.GE.AND P4, PT, R18, R97, PT ;  /* 0x000000611200720c */ /* 0x000fe20003f86270 */
[----:B------:R-:W-:Y:S01]  /*2c00*/  BSSY B1, `(.L_x_620) ;  /* 0x000001e000017945 */ /* 0x000fe20003800000 */
        /* <DEDUP_REMOVED lines=8> */
[----:B------:R-:W-:Y:S06]  /*2c90*/  @P4 BRA `(.L_x_621) ;  /* 0x0000000000504947 */ /* 0x000fec0003800000 */
[----:B------:R-:W-:Y:S01]  /*2ca0*/  IADD3 R50, P3, R10, R32, RZ ;  /* 0x000000200a327210 */ /* 0x000fe20007f7e0ff */
[----:B------:R-:W-:Y:S01]  /*2cb0*/  ULDC.64 UR4, c[0x0][0x3e8] ;  /* 0x0000fa0000047ab9 */ /* 0x000fe20000000a00 */
[----:B------:R-:W-:Y:S02]  /*2cc0*/  CS2R R52, SRZ ;  /* 0x0000000000347805 */ /* 0x000fe4000001ff00 */
[----:B------:R-:W-:Y:S01]  /*2cd0*/  CS2R R54, SRZ ;  /* 0x0000000000367805 */ /* 0x000fe2000001ff00 */
[----:B------:R-:W-:Y:S01]  /*2ce0*/  IMAD.X R51, R95, 0x1, R78, P3 ;  /* 0x000000015f337824 */ /* 0x000fe200018e064e */
[----:B------:R-:W-:-:S05]  /*2cf0*/  IADD3 R48, P3, R20, R34, RZ ;  /* 0x0000002214307210 */ /* 0x000fca0007f7e0ff */
[----:B------:R-:W-:Y:S01]  /*2d00*/  IMAD.X R49, R105, 0x1, R80, P3 ;  /* 0x0000000169317824 */ /* 0x000fe200018e0650 */
[----:B------:R-:W-:-:S04]  /*2d10*/  LEA R98, P3, R50, UR4, 0x1 ;  /* 0x0000000432627c11 */ /* 0x000fc8000f8608ff */
[----:B------:R-:W-:Y:S01]  /*2d20*/  LEA.HI.X R99, R50, UR5, R51, 0x1, P3 ;  /* 0x0000000532637c11 */ /* 0x000fe200098f0c33 */
[----:B------:R-:W-:Y:S02]  /*2d30*/  ULDC.64 UR4, c[0x0][0x400] ;  /* 0x0001000000047ab9 */ /* 0x000fe40000000a00 */
[----:B------:R-:W-:-:S04]  /*2d40*/  LEA R100, P3, R48, UR4, 0x1 ;  /* 0x0000000430647c11 */ /* 0x000fc8000f8608ff */
[----:B------:R-:W-:Y:S02]  /*2d50*/  LEA.HI.X R101, R48, UR5, R49, 0x1, P3 ;  /* 0x0000000530657c11 */ /* 0x000fe400098f0c31 */
[----:B------:R-:W-:Y:S02]  /*2d60*/  ISETP.GE.AND P3, PT, R22, R102, PT ;  /* 0x000000661600720c */ /* 0x000fe40003f66270 */
[----:B------:R-:W-:Y:S02]  /*2d70*/  CS2R R50, SRZ ;  /* 0x0000000000327805 */ /* 0x000fe4000001ff00 */
[----:B------:R-:W-:-:S09]  /*2d80*/  CS2R R48, SRZ ;  /* 0x0000000000307805 */ /* 0x000fd2000001ff00 */
[----:B------:R0:W5:Y:S04]  /*2d90*/  @!P3 LDG.E.64 R52, desc[UR40][R98.64] ;  /* 0x000000286234b981 */ /* 0x000168000c1e1b00 */
[----:B------:R0:W5:Y:S01]  /*2da0*/  @!P3 LDG.E.64 R54, desc[UR40][R100.64] ;  /* 0x000000286436b981 */ /* 0x000162000c1e1b00 */
[----:B------:R-:W-:-:S13]  /*2db0*/  ISETP.GE.AND P3, PT, R202, R102, PT ;  /* 0x00000066ca00720c */ /* 0x000fda0003f66270 */
[----:B------:R0:W5:Y:S04]  /*2dc0*/  @!P3 LDG.E.64 R50, desc[UR40][R98.64+0x20] ;  /* 0x000020286232b981 */ /* 0x000168000c1e1b00 */
[----:B------:R0:W5:Y:S02]  /*2dd0*/  @!P3 LDG.E.64 R48, desc[UR40][R100.64+0x20] ;  /* 0x000020286430b981 */ /* 0x000164000c1e1b00 */
.L_x_621:
[----:B------:R-:W-:Y:S05]  /*2de0*/  BSYNC B1 ;  /* 0x0000000000017941 */ /* 0x000fea0003800000 */
.L_x_620:
[----:B------:R-:W-:Y:S01]  /*2df0*/  ISETP.GE.AND P5, PT, R216, R97, PT ;  /* 0x00000061d800720c */ /* 0x000fe20003fa6270 */
[----:B------:R-:W-:Y:S01]  /*2e00*/  BSSY B1, `(.L_x_622) ;  /* 0x0000018000017945 */ /* 0x000fe20003800000 */
[----:B0----5:R-:W-:Y:S02]  /*2e10*/  IMAD.MOV.U32 R98, RZ, RZ, R50 ;  /* 0x000000ffff627224 */ /* 0x021fe400078e0032 */
[----:B------:R-:W-:-:S09]  /*2e20*/  IMAD.MOV.U32 R99, RZ, RZ, R51 ;  /* 0x000000ffff637224 */ /* 0x000fd200078e0033 */
[----:B------:R-:W-:Y:S05]  /*2e30*/  @P5 BRA `(.L_x_623) ;  /* 0x0000000000505947 */ /* 0x000fea0003800000 */
[----:B------:R-:W-:Y:S01]  /*2e40*/  IADD3 R33, P3, P6, R10, R32, R69 ;  /* 0x000000200a217210 */ /* 0x000fe20007e7e045 */
[----:B------:R-:W-:Y:S01]  /*2e50*/  ULDC.64 UR4, c[0x0][0x3e8] ;  /* 0x0000fa0000047ab9 */ /* 0x000fe20000000a00 */
[----:B------:R-:W-:Y:S02]  /*2e60*/  CS2R R44, SRZ ;  /* 0x00000000002c7805 */ /* 0x000fe4000001ff00 */
[----:B------:R-:W-:Y:S02]  /*2e70*/  CS2R R46, SRZ ;  /* 0x00000000002e7805 */ /* 0x000fe4000001ff00 */
[----:B------:R-:W-:Y:S02]  /*2e80*/  IADD3.X R38, R78, R95, R68, P3, P6 ;  /* 0x0000005f4e267210 */ /* 0x000fe40001fec444 */
[----:B------:R-:W-:-:S04]  /*2e90*/  IADD3 R35, P3, P6, R20, R34, R71 ;  /* 0x0000002214237210 */ /* 0x000fc80007e7e047 */
[----:B------:R-:W-:Y:S02]  /*2ea0*/  IADD3.X R36, R80, R105, R70, P3, P6 ;  /* 0x0000006950247210 */ /* 0x000fe40001fec446 */
        /* <DEDUP_REMOVED lines=13> */
.L_x_623:
[----:B------:R-:W-:Y:S05]  /*2f80*/  BSYNC B1 ;  /* 0x0000000000017941 */ /* 0x000fea0003800000 */
.L_x_622:
[----:B0-----:R-:W-:Y:S01]  /*2f90*/  IMAD.MOV.U32 R32, RZ, RZ, R52 ;  /* 0x000000ffff207224 */ /* 0x001fe200078e0034 */
[----:B------:R-:W-:Y:S01]  /*2fa0*/  UISETP.NE.AND UP0, UPT, UR44, 0x3, UPT ;  /* 0x000000032c00788c */ /* 0x000fe2000bf05270 */
[----:B------:R-:W-:Y:S01]  /*2fb0*/  IMAD.MOV.U32 R33, RZ, RZ, R53 ;  /* 0x000000ffff217224 */ /* 0x000fe200078e0035 */
[----:B------:R-:W-:Y:S01]  /*2fc0*/  PRMT R105, R99, 0x5410, R98 ;  /* 0x0000541063697816 */ /* 0x000fe20000000062 */
[----:B------:R-:W-:Y:S02]  /*2fd0*/  IMAD.MOV.U32 R34, RZ, RZ, R54 ;  /* 0x000000ffff227224 */ /* 0x000fe400078e0036 */
[----:B------:R-:W-:Y:S01]  /*2fe0*/  IMAD.MOV.U32 R35, RZ, RZ, R55 ;  /* 0x000000ffff237224 */ /* 0x000fe200078e0037 */
[----:B------:R-:W-:Y:S01]  /*2ff0*/  PRMT R113, R32, 0x5410, R33 ;  /* 0x0000541020717816 */ /* 0x000fe20000000021 */
[----:B------:R-:W-:Y:S01]  /*3000*/  IMAD.MOV.U32 R32, RZ, RZ, R48 ;  /* 0x000000ffff207224 */ /* 0x000fe200078e0030 */
[----:B------:R-:W-:Y:S01]  /*3010*/  PLOP3.LUT P3, PT, PT, PT, UP0, 0x80, 0x0 ;  /* 0x000000000000781c */ /* 0x000fe20003f6f008 */
[----:B------:R-:W-:Y:S01]  /*3020*/  IMAD.MOV.U32 R33, RZ, RZ, R49 ;  /* 0x000000ffff217224 */ /* 0x000fe200078e0031 */
[----:B------:R-:W-:Y:S01]  /*3030*/  PRMT R114, R34, 0x5410, R35 ;  /* 0x0000541022727816 */ /* 0x000fe20000000023 */
[----:B-----5:R-:W-:Y:S01]  /*3040*/  IMAD.MOV.U32 R34, RZ, RZ, R44 ;  /* 0x000000ffff227224 */ /* 0x020fe200078e002c */
[----:B------:R-:W-:-:S02]  /*3050*/  MOV R35, R45 ;  /* 0x0000002d00237202 */ /* 0x000fc40000000f00 */
[----:B------:R-:W-:Y:S01]  /*3060*/  PRMT R107, R32, 0x5410, R33 ;  /* 0x00005410206b7816 */ /* 0x000fe20000000021 */
[----:B------:R-:W-:Y:S01]  /*3070*/  IMAD.MOV.U32 R32, RZ, RZ, R38 ;  /* 0x000000ffff207224 */ /* 0x000fe200078e0026 */
[----:B------:R-:W-:Y:S01]  /*3080*/  PRMT R100, R34, 0x5410, R35 ;  /* 0x0000541022647816 */ /* 0x000fe20000000023 */
[----:B------:R-:W-:Y:S02]  /*3090*/  IMAD.MOV.U32 R33, RZ, RZ, R39 ;  /* 0x000000ffff217224 */ /* 0x000fe400078e0027 */
[----:B------:R-:W-:Y:S02]  /*30a0*/  IMAD.MOV.U32 R34, RZ, RZ, R46 ;  /* 0x000000ffff227224 */ /* 0x000fe400078e002e */
[----:B------:R-:W-:Y:S01]  /*30b0*/  IMAD.MOV.U32 R35, RZ, RZ, R47 ;  /* 0x000000ffff237224 */ /* 0x000fe200078e002f */
[----:B------:R-:W-:Y:S01]  /*30c0*/  PRMT R98, R32, 0x5410, R33 ;  /* 0x0000541020627816 */ /* 0x000fe20000000021 */
[----:B------:R-:W-:Y:S02]  /*30d0*/  IMAD.MOV.U32 R32, RZ, RZ, R36 ;  /* 0x000000ffff207224 */ /* 0x000fe400078e0024 */
[----:B------:R-:W-:Y:S01]  /*30e0*/  IMAD.MOV.U32 R33, RZ, RZ, R37 ;  /* 0x000000ffff217224 */ /* 0x000fe200078e0025 */
[----:B------:R-:W-:-:S04]  /*30f0*/  PRMT R101, R34, 0x5410, R35 ;  /* 0x0000541022657816 */ /* 0x000fc80000000023 */
[----:B------:R-:W-:Y:S01]  /*3100*/  PRMT R99, R32, 0x5410, R33 ;  /* 0x0000541020637816 */ /* 0x000fe20000000021 */
[----:B------:R-:W-:Y:S06]  /*3110*/  @!P3 BRA `(.L_x_624) ;  /* 0x000000000004b947 */ /* 0x000fec0003800000 */
[----:B------:R-:W-:Y:S01]  /*3120*/  BPT.TRAP 0x1 ;  /* 0x000000040000795c */ /* 0x000fe20000300000 */
.L_x_624:
[----:B------:R-:W-:Y:S01]  /*3130*/  IMAD R95, R2, 0x8, R19 ;  /* 0x00000008025f7824 */ /* 0x000fe200078e0213 */
[----:B------:R-:W-:Y:S01]  /*3140*/  SHF.L.U32 R106, R201, 0x1f, RZ ;  /* 0x0000001fc96a7819 */ /* 0x000fe200000006ff */
[----:B------:R-:W-:Y:S03]  /*3150*/  BSSY B1, `(.L_x_625) ;  /* 0x0000003000017945 */ /* 0x000fe60003800000 */
[----:B------:R-:W0:Y:S02]  /*3160*/  SYNCS.PHASECHK.TRANS64.TRYWAIT P6, [R95+URZ+0x22890], R106 ;  /* 0x0228906a5f0075a7 */ /* 0x000e2400080c017f */
[----:B0-----:R-:W-:Y:S05]  /*3170*/  @!P6 BRA `(.L_x_626) ;  /* 0x0000017000d4e947 */ /* 0x001fea0003800000 */
.L_x_913:
[----:B------:R-:W-:Y:S05]  /*3180*/  BSYNC B1 ;  /* 0x0000000000017941 */ /* 0x000fea0003800000 */
.L_x_625:
[----:B------:R-:W-:Y:S04]  /*3190*/  BSSY B1, `(.L_x_627) ;  /* 0x0000064000017945 */ /* 0x000fe80003800000 */
[----:B------:R-:W-:Y:S05]  /*31a0*/  @P4 BRA `(.L_x_628) ;  /* 0x0000000400884947 */ /* 0x000fea0003800000 */
[----:B------:R-:W-:Y:S04]  /*31b0*/  BSSY B2, `(.L_x_629) ;  /* 0x0000031000027945 */ /* 0x000fe80003800000 */
[----:B------:R-:W-:Y:S05]  /*31c0*/  @P1 BRA `(.L_x_630) ;  /* 0x0000000000bc1947 */ /* 0x000fea0003800000 */
[----:B------:R1:W2:Y:S01]  /*31d0*/  LDS.128 R32, [R104] ;  /* 0x0000000068207984 */ /* 0x0002a20000000c00 */
[----:B------:R-:W-:Y:S01]  /*31e0*/  ISETP.GE.AND P4, PT, R22, R102, PT ;  /* 0x000000661600720c */ /* 0x000fe20003f86270 */
[----:B------:R-:W-:-:S12]  /*31f0*/  BSSY B3, `(.L_x_631) ;  /* 0x000002b000037945 */ /* 0x000fd80003800000 */
[----:B-1----:R-:W-:Y:S05]  /*3200*/  @P4 BRA `(.L_x_632) ;  /* 0x0000000000a44947 */ /* 0x002fea0003800000 */
[----:B------:R-:W-:Y:S01]  /*3210*/  SHF.R.U64 R111, R52, 0x10, R53 ;  /* 0x00000010346f7819 */ /* 0x000fe20000001235 */
[----:B--2---:R-:W-:Y:S01]  /*3220*/  IMAD.MOV.U32 R52, RZ, RZ, R35 ;  /* 0x000000ffff347224 */ /* 0x004fe200078e0023 */
[--C-:B------:R-:W-:Y:S01]  /*3230*/  SHF.R.U64 R108, R54, 0x10, R55.reuse ;  /* 0x00000010366c7819 */ /* 0x100fe20000001237 */
[--C-:B------:R-:W-:Y:S01]  /*3240*/  HADD2.F32 R35, -RZ, R33.reuse.H1_H1 ;  /* 0x30000021ff237230 */ /* 0x100fe20000004100 */
[----:B------:R-:W-:Y:S01]  /*3250*/  SHF.R.U32.HI R109, RZ, 0x10, R55 ;  /* 0x00000010ff6d7819 */ /* 0x000fe20000011637 */
[----:B------:R-:W-:Y:S01]  /*3260*/  HADD2.F32 R33, -RZ, R33.H0_H0 ;  /* 0x20000021ff217230 */ /* 0x000fe20000004100 */
[----:B------:R-:W-:Y:S01]  /*3270*/  SHF.R.U32.HI R110, RZ, 0x10, R53 ;  /* 0x00000010ff6e7819 */ /* 0x000fe20000011635 */
[----:B------:R-:W-:Y:S02]  /*3280*/  HADD2.F32 R108, -RZ, R108.H0_H0 ;  /* 0x2000006cff6c7230 */ /* 0x000fe40000004100 */
[----:B------:R-:W-:Y:S02]  /*3290*/  HADD2.F32 R109, -RZ, R109.H0_H0 ;  /* 0x2000006dff6d7230 */ /* 0x000fe40000004100 */
[----:B------:R-:W-:-:S02]  /*32a0*/  HADD2.F32 R53, -RZ, R52.H1_H1 ;  /* 0x30000034ff357230 */ /* 0x000fc40000004100 */
[----:B------:R-:W-:Y:S02]  /*32b0*/  HADD2.F32 R54, -RZ, R111.H0_H0 ;  /* 0x2000006fff367230 */ /* 0x000fe40000004100 */
[----:B------:R-:W-:Y:S02]  /*32c0*/  HADD2.F32 R55, -RZ, R110.H0_H0 ;  /* 0x2000006eff377230 */ /* 0x000fe40000004100 */
[-C--:B------:R-:W-:Y:S01]  /*32d0*/  FMUL.FTZ R110, R35, R108.reuse ;  /* 0x0000006c236e7220 */ /* 0x080fe20000410000 */
[----:B------:R-:W-:Y:S02]  /*32e0*/  HADD2.F32 R52, -RZ, R52.H0_H0 ;  /* 0x20000034ff347230 */ /* 0x000fe40000004100 */
[----:B------:R-:W-:Y:S01]  /*32f0*/  FMUL.FTZ R108, R33, R108 ;  /* 0x0000006c216c7220 */ /* 0x000fe20000410000 */
[-C--:B------:R-:W-:Y:S01]  /*3300*/  FMUL.FTZ R111, R53, R109.reuse ;  /* 0x0000006d356f7220 */ /* 0x080fe20000410000 */
[-C--:B------:R-:W-:Y:S01]  /*3310*/  FFMA.FTZ R33, R33, R54.reuse, -R110 ;  /* 0x0000003621217223 */ /* 0x080fe2000001086e */
[C---:B------:R-:W-:Y:S01]  /*3320*/  FMUL.FTZ R112, R52.reuse, R109 ;  /* 0x0000006d34707220 */ /* 0x040fe20000410000 */
[----:B------:R-:W-:Y:S01]  /*3330*/  FFMA.FTZ R108, R35, R54, R108 ;  /* 0x00000036236c7223 */ /* 0x000fe2000001006c */
[----:B------:R-:W-:Y:S01]  /*3340*/  FFMA.FTZ R110, R52, R55, -R111 ;  /* 0x00000037346e7223 */ /* 0x000fe2000001086f */
[----:B------:R-:W-:-:S02]  /*3350*/  HADD2.F32 R54, -RZ, R114.H0_H0 ;  /* 0x20000072ff367230 */ /* 0x000fc40000004100 */
[----:B------:R-:W-:Y:S01]  /*3360*/  FFMA.FTZ R115, R53, R55, R112 ;  /* 0x0000003735737223 */ /* 0x000fe20000010070 */
[----:B------:R-:W-:Y:S01]  /*3370*/  HADD2.F32 R109, -RZ, R114.H1_H1 ;  /* 0x30000072ff6d7230 */ /* 0x000fe20000004100 */
[----:B------:R-:W-:Y:S01]  /*3380*/  F2FP.F16.F32.PACK_AB R33, R108, R33 ;  /* 0x000000216c21723e */ /* 0x000fe200000000ff */
[----:B------:R-:W-:Y:S02]  /*3390*/  HADD2.F32 R35, -RZ, R32.H1_H1 ;  /* 0x30000020ff237230 */ /* 0x000fe40000004100 */
[----:B------:R-:W-:Y:S02]  /*33a0*/  HADD2.F32 R52, -RZ, R34.H1_H1 ;  /* 0x30000022ff347230 */ /* 0x000fe40000004100 */
[----:B------:R-:W-:Y:S02]  /*33b0*/  HADD2.F32 R32, -RZ, R32.H0_H0 ;  /* 0x20000020ff207230 */ /* 0x000fe40000004100 */
[----:B------:R-:W-:Y:S01]  /*33c0*/  FMUL.FTZ R111, R35, R54 ;  /* 0x00000036236f7220 */ /* 0x000fe20000410000 */
[----:B------:R-:W-:-:S02]  /*33d0*/  HADD2.F32 R34, -RZ, R34.H0_H0 ;  /* 0x20000022ff227230 */ /* 0x000fc40000004100 */
[--C-:B------:R-:W-:Y:S02]  /*33e0*/  HADD2.F32 R53, -RZ, R113.reuse.H0_H0 ;  /* 0x20000071ff357230 */ /* 0x100fe40000004100 */
[----:B------:R-:W-:Y:S01]  /*33f0*/  FMUL.FTZ R54, R32, R54 ;  /* 0x0000003620367220 */ /* 0x000fe20000410000 */
[----:B------:R-:W-:Y:S02]  /*3400*/  HADD2.F32 R55, -RZ, R113.H1_H1 ;  /* 0x30000071ff377230 */ /* 0x000fe40000004100 */
[-C--:B------:R-:W-:Y:S01]  /*3410*/  FMUL.FTZ R113, R52, R109.reuse ;  /* 0x0000006d34717220 */ /* 0x080fe20000410000 */
[----:B------:R-:W-:Y:S01]  /*3420*/  FMUL.FTZ R109, R34, R109 ;  /* 0x0000006d226d7220 */ /* 0x000fe20000410000 */
[-C--:B------:R-:W-:Y:S01]  /*3430*/  FFMA.FTZ R111, R32, R53.reuse, -R111 ;  /* 0x00000035206f7223 */ /* 0x080fe2000001086f */
[----:B------:R-:W-:Y:S01]  /*3440*/  FFMA.FTZ R54, R35, R53, R54 ;  /* 0x0000003523367223 */ /* 0x000fe20000010036 */
[-C--:B------:R-:W-:Y:S01]  /*3450*/  FFMA.FTZ R113, R34, R55.reuse, -R113 ;  /* 0x0000003722717223 */ /* 0x080fe20000010871 */
[----:B------:R-:W-:Y:S01]  /*3460*/  FFMA.FTZ R52, R52, R55, R109 ;  /* 0x0000003734347223 */ /* 0x000fe2000001006d */
[----:B------:R-:W-:-:S02]  /*3470*/  F2FP.F16.F32.PACK_AB R35, R115, R110 ;  /* 0x0000006e7323723e */ /* 0x000fc400000000ff */
[----:B------:R-:W-:Y:S02]  /*3480*/  F2FP.F16.F32.PACK_AB R32, R54, R111 ;  /* 0x0000006f3620723e */ /* 0x000fe400000000ff */
[----:B------:R-:W-:-:S07]  /*3490*/  F2FP.F16.F32.PACK_AB R34, R52, R113 ;  /* 0x000000713422723e */ /* 0x000fce00000000ff */
.L_x_632:
[----:B------:R-:W-:Y:S05]  /*34a0*/  BSYNC B3 ;  /* 0x0000000000037941 */ /* 0x000fea0003800000 */
.L_x_631:
[----:B--2---:R1:W-:Y:S02]  /*34b0*/  STG.E.128 desc[UR40][R42.64], R32 ;  /* 0x000000202a007986 */ /* 0x0043e4000c101d28 */
.L_x_630:
[----:B------:R-:W-:Y:S05]  /*34c0*/  BSYNC B2 ;  /* 0x0000000000027941 */ /* 0x000fea0003800000 */
.L_x_629:
[----:B------:R-:W-:Y:S05]  /*34d0*/  @P2 BRA `(.L_x_628) ;  /* 0x0000000000bc2947 */ /* 0x000fea0003800000 */
[----:B-1----:R1:W2:Y:S01]  /*34e0*/  LDS.128 R32, [R103] ;  /* 0x0000000067207984 */ /* 0x0022a20000000c00 */
[----:B------:R-:W-:Y:S01]  /*34f0*/  ISETP.GE.AND P4, PT, R202, R102, PT ;  /* 0x00000066ca00720c */ /* 0x000fe20003f86270 */
[----:B------:R-:W-:-:S12]  /*3500*/  BSSY B2, `(.L_x_633) ;  /* 0x000002b000027945 */ /* 0x000fd80003800000 */
[----:B-1----:R-:W-:Y:S05]  /*3510*/  @P4 BRA `(.L_x_634) ;  /* 0x0000000000a44947 */ /* 0x002fea0003800000 */
[--C-:B------:R-:W-:Y:S02]  /*3520*/  SHF.R.U64 R50, R50, 0x10, R51.reuse ;  /* 0x0000001032327819 */ /* 0x100fe40000001233 */
[----:B------:R-:W-:Y:S02]  /*3530*/  SHF.R.U32.HI R52, RZ, 0x10, R51 ;  /* 0x00000010ff347819 */ /* 0x000fe40000011633 */
[--C-:B------:R-:W-:Y:S01]  /*3540*/  SHF.R.U64 R51, R48, 0x10, R49.reuse ;  /* 0x0000001030337819 */ /* 0x100fe20000001231 */
[----:B--2---:R-:W-:Y:S01]  /*3550*/  IMAD.MOV.U32 R48, RZ, RZ, R34 ;  /* 0x000000ffff307224 */ /* 0x004fe200078e0022 */
[----:B------:R-:W-:Y:S01]  /*3560*/  SHF.R.U32.HI R54, RZ, 0x10, R49 ;  /* 0x00000010ff367819 */ /* 0x000fe20000011631 */
[----:B------:R-:W-:Y:S02]  /*3570*/  HADD2.F32 R34, -RZ, R33.H1_H1 ;  /* 0x30000021ff227230 */ /* 0x000fe40000004100 */
[----:B------:R-:W-:Y:S02]  /*3580*/  HADD2.F32 R51, -RZ, R51.H0_H0 ;  /* 0x20000033ff337230 */ /* 0x000fe40000004100 */
[----:B------:R-:W-:-:S02]  /*3590*/  HADD2.F32 R54, -RZ, R54.H0_H0 ;  /* 0x20000036ff367230 */ /* 0x000fc40000004100 */
[--C-:B------:R-:W-:Y:S02]  /*35a0*/  HADD2.F32 R49, -RZ, R35.reuse.H1_H1 ;  /* 0x30000023ff317230 */ /* 0x100fe40000004100 */
[----:B------:R-:W-:Y:S01]  /*35b0*/  FMUL.FTZ R108, R34, R51 ;  /* 0x00000033226c7220 */ /* 0x000fe20000410000 */
[----:B------:R-:W-:Y:S02]  /*35c0*/  HADD2.F32 R35, -RZ, R35.H0_H0 ;  /* 0x20000023ff237230 */ /* 0x000fe40000004100 */
[----:B------:R-:W-:Y:S02]  /*35d0*/  HADD2.F32 R33, -RZ, R33.H0_H0 ;  /* 0x20000021ff217230 */ /* 0x000fe40000004100 */
[-C--:B------:R-:W-:Y:S01]  /*35e0*/  FMUL.FTZ R110, R49, R54.reuse ;  /* 0x00000036316e7220 */ /* 0x080fe20000410000 */
[----:B------:R-:W-:Y:S02]  /*35f0*/  HADD2.F32 R50, -RZ, R50.H0_H0 ;  /* 0x20000032ff327230 */ /* 0x000fe40000004100 */
[----:B------:R-:W-:Y:S01]  /*3600*/  FMUL.FTZ R54, R35, R54 ;  /* 0x0000003623367220 */ /* 0x000fe20000410000 */
[----:B------:R-:W-:-:S02]  /*3610*/  HADD2.F32 R52, -RZ, R52.H0_H0 ;  /* 0x20000034ff347230 */ /* 0x000fc40000004100 */
[C---:B------:R-:W-:Y:S01]  /*3620*/  FMUL.FTZ R51, R33.reuse, R51 ;  /* 0x0000003321337220 */ /* 0x040fe20000410000 */
[----:B------:R-:W-:Y:S01]  /*3630*/  FFMA.FTZ R108, R33, R50, -R108 ;  /* 0x00000032216c7223 */ /* 0x000fe2000001086c */
[--C-:B------:R-:W-:Y:S02]  /*3640*/  HADD2.F32 R33, -RZ, R32.reuse.H1_H1 ;  /* 0x30000020ff217230 */ /* 0x100fe40000004100 */
[----:B------:R-:W-:Y:S01]  /*3650*/  FFMA.FTZ R55, R49, R52, R54 ;  /* 0x0000003431377223 */ /* 0x000fe20000010036 */
[----:B------:R-:W-:Y:S01]  /*3660*/  FFMA.FTZ R53, R34, R50, R51 ;  /* 0x0000003222357223 */ /* 0x000fe20000010033 */
[--C-:B------:R-:W-:Y:S02]  /*3670*/  HADD2.F32 R49, -RZ, R107.reuse.H0_H0 ;  /* 0x2000006bff317230 */ /* 0x100fe40000004100 */
[----:B------:R-:W-:Y:S01]  /*3680*/  FFMA.FTZ R110, R35, R52, -R110 ;  /* 0x00000034236e7223 */ /* 0x000fe2000001086e */
[----:B------:R-:W-:Y:S02]  /*3690*/  HADD2.F32 R32, -RZ, R32.H0_H0 ;  /* 0x20000020ff207230 */ /* 0x000fe40000004100 */
[----:B------:R-:W-:-:S02]  /*36a0*/  HADD2.F32 R107, -RZ, R107.H1_H1 ;  /* 0x3000006bff6b7230 */ /* 0x000fc40000004100 */
[CC--:B------:R-:W-:Y:S01]  /*36b0*/  FMUL.FTZ R51, R33.reuse, R49.reuse ;  /* 0x0000003121337220 */ /* 0x0c0fe20000410000 */
[--C-:B------:R-:W-:Y:S02]  /*36c0*/  HADD2.F32 R34, -RZ, R48.reuse.H1_H1 ;  /* 0x30000030ff227230 */ /* 0x100fe40000004100 */
[----:B------:R-:W-:Y:S01]  /*36d0*/  FMUL.FTZ R50, R32, R49 ;  /* 0x0000003120327220 */ /* 0x000fe20000410000 */
[----:B------:R-:W-:Y:S02]  /*36e0*/  HADD2.F32 R48, -RZ, R48.H0_H0 ;  /* 0x20000030ff307230 */ /* 0x000fe40000004100 */
[--C-:B------:R-:W-:Y:S02]  /*36f0*/  HADD2.F32 R35, -RZ, R105.reuse.H1_H1 ;  /* 0x30000069ff237230 */ /* 0x100fe40000004100 */
[-C--:B------:R-:W-:Y:S01]  /*3700*/  FMUL.FTZ R49, R34, R107.reuse ;  /* 0x0000006b22317220 */ /* 0x080fe20000410000 */
[----:B------:R-:W-:Y:S02]  /*3710*/  HADD2.F32 R105, -RZ, R105.H0_H0 ;  /* 0x20000069ff697230 */ /* 0x000fe40000004100 */
[----:B------:R-:W-:Y:S01]  /*3720*/  FMUL.FTZ R107, R48, R107 ;  /* 0x0000006b306b7220 */ /* 0x000fe20000410000 */
[-C--:B------:R-:W-:Y:S01]  /*3730*/  FFMA.FTZ R51, R32, R35.reuse, -R51 ;  /* 0x0000002320337223 */ /* 0x080fe20000010833 */
[----:B------:R-:W-:Y:S01]  /*3740*/  FFMA.FTZ R50, R33, R35, R50 ;  /* 0x0000002321327223 */ /* 0x000fe20000010032 */
[-C--:B------:R-:W-:Y:S01]  /*3750*/  FFMA.FTZ R49, R48, R105.reuse, -R49 ;  /* 0x0000006930317223 */ /* 0x080fe20000010831 */
[----:B------:R-:W-:Y:S01]  /*3760*/  FFMA.FTZ R34, R34, R105, R107 ;  /* 0x0000006922227223 */ /* 0x000fe2000001006b */
[----:B------:R-:W-:-:S02]  /*3770*/  F2FP.F16.F32.PACK_AB R33, R53, R108 ;  /* 0x0000006c3521723e */ /* 0x000fc400000000ff */
[----:B------:R-:W-:Y:S02]  /*3780*/  F2FP.F16.F32.PACK_AB R35, R55, R110 ;  /* 0x0000006e3723723e */ /* 0x000fe400000000ff */
[----:B------:R-:W-:Y:S02]  /*3790*/  F2FP.F16.F32.PACK_AB R32, R50, R51 ;  /* 0x000000333220723e */ /* 0x000fe400000000ff */
[----:B------:R-:W-:-:S07]  /*37a0*/  F2FP.F16.F32.PACK_AB R34, R34, R49 ;  /* 0x000000312222723e */ /* 0x000fce00000000ff */
.L_x_634:
[----:B------:R-:W-:Y:S05]  /*37b0*/  BSYNC B2 ;  /* 0x0000000000027941 */ /* 0x000fea0003800000 */
.L_x_633:
[----:B--2---:R2:W-:Y:S02]  /*37c0*/  STG.E.128 desc[UR40][R42.64+0x40], R32 ;  /* 0x000040202a007986 */ /* 0x0045e4000c101d28 */
.L_x_628:
[----:B------:R-:W-:Y:S05]  /*37d0*/  BSYNC B1 ;  /* 0x0000000000017941 */ /* 0x000fea0003800000 */
.L_x_627:
[----:B------:R-:W-:Y:S05]  /*37e0*/  @P5 BRA `(.L_x_635) ;  /* 0x0000001c00105947 */ /* 0x000fea0003800000 */
[----:B------:R-:W-:Y:S04]  /*37f0*/  BSSY B1, `(.L_x_636) ;  /* 0x0000031000017945 */ /* 0x000fe80003800000 */
[----:B------:R-:W-:Y:S05]  /*3800*/  @P1 BRA `(.L_x_637) ;  /* 0x0000000000bc1947 */ /* 0x000fea0003800000 */
[----:B-12---:R1:W2:Y:S01]  /*3810*/  LDS.128 R32, [R104+0x2000] ;  /* 0x0020000068207984 */ /* 0x0062a20000000c00 */
[----:B------:R-:W-:Y:S01]  /*3820*/  ISETP.GE.AND P4, PT, R22, R102, PT ;  /* 0x000000661600720c */ /* 0x000fe20003f86270 */
[----:B------:R-:W-:-:S12]  /*3830*/  BSSY B2, `(.L_x_638) ;  /* 0x000002b000027945 */ /* 0x000fd80003800000 */
[----:B-1----:R-:W-:Y:S05]  /*3840*/  @P4 BRA `(.L_x_639) ;  /* 0x0000000000a44947 */ /* 0x002fea0003800000 */
[--C-:B------:R-:W-:Y:S01]  /*3850*/  SHF.R.U64 R44, R44, 0x10, R45.reuse ;  /* 0x000000102c2c7819 */ /* 0x100fe2000000122d */
[----:B--2---:R-:W-:Y:S01]  /*3860*/  IMAD.MOV.U32 R42, RZ, RZ, R34 ;  /* 0x000000ffff2a7224 */ /* 0x004fe200078e0022 */
[----:B------:R-:W-:Y:S01]  /*3870*/  SHF.R.U32.HI R49, RZ, 0x10, R45 ;  /* 0x00000010ff317819 */ /* 0x000fe2000001162d */
[--C-:B------:R-:W-:Y:S01]  /*3880*/  HADD2.F32 R34, -RZ, R33.reuse.H1_H1 ;  /* 0x30000021ff227230 */ /* 0x100fe20000004100 */
[--C-:B------:R-:W-:Y:S01]  /*3890*/  SHF.R.U64 R45, R46, 0x10, R47.reuse ;  /* 0x000000102e2d7819 */ /* 0x100fe2000000122f */
[----:B------:R-:W-:Y:S01]  /*38a0*/  HADD2.F32 R33, -RZ, R33.H0_H0 ;  /* 0x20000021ff217230 */ /* 0x000fe20000004100 */
[----:B------:R-:W-:Y:S01]  /*38b0*/  SHF.R.U32.HI R48, RZ, 0x10, R47 ;  /* 0x00000010ff307819 */ /* 0x000fe2000001162f */
[----:B------:R-:W-:Y:S02]  /*38c0*/  HADD2.F32 R44, -RZ, R44.H0_H0 ;  /* 0x2000002cff2c7230 */ /* 0x000fe40000004100 */
[----:B------:R-:W-:Y:S02]  /*38d0*/  HADD2.F32 R45, -RZ, R45.H0_H0 ;  /* 0x2000002dff2d7230 */ /* 0x000fe40000004100 */
[----:B------:R-:W-:-:S02]  /*38e0*/  HADD2.F32 R48, -RZ, R48.H0_H0 ;  /* 0x20000030ff307230 */ /* 0x000fc40000004100 */
[--C-:B------:R-:W-:Y:S02]  /*38f0*/  HADD2.F32 R43, -RZ, R35.reuse.H1_H1 ;  /* 0x30000023ff2b7230 */ /* 0x100fe40000004100 */
[CC--:B------:R-:W-:Y:S01]  /*3900*/  FMUL.FTZ R50, R34.reuse, R45.reuse ;  /* 0x0000002d22327220 */ /* 0x0c0fe20000410000 */
[C---:B------:R-:W-:Y:S01]  /*3910*/  FMUL.FTZ R45, R33.reuse, R45 ;  /* 0x0000002d212d7220 */ /* 0x040fe20000410000 */
[----:B------:R-:W-:Y:S02]  /*3920*/  HADD2.F32 R35, -RZ, R35.H0_H0 ;  /* 0x20000023ff237230 */ /* 0x000fe40000004100 */
[-C--:B------:R-:W-:Y:S01]  /*3930*/  FFMA.FTZ R50, R33, R44.reuse, -R50 ;  /* 0x0000002c21327223 */ /* 0x080fe20000010832 */
[----:B------:R-:W-:Y:S01]  /*3940*/  FFMA.FTZ R47, R34, R44, R45 ;  /* 0x0000002c222f7223 */ /* 0x000fe2000001002d */
[----:B------:R-:W-:Y:S02]  /*3950*/  HADD2.F32 R46, -RZ, R49.H0_H0 ;  /* 0x20000031ff2e7230 */ /* 0x000fe40000004100 */
[----:B------:R-:W-:Y:S01]  /*3960*/  FMUL.FTZ R52, R43, R48 ;  /* 0x000000302b347220 */ /* 0x000fe20000410000 */
[----:B------:R-:W-:-:S02]  /*3970*/  HADD2.F32 R44, -RZ, R101.H0_H0 ;  /* 0x20000065ff2c7230 */ /* 0x000fc40000004100 */
[C---:B------:R-:W-:Y:S01]  /*3980*/  FMUL.FTZ R48, R35.reuse, R48 ;  /* 0x0000003023307220 */ /* 0x040fe20000410000 */
[----:B------:R-:W-:Y:S02]  /*3990*/  HADD2.F32 R101, -RZ, R101.H1_H1 ;  /* 0x30000065ff657230 */ /* 0x000fe40000004100 */
[-C--:B------:R-:W-:Y:S01]  /*39a0*/  FFMA.FTZ R52, R35, R46.reuse, -R52 ;  /* 0x0000002e23347223 */ /* 0x080fe20000010834 */
[----:B------:R-:W-:Y:S02]  /*39b0*/  HADD2.F32 R33, -RZ, R32.H1_H1 ;  /* 0x30000020ff217230 */ /* 0x000fe40000004100 */
[----:B------:R-:W-:Y:S01]  /*39c0*/  FFMA.FTZ R51, R43, R46, R48 ;  /* 0x0000002e2b337223 */ /* 0x000fe20000010030 */
[----:B------:R-:W-:Y:S02]  /*39d0*/  HADD2.F32 R34, -RZ, R42.H1_H1 ;  /* 0x3000002aff227230 */ /* 0x000fe40000004100 */
[----:B------:R-:W-:Y:S02]  /*39e0*/  HADD2.F32 R32, -RZ, R32.H0_H0 ;  /* 0x20000020ff207230 */ /* 0x000fe40000004100 */
[----:B------:R-:W-:Y:S01]  /*39f0*/  FMUL.FTZ R45, R33, R44 ;  /* 0x0000002c212d7220 */ /* 0x000fe20000410000 */
[----:B------:R-:W-:-:S02]  /*3a00*/  HADD2.F32 R42, -RZ, R42.H0_H0 ;  /* 0x2000002aff2a7230 */ /* 0x000fc40000004100 */
[-C--:B------:R-:W-:Y:S01]  /*3a10*/  FMUL.FTZ R49, R34, R101.reuse ;  /* 0x0000006522317220 */ /* 0x080fe20000410000 */
[--C-:B------:R-:W-:Y:S02]  /*3a20*/  HADD2.F32 R35, -RZ, R100.reuse.H0_H0 ;  /* 0x20000064ff237230 */ /* 0x100fe40000004100 */
[----:B------:R-:W-:Y:S01]  /*3a30*/  FMUL.FTZ R44, R32, R44 ;  /* 0x0000002c202c7220 */ /* 0x000fe20000410000 */
[----:B------:R-:W-:Y:S02]  /*3a40*/  HADD2.F32 R43, -RZ, R100.H1_H1 ;  /* 0x30000064ff2b7230 */ /* 0x000fe40000004100 */
        /* <DEDUP_REMOVED lines=9> */
.L_x_639:
[----:B------:R-:W-:Y:S05]  /*3ae0*/  BSYNC B2 ;  /* 0x0000000000027941 */ /* 0x000fea0003800000 */
.L_x_638:
[----:B--2---:R3:W-:Y:S02]  /*3af0*/  STG.E.128 desc[UR40][R40.64], R32 ;  /* 0x0000002028007986 */ /* 0x0047e4000c101d28 */
.L_x_637:
[----:B------:R-:W-:Y:S05]  /*3b00*/  BSYNC B1 ;  /* 0x0000000000017941 */ /* 0x000fea0003800000 */
.L_x_636:
[----:B------:R-:W-:Y:S05]  /*3b10*/  @P2 BRA `(.L_x_635) ;  /* 0x0000001800442947 */ /* 0x000fea0003800000 */
[----:B-123--:R1:W2:Y:S01]  /*3b20*/  LDS.128 R32, [R103+0x2000] ;  /* 0x0020000067207984 */ /* 0x00e2a20000000c00 */
        /* <DEDUP_REMOVED lines=11> */
[----:B------:R-:W-:Y:S02]  /*3be0*/  HADD2.F32 R38, -RZ, R38.H0_H0 ;  /* 0x20000026ff267230 */ /* 0x000fe40000004100 */
[CC--:B------:R-:W-:Y:S01]  /*3bf0*/  FMUL.FTZ R46, R34.reuse, R39.reuse ;  /* 0x00000027222e7220 */ /* 0x0c0fe20000410000 */
[----:B------:R-:W-:Y:S02]  /*3c00*/  HADD2.F32 R44, -RZ, R44.H0_H0 ;  /* 0x2000002cff2c7230 */ /* 0x000fe40000004100 */
[C---:B------:R-:W-:Y:S01]  /*3c10*/  FMUL.FTZ R39, R33.reuse, R39 ;  /* 0x0000002721277220 */ /* 0x040fe20000410000 */
[--C-:B------:R-:W-:Y:S02]  /*3c20*/  HADD2.F32 R37, -RZ, R35.reuse.H1_H1 ;  /* 0x30000023ff257230 */ /* 0x100fe40000004100 */
[-C--:B------:R-:W-:Y:S01]  /*3c30*/  FFMA.FTZ R46, R33, R38.reuse, -R46 ;  /* 0x00000026212e7223 */ /* 0x080fe2000001082e */
[----:B------:R-:W-:Y:S02]  /*3c40*/  HADD2.F32 R35, -RZ, R35.H0_H0 ;  /* 0x20000023ff237230 */ /* 0x000fe40000004100 */
[----:B------:R-:W-:Y:S01]  /*3c50*/  FFMA.FTZ R43, R34, R38, R39 ;  /* 0x00000026222b7223 */ /* 0x000fe20000010027 */
[----:B------:R-:W-:-:S02]  /*3c60*/  HADD2.F32 R42, -RZ, R42.H0_H0 ;  /* 0x2000002aff2a7230 */ /* 0x000fc40000004100 */
[-C--:B------:R-:W-:Y:S01]  /*3c70*/  FMUL.FTZ R48, R37, R44.reuse ;  /* 0x0000002c25307220 */ /* 0x080fe20000410000 */
[--C-:B------:R-:W-:Y:S02]  /*3c80*/  HADD2.F32 R38, -RZ, R99.reuse.H0_H0 ;  /* 0x20000063ff267230 */ /* 0x100fe40000004100 */
[C---:B------:R-:W-:Y:S01]  /*3c90*/  FMUL.FTZ R44, R35.reuse, R44 ;  /* 0x0000002c232c7220 */ /* 0x040fe20000410000 */
[----:B------:R-:W-:Y:S02]  /*3ca0*/  HADD2.F32 R99, -RZ, R99.H1_H1 ;  /* 0x30000063ff637230 */ /* 0x000fe40000004100 */
[-C--:B------:R-:W-:Y:S01]  /*3cb0*/  FFMA.FTZ R48, R35, R42.reuse, -R48 ;  /* 0x0000002a23307223 */ /* 0x080fe20000010830 */
[----:B------:R-:W-:Y:S02]  /*3cc0*/  HADD2.F32 R33, -RZ, R32.H1_H1 ;  /* 0x30000020ff217230 */ /* 0x000fe40000004100 */
[----:B------:R-:W-:Y:S01]  /*3cd0*/  FFMA.FTZ R47, R37, R42, R44 ;  /* 0x0000002a252f7223 */ /* 0x000fe2000001002c */
[----:B------:R-:W-:-:S02]  /*3ce0*/  HADD2.F32 R34, -RZ, R36.H1_H1 ;  /* 0x30000024ff227230 */ /* 0x000fc40000004100 */
[----:B------:R-:W-:Y:S02]  /*3cf0*/  HADD2.F32 R32, -RZ, R32.H0_H0 ;  /* 0x20000020ff207230 */ /* 0x000fe40000004100 */
[CC--:B------:R-:W-:Y:S01]  /*3d00*/  FMUL.FTZ R39, R33.reuse, R38.reuse ;  /* 0x0000002621277220 */ /* 0x0c0fe20000410000 */
[----:B------:R-:W-:Y:S02]  /*3d10*/  HADD2.F32 R36, -RZ, R36.H0_H0 ;  /* 0x20000024ff247230 */ /* 0x000fe40000004100 */
        /* <DEDUP_REMOVED lines=13> */
.L_x_641:
[----:B------:R-:W-:Y:S05]  /*3df0*/  BSYNC B1 ;  /* 0x0000000000017941 */ /* 0x000fea0003800000 */
.L_x_640:
[----:B--2---:R4:W-:Y:S01]  /*3e00*/  STG.E.128 desc[UR40][R40.64+0x40], R32 ;  /* 0x0000402028007986 */ /* 0x0049e2000c101d28 */
[----:B------:R-:W-:Y:S05]  /*3e10*/  BRA `(.L_x_635) ;  /* 0x0000001400847947 */ /* 0x000fea0003800000 */
.L_x_619:
[----:B------:R-:W-:Y:S02]  /*3e20*/  ISETP.GE.AND P3, PT, R216, R97, PT ;  /* 0x00000061d800720c */ /* 0x000fe40003f66270 */
[----:B------:R-:W-:Y:S02]  /*3e30*/  CS2R R38, SRZ ;  /* 0x0000000000267805 */ /* 0x000fe4000001ff00 */
[----:B------:R-:W-:-:S13]  /*3e40*/  ISETP.GE.OR P3, PT, R16, R102, P3 ;  /* 0x000000661000720c */ /* 0x000fda0001f66670 */
[----:B------:R-:W-:Y:S01]  /*3e50*/  @!P3 IADD3 R33, P4, P5, R12, R32, R69 ;  /* 0x000000200c21b210 */ /* 0x000fe20007d9e045 */
[----:B------:R-:W0:Y:S03]  /*3e60*/  @!P3 LDC.64 R44, c[0x0][0x3e8] ;  /* 0x0000fa00ff2cbb82 */ /* 0x000e260000000a00 */
[----:B------:R-:W-:Y:S02]  /*3e70*/  @!P3 IADD3.X R36, R79, R95, R68, P4, P5 ;  /* 0x0000005f4f24b210 */ /* 0x000fe400027ea444 */
[----:B------:R-:W-:-:S03]  /*3e80*/  @!P3 IADD3 R46, P4, P5, R30, R34, R71 ;  /* 0x000000221e2eb210 */ /* 0x000fc60007d9e047 */
[----:B------:R-:W1:Y:S01]  /*3e90*/  @!P3 LDC.64 R48, c[0x0][0x400] ;  /* 0x00010000ff30bb82 */ /* 0x000e620000000a00 */
[----:B------:R-:W-:Y:S02]  /*3ea0*/  @!P3 IADD3.X R47, R81, R105, R70, P4, P5 ;  /* 0x00000069512fb210 */ /* 0x000fe400027ea446 */
[----:B------:R-:W-:-:S04]  /*3eb0*/  ISETP.GE.AND P4, PT, R18, R97, PT ;  /* 0x000000611200720c */ /* 0x000fc80003f86270 */
[----:B------:R-:W-:-:S13]  /*3ec0*/  ISETP.GE.OR P4, PT, R16, R102, P4 ;  /* 0x000000661000720c */ /* 0x000fda0002786670 */
[----:B------:R-:W2:Y:S01]  /*3ed0*/  @!P4 LDC.64 R40, c[0x0][0x3e8] ;  /* 0x0000fa00ff28cb82 */ /* 0x000ea20000000a00 */
[----:B------:R-:W-:-:S05]  /*3ee0*/  @!P4 IADD3 R32, P5, R12, R32, RZ ;  /* 0x000000200c20c210 */ /* 0x000fca0007fbe0ff */
[----:B------:R-:W-:Y:S02]  /*3ef0*/  @!P4 IMAD.X R35, R95, 0x1, R79, P5 ;  /* 0x000000015f23c824 */ /* 0x000fe400028e064f */
[----:B------:R-:W3:Y:S01]  /*3f00*/  @!P4 LDC.64 R42, c[0x0][0x400] ;  /* 0x00010000ff2acb82 */ /* 0x000ee20000000a00 */
[----:B--2---:R-:W-:-:S04]  /*3f10*/  @!P4 LEA R40, P5, R32, R40, 0x1 ;  /* 0x000000282028c211 */ /* 0x004fc800078a08ff */
[----:B------:R-:W-:Y:S02]  /*3f20*/  @!P4 LEA.HI.X R41, R32, R41, R35, 0x1, P5 ;  /* 0x000000292029c211 */ /* 0x000fe400028f0c23 */
[----:B------:R-:W-:-:S05]  /*3f30*/  @!P4 IADD3 R34, P5, R30, R34, RZ ;  /* 0x000000221e22c210 */ /* 0x000fca0007fbe0ff */
[----:B------:R-:W-:Y:S01]  /*3f40*/  @!P4 IMAD.X R32, R105, 0x1, R81, P5 ;  /* 0x000000016920c824 */ /* 0x000fe200028e0651 */
[----:B---3--:R-:W-:-:S04]  /*3f50*/  @!P4 LEA R42, P5, R34, R42, 0x1 ;  /* 0x0000002a222ac211 */ /* 0x008fc800078a08ff */
[----:B------:R-:W-:Y:S02]  /*3f60*/  @!P4 LEA.HI.X R43, R34, R43, R32, 0x1, P5 ;  /* 0x0000002b222bc211 */ /* 0x000fe400028f0c20 */
[----:B------:R-:W-:Y:S02]  /*3f70*/  CS2R R34, SRZ ;  /* 0x0000000000227805 */ /* 0x000fe4000001ff00 */
[----:B0-----:R-:W-:-:S04]  /*3f80*/  @!P3 LEA R44, P5, R33, R44, 0x1 ;  /* 0x0000002c212cb211 */ /* 0x001fc800078a08ff */
[----:B------:R-:W-:Y:S02]  /*3f90*/  @!P3 LEA.HI.X R45, R33, R45, R36, 0x1, P5 ;  /* 0x0000002d212db211 */ /* 0x000fe400028f0c24 */
[----:B------:R-:W-:Y:S02]  /*3fa0*/  CS2R R32, SRZ ;  /* 0x0000000000207805 */ /* 0x000fe4000001ff00 */
[----:B------:R-:W-:-:S04]  /*3fb0*/  CS2R R36, SRZ ;  /* 0x0000000000247805 */ /* 0x000fc8000001ff00 */
[----:B------:R0:W2:Y:S04]  /*3fc0*/  @!P4 LDG.E.128 R32, desc[UR40][R40.64] ;  /* 0x000000282820c981 */ /* 0x0000a8000c1e1d00 */
[----:B------:R3:W4:Y:S01]  /*3fd0*/  @!P4 LDG.E.128 R36, desc[UR40][R42.64] ;  /* 0x000000282a24c981 */ /* 0x000722000c1e1d00 */
[----:B-1----:R-:W-:-:S04]  /*3fe0*/  @!P3 LEA R48, P4, R46, R48, 0x1 ;  /* 0x000000302e30b211 */ /* 0x002fc800078808ff */
[----:B------:R-:W-:Y:S02]  /*3ff0*/  @!P3 LEA.HI.X R49, R46, R49, R47, 0x1, P4 ;  /* 0x000000312e31b211 */ /* 0x000fe400020f0c2f */
[----:B0-----:R-:W-:Y:S02]  /*4000*/  CS2R R40, SRZ ;  /* 0x0000000000287805 */ /* 0x001fe4000001ff00 */
[----:B---3--:R-:W-:Y:S02]  /*4010*/  CS2R R42, SRZ ;  /* 0x00000000002a7805 */ /* 0x008fe4000001ff00 */
[----:B------:R-:W-:-:S04]  /*4020*/  CS2R R46, SRZ ;  /* 0x00000000002e7805 */ /* 0x000fc8000001ff00 */
[----:B------:R0:W3:Y:S02]  /*4030*/  @!P3 LDG.E.128 R40, desc[UR40][R44.64] ;  /* 0x000000282c28b981 */ /* 0x0000e4000c1e1d00 */
[----:B0-----:R-:W-:-:S06]  /*4040*/  CS2R R44, SRZ ;  /* 0x00000000002c7805 */ /* 0x001fcc000001ff00 */
[----:B------:R0:W5:Y:S01]  /*4050*/  @!P3 LDG.E.128 R44, desc[UR40][R48.64] ;  /* 0x00000028302cb981 */ /* 0x000162000c1e1d00 */
[----:B------:R-:W-:Y:S01]  /*4060*/  UISETP.NE.AND UP0, UPT, UR44, 0x3, UPT ;  /* 0x000000032c00788c */ /* 0x000fe2000bf05270 */
[----:B------:R-:W-:-:S05]  /*4070*/  ISETP.GE.AND P4, PT, R16, R102, PT ;  /* 0x000000661000720c */ /* 0x000fca0003f86270 */
[----:B------:R-:W-:Y:S01]  /*4080*/  PLOP3.LUT P3, PT, PT, PT, UP0, 0x80, 0x0 ;  /* 0x000000000000781c */ /* 0x000fe20003f6f008 */
[----:B--2---:R-:W-:Y:S02]  /*4090*/  IMAD.MOV.U32 R51, RZ, RZ, R34 ;  /* 0x000000ffff337224 */ /* 0x004fe400078e0022 */
[----:B------:R-:W-:Y:S02]  /*40a0*/  IMAD.MOV.U32 R52, RZ, RZ, R35 ;  /* 0x000000ffff347224 */ /* 0x000fe400078e0023 */
[----:B------:R-:W-:Y:S01]  /*40b0*/  IMAD.MOV.U32 R53, RZ, RZ, R32 ;  /* 0x000000ffff357224 */ /* 0x000fe200078e0020 */
[----:B------:R-:W-:Y:S01]  /*40c0*/  PRMT R119, R119, 0x5410, R51 ;  /* 0x0000541077777816 */ /* 0x000fe20000000033 */
[----:B----4-:R-:W-:Y:S01]  /*40d0*/  IMAD.MOV.U32 R51, RZ, RZ, R38 ;  /* 0x000000ffff337224 */ /* 0x010fe200078e0026 */
[----:B------:R-:W-:Y:S01]  /*40e0*/  PRMT R123, R52, 0x7610, R123 ;  /* 0x00007610347b7816 */ /* 0x000fe2000000007b */
[----:B0-----:R-:W-:Y:S01]  /*40f0*/  IMAD.MOV.U32 R48, RZ, RZ, R39 ;  /* 0x000000ffff307224 */ /* 0x001fe200078e0027 */
[----:B------:R-:W-:Y:S01]  /*4100*/  PRMT R121, R53, 0x7610, R121 ;  /* 0x0000761035797816 */ /* 0x000fe20000000079 */
[----:B------:R-:W-:Y:S01]  /*4110*/  IMAD.MOV.U32 R49, RZ, RZ, R36 ;  /* 0x000000ffff317224 */ /* 0x000fe200078e0024 */
[----:B------:R-:W-:Y:S01]  /*4120*/  PRMT R119, R51, 0x7610, R119 ;  /* 0x0000761033777816 */ /* 0x000fe20000000077 */
[----:B------:R-:W-:Y:S01]  /*4130*/  IMAD.MOV.U32 R52, RZ, RZ, R37 ;  /* 0x000000ffff347224 */ /* 0x000fe200078e0025 */
[----:B------:R-:W-:Y:S01]  /*4140*/  PRMT R123, R123, 0x5410, R48 ;  /* 0x000054107b7b7816 */ /* 0x000fe20000000030 */
[----:B------:R-:W-:Y:S01]  /*4150*/  IMAD.MOV.U32 R54, RZ, RZ, R33 ;  /* 0x000000ffff367224 */ /* 0x000fe200078e0021 */
[----:B------:R-:W-:-:S02]  /*4160*/  PRMT R121, R121, 0x5410, R49 ;  /* 0x0000541079797816 */ /* 0x000fc40000000031 */
[----:B------:R-:W-:Y:S02]  /*4170*/  PRMT R120, R52, 0x7610, R120 ;  /* 0x0000761034787816 */ /* 0x000fe40000000078 */
[----:B------:R-:W-:Y:S01]  /*4180*/  PRMT R122, R54, 0x7610, R122 ;  /* 0x00007610367a7816 */ /* 0x000fe2000000007a */
[----:B---3--:R-:W-:Y:S02]  /*4190*/  IMAD.MOV.U32 R48, RZ, RZ, R42 ;  /* 0x000000ffff307224 */ /* 0x008fe400078e002a */
[----:B------:R-:W-:Y:S02]  /*41a0*/  IMAD.MOV.U32 R49, RZ, RZ, R43 ;  /* 0x000000ffff317224 */ /* 0x000fe400078e002b */
[----:B------:R-:W-:Y:S02]  /*41b0*/  IMAD.MOV.U32 R51, RZ, RZ, R40 ;  /* 0x000000ffff337224 */ /* 0x000fe400078e0028 */
[----:B------:R-:W-:Y:S01]  /*41c0*/  IMAD.MOV.U32 R52, RZ, RZ, R41 ;  /* 0x000000ffff347224 */ /* 0x000fe200078e0029 */
[----:B------:R-:W-:-:S02]  /*41d0*/  PRMT R116, R49, 0x7610, R116 ;  /* 0x0000761031747816 */ /* 0x000fc40000000074 */
[----:B------:R-:W-:Y:S02]  /*41e0*/  PRMT R114, R48, 0x5410, R51 ;  /* 0x0000541030727816 */ /* 0x000fe40000000033 */
[----:B------:R-:W-:Y:S01]  /*41f0*/  PRMT R118, R52, 0x7610, R118 ;  /* 0x0000761034767816 */ /* 0x000fe20000000076 */
[----:B-----5:R-:W-:Y:S01]  /*4200*/  IMAD.MOV.U32 R49, RZ, RZ, R47 ;  /* 0x000000ffff317224 */ /* 0x020fe200078e002f */
[----:B------:R-:W-:Y:S01]  /*4210*/  MOV R48, R46 ;  /* 0x0000002e00307202 */ /* 0x000fe20000000f00 */
[----:B------:R-:W-:Y:S02]  /*4220*/  IMAD.MOV.U32 R51, RZ, RZ, R44 ;  /* 0x000000ffff337224 */ /* 0x000fe400078e002c */
[----:B------:R-:W-:Y:S01]  /*4230*/  IMAD.MOV.U32 R52, RZ, RZ, R45 ;  /* 0x000000ffff347224 */ /* 0x000fe200078e002d */
[----:B------:R-:W-:Y:S02]  /*4240*/  PRMT R116, R116, 0x5410, R49 ;  /* 0x0000541074747816 */ /* 0x000fe40000000031 */
[----:B------:R-:W-:-:S02]  /*4250*/  PRMT R115, R48, 0x5410, R51 ;  /* 0x0000541030737816 */ /* 0x000fc40000000033 */
[----:B------:R-:W-:Y:S01]  /*4260*/  PRMT R118, R118, 0x5410, R52 ;  /* 0x0000541076767816 */ /* 0x000fe20000000034 */
[----:B------:R-:W-:Y:S06]  /*4270*/  @!P3 BRA `(.L_x_642) ;  /* 0x000000000004b947 */ /* 0x000fec0003800000 */
[----:B------:R-:W-:Y:S01]  /*4280*/  BPT.TRAP 0x1 ;  /* 0x000000040000795c */ /* 0x000fe20000300000 */
.L_x_642:
[----:B------:R-:W-:Y:S01]  /*4290*/  IMAD R95, R2, 0x8, R19 ;  /* 0x00000008025f7824 */ /* 0x000fe200078e0213 */
[----:B------:R-:W-:Y:S01]  /*42a0*/  SHF.L.U32 R106, R201, 0x1f, RZ ;  /* 0x0000001fc96a7819 */ /* 0x000fe200000006ff */
[----:B------:R-:W0:Y:S01]  /*42b0*/  LDC R107, c[0x0][0x2f4] ;  /* 0x0000bd00ff6b7b82 */ /* 0x000e220000000800 */
[----:B------:R-:W-:Y:S01]  /*42c0*/  BSSY B1, `(.L_x_643) ;  /* 0x0000006000017945 */ /* 0x000fe20003800000 */
[----:B------:R-:W-:Y:S01]  /*42d0*/  IMAD.MOV.U32 R101, RZ, RZ, R50 ;  /* 0x000000ffff657224 */ /* 0x000fe200078e0032 */
[----:B------:R-:W1:Y:S05]  /*42e0*/  SYNCS.PHASECHK.TRANS64.TRYWAIT P5, [R95+URZ+0x22890], R106 ;  /* 0x0228906a5f0075a7 */ /* 0x000e6a00080a017f */
[----:B------:R-:W2:Y:S01]  /*42f0*/  LDC.64 R102, c[0x0][0x300] ;  /* 0x0000c000ff667b82 */ /* 0x000ea20000000a00 */
[----:B0-----:R-:W-:Y:S01]  /*4300*/  IMAD.IADD R109, R107, 0x1, -R74 ;  /* 0x000000016b6d7824 */ /* 0x001fe200078e0a4a */
[----:B-1----:R-:W-:Y:S06]  /*4310*/  @!P5 BRA `(.L_x_644) ;  /* 0x000001600080d947 */ /* 0x002fec0003800000 */
.L_x_914:
[----:B------:R-:W-:Y:S05]  /*4320*/  BSYNC B1 ;  /* 0x0000000000017941 */ /* 0x000fea0003800000 */
.L_x_643:
[----:B------:R-:W-:Y:S01]  /*4330*/  ISETP.GE.OR P5, PT, R18, R97, P1 ;  /* 0x000000611200720c */ /* 0x000fe20000fa6670 */
[----:B------:R-:W-:-:S12]  /*4340*/  BSSY B1, `(.L_x_645) ;  /* 0x0000079000017945 */ /* 0x000fd80003800000 */
[----:B------:R-:W-:Y:S05]  /*4350*/  @P5 BRA `(.L_x_646) ;  /* 0x0000000400dc5947 */ /* 0x000fea0003800000 */
[-C--:B--2---:R-:W-:Y:S01]  /*4360*/  IMAD R48, R220, R102.reuse, RZ ;  /* 0x00000066dc307224 */ /* 0x084fe200078e02ff */
[----:B------:R-:W-:Y:S01]  /*4370*/  BSSY B2, `(.L_x_647) ;  /* 0x0000069000027945 */ /* 0x000fe20003800000 */
[----:B------:R-:W-:-:S04]  /*4380*/  IMAD.WIDE.U32 R104, R18, R102, R100 ;  /* 0x0000006612687225 */ /* 0x000fc800078e0064 */
[----:B------:R-:W-:Y:S01]  /*4390*/  IMAD R111, R18, R103, R48 ;  /* 0x00000067126f7224 */ /* 0x000fe200078e0230 */
[----:B------:R-:W-:Y:S02]  /*43a0*/  SEL R48, R74, R109, !P0 ;  /* 0x0000006d4a307207 */ /* 0x000fe40004000000 */
[----:B------:R-:W-:Y:S01]  /*43b0*/  IADD3 R108, P5, P6, R4, R104, R84 ;  /* 0x00000068046c7210 */ /* 0x000fe20007ebe054 */
[----:B------:R-:W-:Y:S01]  /*43c0*/  IMAD.IADD R111, R111, 0x1, R105 ;  /* 0x000000016f6f7824 */ /* 0x000fe200078e0269 */
[----:B------:R-:W-:-:S04]  /*43d0*/  SHF.R.S32.HI R49, RZ, 0x1f, R48 ;  /* 0x0000001fff317819 */ /* 0x000fc80000011430 */
[----:B------:R-:W-:Y:S02]  /*43e0*/  LEA.HI R48, R49, R48, RZ, 0x4 ;  /* 0x0000003031307211 */ /* 0x000fe400078f20ff */
[----:B------:R-:W-:Y:S02]  /*43f0*/  IADD3.X R110, R60, R111, R86, P5, P6 ;  /* 0x0000006f3c6e7210 */ /* 0x000fe40002fec456 */
[----:B------:R-:W-:-:S05]  /*4400*/  LEA.HI.SX32 R48, R48, R83, 0x1c ;  /* 0x0000005330307211 */ /* 0x000fca00078fe2ff */
[----:B------:R-:W-:-:S05]  /*4410*/  IMAD.SHL.U32 R113, R48, 0x8, RZ ;  /* 0x0000000830717824 */ /* 0x000fca00078e00ff */
[----:B------:R-:W-:-:S04]  /*4420*/  LOP3.LUT R48, R82, 0x38, R113, 0xf8, !PT ;  /* 0x0000003852307812 */ /* 0x000fc800078ef871 */
[----:B------:R-:W-:Y:S01]  /*4430*/  LOP3.LUT R49, R48, R85, RZ, 0x3c, !PT ;  /* 0x0000005530317212 */ /* 0x000fe200078e3cff */
[----:B------:R-:W-:-:S04]  /*4440*/  IMAD R48, R2, 0x1800, R90 ;  /* 0x0000180002307824 */ /* 0x000fc800078e025a */
[----:B------:R-:W-:Y:S02]  /*4450*/  IMAD R49, R206, 0x200, R49 ;  /* 0x00000200ce317824 */ /* 0x000fe400078e0231 */
[----:B------:R-:W-:Y:S02]  /*4460*/  IMAD R48, R48, 0x2, R19 ;  /* 0x0000000230307824 */ /* 0x000fe400078e0213 */
[----:B------:R-:W-:-:S04]  /*4470*/  IMAD R50, R2, 0x1800, R49 ;  /* 0x0000180002327824 */ /* 0x000fc800078e0231 */
[----:B------:R-:W-:Y:S02]  /*4480*/  IMAD R52, R50, 0x2, R19 ;  /* 0x0000000232347824 */ /* 0x000fe400078e0213 */
[----:B------:R-:W1:Y:S04]  /*4490*/  LDS.128 R48, [R48+0x1c400] ;  /* 0x01c4000030307984 */ /* 0x000e680000000c00 */
[----:B------:R-:W2:Y:S01]  /*44a0*/  LDS.128 R52, [R52+0x1c400] ;  /* 0x01c4000034347984 */ /* 0x000ea20000000c00 */
[----:B------:R-:W-:Y:S05]  /*44b0*/  @P4 BRA `(.L_x_648) ;  /* 0x0000000400504947 */ /* 0x000fea0003800000 */
[--C-:B------:R-:W-:Y:S01]  /*44c0*/  SHF.R.U64 R32, R32, 0x10, R33.reuse ;  /* 0x0000001020207819 */ /* 0x100fe20000001221 */
[----:B------:R-:W-:Y:S01]  /*44d0*/  HADD2.F32 R120, -RZ, R120.H0_H0 ;  /* 0x20000078ff787230 */ /* 0x000fe20000004100 */
[----:B------:R-:W-:Y:S01]  /*44e0*/  SHF.R.U32.HI R112, RZ, 0x10, R33 ;  /* 0x00000010ff707819 */ /* 0x000fe20000011621 */
[----:B------:R-:W-:Y:S01]  /*44f0*/  HADD2.F32 R122, -RZ, R122.H0_H0 ;  /* 0x2000007aff7a7230 */ /* 0x000fe20000004100 */
[----:B------:R-:W-:Y:S02]  /*4500*/  SHF.R.U64 R33, R36, 0x10, R37 ;  /* 0x0000001024217819 */ /* 0x000fe40000001225 */
[--C-:B------:R-:W-:Y:S02]  /*4510*/  SHF.R.U64 R34, R34, 0x10, R35.reuse ;  /* 0x0000001022227819 */ /* 0x100fe40000001223 */
[----:B------:R-:W-:Y:S02]  /*4520*/  SHF.R.U32.HI R36, RZ, 0x10, R35 ;  /* 0x00000010ff247819 */ /* 0x000fe40000011623 */
[----:B------:R-:W-:-:S02]  /*4530*/  SHF.R.U64 R35, R38, 0x10, R39 ;  /* 0x0000001026237819 */ /* 0x000fc40000001227 */
[----:B------:R-:W-:Y:S01]  /*4540*/  SHF.R.U32.HI R117, RZ, 0x10, R37 ;  /* 0x00000010ff757819 */ /* 0x000fe20000011625 */
[----:B-1----:R-:W-:Y:S01]  /*4550*/  HADD2.F32 R37, -RZ, R49.H0_H0 ;  /* 0x20000031ff257230 */ /* 0x002fe20000004100 */
[----:B------:R-:W-:Y:S01]  /*4560*/  SHF.R.U32.HI R38, RZ, 0x10, R39 ;  /* 0x00000010ff267819 */ /* 0x000fe20000011627 */
[----:B--2---:R-:W-:Y:S02]  /*4570*/  HADD2.F32 R39, -RZ, R53.H0_H0 ;  /* 0x20000035ff277230 */ /* 0x004fe40000004100 */
[----:B------:R-:W-:Y:S02]  /*4580*/  HADD2.F32 R117, -RZ, R117.H0_H0 ;  /* 0x20000075ff757230 */ /* 0x000fe40000004100 */
[-C--:B------:R-:W-:Y:S01]  /*4590*/  FMUL.FTZ R126, R37, R120.reuse ;  /* 0x00000078257e7220 */ /* 0x080fe20000410000 */
[----:B------:R-:W-:Y:S02]  /*45a0*/  HADD2.F32 R49, -RZ, R49.H1_H1 ;  /* 0x30000031ff317230 */ /* 0x000fe40000004100 */
[----:B------:R-:W-:Y:S01]  /*45b0*/  FMUL.FTZ R124, R39, R120 ;  /* 0x00000078277c7220 */ /* 0x000fe20000410000 */
[----:B------:R-:W-:-:S02]  /*45c0*/  HADD2.F32 R120, -RZ, R53.H1_H1 ;  /* 0x30000035ff787230 */ /* 0x000fc40000004100 */
[-C--:B------:R-:W-:Y:S01]  /*45d0*/  FFMA.FTZ R39, R39, R122.reuse, R126 ;  /* 0x0000007a27277223 */ /* 0x080fe2000001007e */
[----:B------:R-:W-:Y:S02]  /*45e0*/  HADD2.F32 R53, -RZ, R112.H0_H0 ;  /* 0x20000070ff357230 */ /* 0x000fe40000004100 */
[----:B------:R-:W-:Y:S01]  /*45f0*/  FFMA.FTZ R37, R37, R122, -R124 ;  /* 0x0000007a25257223 */ /* 0x000fe2000001087c */
[--C-:B------:R-:W-:Y:S02]  /*4600*/  HADD2.F32 R124, -RZ, R123.reuse.H1_H1 ;  /* 0x3000007bff7c7230 */ /* 0x100fe40000004100 */
[-C--:B------:R-:W-:Y:S01]  /*4610*/  FMUL.FTZ R112, R120, R117.reuse ;  /* 0x0000007578707220 */ /* 0x080fe20000410000 */
[C---:B------:R-:W-:Y:S01]  /*4620*/  FMUL.FTZ R117, R49.reuse, R117 ;  /* 0x0000007531757220 */ /* 0x040fe20000410000 */
[----:B------:R-:W-:Y:S02]  /*4630*/  HADD2.F32 R122, -RZ, R123.H0_H0 ;  /* 0x2000007bff7a7230 */ /* 0x000fe40000004100 */
[----:B------:R-:W-:Y:S01]  /*4640*/  FFMA.FTZ R112, R49, R53, -R112 ;  /* 0x0000003531707223 */ /* 0x000fe20000010870 */
[----:B------:R-:W-:-:S02]  /*4650*/  HADD2.F32 R49, -RZ, R55.H0_H0 ;  /* 0x20000037ff317230 */ /* 0x000fc40000004100 */
[----:B------:R-:W-:Y:S01]  /*4660*/  FFMA.FTZ R120, R120, R53, R117 ;  /* 0x0000003578787223 */ /* 0x000fe20000010075 */
[----:B------:R-:W-:Y:S02]  /*4670*/  HADD2.F32 R117, -RZ, R51.H0_H0 ;  /* 0x20000033ff757230 */ /* 0x000fe40000004100 */
[----:B------:R-:W-:Y:S02]  /*4680*/  HADD2.F32 R53, -RZ, R55.H1_H1 ;  /* 0x30000037ff357230 */ /* 0x000fe40000004100 */
[-C--:B------:R-:W-:Y:S01]  /*4690*/  FMUL.FTZ R128, R49, R124.reuse ;  /* 0x0000007c31807220 */ /* 0x080fe20000410000 */
[----:B------:R-:W-:Y:S02]  /*46a0*/  HADD2.F32 R126, -RZ, R38.H0_H0 ;  /* 0x20000026ff7e7230 */ /* 0x000fe40000004100 */
[C---:B------:R-:W-:Y:S01]  /*46b0*/  FMUL.FTZ R130, R117.reuse, R124 ;  /* 0x0000007c75827220 */ /* 0x040fe20000410000 */
[----:B------:R-:W-:Y:S02]  /*46c0*/  HADD2.F32 R51, -RZ, R51.H1_H1 ;  /* 0x30000033ff337230 */ /* 0x000fe40000004100 */
[----:B------:R-:W-:Y:S01]  /*46d0*/  FFMA.FTZ R38, R117, R122, -R128 ;  /* 0x0000007a75267223 */ /* 0x000fe20000010880 */
[----:B------:R-:W-:-:S02]  /*46e0*/  HADD2.F32 R124, -RZ, R36.H0_H0 ;  /* 0x20000024ff7c7230 */ /* 0x000fc40000004100 */
[----:B------:R-:W-:Y:S01]  /*46f0*/  FMUL.FTZ R128, R53, R126 ;  /* 0x0000007e35807220 */ /* 0x000fe20000410000 */
[----:B------:R-:W-:Y:S01]  /*4700*/  FFMA.FTZ R36, R49, R122, R130 ;  /* 0x0000007a31247223 */ /* 0x000fe20000010082 */
[C---:B------:R-:W-:Y:S01]  /*4710*/  FMUL.FTZ R126, R51.reuse, R126 ;  /* 0x0000007e337e7220 */ /* 0x040fe20000410000 */
[----:B------:R-:W-:Y:S02]  /*4720*/  HADD2.F32 R117, -RZ, R33.H0_H0 ;  /* 0x20000021ff757230 */ /* 0x000fe40000004100 */
[-C--:B------:R-:W-:Y:S01]  /*4730*/  FFMA.FTZ R49, R51, R124.reuse, -R128 ;  /* 0x0000007c33317223 */ /* 0x080fe20000010880 */
[----:B------:R-:W-:Y:S02]  /*4740*/  HADD2.F32 R33, -RZ, R48.H0_H0 ;  /* 0x20000030ff217230 */ /* 0x000fe40000004100 */
[----:B------:R-:W-:Y:S01]  /*4750*/  FFMA.FTZ R51, R53, R124, R126 ;  /* 0x0000007c35337223 */ /* 0x000fe2000001007e */
[----:B------:R-:W-:Y:S01]  /*4760*/  HADD2.F32 R124, -RZ, R121.H1_H1 ;  /* 0x30000079ff7c7230 */ /* 0x000fe20000004100 */
[----:B------:R-:W-:Y:S01]  /*4770*/  F2FP.F16.F32.PACK_AB R37, R112, R37 ;  /* 0x000000257025723e */ /* 0x000fe200000000ff */
[--C-:B------:R-:W-:Y:S01]  /*4780*/  HADD2.F32 R53, -RZ, R52.reuse.H0_H0 ;  /* 0x20000034ff357230 */ /* 0x100fe20000004100 */
[----:B------:R-:W-:Y:S01]  /*4790*/  F2FP.F16.F32.PACK_AB R38, R49, R38 ;  /* 0x000000263126723e */ /* 0x000fe200000000ff */
[----:B------:R-:W-:Y:S01]  /*47a0*/  HADD2.F32 R52, -RZ, R52.H1_H1 ;  /* 0x30000034ff347230 */ /* 0x000fe20000004100 */
[----:B------:R-:W-:Y:S01]  /*47b0*/  F2FP.F16.F32.PACK_AB R39, R120, R39 ;  /* 0x000000277827723e */ /* 0x000fe200000000ff */
[----:B------:R-:W-:-:S02]  /*47c0*/  HADD2.F32 R48, -RZ, R48.H1_H1 ;  /* 0x30000030ff307230 */ /* 0x000fc40000004100 */
[----:B------:R-:W-:Y:S02]  /*47d0*/  HADD2.F32 R122, -RZ, R121.H0_H0 ;  /* 0x20000079ff7a7230 */ /* 0x000fe40000004100 */
[-C--:B------:R-:W-:Y:S01]  /*47e0*/  FMUL.FTZ R121, R52, R117.reuse ;  /* 0x0000007534797220 */ /* 0x080fe20000410000 */
[----:B------:R-:W-:Y:S02]  /*47f0*/  HADD2.F32 R55, -RZ, R32.H0_H0 ;  /* 0x20000020ff377230 */ /* 0x000fe40000004100 */
[-C--:B------:R-:W-:Y:S01]  /*4800*/  FMUL.FTZ R32, R53, R124.reuse ;  /* 0x0000007c35207220 */ /* 0x080fe20000410000 */
[C---:B------:R-:W-:Y:S01]  /*4810*/  FMUL.FTZ R124, R33.reuse, R124 ;  /* 0x0000007c217c7220 */ /* 0x040fe20000410000 */
[C---:B------:R-:W-:Y:S01]  /*4820*/  FMUL.FTZ R117, R48.reuse, R117 ;  /* 0x0000007530757220 */ /* 0x040fe20000410000 */
[----:B------:R-:W-:Y:S02]  /*4830*/  IMAD.MOV.U32 R49, RZ, RZ, R37 ;  /* 0x000000ffff317224 */ /* 0x000fe400078e0025 */
[-C--:B------:R-:W-:Y:S01]  /*4840*/  FFMA.FTZ R32, R33, R122.reuse, -R32 ;  /* 0x0000007a21207223 */ /* 0x080fe20000010820 */
[----:B------:R-:W-:Y:S01]  /*4850*/  FFMA.FTZ R33, R53, R122, R124 ;  /* 0x0000007a35217223 */ /* 0x000fe2000001007c */
[-C--:B------:R-:W-:Y:S01]  /*4860*/  FFMA.FTZ R53, R48, R55.reuse, -R121 ;  /* 0x0000003730357223 */ /* 0x080fe20000010879 */
[----:B------:R-:W-:Y:S01]  /*4870*/  FFMA.FTZ R48, R52, R55, R117 ;  /* 0x0000003734307223 */ /* 0x000fe20000010075 */
[----:B------:R-:W-:-:S02]  /*4880*/  HADD2.F32 R55, -RZ, R119.H1_H1 ;  /* 0x30000077ff377230 */ /* 0x000fc40000004100 */
[----:B------:R-:W-:Y:S02]  /*4890*/  HADD2.F32 R119, -RZ, R119.H0_H0 ;  /* 0x20000077ff777230 */ /* 0x000fe40000004100 */
[----:B------:R-:W-:Y:S02]  /*48a0*/  HADD2.F32 R121, -RZ, R35.H0_H0 ;  /* 0x20000023ff797230 */ /* 0x000fe40000004100 */
[----:B------:R-:W-:Y:S02]  /*48b0*/  HADD2.F32 R52, -RZ, R54.H0_H0 ;  /* 0x20000036ff347230 */ /* 0x000fe40000004100 */
[----:B------:R-:W-:Y:S02]  /*48c0*/  HADD2.F32 R35, -RZ, R50.H0_H0 ;  /* 0x20000032ff237230 */ /* 0x000fe40000004100 */
[----:B------:R-:W-:Y:S02]  /*48d0*/  HADD2.F32 R54, -RZ, R54.H1_H1 ;  /* 0x30000036ff367230 */ /* 0x000fe40000004100 */
[----:B------:R-:W-:-:S02]  /*48e0*/  HADD2.F32 R50, -RZ, R50.H1_H1 ;  /* 0x30000032ff327230 */ /* 0x000fc40000004100 */
[----:B------:R-:W-:Y:S02]  /*48f0*/  HADD2.F32 R117, -RZ, R34.H0_H0 ;  /* 0x20000022ff757230 */ /* 0x000fe40000004100 */
[-C--:B------:R-:W-:Y:S01]  /*4900*/  FMUL.FTZ R34, R52, R119.reuse ;  /* 0x0000007734227220 */ /* 0x080fe20000410000 */
[C---:B------:R-:W-:Y:S01]  /*4910*/  FMUL.FTZ R119, R35.reuse, R119 ;  /* 0x0000007723777220 */ /* 0x040fe20000410000 */
[-C--:B------:R-:W-:Y:S01]  /*4920*/  FMUL.FTZ R123, R54, R121.reuse ;  /* 0x00000079367b7220 */ /* 0x080fe20000410000 */
[----:B------:R-:W-:Y:S01]  /*4930*/  FMUL.FTZ R121, R50, R121 ;  /* 0x0000007932797220 */ /* 0x000fe20000410000 */
[-C--:B------:R-:W-:Y:S01]  /*4940*/  FFMA.FTZ R34, R35, R55.reuse, -R34 ;  /* 0x0000003723227223 */ /* 0x080fe20000010822 */
[----:B------:R-:W-:Y:S01]  /*4950*/  FFMA.FTZ R119, R52, R55, R119 ;  /* 0x0000003734777223 */ /* 0x000fe20000010077 */
[----:B------:R-:W-:Y:S01]  /*4960*/  F2FP.F16.F32.PACK_AB R55, R51, R36 ;  /* 0x000000243337723e */ /* 0x000fe200000000ff */
[-C--:B------:R-:W-:Y:S01]  /*4970*/  FFMA.FTZ R123, R50, R117.reuse, -R123 ;  /* 0x00000075327b7223 */ /* 0x080fe2000001087b */
[----:B------:R-:W-:Y:S01]  /*4980*/  FFMA.FTZ R54, R54, R117, R121 ;  /* 0x0000007536367223 */ /* 0x000fe20000010079 */
[----:B------:R-:W-:Y:S01]  /*4990*/  F2FP.F16.F32.PACK_AB R36, R53, R32 ;  /* 0x000000203524723e */ /* 0x000fe200000000ff */
[----:B------:R-:W-:Y:S01]  /*49a0*/  IMAD.MOV.U32 R53, RZ, RZ, R39 ;  /* 0x000000ffff357224 */ /* 0x000fe200078e0027 */
[----:B------:R-:W-:Y:S01]  /*49b0*/  F2FP.F16.F32.PACK_AB R52, R48, R33 ;  /* 0x000000213034723e */ /* 0x000fe200000000ff */
[----:B------:R-:W-:Y:S01]  /*49c0*/  IMAD.MOV.U32 R51, RZ, RZ, R38 ;  /* 0x000000ffff337224 */ /* 0x000fe200078e0026 */
[----:B------:R-:W-:Y:S01]  /*49d0*/  F2FP.F16.F32.PACK_AB R50, R123, R34 ;  /* 0x000000227b32723e */ /* 0x000fe200000000ff */
[----:B------:R-:W-:Y:S01]  /*49e0*/  IMAD.MOV.U32 R48, RZ, RZ, R36 ;  /* 0x000000ffff307224 */ /* 0x000fe200078e0024 */
[----:B------:R-:W-:-:S07]  /*49f0*/  F2FP.F16.F32.PACK_AB R54, R54, R119 ;  /* 0x000000773636723e */ /* 0x000fce00000000ff */
.L_x_648:
[----:B------:R-:W-:Y:S05]  /*4a00*/  BSYNC B2 ;  /* 0x0000000000027941 */ /* 0x000fea0003800000 */
.L_x_647:
[----:B------:R-:W-:Y:S02]  /*4a10*/  ISETP.GE.AND P5, PT, R113, R107, PT ;  /* 0x0000006b7100720c */ /* 0x000fe40003fa6270 */
[----:B------:R-:W-:-:S11]  /*4a20*/  P2R R33, PR, RZ, 0x1 ;  /* 0x00000001ff217803 */ /* 0x000fd60000000000 */
[--C-:B------:R-:W-:Y:S02]  /*4a30*/  @!P5 SHF.R.S32.HI R32, RZ, 0x1f, R113.reuse ;  /* 0x0000001fff20d819 */ /* 0x100fe40000011471 */
[----:B------:R-:W-:-:S04]  /*4a40*/  @!P5 IADD3 R104, P0, P6, R4, R104, R113 ;  /* 0x000000680468d210 */ /* 0x000fc80007e1e071 */
[----:B------:R-:W-:Y:S02]  /*4a50*/  @!P5 IADD3.X R111, R60, R111, R32, P0, P6 ;  /* 0x0000006f3c6fd210 */ /* 0x000fe400007ec420 */
[CC--:B------:R-:W-:Y:S02]  /*4a60*/  LEA R32, P6, R108.reuse, R98.reuse, 0x1 ;  /* 0x000000626c207211 */ /* 0x0c0fe400078c08ff */
[----:B------:R-:W-:Y:S02]  /*4a70*/  ISETP.NE.AND P0, PT, R33, RZ, PT ;  /* 0x000000ff2100720c */ /* 0x000fe40003f05270 */
[----:B------:R-:W-:Y:S02]  /*4a80*/  LEA.HI.X R33, R108, R99, R110, 0x1, P6 ;  /* 0x000000636c217211 */ /* 0x000fe400030f0c6e */
[----:B------:R-:W-:-:S03]  /*4a90*/  @!P5 LEA R34, P6, R104, R98, 0x1 ;  /* 0x000000626822d211 */ /* 0x000fc600078c08ff */
[----:B-1----:R1:W-:Y:S01]  /*4aa0*/  STG.E.128 desc[UR40][R32.64], R48 ;  /* 0x0000003020007986 */ /* 0x0023e2000c101d28 */
[----:B------:R-:W-:-:S05]  /*4ab0*/  @!P5 LEA.HI.X R35, R104, R99, R111, 0x1, P6 ;  /* 0x000000636823d211 */ /* 0x000fca00030f0c6f */
[----:B--2---:R1:W-:Y:S04]  /*4ac0*/  @!P5 STG.E.128 desc[UR40][R34.64], R52 ;  /* 0x000000342200d986 */ /* 0x0043e8000c101d28 */
.L_x_646:
[----:B------:R-:W-:Y:S05]  /*4ad0*/  BSYNC B1 ;  /* 0x0000000000017941 */ /* 0x000fea0003800000 */
.L_x_645:
[----:B------:R-:W-:Y:S01]  /*4ae0*/  ISETP.GE.OR P5, PT, R216, R97, P1 ;  /* 0x00000061d800720c */ /* 0x000fe20000fa6670 */
[-C--:B-12---:R-:W-:Y:S02]  /*4af0*/  IMAD R32, R72, R102.reuse, RZ ;  /* 0x0000006648207224 */ /* 0x086fe400078e02ff */
[----:B------:R-:W-:-:S04]  /*4b00*/  IMAD.WIDE.U32 R100, R216, R102, R100 ;  /* 0x00000066d8647225 */ /* 0x000fc800078e0064 */
[----:B------:R-:W-:-:S06]  /*4b10*/  IMAD R51, R216, R103, R32 ;  /* 0x00000067d8337224 */ /* 0x000fcc00078e0220 */
[----:B------:R-:W-:Y:S05]  /*4b20*/  @P5 BRA `(.L_x_635) ;  /* 0x0000000800405947 */ /* 0x000fea0003800000 */
[----:B------:R-:W-:Y:S01]  /*4b30*/  IMAD.IADD R51, R101, 0x1, R51 ;  /* 0x0000000165337824 */ /* 0x000fe200078e0233 */
[----:B------:R-:W-:Y:S01]  /*4b40*/  IADD3 R32, P5, P6, R4, R100, R84 ;  /* 0x0000006404207210 */ /* 0x000fe20007ebe054 */
[----:B------:R-:W-:Y:S01]  /*4b50*/  BSSY B1, `(.L_x_649) ;  /* 0x0000069000017945 */ /* 0x000fe20003800000 */
[----:B------:R-:W-:Y:S02]  /*4b60*/  SEL R109, R74, R109, !P0 ;  /* 0x0000006d4a6d7207 */ /* 0x000fe40004000000 */
[----:B------:R-:W-:Y:S02]  /*4b70*/  IADD3.X R33, R60, R51, R86, P5, P6 ;  /* 0x000000333c217210 */ /* 0x000fe40002fec456 */
[C---:B------:R-:W-:Y:S02]  /*4b80*/  LEA R48, P5, R32.reuse, R98, 0x1 ;  /* 0x0000006220307211 */ /* 0x040fe400078a08ff */
[----:B------:R-:W-:Y:S02]  /*4b90*/  SHF.R.U32.HI R34, RZ, 0x3, R205 ;  /* 0x00000003ff227819 */ /* 0x000fe400000116cd */
[----:B------:R-:W-:-:S02]  /*4ba0*/  LEA.HI.X R49, R32, R99, R33, 0x1, P5 ;  /* 0x0000006320317211 */ /* 0x000fc400028f0c21 */
[----:B------:R-:W-:-:S04]  /*4bb0*/  SHF.R.S32.HI R32, RZ, 0x1f, R109 ;  /* 0x0000001fff207819 */ /* 0x000fc8000001146d */
[----:B------:R-:W-:-:S04]  /*4bc0*/  LEA.HI R32, R32, R109, RZ, 0x4 ;  /* 0x0000006d20207211 */ /* 0x000fc800078f20ff */
[----:B------:R-:W-:-:S05]  /*4bd0*/  LEA.HI.SX32 R32, R32, R83, 0x1c ;  /* 0x0000005320207211 */ /* 0x000fca00078fe2ff */
[----:B------:R-:W-:-:S05]  /*4be0*/  IMAD.SHL.U32 R50, R32, 0x8, RZ ;  /* 0x0000000820327824 */ /* 0x000fca00078e00ff */
[----:B------:R-:W-:-:S04]  /*4bf0*/  LOP3.LUT R32, R205, 0x38, R50, 0xf8, !PT ;  /* 0x00000038cd207812 */ /* 0x000fc800078ef832 */
[----:B------:R-:W-:Y:S01]  /*4c00*/  LOP3.LUT R33, R32, R34, RZ, 0x3c, !PT ;  /* 0x0000002220217212 */ /* 0x000fe200078e3cff */
[----:B------:R-:W-:-:S04]  /*4c10*/  IMAD R32, R2, 0x1800, R87 ;  /* 0x0000180002207824 */ /* 0x000fc800078e0257 */
[----:B------:R-:W-:Y:S02]  /*4c20*/  IMAD.IADD R33, R208, 0x1, R33 ;  /* 0x00000001d0217824 */ /* 0x000fe400078e0221 */
[----:B------:R-:W-:Y:S02]  /*4c30*/  IMAD R32, R32, 0x2, R19 ;  /* 0x0000000220207824 */ /* 0x000fe400078e0213 */
[----:B------:R-:W-:-:S04]  /*4c40*/  IMAD R34, R2, 0x1800, R33 ;  /* 0x0000180002227824 */ /* 0x000fc800078e0221 */
[----:B------:R-:W-:Y:S02]  /*4c50*/  IMAD R36, R34, 0x2, R19 ;  /* 0x0000000222247824 */ /* 0x000fe400078e0213 */
[----:B------:R-:W1:Y:S04]  /*4c60*/  LDS.128 R32, [R32+0x1c400] ;  /* 0x01c4000020207984 */ /* 0x000e680000000c00 */
[----:B------:R-:W2:Y:S01]  /*4c70*/  LDS.128 R36, [R36+0x1c400] ;  /* 0x01c4000024247984 */ /* 0x000ea20000000c00 */
[----:B------:R-:W-:Y:S05]  /*4c80*/  @P4 BRA `(.L_x_650) ;  /* 0x0000000400544947 */ /* 0x000fea0003800000 */
[--C-:B------:R-:W-:Y:S01]  /*4c90*/  SHF.R.U64 R40, R40, 0x10, R41.reuse ;  /* 0x0000001028287819 */ /* 0x100fe20000001229 */
[--C-:B------:R-:W-:Y:S01]  /*4ca0*/  HADD2.F32 R52, -RZ, R118.reuse.H0_H0 ;  /* 0x20000076ff347230 */ /* 0x100fe20000004100 */
[----:B------:R-:W-:Y:S01]  /*4cb0*/  SHF.R.U32.HI R53, RZ, 0x10, R41 ;  /* 0x00000010ff357819 */ /* 0x000fe20000011629 */
[----:B------:R-:W-:Y:S01]  /*4cc0*/  HADD2.F32 R118, -RZ, R118.H1_H1 ;  /* 0x30000076ff767230 */ /* 0x000fe20000004100 */
[----:B------:R-:W-:Y:S01]  /*4cd0*/  SHF.R.U64 R41, R42, 0x10, R43 ;  /* 0x000000102a297819 */ /* 0x000fe2000000122b */
[----:B------:R-:W-:Y:S01]  /*4ce0*/  HADD2.F32 R40, -RZ, R40.H0_H0 ;  /* 0x20000028ff287230 */ /* 0x000fe20000004100 */
[----:B------:R-:W-:Y:S01]  /*4cf0*/  SHF.R.U64 R42, R46, 0x10, R47 ;  /* 0x000000102e2a7819 */ /* 0x000fe2000000122f */
[----:B--2---:R-:W-:Y:S01]  /*4d00*/  IMAD.MOV.U32 R46, RZ, RZ, R37 ;  /* 0x000000ffff2e7224 */ /* 0x004fe200078e0025 */
[----:B------:R-:W-:Y:S01]  /*4d10*/  SHF.R.U32.HI R55, RZ, 0x10, R45 ;  /* 0x00000010ff377819 */ /* 0x000fe2000001162d */
[----:B-1----:R-:W-:Y:S01]  /*4d20*/  IMAD.MOV.U32 R37, RZ, RZ, R35 ;  /* 0x000000ffff257224 */ /* 0x002fe200078e0023 */
[----:B------:R-:W-:Y:S01]  /*4d30*/  SHF.R.U32.HI R102, RZ, 0x10, R47 ;  /* 0x00000010ff667819 */ /* 0x000fe2000001162f */
[----:B------:R-:W-:Y:S01]  /*4d40*/  HADD2.F32 R35, -RZ, R33.H0_H0 ;  /* 0x20000021ff237230 */ /* 0x000fe20000004100 */
[----:B------:R-:W-:Y:S01]  /*4d50*/  SHF.R.U64 R44, R44, 0x10, R45 ;  /* 0x000000102c2c7819 */ /* 0x000fe2000000122d */
[----:B------:R-:W-:Y:S01]  /*4d60*/  HADD2.F32 R55, -RZ, R55.H0_H0 ;  /* 0x20000037ff377230 */ /* 0x000fe20000004100 */
[----:B------:R-:W-:Y:S01]  /*4d70*/  MOV R47, R39 ;  /* 0x00000027002f7202 */ /* 0x000fe20000000f00 */
[----:B------:R-:W-:Y:S01]  /*4d80*/  HADD2.F32 R39, -RZ, R46.H0_H0 ;  /* 0x2000002eff277230 */ /* 0x000fe20000004100 */
[----:B------:R-:W-:Y:S01]  /*4d90*/  SHF.R.U32.HI R45, RZ, 0x10, R43 ;  /* 0x00000010ff2d7819 */ /* 0x000fe2000001162b */
[----:B------:R-:W-:-:S02]  /*4da0*/  IMAD.MOV.U32 R43, RZ, RZ, R36 ;  /* 0x000000ffff2b7224 */ /* 0x000fc400078e0024 */
[----:B------:R-:W-:Y:S02]  /*4db0*/  HADD2.F32 R46, -RZ, R46.H1_H1 ;  /* 0x3000002eff2e7230 */ /* 0x000fe40000004100 */
[-C--:B------:R-:W-:Y:S01]  /*4dc0*/  FMUL.FTZ R54, R39, R118.reuse ;  /* 0x0000007627367220 */ /* 0x080fe20000410000 */
[----:B------:R-:W-:Y:S02]  /*4dd0*/  HADD2.F32 R36, -RZ, R33.H1_H1 ;  /* 0x30000021ff247230 */ /* 0x000fe40000004100 */
[C---:B------:R-:W-:Y:S01]  /*4de0*/  FMUL.FTZ R118, R35.reuse, R118 ;  /* 0x0000007623767220 */ /* 0x040fe20000410000 */
[----:B------:R-:W-:Y:S02]  /*4df0*/  HADD2.F32 R53, -RZ, R53.H0_H0 ;  /* 0x20000035ff357230 */ /* 0x000fe40000004100 */
[-C--:B------:R-:W-:Y:S01]  /*4e00*/  FMUL.FTZ R103, R46, R55.reuse ;  /* 0x000000372e677220 */ /* 0x080fe20000410000 */
[----:B------:R-:W-:Y:S01]  /*4e10*/  FFMA.FTZ R33, R35, R52, -R54 ;  /* 0x0000003423217223 */ /* 0x000fe20000010836 */
[----:B------:R-:W-:Y:S01]  /*4e20*/  FMUL.FTZ R55, R36, R55 ;  /* 0x0000003724377220 */ /* 0x000fe20000410000 */
[----:B------:R-:W-:-:S02]  /*4e30*/  HADD2.F32 R54, -RZ, R116.H0_H0 ;  /* 0x20000074ff367230 */ /* 0x000fc40000004100 */
[-C--:B------:R-:W-:Y:S01]  /*4e40*/  FFMA.FTZ R36, R36, R53.reuse, -R103 ;  /* 0x0000003524247223 */ /* 0x080fe20000010867 */
[----:B------:R-:W-:Y:S01]  /*4e50*/  FFMA.FTZ R35, R39, R52, R118 ;  /* 0x0000003427237223 */ /* 0x000fe20000010076 */
[----:B------:R-:W-:Y:S01]  /*4e60*/  FFMA.FTZ R46, R46, R53, R55 ;  /* 0x000000352e2e7223 */ /* 0x000fe20000010037 */
[----:B------:R-:W-:Y:S02]  /*4e70*/  HADD2.F32 R116, -RZ, R116.H1_H1 ;  /* 0x30000074ff747230 */ /* 0x000fe40000004100 */
[----:B------:R-:W-:Y:S01]  /*4e80*/  HADD2.F32 R53, -RZ, R47.H0_H0 ;  /* 0x2000002fff357230 */ /* 0x000fe20000004100 */
[----:B------:R-:W-:Y:S01]  /*4e90*/  F2FP.F16.F32.PACK_AB R33, R36, R33 ;  /* 0x000000212421723e */ /* 0x000fe200000000ff */
[----:B------:R-:W-:Y:S02]  /*4ea0*/  HADD2.F32 R39, -RZ, R37.H0_H0 ;  /* 0x20000025ff277230 */ /* 0x000fe40000004100 */
[----:B------:R-:W-:Y:S02]  /*4eb0*/  HADD2.F32 R47, -RZ, R47.H1_H1 ;  /* 0x3000002fff2f7230 */ /* 0x000fe40000004100 */
[----:B------:R-:W-:-:S02]  /*4ec0*/  HADD2.F32 R55, -RZ, R102.H0_H0 ;  /* 0x20000066ff377230 */ /* 0x000fc40000004100 */
[-C--:B------:R-:W-:Y:S01]  /*4ed0*/  FMUL.FTZ R102, R53, R116.reuse ;  /* 0x0000007435667220 */ /* 0x080fe20000410000 */
[----:B------:R-:W-:Y:S02]  /*4ee0*/  HADD2.F32 R52, -RZ, R37.H1_H1 ;  /* 0x30000025ff347230 */ /* 0x000fe40000004100 */
[----:B------:R-:W-:Y:S01]  /*4ef0*/  FMUL.FTZ R116, R39, R116 ;  /* 0x0000007427747220 */ /* 0x000fe20000410000 */
[----:B------:R-:W-:Y:S02]  /*4f00*/  HADD2.F32 R45, -RZ, R45.H0_H0 ;  /* 0x2000002dff2d7230 */ /* 0x000fe40000004100 */
[-C--:B------:R-:W-:Y:S01]  /*4f10*/  FMUL.FTZ R103, R47, R55.reuse ;  /* 0x000000372f677220 */ /* 0x080fe20000410000 */
[-C--:B------:R-:W-:Y:S01]  /*4f20*/  FFMA.FTZ R37, R39, R54.reuse, -R102 ;  /* 0x0000003627257223 */ /* 0x080fe20000010866 */
[C---:B------:R-:W-:Y:S01]  /*4f30*/  FMUL.FTZ R104, R52.reuse, R55 ;  /* 0x0000003734687220 */ /* 0x040fe20000410000 */
[----:B------:R-:W-:Y:S01]  /*4f40*/  FFMA.FTZ R39, R53, R54, R116 ;  /* 0x0000003635277223 */ /* 0x000fe20000010074 */
[----:B------:R-:W-:Y:S01]  /*4f50*/  FFMA.FTZ R52, R52, R45, -R103 ;  /* 0x0000002d34347223 */ /* 0x000fe20000010867 */
[----:B------:R-:W-:-:S02]  /*4f60*/  HADD2.F32 R55, -RZ, R44.H0_H0 ;  /* 0x2000002cff377230 */ /* 0x000fc40000004100 */
[----:B------:R-:W-:Y:S01]  /*4f70*/  FFMA.FTZ R54, R47, R45, R104 ;  /* 0x0000002d2f367223 */ /* 0x000fe20000010068 */
[----:B------:R-:W-:Y:S02]  /*4f80*/  HADD2.F32 R53, -RZ, R115.H1_H1 ;  /* 0x30000073ff357230 */ /* 0x000fe40000004100 */
[--C-:B------:R-:W-:Y:S01]  /*4f90*/  HADD2.F32 R45, -RZ, R43.reuse.H0_H0 ;  /* 0x2000002bff2d7230 */ /* 0x100fe20000004100 */
[----:B------:R-:W-:Y:S01]  /*4fa0*/  F2FP.F16.F32.PACK_AB R52, R52, R37 ;  /* 0x000000253434723e */ /* 0x000fe200000000ff */
[--C-:B------:R-:W-:Y:S01]  /*4fb0*/  HADD2.F32 R44, -RZ, R32.reuse.H0_H0 ;  /* 0x20000020ff2c7230 */ /* 0x100fe20000004100 */
[----:B------:R-:W-:Y:S01]  /*4fc0*/  F2FP.F16.F32.PACK_AB R37, R46, R35 ;  /* 0x000000232e25723e */ /* 0x000fe200000000ff */
[----:B------:R-:W-:Y:S02]  /*4fd0*/  HADD2.F32 R43, -RZ, R43.H1_H1 ;  /* 0x3000002bff2b7230 */ /* 0x000fe40000004100 */
[----:B------:R-:W-:Y:S01]  /*4fe0*/  FMUL.FTZ R103, R45, R53 ;  /* 0x000000352d677220 */ /* 0x000fe20000410000 */
[----:B------:R-:W-:-:S02]  /*4ff0*/  HADD2.F32 R32, -RZ, R32.H1_H1 ;  /* 0x30000020ff207230 */ /* 0x000fc40000004100 */
[----:B------:R-:W-:Y:S01]  /*5000*/  FMUL.FTZ R102, R44, R53 ;  /* 0x000000352c667220 */ /* 0x000fe20000410000 */
[----:B------:R-:W-:Y:S02]  /*5010*/  HADD2.F32 R47, -RZ, R114.H1_H1 ;  /* 0x30000072ff2f7230 */ /* 0x000fe40000004100 */
[-C--:B------:R-:W-:Y:S01]  /*5020*/  FMUL.FTZ R53, R43, R55.reuse ;  /* 0x000000372b357220 */ /* 0x080fe20000410000 */
[----:B------:R-:W-:Y:S02]  /*5030*/  HADD2.F32 R115, -RZ, R115.H0_H0 ;  /* 0x20000073ff737230 */ /* 0x000fe40000004100 */
[----:B------:R-:W-:Y:S01]  /*5040*/  FMUL.FTZ R104, R32, R55 ;  /* 0x0000003720687220 */ /* 0x000fe20000410000 */
[----:B------:R-:W-:Y:S02]  /*5050*/  HADD2.F32 R41, -RZ, R41.H0_H0 ;  /* 0x20000029ff297230 */ /* 0x000fe40000004100 */
[-C--:B------:R-:W-:Y:S01]  /*5060*/  FFMA.FTZ R103, R44, R47.reuse, -R103 ;  /* 0x0000002f2c677223 */ /* 0x080fe20000010867 */
[----:B------:R-:W-:Y:S01]  /*5070*/  FFMA.FTZ R102, R45, R47, R102 ;  /* 0x0000002f2d667223 */ /* 0x000fe20000010066 */
[-C--:B------:R-:W-:Y:S01]  /*5080*/  FFMA.FTZ R44, R32, R40.reuse, -R53 ;  /* 0x00000028202c7223 */ /* 0x080fe20000010835 */
[----:B------:R-:W-:Y:S01]  /*5090*/  FFMA.FTZ R47, R43, R40, R104 ;  /* 0x000000282b2f7223 */ /* 0x000fe20000010068 */
[----:B------:R-:W-:Y:S01]  /*50a0*/  HADD2.F32 R40, -RZ, R38.H0_H0 ;  /* 0x20000026ff287230 */ /* 0x000fe20000004100 */
[----:B------:R-:W-:Y:S01]  /*50b0*/  F2FP.F16.F32.PACK_AB R39, R54, R39 ;  /* 0x000000273627723e */ /* 0x000fe200000000ff */
[----:B------:R-:W-:-:S02]  /*50c0*/  HADD2.F32 R45, -RZ, R42.H0_H0 ;  /* 0x2000002aff2d7230 */ /* 0x000fc40000004100 */
[----:B------:R-:W-:Y:S02]  /*50d0*/  HADD2.F32 R32, -RZ, R34.H0_H0 ;  /* 0x20000022ff207230 */ /* 0x000fe40000004100 */
[-C--:B------:R-:W-:Y:S01]  /*50e0*/  FMUL.FTZ R53, R40, R115.reuse ;  /* 0x0000007328357220 */ /* 0x080fe20000410000 */
[----:B------:R-:W-:Y:S01]  /*50f0*/  HADD2.F32 R38, -RZ, R38.H1_H1 ;  /* 0x30000026ff267230 */ /* 0x000fe20000004100 */
[----:B------:R-:W-:Y:S01]  /*5100*/  F2FP.F16.F32.PACK_AB R36, R47, R102 ;  /* 0x000000662f24723e */ /* 0x000fe200000000ff */
[----:B------:R-:W-:Y:S02]  /*5110*/  HADD2.F32 R34, -RZ, R34.H1_H1 ;  /* 0x30000022ff227230 */ /* 0x000fe40000004100 */
[----:B------:R-:W-:Y:S01]  /*5120*/  FMUL.FTZ R115, R32, R115 ;  /* 0x0000007320737220 */ /* 0x000fe20000410000 */
[----:B------:R-:W-:Y:S02]  /*5130*/  HADD2.F32 R43, -RZ, R114.H0_H0 ;  /* 0x20000072ff2b7230 */ /* 0x000fe40000004100 */
[----:B------:R-:W-:Y:S01]  /*5140*/  FMUL.FTZ R55, R38, R45 ;  /* 0x0000002d26377220 */ /* 0x000fe20000410000 */
[----:B------:R-:W-:-:S02]  /*5150*/  IMAD.MOV.U32 R35, RZ, RZ, R52 ;  /* 0x000000ffff237224 */ /* 0x000fc400078e0034 */
[----:B------:R-:W-:Y:S01]  /*5160*/  FMUL.FTZ R45, R34, R45 ;  /* 0x0000002d222d7220 */ /* 0x000fe20000410000 */
[-C--:B------:R-:W-:Y:S01]  /*5170*/  FFMA.FTZ R53, R32, R43.reuse, -R53 ;  /* 0x0000002b20357223 */ /* 0x080fe20000010835 */
[----:B------:R-:W-:Y:S01]  /*5180*/  FFMA.FTZ R115, R40, R43, R115 ;  /* 0x0000002b28737223 */ /* 0x000fe20000010073 */
[-C--:B------:R-:W-:Y:S01]  /*5190*/  FFMA.FTZ R34, R34, R41.reuse, -R55 ;  /* 0x0000002922227223 */ /* 0x080fe20000010837 */
[----:B------:R-:W-:Y:S01]  /*51a0*/  FFMA.FTZ R38, R38, R41, R45 ;  /* 0x0000002926267223 */ /* 0x000fe2000001002d */
[----:B------:R-:W-:-:S03]  /*51b0*/  F2FP.F16.F32.PACK_AB R32, R44, R103 ;  /* 0x000000672c20723e */ /* 0x000fc600000000ff */
[----:B------:R-:W-:Y:S02]  /*51c0*/  F2FP.F16.F32.PACK_AB R34, R34, R53 ;  /* 0x000000352222723e */ /* 0x000fe400000000ff */
[----:B------:R-:W-:-:S07]  /*51d0*/  F2FP.F16.F32.PACK_AB R38, R38, R115 ;  /* 0x000000732626723e */ /* 0x000fce00000000ff */
.L_x_650:
[----:B------:R-:W-:Y:S05]  /*51e0*/  BSYNC B1 ;  /* 0x0000000000017941 */ /* 0x000fea0003800000 */
.L_x_649:
[----:B-1----:R1:W-:Y:S01]  /*51f0*/  STG.E.128 desc[UR40][R48.64], R32 ;  /* 0x0000002030007986 */ /* 0x0023e2000c101d28 */
[----:B------:R-:W-:-:S13]  /*5200*/  ISETP.GE.AND P4, PT, R50, R107, PT ;  /* 0x0000006b3200720c */ /* 0x000fda0003f86270 */
[----:B------:R-:W-:Y:S05]  /*5210*/  @P4 BRA `(.L_x_635) ;  /* 0x0000000000844947 */ /* 0x000fea0003800000 */
[--C-:B-1----:R-:W-:Y:S02]  /*5220*/  SHF.R.S32.HI R32, RZ, 0x1f, R50.reuse ;  /* 0x0000001fff207819 */ /* 0x102fe40000011432 */
[----:B------:R-:W-:-:S04]  /*5230*/  IADD3 R50, P4, P5, R4, R100, R50 ;  /* 0x0000006404327210 */ /* 0x000fc80007d9e032 */
[----:B------:R-:W-:Y:S02]  /*5240*/  IADD3.X R51, R60, R51, R32, P4, P5 ;  /* 0x000000333c337210 */ /* 0x000fe400027ea420 */
[----:B------:R-:W-:-:S04]  /*5250*/  LEA R98, P4, R50, R98, 0x1 ;  /* 0x0000006232627211 */ /* 0x000fc800078808ff */
[----:B------:R-:W-:-:S05]  /*5260*/  LEA.HI.X R99, R50, R99, R51, 0x1, P4 ;  /* 0x0000006332637211 */ /* 0x000fca00020f0c33 */
[----:B--2---:R1:W-:Y:S01]  /*5270*/  STG.E.128 desc[UR40][R98.64], R36 ;  /* 0x0000002462007986 */ /* 0x0043e2000c101d28 */
[----:B------:R-:W-:Y:S05]  /*5280*/  BRA `(.L_x_635) ;  /* 0x0000000000687947 */ /* 0x000fea0003800000 */
.L_x_618:
[----:B------:R-:W-:-:S06]  /*5290*/  UISETP.NE.AND UP0, UPT, UR44, 0x3, UPT ;  /* 0x000000032c00788c */ /* 0x000fcc000bf05270 */
[----:B------:R-:W-:-:S13]  /*52a0*/  PLOP3.LUT P3, PT, PT, PT, UP0, 0x80, 0x0 ;  /* 0x000000000000781c */ /* 0x000fda0003f6f008 */
[----:B------:R-:W-:Y:S05]  /*52b0*/  @!P3 BRA `(.L_x_651) ;  /* 0x000000000004b947 */ /* 0x000fea0003800000 */
[----:B------:R-:W-:Y:S01]  /*52c0*/  BPT.TRAP 0x1 ;  /* 0x000000040000795c */ /* 0x000fe20000300000 */
.L_x_651:
[----:B------:R-:W-:Y:S01]  /*52d0*/  IMAD R95, R2, 0x8, R19 ;  /* 0x00000008025f7824 */ /* 0x000fe200078e0213 */
[----:B------:R-:W-:Y:S01]  /*52e0*/  SHF.L.U32 R106, R201, 0x1f, RZ ;  /* 0x0000001fc96a7819 */ /* 0x000fe200000006ff */
[----:B------:R-:W-:Y:S01]  /*52f0*/  IMAD R97, R27, -0x60, R24 ;  /* 0xffffffa01b617824 */ /* 0x000fe200078e0218 */
[----:B------:R-:W-:Y:S02]  /*5300*/  BSSY B1, `(.L_x_652) ;  /* 0x0000004000017945 */ /* 0x000fe40003800000 */
[----:B------:R-:W0:Y:S02]  /*5310*/  SYNCS.PHASECHK.TRANS64.TRYWAIT P4, [R95+URZ+0x22890], R106 ;  /* 0x0228906a5f0075a7 */ /* 0x000e24000808017f */
[----:B------:R-:W-:Y:S01]  /*5320*/  VIMNMX R97, R97, 0x60, PT ;  /* 0x0000006061617848 */ /* 0x000fe20003fe0100 */
[----:B0-----:R-:W-:Y:S06]  /*5330*/  @!P4 BRA `(.L_x_653) ;  /* 0x00000150008cc947 */ /* 0x001fec0003800000 */
.L_x_915:
[----:B------:R-:W-:Y:S05]  /*5340*/  BSYNC B1 ;  /* 0x0000000000017941 */ /* 0x000fea0003800000 */
.L_x_652:
[----:B------:R-:W-:Y:S01]  /*5350*/  ISETP.GE.AND P4, PT, R18, R97, PT ;  /* 0x000000611200720c */ /* 0x000fe20003f86270 */
[----:B------:R-:W-:-:S12]  /*5360*/  BSSY B1, `(.L_x_654) ;  /* 0x0000006000017945 */ /* 0x000fd80003800000 */
[----:B------:R-:W-:Y:S05]  /*5370*/  @P4 BRA `(.L_x_655) ;  /* 0x0000000000104947 */ /* 0x000fea0003800000 */
[----:B------:R-:W1:Y:S04]  /*5380*/  @!P1 LDS.128 R32, [R104] ;  /* 0x0000000068209984 */ /* 0x000e680000000c00 */
[----:B------:R-:W2:Y:S04]  /*5390*/  @!P2 LDS.128 R36, [R103] ;  /* 0x000000006724a984 */ /* 0x000ea80000000c00 */
[----:B-1----:R1:W-:Y:S04]  /*53a0*/  @!P1 STG.E.128 desc[UR40][R42.64], R32 ;  /* 0x000000202a009986 */ /* 0x0023e8000c101d28 */
[----:B--2---:R1:W-:Y:S02]  /*53b0*/  @!P2 STG.E.128 desc[UR40][R42.64+0x40], R36 ;  /* 0x000040242a00a986 */ /* 0x0043e4000c101d28 */
.L_x_655:
[----:B------:R-:W-:Y:S05]  /*53c0*/  BSYNC B1 ;  /* 0x0000000000017941 */ /* 0x000fea0003800000 */
.L_x_654:
[----:B------:R-:W-:-:S13]  /*53d0*/  ISETP.GE.AND P4, PT, R216, R97, PT ;  /* 0x00000061d800720c */ /* 0x000fda0003f86270 */
[----:B------:R-:W-:Y:S05]  /*53e0*/  @P4 BRA `(.L_x_635) ;  /* 0x0000000000104947 */ /* 0x000fea0003800000 */
[----:B-1----:R-:W1:Y:S04]  /*53f0*/  @!P1 LDS.128 R32, [R104+0x2000] ;  /* 0x0020000068209984 */ /* 0x002e680000000c00 */
[----:B------:R-:W2:Y:S04]  /*5400*/  @!P2 LDS.128 R36, [R103+0x2000] ;  /* 0x002000006724a984 */ /* 0x000ea80000000c00 */
[----:B-1----:R1:W-:Y:S04]  /*5410*/  @!P1 STG.E.128 desc[UR40][R40.64], R32 ;  /* 0x0000002028009986 */ /* 0x0023e8000c101d28 */
[----:B--2---:R1:W-:Y:S02]  /*5420*/  @!P2 STG.E.128 desc[UR40][R40.64+0x40], R36 ;  /* 0x000040242800a986 */ /* 0x0043e4000c101d28 */
.L_x_635:
[----:B------:R-:W-:Y:S05]  /*5430*/  BSYNC B0 ;  /* 0x0000000000007941 */ /* 0x000fea0003800000 */
.L_x_617:
[----:B-1234-:R-:W1:Y:S01]  /*5440*/  S2R R32, SR_TID.X ;  /* 0x0000000000207919 */ /* 0x01ee620000002100 */
[----:B------:R-:W-:Y:S01]  /*5450*/  @!PT LDS RZ, [RZ] ;  /* 0x00000000fffff984 */ /* 0x000fe20000000800 */
[----:B------:R-:W-:Y:S01]  /*5460*/  @!PT LDS RZ, [RZ] ;  /* 0x00000000fffff984 */ /* 0x000fe20000000800 */
[----:B------:R-:W-:Y:S01]  /*5470*/  @!PT LDS RZ, [RZ] ;  /* 0x00000000fffff984 */ /* 0x000fe20000000800 */
[----:B------:R-:W-:Y:S01]  /*5480*/  @!PT LDS RZ, [RZ] ;  /* 0x00000000fffff984 */ /* 0x000fe20000000800 */
[----:B------:R2:W-:Y:S06]  /*5490*/  MEMBAR.ALL.CTA ;  /* 0x0000000000007992 */ /* 0x0005ec0000008000 */
[----:B--2---:R-:W2:Y:S01]  /*54a0*/  FENCE.VIEW.ASYNC.S ;  /* 0x00000000000073c6 */ /* 0x004ea20000000000 */
[----:B------:R-:W-:Y:S05]  /*54b0*/  WARPSYNC.ALL ;  /* 0x0000000000007948 */ /* 0x000fea0003800000 */
[----:B------:R-:W-:Y:S01]  /*54c0*/  BSSY B0, `(.L_x_656) ;  /* 0x0000009000007945 */ /* 0x000fe20003800000 */
[----:B-1----:R-:W-:Y:S01]  /*54d0*/  LOP3.LUT R32, R32, 0x7f, RZ, 0xc0, !PT ;  /* 0x0000007f20207812 */ /* 0x002fe200078ec0ff */
[----:B--2---:R1:W-:Y:S03]  /*54e0*/  BAR.SYNC.DEFER_BLOCKING R73, 0x80 ;  /* 0x000200490000751d */ /* 0x0043e60000010000 */
[----:B------:R-:W-:-:S13]  /*54f0*/  ISETP.NE.AND P4, PT, R32, RZ, PT ;  /* 0x000000ff2000720c */ /* 0x000fda0003f85270 */
[----:B------:R-:W-:-:S05]  /*5500*/  @!P4 VIADD R32, R95, 0x228a0 ;  /* 0x000228a05f20c836 */ /* 0x000fca0000000000 */
[----:B------:R-:W-:-:S04]  /*5510*/  @!P4 PRMT R32, RZ, 0x654, R32 ;  /* 0x00000654ff20c816 */ /* 0x000fc80000000020 */
[----:B------:R1:W-:Y:S01]  /*5520*/  @!P4 SYNCS.ARRIVE.TRANS64.RED.A1T0 RZ, [R32+URZ], RZ ;  /* 0x000000ff20ffc9a7 */ /* 0x0003e2000810043f */
[----:B------:R-:W-:Y:S05]  /*5530*/  @!P3 BRA `(.L_x_657) ;  /* 0x000000000004b947 */ /* 0x000fea0003800000 */
[----:B------:R-:W-:Y:S01]  /*5540*/  BPT.TRAP 0x1 ;  /* 0x000000040000795c */ /* 0x000fe20000300000 */
.L_x_657:
[----:B------:R-:W-:Y:S05]  /*5550*/  BSYNC B0 ;  /* 0x0000000000007941 */ /* 0x000fea0003800000 */
.L_x_656:
[----:B------:R-:W2:Y:S01]  /*5560*/  SYNCS.PHASECHK.TRANS64.TRYWAIT P3, [R95+URZ+0x228b0], R106 ;  /* 0x0228b06a5f0075a7 */ /* 0x000ea2000806017f */
[----:B------:R-:W-:Y:S01]  /*5570*/  IMAD R41, R2, 0x6000, R89 ;  /* 0x0000600002297824 */ /* 0x000fe200078e0259 */
[----:B------:R-:W-:Y:S01]  /*5580*/  ULDC UR45, c[0x0][0x320] ;  /* 0x0000c800002d7ab9 */ /* 0x000fe20000000800 */
[----:B------:R-:W-:Y:S01]  /*5590*/  ULDC.64 UR42, c[0x0][0x328] ;  /* 0x0000ca00002a7ab9 */ /* 0x000fe20000000a00 */
[----:B------:R-:W-:Y:S01]  /*55a0*/  ULDC.64 UR38, c[0x0][0x318] ;  /* 0x0000c60000267ab9 */ /* 0x000fe20000000a00 */
[----:B------:R-:W-:Y:S01]  /*55b0*/  BSSY B0, `(.L_x_658) ;  /* 0x0000003000007945 */ /* 0x000fe20003800000 */
[----:B------:R-:W-:-:S03]  /*55c0*/  IMAD.IADD R40, R88, 0x1, R41 ;  /* 0x0000000158287824 */ /* 0x000fc600078e0229 */
[----:B--2---:R-:W-:Y:S05]  /*55d0*/  @!P3 BRA `(.L_x_659) ;  /* 0x0000014c00f8b947 */ /* 0x004fea0003800000 */
.L_x_916:
[----:B------:R-:W-:Y:S05]  /*55e0*/  BSYNC B0 ;  /* 0x0000000000007941 */ /* 0x000fea0003800000 */
.L_x_658:
[----:B------:R-:W-:Y:S01]  /*55f0*/  ISETP.GE.AND P3, PT, R18, R97, PT ;  /* 0x000000611200720c */ /* 0x000fe20003f66270 */
[----:B------:R-:W-:Y:S01]  /*5600*/  BSSY B0, `(.L_x_660) ;  /* 0x0000025000007945 */ /* 0x000fe20003800000 */
[----:B------:R-:W-:Y:S02]  /*5610*/  IMAD R41, R41, 0x2, R25 ;  /* 0x0000000229297824 */ /* 0x000fe400078e0219 */
[----:B------:R-:W-:-:S04]  /*5620*/  IMAD.WIDE R36, R27, 0x60, R58 ;  /* 0x000000601b247825 */ /* 0x000fc800078e023a */
[----:B------:R-:W-:-:S05]  /*5630*/  IMAD R40, R40, 0x2, R25 ;  /* 0x0000000228287824 */ /* 0x000fca00078e0219 */
[----:B------:R-:W-:Y:S05]  /*5640*/  @P3 BRA `(.L_x_661) ;  /* 0x0000000000803947 */ /* 0x000fea0003800000 */
[----:B------:R-:W-:Y:S02]  /*5650*/  IMAD R35, R37, UR42, RZ ;  /* 0x0000002a25237c24 */ /* 0x000fe4000f8e02ff */
[----:B-1----:R-:W-:Y:S02]  /*5660*/  IMAD.MOV.U32 R32, RZ, RZ, R6 ;  /* 0x000000ffff207224 */ /* 0x002fe400078e0006 */
[----:B------:R-:W-:Y:S02]  /*5670*/  IMAD.MOV.U32 R33, RZ, RZ, R92 ;  /* 0x000000ffff217224 */ /* 0x000fe400078e005c */
[C---:B------:R-:W-:Y:S02]  /*5680*/  IMAD R35, R36.reuse, UR43, R35 ;  /* 0x0000002b24237c24 */ /* 0x040fe4000f8e0223 */
[----:B------:R-:W-:-:S04]  /*5690*/  IMAD.WIDE.U32 R32, R36, UR42, R32 ;  /* 0x0000002a24207c25 */ /* 0x000fc8000f8e0020 */
[----:B------:R-:W-:Y:S01]  /*56a0*/  IMAD.IADD R33, R33, 0x1, R35 ;  /* 0x0000000121217824 */ /* 0x000fe200078e0223 */
[----:B------:R-:W-:-:S04]  /*56b0*/  LEA R38, P3, R32, UR38, 0x1 ;  /* 0x0000002620267c11 */ /* 0x000fc8000f8608ff */
[----:B------:R-:W-:Y:S02]  /*56c0*/  LEA.HI.X R39, R32, UR39, R33, 0x1, P3 ;  /* 0x0000002720277c11 */ /* 0x000fe400098f0c21 */
[----:B------:R-:W-:-:S13]  /*56d0*/  ISETP.GE.AND P3, PT, R16, UR45, PT ;  /* 0x0000002d10007c0c */ /* 0x000fda000bf66270 */
[----:B------:R-:W1:Y:S04]  /*56e0*/  @!P3 LDS.128 R32, [R41] ;  /* 0x000000002920b984 */ /* 0x000e680000000c00 */
[----:B-1----:R-:W-:Y:S01]  /*56f0*/  @!P3 STG.E.128 desc[UR40][R38.64], R32 ;  /* 0x000000202600b986 */ /* 0x002fe2000c101d28 */
[----:B------:R-:W-:-:S13]  /*5700*/  ISETP.GE.AND P3, PT, R0, UR45, PT ;  /* 0x0000002d00007c0c */ /* 0x000fda000bf66270 */
[----:B------:R-:W1:Y:S04]  /*5710*/  @!P3 LDS.128 R32, [R40] ;  /* 0x000000002820b984 */ /* 0x000e680000000c00 */
[----:B-1----:R-:W-:Y:S01]  /*5720*/  @!P3 STG.E.128 desc[UR40][R38.64+0x40], R32 ;  /* 0x000040202600b986 */ /* 0x002fe2000c101d28 */
[----:B------:R-:W-:-:S13]  /*5730*/  ISETP.GE.AND P3, PT, R62, UR45, PT ;  /* 0x0000002d3e007c0c */ /* 0x000fda000bf66270 */
[----:B------:R-:W1:Y:S04]  /*5740*/  @!P3 LDS.128 R32, [R41+0x3000] ;  /* 0x003000002920b984 */ /* 0x000e680000000c00 */
        /* <DEDUP_REMOVED lines=10> */
[----:B------:R-:W-:-:S13]  /*57f0*/  ISETP.NE.AND P3, PT, R94, RZ, PT ;  /* 0x000000ff5e00720c */ /* 0x000fda0003f65270 */
[----:B------:R-:W1:Y:S04]  /*5800*/  @P3 LDS.128 R32, [R41+0x9000] ;  /* 0x0090000029203984 */ /* 0x000e680000000c00 */
[----:B-1----:R-:W-:Y:S01]  /*5810*/  @P3 STG.E.128 desc[UR40][R38.64+0x180], R32 ;  /* 0x0001802026003986 */ /* 0x002fe2000c101d28 */
[----:B------:R-:W-:-:S13]  /*5820*/  ISETP.NE.AND P3, PT, R93, RZ, PT ;  /* 0x000000ff5d00720c */ /* 0x000fda0003f65270 */
[----:B------:R-:W1:Y:S04]  /*5830*/  @P3 LDS.128 R32, [R40+0x9000] ;  /* 0x0090000028203984 */ /* 0x000e680000000c00 */
[----:B-1----:R3:W-:Y:S02]  /*5840*/  @P3 STG.E.128 desc[UR40][R38.64+0x1c0], R32 ;  /* 0x0001c02026003986 */ /* 0x0027e4000c101d28 */
.L_x_661:
[----:B------:R-:W-:Y:S05]  /*5850*/  BSYNC B0 ;  /* 0x0000000000007941 */ /* 0x000fea0003800000 */
.L_x_660:
[----:B------:R-:W-:Y:S01]  /*5860*/  ISETP.GE.AND P3, PT, R216, R97, PT ;  /* 0x00000061d800720c */ /* 0x000fe20003f66270 */
[----:B------:R-:W-:-:S12]  /*5870*/  BSSY B0, `(.L_x_662) ;  /* 0x0000024000007945 */ /* 0x000fd80003800000 */
[----:B------:R-:W-:Y:S05]  /*5880*/  @P3 BRA `(.L_x_663) ;  /* 0x0000000000883947 */ /* 0x000fea0003800000 */
[----:B---3--:R-:W-:Y:S01]  /*5890*/  IADD3 R35, P3, R36, 0x40, RZ ;  /* 0x0000004024237810 */ /* 0x008fe20007f7e0ff */
[----:B-1----:R-:W-:Y:S02]  /*58a0*/  IMAD.MOV.U32 R32, RZ, RZ, R6 ;  /* 0x000000ffff207224 */ /* 0x002fe400078e0006 */
[----:B------:R-:W-:Y:S02]  /*58b0*/  IMAD.MOV.U32 R33, RZ, RZ, R92 ;  /* 0x000000ffff217224 */ /* 0x000fe400078e005c */
[----:B------:R-:W-:Y:S02]  /*58c0*/  IMAD.X R36, RZ, RZ, R37, P3 ;  /* 0x000000ffff247224 */ /* 0x000fe400018e0625 */
[----:B------:R-:W-:-:S04]  /*58d0*/  IMAD.WIDE.U32 R32, R35, UR42, R32 ;  /* 0x0000002a23207c25 */ /* 0x000fc8000f8e0020 */
[----:B------:R-:W-:-:S04]  /*58e0*/  IMAD R36, R36, UR42, RZ ;  /* 0x0000002a24247c24 */ /* 0x000fc8000f8e02ff */
[----:B------:R-:W-:Y:S01]  /*58f0*/  IMAD R35, R35, UR43, R36 ;  /* 0x0000002b23237c24 */ /* 0x000fe2000f8e0224 */
[----:B------:R-:W-:-:S03]  /*5900*/  LEA R36, P3, R32, UR38, 0x1 ;  /* 0x0000002620247c11 */ /* 0x000fc6000f8608ff */
[----:B------:R-:W-:-:S05]  /*5910*/  IMAD.IADD R33, R33, 0x1, R35 ;  /* 0x0000000121217824 */ /* 0x000fca00078e0223 */
[----:B------:R-:W-:Y:S02]  /*5920*/  LEA.HI.X R37, R32, UR39, R33, 0x1, P3 ;  /* 0x0000002720257c11 */ /* 0x000fe400098f0c21 */
        /* <DEDUP_REMOVED lines=23> */
[----:B-1----:R4:W-:Y:S02]  /*5aa0*/  @P3 STG.E.128 desc[UR40][R36.64+0x1c0], R32 ;  /* 0x0001c02024003986 */ /* 0x0029e4000c101d28 */
.L_x_663:
[----:B------:R-:W-:Y:S05]  /*5ab0*/  BSYNC B0 ;  /* 0x0000000000007941 */ /* 0x000fea0003800000 */
.L_x_662:
[----:B------:R-:W-:Y:S01]  /*5ac0*/  @!PT LDS RZ, [RZ] ;  /* 0x00000000fffff984 */ /* 0x000fe20000000800 */
[----:B------:R-:W-:Y:S01]  /*5ad0*/  @!PT LDS RZ, [RZ] ;  /* 0x00000000fffff984 */ /* 0x000fe20000000800 */
[----:B------:R-:W-:Y:S01]  /*5ae0*/  @!PT LDS RZ, [RZ] ;  /* 0x00000000fffff984 */ /* 0x000fe20000000800 */
[----:B------:R-:W-:Y:S01]  /*5af0*/  @!PT LDS RZ, [RZ] ;  /* 0x00000000fffff984 */ /* 0x000fe20000000800 */
[----:B------:R5:W-:Y:S06]  /*5b00*/  MEMBAR.ALL.CTA ;  /* 0x0000000000007992 */ /* 0x000bec0000008000 */
[----:B-----5:R-:W5:Y:S02]  /*5b10*/  FENCE.VIEW.ASYNC.S ;  /* 0x00000000000073c6 */ /* 0x020f640000000000 */
[----:B-----5:R1:W-:Y:S01]  /*5b20*/  BAR.SYNC.DEFER_BLOCKING R73, 0x80 ;  /* 0x000200490000751d */ /* 0x0203e20000010000 */
[----:B------:R-:W-:Y:S01]  /*5b30*/  ISETP.NE.AND P5, PT, R96, RZ, PT ;  /* 0x000000ff6000720c */ /* 0x000fe20003fa5270 */
[----:B------:R-:W-:-:S02]  /*5b40*/  VIADD R2, R2, 0x1 ;  /* 0x0000000102027836 */ /* 0x000fc40000000000 */
[----:B0-2---:R-:W-:-:S03]  /*5b50*/  @!P4 VIADD R95, R95, 0x228c0 ;  /* 0x000228c05f5fc836 */ /* 0x005fc60000000000 */
[C---:B------:R-:W-:Y:S02]  /*5b60*/  ISETP.NE.AND P3, PT, R2.reuse, 0x2, PT ;  /* 0x000000020200780c */ /* 0x040fe40003f65270 */
[----:B------:R-:W-:Y:S02]  /*5b70*/  @!P4 PRMT R95, RZ, 0x654, R95 ;  /* 0x00000654ff5fc816 */ /* 0x000fe4000000005f */
[----:B-1-34-:R-:W-:Y:S02]  /*5b80*/  SEL R32, RZ, 0x1, P3 ;  /* 0x00000001ff207807 */ /* 0x01afe40001800000 */
[----:B------:R-:W-:Y:S02]  /*5b90*/  SEL R2, R2, RZ, P3 ;  /* 0x000000ff02027207 */ /* 0x000fe40001800000 */
[----:B------:R-:W-:Y:S01]  /*5ba0*/  LOP3.LUT R201, R201, R32, RZ, 0x3c, !PT ;  /* 0x00000020c9c97212 */ /* 0x000fe200078e3cff */
[----:B------:R0:W-:Y:S01]  /*5bb0*/  @!P4 SYNCS.ARRIVE.TRANS64.RED.A1T0 RZ, [R95+URZ], RZ ;  /* 0x000000ff5fffc9a7 */ /* 0x0001e2000810043f */
[----:B------:R-:W-:Y:S05]  /*5bc0*/  @P5 BRA `(.L_x_664) ;  /* 0xffffffcc00685947 */ /* 0x000fea000383ffff */
[----:B------:R-:W1:Y:S01]  /*5bd0*/  S2R R33, SR_TID.X ;  /* 0x0000000000217919 */ /* 0x000e620000002100 */
[----:B------:R-:W-:Y:S02]  /*5be0*/  PLOP3.LUT P0, PT, PT, PT, PT, 0x8, 0x0 ;  /* 0x000000000000781c */ /* 0x000fe40003f0e170 */
[----:B-1----:R-:W-:-:S04]  /*5bf0*/  SHF.R.U32.HI R33, RZ, 0x7, R33 ;  /* 0x00000007ff217819 */ /* 0x002fc80000011621 */
[----:B------:R-:W-:-:S13]  /*5c00*/  ISETP.NE.AND P5, PT, R33, 0x1, PT ;  /* 0x000000012100780c */ /* 0x000fda0003fa5270 */
[----:B------:R-:W-:Y:S06]  /*5c10*/  @!P5 BAR.ARV 0x9, 0x100 ;  /* 0x024400000000db1d */ /* 0x000fec0000002000 */
.L_x_612:
[----:B------:R-:W-:Y:S01]  /*5c20*/  IMAD.MOV.U32 R0, RZ, RZ, RZ ;  /* 0x000000ffff007224 */ /* 0x000fe200078e00ff */
[----:B------:R-:W-:Y:S06]  /*5c30*/  @P0 BRA `(.L_x_665) ;  /* 0x00000000000c0947 */ /* 0x000fec0003800000 */
[----:B------:R-:W1:Y:S01]  /*5c40*/  FENCE.VIEW.ASYNC.G ;  /* 0x00000000000073c6 */ /* 0x000e620000000100 */
[----:B------:R-:W-:Y:S05]  /*5c50*/  WARPSYNC.ALL ;  /* 0x0000000000007948 */ /* 0x000fea0003800000 */
[----:B-1----:R-:W-:Y:S06]  /*5c60*/  BAR.ARV 0xc, 0x180 ;  /* 0x0306000000007b1d */ /* 0x002fec0000002000 */
.L_x_665:
[----:B------:R-:W-:Y:S01]  /*5c70*/  ISETP.NE.AND P0, PT, R29, RZ, PT ;  /* 0x000000ff1d00720c */ /* 0x000fe20003f05270 */
[----:B------:R-:W-:-:S12]  /*5c80*/  BSSY B0, `(.L_x_666) ;  /* 0x000001f000007945 */ /* 0x000fd80003800000 */
[----:B------:R-:W-:Y:S05]  /*5c90*/  @!P0 BRA `(.L_x_667) ;  /* 0x0000000000748947 */ /* 0x000fea0003800000 */
[----:B------:R-:W-:Y:S01]  /*5ca0*/  ISETP.NE.AND P0, PT, R212, RZ, PT ;  /* 0x000000ffd400720c */ /* 0x000fe20003f05270 */
[----:B------:R-:W-:-:S03]  /*5cb0*/  ULDC UR4, c[0x0][0x9f0] ;  /* 0x00027c0000047ab9 */ /* 0x000fc60000000800 */
[----:B------:R-:W-:-:S04]  /*5cc0*/  SEL R9, R212, UR4, P0 ;  /* 0x00000004d4097c07 */ /* 0x000fc80008000000 */
[-C--:B------:R-:W-:Y:S02]  /*5cd0*/  IABS R6, R9.reuse ;  /* 0x0000000900067213 */ /* 0x080fe40000000000 */
[----:B------:R-:W-:Y:S02]  /*5ce0*/  IADD3 R0, R178, -0x1, R9 ;  /* 0xffffffffb2007810 */ /* 0x000fe40007ffe009 */
[----:B------:R-:W1:Y:S01]  /*5cf0*/  I2F.RP R3, R6 ;  /* 0x0000000600037306 */ /* 0x000e620000209400 */
[-C--:B------:R-:W-:Y:S02]  /*5d00*/  IABS R10, R9.reuse ;  /* 0x00000009000a7213 */ /* 0x080fe40000000000 */
[----:B------:R-:W-:Y:S02]  /*5d10*/  IABS R8, R0 ;  /* 0x0000000000087213 */ /* 0x000fe40000000000 */
[----:B------:R-:W-:-:S04]  /*5d20*/  LOP3.LUT R0, R0, R9, RZ, 0x3c, !PT ;  /* 0x0000000900007212 */ /* 0x000fc800078e3cff */
[----:B------:R-:W-:Y:S01]  /*5d30*/  ISETP.GE.AND P2, PT, R0, RZ, PT ;  /* 0x000000ff0000720c */ /* 0x000fe20003f46270 */
[----:B-1----:R-:W1:Y:S02]  /*5d40*/  MUFU.RCP R3, R3 ;  /* 0x0000000300037308 */ /* 0x002e640000001000 */
[----:B-1----:R-:W-:Y:S02]  /*5d50*/  VIADD R4, R3, 0xffffffe ;  /* 0x0ffffffe03047836 */ /* 0x002fe40000000000 */
[----:B------:R-:W-:-:S04]  /*5d60*/  IMAD.MOV R3, RZ, RZ, -R10 ;  /* 0x000000ffff037224 */ /* 0x000fc800078e0a0a */
[----:B------:R1:W2:Y:S02]  /*5d70*/  F2I.FTZ.U32.TRUNC.NTZ R5, R4 ;  /* 0x0000000400057305 */ /* 0x0002a4000021f000 */
[----:B-1----:R-:W-:Y:S02]  /*5d80*/  IMAD.MOV.U32 R4, RZ, RZ, RZ ;  /* 0x000000ffff047224 */ /* 0x002fe400078e00ff */
[----:B--2---:R-:W-:-:S04]  /*5d90*/  IMAD.MOV R7, RZ, RZ, -R5 ;  /* 0x000000ffff077224 */ /* 0x004fc800078e0a05 */
        /* <DEDUP_REMOVED lines=9> */
[----:B------:R-:W-:-:S05]  /*5e30*/  @P0 VIADD R5, R5, 0x1 ;  /* 0x0000000105050836 */ /* 0x000fca0000000000 */
[----:B------:R-:W-:-:S05]  /*5e40*/  MOV R0, R5 ;  /* 0x0000000500007202 */ /* 0x000fca0000000f00 */
[----:B------:R-:W-:Y:S01]  /*5e50*/  @!P2 IMAD.MOV R0, RZ, RZ, -R0 ;  /* 0x000000ffff00a224 */ /* 0x000fe200078e0a00 */
[----:B------:R-:W-:-:S07]  /*5e60*/  @!P1 LOP3.LUT R0, RZ, R9, RZ, 0x33, !PT ;  /* 0x00000009ff009212 */ /* 0x000fce00078e33ff */
.L_x_667:
[----:B------:R-:W-:Y:S05]  /*5e70*/  BSYNC B0 ;  /* 0x0000000000007941 */ /* 0x000fea0003800000 */
.L_x_666:
[-C--:B------:R-:W-:Y:S01]  /*5e80*/  IMAD R207, R219, R0.reuse, RZ ;  /* 0x00000000dbcf7224 */ /* 0x080fe200078e02ff */
[----:B------:R-:W-:Y:S01]  /*5e90*/  PLOP3.LUT P0, PT, PT, PT, PT, 0x80, 0x0 ;  /* 0x000000000000781c */ /* 0x000fe20003f0f070 */
[----:B------:R-:W-:Y:S01]  /*5ea0*/  IMAD.MOV.U32 R3, RZ, RZ, RZ ;  /* 0x000000ffff037224 */ /* 0x000fe200078e00ff */
[----:B------:R-:W-:Y:S01]  /*5eb0*/  CS2R R150, SRZ ;  /* 0x0000000000967805 */ /* 0x000fe2000001ff00 */
[----:B------:R-:W-:Y:S01]  /*5ec0*/  IMAD.MOV.U32 R20, RZ, RZ, RZ ;  /* 0x000000ffff147224 */ /* 0x000fe200078e00ff */
[----:B------:R-:W-:Y:S02]  /*5ed0*/  VIADDMNMX R178, R207, R0, R178, PT ;  /* 0x00000000cfb27246 */ /* 0x000fe400038001b2 */
[----:B------:R-:W-:Y:S02]  /*5ee0*/  CS2R R148, SRZ ;  /* 0x0000000000947805 */ /* 0x000fe4000001ff00 */
[----:B------:R-:W-:Y:S02]  /*5ef0*/  CS2R R146, SRZ ;  /* 0x0000000000927805 */ /* 0x000fe4000001ff00 */
[----:B------:R-:W-:-:S02]  /*5f00*/  CS2R R144, SRZ ;  /* 0x0000000000907805 */ /* 0x000fc4000001ff00 */
[----:B------:R-:W-:Y:S02]  /*5f10*/  ISETP.GT.AND P1, PT, R178, R207, PT ;  /* 0x000000cfb200720c */ /* 0x000fe40003f24270 */
        /* <DEDUP_REMOVED lines=24> */
[----:B0-----:R-:W-:Y:S02]  /*60a0*/  CS2R R94, SRZ ;  /* 0x00000000005e7805 */ /* 0x001fe4000001ff00 */
        /* <DEDUP_REMOVED lines=34> */
[----:B------:R-:W-:Y:S01]  /*62d0*/  CS2R R24, SRZ ;  /* 0x0000000000187805 */ /* 0x000fe2000001ff00 */
[----:B------:R-:W-:Y:S06]  /*62e0*/  @!P1 BRA `(.L_x_668) ;  /* 0x0000007400bc9947 */ /* 0x000fec0003800000 */
[----:B------:R-:W0:Y:S01]  /*62f0*/  S2R R0, SR_TID.X ;  /* 0x0000000000007919 */ /* 0x000e220000002100 */
[----:B------:R-:W-:Y:S01]  /*6300*/  UMOV UR4, 0xffffffff ;  /* 0xffffffff00047882 */ /* 0x000fe20000000000 */
[----:B0-----:R-:W-:-:S05]  /*6310*/  VIADD R29, R0, 0xffffff80 ;  /* 0xffffff80001d7836 */ /* 0x001fca0000000000 */
[----:B------:R-:W-:-:S04]  /*6320*/  SHF.R.S32.HI R30, RZ, 0x1f, R29 ;  /* 0x0000001fff1e7819 */ /* 0x000fc8000001141d */
[----:B------:R-:W-:-:S04]  /*6330*/  LEA.HI R13, R30, R29, RZ, 0x7 ;  /* 0x0000001d1e0d7211 */ /* 0x000fc800078f38ff */
[----:B------:R-:W-:Y:S01]  /*6340*/  SHF.R.S32.HI R13, RZ, 0x7, R13 ;  /* 0x00000007ff0d7819 */ /* 0x000fe2000001140d */
[----:B------:R-:W-:Y:S06]  /*6350*/  BRA.DIV UR4, `(.L_x_669) ;  /* 0x0000014204ac7947 */ /* 0x000fec000b800000 */
[----:B------:R0:W1:Y:S02]  /*6360*/  SHFL.IDX PT, R14, R13, RZ, 0x1f ;  /* 0x00001fff0d0e7589 */ /* 0x00006400000e0000 */
.L_x_919:
[----:B-1----:R-:W-:Y:S01]  /*6370*/  LEA.HI R0, R14, R14, RZ, 0x1 ;  /* 0x0000000e0e007211 */ /* 0x002fe200078f08ff */
[----:B------:R-:W-:Y:S01]  /*6380*/  VIADD R24, R19, 0x18400 ;  /* 0x0001840013187836 */ /* 0x000fe20000000000 */
[----:B------:R-:W-:Y:S02]  /*6390*/  BSSY B6, `(.L_x_670) ;  /* 0x0000018000067945 */ /* 0x000fe40003800000 */
[----:B------:R-:W-:Y:S02]  /*63a0*/  LOP3.LUT R3, R0, 0x1e, RZ, 0xc0, !PT ;  /* 0x0000001e00037812 */ /* 0x000fe400078ec0ff */
[----:B------:R-:W-:-:S03]  /*63b0*/  LOP3.LUT P0, RZ, R24, 0x1bf, RZ, 0xc0, !PT ;  /* 0x000001bf18ff7812 */ /* 0x000fc6000780c0ff */
[----:B------:R-:W-:-:S04]  /*63c0*/  IMAD.IADD R3, R14, 0x1, -R3 ;  /* 0x000000010e037824 */ /* 0x000fc800078e0a03 */
[----:B------:R-:W-:-:S05]  /*63d0*/  IMAD R3, R3, 0x2000, R24 ;  /* 0x0000200003037824 */ /* 0x000fca00078e0218 */
[----:B------:R-:W-:-:S04]  /*63e0*/  SHF.R.U32.HI R3, RZ, 0x4, R3 ;  /* 0x00000004ff037819 */ /* 0x000fc80000011603 */
[----:B------:R-:W-:Y:S01]  /*63f0*/  LOP3.LUT R28, R3, 0x3fff, RZ, 0xc0, !PT ;  /* 0x00003fff031c7812 */ /* 0x000fe200078ec0ff */
[----:B------:R-:W-:Y:S06]  /*6400*/  @!P0 BRA `(.L_x_671) ;  /* 0x0000000000408947 */ /* 0x000fec0003800000 */
[----:B------:R-:W-:Y:S01]  /*6410*/  MOV R14, 0x0 ;  /* 0x00000000000e7802 */ /* 0x000fe20000000f00 */
[----:B------:R-:W-:Y:S01]  /*6420*/  ULDC.64 UR4, c[0x4][0x98] ;  /* 0x0100260000047ab9 */ /* 0x000fe20000000a00 */
[----:B------:R-:W-:Y:S01]  /*6430*/  ULDC.64 UR6, c[0x4][0xa0] ;  /* 0x0100280000067ab9 */ /* 0x000fe20000000a00 */
[----:B------:R-:W-:Y:S02]  /*6440*/  IMAD.U32 R4, RZ, RZ, UR4 ;  /* 0x00000004ff047e24 */ /* 0x000fe4000f8e00ff */
[----:B------:R-:W-:Y:S01]  /*6450*/  IMAD.U32 R5, RZ, RZ, UR5 ;  /* 0x00000005ff057e24 */ /* 0x000fe2000f8e00ff */
[----:B------:R-:W1:Y:S01]  /*6460*/  LDC.64 R14, c[0x4][R14] ;  /* 0x010000000e0e7b82 */ /* 0x000e620000000a00 */
[----:B------:R-:W-:Y:S01]  /*6470*/  ULDC.64 UR4, c[0x4][0x38] ;  /* 0x01000e0000047ab9 */ /* 0x000fe20000000a00 */
        /* <DEDUP_REMOVED lines=8> */
[----:B-1---5:R-:W-:Y:S05]  /*6500*/  CALL.ABS.NOINC R14 ;  /* 0x000000000e007343 */ /* 0x022fea0003c00000 */
.L_x_671:
[----:B------:R-:W-:Y:S05]  /*6510*/  BSYNC B6 ;  /* 0x0000000000067941 */ /* 0x000fea0003800000 */
.L_x_670:
[----:B------:R-:W-:Y:S02]  /*6520*/  ULDC UR4, c[0x0][0x3f4] ;  /* 0x0000fd0000047ab9 */ /* 0x000fe40000000800 */
[----:B------:R-:W-:-:S13]  /*6530*/  ISETP.LT.AND P0, PT, RZ, UR4, PT ;  /* 0x00000004ff007c0c */ /* 0x000fda000bf01270 */
[----:B------:R-:W-:Y:S05]  /*6540*/  @P0 BRA `(.L_x_672) ;  /* 0x00000000003c0947 */ /* 0x000fea0003800000 */
[----:B------:R-:W-:-:S04]  /*6550*/  LEA.HI R0, R217, R217, RZ, 0x1 ;  /* 0x000000d9d9007211 */ /* 0x000fc800078f08ff */
[----:B------:R-:W-:-:S05]  /*6560*/  LOP3.LUT R0, R0, 0xfffffffe, RZ, 0xc0, !PT ;  /* 0xfffffffe00007812 */ /* 0x000fca00078ec0ff */
[----:B------:R-:W-:-:S05]  /*6570*/  IMAD.IADD R0, R217, 0x1, -R0 ;  /* 0x00000001d9007824 */ /* 0x000fca00078e0a00 */
[----:B------:R-:W-:-:S04]  /*6580*/  SHF.L.U32 R0, R0, 0x1f, RZ ;  /* 0x0000001f00007819 */ /* 0x000fc800000006ff */
[----:B------:R1:W2:Y:S03]  /*6590*/  SYNCS.PHASECHK.TRANS64.TRYWAIT P0, [R19+URZ+0x22800], R0 ;  /* 0x02280000130075a7 */ /* 0x0002a6000800017f */
[----:B--2---:R-:W-:Y:S05]  /*65a0*/  @!P0 NANOSLEEP.SYNCS 0x989680 ;  /* 0x009896800000895d */ /* 0x004fea0003900000 */
[----:B------:R-:W2:Y:S01]  /*65b0*/  @!P0 SYNCS.PHASECHK.TRANS64 P0, [R19+URZ+0x22800], R0 ;  /* 0x02280000130085a7 */ /* 0x000ea2000800007f */
[----:B------:R-:W-:Y:S04]  /*65c0*/  BSSY B0, `(.L_x_673) ;  /* 0x0000006000007945 */ /* 0x000fe80003800000 */
[----:B--2---:R-:W-:Y:S05]  /*65d0*/  @P0 BRA `(.L_x_674) ;  /* 0x0000000000100947 */ /* 0x004fea0003800000 */
.L_x_675:
[----:B--2---:R2:W3:Y:S02]  /*65e0*/  SYNCS.PHASECHK.TRANS64.TRYWAIT P0, [R19+URZ+0x22800], R0 ;  /* 0x02280000130075a7 */ /* 0x0044e4000800017f */
[----:B---3--:R-:W-:Y:S05]  /*65f0*/  @!P0 NANOSLEEP.SYNCS 0x989680 ;  /* 0x009896800000895d */ /* 0x008fea0003900000 */
[----:B------:R-:W3:Y:S02]  /*6600*/  @!P0 SYNCS.PHASECHK.TRANS64 P0, [R19+URZ+0x22800], R0 ;  /* 0x02280000130085a7 */ /* 0x000ee4000800007f */
[----:B---3--:R-:W-:Y:S05]  /*6610*/  @!P0 BRA `(.L_x_675) ;  /* 0xfffffffc00f08947 */ /* 0x008fea000383ffff */
.L_x_674:
[----:B------:R-:W-:Y:S05]  /*6620*/  BSYNC B0 ;  /* 0x0000000000007941 */ /* 0x000fea0003800000 */
.L_x_673:
[----:B------:R-:W-:Y:S05]  /*6630*/  BRA `(.L_x_676) ;  /* 0x0000002000a47947 */ /* 0x000fea0003800000 */
.L_x_672:
[----:B-----5:R-:W-:Y:S01]  /*6640*/  SHF.R.S32.HI R0, RZ, 0x1f, R154 ;  /* 0x0000001fff007819 */ /* 0x020fe2000001149a */
[----:B------:R-:W-:Y:S01]  /*6650*/  ULDC.64 UR4, c[0x0][0x3f8] ;  /* 0x0000fe0000047ab9 */ /* 0x000fe20000000a00 */
[----:B------:R-:W-:Y:S01]  /*6660*/  ULDC.64 UR6, c[0x0][0x408] ;  /* 0x0001020000067ab9 */ /* 0x000fe20000000a00 */
[----:B------:R-:W-:Y:S01]  /*6670*/  LOP3.LUT P0, RZ, R24, 0x3ff, RZ, 0xc0, !PT ;  /* 0x000003ff18ff7812 */ /* 0x000fe2000780c0ff */
[----:B------:R-:W-:Y:S01]  /*6680*/  IMAD.WIDE.U32 R4, R154, UR4, RZ ;  /* 0x000000049a047c25 */ /* 0x000fe2000f8e00ff */
[----:B------:R-:W-:Y:S03]  /*6690*/  BSSY B6, `(.L_x_677) ;  /* 0x000001f000067945 */ /* 0x000fe60003800000 */
[C---:B------:R-:W-:Y:S02]  /*66a0*/  IMAD R3, R0.reuse, UR4, RZ ;  /* 0x0000000400037c24 */ /* 0x040fe4000f8e02ff */
[----:B------:R-:W-:-:S02]  /*66b0*/  IMAD R9, R0, UR6, RZ ;  /* 0x0000000600097c24 */ /* 0x000fc4000f8e02ff */
[C---:B------:R-:W-:Y:S01]  /*66c0*/  IMAD R3, R154.reuse, UR5, R3 ;  /* 0x000000059a037c24 */ /* 0x040fe2000f8e0203 */
[----:B------:R-:W-:Y:S01]  /*66d0*/  ULDC.64 UR4, c[0x0][0x3e8] ;  /* 0x0000fa0000047ab9 */ /* 0x000fe20000000a00 */
[----:B------:R-:W-:Y:S01]  /*66e0*/  IMAD.WIDE.U32 R6, R154, UR6, RZ ;  /* 0x000000069a067c25 */ /* 0x000fe2000f8e00ff */
[----:B------:R-:W-:-:S03]  /*66f0*/  LEA R24, P1, R4, UR4, 0x1 ;  /* 0x0000000404187c11 */ /* 0x000fc6000f8208ff */
[----:B------:R-:W-:Y:S01]  /*6700*/  IMAD R9, R154, UR7, R9 ;  /* 0x000000079a097c24 */ /* 0x000fe2000f8e0209 */
[----:B------:R-:W-:Y:S01]  /*6710*/  ULDC.64 UR6, c[0x0][0x400] ;  /* 0x0001000000067ab9 */ /* 0x000fe20000000a00 */
[----:B------:R-:W-:Y:S01]  /*6720*/  IMAD.IADD R25, R3, 0x1, R5 ;  /* 0x0000000103197824 */ /* 0x000fe200078e0205 */
[----:B------:R-:W-:Y:S01]  /*6730*/  LEA R26, P2, R6, UR6, 0x1 ;  /* 0x00000006061a7c11 */ /* 0x000fe2000f8408ff */
[----:B------:R-:W-:-:S03]  /*6740*/  IMAD.IADD R27, R9, 0x1, R7 ;  /* 0x00000001091b7824 */ /* 0x000fc600078e0207 */
[----:B------:R-:W-:Y:S02]  /*6750*/  LEA.HI.X R25, R4, UR5, R25, 0x1, P1 ;  /* 0x0000000504197c11 */ /* 0x000fe400088f0c19 */
[----:B------:R-:W-:Y:S01]  /*6760*/  LEA.HI.X R27, R6, UR7, R27, 0x1, P2 ;  /* 0x00000007061b7c11 */ /* 0x000fe200090f0c1b */
        /* <DEDUP_REMOVED lines=8> */
[----:B------:R-:W-:Y:S01]  /*67f0*/  IMAD.U32 R6, RZ, RZ, UR6 ;  /* 0x00000006ff067e24 */ /* 0x000fe2000f8e00ff */
[----:B------:R-:W-:Y:S01]  /*6800*/  MOV R10, UR4 ;  /* 0x00000004000a7c02 */ /* 0x000fe20008000f00 */
[----:B------:R-:W-:-:S02]  /*6810*/  IMAD.U32 R7, RZ, RZ, UR7 ;  /* 0x00000007ff077e24 */ /* 0x000fc4000f8e00ff */
[----:B------:R-:W-:Y:S02]  /*6820*/  IMAD.U32 R11, RZ, RZ, UR5 ;  /* 0x00000005ff0b7e24 */ /* 0x000fe4000f8e00ff */
[----:B------:R-:W-:Y:S02]  /*6830*/  IMAD.MOV.U32 R8, RZ, RZ, 0x70 ;  /* 0x00000070ff087424 */ /* 0x000fe400078e00ff */
[----:B------:R-:W-:Y:S02]  /*6840*/  IMAD.MOV.U32 R12, RZ, RZ, 0x1 ;  /* 0x00000001ff0c7424 */ /* 0x000fe400078e00ff */
[----:B0-----:R-:W-:-:S07]  /*6850*/  IMAD.MOV.U32 R13, RZ, RZ, RZ ;  /* 0x000000ffff0d7224 */ /* 0x001fce00078e00ff */
[----:B------:R-:W-:-:S07]  /*6860*/  LEPC R20, `(.L_x_678) ;  /* 0x000000001014794e */ /* 0x000fce0000000000 */
[----:B-1----:R-:W-:Y:S05]  /*6870*/  CALL.ABS.NOINC R14 ;  /* 0x000000000e007343 */ /* 0x002fea0003c00000 */
.L_x_678:
[----:B------:R-:W-:Y:S05]  /*6880*/  BSYNC B6 ;  /* 0x0000000000067941 */ /* 0x000fea0003800000 */
.L_x_677:
[----:B------:R-:W-:Y:S01]  /*6890*/  LEA.HI R29, R30, R29, RZ, 0x2 ;  /* 0x0000001d1e1d7211 */ /* 0x000fe200078f10ff */
[----:B------:R-:W-:Y:S01]  /*68a0*/  ULDC.U8 UR4, c[0x0][0x410] ;  /* 0x0001040000047ab9 */ /* 0x000fe20000000000 */
[----:B------:R-:W-:Y:S01]  /*68b0*/  BSSY B0, `(.L_x_679) ;  /* 0x00001f9000007945 */ /* 0x000fe20003800000 */
[----:B------:R-:W-:Y:S01]  /*68c0*/  ISETP.NE.AND P0, PT, RZ, UR4, PT ;  /* 0x00000004ff007c0c */ /* 0x000fe2000bf05270 */
[----:B------:R-:W-:Y:S01]  /*68d0*/  IMAD R4, R153, 0x80, R18 ;  /* 0x0000008099047824 */ /* 0x000fe200078e0212 */
[----:B------:R-:W-:-:S04]  /*68e0*/  SHF.R.S32.HI R29, RZ, 0x1f, R29 ;  /* 0x0000001fff1d7819 */ /* 0x000fc8000001141d */
[----:B------:R-:W-:-:S04]  /*68f0*/  LEA.HI R29, R29, R18, RZ, 0x3 ;  /* 0x000000121d1d7211 */ /* 0x000fc800078f18ff */
[----:B------:R-:W-:-:S05]  /*6900*/  LOP3.LUT R29, R29, 0xfffffff8, RZ, 0xc0, !PT ;  /* 0xfffffff81d1d7812 */ /* 0x000fca00078ec0ff */
[----:B------:R-:W-:Y:S01]  /*6910*/  IMAD.IADD R29, R18, 0x1, -R29 ;  /* 0x00000001121d7824 */ /* 0x000fe200078e0a1d */
[----:B------:R-:W-:Y:S06]  /*6920*/  @!P0 BRA `(.L_x_680) ;  /* 0x0000001000048947 */ /* 0x000fec0003800000 */
[----:B------:R-:W-:-:S03]  /*6930*/  UMOV UR4, 0xffffffff ;  /* 0xffffffff00047882 */ /* 0x000fc60000000000 */
[----:B------:R-:W-:Y:S05]  /*6940*/  BRA.DIV UR4, `(.L_x_681) ;  /* 0x0000013e04547947 */ /* 0x000fea000b800000 */
[----:B------:R1:W2:Y:S04]  /*6950*/  SHFL.IDX PT, R3, R25, RZ, 0x1c1f ;  /* 0x001c1fff19037589 */ /* 0x0002a800000e0000 */
[----:B------:R1:W3:Y:S04]  /*6960*/  SHFL.IDX PT, R0, R24, RZ, 0x1c1f ;  /* 0x001c1fff18007589 */ /* 0x0002e800000e0000 */
[----:B------:R1:W4:Y:S04]  /*6970*/  SHFL.IDX PT, R5, R27, RZ, 0x1c1f ;  /* 0x001c1fff1b057589 */ /* 0x00032800000e0000 */
[----:B------:R1:W0:Y:S02]  /*6980*/  SHFL.IDX PT, R14, R26, RZ, 0x1c1f ;  /* 0x001c1fff1a0e7589 */ /* 0x00022400000e0000 */
.L_x_925:
[----:B------:R-:W-:Y:S01]  /*6990*/  ULDC UR4, c[0x0][0x448] ;  /* 0x0001120000047ab9 */ /* 0x000fe20000000800 */
[----:B------:R-:W-:Y:S01]  /*69a0*/  IMAD.SHL.U32 R6, R29, 0x40, RZ ;  /* 0x000000401d067824 */ /* 0x000fe200078e00ff */
[----:B------:R-:W-:Y:S01]  /*69b0*/  BSSY B1, `(.L_x_682) ;  /* 0x0000029000017945 */ /* 0x000fe20003800000 */
[----:B-1----:R-:W-:Y:S01]  /*69c0*/  IMAD R26, R155, UR4, RZ ;  /* 0x000000049b1a7c24 */ /* 0x002fe2000f8e02ff */
[----:B------:R-:W-:Y:S02]  /*69d0*/  LOP3.LUT P0, RZ, R29, 0x4, RZ, 0xc0, !PT ;  /* 0x000000041dff7812 */ /* 0x000fe4000780c0ff */
[----:B------:R-:W-:Y:S02]  /*69e0*/  CS2R R10, SRZ ;  /* 0x00000000000a7805 */ /* 0x000fe4000001ff00 */
[----:B------:R-:W-:Y:S02]  /*69f0*/  LOP3.LUT R7, R6, 0x1c0, RZ, 0xc0, !PT ;  /* 0x000001c006077812 */ /* 0x000fe400078ec0ff */
[----:B------:R-:W-:-:S02]  /*6a00*/  CS2R R20, SRZ ;  /* 0x0000000000147805 */ /* 0x000fc4000001ff00 */
[----:B------:R-:W-:Y:S01]  /*6a10*/  ISETP.GE.AND P1, PT, R4, R26, PT ;  /* 0x0000001a0400720c */ /* 0x000fe20003f26270 */
[----:B------:R-:W-:Y:S01]  /*6a20*/  IMAD R26, R153, -0x80, R26 ;  /* 0xffffff80991a7824 */ /* 0x000fe200078e021a */
[----:B------:R-:W-:Y:S02]  /*6a30*/  LEA.HI R6, R217, R217, RZ, 0x1 ;  /* 0x000000d9d9067211 */ /* 0x000fe400078f08ff */
[----:B------:R-:W-:Y:S02]  /*6a40*/  LOP3.LUT R8, R7, 0x18, R16, 0xf8, !PT ;  /* 0x0000001807087812 */ /* 0x000fe400078ef810 */
[----:B------:R-:W-:Y:S02]  /*6a50*/  LOP3.LUT R6, R6, 0xfffffffe, RZ, 0xc0, !PT ;  /* 0xfffffffe06067812 */ /* 0x000fe400078ec0ff */
[----:B------:R-:W-:-:S03]  /*6a60*/  SHF.R.U32.HI R7, RZ, 0x3, R7 ;  /* 0x00000003ff077819 */ /* 0x000fc60000011607 */
[----:B------:R-:W-:Y:S01]  /*6a70*/  IMAD.IADD R30, R217, 0x1, -R6 ;  /* 0x00000001d91e7824 */ /* 0x000fe200078e0a06 */
[----:B------:R-:W-:Y:S02]  /*6a80*/  LOP3.LUT R27, R8, R7, RZ, 0x3c, !PT ;  /* 0x00000007081b7212 */ /* 0x000fe400078e3cff */
[----:B------:R-:W-:Y:S02]  /*6a90*/  CS2R R8, SRZ ;  /* 0x0000000000087805 */ /* 0x000fe4000001ff00 */
[----:B------:R-:W-:Y:S02]  /*6aa0*/  CS2R R6, SRZ ;  /* 0x0000000000067805 */ /* 0x000fe4000001ff00 */
[----:B------:R-:W-:Y:S01]  /*6ab0*/  SHF.L.U32 R30, R30, 0x1f, RZ ;  /* 0x0000001f1e1e7819 */ /* 0x000fe200000006ff */
[----:B------:R-:W-:Y:S06]  /*6ac0*/  @P1 BRA `(.L_x_683) ;  /* 0x00000000005c1947 */ /* 0x000fec0003800000 */
[----:B------:R-:W-:Y:S01]  /*6ad0*/  ULDC UR4, c[0x0][0x3f4] ;  /* 0x0000fd0000047ab9 */ /* 0x000fe20000000800 */
[----:B0-----:R-:W-:Y:S01]  /*6ae0*/  IMAD.SHL.U32 R13, R202, 0x2, RZ ;  /* 0x00000002ca0d7824 */ /* 0x001fe200078e00ff */
[----:B------:R-:W-:Y:S01]  /*6af0*/  ISETP.GE.AND P3, PT, R22, UR4, PT ;  /* 0x0000000416007c0c */ /* 0x000fe2000bf66270 */
[----:B---3--:R-:W-:Y:S01]  /*6b00*/  IMAD.MOV.U32 R8, RZ, RZ, R0 ;  /* 0x000000ffff087224 */ /* 0x008fe200078e0000 */
[----:B------:R-:W-:Y:S01]  /*6b10*/  ISETP.GE.AND P4, PT, R202, UR4, PT ;  /* 0x00000004ca007c0c */ /* 0x000fe2000bf86270 */
[----:B--2---:R-:W-:Y:S01]  /*6b20*/  IMAD.MOV.U32 R9, RZ, RZ, R3 ;  /* 0x000000ffff097224 */ /* 0x004fe200078e0003 */
[----:B------:R-:W-:Y:S01]  /*6b30*/  SHF.R.S32.HI R11, RZ, 0x1f, R202 ;  /* 0x0000001fff0b7819 */ /* 0x000fe200000114ca */
[----:B----4-:R-:W-:Y:S01]  /*6b40*/  IMAD.MOV.U32 R15, RZ, RZ, R5 ;  /* 0x000000ffff0f7224 */ /* 0x010fe200078e0005 */
[----:B------:R-:W-:-:S07]  /*6b50*/  CS2R R6, SRZ ;  /* 0x0000000000067805 */ /* 0x000fce000001ff00 */
[----:B------:R-:W-:Y:S01]  /*6b60*/  @!P3 IMAD.WIDE R24, R22, 0x2, R8 ;  /* 0x000000021618b825 */ /* 0x000fe200078e0208 */
[----:B------:R-:W-:Y:S02]  /*6b70*/  SHF.L.U64.HI R8, R202, 0x1, R11 ;  /* 0x00000001ca087819 */ /* 0x000fe4000001020b */
[-C--:B------:R-:W-:Y:S02]  /*6b80*/  @!P4 IADD3 R12, P1, R0, R13.reuse, RZ ;  /* 0x0000000d000cc210 */ /* 0x080fe40007f3e0ff */
[----:B------:R-:W-:Y:S02]  /*6b90*/  @!P4 IADD3 R4, P2, R14, R13, RZ ;  /* 0x0000000d0e04c210 */ /* 0x000fe40007f5e0ff */
[----:B------:R-:W-:Y:S02]  /*6ba0*/  CS2R R10, SRZ ;  /* 0x00000000000a7805 */ /* 0x000fe4000001ff00 */
[----:B------:R-:W-:Y:S01]  /*6bb0*/  CS2R R20, SRZ ;  /* 0x0000000000147805 */ /* 0x000fe2000001ff00 */
[--C-:B------:R-:W-:Y:S01]  /*6bc0*/  @!P4 IMAD.X R13, R3, 0x1, R8.reuse, P1 ;  /* 0x00000001030dc824 */ /* 0x100fe200008e0608 */
[----:B------:R1:W5:Y:S01]  /*6bd0*/  @!P3 LD.E.64 R6, desc[UR40][R24.64] ;  /* 0x000000281806b980 */ /* 0x000362000c101b00 */
[----:B------:R-:W-:Y:S01]  /*6be0*/  @!P4 IMAD.X R5, R5, 0x1, R8, P2 ;  /* 0x000000010505c824 */ /* 0x000fe200010e0608 */
[----:B------:R-:W-:Y:S01]  /*6bf0*/  CS2R R8, SRZ ;  /* 0x0000000000087805 */ /* 0x000fe2000001ff00 */
[----:B------:R-:W-:Y:S01]  /*6c00*/  @!P3 IMAD.WIDE R14, R22, 0x2, R14 ;  /* 0x00000002160eb825 */ /* 0x000fe200078e020e */
[----:B------:R1:W5:Y:S04]  /*6c10*/  @!P4 LD.E.64 R20, desc[UR40][R12.64] ;  /* 0x000000280c14c980 */ /* 0x000368000c101b00 */
[----:B------:R1:W5:Y:S04]  /*6c20*/  @!P3 LD.E.64 R10, desc[UR40][R14.64] ;  /* 0x000000280e0ab980 */ /* 0x000368000c101b00 */
[----:B------:R1:W5:Y:S02]  /*6c30*/  @!P4 LD.E.64 R8, desc[UR40][R4.64] ;  /* 0x000000280408c980 */ /* 0x000364000c101b00 */
.L_x_683:
[----:B------:R-:W-:Y:S05]  /*6c40*/  BSYNC B1 ;  /* 0x0000000000017941 */ /* 0x000fea0003800000 */
.L_x_682:
[----:B------:R-:W4:Y:S01]  /*6c50*/  SYNCS.PHASECHK.TRANS64.TRYWAIT P1, [R19+URZ+0x22800], R30 ;  /* 0x0228001e130075a7 */ /* 0x000f22000802017f */
[----:B---3--:R-:W-:Y:S01]  /*6c60*/  IMAD R0, R206, 0x200, R27 ;  /* 0x00000200ce007824 */ /* 0x008fe200078e021b */
[--C-:B-----5:R-:W-:Y:S01]  /*6c70*/  SHF.R.U64 R34, R6, 0x10, R7.reuse ;  /* 0x0000001006227819 */ /* 0x120fe20000001207 */
[----:B------:R-:W-:Y:S01]  /*6c80*/  IMAD.MOV.U32 R32, RZ, RZ, R6 ;  /* 0x000000ffff207224 */ /* 0x000fe200078e0006 */
[----:B01----:R-:W-:Y:S01]  /*6c90*/  SHF.R.U32.HI R13, RZ, 0x10, R7 ;  /* 0x00000010ff0d7819 */ /* 0x003fe20000011607 */
[----:B--2---:R-:W-:Y:S01]  /*6ca0*/  IMAD R3, R0, 0x2, R19 ;  /* 0x0000000200037824 */ /* 0x004fe200078e0213 */
[----:B------:R-:W-:Y:S01]  /*6cb0*/  SHF.R.U64 R36, R10, 0x10, R11 ;  /* 0x000000100a247819 */ /* 0x000fe2000000120b */
[----:B------:R-:W-:Y:S01]  /*6cc0*/  IMAD.MOV.U32 R12, RZ, RZ, R7 ;  /* 0x000000ffff0c7224 */ /* 0x000fe200078e0007 */
[--C-:B------:R-:W-:Y:S01]  /*6cd0*/  SHF.R.U64 R35, R20, 0x10, R21.reuse ;  /* 0x0000001014237819 */ /* 0x100fe20000001215 */
[----:B------:R-:W-:Y:S01]  /*6ce0*/  IMAD.MOV.U32 R33, RZ, RZ, R20 ;  /* 0x000000ffff217224 */ /* 0x000fe200078e0014 */
[C---:B------:R-:W-:Y:S01]  /*6cf0*/  IADD3 R4, R3.reuse, 0x18400, RZ ;  /* 0x0001840003047810 */ /* 0x040fe20007ffe0ff */
[--C-:B------:R-:W-:Y:S01]  /*6d00*/  IMAD.MOV.U32 R7, RZ, RZ, R21.reuse ;  /* 0x000000ffff077224 */ /* 0x100fe200078e0015 */
[----:B------:R-:W-:Y:S01]  /*6d10*/  SHF.R.U32.HI R14, RZ, 0x10, R21 ;  /* 0x00000010ff0e7819 */ /* 0x000fe20000011615 */
[----:B------:R-:W-:Y:S01]  /*6d20*/  IMAD.MOV.U32 R29, RZ, RZ, R10 ;  /* 0x000000ffff1d7224 */ /* 0x000fe200078e000a */
[--C-:B------:R-:W-:Y:S01]  /*6d30*/  SHF.R.U32.HI R10, RZ, 0x10, R11.reuse ;  /* 0x00000010ff0a7819 */ /* 0x100fe2000001160b */
[----:B----4-:R-:W-:Y:S01]  /*6d40*/  IMAD.MOV.U32 R5, RZ, RZ, R11 ;  /* 0x000000ffff057224 */ /* 0x010fe200078e000b */
[----:B------:R-:W-:Y:S01]  /*6d50*/  VIMNMX R27, R26, 0x80, PT ;  /* 0x000000801a1b7848 */ /* 0x000fe20003fe0100 */
[----:B------:R-:W-:Y:S01]  /*6d60*/  IMAD.MOV.U32 R31, RZ, RZ, R8 ;  /* 0x000000ffff1f7224 */ /* 0x000fe200078e0008 */
[----:B------:R-:W-:Y:S01]  /*6d70*/  BSSY B1, `(.L_x_684) ;  /* 0x000000f000017945 */ /* 0x000fe20003800000 */
[--C-:B------:R-:W-:Y:S01]  /*6d80*/  IMAD.MOV.U32 R6, RZ, RZ, R9.reuse ;  /* 0x000000ffff067224 */ /* 0x100fe200078e0009 */
[--C-:B------:R-:W-:Y:S01]  /*6d90*/  SHF.R.U64 R8, R8, 0x10, R9.reuse ;  /* 0x0000001008087819 */ /* 0x100fe20000001209 */
[----:B------:R-:W-:Y:S01]  /*6da0*/  VIADD R0, R3, 0x18440 ;  /* 0x0001844003007836 */ /* 0x000fe20000000000 */
[----:B------:R-:W-:Y:S01]  /*6db0*/  SHF.R.U32.HI R9, RZ, 0x10, R9 ;  /* 0x00000010ff097819 */ /* 0x000fe20000011609 */
[----:B------:R-:W-:Y:S01]  /*6dc0*/  @P0 VIADD R0, R4, 0xffffffc0 ;  /* 0xffffffc004000836 */ /* 0x000fe20000000000 */
[----:B------:R-:W-:-:S02]  /*6dd0*/  PRMT R32, R32, 0x5410, R12 ;  /* 0x0000541020207816 */ /* 0x000fc4000000000c */
[----:B------:R-:W-:Y:S02]  /*6de0*/  PRMT R34, R34, 0x5410, R13 ;  /* 0x0000541022227816 */ /* 0x000fe4000000000d */
[----:B------:R-:W-:Y:S02]  /*6df0*/  PRMT R33, R33, 0x5410, R7 ;  /* 0x0000541021217816 */ /* 0x000fe40000000007 */
[----:B------:R-:W-:Y:S02]  /*6e00*/  PRMT R35, R35, 0x5410, R14 ;  /* 0x0000541023237816 */ /* 0x000fe4000000000e */
[----:B------:R-:W-:Y:S02]  /*6e10*/  ISETP.GE.AND P2, PT, R18, R27, PT ;  /* 0x0000001b1200720c */ /* 0x000fe40003f46270 */
[----:B------:R-:W-:Y:S02]  /*6e20*/  PRMT R29, R29, 0x5410, R5 ;  /* 0x000054101d1d7816 */ /* 0x000fe40000000005 */
[----:B------:R-:W-:-:S02]  /*6e30*/  PRMT R36, R36, 0x5410, R10 ;  /* 0x0000541024247816 */ /* 0x000fc4000000000a */
[----:B------:R-:W-:Y:S01]  /*6e40*/  PRMT R31, R31, 0x5410, R6 ;  /* 0x000054101f1f7816 */ /* 0x000fe20000000006 */
[----:B------:R-:W-:Y:S06]  /*6e50*/  @!P1 BRA `(.L_x_685) ;  /* 0x0000013800809947 */ /* 0x000fec0003800000 */
.L_x_926:
[----:B------:R-:W-:Y:S05]  /*6e60*/  BSYNC B1 ;  /* 0x0000000000017941 */ /* 0x000fea0003800000 */
.L_x_684:
[----:B------:R-:W-:Y:S01]  /*6e70*/  BSSY B1, `(.L_x_686) ;  /* 0x0000056000017945 */ /* 0x000fe20003800000 */
[----:B0-----:R-:W-:-:S03]  /*6e80*/  PRMT R30, R8, 0x5410, R9 ;  /* 0x00005410081e7816 */ /* 0x001fc60000000009 */
[----:B------:R-:W-:Y:S05]  /*6e90*/  @P2 BRA `(.L_x_687) ;  /* 0x00000004004c2947 */ /* 0x000fea0003800000 */
[----:B------:R-:W0:Y:S01]  /*6ea0*/  LDC R5, c[0x0][0x3f4] ;  /* 0x0000fd00ff057b82 */ /* 0x000e220000000800 */
[----:B------:R-:W-:Y:S01]  /*6eb0*/  BSSY B2, `(.L_x_688) ;  /* 0x000002a000027945 */ /* 0x000fe20003800000 */
[-C--:B0-----:R-:W-:Y:S02]  /*6ec0*/  ISETP.GE.AND P0, PT, R22, R5.reuse, PT ;  /* 0x000000051600720c */ /* 0x081fe40003f06270 */
[----:B------:R-:W-:-:S11]  /*6ed0*/  ISETP.GE.AND P1, PT, R202, R5, PT ;  /* 0x00000005ca00720c */ /* 0x000fd60003f26270 */
[----:B------:R-:W-:Y:S05]  /*6ee0*/  @P0 BRA `(.L_x_689) ;  /* 0x0000000000980947 */ /* 0x000fea0003800000 */
[----:B------:R-:W0:Y:S01]  /*6ef0*/  LDS.128 R4, [R3+0x18400] ;  /* 0x0184000003047984 */ /* 0x000e220000000c00 */
[----:B------:R-:W-:Y:S02]  /*6f00*/  HADD2.F32 R15, -RZ, R29.H0_H0 ;  /* 0x2000001dff0f7230 */ /* 0x000fe40000004100 */
[----:B------:R-:W-:Y:S02]  /*6f10*/  HADD2.F32 R13, -RZ, R32.H0_H0 ;  /* 0x20000020ff0d7230 */ /* 0x000fe40000004100 */
[----:B------:R-:W-:Y:S02]  /*6f20*/  HADD2.F32 R12, -RZ, R34.H0_H0 ;  /* 0x20000022ff0c7230 */ /* 0x000fe40000004100 */
[----:B------:R-:W-:Y:S02]  /*6f30*/  HADD2.F32 R14, -RZ, R36.H0_H0 ;  /* 0x20000024ff0e7230 */ /* 0x000fe40000004100 */
[--C-:B0-----:R-:W-:Y:S02]  /*6f40*/  HADD2.F32 R8, -RZ, R4.reuse.H0_H0 ;  /* 0x20000004ff087230 */ /* 0x101fe40000004100 */
[----:B------:R-:W-:-:S02]  /*6f50*/  HADD2.F32 R4, -RZ, R4.H1_H1 ;  /* 0x30000004ff047230 */ /* 0x000fc40000004100 */
[--C-:B------:R-:W-:Y:S02]  /*6f60*/  HADD2.F32 R9, -RZ, R5.reuse.H0_H0 ;  /* 0x20000005ff097230 */ /* 0x100fe40000004100 */
[----:B------:R-:W-:Y:S02]  /*6f70*/  HADD2.F32 R5, -RZ, R5.H1_H1 ;  /* 0x30000005ff057230 */ /* 0x000fe40000004100 */
[C---:B------:R-:W-:Y:S01]  /*6f80*/  FMUL.FTZ R21, R4.reuse, R15 ;  /* 0x0000000f04157220 */ /* 0x040fe20000410000 */
[-C--:B------:R-:W-:Y:S01]  /*6f90*/  FMUL.FTZ R4, R4, R13.reuse ;  /* 0x0000000d04047220 */ /* 0x080fe20000410000 */
[--C-:B------:R-:W-:Y:S02]  /*6fa0*/  HADD2.F32 R10, -RZ, R6.reuse.H0_H0 ;  /* 0x20000006ff0a7230 */ /* 0x100fe40000004100 */
[----:B------:R-:W-:Y:S02]  /*6fb0*/  HADD2.F32 R11, -RZ, R7.H0_H0 ;  /* 0x20000007ff0b7230 */ /* 0x000fe40000004100 */
[C---:B------:R-:W-:Y:S01]  /*6fc0*/  FMUL.FTZ R24, R5.reuse, R14 ;  /* 0x0000000e05187220 */ /* 0x040fe20000410000 */
[C---:B------:R-:W-:Y:S01]  /*6fd0*/  FFMA.FTZ R21, R8.reuse, R13, -R21 ;  /* 0x0000000d08157223 */ /* 0x040fe20000010815 */
[----:B------:R-:W-:Y:S01]  /*6fe0*/  FFMA.FTZ R20, R8, R15, R4 ;  /* 0x0000000f08147223 */ /* 0x000fe20000010004 */
[----:B------:R-:W-:Y:S01]  /*6ff0*/  FMUL.FTZ R26, R5, R12 ;  /* 0x0000000c051a7220 */ /* 0x000fe20000410000 */
[----:B------:R-:W-:-:S02]  /*7000*/  HADD2.F32 R6, -RZ, R6.H1_H1 ;  /* 0x30000006ff067230 */ /* 0x000fc40000004100 */
[C---:B------:R-:W-:Y:S01]  /*7010*/  FFMA.FTZ R24, R9.reuse, R12, -R24 ;  /* 0x0000000c09187223 */ /* 0x040fe20000010818 */
[----:B------:R-:W-:Y:S02]  /*7020*/  HADD2.F32 R7, -RZ, R7.H1_H1 ;  /* 0x30000007ff077230 */ /* 0x000fe40000004100 */
[----:B------:R-:W-:Y:S01]  /*7030*/  FFMA.FTZ R9, R9, R14, R26 ;  /* 0x0000000e09097223 */ /* 0x000fe2000001001a */
[----:B------:R-:W-:Y:S02]  /*7040*/  HADD2.F32 R13, -RZ, R29.H1_H1 ;  /* 0x3000001dff0d7230 */ /* 0x000fe40000004100 */
[----:B------:R-:W-:Y:S02]  /*7050*/  HADD2.F32 R5, -RZ, R32.H1_H1 ;  /* 0x30000020ff057230 */ /* 0x000fe40000004100 */
[----:B------:R-:W-:Y:S02]  /*7060*/  HADD2.F32 R8, -RZ, R36.H1_H1 ;  /* 0x30000024ff087230 */ /* 0x000fe40000004100 */
[----:B------:R-:W-:Y:S01]  /*7070*/  FMUL.FTZ R15, R6, R13 ;  /* 0x0000000d060f7220 */ /* 0x000fe20000410000 */
[----:B------:R-:W-:-:S02]  /*7080*/  HADD2.F32 R4, -RZ, R34.H1_H1 ;  /* 0x30000022ff047230 */ /* 0x000fc40000004100 */
[-C--:B------:R-:W-:Y:S01]  /*7090*/  FMUL.FTZ R12, R6, R5.reuse ;  /* 0x00000005060c7220 */ /* 0x080fe20000410000 */
[C---:B------:R-:W-:Y:S01]  /*70a0*/  FMUL.FTZ R14, R7.reuse, R8 ;  /* 0x00000008070e7220 */ /* 0x040fe20000410000 */
[C---:B------:R-:W-:Y:S01]  /*70b0*/  FFMA.FTZ R6, R10.reuse, R5, -R15 ;  /* 0x000000050a067223 */ /* 0x040fe2000001080f */
[-C--:B------:R-:W-:Y:S01]  /*70c0*/  FMUL.FTZ R25, R7, R4.reuse ;  /* 0x0000000407197220 */ /* 0x080fe20000410000 */
[----:B------:R-:W-:Y:S01]  /*70d0*/  FFMA.FTZ R13, R10, R13, R12 ;  /* 0x0000000d0a0d7223 */ /* 0x000fe2000001000c */
[C---:B------:R-:W-:Y:S01]  /*70e0*/  FFMA.FTZ R7, R11.reuse, R4, -R14 ;  /* 0x000000040b077223 */ /* 0x040fe2000001080e */
[----:B------:R-:W-:Y:S01]  /*70f0*/  F2FP.F16.F32.PACK_AB R4, R20, R21 ;  /* 0x000000151404723e */ /* 0x000fe200000000ff */
[----:B------:R-:W-:Y:S01]  /*7100*/  FFMA.FTZ R8, R11, R8, R25 ;  /* 0x000000080b087223 */ /* 0x000fe20000010019 */
[----:B------:R-:W-:Y:S02]  /*7110*/  F2FP.F16.F32.PACK_AB R5, R9, R24 ;  /* 0x000000180905723e */ /* 0x000fe400000000ff */
[----:B------:R-:W-:-:S02]  /*7120*/  F2FP.F16.F32.PACK_AB R6, R13, R6 ;  /* 0x000000060d06723e */ /* 0x000fc400000000ff */
[----:B------:R-:W-:-:S05]  /*7130*/  F2FP.F16.F32.PACK_AB R7, R8, R7 ;  /* 0x000000070807723e */ /* 0x000fca00000000ff */
[----:B------:R0:W-:Y:S02]  /*7140*/  STS.128 [R3+0x18400], R4 ;  /* 0x0184000403007388 */ /* 0x0001e40000000c00 */
.L_x_689:
[----:B------:R-:W-:Y:S05]  /*7150*/  BSYNC B2 ;  /* 0x0000000000027941 */ /* 0x000fea0003800000 */
.L_x_688:
[----:B------:R-:W-:Y:S05]  /*7160*/  @P1 BRA `(.L_x_687) ;  /* 0x0000000000981947 */ /* 0x000fea0003800000 */
[----:B0-----:R-:W0:Y:S01]  /*7170*/  LDS.128 R4, [R0] ;  /* 0x0000000000047984 */ /* 0x001e220000000c00 */
        /* <DEDUP_REMOVED lines=36> */
[----:B------:R1:W-:Y:S02]  /*73c0*/  STS.128 [R0], R4 ;  /* 0x0000000400007388 */ /* 0x0003e40000000c00 */
.L_x_687:
[----:B------:R-:W-:Y:S05]  /*73d0*/  BSYNC B1 ;  /* 0x0000000000017941 */ /* 0x000fea0003800000 */
.L_x_686:
[----:B------:R-:W-:-:S13]  /*73e0*/  ISETP.GE.AND P0, PT, R216, R27, PT ;  /* 0x0000001bd800720c */ /* 0x000fda0003f06270 */
[----:B------:R-:W-:Y:S05]  /*73f0*/  @P0 BRA `(.L_x_690) ;  /* 0x0000001400100947 */ /* 0x000fea0003800000 */
[----:B01----:R-:W0:Y:S01]  /*7400*/  LDC R5, c[0x0][0x3f4] ;  /* 0x0000fd00ff057b82 */ /* 0x003e220000000800 */
[----:B------:R-:W-:Y:S01]  /*7410*/  BSSY B1, `(.L_x_691) ;  /* 0x000002a000017945 */ /* 0x000fe20003800000 */
[-C--:B0-----:R-:W-:Y:S02]  /*7420*/  ISETP.GE.AND P0, PT, R22, R5.reuse, PT ;  /* 0x000000051600720c */ /* 0x081fe40003f06270 */
[----:B------:R-:W-:-:S11]  /*7430*/  ISETP.GE.AND P1, PT, R202, R5, PT ;  /* 0x00000005ca00720c */ /* 0x000fd60003f26270 */
[----:B------:R-:W-:Y:S05]  /*7440*/  @P0 BRA `(.L_x_692) ;  /* 0x0000000000980947 */ /* 0x000fea0003800000 */
[----:B------:R-:W0:Y:S01]  /*7450*/  LDS.128 R4, [R3+0x1a400] ;  /* 0x01a4000003047984 */ /* 0x000e220000000c00 */
[----:B------:R-:W-:Y:S02]  /*7460*/  HADD2.F32 R14, -RZ, R32.H0_H0 ;  /* 0x20000020ff0e7230 */ /* 0x000fe40000004100 */
[--C-:B------:R-:W-:Y:S02]  /*7470*/  HADD2.F32 R20, -RZ, R29.reuse.H0_H0 ;  /* 0x2000001dff147230 */ /* 0x100fe40000004100 */
[----:B------:R-:W-:Y:S02]  /*7480*/  HADD2.F32 R25, -RZ, R36.H0_H0 ;  /* 0x20000024ff197230 */ /* 0x000fe40000004100 */
[----:B------:R-:W-:Y:S02]  /*7490*/  HADD2.F32 R21, -RZ, R34.H0_H0 ;  /* 0x20000022ff157230 */ /* 0x000fe40000004100 */
[----:B------:R-:W-:Y:S02]  /*74a0*/  HADD2.F32 R24, -RZ, R29.H1_H1 ;  /* 0x3000001dff187230 */ /* 0x000fe40000004100 */
[----:B------:R-:W-:-:S02]  /*74b0*/  HADD2.F32 R27, -RZ, R36.H1_H1 ;  /* 0x30000024ff1b7230 */ /* 0x000fc40000004100 */
[--C-:B0-----:R-:W-:Y:S02]  /*74c0*/  HADD2.F32 R8, -RZ, R4.reuse.H0_H0 ;  /* 0x20000004ff087230 */ /* 0x101fe40000004100 */
[----:B------:R-:W-:Y:S02]  /*74d0*/  HADD2.F32 R4, -RZ, R4.H1_H1 ;  /* 0x30000004ff047230 */ /* 0x000fe40000004100 */
[--C-:B------:R-:W-:Y:S02]  /*74e0*/  HADD2.F32 R9, -RZ, R5.reuse.H0_H0 ;  /* 0x20000005ff097230 */ /* 0x100fe40000004100 */
[----:B------:R-:W-:Y:S02]  /*74f0*/  HADD2.F32 R5, -RZ, R5.H1_H1 ;  /* 0x30000005ff057230 */ /* 0x000fe40000004100 */
[-C--:B------:R-:W-:Y:S01]  /*7500*/  FMUL.FTZ R13, R20, R4.reuse ;  /* 0x00000004140d7220 */ /* 0x080fe20000410000 */
[----:B------:R-:W-:Y:S01]  /*7510*/  FMUL.FTZ R15, R14, R4 ;  /* 0x000000040e0f7220 */ /* 0x000fe20000410000 */
[----:B------:R-:W-:-:S02]  /*7520*/  HADD2.F32 R10, -RZ, R6.H0_H0 ;  /* 0x20000006ff0a7230 */ /* 0x000fc40000004100 */
[-C--:B------:R-:W-:Y:S01]  /*7530*/  FMUL.FTZ R12, R25, R5.reuse ;  /* 0x00000005190c7220 */ /* 0x080fe20000410000 */
[-C--:B------:R-:W-:Y:S01]  /*7540*/  FFMA.FTZ R4, R14, R8.reuse, -R13 ;  /* 0x000000080e047223 */ /* 0x080fe2000001080d */
[----:B------:R-:W-:Y:S01]  /*7550*/  FFMA.FTZ R15, R20, R8, R15 ;  /* 0x00000008140f7223 */ /* 0x000fe2000001000f */
[C---:B------:R-:W-:Y:S01]  /*7560*/  FMUL.FTZ R8, R21.reuse, R5 ;  /* 0x0000000515087220 */ /* 0x040fe20000410000 */
[--C-:B------:R-:W-:Y:S02]  /*7570*/  HADD2.F32 R11, -RZ, R7.reuse.H0_H0 ;  /* 0x20000007ff0b7230 */ /* 0x100fe40000004100 */
[-C--:B------:R-:W-:Y:S01]  /*7580*/  FFMA.FTZ R5, R21, R9.reuse, -R12 ;  /* 0x0000000915057223 */ /* 0x080fe2000001080c */
[----:B------:R-:W-:Y:S02]  /*7590*/  HADD2.F32 R6, -RZ, R6.H1_H1 ;  /* 0x30000006ff067230 */ /* 0x000fe40000004100 */
[----:B------:R-:W-:Y:S01]  /*75a0*/  FFMA.FTZ R8, R25, R9, R8 ;  /* 0x0000000919087223 */ /* 0x000fe20000010008 */
[----:B------:R-:W-:Y:S01]  /*75b0*/  HADD2.F32 R7, -RZ, R7.H1_H1 ;  /* 0x30000007ff077230 */ /* 0x000fe20000004100 */
[----:B------:R-:W-:Y:S01]  /*75c0*/  F2FP.F16.F32.PACK_AB R4, R15, R4 ;  /* 0x000000040f04723e */ /* 0x000fe200000000ff */
[----:B------:R-:W-:-:S02]  /*75d0*/  HADD2.F32 R20, -RZ, R32.H1_H1 ;  /* 0x30000020ff147230 */ /* 0x000fc40000004100 */
[-C--:B------:R-:W-:Y:S01]  /*75e0*/  FMUL.FTZ R9, R24, R6.reuse ;  /* 0x0000000618097220 */ /* 0x080fe20000410000 */
[----:B------:R-:W-:Y:S02]  /*75f0*/  HADD2.F32 R21, -RZ, R34.H1_H1 ;  /* 0x30000022ff157230 */ /* 0x000fe40000004100 */
[----:B------:R-:W-:Y:S01]  /*7600*/  FMUL.FTZ R12, R27, R7 ;  /* 0x000000071b0c7220 */ /* 0x000fe20000410000 */
[----:B------:R-:W-:Y:S01]  /*7610*/  F2FP.F16.F32.PACK_AB R5, R8, R5 ;  /* 0x000000050805723e */ /* 0x000fe200000000ff */
[C---:B------:R-:W-:Y:S01]  /*7620*/  FMUL.FTZ R13, R20.reuse, R6 ;  /* 0x00000006140d7220 */ /* 0x040fe20000410000 */
[-C--:B------:R-:W-:Y:S01]  /*7630*/  FFMA.FTZ R6, R20, R10.reuse, -R9 ;  /* 0x0000000a14067223 */ /* 0x080fe20000010809 */
[C---:B------:R-:W-:Y:S01]  /*7640*/  FMUL.FTZ R14, R21.reuse, R7 ;  /* 0x00000007150e7220 */ /* 0x040fe20000410000 */
[-C--:B------:R-:W-:Y:S01]  /*7650*/  FFMA.FTZ R7, R21, R11.reuse, -R12 ;  /* 0x0000000b15077223 */ /* 0x080fe2000001080c */
[----:B------:R-:W-:Y:S02]  /*7660*/  FFMA.FTZ R13, R24, R10, R13 ;  /* 0x0000000a180d7223 */ /* 0x000fe4000001000d */
[----:B------:R-:W-:-:S03]  /*7670*/  FFMA.FTZ R14, R27, R11, R14 ;  /* 0x0000000b1b0e7223 */ /* 0x000fc6000001000e */
[----:B------:R-:W-:Y:S02]  /*7680*/  F2FP.F16.F32.PACK_AB R6, R13, R6 ;  /* 0x000000060d06723e */ /* 0x000fe400000000ff */
[----:B------:R-:W-:-:S05]  /*7690*/  F2FP.F16.F32.PACK_AB R7, R14, R7 ;  /* 0x000000070e07723e */ /* 0x000fca00000000ff */
[----:B------:R0:W-:Y:S02]  /*76a0*/  STS.128 [R3+0x1a400], R4 ;  /* 0x01a4000403007388 */ /* 0x0001e40000000c00 */
.L_x_692:
[----:B------:R-:W-:Y:S05]  /*76b0*/  BSYNC B1 ;  /* 0x0000000000017941 */ /* 0x000fea0003800000 */
.L_x_691:
[----:B------:R-:W-:Y:S05]  /*76c0*/  @P1 BRA `(.L_x_690) ;  /* 0x00000010005c1947 */ /* 0x000fea0003800000 */
[----:B0-----:R-:W0:Y:S01]  /*76d0*/  LDS.128 R4, [R0+0x2000] ;  /* 0x0020000000047984 */ /* 0x001e220000000c00 */
[----:B------:R-:W-:Y:S02]  /*76e0*/  HADD2.F32 R15, -RZ, R31.H0_H0 ;  /* 0x2000001fff0f7230 */ /* 0x000fe40000004100 */
[----:B------:R-:W-:Y:S02]  /*76f0*/  HADD2.F32 R13, -RZ, R33.H0_H0 ;  /* 0x20000021ff0d7230 */ /* 0x000fe40000004100 */
[--C-:B------:R-:W-:Y:S02]  /*7700*/  HADD2.F32 R24, -RZ, R30.reuse.H0_H0 ;  /* 0x2000001eff187230 */ /* 0x100fe40000004100 */
        /* <DEDUP_REMOVED lines=10> */
[----:B------:R-:W-:Y:S01]  /*77b0*/  FMUL.FTZ R11, R24, R5 ;  /* 0x00000005180b7220 */ /* 0x000fe20000410000 */
[----:B------:R-:W-:Y:S01]  /*77c0*/  FFMA.FTZ R4, R13, R3, -R12 ;  /* 0x000000030d047223 */ /* 0x000fe2000001080c */
[--C-:B------:R-:W-:Y:S02]  /*77d0*/  HADD2.F32 R10, -RZ, R7.reuse.H0_H0 ;  /* 0x20000007ff0a7230 */ /* 0x100fe40000004100 */
[C---:B------:R-:W-:Y:S01]  /*77e0*/  FMUL.FTZ R13, R20.reuse, R5 ;  /* 0x00000005140d7220 */ /* 0x040fe20000410000 */
[----:B------:R-:W-:Y:S02]  /*77f0*/  HADD2.F32 R6, -RZ, R6.H1_H1 ;  /* 0x30000006ff067230 */ /* 0x000fe40000004100 */
[----:B------:R-:W-:Y:S01]  /*7800*/  FFMA.FTZ R3, R15, R3, R14 ;  /* 0x000000030f037223 */ /* 0x000fe2000001000e */
[----:B------:R-:W-:Y:S02]  /*7810*/  HADD2.F32 R7, -RZ, R7.H1_H1 ;  /* 0x30000007ff077230 */ /* 0x000fe40000004100 */
[----:B------:R-:W-:Y:S01]  /*7820*/  FFMA.FTZ R5, R20, R8, -R11 ;  /* 0x0000000814057223 */ /* 0x000fe2000001080b */
[----:B------:R-:W-:-:S02]  /*7830*/  HADD2.F32 R15, -RZ, R33.H1_H1 ;  /* 0x30000021ff0f7230 */ /* 0x000fc40000004100 */
[----:B------:R-:W-:Y:S01]  /*7840*/  FFMA.FTZ R8, R24, R8, R13 ;  /* 0x0000000818087223 */ /* 0x000fe2000001000d */
[----:B------:R-:W-:Y:S02]  /*7850*/  HADD2.F32 R20, -RZ, R35.H1_H1 ;  /* 0x30000023ff147230 */ /* 0x000fe40000004100 */
[-C--:B------:R-:W-:Y:S01]  /*7860*/  FMUL.FTZ R12, R21, R6.reuse ;  /* 0x00000006150c7220 */ /* 0x080fe20000410000 */
[-C--:B------:R-:W-:Y:S01]  /*7870*/  FMUL.FTZ R11, R26, R7.reuse ;  /* 0x000000071a0b7220 */ /* 0x080fe20000410000 */
[----:B------:R-:W-:Y:S01]  /*7880*/  FMUL.FTZ R14, R15, R6 ;  /* 0x000000060f0e7220 */ /* 0x000fe20000410000 */
[----:B------:R-:W-:Y:S01]  /*7890*/  F2FP.F16.F32.PACK_AB R4, R3, R4 ;  /* 0x000000040304723e */ /* 0x000fe200000000ff */
[C---:B------:R-:W-:Y:S01]  /*78a0*/  FMUL.FTZ R13, R20.reuse, R7 ;  /* 0x00000007140d7220 */ /* 0x040fe20000410000 */
[-C--:B------:R-:W-:Y:S01]  /*78b0*/  FFMA.FTZ R6, R15, R9.reuse, -R12 ;  /* 0x000000090f067223 */ /* 0x080fe2000001080c */
[-C--:B------:R-:W-:Y:S01]  /*78c0*/  FFMA.FTZ R7, R20, R10.reuse, -R11 ;  /* 0x0000000a14077223 */ /* 0x080fe2000001080b */
[----:B------:R-:W-:Y:S01]  /*78d0*/  FFMA.FTZ R9, R21, R9, R14 ;  /* 0x0000000915097223 */ /* 0x000fe2000001000e */
[----:B------:R-:W-:Y:S01]  /*78e0*/  FFMA.FTZ R10, R26, R10, R13 ;  /* 0x0000000a1a0a7223 */ /* 0x000fe2000001000d */
[----:B------:R-:W-:-:S03]  /*78f0*/  F2FP.F16.F32.PACK_AB R5, R8, R5 ;  /* 0x000000050805723e */ /* 0x000fc600000000ff */
[----:B------:R-:W-:Y:S02]  /*7900*/  F2FP.F16.F32.PACK_AB R6, R9, R6 ;  /* 0x000000060906723e */ /* 0x000fe400000000ff */
[----:B------:R-:W-:-:S05]  /*7910*/  F2FP.F16.F32.PACK_AB R7, R10, R7 ;  /* 0x000000070a07723e */ /* 0x000fca00000000ff */
[----:B------:R3:W-:Y:S01]  /*7920*/  STS.128 [R0+0x2000], R4 ;  /* 0x0020000400007388 */ /* 0x0007e20000000c00 */
[----:B------:R-:W-:Y:S05]  /*7930*/  BRA `(.L_x_690) ;  /* 0x0000000c00c07947 */ /* 0x000fea0003800000 */
.L_x_680:
[----:B------:R-:W-:-:S03]  /*7940*/  UMOV UR4, 0xffffffff ;  /* 0xffffffff00047882 */ /* 0x000fc60000000000 */
[----:B------:R-:W-:Y:S05]  /*7950*/  BRA.DIV UR4, `(.L_x_693) ;  /* 0x0000012e04d47947 */ /* 0x000fea000b800000 */
[----:B------:R1:W2:Y:S04]  /*7960*/  SHFL.IDX PT, R0, R25, RZ, 0x1c1f ;  /* 0x001c1fff19007589 */ /* 0x0002a800000e0000 */
[----:B------:R1:W3:Y:S04]  /*7970*/  SHFL.IDX PT, R3, R24, RZ, 0x1c1f ;  /* 0x001c1fff18037589 */ /* 0x0002e800000e0000 */
[----:B------:R1:W4:Y:S04]  /*7980*/  SHFL.IDX PT, R20, R27, RZ, 0x1c1f ;  /* 0x001c1fff1b147589 */ /* 0x00032800000e0000 */
[----:B------:R1:W0:Y:S02]  /*7990*/  SHFL.IDX PT, R14, R26, RZ, 0x1c1f ;  /* 0x001c1fff1a0e7589 */ /* 0x00022400000e0000 */
.L_x_932:
[----:B------:R-:W-:Y:S01]  /*79a0*/  ULDC UR4, c[0x0][0x448] ;  /* 0x0001120000047ab9 */ /* 0x000fe20000000800 */
[----:B------:R-:W-:Y:S01]  /*79b0*/  LEA.HI R5, R217, R217, RZ, 0x1 ;  /* 0x000000d9d9057211 */ /* 0x000fe200078f08ff */
[----:B------:R-:W-:Y:S01]  /*79c0*/  IMAD R21, R155, UR4, RZ ;  /* 0x000000049b157c24 */ /* 0x000fe2000f8e02ff */
[----:B------:R-:W-:Y:S01]  /*79d0*/  BSSY B1, `(.L_x_694) ;  /* 0x0000018000017945 */ /* 0x000fe20003800000 */
[----:B------:R-:W-:Y:S02]  /*79e0*/  CS2R R10, SRZ ;  /* 0x00000000000a7805 */ /* 0x000fe4000001ff00 */
[----:B------:R-:W-:Y:S02]  /*79f0*/  LOP3.LUT R6, R5, 0xfffffffe, RZ, 0xc0, !PT ;  /* 0xfffffffe05067812 */ /* 0x000fe400078ec0ff */
[----:B------:R-:W-:Y:S02]  /*7a00*/  CS2R R8, SRZ ;  /* 0x0000000000087805 */ /* 0x000fe4000001ff00 */
[----:B------:R-:W-:Y:S01]  /*7a10*/  ISETP.GE.AND P0, PT, R4, R21, PT ;  /* 0x000000150400720c */ /* 0x000fe20003f06270 */
[----:B------:R-:W-:Y:S01]  /*7a20*/  IMAD R21, R153, -0x80, R21 ;  /* 0xffffff8099157824 */ /* 0x000fe200078e0215 */
[----:B------:R-:W-:Y:S01]  /*7a30*/  CS2R R4, SRZ ;  /* 0x0000000000047805 */ /* 0x000fe2000001ff00 */
[----:B-1----:R-:W-:Y:S01]  /*7a40*/  IMAD.IADD R24, R217, 0x1, -R6 ;  /* 0x00000001d9187824 */ /* 0x002fe200078e0a06 */
[----:B------:R-:W-:-:S04]  /*7a50*/  CS2R R6, SRZ ;  /* 0x0000000000067805 */ /* 0x000fc8000001ff00 */
[----:B------:R-:W-:-:S05]  /*7a60*/  SHF.L.U32 R24, R24, 0x1f, RZ ;  /* 0x0000001f18187819 */ /* 0x000fca00000006ff */
[----:B------:R-:W-:Y:S05]  /*7a70*/  @P0 BRA `(.L_x_695) ;  /* 0x0000000000340947 */ /* 0x000fea0003800000 */
[----:B------:R-:W-:Y:S01]  /*7a80*/  ULDC UR4, c[0x0][0x3f4] ;  /* 0x0000fd0000047ab9 */ /* 0x000fe20000000800 */
[C---:B------:R-:W-:Y:S01]  /*7a90*/  IMAD.SHL.U32 R15, R16.reuse, 0x2, RZ ;  /* 0x00000002100f7824 */ /* 0x040fe200078e00ff */
[C---:B------:R-:W-:Y:S02]  /*7aa0*/  ISETP.GE.AND P2, PT, R16.reuse, UR4, PT ;  /* 0x0000000410007c0c */ /* 0x040fe4000bf46270 */
[----:B------:R-:W-:Y:S02]  /*7ab0*/  SHF.R.S32.HI R7, RZ, 0x1f, R16 ;  /* 0x0000001fff077819 */ /* 0x000fe40000011410 */
[----:B---3--:R-:W-:Y:S02]  /*7ac0*/  IADD3 R12, P0, R3, R15, RZ ;  /* 0x0000000f030c7210 */ /* 0x008fe40007f1e0ff */
[----:B------:R-:W-:Y:S02]  /*7ad0*/  SHF.L.U64.HI R3, R16, 0x1, R7 ;  /* 0x0000000110037819 */ /* 0x000fe40000010207 */
[----:B------:R-:W-:-:S02]  /*7ae0*/  CS2R R6, SRZ ;  /* 0x0000000000067805 */ /* 0x000fc4000001ff00 */
[----:B0-----:R-:W-:Y:S01]  /*7af0*/  IADD3 R14, P1, R14, R15, RZ ;  /* 0x0000000f0e0e7210 */ /* 0x001fe20007f3e0ff */
[----:B--2---:R-:W-:-:S04]  /*7b00*/  IMAD.X R13, R0, 0x1, R3, P0 ;  /* 0x00000001000d7824 */ /* 0x004fc800000e0603 */
[----:B----4-:R-:W-:Y:S01]  /*7b10*/  IMAD.X R15, R20, 0x1, R3, P1 ;  /* 0x00000001140f7824 */ /* 0x010fe200008e0603 */
[----:B------:R-:W-:Y:S07]  /*7b20*/  @P2 BRA `(.L_x_695) ;  /* 0x0000000000082947 */ /* 0x000fee0003800000 */
[----:B------:R1:W5:Y:S04]  /*7b30*/  LD.E.128 R8, desc[UR40][R12.64] ;  /* 0x000000280c087980 */ /* 0x000368000c101d00 */
[----:B------:R1:W5:Y:S02]  /*7b40*/  LD.E.128 R4, desc[UR40][R14.64] ;  /* 0x000000280e047980 */ /* 0x000364000c101d00 */
.L_x_695:
[----:B------:R-:W-:Y:S05]  /*7b50*/  BSYNC B1 ;  /* 0x0000000000017941 */ /* 0x000fea0003800000 */
.L_x_694:
[----:B------:R-:W4:Y:S01]  /*7b60*/  SYNCS.PHASECHK.TRANS64.TRYWAIT P1, [R19+URZ+0x22800], R24 ;  /* 0x02280018130075a7 */ /* 0x000f22000802017f */
[----:B-----5:R-:W-:Y:S01]  /*7b70*/  IMAD.MOV.U32 R40, RZ, RZ, R8 ;  /* 0x000000ffff287224 */ /* 0x020fe200078e0008 */
[--C-:B------:R-:W-:Y:S01]  /*7b80*/  SHF.R.U64 R41, R8, 0x10, R9.reuse ;  /* 0x0000001008297819 */ /* 0x100fe20000001209 */
[--C-:B-1----:R-:W-:Y:S01]  /*7b90*/  IMAD.MOV.U32 R12, RZ, RZ, R9.reuse ;  /* 0x000000ffff0c7224 */ /* 0x102fe200078e0009 */
[----:B0-----:R-:W-:Y:S01]  /*7ba0*/  SHF.R.U32.HI R13, RZ, 0x10, R9 ;  /* 0x00000010ff0d7819 */ /* 0x001fe20000011609 */
[----:B------:R-:W-:Y:S01]  /*7bb0*/  IMAD.MOV.U32 R38, RZ, RZ, R4 ;  /* 0x000000ffff267224 */ /* 0x000fe200078e0004 */
[----:B------:R-:W-:Y:S01]  /*7bc0*/  SHF.R.U64 R43, R4, 0x10, R5 ;  /* 0x00000010042b7819 */ /* 0x000fe20000001205 */
[----:B------:R-:W-:Y:S01]  /*7bd0*/  IMAD.MOV.U32 R37, RZ, RZ, R6 ;  /* 0x000000ffff257224 */ /* 0x000fe200078e0006 */
[----:B------:R-:W-:Y:S01]  /*7be0*/  SHF.R.U64 R42, R10, 0x10, R11 ;  /* 0x000000100a2a7819 */ /* 0x000fe2000000120b */
[----:B--2---:R-:W-:Y:S01]  /*7bf0*/  IMAD.MOV.U32 R0, RZ, RZ, R7 ;  /* 0x000000ffff007224 */ /* 0x004fe200078e0007 */
[----:B------:R-:W-:Y:S01]  /*7c00*/  SHF.R.U32.HI R4, RZ, 0x10, R5 ;  /* 0x00000010ff047819 */ /* 0x000fe20000011605 */
[----:B------:R-:W-:Y:S01]  /*7c10*/  IMAD.MOV.U32 R39, RZ, RZ, R10 ;  /* 0x000000ffff277224 */ /* 0x000fe200078e000a */
[----:B------:R-:W-:Y:S01]  /*7c20*/  VIMNMX R21, R21, 0x80, PT ;  /* 0x0000008015157848 */ /* 0x000fe20003fe0100 */
[--C-:B------:R-:W-:Y:S01]  /*7c30*/  IMAD.MOV.U32 R9, RZ, RZ, R11.reuse ;  /* 0x000000ffff097224 */ /* 0x100fe200078e000b */
[----:B------:R-:W-:Y:S01]  /*7c40*/  SHF.R.U32.HI R10, RZ, 0x10, R11 ;  /* 0x00000010ff0a7819 */ /* 0x000fe2000001160b */
[----:B------:R-:W-:Y:S01]  /*7c50*/  IMAD.MOV.U32 R8, RZ, RZ, R5 ;  /* 0x000000ffff087224 */ /* 0x000fe200078e0005 */
[----:B---3--:R-:W0:Y:S01]  /*7c60*/  LDC R3, c[0x0][0x3f4] ;  /* 0x0000fd00ff037b82 */ /* 0x008e220000000800 */
[--C-:B------:R-:W-:Y:S01]  /*7c70*/  SHF.R.U64 R44, R6, 0x10, R7.reuse ;  /* 0x00000010062c7819 */ /* 0x100fe20000001207 */
[----:B------:R-:W-:Y:S01]  /*7c80*/  BSSY B1, `(.L_x_696) ;  /* 0x000000f000017945 */ /* 0x000fe20003800000 */
[----:B------:R-:W-:-:S02]  /*7c90*/  SHF.R.U32.HI R5, RZ, 0x10, R7 ;  /* 0x00000010ff057819 */ /* 0x000fc40000011607 */
[----:B------:R-:W-:Y:S02]  /*7ca0*/  PRMT R37, R37, 0x5410, R0 ;  /* 0x0000541025257816 */ /* 0x000fe40000000000 */
[----:B------:R-:W-:Y:S02]  /*7cb0*/  PRMT R40, R40, 0x5410, R12 ;  /* 0x0000541028287816 */ /* 0x000fe4000000000c */
[----:B------:R-:W-:Y:S02]  /*7cc0*/  PRMT R41, R41, 0x5410, R13 ;  /* 0x0000541029297816 */ /* 0x000fe4000000000d */
[----:B------:R-:W-:Y:S02]  /*7cd0*/  PRMT R39, R39, 0x5410, R9 ;  /* 0x0000541027277816 */ /* 0x000fe40000000009 */
[----:B------:R-:W-:Y:S02]  /*7ce0*/  PRMT R42, R42, 0x5410, R10 ;  /* 0x000054102a2a7816 */ /* 0x000fe4000000000a */
[----:B------:R-:W-:-:S02]  /*7cf0*/  PRMT R38, R38, 0x5410, R8 ;  /* 0x0000541026267816 */ /* 0x000fc40000000008 */
[----:B------:R-:W-:Y:S02]  /*7d00*/  PRMT R43, R43, 0x5410, R4 ;  /* 0x000054102b2b7816 */ /* 0x000fe40000000004 */
[----:B------:R-:W-:Y:S02]  /*7d10*/  PRMT R44, R44, 0x5410, R5 ;  /* 0x000054102c2c7816 */ /* 0x000fe40000000005 */
[C---:B0-----:R-:W-:Y:S01]  /*7d20*/  ISETP.GE.AND P0, PT, R16.reuse, R3, PT ;  /* 0x000000031000720c */ /* 0x041fe20003f06270 */
[----:B------:R-:W-:-:S03]  /*7d30*/  IMAD.IADD R0, R16, 0x1, R3 ;  /* 0x0000000110007824 */ /* 0x000fc600078e0203 */
[-C--:B------:R-:W-:Y:S02]  /*7d40*/  ISETP.GE.OR P2, PT, R18, R21.reuse, P0 ;  /* 0x000000151200720c */ /* 0x080fe40000746670 */
[----:B------:R-:W-:Y:S01]  /*7d50*/  ISETP.GE.OR P0, PT, R216, R21, P0 ;  /* 0x00000015d800720c */ /* 0x000fe20000706670 */
[----:B----4-:R-:W-:-:S12]  /*7d60*/  @!P1 BRA `(.L_x_697) ;  /* 0x0000012c00409947 */ /* 0x010fd80003800000 */
.L_x_933:
[----:B------:R-:W-:Y:S05]  /*7d70*/  BSYNC B1 ;  /* 0x0000000000017941 */ /* 0x000fea0003800000 */
.L_x_696:
[----:B------:R-:W-:Y:S01]  /*7d80*/  BSSY B1, `(.L_x_698) ;  /* 0x0000059000017945 */ /* 0x000fe20003800000 */
[----:B------:R-:W-:-:S03]  /*7d90*/  LOP3.LUT R0, R0, 0x38, RZ, 0xc0, !PT ;  /* 0x0000003800007812 */ /* 0x000fc600078ec0ff */
[----:B------:R-:W-:Y:S05]  /*7da0*/  @P2 BRA `(.L_x_699) ;  /* 0x0000000400582947 */ /* 0x000fea0003800000 */
[----:B------:R-:W-:Y:S02]  /*7db0*/  IMAD.SHL.U32 R3, R29, 0x40, RZ ;  /* 0x000000401d037824 */ /* 0x000fe400078e00ff */
[----:B------:R-:W-:Y:S02]  /*7dc0*/  HADD2.F32 R26, -RZ, R40.H0_H0 ;  /* 0x20000028ff1a7230 */ /* 0x000fe40000004100 */
[--C-:B------:R-:W-:Y:S01]  /*7dd0*/  HADD2.F32 R30, -RZ, R38.reuse.H0_H0 ;  /* 0x20000026ff1e7230 */ /* 0x100fe20000004100 */
[----:B------:R-:W-:Y:S01]  /*7de0*/  LOP3.LUT R5, R3, 0x1c0, RZ, 0xc0, !PT ;  /* 0x000001c003057812 */ /* 0x000fe200078ec0ff */
[----:B------:R-:W-:Y:S02]  /*7df0*/  HADD2.F32 R25, -RZ, R43.H0_H0 ;  /* 0x2000002bff197230 */ /* 0x000fe40000004100 */
[----:B------:R-:W-:Y:S01]  /*7e00*/  HADD2.F32 R27, -RZ, R38.H1_H1 ;  /* 0x30000026ff1b7230 */ /* 0x000fe20000004100 */
[----:B------:R-:W-:Y:S02]  /*7e10*/  LOP3.LUT R3, R5, 0x38, R16, 0xf8, !PT ;  /* 0x0000003805037812 */ /* 0x000fe400078ef810 */
[----:B------:R-:W-:-:S04]  /*7e20*/  SHF.R.U32.HI R6, RZ, 0x3, R5 ;  /* 0x00000003ff067819 */ /* 0x000fc80000011605 */
[----:B------:R-:W-:-:S05]  /*7e30*/  LOP3.LUT R3, R3, R6, RZ, 0x3c, !PT ;  /* 0x0000000603037212 */ /* 0x000fca00078e3cff */
[----:B------:R-:W-:Y:S01]  /*7e40*/  IMAD R4, R206, 0x200, R3 ;  /* 0x00000200ce047824 */ /* 0x000fe200078e0203 */
[----:B------:R-:W-:-:S03]  /*7e50*/  LOP3.LUT R3, R6, R0, R5, 0x1e, !PT ;  /* 0x0000000006037212 */ /* 0x000fc600078e1e05 */
[----:B------:R-:W-:Y:S02]  /*7e60*/  IMAD R33, R4, 0x2, R19 ;  /* 0x0000000204217824 */ /* 0x000fe400078e0213 */
[----:B------:R-:W-:-:S03]  /*7e70*/  IMAD R8, R206, 0x200, R3 ;  /* 0x00000200ce087824 */ /* 0x000fc600078e0203 */
[----:B------:R-:W1:Y:S01]  /*7e80*/  LDS.128 R4, [R33+0x18400] ;  /* 0x0184000021047984 */ /* 0x000e620000000c00 */
[----:B------:R-:W-:-:S05]  /*7e90*/  IMAD R35, R8, 0x2, R19 ;  /* 0x0000000208237824 */ /* 0x000fca00078e0213 */
[----:B------:R-:W2:Y:S01]  /*7ea0*/  LDS.128 R8, [R35+0x18400] ;  /* 0x0184000023087984 */ /* 0x000ea20000000c00 */
[--C-:B-1----:R-:W-:Y:S02]  /*7eb0*/  HADD2.F32 R3, -RZ, R4.reuse.H0_H0 ;  /* 0x20000004ff037230 */ /* 0x102fe40000004100 */
[----:B------:R-:W-:Y:S02]  /*7ec0*/  HADD2.F32 R4, -RZ, R4.H1_H1 ;  /* 0x30000004ff047230 */ /* 0x000fe40000004100 */
[----:B------:R-:W-:Y:S02]  /*7ed0*/  HADD2.F32 R12, -RZ, R5.H0_H0 ;  /* 0x20000005ff0c7230 */ /* 0x000fe40000004100 */
[--C-:B--2---:R-:W-:Y:S02]  /*7ee0*/  HADD2.F32 R15, -RZ, R8.reuse.H0_H0 ;  /* 0x20000008ff0f7230 */ /* 0x104fe40000004100 */
[----:B------:R-:W-:Y:S02]  /*7ef0*/  HADD2.F32 R8, -RZ, R8.H1_H1 ;  /* 0x30000008ff087230 */ /* 0x000fe40000004100 */
[----:B------:R-:W-:-:S02]  /*7f00*/  HADD2.F32 R20, -RZ, R9.H0_H0 ;  /* 0x20000009ff147230 */ /* 0x000fc40000004100 */
[C---:B------:R-:W-:Y:S01]  /*7f10*/  FMUL.FTZ R32, R15.reuse, R30 ;  /* 0x0000001e0f207220 */ /* 0x040fe20000410000 */
[-C--:B------:R-:W-:Y:S01]  /*7f20*/  FMUL.FTZ R34, R15, R26.reuse ;  /* 0x0000001a0f227220 */ /* 0x080fe20000410000 */
[----:B------:R-:W-:Y:S02]  /*7f30*/  HADD2.F32 R15, -RZ, R41.H0_H0 ;  /* 0x20000029ff0f7230 */ /* 0x000fe40000004100 */
[C---:B------:R-:W-:Y:S01]  /*7f40*/  FMUL.FTZ R29, R8.reuse, R25 ;  /* 0x00000019081d7220 */ /* 0x040fe20000410000 */
[C---:B------:R-:W-:Y:S01]  /*7f50*/  FFMA.FTZ R32, R3.reuse, R26, -R32 ;  /* 0x0000001a03207223 */ /* 0x040fe20000010820 */
[----:B------:R-:W-:Y:S01]  /*7f60*/  FFMA.FTZ R34, R3, R30, R34 ;  /* 0x0000001e03227223 */ /* 0x000fe20000010022 */
[----:B------:R-:W-:Y:S02]  /*7f70*/  HADD2.F32 R3, -RZ, R40.H1_H1 ;  /* 0x30000028ff037230 */ /* 0x000fe40000004100 */
[-C--:B------:R-:W-:Y:S01]  /*7f80*/  FMUL.FTZ R31, R8, R15.reuse ;  /* 0x0000000f081f7220 */ /* 0x080fe20000410000 */
[----:B------:R-:W-:Y:S01]  /*7f90*/  FFMA.FTZ R29, R4, R15, -R29 ;  /* 0x0000000f041d7223 */ /* 0x000fe2000001081d */
[----:B------:R-:W-:Y:S01]  /*7fa0*/  FMUL.FTZ R15, R20, R27 ;  /* 0x0000001b140f7220 */ /* 0x000fe20000410000 */
[----:B------:R-:W-:-:S02]  /*7fb0*/  HADD2.F32 R9, -RZ, R9.H1_H1 ;  /* 0x30000009ff097230 */ /* 0x000fc40000004100 */
[----:B------:R-:W-:Y:S01]  /*7fc0*/  FMUL.FTZ R20, R20, R3 ;  /* 0x0000000314147220 */ /* 0x000fe20000410000 */
[----:B------:R-:W-:Y:S02]  /*7fd0*/  HADD2.F32 R26, -RZ, R43.H1_H1 ;  /* 0x3000002bff1a7230 */ /* 0x000fe40000004100 */
[----:B------:R-:W-:Y:S01]  /*7fe0*/  FFMA.FTZ R31, R4, R25, R31 ;  /* 0x00000019041f7223 */ /* 0x000fe2000001001f */
[----:B------:R-:W-:Y:S02]  /*7ff0*/  HADD2.F32 R4, -RZ, R41.H1_H1 ;  /* 0x30000029ff047230 */ /* 0x000fe40000004100 */
[C---:B------:R-:W-:Y:S01]  /*8000*/  FFMA.FTZ R15, R12.reuse, R3, -R15 ;  /* 0x000000030c0f7223 */ /* 0x040fe2000001080f */
[----:B------:R-:W-:Y:S02]  /*8010*/  HADD2.F32 R5, -RZ, R5.H1_H1 ;  /* 0x30000005ff057230 */ /* 0x000fe40000004100 */
[----:B------:R-:W-:Y:S01]  /*8020*/  FFMA.FTZ R20, R12, R27, R20 ;  /* 0x0000001b0c147223 */ /* 0x000fe20000010014 */
[----:B------:R-:W-:-:S02]  /*8030*/  HADD2.F32 R21, -RZ, R10.H0_H0 ;  /* 0x2000000aff157230 */ /* 0x000fc40000004100 */
[C---:B------:R-:W-:Y:S01]  /*8040*/  FMUL.FTZ R30, R9.reuse, R26 ;  /* 0x0000001a091e7220 */ /* 0x040fe20000410000 */
[----:B------:R-:W-:Y:S02]  /*8050*/  HADD2.F32 R8, -RZ, R39.H0_H0 ;  /* 0x20000027ff087230 */ /* 0x000fe40000004100 */
[-C--:B------:R-:W-:Y:S01]  /*8060*/  FMUL.FTZ R36, R9, R4.reuse ;  /* 0x0000000409247220 */ /* 0x080fe20000410000 */
[----:B------:R-:W-:Y:S02]  /*8070*/  HADD2.F32 R12, -RZ, R37.H0_H0 ;  /* 0x20000025ff0c7230 */ /* 0x000fe40000004100 */
[----:B------:R-:W-:Y:S01]  /*8080*/  FFMA.FTZ R30, R5, R4, -R30 ;  /* 0x00000004051e7223 */ /* 0x000fe2000001081e */
[----:B------:R-:W-:Y:S02]  /*8090*/  HADD2.F32 R10, -RZ, R10.H1_H1 ;  /* 0x3000000aff0a7230 */ /* 0x000fe40000004100 */
[----:B------:R-:W-:Y:S01]  /*80a0*/  FMUL.FTZ R27, R21, R8 ;  /* 0x00000008151b7220 */ /* 0x000fe20000410000 */
[----:B------:R-:W-:-:S02]  /*80b0*/  HADD2.F32 R9, -RZ, R44.H0_H0 ;  /* 0x2000002cff097230 */ /* 0x000fc40000004100 */
[----:B------:R-:W-:Y:S01]  /*80c0*/  FMUL.FTZ R4, R21, R12 ;  /* 0x0000000c15047220 */ /* 0x000fe20000410000 */
[----:B------:R-:W-:Y:S02]  /*80d0*/  HADD2.F32 R13, -RZ, R6.H0_H0 ;  /* 0x20000006ff0d7230 */ /* 0x000fe40000004100 */
[----:B------:R-:W-:Y:S01]  /*80e0*/  FFMA.FTZ R21, R5, R26, R36 ;  /* 0x0000001a05157223 */ /* 0x000fe20000010024 */
[----:B------:R-:W-:Y:S02]  /*80f0*/  HADD2.F32 R3, -RZ, R42.H0_H0 ;  /* 0x2000002aff037230 */ /* 0x000fe40000004100 */
[C---:B------:R-:W-:Y:S01]  /*8100*/  FMUL.FTZ R5, R10.reuse, R9 ;  /* 0x000000090a057220 */ /* 0x040fe20000410000 */
[----:B------:R-:W-:Y:S02]  /*8110*/  HADD2.F32 R6, -RZ, R6.H1_H1 ;  /* 0x30000006ff067230 */ /* 0x000fe40000004100 */
[C---:B------:R-:W-:Y:S01]  /*8120*/  FFMA.FTZ R25, R13.reuse, R8, -R4 ;  /* 0x000000080d197223 */ /* 0x040fe20000010804 */
[----:B------:R-:W-:Y:S01]  /*8130*/  FFMA.FTZ R27, R13, R12, R27 ;  /* 0x0000000c0d1b7223 */ /* 0x000fe2000001001b */
[----:B------:R-:W-:Y:S01]  /*8140*/  FMUL.FTZ R13, R10, R3 ;  /* 0x000000030a0d7220 */ /* 0x000fe20000410000 */
[----:B0-----:R-:W-:-:S02]  /*8150*/  HADD2.F32 R24, -RZ, R11.H0_H0 ;  /* 0x2000000bff187230 */ /* 0x001fc40000004100 */
[C---:B------:R-:W-:Y:S01]  /*8160*/  FFMA.FTZ R10, R6.reuse, R3, -R5 ;  /* 0x00000003060a7223 */ /* 0x040fe20000010805 */
[----:B------:R-:W-:Y:S02]  /*8170*/  HADD2.F32 R5, -RZ, R37.H1_H1 ;  /* 0x30000025ff057230 */ /* 0x000fe40000004100 */
[----:B------:R-:W-:Y:S01]  /*8180*/  FFMA.FTZ R12, R6, R9, R13 ;  /* 0x00000009060c7223 */ /* 0x000fe2000001000d */
[----:B------:R-:W-:Y:S02]  /*8190*/  HADD2.F32 R3, -RZ, R39.H1_H1 ;  /* 0x30000027ff037230 */ /* 0x000fe40000004100 */
[----:B------:R-:W-:Y:S02]  /*81a0*/  HADD2.F32 R11, -RZ, R11.H1_H1 ;  /* 0x3000000bff0b7230 */ /* 0x000fe40000004100 */
[C---:B------:R-:W-:Y:S01]  /*81b0*/  FMUL.FTZ R9, R24.reuse, R5 ;  /* 0x0000000518097220 */ /* 0x040fe20000410000 */
[----:B------:R-:W-:Y:S02]  /*81c0*/  HADD2.F32 R8, -RZ, R44.H1_H1 ;  /* 0x3000002cff087230 */ /* 0x000fe40000004100 */
[----:B------:R-:W-:Y:S01]  /*81d0*/  FMUL.FTZ R24, R24, R3 ;  /* 0x0000000318187220 */ /* 0x000fe20000410000 */
[----:B------:R-:W-:-:S02]  /*81e0*/  HADD2.F32 R4, -RZ, R42.H1_H1 ;  /* 0x3000002aff047230 */ /* 0x000fc40000004100 */
[--C-:B------:R-:W-:Y:S02]  /*81f0*/  HADD2.F32 R14, -RZ, R7.reuse.H0_H0 ;  /* 0x20000007ff0e7230 */ /* 0x100fe40000004100 */
[C---:B------:R-:W-:Y:S01]  /*8200*/  FMUL.FTZ R6, R11.reuse, R8 ;  /* 0x000000080b067220 */ /* 0x040fe20000410000 */
[----:B------:R-:W-:Y:S02]  /*8210*/  HADD2.F32 R7, -RZ, R7.H1_H1 ;  /* 0x30000007ff077230 */ /* 0x000fe40000004100 */
[-C--:B------:R-:W-:Y:S01]  /*8220*/  FMUL.FTZ R13, R11, R4.reuse ;  /* 0x000000040b0d7220 */ /* 0x080fe20000410000 */
[C---:B------:R-:W-:Y:S01]  /*8230*/  FFMA.FTZ R3, R14.reuse, R3, -R9 ;  /* 0x000000030e037223 */ /* 0x040fe20000010809 */
[----:B------:R-:W-:Y:S01]  /*8240*/  FFMA.FTZ R11, R14, R5, R24 ;  /* 0x000000050e0b7223 */ /* 0x000fe20000010018 */
[C---:B------:R-:W-:Y:S01]  /*8250*/  FFMA.FTZ R14, R7.reuse, R4, -R6 ;  /* 0x00000004070e7223 */ /* 0x040fe20000010806 */
[----:B------:R-:W-:Y:S01]  /*8260*/  FFMA.FTZ R24, R7, R8, R13 ;  /* 0x0000000807187223 */ /* 0x000fe2000001000d */
[----:B------:R-:W-:-:S02]  /*8270*/  F2FP.F16.F32.PACK_AB R4, R29, R32 ;  /* 0x000000201d04723e */ /* 0x000fc400000000ff */
[----:B------:R-:W-:Y:S02]  /*8280*/  F2FP.F16.F32.PACK_AB R5, R30, R15 ;  /* 0x0000000f1e05723e */ /* 0x000fe400000000ff */
[----:B------:R-:W-:Y:S02]  /*8290*/  F2FP.F16.F32.PACK_AB R6, R10, R25 ;  /* 0x000000190a06723e */ /* 0x000fe400000000ff */
[----:B------:R-:W-:Y:S02]  /*82a0*/  F2FP.F16.F32.PACK_AB R7, R14, R3 ;  /* 0x000000030e07723e */ /* 0x000fe400000000ff */
[----:B------:R-:W-:Y:S02]  /*82b0*/  F2FP.F16.F32.PACK_AB R8, R31, R34 ;  /* 0x000000221f08723e */ /* 0x000fe400000000ff */
[----:B------:R-:W-:Y:S01]  /*82c0*/  F2FP.F16.F32.PACK_AB R9, R21, R20 ;  /* 0x000000141509723e */ /* 0x000fe200000000ff */
[----:B------:R1:W-:Y:S01]  /*82d0*/  STS.128 [R33+0x18400], R4 ;  /* 0x0184000421007388 */ /* 0x0003e20000000c00 */
[----:B------:R-:W-:-:S02]  /*82e0*/  F2FP.F16.F32.PACK_AB R10, R12, R27 ;  /* 0x0000001b0c0a723e */ /* 0x000fc400000000ff */
[----:B------:R-:W-:-:S05]  /*82f0*/  F2FP.F16.F32.PACK_AB R11, R24, R11 ;  /* 0x0000000b180b723e */ /* 0x000fca00000000ff */
[----:B------:R1:W-:Y:S02]  /*8300*/  STS.128 [R35+0x18400], R8 ;  /* 0x0184000823007388 */ /* 0x0003e40000000c00 */
.L_x_699:
[----:B------:R-:W-:Y:S05]  /*8310*/  BSYNC B1 ;  /* 0x0000000000017941 */ /* 0x000fea0003800000 */
.L_x_698:
[----:B------:R-:W-:Y:S05]  /*8320*/  @P0 BRA `(.L_x_690) ;  /* 0x0000000400440947 */ /* 0x000fea0003800000 */
[----:B------:R-:W2:Y:S01]  /*8330*/  LDL R45, [R1+0x64] ;  /* 0x00006400012d7983 */ /* 0x000ea20000100800 */
[----:B------:R-:W-:-:S04]  /*8340*/  SHF.R.U32.HI R3, RZ, 0x3, R205 ;  /* 0x00000003ff037819 */ /* 0x000fc800000116cd */
[----:B------:R-:W-:-:S05]  /*8350*/  LOP3.LUT R3, R3, R0, R205, 0x1e, !PT ;  /* 0x0000000003037212 */ /* 0x000fca00078e1ecd */
[----:B------:R-:W-:-:S04]  /*8360*/  IMAD.IADD R0, R208, 0x1, R3 ;  /* 0x00000001d0007824 */ /* 0x000fc800078e0203 */
[----:B------:R-:W-:-:S05]  /*8370*/  IMAD R0, R0, 0x2, R19 ;  /* 0x0000000200007824 */ /* 0x000fca00078e0213 */
[----:B-1----:R-:W1:Y:S01]  /*8380*/  LDS.128 R8, [R0+0x18400] ;  /* 0x0184000000087984 */ /* 0x002e620000000c00 */
[----:B------:R-:W-:Y:S02]  /*8390*/  HADD2.F32 R25, -RZ, R40.H0_H0 ;  /* 0x20000028ff197230 */ /* 0x000fe40000004100 */
[--C-:B------:R-:W-:Y:S02]  /*83a0*/  HADD2.F32 R27, -RZ, R38.reuse.H0_H0 ;  /* 0x20000026ff1b7230 */ /* 0x100fe40000004100 */
[----:B------:R-:W-:Y:S02]  /*83b0*/  HADD2.F32 R36, -RZ, R43.H0_H0 ;  /* 0x2000002bff247230 */ /* 0x000fe40000004100 */
[----:B------:R-:W-:Y:S02]  /*83c0*/  HADD2.F32 R32, -RZ, R41.H0_H0 ;  /* 0x20000029ff207230 */ /* 0x000fe40000004100 */
[----:B------:R-:W-:Y:S02]  /*83d0*/  HADD2.F32 R38, -RZ, R38.H1_H1 ;  /* 0x30000026ff267230 */ /* 0x000fe40000004100 */
[----:B------:R-:W-:-:S02]  /*83e0*/  HADD2.F32 R34, -RZ, R40.H1_H1 ;  /* 0x30000028ff227230 */ /* 0x000fc40000004100 */
[----:B------:R-:W-:Y:S02]  /*83f0*/  HADD2.F32 R33, -RZ, R43.H1_H1 ;  /* 0x3000002bff217230 */ /* 0x000fe40000004100 */
[----:B------:R-:W-:Y:S02]  /*8400*/  HADD2.F32 R29, -RZ, R41.H1_H1 ;  /* 0x30000029ff1d7230 */ /* 0x000fe40000004100 */
[----:B------:R-:W-:Y:S02]  /*8410*/  HADD2.F32 R35, -RZ, R37.H0_H0 ;  /* 0x20000025ff237230 */ /* 0x000fe40000004100 */
[----:B------:R-:W-:Y:S02]  /*8420*/  HADD2.F32 R31, -RZ, R39.H0_H0 ;  /* 0x20000027ff1f7230 */ /* 0x000fe40000004100 */
[--C-:B-1----:R-:W-:Y:S02]  /*8430*/  HADD2.F32 R15, -RZ, R8.reuse.H0_H0 ;  /* 0x20000008ff0f7230 */ /* 0x102fe40000004100 */
[----:B------:R-:W-:-:S03]  /*8440*/  HADD2.F32 R8, -RZ, R8.H1_H1 ;  /* 0x30000008ff087230 */ /* 0x000fc60000004100 */
[-C--:B------:R-:W-:Y:S01]  /*8450*/  FMUL.FTZ R26, R27, R15.reuse ;  /* 0x0000000f1b1a7220 */ /* 0x080fe20000410000 */
[----:B------:R-:W-:Y:S01]  /*8460*/  FMUL.FTZ R30, R25, R15 ;  /* 0x0000000f191e7220 */ /* 0x000fe20000410000 */
[--C-:B------:R-:W-:Y:S02]  /*8470*/  HADD2.F32 R20, -RZ, R9.reuse.H0_H0 ;  /* 0x20000009ff147230 */ /* 0x100fe40000004100 */
[----:B------:R-:W-:Y:S01]  /*8480*/  FMUL.FTZ R15, R36, R8 ;  /* 0x00000008240f7220 */ /* 0x000fe20000410000 */
[----:B------:R-:W-:Y:S02]  /*8490*/  HADD2.F32 R9, -RZ, R9.H1_H1 ;  /* 0x30000009ff097230 */ /* 0x000fe40000004100 */
[--C-:B------:R-:W-:Y:S02]  /*84a0*/  HADD2.F32 R21, -RZ, R10.reuse.H0_H0 ;  /* 0x2000000aff157230 */ /* 0x100fe40000004100 */
[----:B------:R-:W-:Y:S02]  /*84b0*/  HADD2.F32 R10, -RZ, R10.H1_H1 ;  /* 0x3000000aff0a7230 */ /* 0x000fe40000004100 */
[----:B0-----:R-:W-:-:S02]  /*84c0*/  HADD2.F32 R24, -RZ, R11.H0_H0 ;  /* 0x2000000bff187230 */ /* 0x001fc40000004100 */
[----:B------:R-:W-:Y:S01]  /*84d0*/  HADD2.F32 R11, -RZ, R11.H1_H1 ;  /* 0x3000000bff0b7230 */ /* 0x000fe20000004100 */
[----:B--2---:R-:W0:Y:S02]  /*84e0*/  LDS.128 R4, [R45+0x18400] ;  /* 0x018400002d047984 */ /* 0x004e240000000c00 */
[--C-:B0-----:R-:W-:Y:S02]  /*84f0*/  HADD2.F32 R3, -RZ, R4.reuse.H0_H0 ;  /* 0x20000004ff037230 */ /* 0x101fe40000004100 */
[----:B------:R-:W-:-:S03]  /*8500*/  HADD2.F32 R4, -RZ, R4.H1_H1 ;  /* 0x30000004ff047230 */ /* 0x000fc60000004100 */
[-C--:B------:R-:W-:Y:S01]  /*8510*/  FFMA.FTZ R26, R25, R3.reuse, -R26 ;  /* 0x00000003191a7223 */ /* 0x080fe2000001081a */
[----:B------:R-:W-:Y:S01]  /*8520*/  FFMA.FTZ R30, R27, R3, R30 ;  /* 0x000000031b1e7223 */ /* 0x000fe2000001001e */
[----:B------:R-:W-:Y:S01]  /*8530*/  FMUL.FTZ R3, R32, R8 ;  /* 0x0000000820037220 */ /* 0x000fe20000410000 */
[--C-:B------:R-:W-:Y:S02]  /*8540*/  HADD2.F32 R12, -RZ, R5.reuse.H0_H0 ;  /* 0x20000005ff0c7230 */ /* 0x100fe40000004100 */
[----:B------:R-:W-:Y:S01]  /*8550*/  FMUL.FTZ R25, R38, R20 ;  /* 0x0000001426197220 */ /* 0x000fe20000410000 */
[----:B------:R-:W-:Y:S02]  /*8560*/  HADD2.F32 R5, -RZ, R5.H1_H1 ;  /* 0x30000005ff057230 */ /* 0x000fe40000004100 */
[----:B------:R-:W-:Y:S01]  /*8570*/  FFMA.FTZ R15, R32, R4, -R15 ;  /* 0x00000004200f7223 */ /* 0x000fe2000001080f */
[----:B------:R-:W-:Y:S01]  /*8580*/  FMUL.FTZ R27, R34, R20 ;  /* 0x00000014221b7220 */ /* 0x000fe20000410000 */
[----:B------:R-:W-:Y:S01]  /*8590*/  FFMA.FTZ R3, R36, R4, R3 ;  /* 0x0000000424037223 */ /* 0x000fe20000010003 */
[-C--:B------:R-:W-:Y:S01]  /*85a0*/  FMUL.FTZ R4, R33, R9.reuse ;  /* 0x0000000921047220 */ /* 0x080fe20000410000 */
[----:B------:R-:W-:Y:S01]  /*85b0*/  FMUL.FTZ R8, R29, R9 ;  /* 0x000000091d087220 */ /* 0x000fe20000410000 */
[----:B------:R-:W-:-:S02]  /*85c0*/  HADD2.F32 R36, -RZ, R44.H0_H0 ;  /* 0x2000002cff247230 */ /* 0x000fc40000004100 */
[-C--:B------:R-:W-:Y:S01]  /*85d0*/  FFMA.FTZ R25, R34, R12.reuse, -R25 ;  /* 0x0000000c22197223 */ /* 0x080fe20000010819 */
[----:B------:R-:W-:Y:S02]  /*85e0*/  HADD2.F32 R13, -RZ, R6.H0_H0 ;  /* 0x20000006ff0d7230 */ /* 0x000fe40000004100 */
[----:B------:R-:W-:Y:S01]  /*85f0*/  FFMA.FTZ R27, R38, R12, R27 ;  /* 0x0000000c261b7223 */ /* 0x000fe2000001001b */
[----:B------:R-:W-:Y:S02]  /*8600*/  HADD2.F32 R34, -RZ, R42.H0_H0 ;  /* 0x2000002aff227230 */ /* 0x000fe40000004100 */
[-C--:B------:R-:W-:Y:S01]  /*8610*/  FFMA.FTZ R12, R29, R5.reuse, -R4 ;  /* 0x000000051d0c7223 */ /* 0x080fe20000010804 */
[----:B------:R-:W-:Y:S02]  /*8620*/  HADD2.F32 R6, -RZ, R6.H1_H1 ;  /* 0x30000006ff067230 */ /* 0x000fe40000004100 */
[----:B------:R-:W-:Y:S01]  /*8630*/  FFMA.FTZ R20, R33, R5, R8 ;  /* 0x0000000521147223 */ /* 0x000fe20000010008 */
[-C--:B------:R-:W-:Y:S01]  /*8640*/  FMUL.FTZ R4, R35, R21.reuse ;  /* 0x0000001523047220 */ /* 0x080fe20000410000 */
[-C--:B------:R-:W-:Y:S01]  /*8650*/  FMUL.FTZ R5, R36, R10.reuse ;  /* 0x0000000a24057220 */ /* 0x080fe20000410000 */
[C---:B------:R-:W-:Y:S01]  /*8660*/  FMUL.FTZ R32, R31.reuse, R21 ;  /* 0x000000151f207220 */ /* 0x040fe20000410000 */
[C---:B------:R-:W-:Y:S01]  /*8670*/  FMUL.FTZ R9, R34.reuse, R10 ;  /* 0x0000000a22097220 */ /* 0x040fe20000410000 */
[----:B------:R-:W-:Y:S01]  /*8680*/  FFMA.FTZ R21, R31, R13, -R4 ;  /* 0x0000000d1f157223 */ /* 0x000fe20000010804 */
[----:B------:R-:W-:Y:S01]  /*8690*/  FFMA.FTZ R10, R34, R6, -R5 ;  /* 0x00000006220a7223 */ /* 0x000fe20000010805 */
[----:B------:R-:W-:-:S02]  /*86a0*/  HADD2.F32 R34, -RZ, R37.H1_H1 ;  /* 0x30000025ff227230 */ /* 0x000fc40000004100 */
[----:B------:R-:W-:Y:S02]  /*86b0*/  HADD2.F32 R31, -RZ, R44.H1_H1 ;  /* 0x3000002cff1f7230 */ /* 0x000fe40000004100 */
[----:B------:R-:W-:Y:S02]  /*86c0*/  HADD2.F32 R8, -RZ, R39.H1_H1 ;  /* 0x30000027ff087230 */ /* 0x000fe40000004100 */
[----:B------:R-:W-:Y:S02]  /*86d0*/  HADD2.F32 R29, -RZ, R42.H1_H1 ;  /* 0x3000002aff1d7230 */ /* 0x000fe40000004100 */
[----:B------:R-:W-:Y:S01]  /*86e0*/  FFMA.FTZ R32, R35, R13, R32 ;  /* 0x0000000d23207223 */ /* 0x000fe20000010020 */
[--C-:B------:R-:W-:Y:S02]  /*86f0*/  HADD2.F32 R14, -RZ, R7.reuse.H0_H0 ;  /* 0x20000007ff0e7230 */ /* 0x100fe40000004100 */
[----:B------:R-:W-:Y:S01]  /*8700*/  FFMA.FTZ R13, R36, R6, R9 ;  /* 0x00000006240d7223 */ /* 0x000fe20000010009 */
[----:B------:R-:W-:-:S02]  /*8710*/  HADD2.F32 R7, -RZ, R7.H1_H1 ;  /* 0x30000007ff077230 */ /* 0x000fc40000004100 */
[-C--:B------:R-:W-:Y:S01]  /*8720*/  FMUL.FTZ R5, R34, R24.reuse ;  /* 0x0000001822057220 */ /* 0x080fe20000410000 */
[-C--:B------:R-:W-:Y:S01]  /*8730*/  FMUL.FTZ R4, R31, R11.reuse ;  /* 0x0000000b1f047220 */ /* 0x080fe20000410000 */
[C---:B------:R-:W-:Y:S01]  /*8740*/  FMUL.FTZ R9, R8.reuse, R24 ;  /* 0x0000001808097220 */ /* 0x040fe20000410000 */
[C---:B------:R-:W-:Y:S01]  /*8750*/  FMUL.FTZ R6, R29.reuse, R11 ;  /* 0x0000000b1d067220 */ /* 0x040fe20000410000 */
[-C--:B------:R-:W-:Y:S01]  /*8760*/  FFMA.FTZ R11, R8, R14.reuse, -R5 ;  /* 0x0000000e080b7223 */ /* 0x080fe20000010805 */
[-C--:B------:R-:W-:Y:S01]  /*8770*/  FFMA.FTZ R24, R29, R7.reuse, -R4 ;  /* 0x000000071d187223 */ /* 0x080fe20000010804 */
[----:B------:R-:W-:Y:S01]  /*8780*/  FFMA.FTZ R14, R34, R14, R9 ;  /* 0x0000000e220e7223 */ /* 0x000fe20000010009 */
[----:B------:R-:W-:Y:S01]  /*8790*/  FFMA.FTZ R29, R31, R7, R6 ;  /* 0x000000071f1d7223 */ /* 0x000fe20000010006 */
[----:B------:R-:W-:Y:S02]  /*87a0*/  F2FP.F16.F32.PACK_AB R4, R15, R26 ;  /* 0x0000001a0f04723e */ /* 0x000fe400000000ff */
[----:B------:R-:W-:-:S02]  /*87b0*/  F2FP.F16.F32.PACK_AB R5, R12, R25 ;  /* 0x000000190c05723e */ /* 0x000fc400000000ff */
[----:B------:R-:W-:Y:S02]  /*87c0*/  F2FP.F16.F32.PACK_AB R6, R10, R21 ;  /* 0x000000150a06723e */ /* 0x000fe400000000ff */
[----:B------:R-:W-:Y:S02]  /*87d0*/  F2FP.F16.F32.PACK_AB R7, R24, R11 ;  /* 0x0000000b1807723e */ /* 0x000fe400000000ff */
[----:B------:R-:W-:Y:S02]  /*87e0*/  F2FP.F16.F32.PACK_AB R8, R3, R30 ;  /* 0x0000001e0308723e */ /* 0x000fe400000000ff */
[----:B------:R-:W-:Y:S02]  /*87f0*/  F2FP.F16.F32.PACK_AB R9, R20, R27 ;  /* 0x0000001b1409723e */ /* 0x000fe400000000ff */
[----:B------:R-:W-:Y:S02]  /*8800*/  F2FP.F16.F32.PACK_AB R10, R13, R32 ;  /* 0x000000200d0a723e */ /* 0x000fe400000000ff */
[----:B------:R-:W-:Y:S01]  /*8810*/  F2FP.F16.F32.PACK_AB R11, R29, R14 ;  /* 0x0000000e1d0b723e */ /* 0x000fe200000000ff */
[----:B------:R2:W-:Y:S04]  /*8820*/  STS.128 [R45+0x18400], R4 ;  /* 0x018400042d007388 */ /* 0x0005e80000000c00 */
[----:B------:R2:W-:Y:S02]  /*8830*/  STS.128 [R0+0x18400], R8 ;  /* 0x0184000800007388 */ /* 0x0005e40000000c00 */
.L_x_690:
[----:B------:R-:W-:Y:S05]  /*8840*/  BSYNC B0 ;  /* 0x0000000000007941 */ /* 0x000fea0003800000 */
.L_x_679:
[----:B------:R-:W-:Y:S01]  /*8850*/  @!PT LDS RZ, [RZ] ;  /* 0x00000000fffff984 */ /* 0x000fe20000000800 */
[----:B------:R-:W-:Y:S01]  /*8860*/  @!PT LDS RZ, [RZ] ;  /* 0x00000000fffff984 */ /* 0x000fe20000000800 */
[----:B------:R-:W-:Y:S01]  /*8870*/  @!PT LDS RZ, [RZ] ;  /* 0x00000000fffff984 */ /* 0x000fe20000000800 */
[----:B------:R-:W-:Y:S01]  /*8880*/  @!PT LDS RZ, [RZ] ;  /* 0x00000000fffff984 */ /* 0x000fe20000000800 */
[----:B------:R4:W-:Y:S06]  /*8890*/  MEMBAR.ALL.CTA ;  /* 0x0000000000007992 */ /* 0x0009ec0000008000 */
[----:B----4-:R-:W4:Y:S01]  /*88a0*/  FENCE.VIEW.ASYNC.S ;  /* 0x00000000000073c6 */ /* 0x010f220000000000 */
[----:B------:R-:W-:Y:S05]  /*88b0*/  WARPSYNC.ALL ;  /* 0x0000000000007948 */ /* 0x000fea0003800000 */
[----:B----4-:R-:W-:Y:S06]  /*88c0*/  BAR.SYNC.DEFER_BLOCKING 0xd, 0x100 ;  /* 0x0344000000007b1d */ /* 0x010fec0000010000 */
.L_x_676:
[----:B-123--:R-:W1:Y:S01]  /*88d0*/  S2R R0, SR_TID.X ;  /* 0x0000000000007919 */ /* 0x00ee620000002100 */
[----:B------:R-:W-:Y:S05]  /*88e0*/  WARPSYNC.ALL ;  /* 0x0000000000007948 */ /* 0x000fea0003800000 */
[----:B-1----:R-:W-:-:S04]  /*88f0*/  SHF.R.U32.HI R0, RZ, 0x7, R0 ;  /* 0x00000007ff007819 */ /* 0x002fc80000011600 */
[----:B------:R-:W-:Y:S01]  /*8900*/  IADD3 R20, R0, 0x8, RZ ;  /* 0x0000000800147810 */ /* 0x000fe20007ffe0ff */
[----:B------:R-:W-:-:S04]  /*8910*/  IMAD.U32 R0, RZ, RZ, UR44 ;  /* 0x0000002cff007e24 */ /* 0x000fc8000f8e00ff */
[----:B------:R1:W-:Y:S01]  /*8920*/  BAR.SYNC.DEFER_BLOCKING R20, 0x100 ;  /* 0x000400140000751d */ /* 0x0003e20000010000 */
[----:B------:R-:W-:-:S13]  /*8930*/  ISETP.NE.AND P0, PT, R0, 0x3, PT ;  /* 0x000000030000780c */ /* 0x000fda0003f05270 */
[----:B-1----:R-:W-:Y:S05]  /*8940*/  @!P0 BRA `(.L_x_700) ;  /* 0x0000000000048947 */ /* 0x002fea0003800000 */
[----:B------:R-:W-:Y:S01]  /*8950*/  BPT.TRAP 0x1 ;  /* 0x000000040000795c */ /* 0x000fe20000300000 */
.L_x_700:
[----:B0-----:R-:W-:Y:S01]  /*8960*/  IMAD R13, R200, 0x8, R19 ;  /* 0x00000008c80d7824 */ /* 0x001fe200078e0213 */
[----:B------:R-:W-:-:S04]  /*8970*/  SHF.L.U32 R72, R204, 0x1f, RZ ;  /* 0x0000001fcc487819 */ /* 0x000fc800000006ff */
[----:B------:R0:W1:Y:S01]  /*8980*/  SYNCS.PHASECHK.TRANS64.TRYWAIT P1, [R13+URZ+0x22830], R72 ;  /* 0x022830480d0075a7 */ /* 0x000062000802017f */
[----:B------:R-:W-:Y:S05]  /*8990*/  @!P0 BRA `(.L_x_701) ;  /* 0x0000000000048947 */ /* 0x000fea0003800000 */
[----:B------:R-:W-:Y:S01]  /*89a0*/  BPT.TRAP 0x1 ;  /* 0x000000040000795c */ /* 0x000fe20000300000 */
.L_x_701:
[----:B------:R-:W-:Y:S01]  /*89b0*/  VIADD R0, R19, 0x1c400 ;  /* 0x0001c40013007836 */ /* 0x000fe20000000000 */
[----:B------:R-:W-:Y:S01]  /*89c0*/  LOP3.LUT R4, R28, 0x10000, RZ, 0xfc, !PT ;  /* 0x000100001c047812 */ /* 0x000fe200078efcff */
[----:B------:R-:W-:-:S03]  /*89d0*/  IMAD.MOV.U32 R5, RZ, RZ, 0x40000040 ;  /* 0x40000040ff057424 */ /* 0x000fc600078e00ff */
[----:B------:R-:W-:-:S04]  /*89e0*/  SHF.R.U32.HI R0, RZ, 0x4, R0 ;  /* 0x00000004ff007819 */ /* 0x000fc80000011600 */
[----:B------:R-:W-:-:S04]  /*89f0*/  LOP3.LUT R0, R0, 0x3fff, RZ, 0xc0, !PT ;  /* 0x00003fff00007812 */ /* 0x000fc800078ec0ff */
[----:B------:R-:W-:Y:S01]  /*8a00*/  LOP3.LUT R0, R0, 0x10000, RZ, 0xfc, !PT ;  /* 0x0001000000007812 */ /* 0x000fe200078efcff */
[----:B-1----:R-:W-:Y:S06]  /*8a10*/  @P1 BRA `(.L_x_702) ;  /* 0x0000000000081947 */ /* 0x002fec0003800000 */
[----:B------:R-:W1:Y:S02]  /*8a20*/  SYNCS.PHASECHK.TRANS64.TRYWAIT P1, [R13+URZ+0x22830], R72 ;  /* 0x022830480d0075a7 */ /* 0x000e64000802017f */
[----:B-1----:R-:W-:Y:S05]  /*8a30*/  @!P1 BRA `(.L_x_703) ;  /* 0x0000012000209947 */ /* 0x002fea0003800000 */
.L_x_702:
[----:B------:R-:W-:Y:S01]  /*8a40*/  IMAD R14, R200, 0x300, R0 ;  /* 0x00000300c80e7824 */ /* 0x000fe200078e0200 */
[----:B------:R-:W-:Y:S05]  /*8a50*/  WARPSYNC.ALL ;  /* 0x0000000000007948 */ /* 0x000fea0003800000 */
[----:B------:R-:W-:Y:S01]  /*8a60*/  IMAD.MOV.U32 R15, RZ, RZ, 0x40000040 ;  /* 0x40000040ff0f7424 */ /* 0x000fe200078e00ff */
[C---:B------:R-:W-:Y:S01]  /*8a70*/  R2UR UR4, R4.reuse ;  /* 0x00000000040472ca */ /* 0x040fe200000e0000 */
[----:B------:R-:W-:Y:S01]  /*8a80*/  WARPGROUP.ARRIVE ;  /* 0x00000000000079c5 */ /* 0x000fe20000000000 */
[----:B------:R-:W-:Y:S01]  /*8a90*/  R2UR UR5, R5 ;  /* 0x00000000050572ca */ /* 0x000fe200000e0000 */
[----:B------:R-:W-:Y:S01]  /*8aa0*/  VIADD R10, R4, 0x2 ;  /* 0x00000002040a7836 */ /* 0x000fe20000000000 */
[C---:B------:R-:W-:Y:S01]  /*8ab0*/  R2UR UR6, R14.reuse ;  /* 0x000000000e0672ca */ /* 0x040fe200000e0000 */
[----:B------:R-:W-:Y:S01]  /*8ac0*/  VIADD R6, R14, 0x2 ;  /* 0x000000020e067836 */ /* 0x000fe20000000000 */
[----:B------:R-:W-:Y:S01]  /*8ad0*/  R2UR UR7, R15 ;  /* 0x000000000f0772ca */ /* 0x000fe200000e0000 */
[----:B------:R-:W-:Y:S01]  /*8ae0*/  IMAD.MOV.U32 R11, RZ, RZ, 0x40000040 ;  /* 0x40000040ff0b7424 */ /* 0x000fe200078e00ff */
[----:B------:R-:W2:Y:S01]  /*8af0*/  S2R R73, SR_TID.X ;  /* 0x0000000000497919 */ /* 0x000ea20000002100 */
[----:B------:R-:W-:-:S02]  /*8b00*/  IMAD.MOV.U32 R7, RZ, RZ, 0x40000040 ;  /* 0x40000040ff077424 */ /* 0x000fc400078e00ff */
[----:B------:R-:W-:Y:S02]  /*8b10*/  VIADD R8, R4, 0x4 ;  /* 0x0000000404087836 */ /* 0x000fe40000000000 */
[----:B------:R-:W-:Y:S02]  /*8b20*/  IMAD.MOV.U32 R9, RZ, RZ, 0x40000040 ;  /* 0x40000040ff097424 */ /* 0x000fe400078e00ff */
[----:B------:R-:W-:Y:S02]  /*8b30*/  IMAD.MOV.U32 R15, RZ, RZ, 0x40000040 ;  /* 0x40000040ff0f7424 */ /* 0x000fe400078e00ff */
[----:B------:R-:W-:Y:S02]  /*8b40*/  IMAD R21, R178, -0x60, R152 ;  /* 0xffffffa0b2157824 */ /* 0x000fe400078e0298 */
[----:B------:R-:W-:Y:S01]  /*8b50*/  HGMMA.64x96x16.F32 R24, gdesc[UR4], RZ, !UPT, gsb0 ;  /* 0x01600000041879f0 */ /* 0x000fe2000c0008ff */
[----:B------:R-:W-:Y:S02]  /*8b60*/  R2UR UR4, R10 ;  /* 0x000000000a0472ca */ /* 0x000fe400000e0000 */
[----:B------:R-:W-:-:S02]  /*8b70*/  R2UR UR5, R11 ;  /* 0x000000000b0572ca */ /* 0x000fc400000e0000 */
[----:B------:R-:W-:Y:S01]  /*8b80*/  R2UR UR6, R6 ;  /* 0x00000000060672ca */ /* 0x000fe200000e0000 */
[----:B------:R-:W-:Y:S01]  /*8b90*/  VIADD R6, R14, 0x4 ;  /* 0x000000040e067836 */ /* 0x000fe20000000000 */
[----:B------:R-:W-:Y:S01]  /*8ba0*/  R2UR UR7, R7 ;  /* 0x00000000070772ca */ /* 0x000fe200000e0000 */
[----:B------:R-:W-:Y:S01]  /*8bb0*/  IMAD.MOV.U32 R7, RZ, RZ, 0x40000040 ;  /* 0x40000040ff077424 */ /* 0x000fe200078e00ff */
[----:B------:R-:W-:Y:S01]  /*8bc0*/  IADD3 R21, -R224, 0x60, R21 ;  /* 0x00000060e0157810 */ /* 0x000fe20007ffe115 */
[----:B------:R-:W-:-:S03]  /*8bd0*/  VIADD R14, R14, 0x6 ;  /* 0x000000060e0e7836 */ /* 0x000fc60000000000 */
[C---:B------:R-:W-:Y:S02]  /*8be0*/  ISETP.GT.AND P2, PT, R21.reuse, RZ, PT ;  /* 0x000000ff1500720c */ /* 0x040fe40003f44270 */
        /* <DEDUP_REMOVED lines=8> */
[----:B------:R-:W-:Y:S02]  /*8c70*/  R2UR UR4, R8 ;  /* 0x00000000080472ca */ /* 0x000fe400000e0000 */
[----:B------:R-:W-:Y:S02]  /*8c80*/  R2UR UR5, R9 ;  /* 0x00000000090572ca */ /* 0x000fe400000e0000 */
[----:B------:R-:W-:Y:S01]  /*8c90*/  R2UR UR6, R6 ;  /* 0x00000000060672ca */ /* 0x000fe200000e0000 */
[----:B------:R-:W-:Y:S01]  /*8ca0*/  VIADD R6, R4, 0x6 ;  /* 0x0000000604067836 */ /* 0x000fe20000000000 */
[----:B------:R-:W-:Y:S01]  /*8cb0*/  R2UR UR7, R7 ;  /* 0x00000000070772ca */ /* 0x000fe200000e0000 */
[----:B------:R-:W-:Y:S01]  /*8cc0*/  IMAD.MOV.U32 R7, RZ, RZ, 0x40000040 ;  /* 0x40000040ff077424 */ /* 0x000fe200078e00ff */
[----:B------:R-:W-:Y:S02]  /*8cd0*/  WARPGROUP.DEPBAR.LE gsb0, 0x0 ;  /* 0x00008000000079c5 */ /* 0x000fe40000010000 */
[----:B------:R-:W-:-:S09]  /*8ce0*/  WARPGROUP.ARRIVE ;  /* 0x00000000000079c5 */ /* 0x000fd20000000000 */
[----:B------:R-:W-:Y:S01]  /*8cf0*/  HGMMA.64x96x16.F32 R24, gdesc[UR4], R24, gsb0 ;  /* 0x01600000041879f0 */ /* 0x000fe20008000818 */
[----:B------:R-:W-:Y:S02]  /*8d00*/  R2UR UR4, R6 ;  /* 0x00000000060472ca */ /* 0x000fe400000e0000 */
[----:B------:R-:W-:Y:S02]  /*8d10*/  R2UR UR5, R7 ;  /* 0x00000000070572ca */ /* 0x000fe400000e0000 */
[----:B------:R-:W-:Y:S02]  /*8d20*/  R2UR UR6, R14 ;  /* 0x000000000e0672ca */ /* 0x000fe400000e0000 */
[----:B------:R-:W-:Y:S01]  /*8d30*/  R2UR UR7, R15 ;  /* 0x000000000f0772ca */ /* 0x000fe200000e0000 */
[----:B------:R-:W-:Y:S02]  /*8d40*/  WARPGROUP.DEPBAR.LE gsb0, 0x0 ;  /* 0x00008000000079c5 */ /* 0x000fe40000010000 */
[----:B------:R-:W-:-:S10]  /*8d50*/  WARPGROUP.ARRIVE ;  /* 0x00000000000079c5 */ /* 0x000fd40000000000 */
[----:B------:R-:W-:Y:S01]  /*8d60*/  HGMMA.64x96x16.F32 R24, gdesc[UR4], R24, gsb0 ;  /* 0x01600000041879f0 */ /* 0x000fe20008000818 */
[----:B------:R-:W-:Y:S01]  /*8d70*/  ULDC UR4, c[0x0][0x9d8] ;  /* 0x0002760000047ab9 */ /* 0x000fe20000000800 */
[----:B------:R-:W-:Y:S01]  /*8d80*/  ULDC UR5, c[0x0][0x988] ;  /* 0x0002620000057ab9 */ /* 0x000fe20000000800 */
[----:B------:R-:W-:Y:S02]  /*8d90*/  WARPGROUP.DEPBAR.LE gsb0, 0x0 ;  /* 0x00008000000079c5 */ /* 0x000fe40000010000 */
        /* <DEDUP_REMOVED lines=22> */
[----:B--2---:R-:W-:Y:S01]  /*8f00*/  FSEL R15, R15, -INF , P3 ;  /* 0xff8000000f0f7808 */ /* 0x004fe20001800000 */
        /* <DEDUP_REMOVED lines=31> */
[----:B--2---:R-:W-:-:S07]  /*9100*/  FSEL R12, R12, -INF , P2 ;  /* 0xff8000000c0c7808 */ /* 0x004fce0001000000 */
[----:B------:R-:W2:Y:S08]  /*9110*/  MUFU.TANH R3, R27 ;  /* 0x0000001b00037308 */ /* 0x000eb00000002400 */
[----:B------:R-:W4:Y:S01]  /*9120*/  MUFU.TANH R30, R38 ;  /* 0x00000026001e7308 */ /* 0x000f220000002400 */
[----:B---3--:R-:W-:-:S07]  /*9130*/  FSEL R14, R14, -INF , P4 ;  /* 0xff8000000e0e7808 */ /* 0x008fce0002000000 */
[----:B------:R-:W3:Y:S01]  /*9140*/  MUFU.TANH R33, R33 ;  /* 0x0000002100217308 */ /* 0x000ee20000002400 */
[----:B--2---:R-:W-:Y:S02]  /*9150*/  FSEL R3, R3, -INF , P3 ;  /* 0xff80000003037808 */ /* 0x004fe40001800000 */
[----:B------:R-:W-:-:S05]  /*9160*/  ISETP.GT.AND P3, PT, R21, 0x18, PT ;  /* 0x000000181500780c */ /* 0x000fca0003f64270 */
[----:B------:R2:W-:Y:S01]  /*9170*/  MUFU.TANH R38, R46 ;  /* 0x0000002e00267308 */ /* 0x0005e20000002400 */
[----:B----4-:R-:W-:-:S07]  /*9180*/  FSEL R30, R30, -INF , P3 ;  /* 0xff8000001e1e7808 */ /* 0x010fce0001800000 */
[----:B------:R-:W4:Y:S01]  /*9190*/  MUFU.TANH R26, R34 ;  /* 0x00000022001a7308 */ /* 0x000f220000002400 */
[----:B--2---:R-:W-:Y:S02]  /*91a0*/  FSEL R46, R24, -INF , P2 ;  /* 0xff800000182e7808 */ /* 0x004fe40001000000 */
[----:B------:R-:W-:-:S04]  /*91b0*/  ISETP.GT.AND P2, PT, R21, 0x11, PT ;  /* 0x000000111500780c */ /* 0x000fc80003f44270 */
[----:B---3--:R-:W-:Y:S01]  /*91c0*/  FSEL R74, R33, -INF , P2 ;  /* 0xff800000214a7808 */ /* 0x008fe20001000000 */
[----:B------:R-:W-:Y:S08]  /*91d0*/  MUFU.TANH R34, R42 ;  /* 0x0000002a00227308 */ /* 0x000ff00000002400 */
[----:B------:R2:W-:Y:S01]  /*91e0*/  MUFU.TANH R25, R54 ;  /* 0x0000003600197308 */ /* 0x0005e20000002400 */
[----:B----4-:R-:W-:-:S07]  /*91f0*/  FSEL R26, R26, -INF , P1 ;  /* 0xff8000001a1a7808 */ /* 0x010fce0000800000 */
[----:B------:R-:W3:Y:S01]  /*9200*/  MUFU.TANH R36, R36 ;  /* 0x0000002400247308 */ /* 0x000ee20000002400 */
[----:B--2---:R-:W-:Y:S02]  /*9210*/  FSEL R54, R29, -INF , P5 ;  /* 0xff8000001d367808 */ /* 0x004fe40002800000 */
[----:B------:R-:W-:-:S05]  /*9220*/  FMNMX.FTZ R29, R46, R15, !PT ;  /* 0x0000000f2e1d7209 */ /* 0x000fca0007810000 */
[----:B------:R2:W-:Y:S08]  /*9230*/  MUFU.TANH R42, R50 ;  /* 0x00000032002a7308 */ /* 0x0005f00000002400 */
[----:B------:R-:W4:Y:S01]  /*9240*/  MUFU.TANH R31, R31 ;  /* 0x0000001f001f7308 */ /* 0x000f220000002400 */
[----:B--2---:R-:W-:Y:S02]  /*9250*/  FSEL R50, R28, -INF , P4 ;  /* 0xff8000001c327808 */ /* 0x004fe40002000000 */
[----:B------:R-:W-:-:S02]  /*9260*/  ISETP.GT.AND P4, PT, R21, 0x19, PT ;  /* 0x000000191500780c */ /* 0x000fc40003f84270 */
[----:B------:R-:W-:Y:S02]  /*9270*/  FMNMX.FTZ R29, R50, R29, !PT ;  /* 0x0000001d321d7209 */ /* 0x000fe40007810000 */
[----:B---3--:R-:W-:Y:S01]  /*9280*/  FSEL R76, R36, -INF , P3 ;  /* 0xff800000244c7808 */ /* 0x008fe20001800000 */
[----:B------:R-:W2:Y:S01]  /*9290*/  MUFU.TANH R37, R37 ;  /* 0x0000002500257308 */ /* 0x000ea20000002400 */
[----:B------:R-:W-:Y:S02]  /*92a0*/  FMNMX.FTZ R29, R54, R29, !PT ;  /* 0x0000001d361d7209 */ /* 0x000fe40007810000 */
[----:B------:R-:W-:-:S05]  /*92b0*/  ISETP.GT.AND P3, PT, R21, 0x29, PT ;  /* 0x000000291500780c */ /* 0x000fca0003f64270 */
[----:B------:R-:W3:Y:S01]  /*92c0*/  MUFU.TANH R40, R40 ;  /* 0x0000002800287308 */ /* 0x000ee20000002400 */
[----:B----4-:R-:W-:Y:S02]  /*92d0*/  FSEL R24, R31, -INF , P5 ;  /* 0xff8000001f187808 */ /* 0x010fe40002800000 */
[----:B------:R-:W-:-:S04]  /*92e0*/  ISETP.GT.AND P5, PT, R21, 0x20, PT ;  /* 0x000000201500780c */ /* 0x000fc80003fa4270 */
[----:B------:R-:W-:Y:S01]  /*92f0*/  FSEL R34, R34, -INF , P5 ;  /* 0xff80000022227808 */ /* 0x000fe20002800000 */
[----:B------:R4:W-:Y:S01]  /*9300*/  MUFU.TANH R27, R58 ;  /* 0x0000003a001b7308 */ /* 0x0009e20000002400 */
[----:B--2---:R-:W-:-:S07]  /*9310*/  FSEL R78, R37, -INF , P4 ;  /* 0xff800000254e7808 */ /* 0x004fce0002000000 */
[----:B------:R-:W2:Y:S01]  /*9320*/  MUFU.TANH R35, R35 ;  /* 0x0000002300237308 */ /* 0x000ea20000002400 */
[----:B----4-:R-:W-:Y:S02]  /*9330*/  FSEL R58, R32, -INF , P1 ;  /* 0xff800000203a7808 */ /* 0x010fe40000800000 */
[C---:B------:R-:W-:Y:S02]  /*9340*/  ISETP.GT.AND P1, PT, R21.reuse, 0x21, PT ;  /* 0x000000211500780c */ /* 0x040fe40003f24270 */
[----:B------:R-:W-:Y:S02]  /*9350*/  FMNMX.FTZ R29, R58, R29, !PT ;  /* 0x0000001d3a1d7209 */ /* 0x000fe40007810000 */
[----:B---3--:R-:W-:Y:S01]  /*9360*/  FSEL R80, R40, -INF , P5 ;  /* 0xff80000028507808 */ /* 0x008fe20002800000 */
[----:B------:R-:W3:Y:S01]  /*9370*/  MUFU.TANH R41, R41 ;  /* 0x0000002900297308 */ /* 0x000ee20000002400 */
[----:B------:R-:W-:Y:S02]  /*9380*/  FMNMX.FTZ R29, R74, R29, !PT ;  /* 0x0000001d4a1d7209 */ /* 0x000fe40007810000 */
[----:B------:R-:W-:-:S02]  /*9390*/  ISETP.GT.AND P5, PT, R21, 0x31, PT ;  /* 0x000000311500780c */ /* 0x000fc40003fa4270 */
[----:B------:R-:W-:-:S03]  /*93a0*/  FMNMX.FTZ R29, R76, R29, !PT ;  /* 0x0000001d4c1d7209 */ /* 0x000fc60007810000 */
[----:B------:R-:W4:Y:S01]  /*93b0*/  MUFU.TANH R44, R44 ;  /* 0x0000002c002c7308 */ /* 0x000f220000002400 */
[----:B------:R-:W-:Y:S02]  /*93c0*/  FMNMX.FTZ R29, R78, R29, !PT ;  /* 0x0000001d4e1d7209 */ /* 0x000fe40007810000 */
[----:B--2---:R-:W-:Y:S02]  /*93d0*/  FSEL R28, R35, -INF , P2 ;  /* 0xff800000231c7808 */ /* 0x004fe40001000000 */
[----:B------:R-:W-:Y:S02]  /*93e0*/  ISETP.GT.AND P2, PT, R21, 0x28, PT ;  /* 0x000000281500780c */ /* 0x000fe40003f44270 */
[----:B------:R-:W-:Y:S01]  /*93f0*/  FMNMX.FTZ R29, R80, R29, !PT ;  /* 0x0000001d501d7209 */ /* 0x000fe20007810000 */
[----:B------:R-:W2:Y:S01]  /*9400*/  MUFU.TANH R39, R39 ;  /* 0x0000002700277308 */ /* 0x000ea20000002400 */
[----:B---3--:R-:W-:Y:S02]  /*9410*/  FSEL R82, R41, -INF , P1 ;  /* 0xff80000029527808 */ /* 0x008fe40000800000 */
[----:B------:R-:W-:-:S02]  /*9420*/  FSEL R38, R38, -INF , P2 ;  /* 0xff80000026267808 */ /* 0x000fc40001000000 */
[----:B------:R-:W-:-:S03]  /*9430*/  FMNMX.FTZ R29, R82, R29, !PT ;  /* 0x0000001d521d7209 */ /* 0x000fc60007810000 */
[----:B------:R-:W3:Y:S01]  /*9440*/  MUFU.TANH R45, R45 ;  /* 0x0000002d002d7308 */ /* 0x000ee20000002400 */
[----:B----4-:R-:W-:Y:S02]  /*9450*/  FSEL R84, R44, -INF , P2 ;  /* 0xff8000002c547808 */ /* 0x010fe40001000000 */
[----:B------:R-:W-:Y:S02]  /*9460*/  ISETP.GT.AND P2, PT, R21, 0x39, PT ;  /* 0x000000391500780c */ /* 0x000fe40003f44270 */
[----:B------:R-:W-:Y:S01]  /*9470*/  FMNMX.FTZ R31, R84, R29, !PT ;  /* 0x0000001d541f7209 */ /* 0x000fe20007810000 */
[----:B------:R-:W-:Y:S02]  /*9480*/  FMUL.FTZ R29, R64, UR4 ;  /* 0x00000004401d7c20 */ /* 0x000fe40008410000 */
[----:B------:R-:W4:Y:S01]  /*9490*/  MUFU.TANH R48, R48 ;  /* 0x0000003000307308 */ /* 0x000f220000002400 */
[----:B--2---:R-:W-:Y:S02]  /*94a0*/  FSEL R32, R39, -INF , P4 ;  /* 0xff80000027207808 */ /* 0x004fe40002000000 */
[----:B------:R-:W-:-:S04]  /*94b0*/  ISETP.GT.AND P4, PT, R21, 0x30, PT ;  /* 0x000000301500780c */ /* 0x000fc80003f84270 */
[----:B------:R-:W-:Y:S01]  /*94c0*/  FSEL R42, R42, -INF , P4 ;  /* 0xff8000002a2a7808 */ /* 0x000fe20002000000 */
[----:B------:R-:W2:Y:S01]  /*94d0*/  MUFU.TANH R43, R43 ;  /* 0x0000002b002b7308 */ /* 0x000ea20000002400 */
[----:B---3--:R-:W-:-:S04]  /*94e0*/  FSEL R86, R45, -INF , P3 ;  /* 0xff8000002d567808 */ /* 0x008fc80001800000 */
[----:B------:R-:W-:-:S03]  /*94f0*/  FMNMX.FTZ R31, R86, R31, !PT ;  /* 0x0000001f561f7209 */ /* 0x000fc60007810000 */
[----:B------:R-:W3:Y:S01]  /*9500*/  MUFU.TANH R49, R49 ;  /* 0x0000003100317308 */ /* 0x000ee20000002400 */
[----:B----4-:R-:W-:Y:S02]  /*9510*/  FSEL R64, R48, -INF , P4 ;  /* 0xff80000030407808 */ /* 0x010fe40002000000 */
[----:B------:R-:W-:Y:S02]  /*9520*/  ISETP.GT.AND P4, PT, R21, 0x41, PT ;  /* 0x000000411500780c */ /* 0x000fe40003f84270 */
[----:B------:R-:W-:-:S03]  /*9530*/  FMNMX.FTZ R31, R64, R31, !PT ;  /* 0x0000001f401f7209 */ /* 0x000fc60007810000 */
        /* <DEDUP_REMOVED lines=14> */
[----:B------:R-:W-:-:S05]  /*9620*/  ISETP.GT.AND P3, PT, R21, 0x40, PT ;  /* 0x000000401500780c */ /* 0x000fca0003f64270 */
[----:B------:R-:W2:Y:S01]  /*9630*/  MUFU.TANH R51, R51 ;  /* 0x0000003300337308 */ /* 0x000ea20000002400 */
[----:B---3--:R-:W-:-:S04]  /*9640*/  FSEL R92, R53, -INF , P2 ;  /* 0xff800000355c7808 */ /* 0x008fc80001000000 */
[----:B------:R-:W-:-:S03]  /*9650*/  FMNMX.FTZ R33, R92, R33, !PT ;  /* 0x000000215c217209 */ /* 0x000fc60007810000 */
[----:B------:R-:W3:Y:S01]  /*9660*/  MUFU.TANH R57, R57 ;  /* 0x0000003900397308 */ /* 0x000ee20000002400 */
[----:B----4-:R-:W-:Y:S02]  /*9670*/  FSEL R68, R56, -INF , P3 ;  /* 0xff80000038447808 */ /* 0x010fe40001800000 */
[----:B------:R-:W-:Y:S02]  /*9680*/  FSEL R56, R27, -INF , P3 ;  /* 0xff8000001b387808 */ /* 0x000fe40001800000 */
[----:B------:R-:W-:Y:S02]  /*9690*/  FMNMX.FTZ R33, R68, R33, !PT ;  /* 0x0000002144217209 */ /* 0x000fe40007810000 */
[----:B------:R-:W-:Y:S01]  /*96a0*/  ISETP.GT.AND P3, PT, R21, 0x51, PT ;  /* 0x000000511500780c */ /* 0x000fe20003f64270 */
[----:B------:R-:W4:Y:S01]  /*96b0*/  MUFU.TANH R60, R60 ;  /* 0x0000003c003c7308 */ /* 0x000f220000002400 */
[----:B--2---:R-:W-:Y:S02]  /*96c0*/  FSEL R44, R51, -INF , P5 ;  /* 0xff800000332c7808 */ /* 0x004fe40002800000 */
[----:B------:R-:W-:-:S02]  /*96d0*/  ISETP.GT.AND P5, PT, R21, 0x48, PT ;  /* 0x000000481500780c */ /* 0x000fc40003fa4270 */
[----:B------:R-:W-:-:S03]  /*96e0*/  FMNMX.FTZ R27, R12, R3, !PT ;  /* 0x000000030c1b7209 */ /* 0x000fc60007810000 */
[----:B------:R-:W2:Y:S01]  /*96f0*/  MUFU.TANH R55, R55 ;  /* 0x0000003700377308 */ /* 0x000ea20000002400 */
[----:B---3--:R-:W-:Y:S02]  /*9700*/  FSEL R94, R57, -INF , P4 ;  /* 0xff800000395e7808 */ /* 0x008fe40002000000 */
[----:B------:R-:W-:Y:S02]  /*9710*/  FMNMX.FTZ R27, R14, R27, !PT ;  /* 0x0000001b0e1b7209 */ /* 0x000fe40007810000 */
[----:B------:R-:W-:Y:S02]  /*9720*/  FMNMX.FTZ R33, R94, R33, !PT ;  /* 0x000000215e217209 */ /* 0x000fe40007810000 */
[----:B------:R-:W-:Y:S01]  /*9730*/  FMNMX.FTZ R27, R24, R27, !PT ;  /* 0x0000001b181b7209 */ /* 0x000fe20007810000 */
[----:B------:R-:W3:Y:S01]  /*9740*/  MUFU.TANH R61, R61 ;  /* 0x0000003d003d7308 */ /* 0x000ee20000002400 */
[----:B----4-:R-:W-:Y:S02]  /*9750*/  FSEL R96, R60, -INF , P5 ;  /* 0xff8000003c607808 */ /* 0x010fe40002800000 */
[----:B------:R-:W-:-:S02]  /*9760*/  FMNMX.FTZ R27, R26, R27, !PT ;  /* 0x0000001b1a1b7209 */ /* 0x000fc40007810000 */
[----:B------:R-:W-:Y:S02]  /*9770*/  FMNMX.FTZ R33, R96, R33, !PT ;  /* 0x0000002160217209 */ /* 0x000fe40007810000 */
[----:B------:R-:W-:Y:S01]  /*9780*/  FMNMX.FTZ R27, R28, R27, !PT ;  /* 0x0000001b1c1b7209 */ /* 0x000fe20007810000 */
[----:B------:R-:W4:Y:S01]  /*9790*/  MUFU.TANH R29, R29 ;  /* 0x0000001d001d7308 */ /* 0x000f220000002400 */
[----:B--2---:R-:W-:Y:S02]  /*97a0*/  FSEL R52, R55, -INF , P2 ;  /* 0xff80000037347808 */ /* 0x004fe40001000000 */
[----:B------:R-:W-:Y:S02]  /*97b0*/  ISETP.GT.AND P2, PT, R21, 0x50, PT ;  /* 0x000000501500780c */ /* 0x000fe40003f44270 */
        /* <DEDUP_REMOVED lines=18> */
[----:B------:R-:W-:-:S03]  /*98e0*/  FMNMX.FTZ R33, R102, R33, !PT ;  /* 0x0000002166217209 */ /* 0x000fc60007810000 */
[----:B------:R-:W3:Y:S01]  /*98f0*/  MUFU.TANH R69, R69 ;  /* 0x0000004500457308 */ /* 0x000ee20000002400 */
[----:B----4-:R-:W-:Y:S02]  /*9900*/  FSEL R62, R62, -INF , P5 ;  /* 0xff8000003e3e7808 */ /* 0x010fe40002800000 */
[----:B------:R-:W-:-:S05]  /*9910*/  ISETP.GT.AND P5, PT, R21, 0x59, PT ;  /* 0x000000591500780c */ /* 0x000fca0003fa4270 */
[----:B------:R-:W4:Y:S01]  /*9920*/  MUFU.TANH R63, R63 ;  /* 0x0000003f003f7308 */ /* 0x000f220000002400 */
[----:B--2---:R-:W-:Y:S02]  /*9930*/  FSEL R104, R31, -INF , P4 ;  /* 0xff8000001f687808 */ /* 0x004fe40002000000 */
[----:B------:R-:W-:Y:S02]  /*9940*/  FMNMX.FTZ R31, R44, R29, !PT ;  /* 0x0000001d2c1f7209 */ /* 0x000fe40007810000 */
[----:B------:R-:W-:Y:S02]  /*9950*/  FMNMX.FTZ R33, R104, R33, !PT ;  /* 0x0000002168217209 */ /* 0x000fe40007810000 */
[----:B------:R-:W-:Y:S01]  /*9960*/  FMNMX.FTZ R31, R48, R31, !PT ;  /* 0x0000001f301f7209 */ /* 0x000fe20007810000 */
[----:B------:R-:W2:Y:S01]  /*9970*/  MUFU.TANH R66, R66 ;  /* 0x0000004200427308 */ /* 0x000ea20000002400 */
[----:B---3--:R-:W-:Y:S02]  /*9980*/  FSEL R106, R69, -INF , P5 ;  /* 0xff800000456a7808 */ /* 0x008fe40002800000 */
[----:B------:R-:W-:-:S02]  /*9990*/  FMNMX.FTZ R31, R52, R31, !PT ;  /* 0x0000001f341f7209 */ /* 0x000fc40007810000 */
[----:B------:R-:W-:Y:S02]  /*99a0*/  FMNMX.FTZ R33, R106, R33, !PT ;  /* 0x000000216a217209 */ /* 0x000fe40007810000 */
[----:B------:R-:W-:Y:S01]  /*99b0*/  FMNMX.FTZ R31, R56, R31, !PT ;  /* 0x0000001f381f7209 */ /* 0x000fe20007810000 */
[----:B------:R-:W-:Y:S02]  /*99c0*/  MUFU.TANH R67, R67 ;  /* 0x0000004300437308 */ /* 0x000fe40000002400 */
[----:B------:R-:W3:Y:S06]  /*99d0*/  SHFL.BFLY PT, R108, R33, 0x2, 0x1f ;  /* 0x0c401f00216c7f89 */ /* 0x000eec00000e0000 */
[----:B------:R-:W0:Y:S08]  /*99e0*/  MUFU.TANH R70, R70 ;  /* 0x0000004600467308 */ /* 0x000e300000002400 */
[----:B------:R-:W1:Y:S01]  /*99f0*/  MUFU.TANH R71, R71 ;  /* 0x0000004700477308 */ /* 0x000e620000002400 */
[----:B---3--:R-:W-:-:S02]  /*9a00*/  FMNMX.FTZ R108, R33, R108, !PT ;  /* 0x0000006c216c7209 */ /* 0x008fc40007810000 */
[----:B------:R-:W-:-:S03]  /*9a10*/  FMNMX.FTZ R33, R60, R31, !PT ;  /* 0x0000001f3c217209 */ /* 0x000fc60007810000 */
[----:B------:R-:W3:Y:S01]  /*9a20*/  SHFL.BFLY PT, R21, R108, 0x1, 0x1f ;  /* 0x0c201f006c157f89 */ /* 0x000ee200000e0000 */
[----:B------:R-:W-:Y:S02]  /*9a30*/  FMNMX.FTZ R33, R62, R33, !PT ;  /* 0x000000213e217209 */ /* 0x000fe40007810000 */
[----:B---3--:R-:W-:Y:S01]  /*9a40*/  FMNMX.FTZ R176, R108, R21, !PT ;  /* 0x000000156cb07209 */ /* 0x008fe20007810000 */
[----:B------:R-:W-:-:S03]  /*9a50*/  IMAD.U32 R21, RZ, RZ, UR5 ;  /* 0x00000005ff157e24 */ /* 0x000fc6000f8e00ff */
[C---:B------:R-:W-:Y:S01]  /*9a60*/  FSETP.NEU.FTZ.AND P6, PT, R176.reuse, -INF , PT ;  /* 0xff800000b000780b */ /* 0x040fe20003fdd000 */
[----:B------:R-:W-:-:S05]  /*9a70*/  FMUL.FTZ R25, R176, R21 ;  /* 0x00000015b0197220 */ /* 0x000fca0000410000 */
[----:B------:R-:W-:-:S05]  /*9a80*/  FSEL R25, R25, RZ, P6 ;  /* 0x000000ff19197208 */ /* 0x000fca0003000000 */
[-CC-:B------:R-:W-:Y:S01]  /*9a90*/  FFMA.FTZ R152, R46, R21.reuse, -R25.reuse ;  /* 0x000000152e987223 */ /* 0x180fe20000010819 */
[----:B----4-:R-:W-:Y:S01]  /*9aa0*/  FSEL R46, R63, -INF , P1 ;  /* 0xff8000003f2e7808 */ /* 0x010fe20000800000 */
[-CC-:B-----5:R-:W-:Y:S01]  /*9ab0*/  FFMA.FTZ R154, R50, R21.reuse, -R25.reuse ;  /* 0x00000015329a7223 */ /* 0x1a0fe20000010819 */
[-CC-:B------:R-:W-:Y:S01]  /*9ac0*/  FFMA.FTZ R54, R54, R21.reuse, -R25.reuse ;  /* 0x0000001536367223 */ /* 0x180fe20000010819 */
[----:B--2---:R-:W-:Y:S01]  /*9ad0*/  FSEL R50, R66, -INF , P2 ;  /* 0xff80000042327808 */ /* 0x004fe20001000000 */
[--C-:B------:R-:W-:Y:S01]  /*9ae0*/  FFMA.FTZ R156, R58, R21, -R25.reuse ;  /* 0x000000153a9c7223 */ /* 0x100fe20000010819 */
[----:B------:R-:W-:Y:S01]  /*9af0*/  FMNMX.FTZ R33, R46, R33, !PT ;  /* 0x000000212e217209 */ /* 0x000fe20007810000 */
[----:B------:R2:W-:Y:S01]  /*9b00*/  MUFU.EX2 R27, R54 ;  /* 0x00000036001b7308 */ /* 0x0005e20000000800 */
[----:B0-----:R-:W-:Y:S01]  /*9b10*/  FSEL R58, R70, -INF , P4 ;  /* 0xff800000463a7808 */ /* 0x001fe20002000000 */
[--C-:B------:R-:W-:Y:S01]  /*9b20*/  FFMA.FTZ R15, R15, R21, -R25.reuse ;  /* 0x000000150f0f7223 */ /* 0x100fe20000010819 */
[----:B------:R-:W-:Y:S01]  /*9b30*/  FMNMX.FTZ R33, R50, R33, !PT ;  /* 0x0000002132217209 */ /* 0x000fe20007810000 */
[-CC-:B------:R-:W-:Y:S01]  /*9b40*/  FFMA.FTZ R74, R74, R21.reuse, -R25.reuse ;  /* 0x000000154a4a7223 */ /* 0x180fe20000010819 */
[----:B-1----:R-:W-:Y:S01]  /*9b50*/  FSEL R66, R71, -INF , P5 ;  /* 0xff80000047427808 */ /* 0x002fe20002800000 */
[-CC-:B------:R-:W-:Y:S01]  /*9b60*/  FFMA.FTZ R158, R76, R21.reuse, -R25.reuse ;  /* 0x000000154c9e7223 */ /* 0x180fe20000010819 */
[-CC-:B------:R-:W-:Y:S01]  /*9b70*/  FFMA.FTZ R78, R78, R21.reuse, -R25.reuse ;  /* 0x000000154e4e7223 */ /* 0x180fe20000010819 */
[----:B------:R-:W-:Y:S01]  /*9b80*/  MUFU.EX2 R152, R152 ;  /* 0x0000009800987308 */ /* 0x000fe20000000800 */
[----:B--2---:R-:W-:Y:S01]  /*9b90*/  FSEL R54, R67, -INF , P3 ;  /* 0xff80000043367808 */ /* 0x004fe20001800000 */
[-CC-:B------:R-:W-:Y:S01]  /*9ba0*/  FFMA.FTZ R160, R80, R21.reuse, -R25.reuse ;  /* 0x0000001550a07223 */ /* 0x180fe20000010819 */
[-CC-:B------:R-:W-:Y:S01]  /*9bb0*/  FFMA.FTZ R82, R82, R21.reuse, -R25.reuse ;  /* 0x0000001552527223 */ /* 0x180fe20000010819 */
[--C-:B------:R-:W-:Y:S01]  /*9bc0*/  FFMA.FTZ R162, R84, R21, -R25.reuse ;  /* 0x0000001554a27223 */ /* 0x100fe20000010819 */
[----:B------:R-:W-:Y:S01]  /*9bd0*/  FMNMX.FTZ R35, R54, R33, !PT ;  /* 0x0000002136237209 */ /* 0x000fe20007810000 */
[-CC-:B------:R-:W-:Y:S01]  /*9be0*/  FFMA.FTZ R164, R64, R21.reuse, -R25.reuse ;  /* 0x0000001540a47223 */ /* 0x180fe20000010819 */
[--C-:B------:R-:W-:Y:S01]  /*9bf0*/  FFMA.FTZ R37, R88, R21, -R25.reuse ;  /* 0x0000001558257223 */ /* 0x100fe20000010819 */
[----:B------:R-:W0:Y:S01]  /*9c00*/  MUFU.EX2 R15, R15 ;  /* 0x0000000f000f7308 */ /* 0x000e220000000800 */
[----:B------:R-:W-:Y:S01]  /*9c10*/  FMNMX.FTZ R35, R58, R35, !PT ;  /* 0x000000233a237209 */ /* 0x000fe20007810000 */
[-CC-:B------:R-:W-:Y:S01]  /*9c20*/  FFMA.FTZ R166, R90, R21.reuse, -R25.reuse ;  /* 0x000000155aa67223 */ /* 0x180fe20000010819 */
[-CC-:B------:R-:W-:Y:S01]  /*9c30*/  FFMA.FTZ R39, R92, R21.reuse, -R25.reuse ;  /* 0x000000155c277223 */ /* 0x180fe20000010819 */
[--C-:B------:R-:W-:Y:S01]  /*9c40*/  FFMA.FTZ R168, R68, R21, -R25.reuse ;  /* 0x0000001544a87223 */ /* 0x100fe20000010819 */
[----:B------:R-:W-:Y:S01]  /*9c50*/  FMNMX.FTZ R41, R66, R35, !PT ;  /* 0x0000002342297209 */ /* 0x000fe20007810000 */
[-CC-:B------:R-:W-:Y:S01]  /*9c60*/  FFMA.FTZ R35, R86, R21.reuse, -R25.reuse ;  /* 0x0000001556237223 */ /* 0x180fe20000010819 */
[-CC-:B------:R-:W-:Y:S01]  /*9c70*/  FFMA.FTZ R170, R96, R21.reuse, -R25.reuse ;  /* 0x0000001560aa7223 */ /* 0x180fe20000010819 */
[----:B------:R-:W1:Y:S01]  /*9c80*/  MUFU.EX2 R154, R154 ;  /* 0x0000009a009a7308 */ /* 0x000e620000000800 */
[-CC-:B------:R-:W-:Y:S01]  /*9c90*/  FFMA.FTZ R43, R98, R21.reuse, -R25.reuse ;  /* 0x00000015622b7223 */ /* 0x180fe20000010819 */
[----:B------:R-:W2:Y:S01]  /*9ca0*/  SHFL.BFLY PT, R70, R41, 0x2, 0x1f ;  /* 0x0c401f0029467f89 */ /* 0x000ea200000e0000 */
[-CC-:B------:R-:W-:Y:S01]  /*9cb0*/  FFMA.FTZ R172, R100, R21.reuse, -R25.reuse ;  /* 0x0000001564ac7223 */ /* 0x180fe20000010819 */
[-CC-:B------:R-:W-:Y:S01]  /*9cc0*/  FFMA.FTZ R45, R102, R21.reuse, -R25.reuse ;  /* 0x00000015662d7223 */ /* 0x180fe20000010819 */
[----:B------:R-:W-:-:S03]  /*9cd0*/  FFMA.FTZ R174, R104, R21, -R25 ;  /* 0x0000001568ae7223 */ /* 0x000fc60000010819 */
[----:B------:R-:W3:Y:S08]  /*9ce0*/  MUFU.EX2 R156, R156 ;  /* 0x0000009c009c7308 */ /* 0x000ef00000000800 */
[----:B------:R-:W4:Y:S08]  /*9cf0*/  MUFU.EX2 R29, R74 ;  /* 0x0000004a001d7308 */ /* 0x000f300000000800 */
[----:B------:R-:W4:Y:S01]  /*9d00*/  MUFU.EX2 R158, R158 ;  /* 0x0000009e009e7308 */ /* 0x000f220000000800 */
[----:B--2---:R-:W-:Y:S01]  /*9d10*/  FMNMX.FTZ R70, R41, R70, !PT ;  /* 0x0000004629467209 */ /* 0x004fe20007810000 */
[-CC-:B------:R-:W-:Y:S01]  /*9d20*/  FFMA.FTZ R41, R94, R21.reuse, -R25.reuse ;  /* 0x000000155e297223 */ /* 0x180fe20000010819 */
[----:B------:R-:W-:-:S03]  /*9d30*/  FFMA.FTZ R25, R106, R21, -R25 ;  /* 0x000000156a197223 */ /* 0x000fc60000010819 */
[----:B------:R-:W2:Y:S02]  /*9d40*/  SHFL.BFLY PT, R177, R70, 0x1, 0x1f ;  /* 0x0c201f0046b17f89 */ /* 0x000ea400000e0000 */
[----:B------:R-:W4:Y:S08]  /*9d50*/  MUFU.EX2 R31, R78 ;  /* 0x0000004e001f7308 */ /* 0x000f300000000800 */
[----:B------:R-:W-:Y:S08]  /*9d60*/  MUFU.EX2 R160, R160 ;  /* 0x000000a000a07308 */ /* 0x000ff00000000800 */
[----:B------:R-:W-:Y:S01]  /*9d70*/  MUFU.EX2 R33, R82 ;  /* 0x0000005200217308 */ /* 0x000fe20000000800 */
[----:B--2---:R-:W-:-:S07]  /*9d80*/  FMNMX.FTZ R177, R70, R177, !PT ;  /* 0x000000b146b17209 */ /* 0x004fce0007810000 */
[----:B------:R-:W-:Y:S01]  /*9d90*/  MUFU.EX2 R162, R162 ;  /* 0x000000a200a27308 */ /* 0x000fe20000000800 */
[C---:B------:R-:W-:Y:S01]  /*9da0*/  FSETP.NEU.FTZ.AND P1, PT, R177.reuse, -INF , PT ;  /* 0xff800000b100780b */ /* 0x040fe20003f3d000 */
[----:B------:R-:W-:-:S06]  /*9db0*/  FMUL.FTZ R47, R177, R21 ;  /* 0x00000015b12f7220 */ /* 0x000fcc0000410000 */
[----:B------:R-:W-:Y:S01]  /*9dc0*/  MUFU.EX2 R35, R35 ;  /* 0x0000002300237308 */ /* 0x000fe20000000800 */
[----:B------:R-:W-:Y:S02]  /*9dd0*/  FSEL R47, R47, RZ, P1 ;  /* 0x000000ff2f2f7208 */ /* 0x000fe40000800000 */
[----:B------:R-:W-:Y:S02]  /*9de0*/  ISETP.NE.AND P1, PT, R73, RZ, PT ;  /* 0x000000ff4900720c */ /* 0x000fe40003f25270 */
[----:B------:R-:W2:Y:S01]  /*9df0*/  S2R R73, SR_TID.X ;  /* 0x0000000000497919 */ /* 0x000ea20000002100 */
[-CC-:B------:R-:W-:Y:S01]  /*9e00*/  FFMA.FTZ R153, R12, R21.reuse, -R47.reuse ;  /* 0x000000150c997223 */ /* 0x180fe2000001082f */
[-CC-:B------:R-:W-:Y:S01]  /*9e10*/  FFMA.FTZ R12, R3, R21.reuse, -R47.reuse ;  /* 0x00000015030c7223 */ /* 0x180fe2000001082f */
[-CC-:B------:R-:W-:Y:S01]  /*9e20*/  FFMA.FTZ R155, R14, R21.reuse, -R47.reuse ;  /* 0x000000150e9b7223 */ /* 0x180fe2000001082f */
[-C--:B------:R-:W-:Y:S01]  /*9e30*/  FFMA.FTZ R14, R24, R21.reuse, -R47 ;  /* 0x00000015180e7223 */ /* 0x080fe2000001082f */
[----:B0-----:R-:W-:Y:S01]  /*9e40*/  FADD.FTZ R3, R152, R15 ;  /* 0x0000000f98037221 */ /* 0x001fe20000010000 */
[-CC-:B------:R-:W-:Y:S01]  /*9e50*/  FFMA.FTZ R157, R26, R21.reuse, -R47.reuse ;  /* 0x000000151a9d7223 */ /* 0x180fe2000001082f */
[----:B------:R-:W-:Y:S01]  /*9e60*/  MUFU.EX2 R153, R153 ;  /* 0x0000009900997308 */ /* 0x000fe20000000800 */
[-C--:B------:R-:W-:Y:S01]  /*9e70*/  FFMA.FTZ R161, R34, R21.reuse, -R47 ;  /* 0x0000001522a17223 */ /* 0x080fe2000001082f */
[----:B-1----:R-:W-:Y:S01]  /*9e80*/  FADD.FTZ R34, R154, R3 ;  /* 0x000000039a227221 */ /* 0x002fe20000010000 */
[-CC-:B------:R-:W-:Y:S01]  /*9e90*/  FFMA.FTZ R24, R28, R21.reuse, -R47.reuse ;  /* 0x000000151c187223 */ /* 0x180fe2000001082f */
[-CC-:B------:R-:W-:Y:S01]  /*9ea0*/  FFMA.FTZ R159, R30, R21.reuse, -R47.reuse ;  /* 0x000000151e9f7223 */ /* 0x180fe2000001082f */
[-CC-:B------:R-:W-:Y:S01]  /*9eb0*/  FFMA.FTZ R28, R36, R21.reuse, -R47.reuse ;  /* 0x00000015241c7223 */ /* 0x180fe2000001082f */
[----:B------:R-:W-:Y:S01]  /*9ec0*/  FADD.FTZ R3, R27, R34 ;  /* 0x000000221b037221 */ /* 0x000fe20000010000 */
[-CC-:B------:R-:W-:Y:S01]  /*9ed0*/  FFMA.FTZ R26, R32, R21.reuse, -R47.reuse ;  /* 0x00000015201a7223 */ /* 0x180fe2000001082f */
[----:B------:R-:W0:Y:S01]  /*9ee0*/  MUFU.EX2 R12, R12 ;  /* 0x0000000c000c7308 */ /* 0x000e220000000800 */
[-C--:B------:R-:W-:Y:S01]  /*9ef0*/  FFMA.FTZ R163, R38, R21.reuse, -R47 ;  /* 0x0000001526a37223 */ /* 0x080fe2000001082f */
[----:B---3--:R-:W-:Y:S01]  /*9f00*/  FADD.FTZ R36, R156, R3 ;  /* 0x000000039c247221 */ /* 0x008fe20000010000 */
[-CC-:B------:R-:W-:Y:S01]  /*9f10*/  FFMA.FTZ R30, R40, R21.reuse, -R47.reuse ;  /* 0x00000015281e7223 */ /* 0x180fe2000001082f */
[-CC-:B------:R-:W-:Y:S01]  /*9f20*/  FFMA.FTZ R165, R42, R21.reuse, -R47.reuse ;  /* 0x000000152aa57223 */ /* 0x180fe2000001082f */
[-CC-:B------:R-:W-:Y:S01]  /*9f30*/  FFMA.FTZ R32, R44, R21.reuse, -R47.reuse ;  /* 0x000000152c207223 */ /* 0x180fe2000001082f */
[----:B----4-:R-:W-:Y:S01]  /*9f40*/  FADD.FTZ R49, R29, R36 ;  /* 0x000000241d317221 */ /* 0x010fe20000010000 */
[-CC-:B------:R-:W-:Y:S01]  /*9f50*/  FFMA.FTZ R167, R48, R21.reuse, -R47.reuse ;  /* 0x0000001530a77223 */ /* 0x180fe2000001082f */
[----:B------:R-:W1:Y:S01]  /*9f60*/  MUFU.EX2 R155, R155 ;  /* 0x0000009b009b7308 */ /* 0x000e620000000800 */
[-C--:B------:R-:W-:Y:S01]  /*9f70*/  FFMA.FTZ R56, R56, R21.reuse, -R47 ;  /* 0x0000001538387223 */ /* 0x080fe2000001082f */
[----:B------:R-:W-:Y:S01]  /*9f80*/  FADD.FTZ R38, R158, R49 ;  /* 0x000000319e267221 */ /* 0x000fe20000010000 */
[-CC-:B------:R-:W-:Y:S01]  /*9f90*/  FFMA.FTZ R60, R60, R21.reuse, -R47.reuse ;  /* 0x000000153c3c7223 */ /* 0x180fe2000001082f */
[-CC-:B------:R-:W-:Y:S01]  /*9fa0*/  FFMA.FTZ R62, R62, R21.reuse, -R47.reuse ;  /* 0x000000153e3e7223 */ /* 0x180fe2000001082f */
[----:B------:R-:W-:Y:S01]  /*9fb0*/  F2FP.F16.F32.PACK_AB R152, R15, R152 ;  /* 0x000000980f98723e */ /* 0x000fe200000000ff */
[----:B------:R-:W-:Y:S01]  /*9fc0*/  FADD.FTZ R51, R31, R38 ;  /* 0x000000261f337221 */ /* 0x000fe20000010000 */
[-C--:B------:R-:W-:Y:S01]  /*9fd0*/  FFMA.FTZ R46, R46, R21.reuse, -R47 ;  /* 0x000000152e2e7223 */ /* 0x080fe2000001082f */
[----:B------:R-:W3:Y:S01]  /*9fe0*/  MUFU.EX2 R14, R14 ;  /* 0x0000000e000e7308 */ /* 0x000ee20000000800 */
[----:B0-----:R-:W-:Y:S01]  /*9ff0*/  FADD.FTZ R34, R153, R12 ;  /* 0x0000000c99227221 */ /* 0x001fe20000010000 */
[----:B------:R-:W-:Y:S01]  /*a000*/  FADD.FTZ R38, R160, R51 ;  /* 0x00000033a0267221 */ /* 0x000fe20000010000 */
[----:B--2---:R-:W-:Y:S01]  /*a010*/  SHF.R.U32.HI R73, RZ, 0x7, R73 ;  /* 0x00000007ff497819 */ /* 0x004fe20000011649 */
[-CC-:B------:R-:W-:Y:S01]  /*a020*/  FFMA.FTZ R50, R50, R21.reuse, -R47.reuse ;  /* 0x0000001532327223 */ /* 0x180fe2000001082f */
[-C--:B------:R-:W-:Y:S01]  /*a030*/  FFMA.FTZ R54, R54, R21.reuse, -R47 ;  /* 0x0000001536367223 */ /* 0x080fe2000001082f */
[----:B------:R-:W-:Y:S01]  /*a040*/  FADD.FTZ R51, R33, R38 ;  /* 0x0000002621337221 */ /* 0x000fe20000010000 */
[----:B------:R-:W-:Y:S01]  /*a050*/  IADD3 R194, -R73, 0xb, RZ ;  /* 0x0000000b49c27810 */ /* 0x000fe20007ffe1ff */
[----:B------:R-:W0:Y:S01]  /*a060*/  MUFU.EX2 R157, R157 ;  /* 0x0000009d009d7308 */ /* 0x000e220000000800 */
[----:B-1----:R-:W-:Y:S01]  /*a070*/  FADD.FTZ R3, R155, R34 ;  /* 0x000000229b037221 */ /* 0x002fe20000010000 */
[----:B------:R-:W-:Y:S01]  /*a080*/  FADD.FTZ R38, R162, R51 ;  /* 0x00000033a2267221 */ /* 0x000fe20000010000 */
[-CC-:B------:R-:W-:Y:S01]  /*a090*/  FFMA.FTZ R34, R52, R21.reuse, -R47.reuse ;  /* 0x0000001534227223 */ /* 0x180fe2000001082f */
[-CC-:B------:R-:W-:Y:S01]  /*a0a0*/  FFMA.FTZ R58, R58, R21.reuse, -R47.reuse ;  /* 0x000000153a3a7223 */ /* 0x180fe2000001082f */
[----:B------:R-:W-:Y:S01]  /*a0b0*/  FFMA.FTZ R47, R66, R21, -R47 ;  /* 0x00000015422f7223 */ /* 0x000fe2000001082f */
[----:B------:R-:W-:-:S02]  /*a0c0*/  F2FP.F16.F32.PACK_AB R153, R12, R153 ;  /* 0x000000990c99723e */ /* 0x000fc400000000ff */
[----:B------:R-:W1:Y:S01]  /*a0d0*/  MUFU.EX2 R24, R24 ;  /* 0x0000001800187308 */ /* 0x000e620000000800 */
[----:B---3--:R-:W-:Y:S01]  /*a0e0*/  FADD.FTZ R36, R14, R3 ;  /* 0x000000030e247221 */ /* 0x008fe20000010000 */
[----:B------:R-:W-:Y:S01]  /*a0f0*/  @!P1 VIADD R3, R13, 0x22840 ;  /* 0x000228400d039836 */ /* 0x000fe20000000000 */
[----:B------:R-:W-:Y:S02]  /*a100*/  F2FP.F16.F32.PACK_AB R154, R27, R154 ;  /* 0x0000009a1b9a723e */ /* 0x000fe400000000ff */
[----:B------:R-:W-:Y:S02]  /*a110*/  F2FP.F16.F32.PACK_AB R156, R29, R156 ;  /* 0x0000009c1d9c723e */ /* 0x000fe400000000ff */
[----:B------:R-:W-:Y:S01]  /*a120*/  @!P1 PRMT R3, RZ, 0x654, R3 ;  /* 0x00000654ff039816 */ /* 0x000fe20000000003 */
[----:B------:R-:W2:Y:S01]  /*a130*/  MUFU.EX2 R159, R159 ;  /* 0x0000009f009f7308 */ /* 0x000ea20000000800 */
[----:B0-----:R-:W-:Y:S01]  /*a140*/  FADD.FTZ R49, R157, R36 ;  /* 0x000000249d317221 */ /* 0x001fe20000010000 */
[----:B------:R0:W-:Y:S06]  /*a150*/  BAR.ARV R194, 0x100 ;  /* 0x000400c20000751d */ /* 0x0001ec0000002000 */
[----:B------:R-:W3:Y:S01]  /*a160*/  MUFU.EX2 R26, R26 ;  /* 0x0000001a001a7308 */ /* 0x000ee20000000800 */
[----:B-1----:R-:W-:Y:S01]  /*a170*/  FADD.FTZ R36, R24, R49 ;  /* 0x0000003118247221 */ /* 0x002fe20000010000 */
[----:B------:R1:W-:Y:S01]  /*a180*/  @!P1 SYNCS.ARRIVE.TRANS64.RED.A1T0 RZ, [R3+URZ], RZ ;  /* 0x000000ff03ff99a7 */ /* 0x0003e2000810043f */
[----:B------:R-:W-:-:S02]  /*a190*/  F2FP.F16.F32.PACK_AB R158, R31, R158 ;  /* 0x0000009e1f9e723e */ /* 0x000fc400000000ff */
[----:B------:R-:W-:Y:S02]  /*a1a0*/  F2FP.F16.F32.PACK_AB R160, R33, R160 ;  /* 0x000000a021a0723e */ /* 0x000fe400000000ff */
[----:B------:R-:W-:Y:S01]  /*a1b0*/  F2FP.F16.F32.PACK_AB R162, R35, R162 ;  /* 0x000000a223a2723e */ /* 0x000fe200000000ff */
[----:B------:R-:W1:Y:S01]  /*a1c0*/  MUFU.EX2 R161, R161 ;  /* 0x000000a100a17308 */ /* 0x000e620000000800 */
[----:B--2---:R-:W-:Y:S01]  /*a1d0*/  FADD.FTZ R49, R159, R36 ;  /* 0x000000249f317221 */ /* 0x004fe20000010000 */
[----:B------:R-:W-:Y:S02]  /*a1e0*/  F2FP.F16.F32.PACK_AB R155, R14, R155 ;  /* 0x0000009b0e9b723e */ /* 0x000fe400000000ff */
[----:B------:R-:W-:-:S04]  /*a1f0*/  F2FP.F16.F32.PACK_AB R157, R24, R157 ;  /* 0x0000009d189d723e */ /* 0x000fc800000000ff */
[----:B------:R-:W2:Y:S01]  /*a200*/  MUFU.EX2 R164, R164 ;  /* 0x000000a400a47308 */ /* 0x000ea20000000800 */
[C---:B---3--:R-:W-:Y:S01]  /*a210*/  FADD.FTZ R36, R26.reuse, R49 ;  /* 0x000000311a247221 */ /* 0x048fe20000010000 */
[----:B------:R-:W-:Y:S01]  /*a220*/  FADD.FTZ R49, R35, R38 ;  /* 0x0000002623317221 */ /* 0x000fe20000010000 */
[----:B------:R-:W-:-:S05]  /*a230*/  F2FP.F16.F32.PACK_AB R159, R26, R159 ;  /* 0x0000009f1a9f723e */ /* 0x000fca00000000ff */
[----:B------:R-:W3:Y:S01]  /*a240*/  MUFU.EX2 R28, R28 ;  /* 0x0000001c001c7308 */ /* 0x000ee20000000800 */
[----:B-1----:R-:W-:-:S07]  /*a250*/  FADD.FTZ R3, R161, R36 ;  /* 0x00000024a1037221 */ /* 0x002fce0000010000 */
[----:B------:R-:W1:Y:S01]  /*a260*/  MUFU.EX2 R37, R37 ;  /* 0x0000002500257308 */ /* 0x000e620000000800 */
[----:B--2---:R-:W-:-:S07]  /*a270*/  FADD.FTZ R38, R164, R49 ;  /* 0x00000031a4267221 */ /* 0x004fce0000010000 */
[----:B------:R-:W2:Y:S01]  /*a280*/  MUFU.EX2 R163, R163 ;  /* 0x000000a300a37308 */ /* 0x000ea20000000800 */
[C---:B---3--:R-:W-:Y:S01]  /*a290*/  FADD.FTZ R36, R28.reuse, R3 ;  /* 0x000000031c247221 */ /* 0x048fe20000010000 */
[----:B------:R-:W-:-:S06]  /*a2a0*/  F2FP.F16.F32.PACK_AB R161, R28, R161 ;  /* 0x000000a11ca1723e */ /* 0x000fcc00000000ff */
[----:B------:R-:W3:Y:S01]  /*a2b0*/  MUFU.EX2 R166, R166 ;  /* 0x000000a600a67308 */ /* 0x000ee20000000800 */
[C---:B-1----:R-:W-:Y:S01]  /*a2c0*/  FADD.FTZ R49, R37.reuse, R38 ;  /* 0x0000002625317221 */ /* 0x042fe20000010000 */
[----:B------:R-:W-:-:S06]  /*a2d0*/  F2FP.F16.F32.PACK_AB R164, R37, R164 ;  /* 0x000000a425a4723e */ /* 0x000fcc00000000ff */
[----:B------:R-:W1:Y:S01]  /*a2e0*/  MUFU.EX2 R30, R30 ;  /* 0x0000001e001e7308 */ /* 0x000e620000000800 */
[----:B--2---:R-:W-:-:S07]  /*a2f0*/  FADD.FTZ R3, R163, R36 ;  /* 0x00000024a3037221 */ /* 0x004fce0000010000 */
[----:B------:R-:W2:Y:S01]  /*a300*/  MUFU.EX2 R39, R39 ;  /* 0x0000002700277308 */ /* 0x000ea20000000800 */
[----:B---3--:R-:W-:-:S07]  /*a310*/  FADD.FTZ R38, R166, R49 ;  /* 0x00000031a6267221 */ /* 0x008fce0000010000 */
[----:B------:R-:W3:Y:S01]  /*a320*/  MUFU.EX2 R165, R165 ;  /* 0x000000a500a57308 */ /* 0x000ee20000000800 */
[C---:B-1----:R-:W-:Y:S01]  /*a330*/  FADD.FTZ R36, R30.reuse, R3 ;  /* 0x000000031e247221 */ /* 0x042fe20000010000 */
[----:B------:R-:W-:-:S06]  /*a340*/  F2FP.F16.F32.PACK_AB R163, R30, R163 ;  /* 0x000000a31ea3723e */ /* 0x000fcc00000000ff */
[----:B------:R-:W1:Y:S01]  /*a350*/  MUFU.EX2 R168, R168 ;  /* 0x000000a800a87308 */ /* 0x000e620000000800 */
[C---:B--2---:R-:W-:Y:S01]  /*a360*/  FADD.FTZ R49, R39.reuse, R38 ;  /* 0x0000002627317221 */ /* 0x044fe20000010000 */
[----:B------:R-:W-:-:S06]  /*a370*/  F2FP.F16.F32.PACK_AB R166, R39, R166 ;  /* 0x000000a627a6723e */ /* 0x000fcc00000000ff */
[----:B------:R-:W2:Y:S01]  /*a380*/  MUFU.EX2 R32, R32 ;  /* 0x0000002000207308 */ /* 0x000ea20000000800 */
[----:B---3--:R-:W-:-:S07]  /*a390*/  FADD.FTZ R3, R165, R36 ;  /* 0x00000024a5037221 */ /* 0x008fce0000010000 */
[----:B------:R-:W3:Y:S01]  /*a3a0*/  MUFU.EX2 R41, R41 ;  /* 0x0000002900297308 */ /* 0x000ee20000000800 */
[----:B-1----:R-:W-:-:S07]  /*a3b0*/  FADD.FTZ R38, R168, R49 ;  /* 0x00000031a8267221 */ /* 0x002fce0000010000 */
[----:B------:R-:W1:Y:S01]  /*a3c0*/  MUFU.EX2 R167, R167 ;  /* 0x000000a700a77308 */ /* 0x000e620000000800 */
[C---:B--2---:R-:W-:Y:S01]  /*a3d0*/  FADD.FTZ R36, R32.reuse, R3 ;  /* 0x0000000320247221 */ /* 0x044fe20000010000 */
[----:B------:R-:W-:-:S06]  /*a3e0*/  F2FP.F16.F32.PACK_AB R165, R32, R165 ;  /* 0x000000a520a5723e */ /* 0x000fcc00000000ff */
[----:B------:R-:W2:Y:S01]  /*a3f0*/  MUFU.EX2 R170, R170 ;  /* 0x000000aa00aa7308 */ /* 0x000ea20000000800 */
[C---:B---3--:R-:W-:Y:S01]  /*a400*/  FADD.FTZ R15, R41.reuse, R38 ;  /* 0x00000026290f7221 */ /* 0x048fe20000010000 */
[----:B------:R-:W-:-:S06]  /*a410*/  F2FP.F16.F32.PACK_AB R168, R41, R168 ;  /* 0x000000a829a8723e */ /* 0x000fcc00000000ff */
        /* <DEDUP_REMOVED lines=28> */
[----:B---3--:R-:W-:-:S07]  /*a5e0*/  FADD.FTZ R12, R50, R15 ;  /* 0x0000000f320c7221 */ /* 0x008fce0000010000 */
[----:B------:R-:W3:Y:S01]  /*a5f0*/  MUFU.EX2 R25, R25 ;  /* 0x0000001900197308 */ /* 0x000ee20000000800 */
[C---:B-1----:R-:W-:Y:S01]  /*a600*/  FADD.FTZ R15, R173.reuse, R12 ;  /* 0x0000000cad0f7221 */ /* 0x042fe20000010000 */
[----:B------:R-:W-:-:S06]  /*a610*/  F2FP.F16.F32.PACK_AB R173, R173, R50 ;  /* 0x00000032adad723e */ /* 0x000fcc00000000ff */
[----:B------:R-:W1:Y:S01]  /*a620*/  MUFU.EX2 R47, R47 ;  /* 0x0000002f002f7308 */ /* 0x000e620000000800 */
[----:B--2---:R-:W-:Y:S01]  /*a630*/  FADD.FTZ R12, R58, R15 ;  /* 0x0000000f3a0c7221 */ /* 0x004fe20000010000 */
[C---:B---3--:R-:W-:Y:S01]  /*a640*/  FADD.FTZ R3, R25.reuse, R38 ;  /* 0x0000002619037221 */ /* 0x048fe20000010000 */
[----:B------:R-:W-:Y:S02]  /*a650*/  F2FP.F16.F32.PACK_AB R174, R25, R174 ;  /* 0x000000ae19ae723e */ /* 0x000fe400000000ff */
[C---:B-1----:R-:W-:Y:S01]  /*a660*/  FADD.FTZ R12, R47.reuse, R12 ;  /* 0x0000000c2f0c7221 */ /* 0x042fe20000010000 */
[----:B------:R-:W-:Y:S01]  /*a670*/  F2FP.F16.F32.PACK_AB R175, R47, R58 ;  /* 0x0000003a2faf723e */ /* 0x000fe200000000ff */
[----:B0-----:R-:W-:Y:S06]  /*a680*/  @!P0 BRA `(.L_x_704) ;  /* 0x0000000000048947 */ /* 0x001fec0003800000 */
[----:B------:R-:W-:Y:S01]  /*a690*/  BPT.TRAP 0x1 ;  /* 0x000000040000795c */ /* 0x000fe20000300000 */
.L_x_704:
[----:B------:R0:W1:Y:S01]  /*a6a0*/  SYNCS.PHASECHK.TRANS64.TRYWAIT P2, [R13+URZ+0x22850], R72 ;  /* 0x022850480d0075a7 */ /* 0x000062000804017f */
[----:B------:R-:W-:Y:S05]  /*a6b0*/  @!P0 BRA `(.L_x_705) ;  /* 0x0000000000048947 */ /* 0x000fea0003800000 */
[----:B------:R-:W-:Y:S01]  /*a6c0*/  BPT.TRAP 0x1 ;  /* 0x000000040000795c */ /* 0x000fe20000300000 */
.L_x_705:
[----:B------:R-:W-:Y:S04]  /*a6d0*/  BSSY B0, `(.L_x_706) ;  /* 0x0000004000007945 */ /* 0x000fe80003800000 */
[----:B-1----:R-:W-:Y:S05]  /*a6e0*/  @P2 BRA `(.L_x_707) ;  /* 0x0000000000082947 */ /* 0x002fea0003800000 */
[----:B------:R-:W1:Y:S02]  /*a6f0*/  SYNCS.PHASECHK.TRANS64.TRYWAIT P2, [R13+URZ+0x22850], R72 ;  /* 0x022850480d0075a7 */ /* 0x000e64000804017f */
[----:B-1----:R-:W-:Y:S05]  /*a700*/  @!P2 BRA `(.L_x_708) ;  /* 0x000001040000a947 */ /* 0x002fea0003800000 */
.L_x_707:
[----:B------:R-:W-:Y:S05]  /*a710*/  BSYNC B0 ;  /* 0x0000000000007941 */ /* 0x000fea0003800000 */
.L_x_706:
[----:B------:R-:W-:Y:S05]  /*a720*/  WARPSYNC.ALL ;  /* 0x0000000000007948 */ /* 0x000fea0003800000 */
[----:B------:R-:W-:Y:S01]  /*a730*/  R2UR UR4, R19 ;  /* 0x00000000130472ca */ /* 0x000fe200000e0000 */
[----:B------:R2:W-:Y:S01]  /*a740*/  BAR.SYNC.DEFER_BLOCKING R20, 0x100 ;  /* 0x000400140000751d */ /* 0x0005e20000010000 */
[----:B------:R-:W-:Y:S01]  /*a750*/  IMAD.MOV.U32 R15, RZ, RZ, 0xc00 ;  /* 0x00000c00ff0f7424 */ /* 0x000fe200078e00ff */
[----:B------:R-:W-:Y:S01]  /*a760*/  MOV R27, 0x40000040 ;  /* 0x40000040001b7802 */ /* 0x000fe20000000f00 */
[----:B------:R-:W-:Y:S02]  /*a770*/  IMAD.MOV.U32 R25, RZ, RZ, 0x40000040 ;  /* 0x40000040ff197424 */ /* 0x000fe400078e00ff */
[----:B------:R-:W-:Y:S01]  /*a780*/  IMAD.MOV.U32 R29, RZ, RZ, 0x40000040 ;  /* 0x40000040ff1d7424 */ /* 0x000fe200078e00ff */
[----:B------:R-:W-:Y:S01]  /*a790*/  R2UR UR11, R27 ;  /* 0x000000001b0b72ca */ /* 0x000fe200000e0000 */
[----:B01----:R-:W-:Y:S01]  /*a7a0*/  @!P1 VIADD R13, R13, 0x22860 ;  /* 0x000228600d0d9836 */ /* 0x003fe20000000000 */
[----:B------:R-:W-:Y:S01]  /*a7b0*/  R2UR UR15, R25 ;  /* 0x00000000190f72ca */ /* 0x000fe200000e0000 */
[----:B------:R-:W-:Y:S01]  /*a7c0*/  ULDC UR47, c[0x0][0x9d8] ;  /* 0x00027600002f7ab9 */ /* 0x000fe20000000800 */
[----:B------:R-:W-:Y:S01]  /*a7d0*/  R2UR UR19, R27 ;  /* 0x000000001b1372ca */ /* 0x000fe200000e0000 */
[----:B------:R-:W-:Y:S01]  /*a7e0*/  ULDC UR46, c[0x0][0x988] ;  /* 0x00026200002e7ab9 */ /* 0x000fe20000000800 */
[----:B------:R-:W-:Y:S01]  /*a7f0*/  UIADD3 UR4, UR4, 0x400, URZ ;  /* 0x0000040004047890 */ /* 0x000fe2000fffe03f */
[----:B------:R-:W-:-:S02]  /*a800*/  R2UR UR23, R29 ;  /* 0x000000001d1772ca */ /* 0x000fc400000e0000 */
[----:B------:R-:W-:Y:S01]  /*a810*/  @!P1 PRMT R13, RZ, 0x654, R13 ;  /* 0x00000654ff0d9816 */ /* 0x000fe2000000000d */
[----:B------:R-:W-:-:S04]  /*a820*/  USHF.R.U32.HI UR4, URZ, 0x4, UR4 ;  /* 0x000000043f047899 */ /* 0x000fc80008011604 */
[----:B------:R-:W-:-:S04]  /*a830*/  ULOP3.LUT UR4, UR4, 0x3fff, URZ, 0xc0, !UPT ;  /* 0x00003fff04047892 */ /* 0x000fc8000f8ec03f */
[----:B------:R-:W-:-:S06]  /*a840*/  ULOP3.LUT UR37, UR4, 0x3000000, URZ, 0xfc, !UPT ;  /* 0x0300000004257892 */ /* 0x000fcc000f8efc3f */
[----:B------:R-:W-:Y:S02]  /*a850*/  IMAD R14, R200, R15, UR37 ;  /* 0x00000025c80e7e24 */ /* 0x000fe4000f8e020f */
[----:B------:R-:W-:Y:S02]  /*a860*/  IMAD.MOV.U32 R15, RZ, RZ, 0x40000040 ;  /* 0x40000040ff0f7424 */ /* 0x000fe400078e00ff */
[C---:B------:R-:W-:Y:S01]  /*a870*/  VIADD R26, R14.reuse, 0x80 ;  /* 0x000000800e1a7836 */ /* 0x040fe20000000000 */
[C---:B------:R-:W-:Y:S01]  /*a880*/  R2UR UR6, R14.reuse ;  /* 0x000000000e0672ca */ /* 0x040fe200000e0000 */
[C---:B------:R-:W-:Y:S01]  /*a890*/  VIADD R24, R14.reuse, 0x100 ;  /* 0x000001000e187836 */ /* 0x040fe20000000000 */
[----:B------:R-:W-:Y:S01]  /*a8a0*/  R2UR UR7, R15 ;  /* 0x000000000f0772ca */ /* 0x000fe200000e0000 */
[----:B------:R-:W-:Y:S01]  /*a8b0*/  VIADD R28, R14, 0x200 ;  /* 0x000002000e1c7836 */ /* 0x000fe20000000000 */
[----:B------:R-:W-:Y:S01]  /*a8c0*/  R2UR UR10, R26 ;  /* 0x000000001a0a72ca */ /* 0x000fe200000e0000 */
[----:B------:R-:W-:Y:S01]  /*a8d0*/  VIADD R26, R14, 0x180 ;  /* 0x000001800e1a7836 */ /* 0x000fe20000000000 */
[----:B------:R-:W-:Y:S01]  /*a8e0*/  R2UR UR14, R24 ;  /* 0x00000000180e72ca */ /* 0x000fe200000e0000 */
[----:B------:R-:W-:Y:S01]  /*a8f0*/  VIADD R14, R14, 0x280 ;  /* 0x000002800e0e7836 */ /* 0x000fe20000000000 */
[----:B------:R-:W-:-:S02]  /*a900*/  R2UR UR22, R28 ;  /* 0x000000001c1672ca */ /* 0x000fc400000e0000 */
[----:B------:R-:W-:Y:S02]  /*a910*/  R2UR UR18, R26 ;  /* 0x000000001a1272ca */ /* 0x000fe400000e0000 */
[----:B------:R-:W-:Y:S01]  /*a920*/  WARPGROUP.ARRIVE ;  /* 0x00000000000079c5 */ /* 0x000fe20000000000 */
[----:B------:R-:W-:Y:S02]  /*a930*/  R2UR UR26, R14 ;  /* 0x000000000e1a72ca */ /* 0x000fe400000e0000 */
[----:B------:R-:W-:-:S03]  /*a940*/  R2UR UR27, R15 ;  /* 0x000000000f1b72ca */ /* 0x000fc600000e0000 */
[----:B------:R-:W-:Y:S03]  /*a950*/  HGMMA.64x256x16.F32 R24, R152, gdesc[UR4].tnspB, RZ, !UPT, gsb0 ;  /* 0x43e0000498187df0 */ /* 0x000fe6000c0008ff */
[----:B------:R-:W-:Y:S02]  /*a960*/  WARPGROUP.DEPBAR.LE gsb0, 0x0 ;  /* 0x00008000000079c5 */ /* 0x000fe40000010000 */
[----:B------:R-:W-:-:S15]  /*a970*/  WARPGROUP.ARRIVE ;  /* 0x00000000000079c5 */ /* 0x000fde0000000000 */
[----:B------:R-:W-:-:S08]  /*a980*/  NOP ;  /* 0x0000000000007918 */ /* 0x000fd00000000000 */
[----:B------:R-:W-:Y:S03]  /*a990*/  HGMMA.64x256x16.F32 R24, R156, gdesc[UR8].tnspB, R24, gsb0 ;  /* 0x43e000089c187df0 */ /* 0x000fe60008000818 */
        /* <DEDUP_REMOVED lines=17> */
[----:B------:R0:W-:Y:S02]  /*aab0*/  @!P1 SYNCS.ARRIVE.TRANS64.RED.A1T0 RZ, [R13+URZ], RZ ;  /* 0x000000ff0dff99a7 */ /* 0x0001e4000810043f */
[----:B0-----:R-:W-:-:S05]  /*aac0*/  VIADD R13, R178, 0xfffffffe ;  /* 0xfffffffeb20d7836 */ /* 0x001fca0000000000 */
[----:B------:R-:W-:-:S13]  /*aad0*/  ISETP.GE.AND P2, PT, R13, R207, PT ;  /* 0x000000cf0d00720c */ /* 0x000fda0003f46270 */
[----:B--2---:R-:W-:Y:S05]  /*aae0*/  @!P2 BRA `(.L_x_709) ;  /* 0x000000240034a947 */ /* 0x004fea0003800000 */
[----:B------:R-:W-:Y:S02]  /*aaf0*/  IMAD.MOV.U32 R20, RZ, RZ, R177 ;  /* 0x000000ffff147224 */ /* 0x000fe400078e00b1 */
[----:B------:R-:W-:-:S07]  /*ab00*/  IMAD.MOV.U32 R221, RZ, RZ, R176 ;  /* 0x000000ffffdd7224 */ /* 0x000fce00078e00b0 */
.L_x_719:
[----:B------:R-:W-:Y:S01]  /*ab10*/  VIADD R200, R200, 0x1 ;  /* 0x00000001c8c87836 */ /* 0x000fe20000000000 */
[----:B------:R-:W-:Y:S05]  /*ab20*/  YIELD ;  /* 0x0000000000007946 */ /* 0x000fea0003800000 */
[----:B------:R-:W-:Y:S02]  /*ab30*/  ISETP.NE.AND P3, PT, R200, 0x2, PT ;  /* 0x00000002c800780c */ /* 0x000fe40003f65270 */
[C---:B------:R-:W-:Y:S01]  /*ab40*/  ISETP.GT.AND P2, PT, R13.reuse, R207, PT ;  /* 0x000000cf0d00720c */ /* 0x040fe20003f44270 */
[----:B------:R-:W-:Y:S01]  /*ab50*/  VIADD R13, R13, 0xffffffff ;  /* 0xffffffff0d0d7836 */ /* 0x000fe20000000000 */
[----:B0-----:R-:W-:-:S02]  /*ab60*/  SEL R14, RZ, 0x1, P3 ;  /* 0x00000001ff0e7807 */ /* 0x001fc40001800000 */
[----:B------:R-:W-:Y:S02]  /*ab70*/  SEL R200, R200, RZ, P3 ;  /* 0x000000ffc8c87207 */ /* 0x000fe40001800000 */
[----:B------:R-:W-:Y:S01]  /*ab80*/  LOP3.LUT R204, R204, R14, RZ, 0x3c, !PT ;  /* 0x0000000ecccc7212 */ /* 0x000fe200078e3cff */
[----:B------:R-:W-:Y:S06]  /*ab90*/  @!P0 BRA `(.L_x_710) ;  /* 0x0000000000048947 */ /* 0x000fec0003800000 */
[----:B------:R-:W-:Y:S01]  /*aba0*/  BPT.TRAP 0x1 ;  /* 0x000000040000795c */ /* 0x000fe20000300000 */
.L_x_710:
[----:B------:R-:W-:Y:S01]  /*abb0*/  IMAD R14, R200, 0x8, R19 ;  /* 0x00000008c80e7824 */ /* 0x000fe200078e0213 */
[----:B------:R-:W-:-:S04]  /*abc0*/  SHF.L.U32 R15, R204, 0x1f, RZ ;  /* 0x0000001fcc0f7819 */ /* 0x000fc800000006ff */
[----:B------:R0:W1:Y:S01]  /*abd0*/  SYNCS.PHASECHK.TRANS64.TRYWAIT P3, [R14+URZ+0x22830], R15 ;  /* 0x0228300f0e0075a7 */ /* 0x000062000806017f */
[----:B------:R-:W-:Y:S05]  /*abe0*/  @!P0 BRA `(.L_x_711) ;  /* 0x0000000000048947 */ /* 0x000fea0003800000 */
[----:B------:R-:W-:Y:S01]  /*abf0*/  BPT.TRAP 0x1 ;  /* 0x000000040000795c */ /* 0x000fe20000300000 */
.L_x_711:
[----:B------:R-:W-:Y:S02]  /*ac00*/  IMAD R156, R200, 0x300, R0 ;  /* 0x00000300c89c7824 */ /* 0x000fe400078e0200 */
[----:B------:R-:W-:Y:S01]  /*ac10*/  IMAD.MOV.U32 R157, RZ, RZ, 0x40000040 ;  /* 0x40000040ff9d7424 */ /* 0x000fe200078e00ff */
[----:B-1----:R-:W-:Y:S06]  /*ac20*/  @P3 BRA `(.L_x_712) ;  /* 0x0000000000083947 */ /* 0x002fec0003800000 */
[----:B------:R-:W1:Y:S02]  /*ac30*/  SYNCS.PHASECHK.TRANS64.TRYWAIT P3, [R14+URZ+0x22830], R15 ;  /* 0x0228300f0e0075a7 */ /* 0x000e64000806017f */
[----:B-1----:R-:W-:Y:S05]  /*ac40*/  @!P3 BRA `(.L_x_713) ;  /* 0x000000fc00c4b947 */ /* 0x002fea0003800000 */
.L_x_712:
[----:B------:R-:W-:Y:S05]  /*ac50*/  WARPSYNC.ALL ;  /* 0x0000000000007948 */ /* 0x000fea0003800000 */
[C---:B------:R-:W-:Y:S01]  /*ac60*/  R2UR UR6, R156.reuse ;  /* 0x000000009c0672ca */ /* 0x040fe200000e0000 */
[C---:B------:R-:W-:Y:S01]  /*ac70*/  VIADD R154, R156.reuse, 0x2 ;  /* 0x000000029c9a7836 */ /* 0x040fe20000000000 */
[----:B------:R-:W-:Y:S01]  /*ac80*/  R2UR UR7, R157 ;  /* 0x000000009d0772ca */ /* 0x000fe200000e0000 */
[----:B------:R-:W-:Y:S01]  /*ac90*/  VIADD R152, R156, 0x4 ;  /* 0x000000049c987836 */ /* 0x000fe20000000000 */
[----:B------:R-:W-:Y:S01]  /*aca0*/  R2UR UR4, R4 ;  /* 0x00000000040472ca */ /* 0x000fe200000e0000 */
[----:B------:R-:W-:Y:S01]  /*acb0*/  VIADD R156, R156, 0x6 ;  /* 0x000000069c9c7836 */ /* 0x000fe20000000000 */
[----:B------:R-:W-:Y:S01]  /*acc0*/  R2UR UR5, R5 ;  /* 0x00000000050572ca */ /* 0x000fe200000e0000 */
[----:B------:R-:W-:Y:S01]  /*acd0*/  IMAD.MOV.U32 R155, RZ, RZ, 0x40000040 ;  /* 0x40000040ff9b7424 */ /* 0x000fe200078e00ff */
[----:B------:R-:W-:Y:S01]  /*ace0*/  R2UR UR10, R154 ;  /* 0x000000009a0a72ca */ /* 0x000fe200000e0000 */
[----:B------:R-:W-:Y:S01]  /*acf0*/  IMAD.MOV.U32 R153, RZ, RZ, 0x40000040 ;  /* 0x40000040ff997424 */ /* 0x000fe200078e00ff */
[----:B------:R-:W-:Y:S01]  /*ad00*/  R2UR UR14, R152 ;  /* 0x00000000980e72ca */ /* 0x000fe200000e0000 */
[----:B------:R-:W-:Y:S01]  /*ad10*/  IMAD.MOV.U32 R157, RZ, RZ, 0x40000040 ;  /* 0x40000040ff9d7424 */ /* 0x000fe200078e00ff */
[----:B------:R-:W-:-:S02]  /*ad20*/  R2UR UR11, R155 ;  /* 0x000000009b0b72ca */ /* 0x000fc400000e0000 */
[----:B------:R-:W-:Y:S02]  /*ad30*/  R2UR UR15, R153 ;  /* 0x00000000990f72ca */ /* 0x000fe400000e0000 */
[----:B------:R-:W-:Y:S02]  /*ad40*/  R2UR UR18, R156 ;  /* 0x000000009c1272ca */ /* 0x000fe400000e0000 */
[----:B------:R-:W-:Y:S02]  /*ad50*/  R2UR UR19, R157 ;  /* 0x000000009d1372ca */ /* 0x000fe400000e0000 */
[----:B------:R-:W-:Y:S01]  /*ad60*/  WARPGROUP.ARRIVE ;  /* 0x00000000000079c5 */ /* 0x000fe20000000000 */
[----:B------:R-:W-:Y:S02]  /*ad70*/  R2UR UR8, R10 ;  /* 0x000000000a0872ca */ /* 0x000fe400000e0000 */
[----:B------:R-:W-:Y:S02]  /*ad80*/  R2UR UR9, R11 ;  /* 0x000000000b0972ca */ /* 0x000fe400000e0000 */
[----:B------:R-:W-:Y:S01]  /*ad90*/  R2UR UR12, R8 ;  /* 0x00000000080c72ca */ /* 0x000fe200000e0000 */
[----:B------:R-:W-:Y:S01]  /*ada0*/  HGMMA.64x96x16.F32 R152, gdesc[UR4], RZ, !UPT, gsb0 ;  /* 0x01600000049879f0 */ /* 0x000fe2000c0008ff */
[----:B------:R-:W-:-:S02]  /*adb0*/  R2UR UR13, R9 ;  /* 0x00000000090d72ca */ /* 0x000fc400000e0000 */
[----:B------:R-:W-:Y:S02]  /*adc0*/  R2UR UR16, R6 ;  /* 0x00000000061072ca */ /* 0x000fe400000e0000 */
[----:B------:R-:W-:Y:S01]  /*add0*/  R2UR UR17, R7 ;  /* 0x00000000071172ca */ /* 0x000fe200000e0000 */
        /* <DEDUP_REMOVED lines=25> */
[----:B------:R-:W-:Y:S01]  /*af70*/  FMUL.FTZ R177, R177, UR47 ;  /* 0x0000002fb1b17c20 */ /* 0x000fe20008410000 */
[----:B------:R-:W-:Y:S01]  /*af80*/  FMUL.FTZ R180, R180, UR47 ;  /* 0x0000002fb4b47c20 */ /* 0x000fe20008410000 */
[----:B------:R-:W-:Y:S01]  /*af90*/  FMUL.FTZ R181, R181, UR47 ;  /* 0x0000002fb5b57c20 */ /* 0x000fe20008410000 */
[----:B------:R-:W-:Y:S01]  /*afa0*/  FMUL.FTZ R184, R184, UR47 ;  /* 0x0000002fb8b87c20 */ /* 0x000fe20008410000 */
[----:B------:R-:W-:Y:S01]  /*afb0*/  FMUL.FTZ R185, R185, UR47 ;  /* 0x0000002fb9b97c20 */ /* 0x000fe20008410000 */
[----:B------:R-:W-:Y:S01]  /*afc0*/  FMUL.FTZ R188, R188, UR47 ;  /* 0x0000002fbcbc7c20 */ /* 0x000fe20008410000 */
[----:B------:R-:W-:Y:S01]  /*afd0*/  FMUL.FTZ R189, R189, UR47 ;  /* 0x0000002fbdbd7c20 */ /* 0x000fe20008410000 */
[----:B------:R-:W4:Y:S01]  /*afe0*/  MUFU.TANH R156, R156 ;  /* 0x0000009c009c7308 */ /* 0x000f220000002400 */
        /* <DEDUP_REMOVED lines=11> */
[----:B------:R-:W-:Y:S01]  /*b0a0*/  FMUL.FTZ R162, R162, UR47 ;  /* 0x0000002fa2a27c20 */ /* 0x000fe20008410000 */
[----:B------:R-:W-:Y:S01]  /*b0b0*/  FMUL.FTZ R163, R163, UR47 ;  /* 0x0000002fa3a37c20 */ /* 0x000fe20008410000 */
[----:B------:R-:W-:Y:S01]  /*b0c0*/  FMUL.FTZ R166, R166, UR47 ;  /* 0x0000002fa6a67c20 */ /* 0x000fe20008410000 */
[----:B------:R-:W-:Y:S01]  /*b0d0*/  FMUL.FTZ R167, R167, UR47 ;  /* 0x0000002fa7a77c20 */ /* 0x000fe20008410000 */
[----:B------:R-:W3:Y:S01]  /*b0e0*/  MUFU.TANH R160, R160 ;  /* 0x000000a000a07308 */ /* 0x000ee20000002400 */
[----:B----4-:R-:W-:Y:S01]  /*b0f0*/  FMNMX.FTZ R21, R156, R21, !PT ;  /* 0x000000159c157209 */ /* 0x010fe20007810000 */
        /* <DEDUP_REMOVED lines=10> */
[----:B------:R-:W-:-:S04]  /*b1a0*/  FMUL.FTZ R199, R199, UR47 ;  /* 0x0000002fc7c77c20 */ /* 0x000fc80008410000 */
[----:B------:R-:W2:Y:S01]  /*b1b0*/  MUFU.TANH R164, R164 ;  /* 0x000000a400a47308 */ /* 0x000ea20000002400 */
[----:B---3--:R-:W-:-:S07]  /*b1c0*/  FMNMX.FTZ R21, R160, R21, !PT ;  /* 0x00000015a0157209 */ /* 0x008fce0007810000 */
[----:B------:R-:W3:Y:S01]  /*b1d0*/  MUFU.TANH R165, R165 ;  /* 0x000000a500a57308 */ /* 0x000ee20000002400 */
[----:B----4-:R-:W-:-:S07]  /*b1e0*/  FMNMX.FTZ R21, R161, R21, !PT ;  /* 0x00000015a1157209 */ /* 0x010fce0007810000 */
[----:B------:R-:W4:Y:S01]  /*b1f0*/  MUFU.TANH R168, R168 ;  /* 0x000000a800a87308 */ /* 0x000f220000002400 */
[----:B--2---:R-:W-:-:S07]  /*b200*/  FMNMX.FTZ R21, R164, R21, !PT ;  /* 0x00000015a4157209 */ /* 0x004fce0007810000 */
        /* <DEDUP_REMOVED lines=30> */
[----:B------:R-:W-:Y:S01]  /*b3f0*/  MUFU.TANH R196, R196 ;  /* 0x000000c400c47308 */ /* 0x000fe20000002400 */
[----:B---3--:R-:W-:-:S07]  /*b400*/  FMNMX.FTZ R21, R223, R21, !PT ;  /* 0x00000015df157209 */ /* 0x008fce0007810000 */
[----:B------:R-:W-:Y:S01]  /*b410*/  MUFU.TANH R155, R155 ;  /* 0x0000009b009b7308 */ /* 0x000fe20000002400 */
[----:B----4-:R-:W-:-:S05]  /*b420*/  FMNMX.FTZ R176, R197, R21, !PT ;  /* 0x00000015c5b07209 */ /* 0x010fca0007810000 */
[----:B------:R-:W2:Y:S02]  /*b430*/  SHFL.BFLY PT, R21, R176, 0x2, 0x1f ;  /* 0x0c401f00b0157f89 */ /* 0x000ea400000e0000 */
[----:B------:R-:W-:Y:S08]  /*b440*/  MUFU.TANH R158, R158 ;  /* 0x0000009e009e7308 */ /* 0x000ff00000002400 */
[----:B------:R-:W-:Y:S08]  /*b450*/  MUFU.TANH R159, R159 ;  /* 0x0000009f009f7308 */ /* 0x000ff00000002400 */
[----:B------:R-:W-:Y:S01]  /*b460*/  MUFU.TANH R162, R162 ;  /* 0x000000a200a27308 */ /* 0x000fe20000002400 */
[----:B--2---:R-:W-:-:S07]  /*b470*/  FMNMX.FTZ R176, R176, R21, !PT ;  /* 0x00000015b0b07209 */ /* 0x004fce0007810000 */
[----:B------:R-:W-:Y:S01]  /*b480*/  MUFU.TANH R163, R163 ;  /* 0x000000a300a37308 */ /* 0x000fe20000002400 */
[----:B------:R-:W2:Y:S07]  /*b490*/  SHFL.BFLY PT, R21, R176, 0x1, 0x1f ;  /* 0x0c201f00b0157f89 */ /* 0x000eae00000e0000 */
[----:B------:R-:W-:Y:S08]  /*b4a0*/  MUFU.TANH R166, R166 ;  /* 0x000000a600a67308 */ /* 0x000ff00000002400 */
[----:B------:R-:W-:Y:S01]  /*b4b0*/  MUFU.TANH R167, R167 ;  /* 0x000000a700a77308 */ /* 0x000fe20000002400 */
[----:B--2---:R-:W-:Y:S01]  /*b4c0*/  FMNMX.FTZ R176, R176, R21, !PT ;  /* 0x00000015b0b07209 */ /* 0x004fe20007810000 */
[----:B------:R-:W-:-:S04]  /*b4d0*/  IMAD.U32 R21, RZ, RZ, UR46 ;  /* 0x0000002eff157e24 */ /* 0x000fc8000f8e00ff */
[C---:B------:R-:W-:Y:S01]  /*b4e0*/  FADD.FTZ R221, -R176.reuse, R221 ;  /* 0x000000ddb0dd7221 */ /* 0x040fe20000010100 */
[----:B------:R-:W-:-:S03]  /*b4f0*/  FMUL.FTZ R154, R176, R21 ;  /* 0x00000015b09a7220 */ /* 0x000fc60000410000 */
[-C--:B------:R-:W-:Y:S01]  /*b500*/  FMUL.FTZ R221, R221, R21.reuse ;  /* 0x00000015dddd7220 */ /* 0x080fe20000410000 */
[-CC-:B------:R-:W-:Y:S01]  /*b510*/  FFMA.FTZ R152, R152, R21.reuse, -R154.reuse ;  /* 0x0000001598987223 */ /* 0x180fe2000001089a */
[-CC-:B------:R-:W-:Y:S01]  /*b520*/  FFMA.FTZ R153, R153, R21.reuse, -R154.reuse ;  /* 0x0000001599997223 */ /* 0x180fe2000001089a */
[-CC-:B------:R-:W-:Y:S01]  /*b530*/  FFMA.FTZ R156, R156, R21.reuse, -R154.reuse ;  /* 0x000000159c9c7223 */ /* 0x180fe2000001089a */
[-CC-:B------:R-:W-:Y:S01]  /*b540*/  FFMA.FTZ R157, R157, R21.reuse, -R154.reuse ;  /* 0x000000159d9d7223 */ /* 0x180fe2000001089a */
[-CC-:B------:R-:W-:Y:S01]  /*b550*/  FFMA.FTZ R160, R160, R21.reuse, -R154.reuse ;  /* 0x00000015a0a07223 */ /* 0x180fe2000001089a */
[----:B------:R-:W2:Y:S01]  /*b560*/  MUFU.EX2 R221, R221 ;  /* 0x000000dd00dd7308 */ /* 0x000ea20000000800 */
[-CC-:B------:R-:W-:Y:S01]  /*b570*/  FFMA.FTZ R161, R161, R21.reuse, -R154.reuse ;  /* 0x00000015a1a17223 */ /* 0x180fe2000001089a */
[-CC-:B------:R-:W-:Y:S01]  /*b580*/  FFMA.FTZ R164, R164, R21.reuse, -R154.reuse ;  /* 0x00000015a4a47223 */ /* 0x180fe2000001089a */
[-CC-:B------:R-:W-:Y:S01]  /*b590*/  FFMA.FTZ R165, R165, R21.reuse, -R154.reuse ;  /* 0x00000015a5a57223 */ /* 0x180fe2000001089a */
[-CC-:B------:R-:W-:Y:S01]  /*b5a0*/  FFMA.FTZ R168, R168, R21.reuse, -R154.reuse ;  /* 0x00000015a8a87223 */ /* 0x180fe2000001089a */
[-CC-:B------:R-:W-:Y:S01]  /*b5b0*/  FFMA.FTZ R169, R169, R21.reuse, -R154.reuse ;  /* 0x00000015a9a97223 */ /* 0x180fe2000001089a */
[-CC-:B------:R-:W-:Y:S01]  /*b5c0*/  FFMA.FTZ R172, R172, R21.reuse, -R154.reuse ;  /* 0x00000015acac7223 */ /* 0x180fe2000001089a */
[-CC-:B------:R-:W-:Y:S01]  /*b5d0*/  FFMA.FTZ R173, R173, R21.reuse, -R154.reuse ;  /* 0x00000015adad7223 */ /* 0x180fe2000001089a */
[----:B------:R-:W3:Y:S01]  /*b5e0*/  MUFU.EX2 R152, R152 ;  /* 0x0000009800987308 */ /* 0x000ee20000000800 */
[-CC-:B------:R-:W-:Y:S01]  /*b5f0*/  FFMA.FTZ R222, R222, R21.reuse, -R154.reuse ;  /* 0x00000015dede7223 */ /* 0x180fe2000001089a */
        /* <DEDUP_REMOVED lines=10> */
[----:B------:R-:W-:Y:S01]  /*b6a0*/  FFMA.FTZ R197, R197, R21, -R154 ;  /* 0x00000015c5c57223 */ /* 0x000fe2000001089a */
[----:B------:R4:W-:Y:S01]  /*b6b0*/  MUFU.EX2 R227, R157 ;  /* 0x0000009d00e37308 */ /* 0x0009e20000000800 */
[-C--:B--2---:R-:W-:Y:S01]  /*b6c0*/  FMUL.FTZ R24, R24, R221.reuse ;  /* 0x000000dd18187220 */ /* 0x084fe20000410000 */
[-C--:B------:R-:W-:Y:S01]  /*b6d0*/  FMUL.FTZ R25, R25, R221.reuse ;  /* 0x000000dd19197220 */ /* 0x080fe20000410000 */
[-C--:B------:R-:W-:Y:S01]  /*b6e0*/  FMUL.FTZ R28, R28, R221.reuse ;  /* 0x000000dd1c1c7220 */ /* 0x080fe20000410000 */
[-C--:B------:R-:W-:Y:S01]  /*b6f0*/  FMUL.FTZ R29, R29, R221.reuse ;  /* 0x000000dd1d1d7220 */ /* 0x080fe20000410000 */
[-C--:B------:R-:W-:Y:S01]  /*b700*/  FMUL.FTZ R32, R32, R221.reuse ;  /* 0x000000dd20207220 */ /* 0x080fe20000410000 */
[-C--:B------:R-:W-:Y:S01]  /*b710*/  FMUL.FTZ R33, R33, R221.reuse ;  /* 0x000000dd21217220 */ /* 0x080fe20000410000 */
[-C--:B------:R-:W-:Y:S01]  /*b720*/  FMUL.FTZ R36, R36, R221.reuse ;  /* 0x000000dd24247220 */ /* 0x080fe20000410000 */
[----:B------:R-:W2:Y:S01]  /*b730*/  MUFU.EX2 R154, R153 ;  /* 0x00000099009a7308 */ /* 0x000ea20000000800 */
[----:B----4-:R-:W-:Y:S01]  /*b740*/  FMUL.FTZ R157, R178, UR47 ;  /* 0x0000002fb29d7c20 */ /* 0x010fe20008410000 */
[----:B------:R-:W-:Y:S01]  /*b750*/  FMNMX.FTZ R178, R196, R20, !PT ;  /* 0x00000014c4b27209 */ /* 0x000fe20007810000 */
        /* <DEDUP_REMOVED lines=57> */
[----:B---3--:R-:W-:Y:S01]  /*baf0*/  FFMA.FTZ R221, R221, R3, R152 ;  /* 0x00000003dddd7223 */ /* 0x008fe20000010098 */
[----:B------:R-:W-:Y:S01]  /*bb00*/  FMNMX.FTZ R178, R155, R178, !PT ;  /* 0x000000b29bb27209 */ /* 0x000fe20007810000 */
[----:B------:R-:W-:Y:S01]  /*bb10*/  FMUL.FTZ R3, R170, UR47 ;  /* 0x0000002faa037c20 */ /* 0x000fe20008410000 */
[----:B------:R-:W-:Y:S01]  /*bb20*/  FMUL.FTZ R170, R174, UR47 ;  /* 0x0000002faeaa7c20 */ /* 0x000fe20008410000 */
[----:B------:R-:W-:Y:S01]  /*bb30*/  FMUL.FTZ R174, R179, UR47 ;  /* 0x0000002fb3ae7c20 */ /* 0x000fe20008410000 */
[----:B------:R-:W-:Y:S01]  /*bb40*/  FMNMX.FTZ R179, R158, R178, !PT ;  /* 0x000000b29eb37209 */ /* 0x000fe20007810000 */
[C---:B--2---:R-:W-:Y:S01]  /*bb50*/  FADD.FTZ R221, R154.reuse, R221 ;  /* 0x000000dd9add7221 */ /* 0x044fe20000010000 */
[----:B------:R-:W-:Y:S01]  /*bb60*/  F2FP.F16.F32.PACK_AB R152, R154, R152 ;  /* 0x000000989a98723e */ /* 0x000fe200000000ff */
[----:B------:R-:W-:Y:S01]  /*bb70*/  FMUL.FTZ R153, R171, UR47 ;  /* 0x0000002fab997c20 */ /* 0x000fe20008410000 */
[----:B------:R-:W-:Y:S01]  /*bb80*/  FMNMX.FTZ R179, R159, R179, !PT ;  /* 0x000000b39fb37209 */ /* 0x000fe20007810000 */
[----:B------:R2:W3:Y:S08]  /*bb90*/  MUFU.EX2 R154, R156 ;  /* 0x0000009c009a7308 */ /* 0x0004f00000000800 */
[----:B------:R-:W4:Y:S01]  /*bba0*/  MUFU.TANH R3, R3 ;  /* 0x0000000300037308 */ /* 0x000f220000002400 */
[----:B--2---:R-:W-:Y:S01]  /*bbb0*/  FMUL.FTZ R156, R175, UR47 ;  /* 0x0000002faf9c7c20 */ /* 0x004fe20008410000 */
[----:B------:R-:W-:Y:S01]  /*bbc0*/  FMUL.FTZ R175, R182, UR47 ;  /* 0x0000002fb6af7c20 */ /* 0x000fe20008410000 */
[----:B------:R-:W-:-:S04]  /*bbd0*/  FMNMX.FTZ R182, R162, R179, !PT ;  /* 0x000000b3a2b67209 */ /* 0x000fc80007810000 */
[----:B------:R-:W-:Y:S01]  /*bbe0*/  FMNMX.FTZ R182, R163, R182, !PT ;  /* 0x000000b6a3b67209 */ /* 0x000fe20007810000 */
[----:B------:R-:W2:Y:S01]  /*bbf0*/  MUFU.TANH R153, R153 ;  /* 0x0000009900997308 */ /* 0x000ea20000002400 */
[----:B---3--:R-:W-:Y:S01]  /*bc00*/  FADD.FTZ R171, R154, R221 ;  /* 0x000000dd9aab7221 */ /* 0x008fe20000010000 */
[----:B------:R-:W-:-:S03]  /*bc10*/  F2FP.F16.F32.PACK_AB R154, R227, R154 ;  /* 0x0000009ae39a723e */ /* 0x000fc600000000ff */
[----:B------:R-:W-:-:S03]  /*bc20*/  FADD.FTZ R171, R227, R171 ;  /* 0x000000abe3ab7221 */ /* 0x000fc60000010000 */
[----:B------:R-:W3:Y:S08]  /*bc30*/  MUFU.TANH R170, R170 ;  /* 0x000000aa00aa7308 */ /* 0x000ef00000002400 */
[----:B------:R5:W-:Y:S08]  /*bc40*/  MUFU.TANH R178, R183 ;  /* 0x000000b700b27308 */ /* 0x000bf00000002400 */
[----:B------:R-:W0:Y:S01]  /*bc50*/  MUFU.TANH R156, R156 ;  /* 0x0000009c009c7308 */ /* 0x000e220000002400 */
[----:B-----5:R-:W-:-:S04]  /*bc60*/  FMNMX.FTZ R183, R166, R182, !PT ;  /* 0x000000b6a6b77209 */ /* 0x020fc80007810000 */
[----:B------:R-:W-:-:S03]  /*bc70*/  FMNMX.FTZ R183, R167, R183, !PT ;  /* 0x000000b7a7b77209 */ /* 0x000fc60007810000 */
[----:B------:R-:W5:Y:S08]  /*bc80*/  MUFU.TANH R157, R157 ;  /* 0x0000009d009d7308 */ /* 0x000f700000002400 */
[----:B------:R4:W-:Y:S08]  /*bc90*/  MUFU.TANH R179, R186 ;  /* 0x000000ba00b37308 */ /* 0x0009f00000002400 */
[----:B------:R-:W1:Y:S01]  /*bca0*/  MUFU.TANH R174, R174 ;  /* 0x000000ae00ae7308 */ /* 0x000e620000002400 */
[----:B----4-:R-:W-:-:S04]  /*bcb0*/  FMNMX.FTZ R186, R3, R183, !PT ;  /* 0x000000b703ba7209 */ /* 0x010fc80007810000 */
[----:B--2---:R-:W-:-:S03]  /*bcc0*/  FMNMX.FTZ R186, R153, R186, !PT ;  /* 0x000000ba99ba7209 */ /* 0x004fc60007810000 */
[----:B------:R-:W2:Y:S08]  /*bcd0*/  MUFU.TANH R175, R175 ;  /* 0x000000af00af7308 */ /* 0x000eb00000002400 */
[----:B------:R3:W4:Y:S08]  /*bce0*/  MUFU.TANH R182, R187 ;  /* 0x000000bb00b67308 */ /* 0x0007300000002400 */
[----:B------:R5:W4:Y:S01]  /*bcf0*/  MUFU.TANH R183, R190 ;  /* 0x000000be00b77308 */ /* 0x000b220000002400 */
[----:B---3--:R-:W-:-:S04]  /*bd00*/  FMNMX.FTZ R187, R170, R186, !PT ;  /* 0x000000baaabb7209 */ /* 0x008fc80007810000 */
[----:B0-----:R-:W-:-:S03]  /*bd10*/  FMNMX.FTZ R187, R156, R187, !PT ;  /* 0x000000bb9cbb7209 */ /* 0x001fc60007810000 */
[----:B------:R2:W0:Y:S01]  /*bd20*/  MUFU.TANH R186, R191 ;  /* 0x000000bf00ba7308 */ /* 0x0004220000002400 */
[----:B-----5:R-:W-:-:S04]  /*bd30*/  FMNMX.FTZ R190, R157, R187, !PT ;  /* 0x000000bb9dbe7209 */ /* 0x020fc80007810000 */
[----:B-1----:R-:W-:-:S03]  /*bd40*/  FMNMX.FTZ R190, R174, R190, !PT ;  /* 0x000000beaebe7209 */ /* 0x002fc60007810000 */
[----:B------:R1:W3:Y:S01]  /*bd50*/  MUFU.TANH R187, R194 ;  /* 0x000000c200bb7308 */ /* 0x0002e20000002400 */
[----:B--2---:R-:W-:-:S04]  /*bd60*/  FMNMX.FTZ R191, R175, R190, !PT ;  /* 0x000000beafbf7209 */ /* 0x004fc80007810000 */
[----:B------:R-:W-:-:S03]  /*bd70*/  FMNMX.FTZ R191, R178, R191, !PT ;  /* 0x000000bfb2bf7209 */ /* 0x000fc60007810000 */
[----:B------:R2:W5:Y:S01]  /*bd80*/  MUFU.TANH R190, R195 ;  /* 0x000000c300be7308 */ /* 0x0005620000002400 */
[----:B-1----:R-:W-:-:S04]  /*bd90*/  FMNMX.FTZ R194, R179, R191, !PT ;  /* 0x000000bfb3c27209 */ /* 0x002fc80007810000 */
[----:B----4-:R-:W-:-:S03]  /*bda0*/  FMNMX.FTZ R194, R182, R194, !PT ;  /* 0x000000c2b6c27209 */ /* 0x010fc60007810000 */
[----:B------:R-:W1:Y:S01]  /*bdb0*/  MUFU.TANH R191, R198 ;  /* 0x000000c600bf7308 */ /* 0x000e620000002400 */
[----:B--2---:R-:W-:-:S04]  /*bdc0*/  FMNMX.FTZ R195, R183, R194, !PT ;  /* 0x000000c2b7c37209 */ /* 0x004fc80007810000 */
[----:B0-----:R-:W-:-:S03]  /*bdd0*/  FMNMX.FTZ R195, R186, R195, !PT ;  /* 0x000000c3bac37209 */ /* 0x001fc60007810000 */
[----:B------:R-:W0:Y:S01]  /*bde0*/  MUFU.TANH R194, R199 ;  /* 0x000000c700c27308 */ /* 0x000e220000002400 */
[----:B---3--:R-:W-:-:S04]  /*bdf0*/  FMNMX.FTZ R195, R187, R195, !PT ;  /* 0x000000c3bbc37209 */ /* 0x008fc80007810000 */
[----:B-----5:R-:W-:-:S03]  /*be00*/  FMNMX.FTZ R195, R190, R195, !PT ;  /* 0x000000c3bec37209 */ /* 0x020fc60007810000 */
[----:B------:R-:W-:Y:S01]  /*be10*/  MUFU.EX2 R160, R160 ;  /* 0x000000a000a07308 */ /* 0x000fe20000000800 */
[----:B-1----:R-:W-:-:S07]  /*be20*/  FMNMX.FTZ R195, R191, R195, !PT ;  /* 0x000000c3bfc37209 */ /* 0x002fce0007810000 */
[----:B------:R-:W1:Y:S01]  /*be30*/  MUFU.EX2 R161, R161 ;  /* 0x000000a100a17308 */ /* 0x000e620000000800 */
[----:B0-----:R-:W-:-:S05]  /*be40*/  FMNMX.FTZ R198, R194, R195, !PT ;  /* 0x000000c3c2c67209 */ /* 0x001fca0007810000 */
[----:B------:R-:W0:Y:S02]  /*be50*/  SHFL.BFLY PT, R195, R198, 0x2, 0x1f ;  /* 0x0c401f00c6c37f89 */ /* 0x000e2400000e0000 */
[----:B------:R-:W-:Y:S08]  /*be60*/  MUFU.EX2 R164, R164 ;  /* 0x000000a400a47308 */ /* 0x000ff00000000800 */
[----:B------:R-:W-:Y:S08]  /*be70*/  MUFU.EX2 R165, R165 ;  /* 0x000000a500a57308 */ /* 0x000ff00000000800 */
[----:B------:R-:W-:Y:S01]  /*be80*/  MUFU.EX2 R168, R168 ;  /* 0x000000a800a87308 */ /* 0x000fe20000000800 */
[----:B0-----:R-:W-:-:S07]  /*be90*/  FMNMX.FTZ R198, R198, R195, !PT ;  /* 0x000000c3c6c67209 */ /* 0x001fce0007810000 */
[----:B------:R0:W-:Y:S01]  /*bea0*/  MUFU.EX2 R195, R177 ;  /* 0x000000b100c37308 */ /* 0x0001e20000000800 */
[----:B------:R-:W0:Y:S07]  /*beb0*/  SHFL.BFLY PT, R199, R198, 0x1, 0x1f ;  /* 0x0c201f00c6c77f89 */ /* 0x000e2e00000e0000 */
[----:B------:R-:W-:Y:S08]  /*bec0*/  MUFU.EX2 R169, R169 ;  /* 0x000000a900a97308 */ /* 0x000ff00000000800 */
[----:B------:R-:W-:Y:S08]  /*bed0*/  MUFU.EX2 R172, R172 ;  /* 0x000000ac00ac7308 */ /* 0x000ff00000000800 */
[----:B------:R-:W-:Y:S01]  /*bee0*/  MUFU.EX2 R173, R173 ;  /* 0x000000ad00ad7308 */ /* 0x000fe20000000800 */
[----:B0-----:R-:W-:-:S05]  /*bef0*/  FMNMX.FTZ R177, R198, R199, !PT ;  /* 0x000000c7c6b17209 */ /* 0x001fca0007810000 */
[C---:B------:R-:W-:Y:S01]  /*bf00*/  FADD.FTZ R198, -R177.reuse, R20 ;  /* 0x00000014b1c67221 */ /* 0x040fe20000010100 */
[-C--:B------:R-:W-:Y:S01]  /*bf10*/  FMUL.FTZ R20, R177, R21.reuse ;  /* 0x00000015b1147220 */ /* 0x080fe20000410000 */
[----:B------:R-:W-:Y:S02]  /*bf20*/  MUFU.EX2 R222, R222 ;  /* 0x000000de00de7308 */ /* 0x000fe40000000800 */
[-C--:B------:R-:W-:Y:S01]  /*bf30*/  FMUL.FTZ R198, R198, R21.reuse ;  /* 0x00000015c6c67220 */ /* 0x080fe20000410000 */
        /* <DEDUP_REMOVED lines=24> */
[----:B------:R-:W0:Y:S01]  /*c0c0*/  MUFU.EX2 R198, R198 ;  /* 0x000000c600c67308 */ /* 0x000e220000000800 */
[----:B------:R-:W2:Y:S01]  /*c0d0*/  S2R R194, SR_TID.X ;  /* 0x0000000000c27919 */ /* 0x000ea20000002100 */
[----:B-1----:R-:W-:-:S06]  /*c0e0*/  F2FP.F16.F32.PACK_AB R156, R161, R160 ;  /* 0x000000a0a19c723e */ /* 0x002fcc00000000ff */
[----:B------:R-:W1:Y:S08]  /*c0f0*/  MUFU.EX2 R196, R196 ;  /* 0x000000c400c47308 */ /* 0x000e700000000800 */
[----:B------:R-:W3:Y:S01]  /*c100*/  MUFU.EX2 R155, R155 ;  /* 0x0000009b009b7308 */ /* 0x000ee20000000800 */
[-C--:B0-----:R-:W-:Y:S01]  /*c110*/  FMUL.FTZ R26, R26, R198.reuse ;  /* 0x000000c61a1a7220 */ /* 0x081fe20000410000 */
[-C--:B------:R-:W-:Y:S01]  /*c120*/  FMUL.FTZ R27, R27, R198.reuse ;  /* 0x000000c61b1b7220 */ /* 0x080fe20000410000 */
[-C--:B------:R-:W-:Y:S01]  /*c130*/  FMUL.FTZ R30, R30, R198.reuse ;  /* 0x000000c61e1e7220 */ /* 0x080fe20000410000 */
[-C--:B------:R-:W-:Y:S01]  /*c140*/  FMUL.FTZ R31, R31, R198.reuse ;  /* 0x000000c61f1f7220 */ /* 0x080fe20000410000 */
[-C--:B------:R-:W-:Y:S01]  /*c150*/  FMUL.FTZ R34, R34, R198.reuse ;  /* 0x000000c622227220 */ /* 0x080fe20000410000 */
[-C--:B------:R-:W-:Y:S01]  /*c160*/  FMUL.FTZ R35, R35, R198.reuse ;  /* 0x000000c623237220 */ /* 0x080fe20000410000 */
[----:B------:R-:W-:Y:S01]  /*c170*/  FMUL.FTZ R38, R38, R198 ;  /* 0x000000c626267220 */ /* 0x000fe20000410000 */
[----:B------:R0:W4:Y:S01]  /*c180*/  MUFU.EX2 R221, R158 ;  /* 0x0000009e00dd7308 */ /* 0x0001220000000800 */
[----:B-1----:R-:W-:Y:S01]  /*c190*/  FFMA.FTZ R12, R198, R12, R196 ;  /* 0x0000000cc60c7223 */ /* 0x002fe200000100c4 */
[-C--:B------:R-:W-:Y:S01]  /*c1a0*/  FMUL.FTZ R39, R39, R198.reuse ;  /* 0x000000c627277220 */ /* 0x080fe20000410000 */
[-C--:B------:R-:W-:Y:S01]  /*c1b0*/  FMUL.FTZ R42, R42, R198.reuse ;  /* 0x000000c62a2a7220 */ /* 0x080fe20000410000 */
[-C--:B------:R-:W-:Y:S01]  /*c1c0*/  FMUL.FTZ R43, R43, R198.reuse ;  /* 0x000000c62b2b7220 */ /* 0x080fe20000410000 */
[-C--:B------:R-:W-:Y:S01]  /*c1d0*/  FMUL.FTZ R46, R46, R198.reuse ;  /* 0x000000c62e2e7220 */ /* 0x080fe20000410000 */
[-C--:B------:R-:W-:Y:S01]  /*c1e0*/  FMUL.FTZ R47, R47, R198.reuse ;  /* 0x000000c62f2f7220 */ /* 0x080fe20000410000 */
[----:B------:R-:W-:Y:S01]  /*c1f0*/  FMUL.FTZ R50, R50, R198 ;  /* 0x000000c632327220 */ /* 0x000fe20000410000 */
[----:B------:R-:W1:Y:S01]  /*c200*/  MUFU.EX2 R159, R159 ;  /* 0x0000009f009f7308 */ /* 0x000e620000000800 */
[----:B0-----:R-:W-:Y:S01]  /*c210*/  FADD.FTZ R158, R160, R171 ;  /* 0x000000aba09e7221 */ /* 0x001fe20000010000 */
[----:B---3--:R-:W-:Y:S01]  /*c220*/  FADD.FTZ R12, R155, R12 ;  /* 0x0000000c9b0c7221 */ /* 0x008fe20000010000 */
[----:B--2---:R-:W-:Y:S01]  /*c230*/  SHF.R.U32.HI R194, RZ, 0x7, R194 ;  /* 0x00000007ffc27819 */ /* 0x004fe200000116c2 */
[----:B------:R-:W-:-:S02]  /*c240*/  @!P1 VIADD R160, R14, 0x22840 ;  /* 0x000228400ea09836 */ /* 0x000fc40000000000 */
[----:B------:R-:W-:Y:S01]  /*c250*/  FADD.FTZ R158, R161, R158 ;  /* 0x0000009ea19e7221 */ /* 0x000fe20000010000 */
[----:B------:R-:W-:Y:S01]  /*c260*/  FMUL.FTZ R51, R51, R198 ;  /* 0x000000c633337220 */ /* 0x000fe20000410000 */
[----:B------:R-:W-:Y:S01]  /*c270*/  IADD3 R194, -R194, 0xb, RZ ;  /* 0x0000000bc2c27810 */ /* 0x000fe20007ffe1ff */
[----:B------:R0:W2:Y:S01]  /*c280*/  MUFU.EX2 R227, R162 ;  /* 0x000000a200e37308 */ /* 0x0000a20000000800 */
[----:B------:R-:W-:Y:S01]  /*c290*/  FADD.FTZ R158, R164, R158 ;  /* 0x0000009ea49e7221 */ /* 0x000fe20000010000 */
[----:B----4-:R-:W-:Y:S01]  /*c2a0*/  FADD.FTZ R12, R221, R12 ;  /* 0x0000000cdd0c7221 */ /* 0x010fe20000010000 */
[----:B------:R-:W-:Y:S01]  /*c2b0*/  @!P1 PRMT R160, RZ, 0x654, R160 ;  /* 0x00000654ffa09816 */ /* 0x000fe200000000a0 */
[----:B------:R3:W-:Y:S06]  /*c2c0*/  BAR.ARV R194, 0x100 ;  /* 0x000400c20000751d */ /* 0x0007ec0000002000 */
[----:B------:R-:W4:Y:S01]  /*c2d0*/  MUFU.EX2 R163, R163 ;  /* 0x000000a300a37308 */ /* 0x000f220000000800 */
[----:B------:R-:W-:Y:S01]  /*c2e0*/  FADD.FTZ R158, R165, R158 ;  /* 0x0000009ea59e7221 */ /* 0x000fe20000010000 */
[----:B-1----:R-:W-:Y:S01]  /*c2f0*/  FADD.FTZ R12, R159, R12 ;  /* 0x0000000c9f0c7221 */ /* 0x002fe20000010000 */
[----:B------:R1:W-:Y:S01]  /*c300*/  @!P1 SYNCS.ARRIVE.TRANS64.RED.A1T0 RZ, [R160+URZ], RZ ;  /* 0x000000ffa0ff99a7 */ /* 0x0003e2000810043f */
[----:B0-----:R-:W-:Y:S01]  /*c310*/  F2FP.F16.F32.PACK_AB R162, R173, R172 ;  /* 0x000000acada2723e */ /* 0x001fe200000000ff */
[-C--:B------:R-:W-:Y:S01]  /*c320*/  FMUL.FTZ R54, R54, R198.reuse ;  /* 0x000000c636367220 */ /* 0x080fe20000410000 */
[-C--:B------:R-:W-:Y:S01]  /*c330*/  FMUL.FTZ R55, R55, R198.reuse ;  /* 0x000000c637377220 */ /* 0x080fe20000410000 */
[----:B--2---:R-:W-:Y:S01]  /*c340*/  FADD.FTZ R12, R227, R12 ;  /* 0x0000000ce30c7221 */ /* 0x004fe20000010000 */
[----:B------:R-:W0:Y:S01]  /*c350*/  MUFU.EX2 R161, R166 ;  /* 0x000000a600a17308 */ /* 0x000e220000000800 */
[-C--:B------:R-:W-:Y:S01]  /*c360*/  FMUL.FTZ R58, R58, R198.reuse ;  /* 0x000000c63a3a7220 */ /* 0x080fe20000410000 */
[----:B------:R-:W-:Y:S01]  /*c370*/  FMUL.FTZ R59, R59, R198 ;  /* 0x000000c63b3b7220 */ /* 0x000fe20000410000 */
[----:B-1----:R-:W-:Y:S01]  /*c380*/  F2FP.F16.F32.PACK_AB R160, R169, R168 ;  /* 0x000000a8a9a0723e */ /* 0x002fe200000000ff */
[-C--:B------:R-:W-:Y:S01]  /*c390*/  FMUL.FTZ R62, R62, R198.reuse ;  /* 0x000000c63e3e7220 */ /* 0x080fe20000410000 */
[-C--:B------:R-:W-:Y:S01]  /*c3a0*/  FMUL.FTZ R63, R63, R198.reuse ;  /* 0x000000c63f3f7220 */ /* 0x080fe20000410000 */
[-C--:B------:R-:W-:Y:S01]  /*c3b0*/  FMUL.FTZ R66, R66, R198.reuse ;  /* 0x000000c642427220 */ /* 0x080fe20000410000 */
[-C--:B------:R-:W-:Y:S01]  /*c3c0*/  FMUL.FTZ R67, R67, R198.reuse ;  /* 0x000000c643437220 */ /* 0x080fe20000410000 */
[----:B------:R1:W-:Y:S01]  /*c3d0*/  MUFU.EX2 R171, R3 ;  /* 0x0000000300ab7308 */ /* 0x0003e20000000800 */
[----:B----4-:R-:W-:Y:S01]  /*c3e0*/  FADD.FTZ R12, R163, R12 ;  /* 0x0000000ca30c7221 */ /* 0x010fe20000010000 */
[-C--:B------:R-:W-:Y:S01]  /*c3f0*/  FMUL.FTZ R70, R70, R198.reuse ;  /* 0x000000c646467220 */ /* 0x080fe20000410000 */
[-C--:B------:R-:W-:Y:S01]  /*c400*/  FMUL.FTZ R71, R71, R198.reuse ;  /* 0x000000c647477220 */ /* 0x080fe20000410000 */
[-C--:B------:R-:W-:Y:S01]  /*c410*/  FMUL.FTZ R74, R74, R198.reuse ;  /* 0x000000c64a4a7220 */ /* 0x080fe20000410000 */
[-C--:B------:R-:W-:Y:S01]  /*c420*/  FMUL.FTZ R75, R75, R198.reuse ;  /* 0x000000c64b4b7220 */ /* 0x080fe20000410000 */
[-C--:B------:R-:W-:Y:S01]  /*c430*/  FMUL.FTZ R78, R78, R198.reuse ;  /* 0x000000c64e4e7220 */ /* 0x080fe20000410000 */
[----:B------:R-:W-:Y:S01]  /*c440*/  FMUL.FTZ R79, R79, R198 ;  /* 0x000000c64f4f7220 */ /* 0x000fe20000410000 */
[----:B------:R-:W2:Y:S01]  /*c450*/  MUFU.EX2 R167, R167 ;  /* 0x000000a700a77308 */ /* 0x000ea20000000800 */
[----:B-1----:R-:W-:Y:S01]  /*c460*/  FADD.FTZ R3, R168, R158 ;  /* 0x0000009ea8037221 */ /* 0x002fe20000010000 */
[----:B------:R-:W-:Y:S01]  /*c470*/  F2FP.F16.F32.PACK_AB R158, R165, R164 ;  /* 0x000000a4a59e723e */ /* 0x000fe200000000ff */
[----:B0-----:R-:W-:Y:S01]  /*c480*/  FADD.FTZ R12, R161, R12 ;  /* 0x0000000ca10c7221 */ /* 0x001fe20000010000 */
[----:B------:R-:W-:Y:S01]  /*c490*/  F2FP.F16.F32.PACK_AB R164, R195, R222 ;  /* 0x000000dec3a4723e */ /* 0x000fe200000000ff */
[----:B------:R-:W-:Y:S01]  /*c4a0*/  FADD.FTZ R3, R169, R3 ;  /* 0x00000003a9037221 */ /* 0x000fe20000010000 */
[-C--:B------:R-:W-:Y:S01]  /*c4b0*/  FMUL.FTZ R82, R82, R198.reuse ;  /* 0x000000c652527220 */ /* 0x080fe20000410000 */
[-C--:B------:R-:W-:Y:S01]  /*c4c0*/  FMUL.FTZ R83, R83, R198.reuse ;  /* 0x000000c653537220 */ /* 0x080fe20000410000 */
[----:B------:R-:W0:Y:S01]  /*c4d0*/  MUFU.EX2 R180, R180 ;  /* 0x000000b400b47308 */ /* 0x000e220000000800 */
[----:B------:R-:W-:Y:S01]  /*c4e0*/  FADD.FTZ R3, R172, R3 ;  /* 0x00000003ac037221 */ /* 0x000fe20000010000 */
[-C--:B------:R-:W-:Y:S01]  /*c4f0*/  FMUL.FTZ R86, R86, R198.reuse ;  /* 0x000000c656567220 */ /* 0x080fe20000410000 */
[-C--:B------:R-:W-:Y:S01]  /*c500*/  FMUL.FTZ R87, R87, R198.reuse ;  /* 0x000000c657577220 */ /* 0x080fe20000410000 */
[-C--:B------:R-:W-:Y:S01]  /*c510*/  FMUL.FTZ R90, R90, R198.reuse ;  /* 0x000000c65a5a7220 */ /* 0x080fe20000410000 */
[----:B------:R-:W-:Y:S01]  /*c520*/  FADD.FTZ R3, R173, R3 ;  /* 0x00000003ad037221 */ /* 0x000fe20000010000 */
[-C--:B------:R-:W-:Y:S01]  /*c530*/  FMUL.FTZ R91, R91, R198.reuse ;  /* 0x000000c65b5b7220 */ /* 0x080fe20000410000 */
[-C--:B------:R-:W-:Y:S01]  /*c540*/  FMUL.FTZ R94, R94, R198.reuse ;  /* 0x000000c65e5e7220 */ /* 0x080fe20000410000 */
[----:B------:R-:W1:Y:S01]  /*c550*/  MUFU.EX2 R181, R181 ;  /* 0x000000b500b57308 */ /* 0x000e620000000800 */
[----:B------:R-:W-:Y:S01]  /*c560*/  FADD.FTZ R3, R222, R3 ;  /* 0x00000003de037221 */ /* 0x000fe20000010000 */
[----:B--2---:R-:W-:Y:S01]  /*c570*/  FADD.FTZ R12, R167, R12 ;  /* 0x0000000ca70c7221 */ /* 0x004fe20000010000 */
[-C--:B------:R-:W-:Y:S01]  /*c580*/  FMUL.FTZ R95, R95, R198.reuse ;  /* 0x000000c65f5f7220 */ /* 0x080fe20000410000 */
[-C--:B------:R-:W-:Y:S01]  /*c590*/  FMUL.FTZ R98, R98, R198.reuse ;  /* 0x000000c662627220 */ /* 0x080fe20000410000 */
[----:B------:R-:W-:Y:S01]  /*c5a0*/  FADD.FTZ R3, R195, R3 ;  /* 0x00000003c3037221 */ /* 0x000fe20000010000 */
[----:B------:R-:W-:Y:S01]  /*c5b0*/  FADD.FTZ R12, R171, R12 ;  /* 0x0000000cab0c7221 */ /* 0x000fe20000010000 */
[-C--:B------:R-:W-:Y:S01]  /*c5c0*/  FMUL.FTZ R99, R99, R198.reuse ;  /* 0x000000c663637220 */ /* 0x080fe20000410000 */
[----:B------:R2:W4:Y:S01]  /*c5d0*/  MUFU.EX2 R165, R153 ;  /* 0x0000009900a57308 */ /* 0x0005220000000800 */
[----:B0-----:R-:W-:Y:S01]  /*c5e0*/  FADD.FTZ R3, R180, R3 ;  /* 0x00000003b4037221 */ /* 0x001fe20000010000 */
[-C--:B------:R-:W-:Y:S01]  /*c5f0*/  FMUL.FTZ R102, R102, R198.reuse ;  /* 0x000000c666667220 */ /* 0x080fe20000410000 */
[-C--:B------:R-:W-:Y:S01]  /*c600*/  FMUL.FTZ R103, R103, R198.reuse ;  /* 0x000000c667677220 */ /* 0x080fe20000410000 */
[-C--:B------:R-:W-:Y:S01]  /*c610*/  FMUL.FTZ R106, R106, R198.reuse ;  /* 0x000000c66a6a7220 */ /* 0x080fe20000410000 */
[-C--:B------:R-:W-:Y:S01]  /*c620*/  FMUL.FTZ R107, R107, R198.reuse ;  /* 0x000000c66b6b7220 */ /* 0x080fe20000410000 */
[-C--:B------:R-:W-:Y:S01]  /*c630*/  FMUL.FTZ R110, R110, R198.reuse ;  /* 0x000000c66e6e7220 */ /* 0x080fe20000410000 */
[----:B------:R-:W-:Y:S01]  /*c640*/  FMUL.FTZ R111, R111, R198 ;  /* 0x000000c66f6f7220 */ /* 0x000fe20000410000 */
[----:B------:R-:W0:Y:S01]  /*c650*/  MUFU.EX2 R199, R199 ;  /* 0x000000c700c77308 */ /* 0x000e220000000800 */
[C---:B-1----:R-:W-:Y:S01]  /*c660*/  F2FP.F16.F32.PACK_AB R166, R181.reuse, R180 ;  /* 0x000000b4b5a6723e */ /* 0x042fe200000000ff */
[----:B------:R-:W-:Y:S01]  /*c670*/  FADD.FTZ R3, R181, R3 ;  /* 0x00000003b5037221 */ /* 0x000fe20000010000 */
[----:B--2---:R-:W-:Y:S01]  /*c680*/  F2FP.F16.F32.PACK_AB R153, R155, R196 ;  /* 0x000000c49b99723e */ /* 0x004fe200000000ff */
[-C--:B------:R-:W-:Y:S01]  /*c690*/  FMUL.FTZ R114, R114, R198.reuse ;  /* 0x000000c672727220 */ /* 0x080fe20000410000 */
[----:B------:R-:W-:Y:S01]  /*c6a0*/  F2FP.F16.F32.PACK_AB R155, R159, R221 ;  /* 0x000000dd9f9b723e */ /* 0x000fe200000000ff */
[-C--:B------:R-:W-:Y:S01]  /*c6b0*/  FMUL.FTZ R115, R115, R198.reuse ;  /* 0x000000c673737220 */ /* 0x080fe20000410000 */
[----:B------:R-:W-:Y:S01]  /*c6c0*/  F2FP.F16.F32.PACK_AB R159, R167, R161 ;  /* 0x000000a1a79f723e */ /* 0x000fe200000000ff */
[----:B------:R-:W1:Y:S01]  /*c6d0*/  MUFU.EX2 R169, R170 ;  /* 0x000000aa00a97308 */ /* 0x000e620000000800 */
[C---:B----4-:R-:W-:Y:S01]  /*c6e0*/  FADD.FTZ R12, R165.reuse, R12 ;  /* 0x0000000ca50c7221 */ /* 0x050fe20000010000 */
[----:B------:R-:W-:Y:S01]  /*c6f0*/  F2FP.F16.F32.PACK_AB R161, R165, R171 ;  /* 0x000000aba5a1723e */ /* 0x000fe200000000ff */
[-C--:B------:R-:W-:Y:S01]  /*c700*/  FMUL.FTZ R118, R118, R198.reuse ;  /* 0x000000c676767220 */ /* 0x080fe20000410000 */
[-C--:B------:R-:W-:Y:S01]  /*c710*/  FMUL.FTZ R119, R119, R198.reuse ;  /* 0x000000c677777220 */ /* 0x080fe20000410000 */
[-C--:B------:R-:W-:Y:S01]  /*c720*/  FMUL.FTZ R122, R122, R198.reuse ;  /* 0x000000c67a7a7220 */ /* 0x080fe20000410000 */
[-C--:B------:R-:W-:Y:S01]  /*c730*/  FMUL.FTZ R123, R123, R198.reuse ;  /* 0x000000c67b7b7220 */ /* 0x080fe20000410000 */
        /* <DEDUP_REMOVED lines=11> */
[----:B--2---:R-:W-:Y:S01]  /*c7f0*/  F2FP.F16.F32.PACK_AB R157, R163, R227 ;  /* 0x000000e3a39d723e */ /* 0x004fe200000000ff */
[-C--:B------:R-:W-:Y:S01]  /*c800*/  FMUL.FTZ R139, R139, R198.reuse ;  /* 0x000000c68b8b7220 */ /* 0x080fe20000410000 */
[----:B------:R-:W-:Y:S01]  /*c810*/  F2FP.F16.F32.PACK_AB R163, R169, R199 ;  /* 0x000000c7a9a3723e */ /* 0x000fe200000000ff */
[-C--:B------:R-:W-:Y:S01]  /*c820*/  FMUL.FTZ R142, R142, R198.reuse ;  /* 0x000000c68e8e7220 */ /* 0x080fe20000410000 */
[-C--:B------:R-:W-:Y:S01]  /*c830*/  FMUL.FTZ R143, R143, R198.reuse ;  /* 0x000000c68f8f7220 */ /* 0x080fe20000410000 */
[-C--:B------:R-:W-:Y:S01]  /*c840*/  FMUL.FTZ R146, R146, R198.reuse ;  /* 0x000000c692927220 */ /* 0x080fe20000410000 */
[----:B------:R-:W1:Y:S01]  /*c850*/  MUFU.EX2 R175, R175 ;  /* 0x000000af00af7308 */ /* 0x000e620000000800 */
[----:B----4-:R-:W-:Y:S01]  /*c860*/  FADD.FTZ R12, R173, R12 ;  /* 0x0000000cad0c7221 */ /* 0x010fe20000010000 */
[-C--:B------:R-:W-:Y:S01]  /*c870*/  FMUL.FTZ R147, R147, R198.reuse ;  /* 0x000000c693937220 */ /* 0x080fe20000410000 */
[-C--:B------:R-:W-:Y:S01]  /*c880*/  FMUL.FTZ R150, R150, R198.reuse ;  /* 0x000000c696967220 */ /* 0x080fe20000410000 */
[----:B------:R-:W-:-:S04]  /*c890*/  FMUL.FTZ R151, R151, R198 ;  /* 0x000000c697977220 */ /* 0x000fc80000410000 */
[----:B------:R-:W2:Y:S01]  /*c8a0*/  MUFU.EX2 R178, R178 ;  /* 0x000000b200b27308 */ /* 0x000ea20000000800 */
[C---:B0-----:R-:W-:Y:S01]  /*c8b0*/  FADD.FTZ R12, R180.reuse, R12 ;  /* 0x0000000cb40c7221 */ /* 0x041fe20000010000 */
[----:B------:R-:W-:-:S06]  /*c8c0*/  F2FP.F16.F32.PACK_AB R165, R180, R173 ;  /* 0x000000adb4a5723e */ /* 0x000fcc00000000ff */
[----:B------:R-:W0:Y:S01]  /*c8d0*/  MUFU.EX2 R184, R184 ;  /* 0x000000b800b87308 */ /* 0x000e220000000800 */
[----:B-1----:R-:W-:-:S07]  /*c8e0*/  FADD.FTZ R12, R175, R12 ;  /* 0x0000000caf0c7221 */ /* 0x002fce0000010000 */
[----:B------:R-:W1:Y:S01]  /*c8f0*/  MUFU.EX2 R179, R179 ;  /* 0x000000b300b37308 */ /* 0x000e620000000800 */
[C---:B--2---:R-:W-:Y:S01]  /*c900*/  FADD.FTZ R12, R178.reuse, R12 ;  /* 0x0000000cb20c7221 */ /* 0x044fe20000010000 */
[----:B------:R-:W-:-:S06]  /*c910*/  F2FP.F16.F32.PACK_AB R167, R178, R175 ;  /* 0x000000afb2a7723e */ /* 0x000fcc00000000ff */
[----:B------:R-:W2:Y:S01]  /*c920*/  MUFU.EX2 R185, R185 ;  /* 0x000000b900b97308 */ /* 0x000ea20000000800 */
[----:B0-----:R-:W-:-:S07]  /*c930*/  FADD.FTZ R3, R184, R3 ;  /* 0x00000003b8037221 */ /* 0x001fce0000010000 */
[----:B------:R-:W0:Y:S01]  /*c940*/  MUFU.EX2 R182, R182 ;  /* 0x000000b600b67308 */ /* 0x000e220000000800 */
[----:B-1----:R-:W-:-:S07]  /*c950*/  FADD.FTZ R12, R179, R12 ;  /* 0x0000000cb30c7221 */ /* 0x002fce0000010000 */
[----:B------:R-:W1:Y:S01]  /*c960*/  MUFU.EX2 R188, R188 ;  /* 0x000000bc00bc7308 */ /* 0x000e620000000800 */
[C---:B--2---:R-:W-:Y:S01]  /*c970*/  FADD.FTZ R3, R185.reuse, R3 ;  /* 0x00000003b9037221 */ /* 0x044fe20000010000 */
[----:B------:R-:W-:-:S06]  /*c980*/  F2FP.F16.F32.PACK_AB R168, R185, R184 ;  /* 0x000000b8b9a8723e */ /* 0x000fcc00000000ff */
[----:B------:R-:W2:Y:S01]  /*c990*/  MUFU.EX2 R183, R183 ;  /* 0x000000b700b77308 */ /* 0x000ea20000000800 */
[C---:B0-----:R-:W-:Y:S01]  /*c9a0*/  FADD.FTZ R12, R182.reuse, R12 ;  /* 0x0000000cb60c7221 */ /* 0x041fe20000010000 */
[----:B------:R-:W-:-:S06]  /*c9b0*/  F2FP.F16.F32.PACK_AB R169, R182, R179 ;  /* 0x000000b3b6a9723e */ /* 0x000fcc00000000ff */
[----:B------:R-:W0:Y:S01]  /*c9c0*/  MUFU.EX2 R189, R189 ;  /* 0x000000bd00bd7308 */ /* 0x000e220000000800 */
[----:B-1----:R-:W-:-:S07]  /*c9d0*/  FADD.FTZ R3, R188, R3 ;  /* 0x00000003bc037221 */ /* 0x002fce0000010000 */
[----:B------:R-:W1:Y:S01]  /*c9e0*/  MUFU.EX2 R186, R186 ;  /* 0x000000ba00ba7308 */ /* 0x000e620000000800 */
[----:B--2---:R-:W-:-:S07]  /*c9f0*/  FADD.FTZ R12, R183, R12 ;  /* 0x0000000cb70c7221 */ /* 0x004fce0000010000 */
[----:B------:R-:W2:Y:S01]  /*ca00*/  MUFU.EX2 R192, R192 ;  /* 0x000000c000c07308 */ /* 0x000ea20000000800 */
[C---:B0-----:R-:W-:Y:S01]  /*ca10*/  FADD.FTZ R3, R189.reuse, R3 ;  /* 0x00000003bd037221 */ /* 0x041fe20000010000 */
[----:B------:R-:W-:-:S06]  /*ca20*/  F2FP.F16.F32.PACK_AB R170, R189, R188 ;  /* 0x000000bcbdaa723e */ /* 0x000fcc00000000ff */
[----:B------:R-:W0:Y:S01]  /*ca30*/  MUFU.EX2 R187, R187 ;  /* 0x000000bb00bb7308 */ /* 0x000e220000000800 */
[C---:B-1----:R-:W-:Y:S01]  /*ca40*/  FADD.FTZ R12, R186.reuse, R12 ;  /* 0x0000000cba0c7221 */ /* 0x042fe20000010000 */
[----:B------:R-:W-:-:S06]  /*ca50*/  F2FP.F16.F32.PACK_AB R171, R186, R183 ;  /* 0x000000b7baab723e */ /* 0x000fcc00000000ff */
[----:B------:R-:W1:Y:S01]  /*ca60*/  MUFU.EX2 R193, R193 ;  /* 0x000000c100c17308 */ /* 0x000e620000000800 */
[----:B--2---:R-:W-:-:S07]  /*ca70*/  FADD.FTZ R3, R192, R3 ;  /* 0x00000003c0037221 */ /* 0x004fce0000010000 */
[----:B------:R-:W2:Y:S01]  /*ca80*/  MUFU.EX2 R190, R190 ;  /* 0x000000be00be7308 */ /* 0x000ea20000000800 */
[----:B0-----:R-:W-:-:S07]  /*ca90*/  FADD.FTZ R12, R187, R12 ;  /* 0x0000000cbb0c7221 */ /* 0x001fce0000010000 */
[----:B------:R-:W0:Y:S01]  /*caa0*/  MUFU.EX2 R223, R223 ;  /* 0x000000df00df7308 */ /* 0x000e220000000800 */
[C---:B-1----:R-:W-:Y:S01]  /*cab0*/  FADD.FTZ R3, R193.reuse, R3 ;  /* 0x00000003c1037221 */ /* 0x042fe20000010000 */
[----:B------:R-:W-:-:S06]  /*cac0*/  F2FP.F16.F32.PACK_AB R172, R193, R192 ;  /* 0x000000c0c1ac723e */ /* 0x000fcc00000000ff */
[----:B------:R-:W1:Y:S01]  /*cad0*/  MUFU.EX2 R191, R191 ;  /* 0x000000bf00bf7308 */ /* 0x000e620000000800 */
[C---:B--2---:R-:W-:Y:S01]  /*cae0*/  FADD.FTZ R12, R190.reuse, R12 ;  /* 0x0000000cbe0c7221 */ /* 0x044fe20000010000 */
[----:B------:R-:W-:-:S06]  /*caf0*/  F2FP.F16.F32.PACK_AB R173, R190, R187 ;  /* 0x000000bbbead723e */ /* 0x000fcc00000000ff */
[----:B------:R-:W2:Y:S01]  /*cb00*/  MUFU.EX2 R197, R197 ;  /* 0x000000c500c57308 */ /* 0x000ea20000000800 */
[----:B0-----:R-:W-:-:S07]  /*cb10*/  FADD.FTZ R3, R223, R3 ;  /* 0x00000003df037221 */ /* 0x001fce0000010000 */
[----:B------:R-:W0:Y:S01]  /*cb20*/  MUFU.EX2 R20, R20 ;  /* 0x0000001400147308 */ /* 0x000e220000000800 */
[----:B-1----:R-:W-:Y:S01]  /*cb30*/  FADD.FTZ R12, R191, R12 ;  /* 0x0000000cbf0c7221 */ /* 0x002fe20000010000 */
[C---:B--2---:R-:W-:Y:S01]  /*cb40*/  FADD.FTZ R3, R197.reuse, R3 ;  /* 0x00000003c5037221 */ /* 0x044fe20000010000 */
[----:B------:R-:W-:Y:S02]  /*cb50*/  F2FP.F16.F32.PACK_AB R174, R197, R223 ;  /* 0x000000dfc5ae723e */ /* 0x000fe400000000ff */
[C---:B0-----:R-:W-:Y:S01]  /*cb60*/  FADD.FTZ R12, R20.reuse, R12 ;  /* 0x0000000c140c7221 */ /* 0x041fe20000010000 */
[----:B------:R-:W-:Y:S01]  /*cb70*/  F2FP.F16.F32.PACK_AB R175, R20, R191 ;  /* 0x000000bf14af723e */ /* 0x000fe200000000ff */
[----:B---3--:R-:W-:Y:S06]  /*cb80*/  @!P0 BRA `(.L_x_714) ;  /* 0x0000000000048947 */ /* 0x008fec0003800000 */
[----:B------:R-:W-:Y:S01]  /*cb90*/  BPT.TRAP 0x1 ;  /* 0x000000040000795c */ /* 0x000fe20000300000 */
.L_x_714:
[----:B------:R0:W1:Y:S01]  /*cba0*/  SYNCS.PHASECHK.TRANS64.TRYWAIT P3, [R14+URZ+0x22850], R15 ;  /* 0x0228500f0e0075a7 */ /* 0x000062000806017f */
[----:B------:R-:W-:Y:S05]  /*cbb0*/  @!P0 BRA `(.L_x_715) ;  /* 0x0000000000048947 */ /* 0x000fea0003800000 */
[----:B------:R-:W-:Y:S01]  /*cbc0*/  BPT.TRAP 0x1 ;  /* 0x000000040000795c */ /* 0x000fe20000300000 */
.L_x_715:
[----:B------:R-:W-:Y:S04]  /*cbd0*/  BSSY B0, `(.L_x_716) ;  /* 0x0000004000007945 */ /* 0x000fe80003800000 */
[----:B-1----:R-:W-:Y:S05]  /*cbe0*/  @P3 BRA `(.L_x_717) ;  /* 0x0000000000083947 */ /* 0x002fea0003800000 */
[----:B------:R-:W1:Y:S02]  /*cbf0*/  SYNCS.PHASECHK.TRANS64.TRYWAIT P3, [R14+URZ+0x22850], R15 ;  /* 0x0228500f0e0075a7 */ /* 0x000e64000806017f */
[----:B-1----:R-:W-:Y:S05]  /*cc00*/  @!P3 BRA `(.L_x_718) ;  /* 0x000000dc00e8b947 */ /* 0x002fea0003800000 */
.L_x_717:
[----:B------:R-:W-:Y:S05]  /*cc10*/  BSYNC B0 ;  /* 0x0000000000007941 */ /* 0x000fea0003800000 */
.L_x_716:
[----:B------:R-:W2:Y:S01]  /*cc20*/  S2R R20, SR_TID.X ;  /* 0x0000000000147919 */ /* 0x000ea20000002100 */
[----:B------:R-:W-:Y:S05]  /*cc30*/  WARPSYNC.ALL ;  /* 0x0000000000007948 */ /* 0x000fea0003800000 */
[----:B------:R-:W-:Y:S02]  /*cc40*/  IMAD.MOV.U32 R178, RZ, RZ, 0xc00 ;  /* 0x00000c00ffb27424 */ /* 0x000fe400078e00ff */
[----:B------:R-:W-:Y:S02]  /*cc50*/  IMAD.MOV.U32 R179, RZ, RZ, 0x40000040 ;  /* 0x40000040ffb37424 */ /* 0x000fe400078e00ff */
[----:B------:R-:W-:-:S02]  /*cc60*/  IMAD R178, R200, R178, UR37 ;  /* 0x00000025c8b27e24 */ /* 0x000fc4000f8e02b2 */
[----:B01----:R-:W-:Y:S01]  /*cc70*/  @!P1 VIADD R14, R14, 0x22860 ;  /* 0x000228600e0e9836 */ /* 0x003fe20000000000 */
[----:B------:R-:W-:Y:S01]  /*cc80*/  R2UR UR7, R179 ;  /* 0x00000000b30772ca */ /* 0x000fe200000e0000 */
[----:B------:R-:W-:Y:S01]  /*cc90*/  IMAD.MOV.U32 R179, RZ, RZ, 0x40000040 ;  /* 0x40000040ffb37424 */ /* 0x000fe200078e00ff */
[----:B------:R-:W-:Y:S01]  /*cca0*/  R2UR UR6, R178 ;  /* 0x00000000b20672ca */ /* 0x000fe200000e0000 */
[----:B------:R-:W-:Y:S01]  /*ccb0*/  IMAD.MOV.U32 R221, RZ, RZ, R176 ;  /* 0x000000ffffdd7224 */ /* 0x000fe200078e00b0 */
[----:B------:R-:W-:Y:S02]  /*ccc0*/  @!P1 PRMT R14, RZ, 0x654, R14 ;  /* 0x00000654ff0e9816 */ /* 0x000fe4000000000e */
[----:B--2---:R-:W-:-:S04]  /*ccd0*/  SHF.R.U32.HI R20, RZ, 0x7, R20 ;  /* 0x00000007ff147819 */ /* 0x004fc80000011614 */
[----:B------:R-:W-:Y:S01]  /*cce0*/  IADD3 R15, R20, 0x8, RZ ;  /* 0x00000008140f7810 */ /* 0x000fe20007ffe0ff */
[----:B------:R-:W-:-:S04]  /*ccf0*/  IMAD.MOV.U32 R20, RZ, RZ, R177 ;  /* 0x000000ffff147224 */ /* 0x000fc800078e00b1 */
[----:B------:R0:W-:Y:S06]  /*cd00*/  BAR.SYNC.DEFER_BLOCKING R15, 0x100 ;  /* 0x0004000f0000751d */ /* 0x0001ec0000010000 */
[----:B------:R-:W-:-:S06]  /*cd10*/  WARPGROUP.ARRIVE ;  /* 0x00000000000079c5 */ /* 0x000fcc0000000000 */
[----:B------:R-:W-:Y:S03]  /*cd20*/  HGMMA.64x256x16.F32 R24, R152, gdesc[UR4].tnspB, R24, gsb0 ;  /* 0x43e0000498187df0 */ /* 0x000fe60008000818 */
[----:B------:R-:W-:Y:S02]  /*cd30*/  WARPGROUP.DEPBAR.LE gsb0, 0x0 ;  /* 0x00008000000079c5 */ /* 0x000fe40000010000 */
[----:B------:R-:W-:Y:S01]  /*cd40*/  VIADD R152, R178, 0x80 ;  /* 0x00000080b2987836 */ /* 0x000fe20000000000 */
[----:B------:R-:W-:Y:S01]  /*cd50*/  WARPGROUP.ARRIVE ;  /* 0x00000000000079c5 */ /* 0x000fe20000000000 */
[----:B------:R-:W-:-:S03]  /*cd60*/  IMAD.MOV.U32 R153, RZ, RZ, 0x40000040 ;  /* 0x40000040ff997424 */ /* 0x000fc600078e00ff */
[----:B------:R-:W-:Y:S01]  /*cd70*/  R2UR UR6, R152 ;  /* 0x00000000980672ca */ /* 0x000fe200000e0000 */
[----:B------:R-:W-:Y:S01]  /*cd80*/  VIADD R152, R178, 0x100 ;  /* 0x00000100b2987836 */ /* 0x000fe20000000000 */
[----:B------:R-:W-:Y:S01]  /*cd90*/  R2UR UR7, R153 ;  /* 0x00000000990772ca */ /* 0x000fe200000e0000 */
[----:B------:R-:W-:-:S15]  /*cda0*/  IMAD.MOV.U32 R153, RZ, RZ, 0x40000040 ;  /* 0x40000040ff997424 */ /* 0x000fde00078e00ff */
[----:B------:R-:W-:Y:S01]  /*cdb0*/  HGMMA.64x256x16.F32 R24, R156, gdesc[UR4].tnspB, R24, gsb0 ;  /* 0x43e000049c187df0 */ /* 0x000fe20008000818 */
[----:B------:R-:W-:Y:S01]  /*cdc0*/  R2UR UR6, R152 ;  /* 0x00000000980672ca */ /* 0x000fe200000e0000 */
[----:B------:R-:W-:Y:S01]  /*cdd0*/  VIADD R152, R178, 0x180 ;  /* 0x00000180b2987836 */ /* 0x000fe20000000000 */
[----:B------:R-:W-:Y:S01]  /*cde0*/  R2UR UR7, R153 ;  /* 0x00000000990772ca */ /* 0x000fe200000e0000 */
[----:B------:R-:W-:Y:S01]  /*cdf0*/  IMAD.MOV.U32 R153, RZ, RZ, 0x40000040 ;  /* 0x40000040ff997424 */ /* 0x000fe200078e00ff */
[----:B------:R-:W-:Y:S02]  /*ce00*/  WARPGROUP.DEPBAR.LE gsb0, 0x0 ;  /* 0x00008000000079c5 */ /* 0x000fe40000010000 */
[----:B------:R-:W-:-:S15]  /*ce10*/  WARPGROUP.ARRIVE ;  /* 0x00000000000079c5 */ /* 0x000fde0000000000 */
[----:B------:R-:W-:-:S06]  /*ce20*/  NOP ;  /* 0x0000000000007918 */ /* 0x000fcc0000000000 */
[----:B------:R-:W-:Y:S01]  /*ce30*/  HGMMA.64x256x16.F32 R24, R160, gdesc[UR4].tnspB, R24, gsb0 ;  /* 0x43e00004a0187df0 */ /* 0x000fe20008000818 */
[----:B------:R-:W-:Y:S01]  /*ce40*/  R2UR UR6, R152 ;  /* 0x00000000980672ca */ /* 0x000fe200000e0000 */
[C---:B------:R-:W-:Y:S01]  /*ce50*/  VIADD R152, R178.reuse, 0x200 ;  /* 0x00000200b2987836 */ /* 0x040fe20000000000 */
[----:B------:R-:W-:Y:S01]  /*ce60*/  R2UR UR7, R153 ;  /* 0x00000000990772ca */ /* 0x000fe200000e0000 */
[----:B------:R-:W-:Y:S02]  /*ce70*/  IMAD.MOV.U32 R153, RZ, RZ, 0x40000040 ;  /* 0x40000040ff997424 */ /* 0x000fe400078e00ff */
[----:B------:R-:W-:Y:S01]  /*ce80*/  VIADD R178, R178, 0x280 ;  /* 0x00000280b2b27836 */ /* 0x000fe20000000000 */
[----:B------:R-:W-:Y:S02]  /*ce90*/  WARPGROUP.DEPBAR.LE gsb0, 0x0 ;  /* 0x00008000000079c5 */ /* 0x000fe40000010000 */
[----:B------:R-:W-:-:S15]  /*cea0*/  WARPGROUP.ARRIVE ;  /* 0x00000000000079c5 */ /* 0x000fde0000000000 */
[----:B------:R-:W-:-:S04]  /*ceb0*/  NOP ;  /* 0x0000000000007918 */ /* 0x000fc80000000000 */
[----:B------:R-:W-:Y:S01]  /*cec0*/  HGMMA.64x256x16.F32 R24, R164, gdesc[UR4].tnspB, R24, gsb0 ;  /* 0x43e00004a4187df0 */ /* 0x000fe20008000818 */
[----:B------:R-:W-:Y:S02]  /*ced0*/  R2UR UR6, R152 ;  /* 0x00000000980672ca */ /* 0x000fe400000e0000 */
[----:B------:R-:W-:Y:S01]  /*cee0*/  R2UR UR7, R153 ;  /* 0x00000000990772ca */ /* 0x000fe200000e0000 */
[----:B------:R-:W-:Y:S02]  /*cef0*/  WARPGROUP.DEPBAR.LE gsb0, 0x0 ;  /* 0x00008000000079c5 */ /* 0x000fe40000010000 */
[----:B------:R-:W-:-:S15]  /*cf00*/  WARPGROUP.ARRIVE ;  /* 0x00000000000079c5 */ /* 0x000fde0000000000 */
[----:B------:R-:W-:-:S07]  /*cf10*/  NOP ;  /* 0x0000000000007918 */ /* 0x000fce0000000000 */
[----:B------:R-:W-:Y:S01]  /*cf20*/  HGMMA.64x256x16.F32 R24, R168, gdesc[UR4].tnspB, R24, gsb0 ;  /* 0x43e00004a8187df0 */ /* 0x000fe20008000818 */
[----:B------:R-:W-:Y:S02]  /*cf30*/  R2UR UR6, R178 ;  /* 0x00000000b20672ca */ /* 0x000fe400000e0000 */
[----:B------:R-:W-:Y:S01]  /*cf40*/  R2UR UR7, R179 ;  /* 0x00000000b30772ca */ /* 0x000fe200000e0000 */
[----:B------:R-:W-:Y:S02]  /*cf50*/  WARPGROUP.DEPBAR.LE gsb0, 0x0 ;  /* 0x00008000000079c5 */ /* 0x000fe40000010000 */
[----:B------:R-:W-:-:S15]  /*cf60*/  WARPGROUP.ARRIVE ;  /* 0x00000000000079c5 */ /* 0x000fde0000000000 */
[----:B------:R-:W-:-:S07]  /*cf70*/  NOP ;  /* 0x0000000000007918 */ /* 0x000fce0000000000 */
[----:B------:R-:W-:Y:S03]  /*cf80*/  HGMMA.64x256x16.F32 R24, R172, gdesc[UR4].tnspB, R24, gsb0 ;  /* 0x43e00004ac187df0 */ /* 0x000fe60008000818 */
[----:B------:R-:W-:Y:S02]  /*cf90*/  WARPGROUP.DEPBAR.LE gsb0, 0x0 ;  /* 0x00008000000079c5 */ /* 0x000fe40000010000 */
[----:B------:R0:W-:Y:S01]  /*cfa0*/  @!P1 SYNCS.ARRIVE.TRANS64.RED.A1T0 RZ, [R14+URZ], RZ ;  /* 0x000000ff0eff99a7 */ /* 0x0001e2000810043f */
[----:B------:R-:W-:Y:S05]  /*cfb0*/  @P2 BRA `(.L_x_719) ;  /* 0xffffffd800d42947 */ /* 0x000fea000383ffff */
.L_x_709:
[----:B------:R-:W-:Y:S05]  /*cfc0*/  WARPSYNC.ALL ;  /* 0x0000000000007948 */ /* 0x000fea0003800000 */
[----:B------:R-:W1:Y:S01]  /*cfd0*/  SHFL.BFLY PT, R0, R3, 0x2, 0x1f ;  /* 0x0c401f0003007f89 */ /* 0x000e6200000e0000 */
[----:B------:R-:W-:Y:S02]  /*cfe0*/  IMAD.MOV.U32 R20, RZ, RZ, -0x800000 ;  /* 0xff800000ff147424 */ /* 0x000fe400078e00ff */
[----:B------:R-:W-:Y:S01]  /*cff0*/  IMAD.MOV.U32 R4, RZ, RZ, RZ ;  /* 0x000000ffff047224 */ /* 0x000fe200078e00ff */
[----:B------:R2:W-:Y:S06]  /*d000*/  BAR.ARV R194, 0x100 ;  /* 0x000400c20000751d */ /* 0x0005ec0000002000 */
[----:B------:R-:W-:-:S02]  /*d010*/  VIADD R200, R200, 0x1 ;  /* 0x00000001c8c87836 */ /* 0x000fc40000000000 */
[----:B------:R-:W-:Y:S06]  /*d020*/  BAR.ARV 0x8, 0x180 ;  /* 0x0206000000007b1d */ /* 0x000fec0000002000 */
[----:B------:R-:W-:Y:S01]  /*d030*/  ISETP.NE.AND P1, PT, R200, 0x2, PT ;  /* 0x00000002c800780c */ /* 0x000fe20003f25270 */
[----:B------:R-:W-:-:S03]  /*d040*/  VIADD R217, R217, 0x1 ;  /* 0x00000001d9d97836 */ /* 0x000fc60000000000 */
[----:B------:R-:W-:Y:S01]  /*d050*/  SEL R200, R200, RZ, P1 ;  /* 0x000000ffc8c87207 */ /* 0x000fe20000800000 */
[----:B-1----:R-:W-:-:S05]  /*d060*/  FADD.FTZ R0, R0, R3 ;  /* 0x0000000300007221 */ /* 0x002fca0000010000 */
[----:B------:R-:W1:Y:S02]  /*d070*/  SHFL.BFLY PT, R5, R0, 0x1, 0x1f ;  /* 0x0c201f0000057f89 */ /* 0x000e6400000e0000 */
[----:B-1----:R-:W-:-:S05]  /*d080*/  FADD.FTZ R7, R0, R5 ;  /* 0x0000000500077221 */ /* 0x002fca0000010000 */
[----:B------:R-:W-:-:S13]  /*d090*/  FSETP.NE.FTZ.AND P0, PT, R7, RZ, PT ;  /* 0x000000ff0700720b */ /* 0x000fda0003f15000 */
[----:B------:R-:W1:Y:S01]  /*d0a0*/  @P0 MUFU.LG2 R5, R7 ;  /* 0x0000000700050308 */ /* 0x000e620000000c00 */
[----:B------:R-:W-:-:S07]  /*d0b0*/  @P0 FMUL.FTZ R3, R21, 0.69314718246459960938 ;  /* 0x3f31721815030820 */ /* 0x000fce0000410000 */
[----:B------:R-:W3:Y:S01]  /*d0c0*/  @P0 MUFU.RCP R4, R7 ;  /* 0x0000000700040308 */ /* 0x000ee20000001000 */
[----:B-1----:R-:W-:-:S04]  /*d0d0*/  @P0 FMUL.FTZ R6, R5, 0.69314718246459960938 ;  /* 0x3f31721805060820 */ /* 0x002fc80000410000 */
[----:B------:R-:W-:Y:S02]  /*d0e0*/  @P0 FFMA.FTZ R20, R3, R176, R6 ;  /* 0x000000b003140223 */ /* 0x000fe40000010006 */
[----:B------:R-:W1:Y:S01]  /*d0f0*/  SHFL.BFLY PT, R3, R12, 0x2, 0x1f ;  /* 0x0c401f000c037f89 */ /* 0x000e6200000e0000 */
        /* <DEDUP_REMOVED lines=22> */
[----:B-1----:R-:W-:Y:S01]  /*d260*/  FADD.FTZ R5, R3, R12 ;  /* 0x0000000c03057221 */ /* 0x002fe20000010000 */
[-C--:B------:R-:W-:Y:S01]  /*d270*/  FMUL.FTZ R68, R68, R4.reuse ;  /* 0x0000000444447220 */ /* 0x080fe20000410000 */
[-C--:B------:R-:W-:Y:S01]  /*d280*/  FMUL.FTZ R69, R69, R4.reuse ;  /* 0x0000000445457220 */ /* 0x080fe20000410000 */
[-C--:B------:R-:W-:Y:S01]  /*d290*/  FMUL.FTZ R72, R72, R4.reuse ;  /* 0x0000000448487220 */ /* 0x080fe20000410000 */
[-C--:B------:R-:W-:Y:S01]  /*d2a0*/  FMUL.FTZ R73, R73, R4.reuse ;  /* 0x0000000449497220 */ /* 0x080fe20000410000 */
[----:B------:R-:W1:Y:S01]  /*d2b0*/  SHFL.BFLY PT, R0, R5, 0x1, 0x1f ;  /* 0x0c201f0005007f89 */ /* 0x000e6200000e0000 */
        /* <DEDUP_REMOVED lines=24> */
[----:B------:R-:W-:Y:S01]  /*d440*/  IMAD.MOV.U32 R0, RZ, RZ, RZ ;  /* 0x000000ffff007224 */ /* 0x000fe200078e00ff */
[----:B------:R-:W-:Y:S01]  /*d450*/  SEL R5, RZ, 0x1, P1 ;  /* 0x00000001ff057807 */ /* 0x000fe20000800000 */
[-C--:B------:R-:W-:Y:S01]  /*d460*/  FMUL.FTZ R121, R121, R4.reuse ;  /* 0x0000000479797220 */ /* 0x080fe20000410000 */
[-C--:B------:R-:W-:Y:S01]  /*d470*/  FMUL.FTZ R124, R124, R4.reuse ;  /* 0x000000047c7c7220 */ /* 0x080fe20000410000 */
[----:B------:R-:W-:Y:S01]  /*d480*/  FSETP.NE.FTZ.AND P0, PT, R8, RZ, PT ;  /* 0x000000ff0800720b */ /* 0x000fe20003f15000 */
        /* <DEDUP_REMOVED lines=12> */
[----:B------:R-:W1:Y:S01]  /*d550*/  @P0 MUFU.LG2 R3, R8 ;  /* 0x0000000800030308 */ /* 0x000e620000000c00 */
[----:B------:R-:W-:Y:S01]  /*d560*/  @P0 FMUL.FTZ R21, R21, 0.69314718246459960938 ;  /* 0x3f31721815150820 */ /* 0x000fe20000410000 */
[----:B------:R-:W-:Y:S01]  /*d570*/  FMUL.FTZ R149, R149, R4 ;  /* 0x0000000495957220 */ /* 0x000fe20000410000 */
[----:B------:R-:W-:-:S05]  /*d580*/  LOP3.LUT R204, R204, R5, RZ, 0x3c, !PT ;  /* 0x00000005cccc7212 */ /* 0x000fca00078e3cff */
[----:B------:R-:W3:Y:S01]  /*d590*/  @P0 MUFU.RCP R0, R8 ;  /* 0x0000000800000308 */ /* 0x000ee20000001000 */
[----:B-1----:R-:W-:Y:S01]  /*d5a0*/  @P0 FMUL.FTZ R6, R3, 0.69314718246459960938 ;  /* 0x3f31721803060820 */ /* 0x002fe20000410000 */
[----:B------:R-:W-:-:S03]  /*d5b0*/  IMAD.MOV.U32 R3, RZ, RZ, -0x800000 ;  /* 0xff800000ff037424 */ /* 0x000fc600078e00ff */
[----:B------:R-:W-:Y:S01]  /*d5c0*/  @P0 FFMA.FTZ R3, R21, R177, R6 ;  /* 0x000000b115030223 */ /* 0x000fe20000010006 */
[----:B------:R-:W-:Y:S01]  /*d5d0*/  PLOP3.LUT P0, PT, PT, PT, PT, 0x8, 0x0 ;  /* 0x000000000000781c */ /* 0x000fe20003f0e170 */
        /* <DEDUP_REMOVED lines=63> */
[----:B--2---:R-:W-:-:S07]  /*d9d0*/  FMUL.FTZ R151, R151, R0 ;  /* 0x0000000097977220 */ /* 0x004fce0000410000 */
.L_x_668:
[----:B------:R-:W-:Y:S05]  /*d9e0*/  WARPSYNC.ALL ;  /* 0x0000000000007948 */ /* 0x000fea0003800000 */
[----:B------:R-:W1:Y:S08]  /*d9f0*/  S2UR UR5, SR_CgaCtaId ;  /* 0x00000000000579c3 */ /* 0x000e700000008800 */
[----:B------:R-:W-:Y:S06]  /*da00*/  BAR.SYNC.DEFER_BLOCKING 0x5, 0x180 ;  /* 0x0146000000007b1d */ /* 0x000fec0000010000 */
[----:B------:R-:W-:Y:S01]  /*da10*/  UMOV UR4, 0x400 ;  /* 0x0000040000047882 */ /* 0x000fe20000000000 */
[----:B------:R-:W-:Y:S01]  /*da20*/  BSSY B0, `(.L_x_720) ;  /* 0x00004e0000007945 */ /* 0x000fe20003800000 */
[----:B-1----:R-:W-:-:S06]  /*da30*/  ULEA UR4, UR5, UR4, 0x18 ;  /* 0x0000000405047291 */ /* 0x002fcc000f8ec03f */
[----:B------:R-:W-:-:S05]  /*da40*/  IMAD.U32 R19, RZ, RZ, UR4 ;  /* 0x00000004ff137e24 */ /* 0x000fca000f8e00ff */
[----:B-----5:R1:W2:Y:S01]  /*da50*/  LDS.128 R152, [R19+0x228d0] ;  /* 0x0228d00013987984 */ /* 0x0202a20000000c00 */
[----:B------:R-:W-:Y:S06]  /*da60*/  BAR.ARV 0x4, 0x180 ;  /* 0x0106000000007b1d */ /* 0x000fec0000002000 */
[----:B------:R-:W-:Y:S05]  /*da70*/  @P0 BRA `(.L_x_721) ;  /* 0x0000003c00940947 */ /* 0x000fea0003800000 */
[----:B------:R-:W0:Y:S01]  /*da80*/  LDL R4, [R1+0x70] ;  /* 0x0000700001047983 */ /* 0x000e220000100800 */
[C---:B------:R-:W-:Y:S01]  /*da90*/  ISETP.NE.AND P0, PT, R212.reuse, RZ, PT ;  /* 0x000000ffd400720c */ /* 0x040fe20003f05270 */
[----:B------:R-:W-:Y:S01]  /*daa0*/  ULDC UR4, c[0x0][0xad4] ;  /* 0x0002b50000047ab9 */ /* 0x000fe20000000800 */
[----:B------:R-:W-:Y:S01]  /*dab0*/  F2FP.F16.F32.PACK_AB R6, R29, R28 ;  /* 0x0000001c1d06723e */ /* 0x000fe200000000ff */
[----:B------:R-:W3:Y:S01]  /*dac0*/  S2R R0, SR_SWINHI ;  /* 0x0000000000007919 */ /* 0x000ee20000002f00 */
[----:B------:R-:W-:Y:S01]  /*dad0*/  SEL R212, R212, UR4, P0 ;  /* 0x00000004d4d47c07 */ /* 0x000fe20008000000 */
[----:B------:R-:W-:Y:S05]  /*dae0*/  WARPSYNC.ALL ;  /* 0x0000000000007948 */ /* 0x000fea0003800000 */
[----:B------:R-:W-:Y:S01]  /*daf0*/  F2FP.F16.F32.PACK_AB R7, R31, R30 ;  /* 0x0000001e1f07723e */ /* 0x000fe200000000ff */
[----:B------:R-:W-:Y:S01]  /*db00*/  ULDC.64 UR4, c[0x0][0xc00] ;  /* 0x0003000000047ab9 */ /* 0x000fe20000000a00 */
[----:B------:R-:W-:Y:S01]  /*db10*/  F2FP.F16.F32.PACK_AB R8, R33, R32 ;  /* 0x000000202108723e */ /* 0x000fe200000000ff */
[----:B------:R-:W-:Y:S01]  /*db20*/  ULDC.64 UR6, c[0x0][0xc08] ;  /* 0x0003020000067ab9 */ /* 0x000fe20000000a00 */
[----:B------:R-:W-:-:S02]  /*db30*/  F2FP.F16.F32.PACK_AB R9, R35, R34 ;  /* 0x000000222309723e */ /* 0x000fc400000000ff */
[----:B------:R-:W-:Y:S02]  /*db40*/  F2FP.F16.F32.PACK_AB R10, R37, R36 ;  /* 0x00000024250a723e */ /* 0x000fe400000000ff */
[----:B------:R-:W-:Y:S01]  /*db50*/  F2FP.F16.F32.PACK_AB R11, R39, R38 ;  /* 0x00000026270b723e */ /* 0x000fe200000000ff */
[----:B------:R-:W-:Y:S01]  /*db60*/  BAR.SYNC.DEFER_BLOCKING 0x1, 0x100 ;  /* 0x0044000000007b1d */ /* 0x000fe20000010000 */
[----:B------:R-:W-:-:S04]  /*db70*/  ISETP.NE.U32.AND P1, PT, RZ, UR4, PT ;  /* 0x00000004ff007c0c */ /* 0x000fc8000bf25070 */
[----:B------:R-:W-:Y:S02]  /*db80*/  ISETP.NE.AND.EX P1, PT, RZ, UR5, PT, P1 ;  /* 0x00000005ff007c0c */ /* 0x000fe4000bf25310 */
[----:B------:R-:W-:Y:S02]  /*db90*/  MOV R12, R19 ;  /* 0x00000013000c7202 */ /* 0x000fe40000000f00 */
[----:B---3--:R-:W-:-:S03]  /*dba0*/  MOV R13, R0 ;  /* 0x00000000000d7202 */ /* 0x008fc60000000f00 */
[----:B0-----:R-:W-:-:S04]  /*dbb0*/  IMAD.WIDE R14, R4, 0x2, R12 ;  /* 0x00000002040e7825 */ /* 0x001fc800078e020c */
[----:B------:R-:W-:Y:S01]  /*dbc0*/  IMAD.MOV.U32 R5, RZ, RZ, R15 ;  /* 0x000000ffff057224 */ /* 0x000fe200078e000f */
[----:B------:R-:W-:-:S04]  /*dbd0*/  LOP3.LUT R0, R14, 0x380, RZ, 0xc0, !PT ;  /* 0x000003800e007812 */ /* 0x000fc800078ec0ff */
[----:B------:R-:W-:-:S04]  /*dbe0*/  SHF.R.U64 R0, R0, 0x3, RZ ;  /* 0x0000000300007819 */ /* 0x000fc800000012ff */
[----:B------:R-:W-:-:S04]  /*dbf0*/  LOP3.LUT R4, R0, R14, RZ, 0x3c, !PT ;  /* 0x0000000e00047212 */ /* 0x000fc800078e3cff */
[----:B------:R-:W-:Y:S02]  /*dc00*/  MOV R0, R4 ;  /* 0x0000000400007202 */ /* 0x000fe40000000f00 */
[----:B------:R-:W-:Y:S02]  /*dc10*/  F2FP.F16.F32.PACK_AB R4, R25, R24 ;  /* 0x000000181904723e */ /* 0x000fe400000000ff */
[----:B------:R-:W-:-:S05]  /*dc20*/  F2FP.F16.F32.PACK_AB R5, R27, R26 ;  /* 0x0000001a1b05723e */ /* 0x000fca00000000ff */
[----:B------:R0:W-:Y:S02]  /*dc30*/  STSM.16.M88.4 [R0], R4 ;  /* 0x0000000400007844 */ /* 0x0001e40000000200 */
[----:B0-----:R-:W-:Y:S02]  /*dc40*/  IADD3 R4, P0, R14, 0x20, RZ ;  /* 0x000000200e047810 */ /* 0x001fe40007f1e0ff */
[----:B------:R-:W-:Y:S02]  /*dc50*/  F2FP.F16.F32.PACK_AB R6, R45, R44 ;  /* 0x0000002c2d06723e */ /* 0x000fe400000000ff */
[----:B------:R-:W-:Y:S01]  /*dc60*/  LOP3.LUT R0, R4, 0x380, RZ, 0xc0, !PT ;  /* 0x0000038004007812 */ /* 0x000fe200078ec0ff */
[----:B------:R-:W-:Y:S01]  /*dc70*/  IMAD.X R5, RZ, RZ, R15, P0 ;  /* 0x000000ffff057224 */ /* 0x000fe200000e060f */
[----:B------:R-:W-:Y:S02]  /*dc80*/  F2FP.F16.F32.PACK_AB R7, R47, R46 ;  /* 0x0000002e2f07723e */ /* 0x000fe400000000ff */
[----:B------:R-:W-:-:S04]  /*dc90*/  SHF.R.U64 R0, R0, 0x3, RZ ;  /* 0x0000000300007819 */ /* 0x000fc800000012ff */
[----:B------:R-:W-:-:S04]  /*dca0*/  LOP3.LUT R4, R0, R4, RZ, 0x3c, !PT ;  /* 0x0000000400047212 */ /* 0x000fc800078e3cff */
[----:B------:R-:W-:-:S05]  /*dcb0*/  MOV R4, R4 ;  /* 0x0000000400047202 */ /* 0x000fca0000000f00 */
[----:B------:R0:W-:Y:S02]  /*dcc0*/  STSM.16.M88.4 [R4], R8 ;  /* 0x0000000804007844 */ /* 0x0001e40000000200 */
[----:B0-----:R-:W-:Y:S02]  /*dcd0*/  IADD3 R4, P0, R14, 0x40, RZ ;  /* 0x000000400e047810 */ /* 0x001fe40007f1e0ff */
[----:B------:R-:W-:Y:S02]  /*dce0*/  F2FP.F16.F32.PACK_AB R8, R49, R48 ;  /* 0x000000303108723e */ /* 0x000fe400000000ff */
[----:B------:R-:W-:Y:S01]  /*dcf0*/  LOP3.LUT R0, R4, 0x380, RZ, 0xc0, !PT ;  /* 0x0000038004007812 */ /* 0x000fe200078ec0ff */
[----:B------:R-:W-:Y:S01]  /*dd00*/  IMAD.X R5, RZ, RZ, R15, P0 ;  /* 0x000000ffff057224 */ /* 0x000fe200000e060f */
[----:B------:R-:W-:Y:S02]  /*dd10*/  F2FP.F16.F32.PACK_AB R9, R51, R50 ;  /* 0x000000323309723e */ /* 0x000fe400000000ff */
[----:B------:R-:W-:-:S02]  /*dd20*/  SHF.R.U64 R0, R0, 0x3, RZ ;  /* 0x0000000300007819 */ /* 0x000fc400000012ff */
[----:B------:R-:W-:Y:S02]  /*dd30*/  F2FP.F16.F32.PACK_AB R10, R53, R52 ;  /* 0x00000034350a723e */ /* 0x000fe400000000ff */
[----:B------:R-:W-:Y:S02]  /*dd40*/  LOP3.LUT R4, R0, R4, RZ, 0x3c, !PT ;  /* 0x0000000400047212 */ /* 0x000fe400078e3cff */
[----:B------:R-:W-:Y:S02]  /*dd50*/  F2FP.F16.F32.PACK_AB R11, R55, R54 ;  /* 0x00000036370b723e */ /* 0x000fe400000000ff */
[----:B------:R-:W-:Y:S02]  /*dd60*/  MOV R0, R4 ;  /* 0x0000000400007202 */ /* 0x000fe40000000f00 */
[----:B------:R-:W-:Y:S02]  /*dd70*/  F2FP.F16.F32.PACK_AB R4, R41, R40 ;  /* 0x000000282904723e */ /* 0x000fe400000000ff */
[----:B------:R-:W-:-:S05]  /*dd80*/  F2FP.F16.F32.PACK_AB R5, R43, R42 ;  /* 0x0000002a2b05723e */ /* 0x000fca00000000ff */
[----:B------:R0:W-:Y:S02]  /*dd90*/  STSM.16.M88.4 [R0], R4 ;  /* 0x0000000400007844 */ /* 0x0001e40000000200 */
[----:B0-----:R-:W-:Y:S02]  /*dda0*/  IADD3 R4, P0, R14, 0x60, RZ ;  /* 0x000000600e047810 */ /* 0x001fe40007f1e0ff */
[----:B------:R-:W-:Y:S02]  /*ddb0*/  F2FP.F16.F32.PACK_AB R6, R61, R60 ;  /* 0x0000003c3d06723e */ /* 0x000fe400000000ff */
[----:B------:R-:W-:Y:S02]  /*ddc0*/  LOP3.LUT R0, R4, 0x380, RZ, 0xc0, !PT ;  /* 0x0000038004007812 */ /* 0x000fe400078ec0ff */
[----:B------:R-:W-:Y:S02]  /*ddd0*/  IADD3.X R5, RZ, R15, RZ, P0, !PT ;  /* 0x0000000fff057210 */ /* 0x000fe400007fe4ff */
[----:B------:R-:W-:-:S02]  /*dde0*/  SHF.R.U64 R0, R0, 0x3, RZ ;  /* 0x0000000300007819 */ /* 0x000fc400000012ff */
[----:B------:R-:W-:Y:S02]  /*ddf0*/  F2FP.F16.F32.PACK_AB R7, R63, R62 ;  /* 0x0000003e3f07723e */ /* 0x000fe400000000ff */
        /* <DEDUP_REMOVED lines=126> */
[----:B0-----:R-:W-:-:S04]  /*e5e0*/  IADD3 R0, P0, R14, 0xc060, RZ ;  /* 0x0000c0600e007810 */ /* 0x001fc80007f1e0ff */
[----:B------:R-:W-:Y:S01]  /*e5f0*/  LOP3.LUT R4, R0, 0x380, RZ, 0xc0, !PT ;  /* 0x0000038000047812 */ /* 0x000fe200078ec0ff */
[----:B------:R-:W-:Y:S01]  /*e600*/  IMAD.X R15, RZ, RZ, R15, P0 ;  /* 0x000000ffff0f7224 */ /* 0x000fe200000e060f */
[----:B------:R-:W-:Y:S02]  /*e610*/  IADD3 R6, P0, R214, UR4, RZ ;  /* 0x00000004d6067c10 */ /* 0x000fe4000ff1e0ff */
[----:B------:R-:W-:Y:S02]  /*e620*/  SHF.R.U64 R4, R4, 0x3, RZ ;  /* 0x0000000304047819 */ /* 0x000fe400000012ff */
[----:B------:R-:W-:Y:S02]  /*e630*/  IADD3.X R7, R215, UR5, RZ, P0, !PT ;  /* 0x00000005d7077c10 */ /* 0x000fe400087fe4ff */
[----:B------:R-:W-:Y:S01]  /*e640*/  LOP3.LUT R14, R4, R0, RZ, 0x3c, !PT ;  /* 0x00000000040e7212 */ /* 0x000fe200078e3cff */
[----:B------:R-:W-:-:S03]  /*e650*/  IMAD.MOV.U32 R4, RZ, RZ, RZ ;  /* 0x000000ffff047224 */ /* 0x000fc600078e00ff */
[----:B------:R-:W-:Y:S02]  /*e660*/  MOV R14, R14 ;  /* 0x0000000e000e7202 */ /* 0x000fe40000000f00 */
[----:B------:R-:W-:-:S03]  /*e670*/  ISETP.NE.U32.AND P0, PT, RZ, UR6, PT ;  /* 0x00000006ff007c0c */ /* 0x000fc6000bf05070 */
[----:B------:R0:W-:Y:S01]  /*e680*/  STSM.16.M88.4 [R14], R8 ;  /* 0x000000080e007844 */ /* 0x0001e20000000200 */
[----:B------:R-:W-:Y:S01]  /*e690*/  BAR.SYNC.DEFER_BLOCKING 0x1, 0x100 ;  /* 0x0044000000007b1d */ /* 0x000fe20000010000 */
[----:B------:R-:W-:-:S13]  /*e6a0*/  ISETP.NE.AND.EX P0, PT, RZ, UR7, PT, P0 ;  /* 0x00000007ff007c0c */ /* 0x000fda000bf05300 */
[----:B------:R-:W-:Y:S01]  /*e6b0*/  @P0 IADD3 R214, P2, R214, UR6, RZ ;  /* 0x00000006d6d60c10 */ /* 0x000fe2000ff5e0ff */
[----:B------:R-:W-:Y:S02]  /*e6c0*/  ULDC UR6, c[0x0][0xa88] ;  /* 0x0002a20000067ab9 */ /* 0x000fe40000000800 */
[----:B------:R-:W-:Y:S01]  /*e6d0*/  IMAD.U32 R0, RZ, RZ, UR6 ;  /* 0x00000006ff007e24 */ /* 0x000fe2000f8e00ff */
[----:B------:R-:W-:Y:S01]  /*e6e0*/  @P0 IADD3.X R215, R215, UR7, RZ, P2, !PT ;  /* 0x00000007d7d70c10 */ /* 0x000fe200097fe4ff */
[----:B------:R3:W5:Y:S04]  /*e6f0*/  @P1 LDG.E R4, desc[UR40][R6.64] ;  /* 0x0000002806041981 */ /* 0x000768000c1e1900 */
[----:B------:R3:W5:Y:S01]  /*e700*/  @P0 LDG.E R0, desc[UR40][R214.64] ;  /* 0x00000028d6000981 */ /* 0x000762000c1e1900 */
[----:B------:R-:W-:Y:S01]  /*e710*/  IMAD.MOV.U32 R15, RZ, RZ, 0x9b8 ;  /* 0x000009b8ff0f7424 */ /* 0x000fe200078e00ff */
[----:B------:R-:W-:-:S04]  /*e720*/  ISETP.GT.AND P2, PT, R212, 0x1, PT ;  /* 0x00000001d400780c */ /* 0x000fc80003f44270 */
[----:B------:R-:W-:-:S04]  /*e730*/  SEL R15, R15, 0x978, P2 ;  /* 0x000009780f0f7807 */ /* 0x000fc80001000000 */
[----:B0-----:R3:W0:Y:S08]  /*e740*/  LDC.64 R10, c[0x0][R15+0x220] ;  /* 0x000088000f0a7b82 */ /* 0x0016300000000a00 */
[----:B------:R3:W4:Y:S01]  /*e750*/  LDC.64 R8, c[0x0][R15+0x218] ;  /* 0x000086000f087b82 */ /* 0x0007220000000a00 */
[----:B------:R-:W-:Y:S05]  /*e760*/  @P0 BRA `(.L_x_722) ;  /* 0x0000000000100947 */ /* 0x000fea0003800000 */
[----:B------:R-:W-:Y:S05]  /*e770*/  @!P1 BRA `(.L_x_722) ;  /* 0x00000000000c9947 */ /* 0x000fea0003800000 */
[----:B-----5:R-:W2:Y:S04]  /*e780*/  LDG.E R0, desc[UR40][R6.64] ;  /* 0x0000002806007981 */ /* 0x020ea8000c1e1900 */
[----:B---3--:R-:W2:Y:S02]  /*e790*/  LDG.E R6, desc[UR40][R6.64+0x4] ;  /* 0x0000042806067981 */ /* 0x008ea4000c1e1900 */
[----:B--2---:R-:W-:-:S07]  /*e7a0*/  IMAD.IADD R0, R6, 0x1, -R0 ;  /* 0x0000000106007824 */ /* 0x004fce00078e0a00 */
.L_x_722:
[----:B------:R-:W2:Y:S01]  /*e7b0*/  LDL.LU R5, [R1+0x4c] ;  /* 0x00004c0001057983 */ /* 0x000ea20000300800 */
[----:B------:R-:W1:Y:S03]  /*e7c0*/  LDC R157, c[0x0][0xbe8] ;  /* 0x0002fa00ff9d7b82 */ /* 0x000e660000000800 */
[----:B------:R-:W2:Y:S01]  /*e7d0*/  LDL R160, [R1+0x6c] ;  /* 0x00006c0001a07983 */ /* 0x000ea20000100800 */
[----:B------:R-:W-:-:S03]  /*e7e0*/  ISETP.NE.U32.AND P0, PT, RZ, UR4, PT ;  /* 0x00000004ff007c0c */ /* 0x000fc6000bf05070 */
[----:B------:R-:W2:Y:S01]  /*e7f0*/  LDL R159, [R1+0x68] ;  /* 0x00006800019f7983 */ /* 0x000ea20000100800 */
[----:B---3--:R-:W3:Y:S01]  /*e800*/  LDC.64 R6, c[0x0][R15+0x228] ;  /* 0x00008a000f067b82 */ /* 0x008ee20000000a00 */
[----:B------:R-:W-:Y:S02]  /*e810*/  ISETP.NE.AND.EX P0, PT, RZ, UR5, PT, P0 ;  /* 0x00000005ff007c0c */ /* 0x000fe4000bf05300 */
[----:B------:R-:W3:Y:S02]  /*e820*/  LDL R158, [R1+0x54] ;  /* 0x00005400019e7983 */ /* 0x000ee40000100800 */
[----:B------:R-:W-:Y:S02]  /*e830*/  SEL R213, R213, RZ, !P0 ;  /* 0x000000ffd5d57207 */ /* 0x000fe40004000000 */
[----:B-1----:R-:W-:-:S03]  /*e840*/  ISETP.NE.AND P1, PT, R157, 0x1, PT ;  /* 0x000000019d00780c */ /* 0x002fc60003f25270 */
[----:B0-----:R-:W-:Y:S02]  /*e850*/  IMAD R11, R11, R213, RZ ;  /* 0x000000d50b0b7224 */ /* 0x001fe400078e02ff */
[----:B----4-:R-:W-:-:S08]  /*e860*/  IMAD R14, R9, R211, RZ ;  /* 0x000000d3090e7224 */ /* 0x010fd000078e02ff */
[----:B--2---:R-:W0:Y:S01]  /*e870*/  @P1 LDC R152, c[0x0][0xbec] ;  /* 0x0002fb00ff981b82 */ /* 0x004e220000000800 */
[----:B------:R-:W-:-:S07]  /*e880*/  IMAD.WIDE.U32 R8, R8, R211, RZ ;  /* 0x000000d308087225 */ /* 0x000fce00078e00ff */
[----:B------:R-:W1:Y:S01]  /*e890*/  @P1 LDC R156, c[0x0][0xbf0] ;  /* 0x0002fc00ff9c1b82 */ /* 0x000e620000000800 */
[----:B------:R-:W-:Y:S02]  /*e8a0*/  IMAD.IADD R14, R9, 0x1, R14 ;  /* 0x00000001090e7824 */ /* 0x000fe400078e020e */
[----:B-----5:R-:W-:Y:S01]  /*e8b0*/  IMAD R0, R0, R157, RZ ;  /* 0x0000009d00007224 */ /* 0x020fe200078e02ff */
[----:B------:R-:W-:-:S05]  /*e8c0*/  SEL R5, R5, RZ, !P0 ;  /* 0x000000ff05057207 */ /* 0x000fca0004000000 */
[C---:B------:R-:W-:Y:S02]  /*e8d0*/  IMAD R5, R10.reuse, R5, R11 ;  /* 0x000000050a057224 */ /* 0x040fe400078e020b */
[----:B------:R-:W-:-:S04]  /*e8e0*/  IMAD.WIDE.U32 R10, R10, R213, RZ ;  /* 0x000000d50a0a7225 */ /* 0x000fc800078e00ff */
[----:B------:R-:W-:Y:S01]  /*e8f0*/  IMAD.IADD R11, R11, 0x1, R5 ;  /* 0x000000010b0b7824 */ /* 0x000fe200078e0205 */
[--C-:B------:R-:W-:Y:S02]  /*e900*/  IADD3 R10, P0, P3, R10, R8, R4.reuse ;  /* 0x000000080a0a7210 */ /* 0x100fe40007b1e004 */
[----:B------:R-:W-:Y:S02]  /*e910*/  SHF.R.S32.HI R5, RZ, 0x1f, R4 ;  /* 0x0000001fff057819 */ /* 0x000fe40000011404 */
[----:B------:R-:W-:Y:S02]  /*e920*/  SEL R8, R219, RZ, P2 ;  /* 0x000000ffdb087207 */ /* 0x000fe40001000000 */
[----:B------:R-:W-:Y:S01]  /*e930*/  IADD3.X R11, R11, R14, R5, P0, P3 ;  /* 0x0000000e0b0b7210 */ /* 0x000fe200007e6405 */
[----:B------:R-:W-:Y:S02]  /*e940*/  IMAD R14, R218, 0x80, R160 ;  /* 0x00000080da0e7824 */ /* 0x000fe400078e02a0 */
[----:B---3--:R-:W-:-:S02]  /*e950*/  IMAD R21, R7, R8, RZ ;  /* 0x0000000807157224 */ /* 0x008fc400078e02ff */
[----:B------:R-:W-:-:S04]  /*e960*/  IMAD.WIDE.U32 R8, R6, R8, RZ ;  /* 0x0000000806087225 */ /* 0x000fc800078e00ff */
[----:B0-----:R-:W-:-:S04]  /*e970*/  @P1 IMAD.HI.U32 R6, R14, R152, RZ ;  /* 0x000000980e061227 */ /* 0x001fc800078e00ff */
[----:B------:R-:W-:Y:S01]  /*e980*/  IMAD.MOV.U32 R152, RZ, RZ, R14 ;  /* 0x000000ffff987224 */ /* 0x000fe200078e000e */
[----:B-1----:R-:W-:Y:S02]  /*e990*/  @P1 SHF.R.U32.HI R152, RZ, R156, R6 ;  /* 0x0000009cff981219 */ /* 0x002fe40000011606 */
[----:B------:R0:W1:Y:S03]  /*e9a0*/  LDC.64 R6, c[0x0][R15+0x210] ;  /* 0x000084000f067b82 */ /* 0x0000660000000a00 */
[----:B0-----:R-:W-:-:S04]  /*e9b0*/  IMAD.MOV R15, RZ, RZ, -R152 ;  /* 0x000000ffff0f7224 */ /* 0x001fc800078e0a98 */
[----:B------:R-:W-:Y:S01]  /*e9c0*/  IMAD R15, R157, R15, R14 ;  /* 0x0000000f9d0f7224 */ /* 0x000fe200078e020e */
[----:B------:R-:W-:Y:S01]  /*e9d0*/  IADD3 R8, P0, P3, R152, R10, R8 ;  /* 0x0000000a98087210 */ /* 0x000fe20007b1e008 */
[----:B------:R-:W-:Y:S01]  /*e9e0*/  IMAD.IADD R21, R9, 0x1, R21 ;  /* 0x0000000109157824 */ /* 0x000fe200078e0215 */
[----:B------:R-:W-:Y:S02]  /*e9f0*/  SHF.R.S32.HI R9, RZ, 0x1f, R152 ;  /* 0x0000001fff097819 */ /* 0x000fe40000011498 */
[----:B------:R-:W-:Y:S02]  /*ea00*/  SHF.R.S32.HI R10, RZ, 0x1f, R15 ;  /* 0x0000001fff0a7819 */ /* 0x000fe4000001140f */
[----:B------:R-:W-:Y:S01]  /*ea10*/  IADD3.X R9, R9, R11, R21, P0, P3 ;  /* 0x0000000b09097210 */ /* 0x000fe200007e6415 */
[----:B-1----:R-:W-:-:S04]  /*ea20*/  IMAD R7, R7, R15, RZ ;  /* 0x0000000f07077224 */ /* 0x002fc800078e02ff */
[C---:B------:R-:W-:Y:S02]  /*ea30*/  IMAD R7, R6.reuse, R10, R7 ;  /* 0x0000000a06077224 */ /* 0x040fe400078e0207 */
[----:B------:R-:W0:Y:S01]  /*ea40*/  LDC.64 R10, c[0x0][0xba8] ;  /* 0x0002ea00ff0a7b82 */ /* 0x000e220000000a00 */
[----:B------:R-:W-:-:S07]  /*ea50*/  IMAD.WIDE.U32 R8, R6, R15, R8 ;  /* 0x0000000f06087225 */ /* 0x000fce00078e0008 */
[----:B0-----:R-:W0:Y:S08]  /*ea60*/  @!P2 LDC R10, c[0x0][0xb50] ;  /* 0x0002d400ff0aab82 */ /* 0x001e300000000800 */
[----:B------:R-:W1:Y:S01]  /*ea70*/  @!P2 LDC R11, c[0x0][0xb54] ;  /* 0x0002d500ff0bab82 */ /* 0x000e620000000800 */
[----:B------:R-:W-:Y:S01]  /*ea80*/  IMAD.IADD R7, R9, 0x1, R7 ;  /* 0x0000000109077824 */ /* 0x000fe200078e0207 */
[----:B------:R-:W-:-:S02]  /*ea90*/  LEA R21, R218, R159, 0x7 ;  /* 0x0000009fda157211 */ /* 0x000fc400078e38ff */
[----:B0-----:R-:W-:-:S04]  /*eaa0*/  LEA R10, P0, R8, R10, 0x2 ;  /* 0x0000000a080a7211 */ /* 0x001fc800078010ff */
[----:B-1----:R-:W-:Y:S01]  /*eab0*/  LEA.HI.X R11, R8, R11, R7, 0x2, P0 ;  /* 0x0000000b080b7211 */ /* 0x002fe200000f1407 */
[----:B------:R-:W-:Y:S04]  /*eac0*/  SHFL.IDX PT, R6, R10, RZ, 0x1c1f ;  /* 0x001c1fff0a067589 */ /* 0x000fe800000e0000 */
[----:B------:R-:W0:Y:S04]  /*ead0*/  SHFL.IDX PT, R7, R11, RZ, 0x1c1f ;  /* 0x001c1fff0b077589 */ /* 0x000e2800000e0000 */
[----:B------:R1:W-:Y:S04]  /*eae0*/  SHFL.IDX PT, R8, R10, 0x1, 0x1c1f ;  /* 0x003c1f000a087f89 */ /* 0x0003e800000e0000 */
[----:B------:R-:W2:Y:S01]  /*eaf0*/  SHFL.IDX PT, R9, R11, 0x1, 0x1c1f ;  /* 0x003c1f000b097f89 */ /* 0x000ea200000e0000 */
[----:B------:R-:W-:Y:S01]  /*eb00*/  LOP3.LUT P0, RZ, R158, 0x3, RZ, 0xc0, !PT ;  /* 0x000000039eff7812 */ /* 0x000fe2000780c0ff */
[----:B-1----:R-:W-:-:S03]  /*eb10*/  VIADD R10, R21, 0x8 ;  /* 0x00000008150a7836 */ /* 0x002fc60000000000 */
[-C--:B------:R-:W-:Y:S02]  /*eb20*/  ISETP.GE.OR P3, PT, R21, R0.reuse, P0 ;  /* 0x000000001500720c */ /* 0x080fe40000766670 */
[----:B------:R-:W-:-:S11]  /*eb30*/  ISETP.GE.OR P0, PT, R10, R0, P0 ;  /* 0x000000000a00720c */ /* 0x000fd60000706670 */
[----:B0-----:R0:W-:Y:S04]  /*eb40*/  @!P3 ST.E desc[UR40][R6.64], R20 ;  /* 0x000000140600b985 */ /* 0x0011e8000c101928 */
[----:B--2---:R0:W-:Y:S01]  /*eb50*/  @!P0 ST.E desc[UR40][R8.64], R3 ;  /* 0x0000000308008985 */ /* 0x0041e2000c101928 */
[----:B------:R-:W-:Y:S05]  /*eb60*/  @P2 BRA `(.L_x_723) ;  /* 0x0000001000382947 */ /* 0x000fea0003800000 */
[----:B0-----:R-:W0:Y:S01]  /*eb70*/  S2R R3, SR_TID.X ;  /* 0x0000000000037919 */ /* 0x001e220000002100 */
[----:B------:R-:W1:Y:S01]  /*eb80*/  @P1 LDC R10, c[0x0][0xbec] ;  /* 0x0002fb00ff0a1b82 */ /* 0x000e620000000800 */
[----:B------:R-:W-:Y:S01]  /*eb90*/  ULDC.64 UR4, c[0x0][0xaa0] ;  /* 0x0002a80000047ab9 */ /* 0x000fe20000000a00 */
[----:B0-----:R-:W-:-:S05]  /*eba0*/  VIADD R3, R3, 0xffffff80 ;  /* 0xffffff8003037836 */ /* 0x001fca0000000000 */
[----:B------:R-:W-:-:S04]  /*ebb0*/  SHF.R.S32.HI R6, RZ, 0x1f, R3 ;  /* 0x0000001fff067819 */ /* 0x000fc80000011403 */
[----:B------:R-:W-:-:S04]  /*ebc0*/  LEA.HI R7, R6, R3, RZ, 0x3 ;  /* 0x0000000306077211 */ /* 0x000fc800078f18ff */
[----:B------:R-:W-:-:S05]  /*ebd0*/  SHF.R.S32.HI R6, RZ, 0x3, R7 ;  /* 0x00000003ff067819 */ /* 0x000fca0000011407 */
[----:B------:R-:W-:-:S04]  /*ebe0*/  IMAD R9, R6, 0x40, R203 ;  /* 0x0000004006097824 */ /* 0x000fc800078e02cb */
[----:B------:R-:W-:-:S03]  /*ebf0*/  IMAD.WIDE R12, R9, 0x2, R12 ;  /* 0x00000002090c7825 */ /* 0x000fc600078e020c */
[C---:B------:R-:W-:Y:S02]  /*ec00*/  IADD3 R45, P5, R12.reuse, 0x5000, RZ ;  /* 0x000050000c2d7810 */ /* 0x040fe40007fbe0ff */
[C---:B------:R-:W-:Y:S02]  /*ec10*/  IADD3 R29, P0, R12.reuse, 0x1000, RZ ;  /* 0x000010000c1d7810 */ /* 0x040fe40007f1e0ff */
[C---:B------:R-:W-:Y:S02]  /*ec20*/  IADD3 R33, P2, R12.reuse, 0x2000, RZ ;  /* 0x000020000c217810 */ /* 0x040fe40007f5e0ff */
[C---:B------:R-:W-:Y:S02]  /*ec30*/  IADD3 R37, P3, R12.reuse, 0x3000, RZ ;  /* 0x000030000c257810 */ /* 0x040fe40007f7e0ff */
[----:B------:R-:W-:Y:S02]  /*ec40*/  IADD3 R41, P4, R12, 0x4000, RZ ;  /* 0x000040000c297810 */ /* 0x000fe40007f9e0ff */
[----:B------:R-:W-:-:S02]  /*ec50*/  LOP3.LUT R44, R45, 0x380, RZ, 0xc0, !PT ;  /* 0x000003802d2c7812 */ /* 0x000fc400078ec0ff */
[----:B------:R-:W-:Y:S02]  /*ec60*/  LOP3.LUT R28, R29, 0x380, RZ, 0xc0, !PT ;  /* 0x000003801d1c7812 */ /* 0x000fe400078ec0ff */
[----:B------:R-:W-:Y:S02]  /*ec70*/  LOP3.LUT R32, R33, 0x380, RZ, 0xc0, !PT ;  /* 0x0000038021207812 */ /* 0x000fe400078ec0ff */
[----:B------:R-:W-:Y:S02]  /*ec80*/  LOP3.LUT R36, R37, 0x380, RZ, 0xc0, !PT ;  /* 0x0000038025247812 */ /* 0x000fe400078ec0ff */
[----:B------:R-:W-:Y:S02]  /*ec90*/  LOP3.LUT R40, R41, 0x380, RZ, 0xc0, !PT ;  /* 0x0000038029287812 */ /* 0x000fe400078ec0ff */
[----:B------:R-:W-:Y:S02]  /*eca0*/  SHF.R.U64 R44, R44, 0x3, RZ ;  /* 0x000000032c2c7819 */ /* 0x000fe400000012ff */
[----:B------:R-:W-:-:S02]  /*ecb0*/  SHF.R.U64 R28, R28, 0x3, RZ ;  /* 0x000000031c1c7819 */ /* 0x000fc400000012ff */
[----:B------:R-:W-:Y:S02]  /*ecc0*/  SHF.R.U64 R32, R32, 0x3, RZ ;  /* 0x0000000320207819 */ /* 0x000fe400000012ff */
[----:B------:R-:W-:Y:S02]  /*ecd0*/  SHF.R.U64 R36, R36, 0x3, RZ ;  /* 0x0000000324247819 */ /* 0x000fe400000012ff */
[----:B------:R-:W-:Y:S02]  /*ece0*/  SHF.R.U64 R40, R40, 0x3, RZ ;  /* 0x0000000328287819 */ /* 0x000fe400000012ff */
[----:B------:R-:W-:Y:S01]  /*ecf0*/  LOP3.LUT R44, R44, R45, RZ, 0x3c, !PT ;  /* 0x0000002d2c2c7212 */ /* 0x000fe200078e3cff */
[--C-:B------:R-:W-:Y:S01]  /*ed00*/  IMAD.X R45, RZ, RZ, R13.reuse, P5 ;  /* 0x000000ffff2d7224 */ /* 0x100fe200028e060d */
[----:B------:R-:W-:Y:S02]  /*ed10*/  IADD3 R65, P5, R12, 0xa000, RZ ;  /* 0x0000a0000c417810 */ /* 0x000fe40007fbe0ff */
        /* <DEDUP_REMOVED lines=8> */
[C---:B------:R-:W-:Y:S01]  /*eda0*/  IADD3 R49, P0, R12.reuse, 0x6000, RZ ;  /* 0x000060000c317810 */ /* 0x040fe20007f1e0ff */
[----:B------:R-:W-:Y:S01]  /*edb0*/  IMAD R5, R5, UR4, RZ ;  /* 0x0000000405057c24 */ /* 0x000fe2000f8e02ff */
[C---:B------:R-:W-:Y:S01]  /*edc0*/  IADD3 R53, P2, R12.reuse, 0x7000, RZ ;  /* 0x000070000c357810 */ /* 0x040fe20007f5e0ff */
[----:B------:R-:W5:Y:S01]  /*edd0*/  LD.E.128 R28, desc[UR40][R28.64] ;  /* 0x000000281c1c7980 */ /* 0x000f62000c101d00 */
[----:B------:R-:W-:-:S02]  /*ede0*/  IADD3 R57, P3, R12, 0x8000, RZ ;  /* 0x000080000c397810 */ /* 0x000fc40007f7e0ff */
[----:B------:R-:W-:Y:S01]  /*edf0*/  IADD3 R61, P4, R12, 0x9000, RZ ;  /* 0x000090000c3d7810 */ /* 0x000fe20007f9e0ff */
[----:B------:R-:W5:Y:S01]  /*ee00*/  LD.E.128 R32, desc[UR40][R32.64] ;  /* 0x0000002820207980 */ /* 0x000f62000c101d00 */
[----:B------:R-:W-:Y:S02]  /*ee10*/  LOP3.LUT R64, R65, 0x380, RZ, 0xc0, !PT ;  /* 0x0000038041407812 */ /* 0x000fe400078ec0ff */
[----:B------:R-:W-:Y:S01]  /*ee20*/  LOP3.LUT R48, R49, 0x380, RZ, 0xc0, !PT ;  /* 0x0000038031307812 */ /* 0x000fe200078ec0ff */
[----:B------:R-:W5:Y:S01]  /*ee30*/  LD.E.128 R36, desc[UR40][R36.64] ;  /* 0x0000002824247980 */ /* 0x000f62000c101d00 */
[----:B------:R-:W-:Y:S02]  /*ee40*/  LOP3.LUT R52, R53, 0x380, RZ, 0xc0, !PT ;  /* 0x0000038035347812 */ /* 0x000fe400078ec0ff */
[----:B------:R-:W-:Y:S01]  /*ee50*/  LOP3.LUT R56, R57, 0x380, RZ, 0xc0, !PT ;  /* 0x0000038039387812 */ /* 0x000fe200078ec0ff */
[----:B------:R-:W5:Y:S01]  /*ee60*/  LD.E.128 R40, desc[UR40][R40.64] ;  /* 0x0000002828287980 */ /* 0x000f62000c101d00 */
[----:B------:R-:W-:-:S02]  /*ee70*/  LOP3.LUT R60, R61, 0x380, RZ, 0xc0, !PT ;  /* 0x000003803d3c7812 */ /* 0x000fc400078ec0ff */
[----:B------:R-:W-:Y:S01]  /*ee80*/  SHF.R.U64 R64, R64, 0x3, RZ ;  /* 0x0000000340407819 */ /* 0x000fe200000012ff */
[----:B------:R-:W5:Y:S01]  /*ee90*/  LD.E.128 R44, desc[UR40][R44.64] ;  /* 0x000000282c2c7980 */ /* 0x000f62000c101d00 */
[----:B------:R-:W-:Y:S02]  /*eea0*/  LOP3.LUT R11, R12, 0x380, RZ, 0xc0, !PT ;  /* 0x000003800c0b7812 */ /* 0x000fe400078ec0ff */
[----:B------:R-:W-:Y:S02]  /*eeb0*/  SHF.R.U64 R48, R48, 0x3, RZ ;  /* 0x0000000330307819 */ /* 0x000fe400000012ff */
[----:B------:R-:W-:Y:S02]  /*eec0*/  SHF.R.U64 R52, R52, 0x3, RZ ;  /* 0x0000000334347819 */ /* 0x000fe400000012ff */
[----:B------:R-:W-:Y:S02]  /*eed0*/  SHF.R.U64 R56, R56, 0x3, RZ ;  /* 0x0000000338387819 */ /* 0x000fe400000012ff */
[----:B------:R-:W-:-:S02]  /*eee0*/  SHF.R.U64 R60, R60, 0x3, RZ ;  /* 0x000000033c3c7819 */ /* 0x000fc400000012ff */
[----:B------:R-:W-:Y:S01]  /*eef0*/  LOP3.LUT R64, R64, R65, RZ, 0x3c, !PT ;  /* 0x0000004140407212 */ /* 0x000fe200078e3cff */
[--C-:B------:R-:W-:Y:S01]  /*ef00*/  IMAD.X R65, RZ, RZ, R13.reuse, P5 ;  /* 0x000000ffff417224 */ /* 0x100fe200028e060d */
[----:B------:R-:W-:Y:S02]  /*ef10*/  IADD3 R9, P5, R12, 0xf000, RZ ;  /* 0x0000f0000c097810 */ /* 0x000fe40007fbe0ff */
[----:B------:R-:W-:Y:S02]  /*ef20*/  SHF.R.U64 R11, R11, 0x3, RZ ;  /* 0x000000030b0b7819 */ /* 0x000fe400000012ff */
[----:B------:R-:W-:Y:S01]  /*ef30*/  LOP3.LUT R48, R48, R49, RZ, 0x3c, !PT ;  /* 0x0000003130307212 */ /* 0x000fe200078e3cff */
[--C-:B------:R-:W-:Y:S01]  /*ef40*/  IMAD.X R49, RZ, RZ, R13.reuse, P0 ;  /* 0x000000ffff317224 */ /* 0x100fe200000e060d */
[----:B------:R-:W-:Y:S01]  /*ef50*/  LOP3.LUT R52, R52, R53, RZ, 0x3c, !PT ;  /* 0x0000003534347212 */ /* 0x000fe200078e3cff */
[--C-:B------:R-:W-:Y:S01]  /*ef60*/  IMAD.X R53, RZ, RZ, R13.reuse, P2 ;  /* 0x000000ffff357224 */ /* 0x100fe200010e060d */
[----:B------:R-:W-:Y:S01]  /*ef70*/  LOP3.LUT R56, R56, R57, RZ, 0x3c, !PT ;  /* 0x0000003938387212 */ /* 0x000fe200078e3cff */
[--C-:B------:R-:W-:Y:S01]  /*ef80*/  IMAD.X R57, RZ, RZ, R13.reuse, P3 ;  /* 0x000000ffff397224 */ /* 0x100fe200018e060d */
[----:B------:R-:W-:Y:S01]  /*ef90*/  LOP3.LUT R60, R60, R61, RZ, 0x3c, !PT ;  /* 0x0000003d3c3c7212 */ /* 0x000fe200078e3cff */
[--C-:B------:R-:W-:Y:S01]  /*efa0*/  IMAD.X R61, RZ, RZ, R13.reuse, P4 ;  /* 0x000000ffff3d7224 */ /* 0x100fe200020e060d */
[C---:B------:R-:W-:Y:S01]  /*efb0*/  IADD3 R69, P0, R12.reuse, 0xb000, RZ ;  /* 0x0000b0000c457810 */ /* 0x040fe20007f1e0ff */
[----:B------:R-:W-:Y:S01]  /*efc0*/  IMAD.X R85, RZ, RZ, R13, P5 ;  /* 0x000000ffff557224 */ /* 0x000fe200028e060d */
[C---:B------:R-:W-:Y:S01]  /*efd0*/  IADD3 R73, P2, R12.reuse, 0xc000, RZ ;  /* 0x0000c0000c497810 */ /* 0x040fe20007f5e0ff */
[----:B------:R-:W5:Y:S01]  /*efe0*/  LD.E.128 R48, desc[UR40][R48.64] ;  /* 0x0000002830307980 */ /* 0x000f62000c101d00 */
[----:B------:R-:W-:-:S02]  /*eff0*/  IADD3 R77, P3, R12, 0xd000, RZ ;  /* 0x0000d0000c4d7810 */ /* 0x000fc40007f7e0ff */
[----:B------:R-:W-:Y:S01]  /*f000*/  IADD3 R81, P4, R12, 0xe000, RZ ;  /* 0x0000e0000c517810 */ /* 0x000fe20007f9e0ff */
[----:B------:R-:W5:Y:S01]  /*f010*/  LD.E.128 R52, desc[UR40][R52.64] ;  /* 0x0000002834347980 */ /* 0x000f62000c101d00 */
[----:B------:R-:W-:Y:S02]  /*f020*/  LOP3.LUT R8, R9, 0x380, RZ, 0xc0, !PT ;  /* 0x0000038009087812 */ /* 0x000fe400078ec0ff */
[----:B------:R-:W-:Y:S01]  /*f030*/  LOP3.LUT R12, R11, R12, RZ, 0x3c, !PT ;  /* 0x0000000c0b0c7212 */ /* 0x000fe200078e3cff */
[----:B------:R-:W5:Y:S01]  /*f040*/  LD.E.128 R56, desc[UR40][R56.64] ;  /* 0x0000002838387980 */ /* 0x000f62000c101d00 */
[----:B------:R-:W-:Y:S02]  /*f050*/  SHF.R.U64 R8, R8, 0x3, RZ ;  /* 0x0000000308087819 */ /* 0x000fe400000012ff */
[----:B------:R-:W-:Y:S01]  /*f060*/  LOP3.LUT R68, R69, 0x380, RZ, 0xc0, !PT ;  /* 0x0000038045447812 */ /* 0x000fe200078ec0ff */
[----:B------:R0:W5:Y:S01]  /*f070*/  LD.E.128 R24, desc[UR40][R12.64] ;  /* 0x000000280c187980 */ /* 0x000162000c101d00 */
[----:B------:R-:W-:-:S02]  /*f080*/  LOP3.LUT R84, R8, R9, RZ, 0x3c, !PT ;  /* 0x0000000908547212 */ /* 0x000fc400078e3cff */
[----:B------:R-:W-:Y:S01]  /*f090*/  LOP3.LUT R8, R7, 0xfffffff8, RZ, 0xc0, !PT ;  /* 0xfffffff807087812 */ /* 0x000fe200078ec0ff */
[----:B------:R-:W5:Y:S01]  /*f0a0*/  LD.E.128 R60, desc[UR40][R60.64] ;  /* 0x000000283c3c7980 */ /* 0x000f62000c101d00 */
[----:B------:R-:W-:Y:S02]  /*f0b0*/  LOP3.LUT R72, R73, 0x380, RZ, 0xc0, !PT ;  /* 0x0000038049487812 */ /* 0x000fe400078ec0ff */
[----:B------:R-:W-:Y:S01]  /*f0c0*/  LOP3.LUT R76, R77, 0x380, RZ, 0xc0, !PT ;  /* 0x000003804d4c7812 */ /* 0x000fe200078ec0ff */
[----:B------:R-:W5:Y:S01]  /*f0d0*/  LD.E.128 R64, desc[UR40][R64.64] ;  /* 0x0000002840407980 */ /* 0x000f62000c101d00 */
[----:B------:R-:W-:Y:S01]  /*f0e0*/  LOP3.LUT R80, R81, 0x380, RZ, 0xc0, !PT ;  /* 0x0000038051507812 */ /* 0x000fe200078ec0ff */
[----:B0-----:R-:W0:Y:S01]  /*f0f0*/  @P1 LDC R12, c[0x0][0xbf0] ;  /* 0x0002fc00ff0c1b82 */ /* 0x001e220000000800 */
[----:B------:R-:W-:Y:S01]  /*f100*/  IMAD R9, R4, UR5, R5 ;  /* 0x0000000504097c24 */ /* 0x000fe2000f8e0205 */
[----:B------:R-:W-:Y:S01]  /*f110*/  SHF.R.U64 R68, R68, 0x3, RZ ;  /* 0x0000000344447819 */ /* 0x000fe200000012ff */
[----:B------:R-:W-:Y:S01]  /*f120*/  IMAD.IADD R3, R3, 0x1, -R8 ;  /* 0x0000000103037824 */ /* 0x000fe200078e0a08 */
[----:B------:R-:W-:Y:S01]  /*f130*/  SHF.R.U64 R72, R72, 0x3, RZ ;  /* 0x0000000348487819 */ /* 0x000fe200000012ff */
[----:B------:R-:W-:Y:S01]  /*f140*/  IMAD.WIDE.U32 R4, R4, UR4, RZ ;  /* 0x0000000404047c25 */ /* 0x000fe2000f8e00ff */
[----:B------:R-:W-:Y:S01]  /*f150*/  ULDC.64 UR4, c[0x0][0xae8] ;  /* 0x0002ba0000047ab9 */ /* 0x000fe20000000a00 */
[----:B------:R-:W-:Y:S01]  /*f160*/  SHF.R.U64 R76, R76, 0x3, RZ ;  /* 0x000000034c4c7819 */ /* 0x000fe200000012ff */
[----:B------:R-:W5:Y:S01]  /*f170*/  LD.E.128 R84, desc[UR40][R84.64] ;  /* 0x0000002854547980 */ /* 0x000f62000c101d00 */
[----:B------:R-:W-:Y:S01]  /*f180*/  IMAD R3, R3, 0x20, R6 ;  /* 0x0000002003037824 */ /* 0x000fe200078e0206 */
[----:B------:R-:W-:Y:S01]  /*f190*/  SHF.R.U64 R80, R80, 0x3, RZ ;  /* 0x0000000350507819 */ /* 0x000fe200000012ff */
[----:B------:R-:W-:Y:S01]  /*f1a0*/  IMAD.IADD R5, R5, 0x1, R9 ;  /* 0x0000000105057824 */ /* 0x000fe200078e0209 */
[----:B------:R-:W-:Y:S01]  /*f1b0*/  SHF.R.S32.HI R8, RZ, 0x1f, R213 ;  /* 0x0000001fff087819 */ /* 0x000fe200000114d5 */
[----:B------:R-:W-:Y:S01]  /*f1c0*/  IMAD R11, R218, 0x80, R3 ;  /* 0x00000080da0b7824 */ /* 0x000fe200078e0203 */
[----:B------:R-:W-:Y:S01]  /*f1d0*/  LOP3.LUT R68, R68, R69, RZ, 0x3c, !PT ;  /* 0x0000004544447212 */ /* 0x000fe200078e3cff */
[----:B------:R-:W-:Y:S01]  /*f1e0*/  IMAD.WIDE.U32 R4, R211, UR4, R4 ;  /* 0x00000004d3047c25 */ /* 0x000fe2000f8e0004 */
[----:B------:R-:W-:-:S02]  /*f1f0*/  LOP3.LUT R72, R72, R73, RZ, 0x3c, !PT ;  /* 0x0000004948487212 */ /* 0x000fc400078e3cff */
[----:B------:R-:W-:Y:S01]  /*f200*/  LOP3.LUT R76, R76, R77, RZ, 0x3c, !PT ;  /* 0x0000004d4c4c7212 */ /* 0x000fe200078e3cff */
[----:B-1----:R-:W-:Y:S01]  /*f210*/  @P1 IMAD.HI.U32 R3, R11, R10, RZ ;  /* 0x0000000a0b031227 */ /* 0x002fe200078e00ff */
[----:B------:R-:W-:-:S03]  /*f220*/  LOP3.LUT R80, R80, R81, RZ, 0x3c, !PT ;  /* 0x0000005150507212 */ /* 0x000fc600078e3cff */
[--C-:B------:R-:W-:Y:S02]  /*f230*/  IMAD.X R69, RZ, RZ, R13.reuse, P0 ;  /* 0x000000ffff457224 */ /* 0x100fe400000e060d */
[--C-:B------:R-:W-:Y:S02]  /*f240*/  IMAD.X R73, RZ, RZ, R13.reuse, P2 ;  /* 0x000000ffff497224 */ /* 0x100fe400010e060d */
[--C-:B------:R-:W-:Y:S02]  /*f250*/  IMAD.X R77, RZ, RZ, R13.reuse, P3 ;  /* 0x000000ffff4d7224 */ /* 0x100fe400018e060d */
[----:B------:R-:W-:Y:S01]  /*f260*/  IMAD.X R81, RZ, RZ, R13, P4 ;  /* 0x000000ffff517224 */ /* 0x000fe200020e060d */
[----:B------:R-:W5:Y:S01]  /*f270*/  LD.E.128 R68, desc[UR40][R68.64] ;  /* 0x0000002844447980 */ /* 0x000f62000c101d00 */
[----:B------:R-:W-:Y:S01]  /*f280*/  IMAD R5, R211, UR5, R5 ;  /* 0x00000005d3057c24 */ /* 0x000fe2000f8e0205 */
[----:B------:R-:W-:Y:S01]  /*f290*/  ULDC.64 UR4, c[0x0][0xaf0] ;  /* 0x0002bc0000047ab9 */ /* 0x000fe20000000a00 */
[----:B------:R-:W-:Y:S01]  /*f2a0*/  IMAD.MOV.U32 R7, RZ, RZ, R11 ;  /* 0x000000ffff077224 */ /* 0x000fe200078e000b */
[----:B0-----:R-:W-:Y:S01]  /*f2b0*/  @P1 SHF.R.U32.HI R7, RZ, R12, R3 ;  /* 0x0000000cff071219 */ /* 0x001fe20000011603 */
[----:B------:R-:W-:Y:S01]  /*f2c0*/  IMAD R8, R8, UR4, RZ ;  /* 0x0000000408087c24 */ /* 0x000fe2000f8e02ff */
[----:B------:R-:W5:Y:S01]  /*f2d0*/  LD.E.128 R72, desc[UR40][R72.64] ;  /* 0x0000002848487980 */ /* 0x000f62000c101d00 */
[----:B------:R-:W-:Y:S01]  /*f2e0*/  IMAD.WIDE.U32 R4, R213, UR4, R4 ;  /* 0x00000004d5047c25 */ /* 0x000fe2000f8e0004 */
[----:B------:R-:W-:-:S02]  /*f2f0*/  SHF.R.S32.HI R3, RZ, 0x1f, R7 ;  /* 0x0000001fff037819 */ /* 0x000fc40000011407 */
[----:B------:R-:W5:Y:S01]  /*f300*/  LD.E.128 R76, desc[UR40][R76.64] ;  /* 0x000000284c4c7980 */ /* 0x000f62000c101d00 */
[----:B------:R-:W-:Y:S01]  /*f310*/  IMAD R9, R213, UR5, R8 ;  /* 0x00000005d5097c24 */ /* 0x000fe2000f8e0208 */
[----:B------:R-:W-:Y:S02]  /*f320*/  ULDC.64 UR4, c[0x0][0xae0] ;  /* 0x0002b80000047ab9 */ /* 0x000fe40000000a00 */
[----:B------:R-:W5:Y:S01]  /*f330*/  LD.E.128 R80, desc[UR40][R80.64] ;  /* 0x0000002850507980 */ /* 0x000f62000c101d00 */
[----:B------:R-:W-:Y:S01]  /*f340*/  IMAD.MOV R10, RZ, RZ, -R7 ;  /* 0x000000ffff0a7224 */ /* 0x000fe200078e0a07 */
[----:B------:R-:W-:Y:S01]  /*f350*/  @!PT LDS RZ, [RZ] ;  /* 0x00000000fffff984 */ /* 0x000fe20000000800 */
[----:B------:R-:W-:Y:S01]  /*f360*/  @!PT LDS RZ, [RZ] ;  /* 0x00000000fffff984 */ /* 0x000fe20000000800 */
[----:B------:R-:W-:Y:S01]  /*f370*/  @!PT LDS RZ, [RZ] ;  /* 0x00000000fffff984 */ /* 0x000fe20000000800 */
[----:B------:R-:W-:Y:S01]  /*f380*/  @!PT LDS RZ, [RZ] ;  /* 0x00000000fffff984 */ /* 0x000fe20000000800 */
[----:B------:R0:W-:Y:S06]  /*f390*/  MEMBAR.ALL.CTA ;  /* 0x0000000000007992 */ /* 0x0001ec0000008000 */
[----:B0-----:R-:W0:Y:S01]  /*f3a0*/  FENCE.VIEW.ASYNC.S ;  /* 0x00000000000073c6 */ /* 0x001e220000000000 */
[----:B------:R-:W-:Y:S01]  /*f3b0*/  IADD3 R5, R5, R9, RZ ;  /* 0x0000000905057210 */ /* 0x000fe20007ffe0ff */
[----:B------:R-:W-:-:S02]  /*f3c0*/  IMAD R8, R3, UR4, RZ ;  /* 0x0000000403087c24 */ /* 0x000fc4000f8e02ff */
[----:B------:R-:W-:Y:S02]  /*f3d0*/  IMAD R157, R157, R10, R11 ;  /* 0x0000000a9d9d7224 */ /* 0x000fe400078e020b */
[----:B------:R-:W-:-:S04]  /*f3e0*/  IMAD.WIDE.U32 R4, R7, UR4, R4 ;  /* 0x0000000407047c25 */ /* 0x000fc8000f8e0004 */
[----:B------:R-:W-:Y:S01]  /*f3f0*/  IMAD R9, R7, UR5, R8 ;  /* 0x0000000507097c24 */ /* 0x000fe2000f8e0208 */
[----:B------:R-:W-:Y:S01]  /*f400*/  SHF.R.S32.HI R7, RZ, 0x1f, R157 ;  /* 0x0000001fff077819 */ /* 0x000fe2000001149d */
[----:B------:R-:W-:Y:S01]  /*f410*/  ULDC.64 UR4, c[0x0][0xad8] ;  /* 0x0002b60000047ab9 */ /* 0x000fe20000000a00 */
[----:B------:R-:W-:Y:S02]  /*f420*/  VIADD R3, R19, 0x22820 ;  /* 0x0002282013037836 */ /* 0x000fe40000000000 */
[----:B------:R-:W-:Y:S02]  /*f430*/  IMAD.IADD R5, R5, 0x1, R9 ;  /* 0x0000000105057824 */ /* 0x000fe400078e0209 */
[----:B------:R-:W-:Y:S01]  /*f440*/  IMAD R8, R7, UR4, RZ ;  /* 0x0000000407087c24 */ /* 0x000fe2000f8e02ff */
[----:B------:R-:W-:Y:S01]  /*f450*/  PRMT R3, RZ, 0x654, R3 ;  /* 0x00000654ff037816 */ /* 0x000fe20000000003 */
[----:B------:R-:W-:-:S04]  /*f460*/  IMAD.WIDE.U32 R4, R157, UR4, R4 ;  /* 0x000000049d047c25 */ /* 0x000fc8000f8e0004 */
[----:B------:R-:W-:Y:S01]  /*f470*/  IMAD R21, R157, UR5, R8 ;  /* 0x000000059d157c24 */ /* 0x000fe2000f8e0208 */
[----:B------:R-:W-:Y:S01]  /*f480*/  ULDC.64 UR4, c[0x0][0xa80] ;  /* 0x0002a00000047ab9 */ /* 0x000fe20000000a00 */
[----:B0-----:R0:W-:Y:S02]  /*f490*/  SYNCS.ARRIVE.TRANS64.RED.A1T0 RZ, [R3+URZ], RZ ;  /* 0x000000ff03ff79a7 */ /* 0x0011e4000810043f */
[----:B------:R-:W-:Y:S01]  /*f4a0*/  IMAD.IADD R21, R5, 0x1, R21 ;  /* 0x0000000105157824 */ /* 0x000fe200078e0215 */
[----:B0-----:R-:W-:Y:S01]  /*f4b0*/  LEA R3, P0, R4, UR4, 0x1 ;  /* 0x0000000404037c11 */ /* 0x001fe2000f8008ff */
[----:B------:R-:W-:-:S03]  /*f4c0*/  UMOV UR4, 0xffffffff ;  /* 0xffffffff00047882 */ /* 0x000fc60000000000 */
[----:B------:R-:W-:Y:S01]  /*f4d0*/  LEA.HI.X R21, R4, UR5, R21, 0x1, P0 ;  /* 0x0000000504157c11 */ /* 0x000fe200080f0c15 */
[----:B------:R-:W-:Y:S08]  /*f4e0*/  BRA.DIV UR4, `(.L_x_724) ;  /* 0x000000b604c47947 */ /* 0x000ff0000b800000 */
[----:B------:R0:W1:Y:S04]  /*f4f0*/  SHFL.IDX PT, R20, R21, RZ, 0x181f ;  /* 0x00181fff15147589 */ /* 0x00006800000e0000 */
[----:B------:R0:W2:Y:S02]  /*f500*/  SHFL.IDX PT, R14, R3, RZ, 0x181f ;  /* 0x00181fff030e7589 */ /* 0x0000a400000e0000 */
.L_x_936:
[----:B------:R-:W-:Y:S01]  /*f510*/  IMAD R89, R218, 0x80, R6 ;  /* 0x00000080da597824 */ /* 0x000fe200078e0206 */
[----:B------:R-:W-:Y:S01]  /*f520*/  BSSY B1, `(.L_x_725) ;  /* 0x000001a000017945 */ /* 0x000fe20003800000 */
[----:B------:R-:W-:-:S03]  /*f530*/  VIADD R91, R203, 0xc0 ;  /* 0x000000c0cb5b7836 */ /* 0x000fc60000000000 */
[----:B------:R-:W-:-:S13]  /*f540*/  ISETP.GE.AND P0, PT, R89, R0, PT ;  /* 0x000000005900720c */ /* 0x000fda0003f06270 */
[----:B------:R-:W-:Y:S05]  /*f550*/  @P0 BRA `(.L_x_726) ;  /* 0x0000000000580947 */ /* 0x000fea0003800000 */
[----:B------:R-:W-:Y:S01]  /*f560*/  ULDC UR4, c[0x0][0xac8] ;  /* 0x0002b20000047ab9 */ /* 0x000fe20000000800 */
[C---:B------:R-:W-:Y:S01]  /*f570*/  VIADD R11, R203.reuse, 0xc0 ;  /* 0x000000c0cb0b7836 */ /* 0x040fe20000000000 */
[----:B------:R-:W-:Y:S02]  /*f580*/  ISETP.GE.AND P3, PT, R203, UR4, PT ;  /* 0x00000004cb007c0c */ /* 0x000fe4000bf66270 */
[----:B------:R-:W-:Y:S02]  /*f590*/  ISETP.GE.AND P2, PT, R210, UR4, PT ;  /* 0x00000004d2007c0c */ /* 0x000fe4000bf46270 */
[----:B------:R-:W-:Y:S02]  /*f5a0*/  ISETP.GE.AND P1, PT, R209, UR4, PT ;  /* 0x00000004d1007c0c */ /* 0x000fe4000bf26270 */
[----:B------:R-:W-:Y:S02]  /*f5b0*/  ISETP.GE.AND P0, PT, R11, UR4, PT ;  /* 0x000000040b007c0c */ /* 0x000fe4000bf06270 */
[----:B------:R-:W-:-:S02]  /*f5c0*/  SHF.R.S32.HI R8, RZ, 0x1f, R203 ;  /* 0x0000001fff087819 */ /* 0x000fc400000114cb */
[----:B------:R-:W-:Y:S02]  /*f5d0*/  SHF.R.S32.HI R10, RZ, 0x1f, R210 ;  /* 0x0000001fff0a7819 */ /* 0x000fe400000114d2 */
[----:B------:R-:W-:Y:S02]  /*f5e0*/  SHF.R.S32.HI R13, RZ, 0x1f, R209 ;  /* 0x0000001fff0d7819 */ /* 0x000fe400000114d1 */
[CC--:B--2---:R-:W-:Y:S02]  /*f5f0*/  @!P3 LEA R4, P5, R203.reuse, R14.reuse, 0x1 ;  /* 0x0000000ecb04b211 */ /* 0x0c4fe400078a08ff */
[----:B------:R-:W-:Y:S02]  /*f600*/  @!P2 LEA R6, P4, R210, R14, 0x1 ;  /* 0x0000000ed206a211 */ /* 0x000fe400078808ff */
[----:B-1----:R-:W-:Y:S02]  /*f610*/  @!P3 LEA.HI.X R5, R203, R20, R8, 0x1, P5 ;  /* 0x00000014cb05b211 */ /* 0x002fe400028f0c08 */
[----:B------:R-:W-:-:S02]  /*f620*/  @!P1 LEA R8, P5, R209, R14, 0x1 ;  /* 0x0000000ed1089211 */ /* 0x000fc400078a08ff */
[----:B------:R-:W-:Y:S01]  /*f630*/  @!P2 LEA.HI.X R7, R210, R20, R10, 0x1, P4 ;  /* 0x00000014d207a211 */ /* 0x000fe200020f0c0a */
[----:B-----5:R3:W-:Y:S01]  /*f640*/  @!P3 ST.E.128 desc[UR40][R4.64], R24 ;  /* 0x000000180400b985 */ /* 0x0207e2000c101d28 */
[----:B------:R-:W-:Y:S02]  /*f650*/  SHF.R.S32.HI R12, RZ, 0x1f, R11 ;  /* 0x0000001fff0c7819 */ /* 0x000fe4000001140b */
[----:B------:R-:W-:Y:S01]  /*f660*/  @!P0 LEA R10, P4, R11, R14, 0x1 ;  /* 0x0000000e0b0a8211 */ /* 0x000fe200078808ff */
[----:B------:R3:W-:Y:S01]  /*f670*/  @!P2 ST.E.128 desc[UR40][R6.64], R40 ;  /* 0x000000280600a985 */ /* 0x0007e2000c101d28 */
[-C--:B------:R-:W-:Y:S02]  /*f680*/  @!P1 LEA.HI.X R9, R209, R20.reuse, R13, 0x1, P5 ;  /* 0x00000014d1099211 */ /* 0x080fe400028f0c0d */
[----:B------:R-:W-:-:S03]  /*f690*/  @!P0 LEA.HI.X R11, R11, R20, R12, 0x1, P4 ;  /* 0x000000140b0b8211 */ /* 0x000fc600020f0c0c */
[----:B------:R3:W-:Y:S04]  /*f6a0*/  @!P1 ST.E.128 desc[UR40][R8.64], R56 ;  /* 0x0000003808009985 */ /* 0x0007e8000c101d28 */
[----:B------:R3:W-:Y:S02]  /*f6b0*/  @!P0 ST.E.128 desc[UR40][R10.64], R72 ;  /* 0x000000480a008985 */ /* 0x0007e4000c101d28 */
.L_x_726:
[----:B------:R-:W-:Y:S05]  /*f6c0*/  BSYNC B1 ;  /* 0x0000000000017941 */ /* 0x000fea0003800000 */
.L_x_725:
[----:B------:R-:W-:Y:S01]  /*f6d0*/  UMOV UR4, 0xffffffff ;  /* 0xffffffff00047882 */ /* 0x000fe20000000000 */
[----:B---3-5:R-:W-:Y:S02]  /*f6e0*/  SHF.R.S32.HI R24, RZ, 0x1f, R91 ;  /* 0x0000001fff187819 */ /* 0x028fe4000001145b */
[----:B------:R-:W-:Y:S05]  /*f6f0*/  BRA.DIV UR4, `(.L_x_727) ;  /* 0x000000b604747947 */ /* 0x000fea000b800000 */
[----:B-1----:R1:W3:Y:S04]  /*f700*/  SHFL.IDX PT, R20, R21, 0x1, 0x181f ;  /* 0x00381f0015147f89 */ /* 0x0022e800000e0000 */
[----:B--2---:R1:W2:Y:S02]  /*f710*/  SHFL.IDX PT, R14, R3, 0x1, 0x181f ;  /* 0x00381f00030e7f89 */ /* 0x0042a400000e0000 */
.L_x_940:
[----:B------:R-:W-:Y:S01]  /*f720*/  VIADD R5, R89, 0x20 ;  /* 0x0000002059057836 */ /* 0x000fe20000000000 */
[----:B------:R-:W-:Y:S04]  /*f730*/  BSSY B1, `(.L_x_728) ;  /* 0x0000017000017945 */ /* 0x000fe80003800000 */
[----:B------:R-:W-:-:S13]  /*f740*/  ISETP.GE.AND P0, PT, R5, R0, PT ;  /* 0x000000000500720c */ /* 0x000fda0003f06270 */
[----:B------:R-:W-:Y:S05]  /*f750*/  @P0 BRA `(.L_x_729) ;  /* 0x0000000000500947 */ /* 0x000fea0003800000 */
[----:B------:R-:W-:Y:S01]  /*f760*/  ULDC UR4, c[0x0][0xac8] ;  /* 0x0002b20000047ab9 */ /* 0x000fe20000000800 */
[----:B------:R-:W-:Y:S02]  /*f770*/  SHF.R.S32.HI R8, RZ, 0x1f, R203 ;  /* 0x0000001fff087819 */ /* 0x000fe400000114cb */
[----:B------:R-:W-:Y:S02]  /*f780*/  ISETP.GE.AND P3, PT, R203, UR4, PT ;  /* 0x00000004cb007c0c */ /* 0x000fe4000bf66270 */
[----:B------:R-:W-:Y:S02]  /*f790*/  ISETP.GE.AND P2, PT, R210, UR4, PT ;  /* 0x00000004d2007c0c */ /* 0x000fe4000bf46270 */
[----:B------:R-:W-:Y:S02]  /*f7a0*/  ISETP.GE.AND P1, PT, R209, UR4, PT ;  /* 0x00000004d1007c0c */ /* 0x000fe4000bf26270 */
[----:B------:R-:W-:Y:S02]  /*f7b0*/  ISETP.GE.AND P0, PT, R91, UR4, PT ;  /* 0x000000045b007c0c */ /* 0x000fe4000bf06270 */
[----:B------:R-:W-:-:S02]  /*f7c0*/  SHF.R.S32.HI R10, RZ, 0x1f, R210 ;  /* 0x0000001fff0a7819 */ /* 0x000fc400000114d2 */
[----:B------:R-:W-:-:S03]  /*f7d0*/  SHF.R.S32.HI R12, RZ, 0x1f, R209 ;  /* 0x0000001fff0c7819 */ /* 0x000fc600000114d1 */
[CC--:B--2---:R-:W-:Y:S02]  /*f7e0*/  @!P3 LEA R4, P5, R203.reuse, R14.reuse, 0x1 ;  /* 0x0000000ecb04b211 */ /* 0x0c4fe400078a08ff */
[C---:B------:R-:W-:Y:S02]  /*f7f0*/  @!P2 LEA R6, P4, R210.reuse, R14, 0x1 ;  /* 0x0000000ed206a211 */ /* 0x040fe400078808ff */
        /* <DEDUP_REMOVED lines=10> */
.L_x_729:
[----:B------:R-:W-:Y:S05]  /*f8a0*/  BSYNC B1 ;  /* 0x0000000000017941 */ /* 0x000fea0003800000 */
.L_x_728:
[----:B------:R-:W-:-:S03]  /*f8b0*/  UMOV UR4, 0xffffffff ;  /* 0xffffffff00047882 */ /* 0x000fc60000000000 */
[----:B------:R-:W-:Y:S05]  /*f8c0*/  BRA.DIV UR4, `(.L_x_730) ;  /* 0x000000b604487947 */ /* 0x000fea000b800000 */
[----:B----4-:R4:W0:Y:S04]  /*f8d0*/  SHFL.IDX PT, R4, R21, 0x2, 0x181f ;  /* 0x00581f0015047f89 */ /* 0x01082800000e0000 */
[----:B--2---:R4:W2:Y:S02]  /*f8e0*/  SHFL.IDX PT, R14, R3, 0x2, 0x181f ;  /* 0x00581f00030e7f89 */ /* 0x0048a400000e0000 */
.L_x_944:
        /* <DEDUP_REMOVED lines=14> */
[----:B0-----:R-:W-:Y:S02]  /*f9d0*/  @!P3 LEA.HI.X R11, R203, R4, R6, 0x1, P5 ;  /* 0x00000004cb0bb211 */ /* 0x001fe400028f0c06 */
        /* <DEDUP_REMOVED lines=9> */
.L_x_732:
[----:B------:R-:W-:Y:S05]  /*fa70*/  BSYNC B1 ;  /* 0x0000000000017941 */ /* 0x000fea0003800000 */
.L_x_731:
[----:B------:R-:W-:-:S03]  /*fa80*/  UMOV UR4, 0xffffffff ;  /* 0xffffffff00047882 */ /* 0x000fc60000000000 */
[----:B------:R-:W-:Y:S05]  /*fa90*/  BRA.DIV UR4, `(.L_x_733) ;  /* 0x000000b6041c7947 */ /* 0x000fea000b800000 */
[----:B0-----:R0:W0:Y:S04]  /*faa0*/  SHFL.IDX PT, R4, R21, 0x3, 0x181f ;  /* 0x00781f0015047f89 */ /* 0x00102800000e0000 */
[----:B--2---:R2:W0:Y:S02]  /*fab0*/  SHFL.IDX PT, R14, R3, 0x3, 0x181f ;  /* 0x00781f00030e7f89 */ /* 0x00442400000e0000 */
.L_x_948:
[----:B-12-4-:R-:W-:-:S05]  /*fac0*/  VIADD R3, R89, 0x60 ;  /* 0x0000006059037836 */ /* 0x016fca0000000000 */
[----:B------:R-:W-:-:S13]  /*fad0*/  ISETP.GE.AND P0, PT, R3, R0, PT ;  /* 0x000000000300720c */ /* 0x000fda0003f06270 */
[----:B------:R-:W-:Y:S05]  /*fae0*/  @P0 BRA `(.L_x_734) ;  /* 0x0000002c004c0947 */ /* 0x000fea0003800000 */
[----:B------:R-:W-:Y:S01]  /*faf0*/  ULDC UR4, c[0x0][0xac8] ;  /* 0x0002b20000047ab9 */ /* 0x000fe20000000800 */
[----:B------:R-:W-:Y:S02]  /*fb00*/  SHF.R.S32.HI R13, RZ, 0x1f, R203 ;  /* 0x0000001fff0d7819 */ /* 0x000fe400000114cb */
[----:B------:R-:W-:Y:S02]  /*fb10*/  ISETP.GE.AND P3, PT, R203, UR4, PT ;  /* 0x00000004cb007c0c */ /* 0x000fe4000bf66270 */
[----:B------:R-:W-:Y:S02]  /*fb20*/  ISETP.GE.AND P4, PT, R210, UR4, PT ;  /* 0x00000004d2007c0c */ /* 0x000fe4000bf86270 */
[----:B------:R-:W-:Y:S02]  /*fb30*/  ISETP.GE.AND P5, PT, R209, UR4, PT ;  /* 0x00000004d1007c0c */ /* 0x000fe4000bfa6270 */
[----:B------:R-:W-:Y:S02]  /*fb40*/  SHF.R.S32.HI R12, RZ, 0x1f, R210 ;  /* 0x0000001fff0c7819 */ /* 0x000fe400000114d2 */
[----:B------:R-:W-:-:S05]  /*fb50*/  SHF.R.S32.HI R5, RZ, 0x1f, R209 ;  /* 0x0000001fff057819 */ /* 0x000fca00000114d1 */
[-C--:B0-----:R-:W-:Y:S02]  /*fb60*/  @!P3 LEA R6, P0, R203, R14.reuse, 0x1 ;  /* 0x0000000ecb06b211 */ /* 0x081fe400078008ff */
[CC--:B------:R-:W-:Y:S02]  /*fb70*/  @!P4 LEA R8, P1, R210.reuse, R14.reuse, 0x1 ;  /* 0x0000000ed208c211 */ /* 0x0c0fe400078208ff */
[----:B------:R-:W-:Y:S02]  /*fb80*/  @!P5 LEA R10, P2, R209, R14, 0x1 ;  /* 0x0000000ed10ad211 */ /* 0x000fe400078408ff */
[-C--:B------:R-:W-:Y:S02]  /*fb90*/  @!P3 LEA.HI.X R7, R203, R4.reuse, R13, 0x1, P0 ;  /* 0x00000004cb07b211 */ /* 0x080fe400000f0c0d */
[-C--:B------:R-:W-:Y:S02]  /*fba0*/  @!P4 LEA.HI.X R9, R210, R4.reuse, R12, 0x1, P1 ;  /* 0x00000004d209c211 */ /* 0x080fe400008f0c0c */
[----:B------:R-:W-:Y:S01]  /*fbb0*/  @!P5 LEA.HI.X R11, R209, R4, R5, 0x1, P2 ;  /* 0x00000004d10bd211 */ /* 0x000fe200010f0c05 */
[----:B------:R4:W-:Y:S01]  /*fbc0*/  @!P3 ST.E.128 desc[UR40][R6.64], R36 ;  /* 0x000000240600b985 */ /* 0x0009e2000c101d28 */
[----:B------:R-:W-:-:S03]  /*fbd0*/  ISETP.GE.AND P0, PT, R91, UR4, PT ;  /* 0x000000045b007c0c */ /* 0x000fc6000bf06270 */
[----:B------:R4:W-:Y:S04]  /*fbe0*/  @!P4 ST.E.128 desc[UR40][R8.64], R52 ;  /* 0x000000340800c985 */ /* 0x0009e8000c101d28 */
[----:B------:R4:W-:Y:S06]  /*fbf0*/  @!P5 ST.E.128 desc[UR40][R10.64], R68 ;  /* 0x000000440a00d985 */ /* 0x0009ec000c101d28 */
[----:B------:R-:W-:Y:S05]  /*fc00*/  @P0 BRA `(.L_x_734) ;  /* 0x0000002c00040947 */ /* 0x000fea0003800000 */
[----:B------:R-:W-:-:S04]  /*fc10*/  LEA R14, P0, R91, R14, 0x1 ;  /* 0x0000000e5b0e7211 */ /* 0x000fc800078008ff */
[----:B------:R-:W-:-:S05]  /*fc20*/  LEA.HI.X R15, R91, R4, R24, 0x1, P0 ;  /* 0x000000045b0f7211 */ /* 0x000fca00000f0c18 */
[----:B------:R0:W-:Y:S01]  /*fc30*/  ST.E.128 desc[UR40][R14.64], R84 ;  /* 0x000000540e007985 */ /* 0x0001e2000c101d28 */
[----:B------:R-:W-:Y:S05]  /*fc40*/  BRA `(.L_x_734) ;  /* 0x0000002800f47947 */ /* 0x000fea0003800000 */
.L_x_723:
[----:B0-----:R-:W0:Y:S01]  /*fc50*/  @P1 LDC R7, c[0x0][0xbec] ;  /* 0x0002fb00ff071b82 */ /* 0x001e220000000800 */
[----:B------:R-:W-:Y:S01]  /*fc60*/  ULDC.64 UR4, c[0x0][0xb08] ;  /* 0x0002c20000047ab9 */ /* 0x000fe20000000a00 */
[----:B------:R-:W-:Y:S02]  /*fc70*/  IMAD.MOV.U32 R3, RZ, RZ, R14 ;  /* 0x000000ffff037224 */ /* 0x000fe400078e000e */
[----:B------:R-:W-:-:S04]  /*fc80*/  IMAD R5, R5, UR4, RZ ;  /* 0x0000000405057c24 */ /* 0x000fc8000f8e02ff */
[----:B------:R-:W1:Y:S01]  /*fc90*/  @P1 LDC R6, c[0x0][0xbf0] ;  /* 0x0002fc00ff061b82 */ /* 0x000e620000000800 */
[----:B0-----:R-:W-:-:S05]  /*fca0*/  @P1 IMAD.HI.U32 R7, R14, R7, RZ ;  /* 0x000000070e071227 */ /* 0x001fca00078e00ff */
[----:B-1----:R-:W-:Y:S01]  /*fcb0*/  @P1 SHF.R.U32.HI R3, RZ, R6, R7 ;  /* 0x00000006ff031219 */ /* 0x002fe20000011607 */
[C---:B------:R-:W-:Y:S02]  /*fcc0*/  IMAD R6, R4.reuse, UR5, R5 ;  /* 0x0000000504067c24 */ /* 0x040fe4000f8e0205 */
[----:B------:R-:W-:Y:S01]  /*fcd0*/  IMAD.WIDE.U32 R4, R4, UR4, RZ ;  /* 0x0000000404047c25 */ /* 0x000fe2000f8e00ff */
[----:B------:R-:W-:-:S03]  /*fce0*/  ULDC.64 UR4, c[0x0][0xb38] ;  /* 0x0002ce0000047ab9 */ /* 0x000fc60000000a00 */
[----:B------:R-:W-:Y:S01]  /*fcf0*/  IMAD.IADD R5, R5, 0x1, R6 ;  /* 0x0000000105057824 */ /* 0x000fe200078e0206 */
[----:B------:R-:W-:Y:S01]  /*fd00*/  SHF.R.S32.HI R6, RZ, 0x1f, R213 ;  /* 0x0000001fff067819 */ /* 0x000fe200000114d5 */
[----:B------:R-:W-:-:S04]  /*fd10*/  IMAD.WIDE.U32 R4, R211, UR4, R4 ;  /* 0x00000004d3047c25 */ /* 0x000fc8000f8e0004 */
[----:B------:R-:W-:Y:S01]  /*fd20*/  IMAD R5, R211, UR5, R5 ;  /* 0x00000005d3057c24 */ /* 0x000fe2000f8e0205 */
[----:B------:R-:W-:Y:S02]  /*fd30*/  ULDC.64 UR4, c[0x0][0xb40] ;  /* 0x0002d00000047ab9 */ /* 0x000fe40000000a00 */
[----:B------:R-:W-:Y:S02]  /*fd40*/  IMAD R6, R6, UR4, RZ ;  /* 0x0000000406067c24 */ /* 0x000fe4000f8e02ff */
[----:B------:R-:W-:-:S04]  /*fd50*/  IMAD.WIDE.U32 R4, R213, UR4, R4 ;  /* 0x00000004d5047c25 */ /* 0x000fc8000f8e0004 */
[----:B------:R-:W-:Y:S01]  /*fd60*/  IMAD R7, R213, UR5, R6 ;  /* 0x00000005d5077c24 */ /* 0x000fe2000f8e0206 */
[----:B------:R-:W-:Y:S01]  /*fd70*/  ULDC.64 UR4, c[0x0][0xb48] ;  /* 0x0002d20000047ab9 */ /* 0x000fe20000000a00 */
[----:B------:R-:W-:Y:S02]  /*fd80*/  IMAD.MOV R6, RZ, RZ, -R3 ;  /* 0x000000ffff067224 */ /* 0x000fe400078e0a03 */
[----:B------:R-:W-:Y:S01]  /*fd90*/  IMAD.IADD R5, R5, 0x1, R7 ;  /* 0x0000000105057824 */ /* 0x000fe200078e0207 */
[----:B------:R-:W-:Y:S01]  /*fda0*/  SHF.R.S32.HI R7, RZ, 0x1f, R3 ;  /* 0x0000001fff077819 */ /* 0x000fe20000011403 */
[----:B------:R-:W-:Y:S02]  /*fdb0*/  IMAD R6, R157, R6, R14 ;  /* 0x000000069d067224 */ /* 0x000fe400078e020e */
[----:B------:R-:W-:-:S04]  /*fdc0*/  IMAD.WIDE.U32 R4, R219, UR4, R4 ;  /* 0x00000004db047c25 */ /* 0x000fc8000f8e0004 */
[----:B------:R-:W-:Y:S01]  /*fdd0*/  IMAD R5, R219, UR5, R5 ;  /* 0x00000005db057c24 */ /* 0x000fe2000f8e0205 */
[----:B------:R-:W-:Y:S02]  /*fde0*/  ULDC.64 UR4, c[0x0][0xb30] ;  /* 0x0002cc0000047ab9 */ /* 0x000fe40000000a00 */
[----:B------:R-:W-:Y:S02]  /*fdf0*/  IMAD R8, R7, UR4, RZ ;  /* 0x0000000407087c24 */ /* 0x000fe4000f8e02ff */
[----:B------:R-:W-:-:S04]  /*fe00*/  IMAD.WIDE.U32 R4, R3, UR4, R4 ;  /* 0x0000000403047c25 */ /* 0x000fc8000f8e0004 */
[----:B------:R-:W-:Y:S01]  /*fe10*/  IMAD R7, R3, UR5, R8 ;  /* 0x0000000503077c24 */ /* 0x000fe2000f8e0208 */
[----:B------:R-:W-:Y:S01]  /*fe20*/  ULDC.64 UR4, c[0x0][0xb28] ;  /* 0x0002ca0000047ab9 */ /* 0x000fe20000000a00 */
[----:B------:R-:W-:Y:S02]  /*fe30*/  VIADD R3, R19, 0x22820 ;  /* 0x0002282013037836 */ /* 0x000fe40000000000 */
[----:B------:R-:W-:-:S03]  /*fe40*/  IMAD.IADD R5, R5, 0x1, R7 ;  /* 0x0000000105057824 */ /* 0x000fc600078e0207 */
[----:B------:R-:W-:Y:S01]  /*fe50*/  PRMT R3, RZ, 0x654, R3 ;  /* 0x00000654ff037816 */ /* 0x000fe20000000003 */
[----:B------:R-:W-:-:S03]  /*fe60*/  IMAD.WIDE.U32 R4, R6, UR4, R4 ;  /* 0x0000000406047c25 */ /* 0x000fc6000f8e0004 */
[----:B------:R0:W-:Y:S02]  /*fe70*/  SYNCS.ARRIVE.TRANS64.RED.A1T0 RZ, [R3+URZ], RZ ;  /* 0x000000ff03ff79a7 */ /* 0x0001e4000810043f */
[----:B0-----:R-:W-:-:S05]  /*fe80*/  SHF.R.S32.HI R3, RZ, 0x1f, R6 ;  /* 0x0000001fff037819 */ /* 0x001fca0000011406 */
[----:B------:R-:W-:-:S04]  /*fe90*/  IMAD R3, R3, UR4, RZ ;  /* 0x0000000403037c24 */ /* 0x000fc8000f8e02ff */
[----:B------:R-:W-:Y:S01]  /*fea0*/  IMAD R7, R6, UR5, R3 ;  /* 0x0000000506077c24 */ /* 0x000fe2000f8e0203 */
[----:B------:R-:W-:Y:S02]  /*feb0*/  ULDC.64 UR4, c[0x0][0xb00] ;  /* 0x0002c00000047ab9 */ /* 0x000fe40000000a00 */
[----:B------:R-:W-:Y:S01]  /*fec0*/  LEA R3, P0, R4, UR4, 0x2 ;  /* 0x0000000404037c11 */ /* 0x000fe2000f8010ff */
[----:B------:R-:W-:Y:S01]  /*fed0*/  IMAD.IADD R5, R5, 0x1, R7 ;  /* 0x0000000105057824 */ /* 0x000fe200078e0207 */
[----:B------:R-:W-:-:S04]  /*fee0*/  UMOV UR4, 0xffffffff ;  /* 0xffffffff00047882 */ /* 0x000fc80000000000 */
[----:B------:R-:W-:Y:S01]  /*fef0*/  LEA.HI.X R8, R4, UR5, R5, 0x2, P0 ;  /* 0x0000000504087c11 */ /* 0x000fe200080f1405 */
[----:B------:R-:W-:Y:S06]  /*ff00*/  BRA.DIV UR4, `(.L_x_735) ;  /* 0x000000b204487947 */ /* 0x000fec000b800000 */
[----:B------:R0:W1:Y:S04]  /*ff10*/  SHFL.IDX PT, R9, R8, RZ, 0x1c1f ;  /* 0x001c1fff08097589 */ /* 0x00006800000e0000 */
[----:B------:R0:W2:Y:S02]  /*ff20*/  SHFL.IDX PT, R11, R3, RZ, 0x1c1f ;  /* 0x001c1fff030b7589 */ /* 0x0000a400000e0000 */
.L_x_951:
[----:B------:R-:W-:Y:S01]  /*ff30*/  ISETP.GE.AND P0, PT, R21, R0, PT ;  /* 0x000000001500720c */ /* 0x000fe20003f06270 */
[----:B------:R-:W-:-:S12]  /*ff40*/  BSSY B1, `(.L_x_736) ;  /* 0x00000c9000017945 */ /* 0x000fd80003800000 */
[----:B------:R-:W-:Y:S05]  /*ff50*/  @P0 BRA `(.L_x_737) ;  /* 0x0000000c001c0947 */ /* 0x000fea0003800000 */
[----:B------:R-:W-:Y:S01]  /*ff60*/  ULDC UR4, c[0x0][0xac8] ;  /* 0x0002b20000047ab9 */ /* 0x000fe20000000800 */
[C---:B------:R-:W-:Y:S01]  /*ff70*/  VIADD R12, R224.reuse, 0x8 ;  /* 0x00000008e00c7836 */ /* 0x040fe20000000000 */
[C---:B------:R-:W-:Y:S01]  /*ff80*/  ISETP.GE.AND P0, PT, R224.reuse, UR4, PT ;  /* 0x00000004e0007c0c */ /* 0x040fe2000bf06270 */
[C---:B------:R-:W-:Y:S02]  /*ff90*/  VIADD R7, R224.reuse, 0x10 ;  /* 0x00000010e0077836 */ /* 0x040fe40000000000 */
[----:B------:R-:W-:Y:S01]  /*ffa0*/  VIADD R13, R224, 0x8 ;  /* 0x00000008e00d7836 */ /* 0x000fe20000000000 */
[----:B------:R-:W-:Y:S01]  /*ffb0*/  ISETP.GE.AND P1, PT, R12, UR4, PT ;  /* 0x000000040c007c0c */ /* 0x000fe2000bf26270 */
[C---:B------:R-:W-:Y:S02]  /*ffc0*/  VIADD R6, R224.reuse, 0x18 ;  /* 0x00000018e0067836 */ /* 0x040fe40000000000 */
[C---:B------:R-:W-:Y:S01]  /*ffd0*/  VIADD R20, R224.reuse, 0x40 ;  /* 0x00000040e0147836 */ /* 0x040fe20000000000 */
[----:B------:R-:W-:Y:S01]  /*ffe0*/  SHF.R.S32.HI R13, RZ, 0x1f, R13 ;  /* 0x0000001fff0d7819 */ /* 0x000fe2000001140d */
[----:B------:R-:W-:-:S02]  /*fff0*/  VIADD R15, R224, 0x38 ;  /* 0x00000038e00f7836 */ /* 0x000fc40000000000 */
[C---:B------:R-:W-:Y:S02]  /*10000*/  VIADD R14, R224.reuse, 0x50 ;  /* 0x00000050e00e7836 */ /* 0x040fe40000000000 */
[----:B--2---:R-:W-:Y:S01]  /*10010*/  @!P0 IMAD.MOV.U32 R4, RZ, RZ, R11 ;  /* 0x000000ffff048224 */ /* 0x004fe200078e000b */
[----:B------:R-:W-:Y:S01]  /*10020*/  SHF.R.S32.HI R15, RZ, 0x1f, R15 ;  /* 0x0000001fff0f7819 */ /* 0x000fe2000001140f */
[----:B-1----:R-:W-:Y:S02]  /*10030*/  @!P0 IMAD.MOV.U32 R5, RZ, RZ, R9 ;  /* 0x000000ffff058224 */ /* 0x002fe400078e0009 */
[C---:B------:R-:W-:Y:S02]  /*10040*/  VIADD R21, R224.reuse, 0x40 ;  /* 0x00000040e0157836 */ /* 0x040fe40000000000 */
[----:B------:R-:W-:-:S03]  /*10050*/  @!P0 IMAD.WIDE R4, R224, 0x4, R4 ;  /* 0x00000004e0048825 */ /* 0x000fc600078e0204 */
[----:B------:R-:W-:Y:S02]  /*10060*/  SHF.R.S32.HI R21, RZ, 0x1f, R21 ;  /* 0x0000001fff157819 */ /* 0x000fe40000011415 */
[----:B------:R1:W-:Y:S01]  /*10070*/  @!P0 ST.E.64 desc[UR40][R4.64], R24 ;  /* 0x0000001804008985 */ /* 0x0003e2000c101b28 */
[----:B------:R-:W-:Y:S02]  /*10080*/  ISETP.GE.AND P0, PT, R7, UR4, PT ;  /* 0x0000000407007c0c */ /* 0x000fe4000bf06270 */
[----:B-1----:R-:W-:-:S04]  /*10090*/  @!P1 LEA R4, P2, R12, R11, 0x2 ;  /* 0x0000000b0c049211 */ /* 0x002fc800078410ff */
[----:B------:R-:W-:Y:S01]  /*100a0*/  @!P1 LEA.HI.X R5, R12, R9, R13, 0x2, P2 ;  /* 0x000000090c059211 */ /* 0x000fe200010f140d */
[C---:B------:R-:W-:Y:S01]  /*100b0*/  VIADD R12, R224.reuse, 0x20 ;  /* 0x00000020e00c7836 */ /* 0x040fe20000000000 */
[----:B------:R-:W-:-:S03]  /*100c0*/  IADD3 R13, R224, 0x10, RZ ;  /* 0x00000010e00d7810 */ /* 0x000fc60007ffe0ff */
[----:B------:R1:W-:Y:S01]  /*100d0*/  @!P1 ST.E.64 desc[UR40][R4.64], R28 ;  /* 0x0000001c04009985 */ /* 0x0003e2000c101b28 */
[----:B------:R-:W-:Y:S02]  /*100e0*/  SHF.R.S32.HI R13, RZ, 0x1f, R13 ;  /* 0x0000001fff0d7819 */ /* 0x000fe4000001140d */
[----:B------:R-:W-:Y:S02]  /*100f0*/  ISETP.GE.AND P1, PT, R6, UR4, PT ;  /* 0x0000000406007c0c */ /* 0x000fe4000bf26270 */
[----:B-1----:R-:W-:-:S04]  /*10100*/  @!P0 LEA R4, P2, R7, R11, 0x2 ;  /* 0x0000000b07048211 */ /* 0x002fc800078410ff */
[----:B------:R-:W-:Y:S01]  /*10110*/  @!P0 LEA.HI.X R5, R7, R9, R13, 0x2, P2 ;  /* 0x0000000907058211 */ /* 0x000fe200010f140d */
[C---:B------:R-:W-:Y:S02]  /*10120*/  VIADD R13, R224.reuse, 0x18 ;  /* 0x00000018e00d7836 */ /* 0x040fe40000000000 */
[----:B------:R-:W-:Y:S02]  /*10130*/  VIADD R7, R224, 0x28 ;  /* 0x00000028e0077836 */ /* 0x000fe40000000000 */
[----:B------:R1:W-:Y:S01]  /*10140*/  @!P0 ST.E.64 desc[UR40][R4.64], R32 ;  /* 0x0000002004008985 */ /* 0x0003e2000c101b28 */
[----:B------:R-:W-:Y:S02]  /*10150*/  ISETP.GE.AND P0, PT, R12, UR4, PT ;  /* 0x000000040c007c0c */ /* 0x000fe4000bf06270 */
[----:B------:R-:W-:Y:S02]  /*10160*/  SHF.R.S32.HI R13, RZ, 0x1f, R13 ;  /* 0x0000001fff0d7819 */ /* 0x000fe4000001140d */
[----:B-1----:R-:W-:-:S04]  /*10170*/  @!P1 LEA R4, P2, R6, R11, 0x2 ;  /* 0x0000000b06049211 */ /* 0x002fc800078410ff */
[----:B------:R-:W-:Y:S01]  /*10180*/  @!P1 LEA.HI.X R5, R6, R9, R13, 0x2, P2 ;  /* 0x0000000906059211 */ /* 0x000fe200010f140d */
[C---:B------:R-:W-:Y:S01]  /*10190*/  VIADD R13, R224.reuse, 0x20 ;  /* 0x00000020e00d7836 */ /* 0x040fe20000000000 */
[----:B------:R-:W-:Y:S01]  /*101a0*/  ISETP.GE.AND P2, PT, R7, UR4, PT ;  /* 0x0000000407007c0c */ /* 0x000fe2000bf46270 */
[----:B------:R-:W-:Y:S02]  /*101b0*/  VIADD R6, R224, 0x30 ;  /* 0x00000030e0067836 */ /* 0x000fe40000000000 */
        /* <DEDUP_REMOVED lines=8> */
[----:B------:R-:W-:Y:S02]  /*10240*/  SHF.R.S32.HI R13, RZ, 0x1f, R13 ;  /* 0x0000001fff0d7819 */ /* 0x000fe4000001140d */
[----:B------:R-:W-:Y:S02]  /*10250*/  ISETP.GE.AND P1, PT, R12, UR4, PT ;  /* 0x000000040c007c0c */ /* 0x000fe4000bf26270 */
[----:B-1----:R-:W-:-:S04]  /*10260*/  @!P2 LEA R4, P0, R7, R11, 0x2 ;  /* 0x0000000b0704a211 */ /* 0x002fc800078010ff */
[----:B------:R-:W-:Y:S01]  /*10270*/  @!P2 LEA.HI.X R5, R7, R9, R13, 0x2, P0 ;  /* 0x000000090705a211 */ /* 0x000fe200000f140d */
[----:B------:R-:W-:Y:S01]  /*10280*/  VIADD R7, R224, 0x30 ;  /* 0x00000030e0077836 */ /* 0x000fe20000000000 */
[----:B------:R-:W-:Y:S01]  /*10290*/  ISETP.GE.AND P0, PT, R20, UR4, PT ;  /* 0x0000000414007c0c */ /* 0x000fe2000bf06270 */
[----:B------:R-:W-:Y:S02]  /*102a0*/  VIADD R13, R224, 0x48 ;  /* 0x00000048e00d7836 */ /* 0x000fe40000000000 */
[----:B------:R1:W-:Y:S01]  /*102b0*/  @!P2 ST.E.64 desc[UR40][R4.64], R44 ;  /* 0x0000002c0400a985 */ /* 0x0003e2000c101b28 */
[----:B------:R-:W-:Y:S02]  /*102c0*/  SHF.R.S32.HI R7, RZ, 0x1f, R7 ;  /* 0x0000001fff077819 */ /* 0x000fe40000011407 */
[----:B-1----:R-:W-:-:S04]  /*102d0*/  @!P3 LEA R4, P2, R6, R11, 0x2 ;  /* 0x0000000b0604b211 */ /* 0x002fc800078410ff */
[----:B------:R-:W-:Y:S02]  /*102e0*/  @!P3 LEA.HI.X R5, R6, R9, R7, 0x2, P2 ;  /* 0x000000090605b211 */ /* 0x000fe400010f1407 */
[----:B------:R-:W-:Y:S02]  /*102f0*/  ISETP.GE.AND P2, PT, R13, UR4, PT ;  /* 0x000000040d007c0c */ /* 0x000fe4000bf46270 */
[----:B------:R-:W-:Y:S01]  /*10300*/  @!P1 LEA R6, P4, R12, R11, 0x2 ;  /* 0x0000000b0c069211 */ /* 0x000fe200078810ff */
[----:B------:R1:W-:Y:S01]  /*10310*/  @!P3 ST.E.64 desc[UR40][R4.64], R48 ;  /* 0x000000300400b985 */ /* 0x0003e2000c101b28 */
[----:B------:R-:W-:Y:S02]  /*10320*/  ISETP.GE.AND P3, PT, R14, UR4, PT ;  /* 0x000000040e007c0c */ /* 0x000fe4000bf66270 */
[----:B------:R-:W-:Y:S01]  /*10330*/  @!P1 LEA.HI.X R7, R12, R9, R15, 0x2, P4 ;  /* 0x000000090c079211 */ /* 0x000fe200020f140f */
[C---:B------:R-:W-:Y:S02]  /*10340*/  VIADD R12, R224.reuse, 0x58 ;  /* 0x00000058e00c7836 */ /* 0x040fe40000000000 */
[----:B------:R-:W-:-:S02]  /*10350*/  VIADD R15, R224, 0x48 ;  /* 0x00000048e00f7836 */ /* 0x000fc40000000000 */
[----:B------:R2:W-:Y:S01]  /*10360*/  @!P1 ST.E.64 desc[UR40][R6.64], R52 ;  /* 0x0000003406009985 */ /* 0x0005e2000c101b28 */
[----:B------:R-:W-:Y:S02]  /*10370*/  ISETP.GE.AND P1, PT, R12, UR4, PT ;  /* 0x000000040c007c0c */ /* 0x000fe4000bf26270 */
[----:B------:R-:W-:Y:S02]  /*10380*/  SHF.R.S32.HI R15, RZ, 0x1f, R15 ;  /* 0x0000001fff0f7819 */ /* 0x000fe4000001140f */
[----:B-1----:R-:W-:-:S04]  /*10390*/  @!P0 LEA R4, P4, R20, R11, 0x2 ;  /* 0x0000000b14048211 */ /* 0x002fc800078810ff */
[----:B------:R-:W-:Y:S01]  /*103a0*/  @!P0 LEA.HI.X R5, R20, R9, R21, 0x2, P4 ;  /* 0x0000000914058211 */ /* 0x000fe200020f1415 */
[C---:B------:R-:W-:Y:S02]  /*103b0*/  VIADD R20, R224.reuse, 0x60 ;  /* 0x00000060e0147836 */ /* 0x040fe40000000000 */
[----:B------:R-:W-:Y:S01]  /*103c0*/  VIADD R21, R224, 0x50 ;  /* 0x00000050e0157836 */ /* 0x000fe20000000000 */
[C---:B--2---:R-:W-:Y:S01]  /*103d0*/  @!P2 LEA R6, P5, R13.reuse, R11, 0x2 ;  /* 0x0000000b0d06a211 */ /* 0x044fe200078a10ff */
[----:B------:R1:W-:Y:S01]  /*103e0*/  @!P0 ST.E.64 desc[UR40][R4.64], R56 ;  /* 0x0000003804008985 */ /* 0x0003e2000c101b28 */
[----:B------:R-:W-:Y:S02]  /*103f0*/  ISETP.GE.AND P0, PT, R20, UR4, PT ;  /* 0x0000000414007c0c */ /* 0x000fe4000bf06270 */
[----:B------:R-:W-:Y:S01]  /*10400*/  @!P2 LEA.HI.X R7, R13, R9, R15, 0x2, P5 ;  /* 0x000000090d07a211 */ /* 0x000fe200028f140f */
[C---:B------:R-:W-:Y:S01]  /*10410*/  VIADD R13, R224.reuse, 0x68 ;  /* 0x00000068e00d7836 */ /* 0x040fe20000000000 */
[----:B------:R-:W-:Y:S01]  /*10420*/  SHF.R.S32.HI R21, RZ, 0x1f, R21 ;  /* 0x0000001fff157819 */ /* 0x000fe20000011415 */
        /* <DEDUP_REMOVED lines=8> */
[----:B--2---:R-:W-:Y:S01]  /*104b0*/  @!P1 LEA R6, P5, R12, R11, 0x2 ;  /* 0x0000000b0c069211 */ /* 0x004fe200078a10ff */
        /* <DEDUP_REMOVED lines=11> */
[C---:B------:R-:W-:Y:S01]  /*10570*/  VIADD R21, R224.reuse, 0x70 ;  /* 0x00000070e0157836 */ /* 0x040fe20000000000 */
[----:B------:R-:W-:Y:S02]  /*10580*/  IADD3 R20, R224, 0x80, RZ ;  /* 0x00000080e0147810 */ /* 0x000fe40007ffe0ff */
        /* <DEDUP_REMOVED lines=22> */
[----:B------:R-:W-:Y:S02]  /*106f0*/  SHF.R.S32.HI R15, RZ, 0x1f, R15 ;  /* 0x0000001fff0f7819 */ /* 0x000fe4000001140f */
[----:B------:R-:W-:Y:S02]  /*10700*/  ISETP.GE.AND P1, PT, R12, UR4, PT ;  /* 0x000000040c007c0c */ /* 0x000fe4000bf26270 */
[----:B-1----:R-:W-:-:S04]  /*10710*/  @!P0 LEA R4, P4, R20, R11, 0x2 ;  /* 0x0000000b14048211 */ /* 0x002fc800078810ff */
[----:B------:R-:W-:Y:S02]  /*10720*/  @!P0 LEA.HI.X R5, R20, R9, R21, 0x2, P4 ;  /* 0x0000000914058211 */ /* 0x000fe400020f1415 */
[----:B------:R-:W-:Y:S02]  /*10730*/  SHF.R.S32.HI R21, RZ, 0x1f, R226 ;  /* 0x0000001fff157819 */ /* 0x000fe400000114e2 */
        /* <DEDUP_REMOVED lines=9> */
[----:B------:R-:W-:Y:S02]  /*107d0*/  SHF.R.S32.HI R13, RZ, 0x1f, R13 ;  /* 0x0000001fff0d7819 */ /* 0x000fe4000001140d */
[----:B------:R-:W-:Y:S02]  /*107e0*/  ISETP.GE.AND P2, PT, R236, UR4, PT ;  /* 0x00000004ec007c0c */ /* 0x000fe4000bf46270 */
[----:B-1----:R-:W-:-:S04]  /*107f0*/  @!P3 LEA R4, P4, R14, R11, 0x2 ;  /* 0x0000000b0e04b211 */ /* 0x002fc800078810ff */
[----:B------:R-:W-:Y:S02]  /*10800*/  @!P3 LEA.HI.X R5, R14, R9, R15, 0x2, P4 ;  /* 0x000000090e05b211 */ /* 0x000fe400020f140f */
[----:B------:R-:W-:Y:S02]  /*10810*/  ISETP.GE.AND P4, PT, R235, UR4, PT ;  /* 0x00000004eb007c0c */ /* 0x000fe4000bf86270 */
[C---:B--2---:R-:W-:Y:S01]  /*10820*/  @!P1 LEA R6, P5, R12.reuse, R11, 0x2 ;  /* 0x0000000b0c069211 */ /* 0x044fe200078a10ff */
[----:B------:R1:W-:Y:S01]  /*10830*/  @!P3 ST.E.64 desc[UR40][R4.64], R96 ;  /* 0x000000600400b985 */ /* 0x0003e2000c101b28 */
[----:B------:R-:W-:Y:S02]  /*10840*/  SHF.R.S32.HI R15, RZ, 0x1f, R232 ;  /* 0x0000001fff0f7819 */ /* 0x000fe400000114e8 */
[----:B------:R-:W-:Y:S02]  /*10850*/  @!P1 LEA.HI.X R7, R12, R9, R13, 0x2, P5 ;  /* 0x000000090c079211 */ /* 0x000fe400028f140d */
[----:B------:R-:W-:-:S02]  /*10860*/  SHF.R.S32.HI R13, RZ, 0x1f, R237 ;  /* 0x0000001fff0d7819 */ /* 0x000fc400000114ed */
[----:B------:R-:W-:Y:S01]  /*10870*/  SHF.R.S32.HI R12, RZ, 0x1f, R236 ;  /* 0x0000001fff0c7819 */ /* 0x000fe200000114ec */
[----:B------:R2:W-:Y:S01]  /*10880*/  @!P1 ST.E.64 desc[UR40][R6.64], R100 ;  /* 0x0000006406009985 */ /* 0x0005e2000c101b28 */
[----:B------:R-:W-:Y:S02]  /*10890*/  ISETP.GE.AND P1, PT, R234, UR4, PT ;  /* 0x00000004ea007c0c */ /* 0x000fe4000bf26270 */
[----:B------:R-:W-:Y:S02]  /*108a0*/  SHF.R.S32.HI R14, RZ, 0x1f, R231 ;  /* 0x0000001fff0e7819 */ /* 0x000fe400000114e7 */
[----:B-1----:R-:W-:-:S04]  /*108b0*/  @!P0 LEA R4, P3, R237, R11, 0x2 ;  /* 0x0000000bed048211 */ /* 0x002fc800078610ff */
[----:B------:R-:W-:Y:S02]  /*108c0*/  @!P0 LEA.HI.X R5, R237, R9, R13, 0x2, P3 ;  /* 0x00000009ed058211 */ /* 0x000fe400018f140d */
[----:B------:R-:W-:Y:S02]  /*108d0*/  SHF.R.S32.HI R13, RZ, 0x1f, R235 ;  /* 0x0000001fff0d7819 */ /* 0x000fe400000114eb */
[C---:B--2---:R-:W-:Y:S01]  /*108e0*/  @!P2 LEA R6, P5, R236.reuse, R11, 0x2 ;  /* 0x0000000bec06a211 */ /* 0x044fe200078a10ff */
[----:B------:R1:W-:Y:S01]  /*108f0*/  @!P0 ST.E.64 desc[UR40][R4.64], R104 ;  /* 0x0000006804008985 */ /* 0x0003e2000c101b28 */
[----:B------:R-:W-:Y:S02]  /*10900*/  ISETP.GE.AND P0, PT, R233, UR4, PT ;  /* 0x00000004e9007c0c */ /* 0x000fe4000bf06270 */
[----:B------:R-:W-:Y:S02]  /*10910*/  @!P2 LEA.HI.X R7, R236, R9, R12, 0x2, P5 ;  /* 0x00000009ec07a211 */ /* 0x000fe400028f140c */
[----:B------:R-:W-:-:S03]  /*10920*/  SHF.R.S32.HI R12, RZ, 0x1f, R234 ;  /* 0x0000001fff0c7819 */ /* 0x000fc600000114ea */
[----:B------:R2:W-:Y:S01]  /*10930*/  @!P2 ST.E.64 desc[UR40][R6.64], R108 ;  /* 0x0000006c0600a985 */ /* 0x0005e2000c101b28 */
[----:B------:R-:W-:Y:S02]  /*10940*/  ISETP.GE.AND P2, PT, R232, UR4, PT ;  /* 0x00000004e8007c0c */ /* 0x000fe4000bf46270 */
[----:B-1----:R-:W-:-:S04]  /*10950*/  @!P4 LEA R4, P3, R235, R11, 0x2 ;  /* 0x0000000beb04c211 */ /* 0x002fc800078610ff */
[----:B------:R-:W-:Y:S02]  /*10960*/  @!P4 LEA.HI.X R5, R235, R9, R13, 0x2, P3 ;  /* 0x00000009eb05c211 */ /* 0x000fe400018f140d */
[----:B------:R-:W-:Y:S02]  /*10970*/  ISETP.GE.AND P3, PT, R231, UR4, PT ;  /* 0x00000004e7007c0c */ /* 0x000fe4000bf66270 */
[C---:B--2---:R-:W-:Y:S01]  /*10980*/  @!P1 LEA R6, P5, R234.reuse, R11, 0x2 ;  /* 0x0000000bea069211 */ /* 0x044fe200078a10ff */
[----:B------:R1:W-:Y:S03]  /*10990*/  @!P4 ST.E.64 desc[UR40][R4.64], R112 ;  /* 0x000000700400c985 */ /* 0x0003e6000c101b28 */
[----:B------:R-:W-:Y:S02]  /*109a0*/  @!P1 LEA.HI.X R7, R234, R9, R12, 0x2, P5 ;  /* 0x00000009ea079211 */ /* 0x000fe400028f140c */
[----:B------:R-:W-:-:S03]  /*109b0*/  SHF.R.S32.HI R12, RZ, 0x1f, R233 ;  /* 0x0000001fff0c7819 */ /* 0x000fc600000114e9 */
[----:B------:R2:W-:Y:S01]  /*109c0*/  @!P1 ST.E.64 desc[UR40][R6.64], R116 ;  /* 0x0000007406009985 */ /* 0x0005e2000c101b28 */
[----:B------:R-:W-:Y:S02]  /*109d0*/  ISETP.GE.AND P1, PT, R230, UR4, PT ;  /* 0x00000004e6007c0c */ /* 0x000fe4000bf26270 */
[----:B-1----:R-:W-:-:S04]  /*109e0*/  @!P0 LEA R4, P4, R233, R11, 0x2 ;  /* 0x0000000be9048211 */ /* 0x002fc800078810ff */
[----:B------:R-:W-:Y:S02]  /*109f0*/  @!P0 LEA.HI.X R5, R233, R9, R12, 0x2, P4 ;  /* 0x00000009e9058211 */ /* 0x000fe400020f140c */
[-C--:B------:R-:W-:Y:S02]  /*10a00*/  @!P3 LEA R12, P4, R231, R11.reuse, 0x2 ;  /* 0x0000000be70cb211 */ /* 0x080fe400078810ff */
[C---:B--2---:R-:W-:Y:S01]  /*10a10*/  @!P2 LEA R6, P5, R232.reuse, R11, 0x2 ;  /* 0x0000000be806a211 */ /* 0x044fe200078a10ff */
[----:B------:R1:W-:Y:S01]  /*10a20*/  @!P0 ST.E.64 desc[UR40][R4.64], R120 ;  /* 0x0000007804008985 */ /* 0x0003e2000c101b28 */
[----:B------:R-:W-:Y:S02]  /*10a30*/  ISETP.GE.AND P0, PT, R229, UR4, PT ;  /* 0x00000004e5007c0c */ /* 0x000fe4000bf06270 */
[-C--:B------:R-:W-:Y:S02]  /*10a40*/  @!P2 LEA.HI.X R7, R232, R9.reuse, R15, 0x2, P5 ;  /* 0x00000009e807a211 */ /* 0x080fe400028f140f */
[----:B------:R-:W-:-:S02]  /*10a50*/  @!P3 LEA.HI.X R13, R231, R9, R14, 0x2, P4 ;  /* 0x00000009e70db211 */ /* 0x000fc400020f140e */
[----:B------:R-:W-:Y:S01]  /*10a60*/  ISETP.GE.AND P4, PT, R228, UR4, PT ;  /* 0x00000004e4007c0c */ /* 0x000fe2000bf86270 */
[----:B------:R2:W-:Y:S01]  /*10a70*/  @!P2 ST.E.64 desc[UR40][R6.64], R124 ;  /* 0x0000007c0600a985 */ /* 0x0005e2000c101b28 */
[----:B------:R-:W-:Y:S02]  /*10a80*/  SHF.R.S32.HI R14, RZ, 0x1f, R230 ;  /* 0x0000001fff0e7819 */ /* 0x000fe400000114e6 */
[----:B------:R-:W-:Y:S01]  /*10a90*/  ISETP.GE.AND P2, PT, R226, UR4, PT ;  /* 0x00000004e2007c0c */ /* 0x000fe2000bf46270 */
[----:B------:R3:W-:Y:S01]  /*10aa0*/  @!P3 ST.E.64 desc[UR40][R12.64], R128 ;  /* 0x000000800c00b985 */ /* 0x0007e2000c101b28 */
[----:B------:R-:W-:Y:S02]  /*10ab0*/  ISETP.GE.AND P3, PT, R225, UR4, PT ;  /* 0x00000004e1007c0c */ /* 0x000fe4000bf66270 */
[----:B-1----:R-:W-:-:S04]  /*10ac0*/  @!P1 LEA R4, P5, R230, R11, 0x2 ;  /* 0x0000000be6049211 */ /* 0x002fc800078a10ff */
[----:B------:R-:W-:Y:S02]  /*10ad0*/  @!P1 LEA.HI.X R5, R230, R9, R14, 0x2, P5 ;  /* 0x00000009e6059211 */ /* 0x000fe400028f140e */
[----:B------:R-:W-:Y:S02]  /*10ae0*/  SHF.R.S32.HI R14, RZ, 0x1f, R229 ;  /* 0x0000001fff0e7819 */ /* 0x000fe400000114e5 */
[CC--:B--2---:R-:W-:Y:S01]  /*10af0*/  @!P0 LEA R6, P5, R229.reuse, R11.reuse, 0x2 ;  /* 0x0000000be5068211 */ /* 0x0c4fe200078a10ff */
[----:B------:R1:W-:Y:S01]  /*10b00*/  @!P1 ST.E.64 desc[UR40][R4.64], R132 ;  /* 0x0000008404009985 */ /* 0x0003e2000c101b28 */
[----:B---3--:R-:W-:Y:S02]  /*10b10*/  @!P4 LEA R12, P1, R228, R11, 0x2 ;  /* 0x0000000be40cc211 */ /* 0x008fe400078210ff */
[----:B------:R-:W-:Y:S02]  /*10b20*/  @!P0 LEA.HI.X R7, R229, R9, R14, 0x2, P5 ;  /* 0x00000009e5078211 */ /* 0x000fe400028f140e */
[----:B------:R-:W-:-:S03]  /*10b30*/  SHF.R.S32.HI R14, RZ, 0x1f, R228 ;  /* 0x0000001fff0e7819 */ /* 0x000fc600000114e4 */
[----:B------:R3:W-:Y:S01]  /*10b40*/  @!P0 ST.E.64 desc[UR40][R6.64], R136 ;  /* 0x0000008806008985 */ /* 0x0007e2000c101b28 */
[----:B------:R-:W-:Y:S02]  /*10b50*/  @!P4 LEA.HI.X R13, R228, R9, R14, 0x2, P1 ;  /* 0x00000009e40dc211 */ /* 0x000fe400008f140e */
[CC--:B------:R-:W-:Y:S02]  /*10b60*/  @!P3 LEA R14, P1, R225.reuse, R11.reuse, 0x2 ;  /* 0x0000000be10eb211 */ /* 0x0c0fe400078210ff */
[C---:B-1----:R-:W-:Y:S01]  /*10b70*/  @!P2 LEA R4, P5, R226.reuse, R11, 0x2 ;  /* 0x0000000be204a211 */ /* 0x042fe200078a10ff */
[----:B------:R3:W-:Y:S01]  /*10b80*/  @!P4 ST.E.64 desc[UR40][R12.64], R140 ;  /* 0x0000008c0c00c985 */ /* 0x0007e2000c101b28 */
[-C--:B------:R-:W-:Y:S02]  /*10b90*/  @!P3 LEA.HI.X R15, R225, R9.reuse, R20, 0x2, P1 ;  /* 0x00000009e10fb211 */ /* 0x080fe400008f1414 */
[----:B------:R-:W-:-:S05]  /*10ba0*/  @!P2 LEA.HI.X R5, R226, R9, R21, 0x2, P5 ;  /* 0x00000009e205a211 */ /* 0x000fca00028f1415 */
[----:B------:R3:W-:Y:S04]  /*10bb0*/  @!P2 ST.E.64 desc[UR40][R4.64], R144 ;  /* 0x000000900400a985 */ /* 0x0007e8000c101b28 */
[----:B------:R3:W-:Y:S02]  /*10bc0*/  @!P3 ST.E.64 desc[UR40][R14.64], R148 ;  /* 0x000000940e00b985 */ /* 0x0007e4000c101b28 */
.L_x_737:
[----:B------:R-:W-:Y:S05]  /*10bd0*/  BSYNC B1 ;  /* 0x0000000000017941 */ /* 0x000fea0003800000 */
.L_x_736:
[----:B------:R-:W-:-:S03]  /*10be0*/  UMOV UR4, 0xffffffff ;  /* 0xffffffff00047882 */ /* 0x000fc60000000000 */
[----:B------:R-:W-:Y:S05]  /*10bf0*/  BRA.DIV UR4, `(.L_x_738) ;  /* 0x000000a604447947 */ /* 0x000fea000b800000 */
[----:B------:R4:W0:Y:S04]  /*10c00*/  SHFL.IDX PT, R20, R8, 0x1, 0x1c1f ;  /* 0x003c1f0008147f89 */ /* 0x00082800000e0000 */
[----:B---3--:R4:W3:Y:S02]  /*10c10*/  SHFL.IDX PT, R14, R3, 0x1, 0x1c1f ;  /* 0x003c1f00030e7f89 */ /* 0x0088e400000e0000 */
.L_x_955:
[----:B------:R-:W-:-:S13]  /*10c20*/  ISETP.GE.AND P0, PT, R10, R0, PT ;  /* 0x000000000a00720c */ /* 0x000fda0003f06270 */
[----:B------:R-:W-:Y:S05]  /*10c30*/  @P0 BRA `(.L_x_734) ;  /* 0x0000001800f80947 */ /* 0x000fea0003800000 */
[----:B------:R-:W-:Y:S01]  /*10c40*/  ULDC UR4, c[0x0][0xac8] ;  /* 0x0002b20000047ab9 */ /* 0x000fe20000000800 */
[C---:B-1----:R-:W-:Y:S01]  /*10c50*/  VIADD R9, R224.reuse, 0x8 ;  /* 0x00000008e0097836 */ /* 0x042fe20000000000 */
[C---:B------:R-:W-:Y:S01]  /*10c60*/  ISETP.GE.AND P2, PT, R224.reuse, UR4, PT ;  /* 0x00000004e0007c0c */ /* 0x040fe2000bf46270 */
[C---:B0---4-:R-:W-:Y:S02]  /*10c70*/  VIADD R3, R224.reuse, 0x10 ;  /* 0x00000010e0037836 */ /* 0x051fe40000000000 */
[C---:B------:R-:W-:Y:S01]  /*10c80*/  VIADD R12, R224.reuse, 0x18 ;  /* 0x00000018e00c7836 */ /* 0x040fe20000000000 */
[----:B------:R-:W-:Y:S01]  /*10c90*/  ISETP.GE.AND P3, PT, R9, UR4, PT ;  /* 0x0000000409007c0c */ /* 0x000fe2000bf66270 */
[C---:B------:R-:W-:Y:S01]  /*10ca0*/  VIADD R8, R224.reuse, 0x20 ;  /* 0x00000020e0087836 */ /* 0x040fe20000000000 */
[----:B------:R-:W-:Y:S01]  /*10cb0*/  ISETP.GE.AND P1, PT, R3, UR4, PT ;  /* 0x0000000403007c0c */ /* 0x000fe2000bf26270 */
[----:B------:R-:W-:Y:S01]  /*10cc0*/  VIADD R13, R224, 0x8 ;  /* 0x00000008e00d7836 */ /* 0x000fe20000000000 */
[----:B------:R-:W-:Y:S01]  /*10cd0*/  ISETP.GE.AND P0, PT, R12, UR4, PT ;  /* 0x000000040c007c0c */ /* 0x000fe2000bf06270 */
[----:B--2---:R-:W-:-:S02]  /*10ce0*/  VIADD R11, R224, 0x10 ;  /* 0x00000010e00b7836 */ /* 0x004fc40000000000 */
[C---:B------:R-:W-:Y:S01]  /*10cf0*/  VIADD R15, R224.reuse, 0x58 ;  /* 0x00000058e00f7836 */ /* 0x040fe20000000000 */
[----:B------:R-:W-:Y:S01]  /*10d00*/  SHF.R.S32.HI R13, RZ, 0x1f, R13 ;  /* 0x0000001fff0d7819 */ /* 0x000fe2000001140d */
[----:B---3--:R-:W-:Y:S01]  /*10d10*/  @!P2 IMAD.MOV.U32 R4, RZ, RZ, R14 ;  /* 0x000000ffff04a224 */ /* 0x008fe200078e000e */
[----:B------:R-:W-:Y:S01]  /*10d20*/  SHF.R.S32.HI R11, RZ, 0x1f, R11 ;  /* 0x0000001fff0b7819 */ /* 0x000fe2000001140b */
[----:B------:R-:W-:Y:S02]  /*10d30*/  @!P2 IMAD.MOV.U32 R5, RZ, RZ, R20 ;  /* 0x000000ffff05a224 */ /* 0x000fe400078e0014 */
[C---:B------:R-:W-:Y:S01]  /*10d40*/  @!P3 LEA R6, P4, R9.reuse, R14, 0x2 ;  /* 0x0000000e0906b211 */ /* 0x040fe200078810ff */
[C---:B------:R-:W-:Y:S02]  /*10d50*/  VIADD R24, R224.reuse, 0x68 ;  /* 0x00000068e0187836 */ /* 0x040fe40000000000 */
[----:B------:R-:W-:Y:S01]  /*10d60*/  @!P2 IMAD.WIDE R4, R224, 0x4, R4 ;  /* 0x00000004e004a825 */ /* 0x000fe200078e0204 */
[----:B------:R-:W-:-:S03]  /*10d70*/  @!P3 LEA.HI.X R7, R9, R20, R13, 0x2, P4 ;  /* 0x000000140907b211 */ /* 0x000fc600020f140d */
[----:B------:R-:W-:Y:S01]  /*10d80*/  VIADD R9, R224, 0x28 ;  /* 0x00000028e0097836 */ /* 0x000fe20000000000 */
[----:B------:R0:W-:Y:S01]  /*10d90*/  @!P2 ST.E.64 desc[UR40][R4.64], R26 ;  /* 0x0000001a0400a985 */ /* 0x0001e2000c101b28 */
[----:B------:R-:W-:Y:S01]  /*10da0*/  ISETP.GE.AND P2, PT, R8, UR4, PT ;  /* 0x0000000408007c0c */ /* 0x000fe2000bf46270 */
[C---:B------:R-:W-:Y:S02]  /*10db0*/  VIADD R13, R224.reuse, 0x18 ;  /* 0x00000018e00d7836 */ /* 0x040fe40000000000 */
[----:B------:R1:W-:Y:S01]  /*10dc0*/  @!P3 ST.E.64 desc[UR40][R6.64], R30 ;  /* 0x0000001e0600b985 */ /* 0x0003e2000c101b28 */
[----:B------:R-:W-:Y:S01]  /*10dd0*/  ISETP.GE.AND P3, PT, R9, UR4, PT ;  /* 0x0000000409007c0c */ /* 0x000fe2000bf66270 */
[C---:B------:R-:W-:Y:S01]  /*10de0*/  VIADD R21, R224.reuse, 0x58 ;  /* 0x00000058e0157836 */ /* 0x040fe20000000000 */
[----:B------:R-:W-:Y:S01]  /*10df0*/  SHF.R.S32.HI R13, RZ, 0x1f, R13 ;  /* 0x0000001fff0d7819 */ /* 0x000fe2000001140d */
[C---:B------:R-:W-:Y:S02]  /*10e00*/  VIADD R28, R224.reuse, 0x78 ;  /* 0x00000078e01c7836 */ /* 0x040fe40000000000 */
[C---:B------:R-:W-:Y:S01]  /*10e10*/  VIADD R25, R224.reuse, 0x68 ;  /* 0x00000068e0197836 */ /* 0x040fe20000000000 */
[----:B------:R-:W-:Y:S01]  /*10e20*/  SHF.R.S32.HI R21, RZ, 0x1f, R21 ;  /* 0x0000001fff157819 */ /* 0x000fe20000011415 */
[----:B------:R-:W-:Y:S01]  /*10e30*/  VIADD R29, R224, 0x78 ;  /* 0x00000078e01d7836 */ /* 0x000fe20000000000 */
[----:B0-----:R-:W-:-:S02]  /*10e40*/  @!P1 LEA R4, P5, R3, R14, 0x2 ;  /* 0x0000000e03049211 */ /* 0x001fc400078a10ff */
[----:B------:R-:W-:Y:S02]  /*10e50*/  SHF.R.S32.HI R25, RZ, 0x1f, R25 ;  /* 0x0000001fff197819 */ /* 0x000fe40000011419 */
[----:B------:R-:W-:Y:S01]  /*10e60*/  @!P1 LEA.HI.X R5, R3, R20, R11, 0x2, P5 ;  /* 0x0000001403059211 */ /* 0x000fe200028f140b */
[----:B------:R-:W-:Y:S01]  /*10e70*/  VIADD R3, R224, 0x30 ;  /* 0x00000030e0037836 */ /* 0x000fe20000000000 */
[----:B-1----:R-:W-:Y:S01]  /*10e80*/  @!P0 LEA R6, P4, R12, R14, 0x2 ;  /* 0x0000000e0c068211 */ /* 0x002fe200078810ff */
[----:B------:R-:W-:Y:S01]  /*10e90*/  VIADD R11, R224, 0x20 ;  /* 0x00000020e00b7836 */ /* 0x000fe20000000000 */
[----:B------:R-:W-:Y:S01]  /*10ea0*/  SHF.R.S32.HI R29, RZ, 0x1f, R29 ;  /* 0x0000001fff1d7819 */ /* 0x000fe2000001141d */
[----:B------:R0:W-:Y:S01]  /*10eb0*/  @!P1 ST.E.64 desc[UR40][R4.64], R34 ;  /* 0x0000002204009985 */ /* 0x0001e2000c101b28 */
[----:B------:R-:W-:Y:S02]  /*10ec0*/  ISETP.GE.AND P1, PT, R3, UR4, PT ;  /* 0x0000000403007c0c */ /* 0x000fe4000bf26270 */
[----:B------:R-:W-:-:S02]  /*10ed0*/  SHF.R.S32.HI R11, RZ, 0x1f, R11 ;  /* 0x0000001fff0b7819 */ /* 0x000fc4000001140b */
[----:B------:R-:W-:Y:S01]  /*10ee0*/  @!P0 LEA.HI.X R7, R12, R20, R13, 0x2, P4 ;  /* 0x000000140c078211 */ /* 0x000fe200020f140d */
[C---:B------:R-:W-:Y:S01]  /*10ef0*/  VIADD R12, R224.reuse, 0x38 ;  /* 0x00000038e00c7836 */ /* 0x040fe20000000000 */
[----:B------:R-:W-:-:S03]  /*10f00*/  IADD3 R13, R224, 0x28, RZ ;  /* 0x00000028e00d7810 */ /* 0x000fc60007ffe0ff */
[----:B------:R1:W-:Y:S01]  /*10f10*/  @!P0 ST.E.64 desc[UR40][R6.64], R38 ;  /* 0x0000002606008985 */ /* 0x0003e2000c101b28 */
[----:B------:R-:W-:Y:S02]  /*10f20*/  ISETP.GE.AND P0, PT, R12, UR4, PT ;  /* 0x000000040c007c0c */ /* 0x000fe4000bf06270 */
[----:B------:R-:W-:Y:S02]  /*10f30*/  SHF.R.S32.HI R13, RZ, 0x1f, R13 ;  /* 0x0000001fff0d7819 */ /* 0x000fe4000001140d */
[----:B0-----:R-:W-:-:S04]  /*10f40*/  @!P2 LEA R4, P5, R8, R14, 0x2 ;  /* 0x0000000e0804a211 */ /* 0x001fc800078a10ff */
[----:B------:R-:W-:Y:S01]  /*10f50*/  @!P2 LEA.HI.X R5, R8, R20, R11, 0x2, P5 ;  /* 0x000000140805a211 */ /* 0x000fe200028f140b */
[C---:B------:R-:W-:Y:S02]  /*10f60*/  VIADD R8, R224.reuse, 0x40 ;  /* 0x00000040e0087836 */ /* 0x040fe40000000000 */
[----:B------:R-:W-:Y:S02]  /*10f70*/  VIADD R11, R224, 0x30 ;  /* 0x00000030e00b7836 */ /* 0x000fe40000000000 */
[----:B------:R0:W-:Y:S01]  /*10f80*/  @!P2 ST.E.64 desc[UR40][R4.64], R42 ;  /* 0x0000002a0400a985 */ /* 0x0001e2000c101b28 */
[----:B-1----:R-:W-:Y:S02]  /*10f90*/  @!P3 LEA R6, P4, R9, R14, 0x2 ;  /* 0x0000000e0906b211 */ /* 0x002fe400078810ff */
[----:B------:R-:W-:Y:S02]  /*10fa0*/  ISETP.GE.AND P2, PT, R8, UR4, PT ;  /* 0x0000000408007c0c */ /* 0x000fe4000bf46270 */
[----:B------:R-:W-:-:S02]  /*10fb0*/  SHF.R.S32.HI R11, RZ, 0x1f, R11 ;  /* 0x0000001fff0b7819 */ /* 0x000fc4000001140b */
[----:B------:R-:W-:Y:S01]  /*10fc0*/  @!P3 LEA.HI.X R7, R9, R20, R13, 0x2, P4 ;  /* 0x000000140907b211 */ /* 0x000fe200020f140d */
[C---:B------:R-:W-:Y:S02]  /*10fd0*/  VIADD R9, R224.reuse, 0x48 ;  /* 0x00000048e0097836 */ /* 0x040fe40000000000 */
[----:B------:R-:W-:Y:S02]  /*10fe0*/  VIADD R13, R224, 0x38 ;  /* 0x00000038e00d7836 */ /* 0x000fe40000000000 */
[----:B------:R1:W-:Y:S01]  /*10ff0*/  @!P3 ST.E.64 desc[UR40][R6.64], R46 ;  /* 0x0000002e0600b985 */ /* 0x0003e2000c101b28 */
[----:B------:R-:W-:Y:S02]  /*11000*/  ISETP.GE.AND P3, PT, R9, UR4, PT ;  /* 0x0000000409007c0c */ /* 0x000fe4000bf66270 */
[----:B0-----:R-:W-:Y:S02]  /*11010*/  @!P1 LEA R4, P5, R3, R14, 0x2 ;  /* 0x0000000e03049211 */ /* 0x001fe400078a10ff */
[----:B------:R-:W-:-:S02]  /*11020*/  SHF.R.S32.HI R13, RZ, 0x1f, R13 ;  /* 0x0000001fff0d7819 */ /* 0x000fc4000001140d */
[----:B------:R-:W-:Y:S01]  /*11030*/  @!P1 LEA.HI.X R5, R3, R20, R11, 0x2, P5 ;  /* 0x0000001403059211 */ /* 0x000fe200028f140b */
[C---:B------:R-:W-:Y:S02]  /*11040*/  VIADD R3, R224.reuse, 0x50 ;  /* 0x00000050e0037836 */ /* 0x040fe40000000000 */
[----:B------:R-:W-:Y:S02]  /*11050*/  VIADD R11, R224, 0x40 ;  /* 0x00000040e00b7836 */ /* 0x000fe40000000000 */
[----:B------:R0:W-:Y:S01]  /*11060*/  @!P1 ST.E.64 desc[UR40][R4.64], R50 ;  /* 0x0000003204009985 */ /* 0x0001e2000c101b28 */
[----:B------:R-:W-:Y:S02]  /*11070*/  ISETP.GE.AND P1, PT, R3, UR4, PT ;  /* 0x0000000403007c0c */ /* 0x000fe4000bf26270 */
[----:B-1----:R-:W-:Y:S02]  /*11080*/  @!P0 LEA R6, P4, R12, R14, 0x2 ;  /* 0x0000000e0c068211 */ /* 0x002fe400078810ff */
        /* <DEDUP_REMOVED lines=12> */
[----:B------:R-:W-:Y:S02]  /*11150*/  SHF.R.S32.HI R11, RZ, 0x1f, R11 ;  /* 0x0000001fff0b7819 */ /* 0x000fe4000001140b */
[----:B-1----:R-:W-:Y:S02]  /*11160*/  @!P3 LEA R6, P4, R9, R14, 0x2 ;  /* 0x0000000e0906b211 */ /* 0x002fe400078810ff */
[----:B------:R-:W-:-:S02]  /*11170*/  ISETP.GE.AND P2, PT, R12, UR4, PT ;  /* 0x000000040c007c0c */ /* 0x000fc4000bf46270 */
[----:B------:R-:W-:Y:S02]  /*11180*/  SHF.R.S32.HI R8, RZ, 0x1f, R8 ;  /* 0x0000001fff087819 */ /* 0x000fe40000011408 */
[----:B------:R-:W-:Y:S02]  /*11190*/  @!P3 LEA.HI.X R7, R9, R20, R11, 0x2, P4 ;  /* 0x000000140907b211 */ /* 0x000fe400020f140b */
[----:B0-----:R-:W-:-:S03]  /*111a0*/  @!P1 LEA R4, P5, R3, R14, 0x2 ;  /* 0x0000000e03049211 */ /* 0x001fc600078a10ff */
[----:B------:R0:W-:Y:S01]  /*111b0*/  @!P3 ST.E.64 desc[UR40][R6.64], R62 ;  /* 0x0000003e0600b985 */ /* 0x0001e2000c101b28 */
[----:B------:R-:W-:Y:S02]  /*111c0*/  ISETP.GE.AND P3, PT, R24, UR4, PT ;  /* 0x0000000418007c0c */ /* 0x000fe4000bf66270 */
[----:B------:R-:W-:Y:S01]  /*111d0*/  @!P1 LEA.HI.X R5, R3, R20, R8, 0x2, P5 ;  /* 0x0000001403059211 */ /* 0x000fe200028f1408 */
[----:B------:R-:W-:Y:S01]  /*111e0*/  VIADD R3, R224, 0x70 ;  /* 0x00000070e0037836 */ /* 0x000fe20000000000 */
[-C--:B------:R-:W-:Y:S02]  /*111f0*/  @!P0 LEA R8, P4, R15, R14.reuse, 0x2 ;  /* 0x0000000e0f088211 */ /* 0x080fe400078810ff */
[----:B------:R-:W-:Y:S01]  /*11200*/  @!P2 LEA R10, P5, R12, R14, 0x2 ;  /* 0x0000000e0c0aa211 */ /* 0x000fe200078a10ff */
[----:B------:R1:W-:Y:S01]  /*11210*/  @!P1 ST.E.64 desc[UR40][R4.64], R66 ;  /* 0x0000004204009985 */ /* 0x0003e2000c101b28 */
[----:B------:R-:W-:Y:S02]  /*11220*/  ISETP.GE.AND P1, PT, R3, UR4, PT ;  /* 0x0000000403007c0c */ /* 0x000fe4000bf26270 */
[-C--:B------:R-:W-:Y:S01]  /*11230*/  @!P0 LEA.HI.X R9, R15, R20.reuse, R21, 0x2, P4 ;  /* 0x000000140f098211 */ /* 0x080fe200020f1415 */
[----:B------:R-:W-:Y:S01]  /*11240*/  VIADD R21, R224, 0x80 ;  /* 0x00000080e0157836 */ /* 0x000fe20000000000 */
[----:B------:R-:W-:Y:S01]  /*11250*/  @!P2 LEA.HI.X R11, R12, R20, R13, 0x2, P5 ;  /* 0x000000140c0ba211 */ /* 0x000fe200028f140d */
[----:B------:R-:W-:Y:S01]  /*11260*/  VIADD R15, R224, 0x70 ;  /* 0x00000070e00f7836 */ /* 0x000fe20000000000 */
[----:B------:R-:W-:Y:S01]  /*11270*/  @!P3 LEA R12, P4, R24, R14, 0x2 ;  /* 0x0000000e180cb211 */ /* 0x000fe200078810ff */
[----:B------:R2:W-:Y:S01]  /*11280*/  @!P0 ST.E.64 desc[UR40][R8.64], R70 ;  /* 0x0000004608008985 */ /* 0x0005e2000c101b28 */
[----:B------:R-:W-:-:S02]  /*11290*/  ISETP.GE.AND P0, PT, R28, UR4, PT ;  /* 0x000000041c007c0c */ /* 0x000fc4000bf06270 */
[----:B------:R-:W-:Y:S01]  /*112a0*/  SHF.R.S32.HI R15, RZ, 0x1f, R15 ;  /* 0x0000001fff0f7819 */ /* 0x000fe2000001140f */
[----:B------:R3:W-:Y:S01]  /*112b0*/  @!P2 ST.E.64 desc[UR40][R10.64], R74 ;  /* 0x0000004a0a00a985 */ /* 0x0007e2000c101b28 */
[----:B------:R-:W-:Y:S02]  /*112c0*/  ISETP.GE.AND P2, PT, R21, UR4, PT ;  /* 0x0000000415007c0c */ /* 0x000fe4000bf46270 */
[C---:B0-----:R-:W-:Y:S02]  /*112d0*/  @!P1 LEA R6, P5, R3.reuse, R14, 0x2 ;  /* 0x0000000e03069211 */ /* 0x041fe400078a10ff */
[-C--:B------:R-:W-:Y:S01]  /*112e0*/  @!P3 LEA.HI.X R13, R24, R20.reuse, R25, 0x2, P4 ;  /* 0x00000014180db211 */ /* 0x080fe200020f1419 */
[C---:B------:R-:W-:Y:S01]  /*112f0*/  VIADD R24, R224.reuse, 0x88 ;  /* 0x00000088e0187836 */ /* 0x040fe20000000000 */
[----:B------:R-:W-:Y:S01]  /*11300*/  @!P1 LEA.HI.X R7, R3, R20, R15, 0x2, P5 ;  /* 0x0000001403079211 */ /* 0x000fe200028f140f */
[C---:B------:R-:W-:Y:S02]  /*11310*/  VIADD R3, R224.reuse, 0x90 ;  /* 0x00000090e0037836 */ /* 0x040fe40000000000 */
[----:B------:R0:W-:Y:S01]  /*11320*/  @!P3 ST.E.64 desc[UR40][R12.64], R78 ;  /* 0x0000004e0c00b985 */ /* 0x0001e2000c101b28 */
[----:B------:R-:W-:Y:S01]  /*11330*/  VIADD R25, R224, 0x80 ;  /* 0x00000080e0197836 */ /* 0x000fe20000000000 */
[----:B------:R-:W-:Y:S01]  /*11340*/  ISETP.GE.AND P3, PT, R24, UR4, PT ;  /* 0x0000000418007c0c */ /* 0x000fe2000bf66270 */
[----:B------:R-:W-:Y:S01]  /*11350*/  VIADD R15, R224, 0x98 ;  /* 0x00000098e00f7836 */ /* 0x000fe20000000000 */
[----:B------:R4:W-:Y:S01]  /*11360*/  @!P1 ST.E.64 desc[UR40][R6.64], R82 ;  /* 0x0000005206009985 */ /* 0x0009e2000c101b28 */
[----:B-1----:R-:W-:-:S02]  /*11370*/  @!P0 LEA R4, P4, R28, R14, 0x2 ;  /* 0x0000000e1c048211 */ /* 0x002fc400078810ff */
[----:B------:R-:W-:Y:S02]  /*11380*/  ISETP.GE.AND P1, PT, R3, UR4, PT ;  /* 0x0000000403007c0c */ /* 0x000fe4000bf26270 */
[----:B------:R-:W-:Y:S02]  /*11390*/  SHF.R.S32.HI R25, RZ, 0x1f, R25 ;  /* 0x0000001fff197819 */ /* 0x000fe40000011419 */
[C---:B--2---:R-:W-:Y:S02]  /*113a0*/  @!P2 LEA R8, P5, R21.reuse, R14, 0x2 ;  /* 0x0000000e1508a211 */ /* 0x044fe400078a10ff */
[-C--:B------:R-:W-:Y:S02]  /*113b0*/  @!P0 LEA.HI.X R5, R28, R20.reuse, R29, 0x2, P4 ;  /* 0x000000141c058211 */ /* 0x080fe400020f141d */
[----:B------:R-:W-:Y:S01]  /*113c0*/  @!P2 LEA.HI.X R9, R21, R20, R25, 0x2, P5 ;  /* 0x000000141509a211 */ /* 0x000fe200028f1419 */
[C---:B------:R-:W-:Y:S01]  /*113d0*/  VIADD R21, R224.reuse, 0x90 ;  /* 0x00000090e0157836 */ /* 0x040fe20000000000 */
[----:B------:R-:W-:Y:S01]  /*113e0*/  IADD3 R25, R224, 0x88, RZ ;  /* 0x00000088e0197810 */ /* 0x000fe20007ffe0ff */
[----:B------:R1:W-:Y:S01]  /*113f0*/  @!P0 ST.E.64 desc[UR40][R4.64], R86 ;  /* 0x0000005604008985 */ /* 0x0003e2000c101b28 */
[----:B------:R-:W-:-:S02]  /*11400*/  ISETP.GE.AND P0, PT, R15, UR4, PT ;  /* 0x000000040f007c0c */ /* 0x000fc4000bf06270 */
[CC--:B---3--:R-:W-:Y:S01]  /*11410*/  @!P3 LEA R10, P4, R24.reuse, R14.reuse, 0x2 ;  /* 0x0000000e180ab211 */ /* 0x0c8fe200078810ff */
[----:B------:R2:W-:Y:S01]  /*11420*/  @!P2 ST.E.64 desc[UR40][R8.64], R90 ;  /* 0x0000005a0800a985 */ /* 0x0005e2000c101b28 */
[----:B------:R-:W-:Y:S02]  /*11430*/  SHF.R.S32.HI R25, RZ, 0x1f, R25 ;  /* 0x0000001fff197819 */ /* 0x000fe40000011419 */
[----:B------:R-:W-:Y:S02]  /*11440*/  SHF.R.S32.HI R21, RZ, 0x1f, R21 ;  /* 0x0000001fff157819 */ /* 0x000fe40000011415 */
[----:B0-----:R-:W-:Y:S02]  /*11450*/  @!P1 LEA R12, P5, R3, R14, 0x2 ;  /* 0x0000000e030c9211 */ /* 0x001fe400078a10ff */
[----:B------:R-:W-:Y:S02]  /*11460*/  ISETP.GE.AND P2, PT, R237, UR4, PT ;  /* 0x00000004ed007c0c */ /* 0x000fe4000bf46270 */
[----:B------:R-:W-:-:S02]  /*11470*/  @!P3 LEA.HI.X R11, R24, R20, R25, 0x2, P4 ;  /* 0x00000014180bb211 */ /* 0x000fc400020f1419 */
[----:B------:R-:W-:Y:S01]  /*11480*/  @!P1 LEA.HI.X R13, R3, R20, R21, 0x2, P5 ;  /* 0x00000014030d9211 */ /* 0x000fe200028f1415 */
[----:B------:R-:W-:Y:S01]  /*11490*/  VIADD R21, R224, 0x98 ;  /* 0x00000098e0157836 */ /* 0x000fe20000000000 */
[----:B------:R-:W-:Y:S01]  /*114a0*/  ISETP.GE.AND P4, PT, R236, UR4, PT ;  /* 0x00000004ec007c0c */ /* 0x000fe2000bf86270 */
[----:B------:R0:W-:Y:S01]  /*114b0*/  @!P3 ST.E.64 desc[UR40][R10.64], R94 ;  /* 0x0000005e0a00b985 */ /* 0x0001e2000c101b28 */
[----:B----4-:R-:W-:Y:S02]  /*114c0*/  @!P0 LEA R6, P5, R15, R14, 0x2 ;  /* 0x0000000e0f068211 */ /* 0x010fe400078a10ff */
[----:B------:R-:W-:Y:S01]  /*114d0*/  SHF.R.S32.HI R21, RZ, 0x1f, R21 ;  /* 0x0000001fff157819 */ /* 0x000fe20000011415 */
[----:B------:R3:W-:Y:S01]  /*114e0*/  @!P1 ST.E.64 desc[UR40][R12.64], R98 ;  /* 0x000000620c009985 */ /* 0x0007e2000c101b28 */
[----:B------:R-:W-:Y:S02]  /*114f0*/  ISETP.GE.AND P3, PT, R235, UR4, PT ;  /* 0x00000004eb007c0c */ /* 0x000fe4000bf66270 */
[----:B------:R-:W-:-:S02]  /*11500*/  SHF.R.S32.HI R3, RZ, 0x1f, R237 ;  /* 0x0000001fff037819 */ /* 0x000fc400000114ed */
[----:B-1----:R-:W-:Y:S02]  /*11510*/  @!P2 LEA R4, P1, R237, R14, 0x2 ;  /* 0x0000000eed04a211 */ /* 0x002fe400078210ff */
[-C--:B------:R-:W-:Y:S02]  /*11520*/  @!P0 LEA.HI.X R7, R15, R20.reuse, R21, 0x2, P5 ;  /* 0x000000140f078211 */ /* 0x080fe400028f1415 */
[----:B------:R-:W-:Y:S02]  /*11530*/  @!P2 LEA.HI.X R5, R237, R20, R3, 0x2, P1 ;  /* 0x00000014ed05a211 */ /* 0x000fe400008f1403 */
[----:B------:R-:W-:Y:S01]  /*11540*/  ISETP.GE.AND P1, PT, R234, UR4, PT ;  /* 0x00000004ea007c0c */ /* 0x000fe2000bf26270 */
[----:B------:R1:W-:Y:S01]  /*11550*/  @!P0 ST.E.64 desc[UR40][R6.64], R102 ;  /* 0x0000006606008985 */ /* 0x0003e2000c101b28 */
[----:B--2---:R-:W-:Y:S02]  /*11560*/  @!P4 LEA R8, P0, R236, R14, 0x2 ;  /* 0x0000000eec08c211 */ /* 0x004fe400078010ff */
[----:B------:R-:W-:Y:S01]  /*11570*/  SHF.R.S32.HI R15, RZ, 0x1f, R236 ;  /* 0x0000001fff0f7819 */ /* 0x000fe200000114ec */
[----:B------:R2:W-:Y:S01]  /*11580*/  @!P2 ST.E.64 desc[UR40][R4.64], R106 ;  /* 0x0000006a0400a985 */ /* 0x0005e2000c101b28 */
[----:B------:R-:W-:-:S02]  /*11590*/  SHF.R.S32.HI R3, RZ, 0x1f, R235 ;  /* 0x0000001fff037819 */ /* 0x000fc400000114eb */
[----:B0-----:R-:W-:Y:S02]  /*115a0*/  @!P3 LEA R10, P5, R235, R14, 0x2 ;  /* 0x0000000eeb0ab211 */ /* 0x001fe400078a10ff */
[----:B------:R-:W-:Y:S02]  /*115b0*/  ISETP.GE.AND P2, PT, R233, UR4, PT ;  /* 0x00000004e9007c0c */ /* 0x000fe4000bf46270 */
[-C--:B------:R-:W-:Y:S02]  /*115c0*/  @!P4 LEA.HI.X R9, R236, R20.reuse, R15, 0x2, P0 ;  /* 0x00000014ec09c211 */ /* 0x080fe400000f140f */
[----:B------:R-:W-:Y:S02]  /*115d0*/  ISETP.GE.AND P0, PT, R232, UR4, PT ;  /* 0x00000004e8007c0c */ /* 0x000fe4000bf06270 */
[----:B------:R-:W-:Y:S01]  /*115e0*/  @!P3 LEA.HI.X R11, R235, R20, R3, 0x2, P5 ;  /* 0x00000014eb0bb211 */ /* 0x000fe200028f1403 */
[----:B------:R0:W-:Y:S01]  /*115f0*/  @!P4 ST.E.64 desc[UR40][R8.64], R110 ;  /* 0x0000006e0800c985 */ /* 0x0001e2000c101b28 */
[----:B---3--:R-:W-:-:S02]  /*11600*/  @!P1 LEA R12, P4, R234, R14, 0x2 ;  /* 0x0000000eea0c9211 */ /* 0x008fc400078810ff */
[----:B------:R-:W-:Y:S01]  /*11610*/  SHF.R.S32.HI R3, RZ, 0x1f, R234 ;  /* 0x0000001fff037819 */ /* 0x000fe200000114ea */
[----:B------:R3:W-:Y:S01]  /*11620*/  @!P3 ST.E.64 desc[UR40][R10.64], R114 ;  /* 0x000000720a00b985 */ /* 0x0007e2000c101b28 */
[----:B------:R-:W-:Y:S02]  /*11630*/  ISETP.GE.AND P3, PT, R231, UR4, PT ;  /* 0x00000004e7007c0c */ /* 0x000fe4000bf66270 */
[----:B------:R-:W-:Y:S02]  /*11640*/  @!P1 LEA.HI.X R13, R234, R20, R3, 0x2, P4 ;  /* 0x00000014ea0d9211 */ /* 0x000fe400020f1403 */
[-C--:B-1----:R-:W-:Y:S02]  /*11650*/  @!P2 LEA R6, P5, R233, R14.reuse, 0x2 ;  /* 0x0000000ee906a211 */ /* 0x082fe400078a10ff */
[----:B------:R-:W-:Y:S01]  /*11660*/  SHF.R.S32.HI R15, RZ, 0x1f, R233 ;  /* 0x0000001fff0f7819 */ /* 0x000fe200000114e9 */
[----:B------:R1:W-:Y:S01]  /*11670*/  @!P1 ST.E.64 desc[UR40][R12.64], R118 ;  /* 0x000000760c009985 */ /* 0x0003e2000c101b28 */
[----:B--2---:R-:W-:-:S02]  /*11680*/  @!P0 LEA R4, P4, R232, R14, 0x2 ;  /* 0x0000000ee8048211 */ /* 0x004fc400078810ff */
[----:B------:R-:W-:Y:S02]  /*11690*/  SHF.R.S32.HI R3, RZ, 0x1f, R232 ;  /* 0x0000001fff037819 */ /* 0x000fe400000114e8 */
[-C--:B------:R-:W-:Y:S02]  /*116a0*/  @!P2 LEA.HI.X R7, R233, R20.reuse, R15, 0x2, P5 ;  /* 0x00000014e907a211 */ /* 0x080fe400028f140f */
[----:B------:R-:W-:Y:S02]  /*116b0*/  ISETP.GE.AND P1, PT, R230, UR4, PT ;  /* 0x00000004e6007c0c */ /* 0x000fe4000bf26270 */
[----:B------:R-:W-:Y:S01]  /*116c0*/  @!P0 LEA.HI.X R5, R232, R20, R3, 0x2, P4 ;  /* 0x00000014e8058211 */ /* 0x000fe200020f1403 */
[----:B------:R2:W-:Y:S01]  /*116d0*/  @!P2 ST.E.64 desc[UR40][R6.64], R122 ;  /* 0x0000007a0600a985 */ /* 0x0005e2000c101b28 */
[----:B------:R-:W-:Y:S02]  /*116e0*/  ISETP.GE.AND P4, PT, R229, UR4, PT ;  /* 0x00000004e5007c0c */ /* 0x000fe4000bf86270 */
[----:B------:R-:W-:Y:S01]  /*116f0*/  SHF.R.S32.HI R3, RZ, 0x1f, R231 ;  /* 0x0000001fff037819 */ /* 0x000fe200000114e7 */
[----:B------:R4:W-:Y:S01]  /*11700*/  @!P0 ST.E.64 desc[UR40][R4.64], R126 ;  /* 0x0000007e04008985 */ /* 0x0009e2000c101b28 */
[----:B0-----:R-:W-:-:S02]  /*11710*/  @!P3 LEA R8, P5, R231, R14, 0x2 ;  /* 0x0000000ee708b211 */ /* 0x001fc400078a10ff */
[----:B------:R-:W-:Y:S02]  /*11720*/  ISETP.GE.AND P2, PT, R228, UR4, PT ;  /* 0x00000004e4007c0c */ /* 0x000fe4000bf46270 */
[----:B------:R-:W-:Y:S02]  /*11730*/  ISETP.GE.AND P0, PT, R226, UR4, PT ;  /* 0x00000004e2007c0c */ /* 0x000fe4000bf06270 */
[----:B------:R-:W-:Y:S02]  /*11740*/  @!P3 LEA.HI.X R9, R231, R20, R3, 0x2, P5 ;  /* 0x00000014e709b211 */ /* 0x000fe400028f1403 */
[----:B------:R-:W-:Y:S02]  /*11750*/  SHF.R.S32.HI R3, RZ, 0x1f, R230 ;  /* 0x0000001fff037819 */ /* 0x000fe400000114e6 */
[-C--:B---3--:R-:W-:Y:S01]  /*11760*/  @!P1 LEA R10, P5, R230, R14.reuse, 0x2 ;  /* 0x0000000ee60a9211 */ /* 0x088fe200078a10ff */
[----:B------:R4:W-:Y:S01]  /*11770*/  @!P3 ST.E.64 desc[UR40][R8.64], R130 ;  /* 0x000000820800b985 */ /* 0x0009e2000c101b28 */
[----:B-1----:R-:W-:-:S02]  /*11780*/  @!P4 LEA R12, P3, R229, R14, 0x2 ;  /* 0x0000000ee50cc211 */ /* 0x002fc400078610ff */
[----:B------:R-:W-:Y:S02]  /*11790*/  SHF.R.S32.HI R21, RZ, 0x1f, R229 ;  /* 0x0000001fff157819 */ /* 0x000fe400000114e5 */
[----:B------:R-:W-:Y:S02]  /*117a0*/  @!P1 LEA.HI.X R11, R230, R20, R3, 0x2, P5 ;  /* 0x00000014e60b9211 */ /* 0x000fe400028f1403 */
[----:B--2---:R-:W-:Y:S02]  /*117b0*/  @!P2 LEA R6, P5, R228, R14, 0x2 ;  /* 0x0000000ee406a211 */ /* 0x004fe400078a10ff */
[----:B------:R-:W-:Y:S01]  /*117c0*/  SHF.R.S32.HI R15, RZ, 0x1f, R228 ;  /* 0x0000001fff0f7819 */ /* 0x000fe200000114e4 */
[----:B------:R4:W-:Y:S01]  /*117d0*/  @!P1 ST.E.64 desc[UR40][R10.64], R134 ;  /* 0x000000860a009985 */ /* 0x0009e2000c101b28 */
[----:B------:R-:W-:Y:S02]  /*117e0*/  @!P4 LEA.HI.X R13, R229, R20, R21, 0x2, P3 ;  /* 0x00000014e50dc211 */ /* 0x000fe400018f1415 */
[----:B------:R-:W-:-:S02]  /*117f0*/  SHF.R.S32.HI R3, RZ, 0x1f, R226 ;  /* 0x0000001fff037819 */ /* 0x000fc400000114e2 */
[----:B------:R-:W-:Y:S01]  /*11800*/  @!P0 LEA R24, P3, R226, R14, 0x2 ;  /* 0x0000000ee2188211 */ /* 0x000fe200078610ff */
[----:B------:R4:W-:Y:S01]  /*11810*/  @!P4 ST.E.64 desc[UR40][R12.64], R138 ;  /* 0x0000008a0c00c985 */ /* 0x0009e2000c101b28 */
[-C--:B------:R-:W-:Y:S02]  /*11820*/  @!P2 LEA.HI.X R7, R228, R20.reuse, R15, 0x2, P5 ;  /* 0x00000014e407a211 */ /* 0x080fe400028f140f */
[----:B------:R-:W-:-:S03]  /*11830*/  @!P0 LEA.HI.X R25, R226, R20, R3, 0x2, P3 ;  /* 0x00000014e2198211 */ /* 0x000fc600018f1403 */
[----:B------:R4:W-:Y:S04]  /*11840*/  @!P2 ST.E.64 desc[UR40][R6.64], R142 ;  /* 0x0000008e0600a985 */ /* 0x0009e8000c101b28 */
[----:B------:R4:W-:Y:S01]  /*11850*/  @!P0 ST.E.64 desc[UR40][R24.64], R146 ;  /* 0x0000009218008985 */ /* 0x0009e2000c101b28 */
[----:B------:R-:W-:-:S13]  /*11860*/  ISETP.GE.AND P0, PT, R225, UR4, PT ;  /* 0x00000004e1007c0c */ /* 0x000fda000bf06270 */
[----:B----4-:R-:W-:Y:S05]  /*11870*/  @P0 BRA `(.L_x_734) ;  /* 0x0000000c00e80947 */ /* 0x010fea0003800000 */
[----:B------:R-:W-:Y:S02]  /*11880*/  SHF.R.S32.HI R3, RZ, 0x1f, R225 ;  /* 0x0000001fff037819 */ /* 0x000fe400000114e1 */
[----:B------:R-:W-:-:S04]  /*11890*/  LEA R14, P0, R225, R14, 0x2 ;  /* 0x0000000ee10e7211 */ /* 0x000fc800078010ff */
[----:B------:R-:W-:-:S05]  /*118a0*/  LEA.HI.X R15, R225, R20, R3, 0x2, P0 ;  /* 0x00000014e10f7211 */ /* 0x000fca00000f1403 */
[----:B------:R0:W-:Y:S01]  /*118b0*/  ST.E.64 desc[UR40][R14.64], R150 ;  /* 0x000000960e007985 */ /* 0x0001e2000c101b28 */
[----:B------:R-:W-:Y:S05]  /*118c0*/  BRA `(.L_x_734) ;  /* 0x0000000c00d47947 */ /* 0x000fea0003800000 */
.L_x_721:
[----:B------:R-:W-:Y:S01]  /*118d0*/  ULDC.64 UR6, c[0x0][0xc08] ;  /* 0x0003020000067ab9 */ /* 0x000fe20000000a00 */
[----:B------:R-:W-:Y:S01]  /*118e0*/  ULDC.64 UR4, c[0x0][0xc00] ;  /* 0x0003000000047ab9 */ /* 0x000fe20000000a00 */
[----:B------:R-:W-:Y:S01]  /*118f0*/  ISETP.NE.U32.AND P1, PT, RZ, UR6, PT ;  /* 0x00000006ff007c0c */ /* 0x000fe2000bf25070 */
[----:B------:R-:W-:Y:S01]  /*11900*/  IMAD.MOV.U32 R3, RZ, RZ, RZ ;  /* 0x000000ffff037224 */ /* 0x000fe200078e00ff */
[----:B------:R-:W-:Y:S02]  /*11910*/  ISETP.NE.U32.AND P0, PT, RZ, UR4, PT ;  /* 0x00000004ff007c0c */ /* 0x000fe4000bf05070 */
[----:B------:R-:W-:Y:S02]  /*11920*/  ISETP.NE.AND.EX P1, PT, RZ, UR7, PT, P1 ;  /* 0x00000007ff007c0c */ /* 0x000fe4000bf25310 */
[----:B------:R-:W-:Y:S02]  /*11930*/  IADD3 R4, P2, R214, UR4, RZ ;  /* 0x00000004d6047c10 */ /* 0x000fe4000ff5e0ff */
[----:B------:R-:W-:-:S02]  /*11940*/  ISETP.NE.AND.EX P0, PT, RZ, UR5, PT, P0 ;  /* 0x00000005ff007c0c */ /* 0x000fc4000bf05300 */
[----:B------:R-:W-:Y:S01]  /*11950*/  IADD3.X R5, R215, UR5, RZ, P2, !PT ;  /* 0x00000005d7057c10 */ /* 0x000fe200097fe4ff */
[----:B------:R-:W-:Y:S02]  /*11960*/  ULDC UR4, c[0x0][0xa88] ;  /* 0x0002a20000047ab9 */ /* 0x000fe40000000800 */
[----:B------:R-:W-:-:S04]  /*11970*/  IMAD.U32 R20, RZ, RZ, UR4 ;  /* 0x00000004ff147e24 */ /* 0x000fc8000f8e00ff */
[----:B------:R-:W-:-:S04]  /*11980*/  @P1 IADD3 R214, P2, R214, UR6, RZ ;  /* 0x00000006d6d61c10 */ /* 0x000fc8000ff5e0ff */
[----:B------:R-:W-:Y:S01]  /*11990*/  @P1 IADD3.X R215, R215, UR7, RZ, P2, !PT ;  /* 0x00000007d7d71c10 */ /* 0x000fe200097fe4ff */
[----:B------:R3:W5:Y:S04]  /*119a0*/  @P0 LDG.E R3, desc[UR40][R4.64] ;  /* 0x0000002804030981 */ /* 0x000768000c1e1900 */
[----:B------:R3:W5:Y:S01]  /*119b0*/  @P1 LDG.E R20, desc[UR40][R214.64] ;  /* 0x00000028d6141981 */ /* 0x000762000c1e1900 */
[----:B------:R-:W-:Y:S01]  /*119c0*/  ISETP.NE.AND P2, PT, R212, RZ, PT ;  /* 0x000000ffd400720c */ /* 0x000fe20003f45270 */
[----:B------:R-:W4:-:S12]  /*119d0*/  S2R R0, SR_TID.X ;  /* 0x0000000000007919 */ /* 0x000f180000002100 */
[----:B------:R-:W0:Y:S01]  /*119e0*/  @!P2 LDC R212, c[0x0][0xad4] ;  /* 0x0002b500ffd4ab82 */ /* 0x000e220000000800 */
[----:B----4-:R-:W-:Y:S01]  /*119f0*/  VIADD R28, R0, 0xffffff80 ;  /* 0xffffff80001c7836 */ /* 0x010fe20000000000 */
[----:B0-----:R-:W-:-:S04]  /*11a00*/  ISETP.GT.AND P2, PT, R212, 0x1, PT ;  /* 0x00000001d400780c */ /* 0x001fc80003f44270 */
[----:B------:R-:W-:Y:S01]  /*11a10*/  ISETP.GT.AND P3, PT, R28, 0x7f, PT ;  /* 0x0000007f1c00780c */ /* 0x000fe20003f64270 */
[----:B---3--:R-:W-:-:S12]  /*11a20*/  @P1 BRA `(.L_x_739) ;  /* 0x0000000000101947 */ /* 0x008fd80003800000 */
[----:B------:R-:W-:Y:S05]  /*11a30*/  @!P0 BRA `(.L_x_739) ;  /* 0x00000000000c8947 */ /* 0x000fea0003800000 */
[----:B------:R-:W3:Y:S04]  /*11a40*/  LDG.E R7, desc[UR40][R4.64] ;  /* 0x0000002804077981 */ /* 0x000ee8000c1e1900 */
[----:B-----5:R-:W3:Y:S02]  /*11a50*/  LDG.E R20, desc[UR40][R4.64+0x4] ;  /* 0x0000042804147981 */ /* 0x020ee4000c1e1900 */
[----:B---3--:R-:W-:-:S07]  /*11a60*/  IMAD.IADD R20, R20, 0x1, -R7 ;  /* 0x0000000114147824 */ /* 0x008fce00078e0a07 */
.L_x_739:
[----:B------:R-:W3:Y:S01]  /*11a70*/  LDL.LU R0, [R1+0x4c] ;  /* 0x00004c0001007983 */ /* 0x000ee20000300800 */
[----:B------:R-:W-:Y:S01]  /*11a80*/  BSSY B1, `(.L_x_740) ;  /* 0x0000037000017945 */ /* 0x000fe20003800000 */
[----:B------:R-:W-:Y:S02]  /*11a90*/  SEL R213, R213, RZ, !P0 ;  /* 0x000000ffd5d57207 */ /* 0x000fe40004000000 */
[----:B-----5:R-:W-:Y:S02]  /*11aa0*/  SHF.R.S32.HI R26, RZ, 0x1f, R3 ;  /* 0x0000001fff1a7819 */ /* 0x020fe40000011403 */
[----:B---3--:R-:W-:Y:S01]  /*11ab0*/  SEL R27, R0, RZ, !P0 ;  /* 0x000000ff001b7207 */ /* 0x008fe20004000000 */
[----:B------:R-:W-:Y:S06]  /*11ac0*/  @P3 BRA `(.L_x_741) ;  /* 0x0000000000c83947 */ /* 0x000fec0003800000 */
[----:B------:R-:W0:Y:S01]  /*11ad0*/  S2R R5, SR_TID.X ;  /* 0x0000000000057919 */ /* 0x000e220000002100 */
[----:B------:R-:W3:Y:S02]  /*11ae0*/  LDC R31, c[0x0][0xbe8] ;  /* 0x0002fa00ff1f7b82 */ /* 0x000ee40000000800 */
[----:B---3--:R-:W-:Y:S02]  /*11af0*/  IMAD R4, R20, R31, RZ ;  /* 0x0000001f14047224 */ /* 0x008fe400078e02ff */
[----:B0-----:R-:W-:-:S04]  /*11b00*/  IMAD R0, R218, 0x80, R5 ;  /* 0x00000080da007824 */ /* 0x001fc800078e0205 */
[----:B------:R-:W-:-:S05]  /*11b10*/  VIADD R29, R0, 0xffffff80 ;  /* 0xffffff80001d7836 */ /* 0x000fca0000000000 */
[----:B------:R-:W-:-:S13]  /*11b20*/  ISETP.GE.AND P0, PT, R29, R4, PT ;  /* 0x000000041d00720c */ /* 0x000fda0003f06270 */
[----:B------:R-:W-:Y:S05]  /*11b30*/  @P0 BRA `(.L_x_741) ;  /* 0x0000000000ac0947 */ /* 0x000fea0003800000 */
[----:B------:R-:W-:Y:S01]  /*11b40*/  IMAD.MOV.U32 R24, RZ, RZ, 0x9b8 ;  /* 0x000009b8ff187424 */ /* 0x000fe200078e00ff */
[----:B------:R-:W-:Y:S01]  /*11b50*/  ISETP.GT.AND P0, PT, R212, 0x1, PT ;  /* 0x00000001d400780c */ /* 0x000fe20003f04270 */
[----:B------:R-:W0:Y:S01]  /*11b60*/  LDC.64 R4, c[0x0][0xba8] ;  /* 0x0002ea00ff047b82 */ /* 0x000e220000000a00 */
[----:B------:R-:W-:Y:S01]  /*11b70*/  ISETP.NE.AND P1, PT, R31, 0x1, PT ;  /* 0x000000011f00780c */ /* 0x000fe20003f25270 */
[----:B------:R-:W-:Y:S01]  /*11b80*/  IMAD.MOV.U32 R21, RZ, RZ, R29 ;  /* 0x000000ffff157224 */ /* 0x000fe200078e001d */
[----:B------:R-:W-:Y:S02]  /*11b90*/  SEL R24, R24, 0x978, P0 ;  /* 0x0000097818187807 */ /* 0x000fe40000000000 */
[----:B------:R-:W-:-:S03]  /*11ba0*/  SEL R219, R219, RZ, P0 ;  /* 0x000000ffdbdb7207 */ /* 0x000fc60000000000 */
[----:B------:R-:W3:Y:S08]  /*11bb0*/  LDC.64 R12, c[0x0][R24+0x220] ;  /* 0x00008800180c7b82 */ /* 0x000ef00000000a00 */
[----:B------:R-:W4:Y:S08]  /*11bc0*/  LDC.64 R14, c[0x0][R24+0x218] ;  /* 0x00008600180e7b82 */ /* 0x000f300000000a00 */
[----:B------:R-:W5:Y:S08]  /*11bd0*/  LDC.64 R8, c[0x0][R24+0x228] ;  /* 0x00008a0018087b82 */ /* 0x000f700000000a00 */
[----:B------:R-:W1:Y:S08]  /*11be0*/  LDC.64 R6, c[0x0][R24+0x210] ;  /* 0x0000840018067b82 */ /* 0x000e700000000a00 */
[----:B------:R-:W2:Y:S08]  /*11bf0*/  @P1 LDC R0, c[0x0][0xbec] ;  /* 0x0002fb00ff001b82 */ /* 0x000eb00000000800 */
[----:B------:R-:W5:Y:S01]  /*11c00*/  @P1 LDC R33, c[0x0][0xbf0] ;  /* 0x0002fc00ff211b82 */ /* 0x000f620000000800 */
[----:B---3--:R-:W-:-:S07]  /*11c10*/  IMAD R13, R13, R213, RZ ;  /* 0x000000d50d0d7224 */ /* 0x008fce00078e02ff */
[----:B0-----:R-:W0:Y:S01]  /*11c20*/  @!P0 LDC R4, c[0x0][0xb50] ;  /* 0x0002d400ff048b82 */ /* 0x001e220000000800 */
[----:B------:R-:W-:-:S04]  /*11c30*/  IMAD.WIDE.U32 R10, R12, R213, RZ ;  /* 0x000000d50c0a7225 */ /* 0x000fc800078e00ff */
[----:B------:R-:W-:Y:S02]  /*11c40*/  IMAD R13, R12, R27, R13 ;  /* 0x0000001b0c0d7224 */ /* 0x000fe400078e020d */
[----:B--2---:R-:W-:Y:S01]  /*11c50*/  @P1 IMAD.HI.U32 R0, R29, R0, RZ ;  /* 0x000000001d001227 */ /* 0x004fe200078e00ff */
[----:B------:R-:W2:Y:S03]  /*11c60*/  @!P0 LDC R5, c[0x0][0xb54] ;  /* 0x0002d500ff058b82 */ /* 0x000ea60000000800 */
[-C--:B----4-:R-:W-:Y:S02]  /*11c70*/  IMAD R25, R15, R211.reuse, RZ ;  /* 0x000000d30f197224 */ /* 0x090fe400078e02ff */
[----:B------:R-:W-:Y:S01]  /*11c80*/  IMAD.WIDE.U32 R14, R14, R211, RZ ;  /* 0x000000d30e0e7225 */ /* 0x000fe200078e00ff */
[----:B-----5:R-:W-:-:S03]  /*11c90*/  @P1 SHF.R.U32.HI R21, RZ, R33, R0 ;  /* 0x00000021ff151219 */ /* 0x020fc60000011600 */
[----:B------:R-:W-:Y:S01]  /*11ca0*/  IMAD.IADD R25, R15, 0x1, R25 ;  /* 0x000000010f197824 */ /* 0x000fe200078e0219 */
[----:B------:R-:W-:Y:S01]  /*11cb0*/  IADD3 R14, P1, P3, R10, R14, R3 ;  /* 0x0000000e0a0e7210 */ /* 0x000fe20007b3e003 */
[----:B------:R-:W-:Y:S02]  /*11cc0*/  IMAD.IADD R10, R11, 0x1, R13 ;  /* 0x000000010b0a7824 */ /* 0x000fe400078e020d */
[----:B------:R-:W-:Y:S02]  /*11cd0*/  IMAD.MOV R0, RZ, RZ, -R21 ;  /* 0x000000ffff007224 */ /* 0x000fe400078e0a15 */
[-C--:B------:R-:W-:Y:S02]  /*11ce0*/  IMAD R13, R9, R219.reuse, RZ ;  /* 0x000000db090d7224 */ /* 0x080fe400078e02ff */
[----:B------:R-:W-:-:S04]  /*11cf0*/  IMAD.WIDE.U32 R8, R8, R219, RZ ;  /* 0x000000db08087225 */ /* 0x000fc800078e00ff */
[----:B------:R-:W-:Y:S01]  /*11d00*/  IMAD R11, R31, R0, R29 ;  /* 0x000000001f0b7224 */ /* 0x000fe200078e021d */
[----:B------:R-:W-:Y:S01]  /*11d10*/  IADD3.X R0, R10, R25, R26, P1, P3 ;  /* 0x000000190a007210 */ /* 0x000fe20000fe641a */
[----:B------:R-:W-:Y:S01]  /*11d20*/  IMAD.IADD R13, R9, 0x1, R13 ;  /* 0x00000001090d7824 */ /* 0x000fe200078e020d */
[----:B------:R-:W-:Y:S02]  /*11d30*/  IADD3 R8, P0, P1, R21, R14, R8 ;  /* 0x0000000e15087210 */ /* 0x000fe4000791e008 */
[----:B------:R-:W-:-:S04]  /*11d40*/  SHF.R.S32.HI R21, RZ, 0x1f, R21 ;  /* 0x0000001fff157819 */ /* 0x000fc80000011415 */
[----:B------:R-:W-:Y:S01]  /*11d50*/  IADD3.X R9, R21, R0, R13, P0, P1 ;  /* 0x0000000015097210 */ /* 0x000fe200007e240d */
[----:B-1----:R-:W-:Y:S01]  /*11d60*/  IMAD R0, R7, R11, RZ ;  /* 0x0000000b07007224 */ /* 0x002fe200078e02ff */
[----:B------:R-:W-:-:S05]  /*11d70*/  SHF.R.S32.HI R13, RZ, 0x1f, R11 ;  /* 0x0000001fff0d7819 */ /* 0x000fca000001140b */
[C---:B------:R-:W-:Y:S02]  /*11d80*/  IMAD R13, R6.reuse, R13, R0 ;  /* 0x0000000d060d7224 */ /* 0x040fe400078e0200 */
[----:B------:R-:W-:-:S04]  /*11d90*/  IMAD.WIDE.U32 R6, R6, R11, R8 ;  /* 0x0000000b06067225 */ /* 0x000fc800078e0008 */
[----:B------:R-:W-:Y:S01]  /*11da0*/  IMAD.IADD R0, R7, 0x1, R13 ;  /* 0x0000000107007824 */ /* 0x000fe200078e020d */
[----:B0-----:R-:W-:Y:S01]  /*11db0*/  LEA R4, P0, R6, R4, 0x2 ;  /* 0x0000000406047211 */ /* 0x001fe200078010ff */
[----:B------:R-:W-:-:S03]  /*11dc0*/  IMAD.MOV.U32 R7, RZ, RZ, -0x800000 ;  /* 0xff800000ff077424 */ /* 0x000fc600078e00ff */
[----:B--2---:R-:W-:-:S05]  /*11dd0*/  LEA.HI.X R5, R6, R5, R0, 0x2, P0 ;  /* 0x0000000506057211 */ /* 0x004fca00000f1400 */
[----:B------:R0:W-:Y:S04]  /*11de0*/  STG.E desc[UR40][R4.64], R7 ;  /* 0x0000000704007986 */ /* 0x0001e8000c101928 */
.L_x_741:
[----:B------:R-:W-:Y:S05]  /*11df0*/  BSYNC B1 ;  /* 0x0000000000017941 */ /* 0x000fea0003800000 */
.L_x_740:
[----:B------:R-:W-:Y:S05]  /*11e00*/  @P2 BRA `(.L_x_734) ;  /* 0x0000000800842947 */ /* 0x000fea0003800000 */
[----:B------:R-:W3:Y:S01]  /*11e10*/  LDC R21, c[0x0][0xbe8] ;  /* 0x0002fa00ff157b82 */ /* 0x000ee20000000800 */
[----:B0-----:R-:W-:Y:S01]  /*11e20*/  SHF.R.S32.HI R5, RZ, 0x1f, R28 ;  /* 0x0000001fff057819 */ /* 0x001fe2000001141c */
[----:B------:R-:W-:Y:S02]  /*11e30*/  ULDC.64 UR4, c[0x0][0xaa0] ;  /* 0x0002a80000047ab9 */ /* 0x000fe40000000a00 */
[----:B------:R-:W-:Y:S01]  /*11e40*/  IMAD R0, R26, UR4, RZ ;  /* 0x000000041a007c24 */ /* 0x000fe2000f8e02ff */
[----:B------:R-:W-:Y:S01]  /*11e50*/  LEA.HI R8, R5, R28, RZ, 0x3 ;  /* 0x0000001c05087211 */ /* 0x000fe200078f18ff */
[----:B------:R-:W-:-:S03]  /*11e60*/  IMAD.WIDE.U32 R4, R3, UR4, RZ ;  /* 0x0000000403047c25 */ /* 0x000fc6000f8e00ff */
[----:B------:R-:W-:Y:S01]  /*11e70*/  LOP3.LUT R9, R8, 0xfffffff8, RZ, 0xc0, !PT ;  /* 0xfffffff808097812 */ /* 0x000fe200078ec0ff */
[----:B------:R-:W-:Y:S01]  /*11e80*/  IMAD R7, R3, UR5, R0 ;  /* 0x0000000503077c24 */ /* 0x000fe2000f8e0200 */
[----:B------:R-:W-:Y:S01]  /*11e90*/  SHF.R.S32.HI R8, RZ, 0x3, R8 ;  /* 0x00000003ff087819 */ /* 0x000fe20000011408 */
[----:B------:R-:W-:Y:S02]  /*11ea0*/  ULDC.64 UR4, c[0x0][0xae8] ;  /* 0x0002ba0000047ab9 */ /* 0x000fe40000000a00 */
[----:B------:R-:W-:Y:S02]  /*11eb0*/  IMAD.IADD R3, R28, 0x1, -R9 ;  /* 0x000000011c037824 */ /* 0x000fe400078e0a09 */
[----:B------:R-:W-:Y:S02]  /*11ec0*/  IMAD.IADD R5, R5, 0x1, R7 ;  /* 0x0000000105057824 */ /* 0x000fe400078e0207 */
[----:B------:R-:W-:Y:S02]  /*11ed0*/  IMAD R3, R3, 0x20, R8 ;  /* 0x0000002003037824 */ /* 0x000fe400078e0208 */
[----:B------:R-:W-:Y:S01]  /*11ee0*/  IMAD.WIDE.U32 R4, R211, UR4, R4 ;  /* 0x00000004d3047c25 */ /* 0x000fe2000f8e0004 */
[----:B---3--:R-:W-:-:S03]  /*11ef0*/  ISETP.NE.AND P0, PT, R21, 0x1, PT ;  /* 0x000000011500780c */ /* 0x008fc60003f05270 */
[----:B------:R-:W-:Y:S02]  /*11f00*/  IMAD R9, R218, 0x80, R3 ;  /* 0x00000080da097824 */ /* 0x000fe400078e0203 */
[----:B------:R-:W-:Y:S01]  /*11f10*/  IMAD R5, R211, UR5, R5 ;  /* 0x00000005d3057c24 */ /* 0x000fe2000f8e0205 */
[----:B------:R-:W-:Y:S01]  /*11f20*/  ULDC.64 UR4, c[0x0][0xaf0] ;  /* 0x0002bc0000047ab9 */ /* 0x000fe20000000a00 */
[----:B------:R-:W-:Y:S02]  /*11f30*/  IMAD.MOV.U32 R3, RZ, RZ, R9 ;  /* 0x000000ffff037224 */ /* 0x000fe400078e0009 */
[----:B------:R-:W-:-:S04]  /*11f40*/  IMAD.WIDE.U32 R4, R213, UR4, R4 ;  /* 0x00000004d5047c25 */ /* 0x000fc8000f8e0004 */
[----:B------:R-:W0:Y:S08]  /*11f50*/  @P0 LDC R6, c[0x0][0xbec] ;  /* 0x0002fb00ff060b82 */ /* 0x000e300000000800 */
[----:B------:R-:W3:Y:S01]  /*11f60*/  @P0 LDC R11, c[0x0][0xbf0] ;  /* 0x0002fc00ff0b0b82 */ /* 0x000ee20000000800 */
[----:B0-----:R-:W-:-:S04]  /*11f70*/  @P0 IMAD.HI.U32 R0, R9, R6, RZ ;  /* 0x0000000609000227 */ /* 0x001fc800078e00ff */
[----:B------:R-:W-:Y:S01]  /*11f80*/  IMAD R6, R27, UR4, RZ ;  /* 0x000000041b067c24 */ /* 0x000fe2000f8e02ff */
[----:B---3--:R-:W-:-:S03]  /*11f90*/  @P0 SHF.R.U32.HI R3, RZ, R11, R0 ;  /* 0x0000000bff030219 */ /* 0x008fc60000011600 */
[----:B------:R-:W-:Y:S01]  /*11fa0*/  IMAD R7, R213, UR5, R6 ;  /* 0x00000005d5077c24 */ /* 0x000fe2000f8e0206 */
[----:B------:R-:W-:Y:S01]  /*11fb0*/  ULDC.64 UR4, c[0x0][0xae0] ;  /* 0x0002b80000047ab9 */ /* 0x000fe20000000a00 */
[--C-:B------:R-:W-:Y:S01]  /*11fc0*/  SHF.R.S32.HI R0, RZ, 0x1f, R3.reuse ;  /* 0x0000001fff007819 */ /* 0x100fe20000011403 */
[----:B------:R-:W-:Y:S02]  /*11fd0*/  IMAD.MOV R6, RZ, RZ, -R3 ;  /* 0x000000ffff067224 */ /* 0x000fe400078e0a03 */
[----:B------:R-:W-:Y:S02]  /*11fe0*/  IMAD.IADD R5, R5, 0x1, R7 ;  /* 0x0000000105057824 */ /* 0x000fe400078e0207 */
[----:B------:R-:W-:Y:S02]  /*11ff0*/  IMAD R7, R21, R6, R9 ;  /* 0x0000000615077224 */ /* 0x000fe400078e0209 */
[----:B------:R-:W-:Y:S02]  /*12000*/  IMAD R0, R0, UR4, RZ ;  /* 0x0000000400007c24 */ /* 0x000fe4000f8e02ff */
[----:B------:R-:W-:-:S04]  /*12010*/  IMAD.WIDE.U32 R4, R3, UR4, R4 ;  /* 0x0000000403047c25 */ /* 0x000fc8000f8e0004 */
[----:B------:R-:W-:Y:S01]  /*12020*/  IMAD R9, R3, UR5, R0 ;  /* 0x0000000503097c24 */ /* 0x000fe2000f8e0200 */
[----:B------:R-:W-:Y:S01]  /*12030*/  SHF.R.S32.HI R0, RZ, 0x1f, R7 ;  /* 0x0000001fff007819 */ /* 0x000fe20000011407 */
[----:B------:R-:W-:Y:S02]  /*12040*/  ULDC.64 UR4, c[0x0][0xad8] ;  /* 0x0002b60000047ab9 */ /* 0x000fe40000000a00 */
[----:B------:R-:W-:Y:S02]  /*12050*/  IMAD.IADD R5, R5, 0x1, R9 ;  /* 0x0000000105057824 */ /* 0x000fe400078e0209 */
[----:B------:R-:W-:Y:S02]  /*12060*/  IMAD R0, R0, UR4, RZ ;  /* 0x0000000400007c24 */ /* 0x000fe4000f8e02ff */
[----:B------:R-:W-:-:S04]  /*12070*/  IMAD.WIDE.U32 R4, R7, UR4, R4 ;  /* 0x0000000407047c25 */ /* 0x000fc8000f8e0004 */
[----:B------:R-:W-:Y:S01]  /*12080*/  IMAD R3, R7, UR5, R0 ;  /* 0x0000000507037c24 */ /* 0x000fe2000f8e0200 */
[----:B------:R-:W-:Y:S01]  /*12090*/  ULDC.64 UR4, c[0x0][0xa80] ;  /* 0x0002a00000047ab9 */ /* 0x000fe20000000a00 */
[----:B------:R-:W-:-:S03]  /*120a0*/  VIADD R9, R203, 0xc0 ;  /* 0x000000c0cb097836 */ /* 0x000fc60000000000 */
[----:B------:R-:W-:Y:S02]  /*120b0*/  IADD3 R5, R5, R3, RZ ;  /* 0x0000000305057210 */ /* 0x000fe40007ffe0ff */
[C---:B------:R-:W-:Y:S01]  /*120c0*/  LEA R3, P0, R4.reuse, UR4, 0x1 ;  /* 0x0000000404037c11 */ /* 0x040fe2000f8008ff */
[----:B------:R-:W-:Y:S01]  /*120d0*/  UMOV UR4, 0xffffffff ;  /* 0xffffffff00047882 */ /* 0x000fe20000000000 */
[----:B------:R-:W-:Y:S02]  /*120e0*/  SHF.R.S32.HI R6, RZ, 0x1f, R9 ;  /* 0x0000001fff067819 */ /* 0x000fe40000011409 */
[----:B------:R-:W-:Y:S01]  /*120f0*/  LEA.HI.X R4, R4, UR5, R5, 0x1, P0 ;  /* 0x0000000504047c11 */ /* 0x000fe200080f0c05 */
[----:B------:R-:W-:Y:S08]  /*12100*/  BRA.DIV UR4, `(.L_x_742) ;  /* 0x0000009204487947 */ /* 0x000ff0000b800000 */
[----:B------:R0:W3:Y:S04]  /*12110*/  SHFL.IDX PT, R0, R4, RZ, 0x181f ;  /* 0x00181fff04007589 */ /* 0x0000e800000e0000 */
[----:B------:R0:W4:Y:S02]  /*12120*/  SHFL.IDX PT, R14, R3, RZ, 0x181f ;  /* 0x00181fff030e7589 */ /* 0x00012400000e0000 */
.L_x_958:
[----:B------:R-:W-:Y:S01]  /*12130*/  IMAD R20, R20, R21, RZ ;  /* 0x0000001514147224 */ /* 0x000fe200078e02ff */
[----:B------:R-:W-:Y:S01]  /*12140*/  BSSY B1, `(.L_x_743) ;  /* 0x0000018000017945 */ /* 0x000fe20003800000 */
[----:B------:R-:W-:-:S05]  /*12150*/  IMAD R7, R218, 0x80, R8 ;  /* 0x00000080da077824 */ /* 0x000fca00078e0208 */
        /* <DEDUP_REMOVED lines=8> */
[----:B------:R-:W-:-:S05]  /*121e0*/  SHF.R.S32.HI R15, RZ, 0x1f, R210 ;  /* 0x0000001fff0f7819 */ /* 0x000fca00000114d2 */
[CC--:B----4-:R-:W-:Y:S02]  /*121f0*/  @!P3 LEA R10, P5, R203.reuse, R14.reuse, 0x1 ;  /* 0x0000000ecb0ab211 */ /* 0x0d0fe400078a08ff */
[C---:B------:R-:W-:Y:S02]  /*12200*/  @!P2 LEA R12, P4, R210.reuse, R14, 0x1 ;  /* 0x0000000ed20ca211 */ /* 0x040fe400078808ff */
[----:B---3--:R-:W-:Y:S02]  /*12210*/  @!P3 LEA.HI.X R11, R203, R0, R5, 0x1, P5 ;  /* 0x00000000cb0bb211 */ /* 0x008fe400028f0c05 */
[----:B------:R-:W-:Y:S02]  /*12220*/  SHF.R.S32.HI R5, RZ, 0x1f, R209 ;  /* 0x0000001fff057819 */ /* 0x000fe400000114d1 */
[----:B------:R-:W-:Y:S01]  /*12230*/  @!P1 LEA R24, P5, R209, R14, 0x1 ;  /* 0x0000000ed1189211 */ /* 0x000fe200078a08ff */
[----:B------:R3:W-:Y:S01]  /*12240*/  @!P3 ST.E.128 desc[UR40][R10.64], RZ ;  /* 0x000000ff0a00b985 */ /* 0x0007e2000c101d28 */
[----:B------:R-:W-:-:S02]  /*12250*/  @!P2 LEA.HI.X R13, R210, R0, R15, 0x1, P4 ;  /* 0x00000000d20da211 */ /* 0x000fc400020f0c0f */
[----:B------:R-:W-:Y:S02]  /*12260*/  @!P0 LEA R14, P4, R9, R14, 0x1 ;  /* 0x0000000e090e8211 */ /* 0x000fe400078808ff */
[-C--:B------:R-:W-:Y:S01]  /*12270*/  @!P1 LEA.HI.X R25, R209, R0.reuse, R5, 0x1, P5 ;  /* 0x00000000d1199211 */ /* 0x080fe200028f0c05 */
[----:B------:R3:W-:Y:S01]  /*12280*/  @!P2 ST.E.128 desc[UR40][R12.64], RZ ;  /* 0x000000ff0c00a985 */ /* 0x0007e2000c101d28 */
[----:B------:R-:W-:-:S03]  /*12290*/  @!P0 LEA.HI.X R15, R9, R0, R6, 0x1, P4 ;  /* 0x00000000090f8211 */ /* 0x000fc600020f0c06 */
[----:B------:R3:W-:Y:S04]  /*122a0*/  @!P1 ST.E.128 desc[UR40][R24.64], RZ ;  /* 0x000000ff18009985 */ /* 0x0007e8000c101d28 */
[----:B------:R3:W-:Y:S02]  /*122b0*/  @!P0 ST.E.128 desc[UR40][R14.64], RZ ;  /* 0x000000ff0e008985 */ /* 0x0007e4000c101d28 */
.L_x_744:
[----:B------:R-:W-:Y:S05]  /*122c0*/  BSYNC B1 ;  /* 0x0000000000017941 */ /* 0x000fea0003800000 */
.L_x_743:
[----:B------:R-:W-:-:S03]  /*122d0*/  UMOV UR4, 0xffffffff ;  /* 0xffffffff00047882 */ /* 0x000fc60000000000 */
[----:B------:R-:W-:Y:S05]  /*122e0*/  BRA.DIV UR4, `(.L_x_745) ;  /* 0x0000009204047947 */ /* 0x000fea000b800000 */
[----:B---3--:R3:W0:Y:S04]  /*122f0*/  SHFL.IDX PT, R0, R4, 0x1, 0x181f ;  /* 0x00381f0004007f89 */ /* 0x00862800000e0000 */
[----:B----4-:R3:W4:Y:S02]  /*12300*/  SHFL.IDX PT, R14, R3, 0x1, 0x181f ;  /* 0x00381f00030e7f89 */ /* 0x01072400000e0000 */
.L_x_962:
        /* <DEDUP_REMOVED lines=13> */
[----:B0-----:R-:W-:Y:S02]  /*123e0*/  @!P3 LEA.HI.X R11, R203, R0, R8, 0x1, P5 ;  /* 0x00000000cb0bb211 */ /* 0x001fe400028f0c08 */
        /* <DEDUP_REMOVED lines=10> */
.L_x_747:
[----:B------:R-:W-:Y:S05]  /*12490*/  BSYNC B1 ;  /* 0x0000000000017941 */ /* 0x000fea0003800000 */
.L_x_746:
[----:B------:R-:W-:-:S03]  /*124a0*/  UMOV UR4, 0xffffffff ;  /* 0xffffffff00047882 */ /* 0x000fc60000000000 */
[----:B------:R-:W-:Y:S05]  /*124b0*/  BRA.DIV UR4, `(.L_x_748) ;  /* 0x0000008e04d87947 */ /* 0x000fea000b800000 */
[----:B0-----:R0:W0:Y:S04]  /*124c0*/  SHFL.IDX PT, R0, R4, 0x2, 0x181f ;  /* 0x00581f0004007f89 */ /* 0x00102800000e0000 */
[----:B----4-:R4:W0:Y:S02]  /*124d0*/  SHFL.IDX PT, R14, R3, 0x2, 0x181f ;  /* 0x00581f00030e7f89 */ /* 0x01082400000e0000 */
.L_x_966:
        /* <DEDUP_REMOVED lines=11> */
[CC--:B0-----:R-:W-:Y:S02]  /*12590*/  @!P3 LEA R10, P5, R203.reuse, R14.reuse, 0x1 ;  /* 0x0000000ecb0ab211 */ /* 0x0c1fe400078a08ff */
[C---:B------:R-:W-:Y:S02]  /*125a0*/  @!P2 LEA R12, P4, R210.reuse, R14, 0x1 ;  /* 0x0000000ed20ca211 */ /* 0x040fe400078808ff */
[----:B------:R-:W-:Y:S02]  /*125b0*/  @!P3 LEA.HI.X R11, R203, R0, R8, 0x1, P5 ;  /* 0x00000000cb0bb211 */ /* 0x000fe400028f0c08 */
        /* <DEDUP_REMOVED lines=10> */
.L_x_750:
[----:B------:R-:W-:Y:S05]  /*12660*/  BSYNC B1 ;  /* 0x0000000000017941 */ /* 0x000fea0003800000 */
.L_x_749:
[----:B------:R-:W-:-:S03]  /*12670*/  UMOV UR4, 0xffffffff ;  /* 0xffffffff00047882 */ /* 0x000fc60000000000 */
[----:B------:R-:W-:Y:S05]  /*12680*/  BRA.DIV UR4, `(.L_x_751) ;  /* 0x0000008e04ac7947 */ /* 0x000fea000b800000 */
[----:B0-----:R0:W0:Y:S04]  /*12690*/  SHFL.IDX PT, R0, R4, 0x3, 0x181f ;  /* 0x00781f0004007f89 */ /* 0x00102800000e0000 */
[----:B------:R0:W0:Y:S02]  /*126a0*/  SHFL.IDX PT, R14, R3, 0x3, 0x181f ;  /* 0x00781f00030e7f89 */ /* 0x00002400000e0000 */
.L_x_970:
[----:B0--34-:R-:W-:-:S05]  /*126b0*/  VIADD R3, R7, 0x60 ;  /* 0x0000006007037836 */ /* 0x019fca0000000000 */
        /* <DEDUP_REMOVED lines=9> */
[CC--:B------:R-:W-:Y:S02]  /*12750*/  @!P3 LEA R4, P5, R203.reuse, R14.reuse, 0x1 ;  /* 0x0000000ecb04b211 */ /* 0x0c0fe400078a08ff */
        /* <DEDUP_REMOVED lines=12> */
.L_x_734:
[----:B------:R-:W-:Y:S05]  /*12820*/  BSYNC B0 ;  /* 0x0000000000007941 */ /* 0x000fea0003800000 */
.L_x_720:
[----:B------:R-:W-:Y:S02]  /*12830*/  ULDC UR4, c[0x0][0xc3c] ;  /* 0x00030f0000047ab9 */ /* 0x000fe40000000800 */
[----:B--2---:R-:W-:-:S13]  /*12840*/  ISETP.GE.AND P0, PT, R155, UR4, PT ;  /* 0x000000049b007c0c */ /* 0x004fda000bf06270 */
[----:B------:R-:W-:Y:S05]  /*12850*/  @!P0 BRA `(.L_x_752) ;  /* 0xfffffee800d48947 */ /* 0x000fea000383ffff */
[----:B------:R-:W-:Y:S05]  /*12860*/  BRA `(.L_x_606) ;  /* 0x0000007c00107947 */ /* 0x000fea0003800000 */
.L_x_604:
[----:B------:R-:W-:-:S08]  /*12870*/  NOP ;  /* 0x0000000000007918 */ /* 0x000fd00000000000 */
[----:B------:R-:W0:-:S00]  /*12880*/  USETMAXREG.DEALLOC.CTAPOOL 0x18 ;  /* 0x00000018000079c8 */ /* 0x000e0000080e0500 */
[----:B0-----:R-:W2:Y:S01]  /*12890*/  LDL.LU R2, [R1+0x1c] ;  /* 0x00001c0001027983 */ /* 0x001ea20000300800 */
[----:B------:R-:W-:Y:S01]  /*128a0*/  LOP3.LUT R0, R0, 0x3, RZ, 0xc0, !PT ;  /* 0x0000000300007812 */ /* 0x000fe200078ec0ff */
[----:B------:R-:W-:-:S05]  /*128b0*/  IMAD.MOV.U32 R7, RZ, RZ, RZ ;  /* 0x000000ffff077224 */ /* 0x000fca00078e00ff */
[----:B------:R-:W0:Y:S02]  /*128c0*/  SHFL.IDX PT, R0, R0, RZ, 0x1f ;  /* 0x00001fff00007589 */ /* 0x000e2400000e0000 */
[----:B0-----:R-:W-:Y:S02]  /*128d0*/  ISETP.NE.AND P0, PT, R0, RZ, PT ;  /* 0x000000ff0000720c */ /* 0x001fe40003f05270 */
[----:B--2---:R-:W-:-:S11]  /*128e0*/  LOP3.LUT R2, R2, 0xfffffffd, RZ, 0xc0, !PT ;  /* 0xfffffffd02027812 */ /* 0x004fd600078ec0ff */
[----:B------:R-:W-:-:S05]  /*128f0*/  @P0 LOP3.LUT R2, R2, 0x2, RZ, 0xfc, !PT ;  /* 0x0000000202020812 */ /* 0x000fca00078efcff */
[----:B------:R0:W-:Y:S01]  /*12900*/  STL [R1+0x1c], R2 ;  /* 0x00001c0201007387 */ /* 0x0001e20000100800 */
        /* <DEDUP_REMOVED lines=10> */
.L_x_753:
[----:B------:R-:W-:Y:S01]  /*129b0*/  LOP3.LUT R0, R6, 0x1f, RZ, 0xc0, !PT ;  /* 0x0000001f06007812 */ /* 0x000fe200078ec0ff */
[----:B------:R-:W-:Y:S01]  /*129c0*/  ULDC UR4, c[0x0][0xc3c] ;  /* 0x00030f0000047ab9 */ /* 0x000fe20000000800 */
[----:B------:R-:W-:Y:S01]  /*129d0*/  IMAD.MOV.U32 R10, RZ, RZ, RZ ;  /* 0x000000ffff0a7224 */ /* 0x000fe200078e00ff */
[----:B------:R-:W1:Y:S01]  /*129e0*/  S2UR UR6, SR_CTAID.X ;  /* 0x00000000000679c3 */ /* 0x000e620000002500 */
[----:B------:R-:W-:Y:S01]  /*129f0*/  ISETP.NE.AND P0, PT, R0, 0x1f, PT ;  /* 0x0000001f0000780c */ /* 0x000fe20003f05270 */
[----:B------:R-:W-:-:S03]  /*12a00*/  ULDC UR5, c[0x0][0xc38] ;  /* 0x00030e0000057ab9 */ /* 0x000fc60000000800 */
[----:B------:R-:W-:-:S13]  /*12a10*/  ISETP.GE.OR P1, PT, R0, UR4, !P0 ;  /* 0x0000000400007c0c */ /* 0x000fda000c726670 */
[----:B0-----:R-:W0:Y:S08]  /*12a20*/  @!P1 LDC.64 R2, c[0x0][0xc80] ;  /* 0x00032000ff029b82 */ /* 0x001e300000000a00 */
[----:B------:R-:W2:Y:S01]  /*12a30*/  @!P1 LDC.64 R4, c[0x0][0xc78] ;  /* 0x00031e00ff049b82 */ /* 0x000ea20000000a00 */
[----:B0-----:R-:W-:-:S05]  /*12a40*/  @!P1 IMAD.WIDE.U32 R2, R0, 0x4, R2 ;  /* 0x0000000400029825 */ /* 0x001fca00078e0002 */
        /* <DEDUP_REMOVED lines=27> */
[----:B------:R-:W-:Y:S01]  /*12c00*/  IMAD.MOV.U32 R11, RZ, RZ, R8 ;  /* 0x000000ffff0b7224 */ /* 0x000fe200078e0008 */
[----:B-1----:R-:W-:-:S13]  /*12c10*/  ISETP.GT.AND P6, PT, R8, UR6, PT ;  /* 0x0000000608007c0c */ /* 0x002fda000bfc4270 */
[----:B------:R-:W-:Y:S05]  /*12c20*/  @P6 BRA `(.L_x_755) ;  /* 0x0000000000a46947 */ /* 0x000fea0003800000 */
[----:B------:R-:W-:Y:S01]  /*12c30*/  IMAD.MOV.U32 R8, RZ, RZ, R11 ;  /* 0x000000ffff087224 */ /* 0x000fe200078e000b */
[----:B------:R-:W-:Y:S01]  /*12c40*/  UMOV UR4, URZ ;  /* 0x0000003f00047c82 */ /* 0x000fe20008000000 */
[----:B------:R-:W-:-:S05]  /*12c50*/  ULDC UR5, c[0x0][0xc38] ;  /* 0x00030e0000057ab9 */ /* 0x000fca0000000800 */
.L_x_757:
        /* <DEDUP_REMOVED lines=34> */
[----:B0-----:R-:W-:-:S05]  /*12e80*/  IMAD R11, R4, UR5, RZ ;  /* 0x00000005040b7c24 */ /* 0x001fca000f8e02ff */
[----:B------:R-:W-:-:S04]  /*12e90*/  IADD3 R8, R11, R8, RZ ;  /* 0x000000080b087210 */ /* 0x000fc80007ffe0ff */
[----:B------:R-:W-:-:S13]  /*12ea0*/  ISETP.GT.AND P6, PT, R8, UR6, PT ;  /* 0x0000000608007c0c */ /* 0x000fda000bfc4270 */
[----:B------:R-:W-:Y:S05]  /*12eb0*/  @!P6 BRA `(.L_x_757) ;  /* 0xfffffffc0068e947 */ /* 0x000fea000383ffff */
.L_x_755:
        /* <DEDUP_REMOVED lines=20> */
.L_x_758:
        /* <DEDUP_REMOVED lines=48> */
[----:B------:R-:W-:Y:S01]  /*13300*/  IMAD R3, R11, 0x10000, R2 ;  /* 0x000100000b037824 */ /* 0x000fe200078e0202 */
[----:B------:R-:W-:Y:S02]  /*13310*/  IADD3 R2, R4, UR4, RZ ;  /* 0x0000000404027c10 */ /* 0x000fe4000fffe0ff */
[----:B------:R1:W-:Y:S04]  /*13320*/  STL [R1+0x4], R5 ;  /* 0x0000040501007387 */ /* 0x0003e80000100800 */
[----:B------:R1:W-:Y:S04]  /*13330*/  STL [R1+0xc], R2 ;  /* 0x00000c0201007387 */ /* 0x0003e80000100800 */
[----:B------:R1:W-:Y:S01]  /*13340*/  STL [R1+0x8], R3 ;  /* 0x0000080301007387 */ /* 0x0003e20000100800 */
[----:B------:R-:W-:Y:S05]  /*13350*/  BRA `(.L_x_759) ;  /* 0x0000000000107947 */ /* 0x000fea0003800000 */
.L_x_756:
[----:B------:R-:W-:Y:S01]  /*13360*/  IMAD.U32 R2, RZ, RZ, UR6 ;  /* 0x00000006ff027e24 */ /* 0x000fe2000f8e00ff */
[----:B------:R0:W-:Y:S04]  /*13370*/  STL [R1+0x4], RZ ;  /* 0x000004ff01007387 */ /* 0x0001e80000100800 */
[----:B------:R0:W-:Y:S04]  /*13380*/  STL [R1+0x8], RZ ;  /* 0x000008ff01007387 */ /* 0x0001e80000100800 */
[----:B------:R0:W-:Y:S02]  /*13390*/  STL [R1], R2 ;  /* 0x0000000201007387 */ /* 0x0001e40000100800 */
.L_x_759:
[----:B------:R-:W2:Y:S04]  /*133a0*/  LDL R8, [R1] ;  /* 0x0000000001087983 */ /* 0x000ea80000100800 */
[----:B------:R-:W2:Y:S04]  /*133b0*/  LDL R9, [R1+0x4] ;  /* 0x0000040001097983 */ /* 0x000ea80000100800 */
[----:B------:R-:W2:Y:S04]  /*133c0*/  LDL R10, [R1+0x8] ;  /* 0x00000800010a7983 */ /* 0x000ea80000100800 */
[----:B------:R-:W2:Y:S01]  /*133d0*/  LDL R11, [R1+0xc] ;  /* 0x00000c00010b7983 */ /* 0x000ea20000100800 */
[----:B------:R-:W-:-:S13]  /*133e0*/  ISETP.NE.AND P0, PT, R0, RZ, PT ;  /* 0x000000ff0000720c */ /* 0x000fda0003f05270 */
[----:B-1----:R-:W1:Y:S01]  /*133f0*/  @!P0 S2R R3, SR_CgaCtaId ;  /* 0x0000000000038919 */ /* 0x002e620000008800 */
[----:B------:R-:W-:-:S04]  /*13400*/  @!P0 MOV R0, 0x400 ;  /* 0x0000040000008802 */ /* 0x000fc80000000f00 */
[----:B-1----:R-:W-:-:S05]  /*13410*/  @!P0 LEA R0, R3, R0, 0x18 ;  /* 0x0000000003008211 */ /* 0x002fca00078ec0ff */
[----:B--2---:R1:W-:Y:S01]  /*13420*/  @!P0 STS.128 [R0+0x228d0], R8 ;  /* 0x0228d00800008388 */ /* 0x0043e20000000c00 */
[----:B------:R-:W-:Y:S06]  /*13430*/  BAR.ARV 0x5, 0x180 ;  /* 0x0146000000007b1d */ /* 0x000fec0000002000 */
.L_x_754:
[----:B-1----:R-:W3:Y:S01]  /*13440*/  LDL R0, [R1+0xc] ;  /* 0x00000c0001007983 */ /* 0x002ee20000100800 */
[----:B------:R-:W-:Y:S01]  /*13450*/  ULDC UR4, c[0x0][0xc3c] ;  /* 0x00030f0000047ab9 */ /* 0x000fe20000000800 */
[----:B------:R-:W-:Y:S01]  /*13460*/  IMAD.MOV.U32 R19, RZ, RZ, RZ ;  /* 0x000000ffff137224 */ /* 0x000fe200078e00ff */
[----:B---3--:R-:W-:Y:S01]  /*13470*/  ISETP.GE.AND P0, PT, R0, UR4, PT ;  /* 0x0000000400007c0c */ /* 0x008fe2000bf06270 */
[----:B------:R-:W-:-:S05]  /*13480*/  IMAD.MOV.U32 R0, RZ, RZ, 0x1 ;  /* 0x00000001ff007424 */ /* 0x000fca00078e00ff */
[----:B------:R1:W-:Y:S04]  /*13490*/  STL [R1+0x14], R0 ;  /* 0x0000140001007387 */ /* 0x0003e80000100800 */
[----:B------:R1:W-:Y:S03]  /*134a0*/  STL [R1+0x54], RZ ;  /* 0x000054ff01007387 */ /* 0x0003e60000100800 */
[----:B------:R-:W-:Y:S05]  /*134b0*/  @P0 BRA `(.L_x_760) ;  /* 0x0000006c001c0947 */ /* 0x000fea0003800000 */
[----:B------:R-:W3:Y:S01]  /*134c0*/  S2UR UR5, SR_CgaCtaId ;  /* 0x00000000000579c3 */ /* 0x000ee20000008800 */
[C---:B-1----:R-:W-:Y:S01]  /*134d0*/  IMAD.SHL.U32 R0, R6.reuse, 0x8, RZ ;  /* 0x0000000806007824 */ /* 0x042fe200078e00ff */
[----:B------:R-:W-:Y:S01]  /*134e0*/  LOP3.LUT R4, R6, 0x7f, RZ, 0xc0, !PT ;  /* 0x0000007f06047812 */ /* 0x000fe200078ec0ff */
[----:B------:R-:W-:Y:S01]  /*134f0*/  UMOV UR4, 0x400 ;  /* 0x0000040000047882 */ /* 0x000fe20000000000 */
[----:B------:R-:W-:Y:S01]  /*13500*/  BSSY B8, `(.L_x_760) ;  /* 0x00006c2000087945 */ /* 0x000fe20003800000 */
[----:B------:R-:W-:Y:S01]  /*13510*/  IMAD.MOV.U32 R19, RZ, RZ, RZ ;  /* 0x000000ffff137224 */ /* 0x000fe200078e00ff */
[----:B------:R-:W-:Y:S01]  /*13520*/  LOP3.LUT R3, R0, 0x1f8, RZ, 0xc0, !PT ;  /* 0x000001f800037812 */ /* 0x000fe200078ec0ff */
[----:B0-----:R-:W-:Y:S01]  /*13530*/  IMAD.SHL.U32 R2, R4, 0x8, RZ ;  /* 0x0000000804027824 */ /* 0x001fe200078e00ff */
[----:B------:R-:W-:Y:S01]  /*13540*/  ULDC.64 UR38, c[0x0][0x198] ;  /* 0x0000660000267ab9 */ /* 0x000fe20000000a00 */
[----:B------:R-:W-:Y:S01]  /*13550*/  IMAD.MOV.U32 R0, RZ, RZ, 0x1 ;  /* 0x00000001ff007424 */ /* 0x000fe200078e00ff */
[----:B------:R-:W-:Y:S01]  /*13560*/  LOP3.LUT R3, R3, 0x38, R6, 0x78, !PT ;  /* 0x0000003803037812 */ /* 0x000fe200078e7806 */
[----:B------:R-:W-:Y:S01]  /*13570*/  IMAD.SHL.U32 R6, R6, 0x10, RZ ;  /* 0x0000001006067824 */ /* 0x000fe200078e00ff */
[----:B------:R-:W-:-:S02]  /*13580*/  ULDC UR37, c[0x0][0xc] ;  /* 0x0000030000257ab9 */ /* 0x000fc40000000800 */
[----:B------:R-:W-:Y:S02]  /*13590*/  LOP3.LUT R3, R3, 0x200, R2, 0xf8, !PT ;  /* 0x0000020003037812 */ /* 0x000fe400078ef802 */
[----:B------:R-:W-:-:S04]  /*135a0*/  SHF.R.U32.HI R2, RZ, 0x3, R4 ;  /* 0x00000003ff027819 */ /* 0x000fc80000011604 */
[----:B------:R-:W-:Y:S01]  /*135b0*/  LOP3.LUT R4, R2, 0x70, R6, 0xf8, !PT ;  /* 0x0000007002047812 */ /* 0x000fe200078ef806 */
[----:B---3--:R-:W-:-:S06]  /*135c0*/  ULEA UR4, UR5, UR4, 0x18 ;  /* 0x0000000405047291 */ /* 0x008fcc000f8ec03f */
[----:B------:R-:W-:-:S04]  /*135d0*/  IMAD.U32 R18, RZ, RZ, UR4 ;  /* 0x00000004ff127e24 */ /* 0x000fc8000f8e00ff */
[----:B------:R-:W-:-:S05]  /*135e0*/  IMAD R2, R3, 0x2, R18 ;  /* 0x0000000203027824 */ /* 0x000fca00078e0212 */
[----:B------:R0:W-:Y:S04]  /*135f0*/  STL [R1+0x34], R2 ;  /* 0x0000340201007387 */ /* 0x0001e80000100800 */
[----:B------:R0:W-:Y:S04]  /*13600*/  STL [R1+0x54], RZ ;  /* 0x000054ff01007387 */ /* 0x0001e80000100800 */
[----:B------:R0:W-:Y:S04]  /*13610*/  STL [R1+0x18], R0 ;  /* 0x0000180001007387 */ /* 0x0001e80000100800 */
[----:B------:R0:W-:Y:S04]  /*13620*/  STL [R1+0x10], RZ ;  /* 0x000010ff01007387 */ /* 0x0001e80000100800 */
[----:B------:R0:W-:Y:S02]  /*13630*/  STL [R1+0x14], R0 ;  /* 0x0000140001007387 */ /* 0x0001e40000100800 */
.L_x_902:
[----:B0--3--:R-:W3:Y:S01]  /*13640*/  LDL R0, [R1+0xc] ;  /* 0x00000c0001007983 */ /* 0x009ee20000100800 */
[----:B-1----:R-:W3:Y:S01]  /*13650*/  LDC.64 R2, c[0x0][0xc88] ;  /* 0x00032200ff027b82 */ /* 0x002ee20000000a00 */
[----:B------:R-:W-:Y:S05]  /*13660*/  YIELD ;  /* 0x0000000000007946 */ /* 0x000fea0003800000 */
[----:B------:R-:W-:Y:S01]  /*13670*/  ULDC.64 UR4, c[0x0][0xa28] ;  /* 0x00028a0000047ab9 */ /* 0x000fe20000000a00 */
[----:B--2---:R-:W-:Y:S02]  /*13680*/  CS2R R8, SRZ ;  /* 0x0000000000087805 */ /* 0x004fe4000001ff00 */
[----:B------:R-:W-:Y:S01]  /*13690*/  ISETP.NE.U32.AND P0, PT, RZ, UR4, PT ;  /* 0x00000004ff007c0c */ /* 0x000fe2000bf05070 */
[----:B------:R-:W-:Y:S01]  /*136a0*/  ULDC.64 UR10, c[0x0][0xa18] ;  /* 0x00028600000a7ab9 */ /* 0x000fe20000000a00 */
[----:B------:R-:W-:Y:S01]  /*136b0*/  ULDC.64 UR8, c[0x0][0xa10] ;  /* 0x0002840000087ab9 */ /* 0x000fe20000000a00 */
[----:B------:R-:W-:Y:S01]  /*136c0*/  ULDC.64 UR6, c[0x0][0xa08] ;  /* 0x0002820000067ab9 */ /* 0x000fe20000000a00 */
[----:B---3--:R-:W-:-:S05]  /*136d0*/  IMAD.WIDE R2, R0, 0x4, R2 ;  /* 0x0000000400027825 */ /* 0x008fca00078e0202 */
[----:B------:R-:W2:Y:S01]  /*136e0*/  LDG.E R13, desc[UR40][R2.64] ;  /* 0x00000028020d7981 */ /* 0x000ea2000c1e1900 */
[----:B------:R-:W-:Y:S02]  /*136f0*/  ISETP.NE.AND.EX P0, PT, RZ, UR5, PT, P0 ;  /* 0x00000005ff007c0c */ /* 0x000fe4000bf05300 */
        /* <DEDUP_REMOVED lines=14> */
[----:B------:R-:W-:Y:S01]  /*137e0*/  ISETP.NE.U32.AND P0, PT, RZ, UR6, PT ;  /* 0x00000006ff007c0c */ /* 0x000fe2000bf05070 */
[----:B0-----:R-:W-:Y:S01]  /*137f0*/  IMAD.MOV.U32 R0, RZ, RZ, RZ ;  /* 0x000000ffff007224 */ /* 0x001fe200078e00ff */
[----:B------:R-:W-:Y:S02]  /*13800*/  ISETP.NE.U32.AND P2, PT, RZ, UR8, PT ;  /* 0x00000008ff007c0c */ /* 0x000fe4000bf45070 */
[C---:B------:R-:W-:Y:S02]  /*13810*/  IADD3 R6, P5, R17.reuse, UR6, RZ ;  /* 0x0000000611067c10 */ /* 0x040fe4000ffbe0ff */
[----:B-1----:R-:W-:-:S02]  /*13820*/  IADD3 R2, P4, R17, UR4, RZ ;  /* 0x0000000411027c10 */ /* 0x002fc4000ff9e0ff */
[----:B------:R-:W-:Y:S02]  /*13830*/  ISETP.NE.AND.EX P3, PT, RZ, UR11, PT, P3 ;  /* 0x0000000bff007c0c */ /* 0x000fe4000bf65330 */
[C---:B------:R-:W-:Y:S02]  /*13840*/  IADD3.X R3, R14.reuse, UR5, RZ, P4, !PT ;  /* 0x000000050e037c10 */ /* 0x040fe4000a7fe4ff */
[----:B------:R-:W-:Y:S02]  /*13850*/  IADD3 R4, P4, R17, UR8, RZ ;  /* 0x0000000811047c10 */ /* 0x000fe4000ff9e0ff */
[----:B------:R-:W-:Y:S01]  /*13860*/  ISETP.NE.AND.EX P0, PT, RZ, UR7, PT, P0 ;  /* 0x00000007ff007c0c */ /* 0x000fe2000bf05300 */
[----:B------:R-:W2:Y:S01]  /*13870*/  @P1 LDG.E R9, desc[UR40][R2.64] ;  /* 0x0000002802091981 */ /* 0x000ea2000c1e1900 */
[----:B------:R-:W-:Y:S01]  /*13880*/  IADD3.X R5, R14, UR9, RZ, P4, !PT ;  /* 0x000000090e057c10 */ /* 0x000fe2000a7fe4ff */
[----:B------:R-:W-:Y:S01]  /*13890*/  ULDC UR4, c[0x0][0x288] ;  /* 0x0000a20000047ab9 */ /* 0x000fe20000000800 */
[----:B------:R-:W-:-:S02]  /*138a0*/  ISETP.NE.AND.EX P2, PT, RZ, UR9, PT, P2 ;  /* 0x00000009ff007c0c */ /* 0x000fc4000bf45320 */
[----:B------:R-:W-:Y:S02]  /*138b0*/  IADD3.X R7, R14, UR7, RZ, P5, !PT ;  /* 0x000000070e077c10 */ /* 0x000fe4000affe4ff */
[----:B------:R-:W-:-:S04]  /*138c0*/  @P3 IADD3 R10, P4, R17, UR10, RZ ;  /* 0x0000000a110a3c10 */ /* 0x000fc8000ff9e0ff */
[----:B------:R-:W-:Y:S01]  /*138d0*/  @P3 IADD3.X R11, R14, UR11, RZ, P4, !PT ;  /* 0x0000000b0e0b3c10 */ /* 0x000fe2000a7fe4ff */
[----:B------:R-:W5:Y:S04]  /*138e0*/  @P0 LDG.E R12, desc[UR40][R6.64] ;  /* 0x00000028060c0981 */ /* 0x000f68000c1e1900 */
[----:B------:R-:W5:Y:S04]  /*138f0*/  @P2 LDG.E R0, desc[UR40][R4.64] ;  /* 0x0000002804002981 */ /* 0x000f68000c1e1900 */
[----:B--2---:R0:W-:Y:S02]  /*13900*/  STL [R1+0x48], R9 ;  /* 0x0000480901007387 */ /* 0x0041e40000100800 */
[----:B0-----:R-:W-:Y:S01]  /*13910*/  IMAD.U32 R9, RZ, RZ, UR4 ;  /* 0x00000004ff097e24 */ /* 0x001fe2000f8e00ff */
[----:B------:R-:W-:-:S05]  /*13920*/  ULDC.64 UR4, c[0x0][0x418] ;  /* 0x0001060000047ab9 */ /* 0x000fca0000000a00 */
[----:B------:R0:W2:Y:S01]  /*13930*/  @P3 LDG.E R9, desc[UR40][R10.64] ;  /* 0x000000280a093981 */ /* 0x0000a2000c1e1900 */
[----:B------:R-:W-:-:S03]  /*13940*/  UISETP.NE.U32.AND UP0, UPT, UR4, URZ, UPT ;  /* 0x0000003f0400728c */ /* 0x000fc6000bf05070 */
[----:B------:R-:W-:Y:S01]  /*13950*/  ULDC UR4, c[0x0][0x424] ;  /* 0x0001090000047ab9 */ /* 0x000fe20000000800 */
[----:B------:R-:W-:-:S03]  /*13960*/  UISETP.NE.AND.EX UP0, UPT, UR5, URZ, UPT, UP0 ;  /* 0x0000003f0500728c */ /* 0x000fc6000bf05300 */
[----:B------:R-:W-:Y:S01]  /*13970*/  ULDC UR5, c[0x0][0x2f0] ;  /* 0x0000bc0000057ab9 */ /* 0x000fe20000000800 */
[----:B------:R-:W-:-:S04]  /*13980*/  USEL UR4, UR4, 0x1, UP0 ;  /* 0x0000000104047887 */ /* 0x000fc80008000000 */
[----:B------:R-:W-:-:S03]  /*13990*/  UIMAD UR4, UR4, UR5, URZ ;  /* 0x00000005040472a4 */ /* 0x000fc6000f8e023f */
[----:B------:R-:W-:Y:S02]  /*139a0*/  ULDC UR5, c[0x0][0x348] ;  /* 0x0000d20000057ab9 */ /* 0x000fe40000000800 */
[----:B0-----:R-:W-:Y:S01]  /*139b0*/  IMAD.U32 R11, RZ, RZ, UR5 ;  /* 0x00000005ff0b7e24 */ /* 0x001fe2000f8e00ff */
[----:B--2---:R0:W-:Y:S02]  /*139c0*/  STL [R1+0x58], R9 ;  /* 0x0000580901007387 */ /* 0x0041e40000100800 */
[----:B0-----:R-:W-:Y:S01]  /*139d0*/  IMAD.U32 R9, RZ, RZ, UR4 ;  /* 0x00000004ff097e24 */ /* 0x001fe2000f8e00ff */
[----:B------:R-:W-:Y:S06]  /*139e0*/  @P3 BRA `(.L_x_761) ;  /* 0x0000000000143947 */ /* 0x000fec0003800000 */
[----:B------:R-:W-:Y:S05]  /*139f0*/  @!P1 BRA `(.L_x_761) ;  /* 0x0000000000109947 */ /* 0x000fea0003800000 */
[----:B------:R-:W2:Y:S04]  /*13a00*/  LDG.E R10, desc[UR40][R2.64] ;  /* 0x00000028020a7981 */ /* 0x000ea8000c1e1900 */
[----:B------:R-:W2:Y:S02]  /*13a10*/  LDG.E R2, desc[UR40][R2.64+0x4] ;  /* 0x0000042802027981 */ /* 0x000ea4000c1e1900 */
[----:B--2---:R-:W-:-:S05]  /*13a20*/  IMAD.IADD R2, R2, 0x1, -R10 ;  /* 0x0000000102027824 */ /* 0x004fca00078e0a0a */
[----:B------:R0:W-:Y:S02]  /*13a30*/  STL [R1+0x58], R2 ;  /* 0x0000580201007387 */ /* 0x0001e40000100800 */
.L_x_761:
[----:B------:R-:W2:Y:S01]  /*13a40*/  LDL.LU R3, [R1+0x8] ;  /* 0x0000080001037983 */ /* 0x000ea20000300800 */
[----:B------:R-:W-:Y:S02]  /*13a50*/  ULDC.64 UR4, c[0x0][0xa20] ;  /* 0x0002880000047ab9 */ /* 0x000fe40000000a00 */
[----:B------:R-:W-:Y:S01]  /*13a60*/  ISETP.NE.U32.AND P1, PT, RZ, UR4, PT ;  /* 0x00000004ff007c0c */ /* 0x000fe2000bf25070 */
[----:B------:R1:W-:Y:S03]  /*13a70*/  STL [R1+0x8], R13 ;  /* 0x0000080d01007387 */ /* 0x0003e60000100800 */
[----:B------:R-:W-:Y:S02]  /*13a80*/  ISETP.NE.AND.EX P1, PT, RZ, UR5, PT, P1 ;  /* 0x00000005ff007c0c */ /* 0x000fe4000bf25310 */
[C---:B--2---:R-:W-:Y:S02]  /*13a90*/  LOP3.LUT R10, R3.reuse, 0xff000000, RZ, 0xc0, !PT ;  /* 0xff000000030a7812 */ /* 0x044fe400078ec0ff */
[----:B0-----:R-:W-:-:S02]  /*13aa0*/  LOP3.LUT R2, R3, 0xff0000, RZ, 0xc0, !PT ;  /* 0x00ff000003027812 */ /* 0x001fc400078ec0ff */
[----:B------:R-:W-:Y:S02]  /*13ab0*/  SHF.R.U32.HI R10, RZ, 0x8, R10 ;  /* 0x00000008ff0a7819 */ /* 0x000fe4000001160a */
[----:B------:R-:W-:Y:S02]  /*13ac0*/  LOP3.LUT R16, R3, 0xffff, RZ, 0xc0, !PT ;  /* 0x0000ffff03107812 */ /* 0x000fe400078ec0ff */
[----:B------:R-:W-:Y:S01]  /*13ad0*/  LEA.HI R10, R2, R10, RZ, 0x10 ;  /* 0x0000000a020a7211 */ /* 0x000fe200078f80ff */
[----:B-----5:R-:W-:-:S05]  /*13ae0*/  IMAD.IADD R2, R12, 0x1, R8 ;  /* 0x000000010c027824 */ /* 0x020fca00078e0208 */
[----:B------:R1:W-:Y:S01]  /*13af0*/  STL [R1+0x24], R2 ;  /* 0x0000240201007387 */ /* 0x0003e20000100800 */
[----:B------:R-:W-:Y:S05]  /*13b00*/  @!P1 BRA `(.L_x_762) ;  /* 0x0000000000109947 */ /* 0x000fea0003800000 */
[----:B-1----:R-:W-:-:S04]  /*13b10*/  IADD3 R2, P0, R17, UR4, RZ ;  /* 0x0000000411027c10 */ /* 0x002fc8000ff1e0ff */
[----:B------:R-:W-:-:S05]  /*13b20*/  IADD3.X R3, R14, UR5, RZ, P0, !PT ;  /* 0x000000050e037c10 */ /* 0x000fca00087fe4ff */
[----:B------:R0:W5:Y:S01]  /*13b30*/  LDG.E R9, desc[UR40][R2.64] ;  /* 0x0000002802097981 */ /* 0x000162000c1e1900 */
[----:B------:R-:W-:Y:S05]  /*13b40*/  BRA `(.L_x_763) ;  /* 0x0000000000107947 */ /* 0x000fea0003800000 */
.L_x_762:
[----:B------:R-:W-:Y:S05]  /*13b50*/  @!P0 BRA `(.L_x_763) ;  /* 0x00000000000c8947 */ /* 0x000fea0003800000 */
[----:B------:R-:W2:Y:S04]  /*13b60*/  LDG.E R9, desc[UR40][R6.64] ;  /* 0x0000002806097981 */ /* 0x000ea8000c1e1900 */
[----:B------:R-:W2:Y:S02]  /*13b70*/  LDG.E R6, desc[UR40][R6.64+0x4] ;  /* 0x0000042806067981 */ /* 0x000ea4000c1e1900 */
[----:B--2---:R-:W-:-:S07]  /*13b80*/  IMAD.IADD R9, R6, 0x1, -R9 ;  /* 0x0000000106097824 */ /* 0x004fce00078e0a09 */
.L_x_763:
[----:B01----:R-:W2:Y:S01]  /*13b90*/  @P2 LDG.E R2, desc[UR40][R4.64] ;  /* 0x0000002804022981 */ /* 0x003ea2000c1e1900 */
[----:B-----5:R-:W-:-:S03]  /*13ba0*/  IMAD.IADD R6, R9, 0x1, -R8 ;  /* 0x0000000109067824 */ /* 0x020fc600078e0a08 */
[----:B------:R-:W2:Y:S01]  /*13bb0*/  @P2 LDG.E R4, desc[UR40][R4.64+0x4] ;  /* 0x0000042804042981 */ /* 0x000ea2000c1e1900 */
[----:B------:R-:W-:Y:S01]  /*13bc0*/  LOP3.LUT R14, R10, 0xff, RZ, 0xc0, !PT ;  /* 0x000000ff0a0e7812 */ /* 0x000fe200078ec0ff */
[----:B------:R-:W-:Y:S01]  /*13bd0*/  BSSY B0, `(.L_x_764) ;  /* 0x000002a000007945 */ /* 0x000fe20003800000 */
[----:B------:R-:W-:Y:S01]  /*13be0*/  SHF.R.U32.HI R10, RZ, 0x10, R10 ;  /* 0x00000010ff0a7819 */ /* 0x000fe2000001160a */
[----:B--2---:R-:W-:-:S04]  /*13bf0*/  @P2 IMAD.IADD R11, R4, 0x1, -R2 ;  /* 0x00000001040b2824 */ /* 0x004fc800078e0a02 */
[----:B------:R-:W-:-:S04]  /*13c00*/  IMAD.IADD R3, R6, 0x1, R11 ;  /* 0x0000000106037824 */ /* 0x000fc800078e020b */
[----:B------:R-:W-:-:S04]  /*13c10*/  VIADD R2, R3, 0x5f ;  /* 0x0000005f03027836 */ /* 0x000fc80000000000 */
[----:B------:R-:W-:Y:S01]  /*13c20*/  IMAD.HI R2, R2, 0x2aaaaaab, RZ ;  /* 0x2aaaaaab02027827 */ /* 0x000fe200078e02ff */
[----:B------:R-:W-:-:S04]  /*13c30*/  ISETP.GE.AND P1, PT, R3, 0x1, PT ;  /* 0x000000010300780c */ /* 0x000fc80003f26270 */
[----:B------:R-:W-:-:S04]  /*13c40*/  SHF.R.U32.HI R3, RZ, 0x1f, R2 ;  /* 0x0000001fff037819 */ /* 0x000fc80000011602 */
[----:B------:R-:W-:-:S05]  /*13c50*/  LEA.HI.SX32 R12, R2, R3, 0x1c ;  /* 0x00000003020c7211 */ /* 0x000fca00078fe2ff */
[----:B------:R0:W-:Y:S04]  /*13c60*/  STL [R1+0x38], R12 ;  /* 0x0000380c01007387 */ /* 0x0001e80000100800 */
[----:B------:R0:W-:Y:S01]  /*13c70*/  STL [R1+0x5c], R14 ;  /* 0x00005c0e01007387 */ /* 0x0001e20000100800 */
[----:B------:R-:W-:Y:S01]  /*13c80*/  MOV R4, RZ ;  /* 0x000000ff00047202 */ /* 0x000fe20000000f00 */
[----:B------:R-:W-:Y:S06]  /*13c90*/  @!P1 BRA `(.L_x_765) ;  /* 0x0000000000749947 */ /* 0x000fec0003800000 */
[----:B------:R-:W-:Y:S01]  /*13ca0*/  ISETP.NE.AND P0, PT, R10, RZ, PT ;  /* 0x000000ff0a00720c */ /* 0x000fe20003f05270 */
[----:B------:R-:W-:-:S03]  /*13cb0*/  ULDC UR4, c[0x0][0x9f0] ;  /* 0x00027c0000047ab9 */ /* 0x000fc60000000800 */
[----:B------:R-:W-:-:S04]  /*13cc0*/  SEL R2, R10, UR4, P0 ;  /* 0x000000040a027c07 */ /* 0x000fc80008000000 */
[----:B------:R-:W-:Y:S02]  /*13cd0*/  IABS R3, R2 ;  /* 0x0000000200037213 */ /* 0x000fe40000000000 */
[----:B------:R-:W-:Y:S02]  /*13ce0*/  IADD3 R7, R2, -0x1, R12 ;  /* 0xffffffff02077810 */ /* 0x000fe40007ffe00c */
[----:B------:R-:W1:Y:S08]  /*13cf0*/  I2F.RP R4, R3 ;  /* 0x0000000300047306 */ /* 0x000e700000209400 */
[----:B-1----:R-:W1:Y:S02]  /*13d00*/  MUFU.RCP R4, R4 ;  /* 0x0000000400047308 */ /* 0x002e640000001000 */
[----:B-1----:R-:W-:-:S06]  /*13d10*/  VIADD R4, R4, 0xffffffe ;  /* 0x0ffffffe04047836 */ /* 0x002fcc0000000000 */
[----:B------:R1:W2:Y:S02]  /*13d20*/  F2I.FTZ.U32.TRUNC.NTZ R5, R4 ;  /* 0x0000000400057305 */ /* 0x0002a4000021f000 */
[----:B-1----:R-:W-:-:S04]  /*13d30*/  LOP3.LUT R4, R7, R2, RZ, 0x3c, !PT ;  /* 0x0000000207047212 */ /* 0x002fc800078e3cff */
[----:B------:R-:W-:Y:S01]  /*13d40*/  ISETP.GE.AND P4, PT, R4, RZ, PT ;  /* 0x000000ff0400720c */ /* 0x000fe20003f86270 */
[----:B--2---:R-:W-:-:S04]  /*13d50*/  IMAD.MOV R4, RZ, RZ, -R5 ;  /* 0x000000ffff047224 */ /* 0x004fc800078e0a05 */
[----:B------:R-:W-:Y:S02]  /*13d60*/  IMAD R8, R4, R3, RZ ;  /* 0x0000000304087224 */ /* 0x000fe400078e02ff */
[----:B------:R-:W-:-:S04]  /*13d70*/  IMAD.MOV.U32 R4, RZ, RZ, RZ ;  /* 0x000000ffff047224 */ /* 0x000fc800078e00ff */
[----:B------:R-:W-:Y:S01]  /*13d80*/  IMAD.HI.U32 R8, R5, R8, R4 ;  /* 0x0000000805087227 */ /* 0x000fe200078e0004 */
[----:B------:R-:W-:Y:S02]  /*13d90*/  IABS R4, R2 ;  /* 0x0000000200047213 */ /* 0x000fe40000000000 */
[----:B------:R-:W-:-:S03]  /*13da0*/  IABS R5, R7 ;  /* 0x0000000700057213 */ /* 0x000fc60000000000 */
[----:B------:R-:W-:-:S04]  /*13db0*/  IMAD.MOV R4, RZ, RZ, -R4 ;  /* 0x000000ffff047224 */ /* 0x000fc800078e0a04 */
[----:B------:R-:W-:Y:S02]  /*13dc0*/  IMAD.MOV.U32 R7, RZ, RZ, R4 ;  /* 0x000000ffff077224 */ /* 0x000fe400078e0004 */
        /* <DEDUP_REMOVED lines=9> */
[----:B------:R-:W-:-:S07]  /*13e60*/  @!P3 LOP3.LUT R4, RZ, R2, RZ, 0x33, !PT ;  /* 0x00000002ff04b212 */ /* 0x000fce00078e33ff */
.L_x_765:
[----:B------:R-:W-:Y:S05]  /*13e70*/  BSYNC B0 ;  /* 0x0000000000007941 */ /* 0x000fea0003800000 */
.L_x_764:
[-C--:B------:R-:W-:Y:S01]  /*13e80*/  IMAD R2, R14, R4.reuse, RZ ;  /* 0x000000040e027224 */ /* 0x080fe200078e02ff */
[----:B------:R-:W-:Y:S04]  /*13e90*/  BSSY B0, `(.L_x_766) ;  /* 0x0000141000007945 */ /* 0x000fe80003800000 */
[C---:B------:R-:W-:Y:S01]  /*13ea0*/  VIADDMNMX R4, R2.reuse, R4, R12, PT ;  /* 0x0000000402047246 */ /* 0x040fe2000380010c */
[----:B------:R-:W-:-:S04]  /*13eb0*/  IMAD R2, R2, 0x60, -R6 ;  /* 0x0000006002027824 */ /* 0x000fc800078e0a06 */
[----:B------:R-:W-:Y:S01]  /*13ec0*/  IMAD R6, R4, 0x60, -R6 ;  /* 0x0000006004067824 */ /* 0x000fe200078e0a06 */
[----:B------:R-:W-:-:S04]  /*13ed0*/  VIMNMX R2, RZ, R2, !PT ;  /* 0x00000002ff027248 */ /* 0x000fc80007fe0100 */
[----:B------:R-:W-:-:S04]  /*13ee0*/  VIMNMX R11, R6, R11, PT ;  /* 0x0000000b060b7248 */ /* 0x000fc80003fe0100 */
[----:B------:R-:W-:Y:S01]  /*13ef0*/  ISETP.GT.AND P0, PT, R11, R2, PT ;  /* 0x000000020b00720c */ /* 0x000fe20003f04270 */
[----:B------:R-:W-:-:S05]  /*13f00*/  IMAD.WIDE.U32 R2, R2, -0x55555555, RZ ;  /* 0xaaaaaaab02027825 */ /* 0x000fca00078e00ff */
[----:B------:R-:W-:-:S05]  /*13f10*/  SHF.R.U32.HI R3, RZ, 0x6, R3 ;  /* 0x00000006ff037819 */ /* 0x000fca0000011603 */
[----:B------:R-:W-:Y:S02]  /*13f20*/  IMAD.MOV.U32 R8, RZ, RZ, R3 ;  /* 0x000000ffff087224 */ /* 0x000fe400078e0003 */
[----:B------:R-:W-:-:S04]  /*13f30*/  @P0 VIADD R11, R11, 0x5f ;  /* 0x0000005f0b0b0836 */ /* 0x000fc80000000000 */
[----:B------:R-:W-:-:S05]  /*13f40*/  @P0 IMAD.HI R2, R11, 0x2aaaaaab, RZ ;  /* 0x2aaaaaab0b020827 */ /* 0x000fca00078e02ff */
[----:B------:R-:W-:-:S04]  /*13f50*/  @P0 SHF.R.U32.HI R4, RZ, 0x1f, R2 ;  /* 0x0000001fff040819 */ /* 0x000fc80000011602 */
[----:B------:R-:W-:Y:S02]  /*13f60*/  @P0 LEA.HI.SX32 R8, R2, R4, 0x1c ;  /* 0x0000000402080211 */ /* 0x000fe400078fe2ff */
[----:B------:R-:W-:Y:S02]  /*13f70*/  PLOP3.LUT P0, PT, PT, PT, PT, 0x80, 0x0 ;  /* 0x000000000000781c */ /* 0x000fe40003f0f070 */
[----:B------:R-:W-:-:S13]  /*13f80*/  ISETP.GT.AND P3, PT, R8, R3, PT ;  /* 0x000000030800720c */ /* 0x000fda0003f64270 */
[----:B------:R-:W-:Y:S05]  /*13f90*/  @!P3 BRA `(.L_x_767) ;  /* 0x0000001000c0b947 */ /* 0x000fea0003800000 */
[----:B------:R-:W-:Y:S01]  /*13fa0*/  UMOV UR4, 0xffffffff ;  /* 0xffffffff00047882 */ /* 0x000fe20000000000 */
[----:B------:R-:W-:Y:S02]  /*13fb0*/  SEL R2, R13, RZ, !P2 ;  /* 0x000000ff0d027207 */ /* 0x000fe40005000000 */
[----:B------:R-:W-:Y:S05]  /*13fc0*/  BRA.DIV UR4, `(.L_x_768) ;  /* 0x0000007604a47947 */ /* 0x000fea000b800000 */
[----:B------:R-:W1:Y:S02]  /*13fd0*/  S2R R4, SR_TID.X ;  /* 0x0000000000047919 */ /* 0x000e640000002100 */
[----:B-1----:R-:W-:-:S04]  /*13fe0*/  SHF.R.U32.HI R4, RZ, 0x5, R4 ;  /* 0x00000005ff047819 */ /* 0x002fc80000011604 */
[----:B------:R-:W-:-:S05]  /*13ff0*/  LOP3.LUT R4, R4, 0x3, RZ, 0xc0, !PT ;  /* 0x0000000304047812 */ /* 0x000fca00078ec0ff */
[----:B0-----:R0:W1:Y:S02]  /*14000*/  SHFL.IDX PT, R14, R4, RZ, 0x1f ;  /* 0x00001fff040e7589 */ /* 0x00106400000e0000 */
.L_x_973:
[----:B-1----:R-:W-:Y:S02]  /*14010*/  ISETP.NE.AND P0, PT, R14, RZ, PT ;  /* 0x000000ff0e00720c */ /* 0x002fe40003f05270 */
[----:B------:R-:W-:-:S11]  /*14020*/  PLOP3.LUT P6, PT, PT, PT, PT, 0x8, 0x0 ;  /* 0x000000000000781c */ /* 0x000fd60003fce170 */
[----:B------:R-:W-:Y:S05]  /*14030*/  @P0 BRA `(.L_x_769) ;  /* 0x00000000000c0947 */ /* 0x000fea0003800000 */
[----:B------:R-:W-:-:S03]  /*14040*/  UMOV UR4, 0xffffffff ;  /* 0xffffffff00047882 */ /* 0x000fc60000000000 */
[----:B------:R-:W-:Y:S05]  /*14050*/  BRA.DIV UR4, `(.L_x_770) ;  /* 0x0000007604b47947 */ /* 0x000fea000b800000 */
[----:B------:R-:W-:-:S13]  /*14060*/  ELECT P6, URZ, PT ;  /* 0x00000000003f782f */ /* 0x000fda00038c0000 */
.L_x_769:
[----:B0-----:R-:W2:Y:S01]  /*14070*/  LDL R4, [R1+0x54] ;  /* 0x0000540001047983 */ /* 0x001ea20000100800 */
[----:B------:R-:W-:Y:S01]  /*14080*/  BSSY B1, `(.L_x_771) ;  /* 0x0000008000017945 */ /* 0x000fe20003800000 */
[----:B--2---:R-:W-:-:S05]  /*14090*/  VIADD R4, R4, 0x1 ;  /* 0x0000000104047836 */ /* 0x004fca0000000000 */
[----:B------:R-:W-:-:S04]  /*140a0*/  LEA.HI R5, R4, R4, RZ, 0x1 ;  /* 0x0000000404057211 */ /* 0x000fc800078f08ff */
[----:B------:R-:W-:-:S05]  /*140b0*/  LOP3.LUT R5, R5, 0xfffffffe, RZ, 0xc0, !PT ;  /* 0xfffffffe05057812 */ /* 0x000fca00078ec0ff */
[----:B------:R-:W-:-:S05]  /*140c0*/  IMAD.IADD R4, R4, 0x1, -R5 ;  /* 0x0000000104047824 */ /* 0x000fca00078e0a05 */
[----:B------:R-:W-:-:S04]  /*140d0*/  SHF.L.U32 R4, R4, 0x1f, RZ ;  /* 0x0000001f04047819 */ /* 0x000fc800000006ff */
[----:B------:R-:W0:Y:S02]  /*140e0*/  SYNCS.PHASECHK.TRANS64.TRYWAIT P0, [R18+URZ+0x22820], R4 ;  /* 0x02282004120075a7 */ /* 0x000e24000800017f */
[----:B0-----:R-:W-:Y:S05]  /*140f0*/  @!P0 BRA `(.L_x_772) ;  /* 0x0000007400ac8947 */ /* 0x001fea0003800000 */
.L_x_976:
[----:B------:R-:W-:Y:S05]  /*14100*/  BSYNC B1 ;  /* 0x0000000000017941 */ /* 0x000fea0003800000 */
.L_x_771:
[----:B------:R-:W-:Y:S04]  /*14110*/  BSSY B1, `(.L_x_773) ;  /* 0x000007f000017945 */ /* 0x000fe80003800000 */
[----:B------:R-:W-:Y:S05]  /*14120*/  @!P6 BRA `(.L_x_774) ;  /* 0x0000000400f4e947 */ /* 0x000fea0003800000 */
[----:B------:R-:W0:Y:S04]  /*14130*/  LDL R7, [R1+0x10] ;  /* 0x0000100001077983 */ /* 0x000e280000100800 */
[----:B------:R-:W2:Y:S01]  /*14140*/  LDL R6, [R1+0x18] ;  /* 0x0000180001067983 */ /* 0x000ea20000100800 */
[----:B------:R-:W-:Y:S01]  /*14150*/  BSSY B2, `(.L_x_775) ;  /* 0x0000008000027945 */ /* 0x000fe20003800000 */
[----:B------:R-:W1:Y:S02]  /*14160*/  S2R R5, SR_TID.X ;  /* 0x0000000000057919 */ /* 0x000e640000002100 */
[----:B-1----:R-:W-:-:S04]  /*14170*/  LOP3.LUT R5, R5, 0x7f, RZ, 0xc0, !PT ;  /* 0x0000007f05057812 */ /* 0x002fc800078ec0ff */
[----:B------:R-:W-:Y:S01]  /*14180*/  ISETP.NE.AND P2, PT, R5, RZ, PT ;  /* 0x000000ff0500720c */ /* 0x000fe20003f45270 */
[----:B0-----:R-:W-:Y:S01]  /*14190*/  IMAD R4, R7, 0x8, R18 ;  /* 0x0000000807047824 */ /* 0x001fe200078e0212 */
[----:B--2---:R-:W-:-:S04]  /*141a0*/  SHF.L.U32 R9, R6, 0x1f, RZ ;  /* 0x0000001f06097819 */ /* 0x004fc800000006ff */
[----:B------:R-:W0:Y:S02]  /*141b0*/  SYNCS.PHASECHK.TRANS64.TRYWAIT P0, [R4+URZ+0x228a0], R9 ;  /* 0x0228a009040075a7 */ /* 0x000e24000800017f */
[----:B0-----:R-:W-:Y:S05]  /*141c0*/  @!P0 BRA `(.L_x_776) ;  /* 0x00000074008c8947 */ /* 0x001fea0003800000 */
.L_x_977:
[----:B------:R-:W-:Y:S05]  /*141d0*/  BSYNC B2 ;  /* 0x0000000000027941 */ /* 0x000fea0003800000 */
.L_x_775:
[----:B------:R-:W-:Y:S04]  /*141e0*/  BSSY B2, `(.L_x_777) ;  /* 0x0000009000027945 */ /* 0x000fe80003800000 */
[----:B------:R-:W-:Y:S05]  /*141f0*/  @P2 BRA `(.L_x_778) ;  /* 0x00000000001c2947 */ /* 0x000fea0003800000 */
[----:B------:R-:W1:Y:S01]  /*14200*/  S2R R6, SR_TID.X ;  /* 0x0000000000067919 */ /* 0x000e620000002100 */
[----:B------:R-:W-:-:S04]  /*14210*/  IMAD.MOV.U32 R5, RZ, RZ, 0x3000 ;  /* 0x00003000ff057424 */ /* 0x000fc800078e00ff */
[----:B------:R2:W-:Y:S01]  /*14220*/  SYNCS.ARRIVE.TRANS64 RZ, [R4+URZ+0x22890], R5 ;  /* 0x0228900504ff79a7 */ /* 0x0005e2000800003f */
[----:B-1----:R-:W-:-:S04]  /*14230*/  LOP3.LUT R6, R6, 0x1f, RZ, 0xc0, !PT ;  /* 0x0000001f06067812 */ /* 0x002fc800078ec0ff */
[----:B------:R-:W-:-:S13]  /*14240*/  ISETP.NE.AND P0, PT, R6, RZ, PT ;  /* 0x000000ff0600720c */ /* 0x000fda0003f05270 */
[----:B--2---:R-:W-:Y:S05]  /*14250*/  @!P0 BRA `(.L_x_778) ;  /* 0x0000000000048947 */ /* 0x004fea0003800000 */
[----:B------:R-:W-:Y:S01]  /*14260*/  BPT.TRAP 0x1 ;  /* 0x000000040000795c */ /* 0x000fe20000300000 */
.L_x_778:
[----:B------:R-:W-:Y:S05]  /*14270*/  BSYNC B2 ;  /* 0x0000000000027941 */ /* 0x000fea0003800000 */
.L_x_777:
[----:B------:R-:W2:Y:S01]  /*14280*/  LDL R6, [R1+0x10] ;  /* 0x0000100001067983 */ /* 0x000ea20000100800 */
[----:B------:R-:W-:Y:S01]  /*14290*/  IMAD.MOV.U32 R11, RZ, RZ, RZ ;  /* 0x000000ffff0b7224 */ /* 0x000fe200078e00ff */
[----:B------:R-:W-:Y:S01]  /*142a0*/  UIADD3 UR4, UP0, UR38, 0x570, URZ ;  /* 0x0000057026047890 */ /* 0x000fe2000ff1e03f */
[----:B------:R-:W-:Y:S01]  /*142b0*/  IMAD R5, R8, 0x60, R0 ;  /* 0x0000006008057824 */ /* 0x000fe200078e0200 */
[----:B------:R-:W-:Y:S01]  /*142c0*/  PLOP3.LUT P0, PT, PT, PT, PT, 0x80, 0x0 ;  /* 0x000000000000781c */ /* 0x000fe20003f0f070 */
[----:B------:R-:W-:Y:S01]  /*142d0*/  VIADD R7, R4, 0x22890 ;  /* 0x0002289004077836 */ /* 0x000fe20000000000 */
[----:B------:R-:W-:Y:S01]  /*142e0*/  R2UR UR10, R11 ;  /* 0x000000000b0a72ca */ /* 0x000fe200000e0000 */
[----:B------:R-:W-:Y:S01]  /*142f0*/  VIADD R5, R5, 0xffffffa0 ;  /* 0xffffffa005057836 */ /* 0x000fe20000000000 */
[----:B------:R-:W-:Y:S01]  /*14300*/  UIADD3.X UR5, URZ, UR39, URZ, UP0, !UPT ;  /* 0x000000273f057290 */ /* 0x000fe200087fe43f */
[----:B------:R-:W-:Y:S01]  /*14310*/  UMOV UR6, 0x0 ;  /* 0x0000000000067882 */ /* 0x000fe20000000000 */
[----:B------:R-:W-:Y:S01]  /*14320*/  UMOV UR7, 0x12f00000 ;  /* 0x12f0000000077882 */ /* 0x000fe20000000000 */
[----:B--2---:R-:W-:-:S04]  /*14330*/  IMAD R6, R6, 0x3000, R18 ;  /* 0x0000300006067824 */ /* 0x004fc800078e0212 */
[----:B------:R-:W-:-:S07]  /*14340*/  VIADD R6, R6, 0x1c400 ;  /* 0x0001c40006067836 */ /* 0x000fce0000000000 */
.L_x_779:
        /* <DEDUP_REMOVED lines=10> */
[----:B------:R-:W1:Y:S01]  /*143f0*/  SYNCS.PHASECHK.TRANS64.TRYWAIT P0, [R4+URZ+0x228c0], R9 ;  /* 0x0228c009040075a7 */ /* 0x000e62000800017f */
[----:B------:R-:W-:Y:S04]  /*14400*/  BSSY B2, `(.L_x_780) ;  /* 0x0000002000027945 */ /* 0x000fe80003800000 */
[----:B-1----:R-:W-:Y:S05]  /*14410*/  @!P0 BRA `(.L_x_781) ;  /* 0x00000074000c8947 */ /* 0x002fea0003800000 */
.L_x_978:
[----:B------:R-:W-:Y:S05]  /*14420*/  BSYNC B2 ;  /* 0x0000000000027941 */ /* 0x000fea0003800000 */
.L_x_780:
[----:B------:R-:W-:Y:S01]  /*14430*/  BSSY B2, `(.L_x_782) ;  /* 0x000000b000027945 */ /* 0x000fe20003800000 */
[----:B------:R-:W-:Y:S02]  /*14440*/  IMAD.MOV.U32 R12, RZ, RZ, 0x0 ;  /* 0x00000000ff0c7424 */ /* 0x000fe400078e00ff */
[----:B------:R-:W-:Y:S01]  /*14450*/  IMAD.MOV.U32 R13, RZ, RZ, 0x12f00000 ;  /* 0x12f00000ff0d7424 */ /* 0x000fe200078e00ff */
[----:B------:R-:W-:Y:S06]  /*14460*/  @P2 BRA `(.L_x_783) ;  /* 0x00000000001c2947 */ /* 0x000fec0003800000 */
[----:B------:R-:W2:Y:S01]  /*14470*/  S2R R7, SR_TID.X ;  /* 0x0000000000077919 */ /* 0x000ea20000002100 */
[----:B------:R-:W-:-:S04]  /*14480*/  IMAD.MOV.U32 R6, RZ, RZ, 0xc000 ;  /* 0x0000c000ff067424 */ /* 0x000fc800078e00ff */
[----:B------:R3:W-:Y:S01]  /*14490*/  SYNCS.ARRIVE.TRANS64 RZ, [R4+URZ+0x228b0], R6 ;  /* 0x0228b00604ff79a7 */ /* 0x0007e2000800003f */
[----:B--2---:R-:W-:-:S04]  /*144a0*/  LOP3.LUT R7, R7, 0x1f, RZ, 0xc0, !PT ;  /* 0x0000001f07077812 */ /* 0x004fc800078ec0ff */
[----:B------:R-:W-:-:S13]  /*144b0*/  ISETP.NE.AND P0, PT, R7, RZ, PT ;  /* 0x000000ff0700720c */ /* 0x000fda0003f05270 */
[----:B---3--:R-:W-:Y:S05]  /*144c0*/  @!P0 BRA `(.L_x_783) ;  /* 0x0000000000048947 */ /* 0x008fea0003800000 */
[----:B------:R-:W-:Y:S01]  /*144d0*/  BPT.TRAP 0x1 ;  /* 0x000000040000795c */ /* 0x000fe20000300000 */
.L_x_783:
[----:B------:R-:W-:Y:S05]  /*144e0*/  BSYNC B2 ;  /* 0x0000000000027941 */ /* 0x000fea0003800000 */
.L_x_782:
[----:B------:R-:W2:Y:S01]  /*144f0*/  LDL R6, [R1+0x10] ;  /* 0x0000100001067983 */ /* 0x000ea20000100800 */
[----:B------:R-:W-:Y:S01]  /*14500*/  R2UR UR10, R11 ;  /* 0x000000000b0a72ca */ /* 0x000fe200000e0000 */
[----:B------:R-:W-:Y:S01]  /*14510*/  UIADD3 UR4, UP0, UR38, 0x670, URZ ;  /* 0x0000067026047890 */ /* 0x000fe2000ff1e03f */
[----:B------:R-:W-:Y:S01]  /*14520*/  R2UR UR6, R12 ;  /* 0x000000000c0672ca */ /* 0x000fe200000e0000 */
[----:B01----:R-:W-:Y:S01]  /*14530*/  VIADD R4, R4, 0x228b0 ;  /* 0x000228b004047836 */ /* 0x003fe20000000000 */
[----:B------:R-:W-:Y:S01]  /*14540*/  R2UR UR7, R13 ;  /* 0x000000000d0772ca */ /* 0x000fe200000e0000 */
[----:B------:R-:W-:Y:S01]  /*14550*/  UIADD3.X UR5, URZ, UR39, URZ, UP0, !UPT ;  /* 0x000000273f057290 */ /* 0x000fe200087fe43f */
[----:B------:R-:W-:Y:S01]  /*14560*/  PLOP3.LUT P0, PT, PT, PT, PT, 0x80, 0x0 ;  /* 0x000000000000781c */ /* 0x000fe20003f0f070 */
[----:B--2---:R-:W-:-:S05]  /*14570*/  IMAD R7, R6, 0xc000, R18 ;  /* 0x0000c00006077824 */ /* 0x004fca00078e0212 */
[----:B------:R-:W-:-:S07]  /*14580*/  IADD3 R6, R7, 0x400, RZ ;  /* 0x0000040007067810 */ /* 0x000fce0007ffe0ff */
.L_x_784:
        /* <DEDUP_REMOVED lines=15> */
.L_x_785:
        /* <DEDUP_REMOVED lines=15> */
.L_x_786:
        /* <DEDUP_REMOVED lines=15> */
.L_x_787:
        /* <DEDUP_REMOVED lines=10> */
.L_x_774:
[----:B------:R-:W-:Y:S05]  /*14900*/  BSYNC B1 ;  /* 0x0000000000017941 */ /* 0x000fea0003800000 */
.L_x_773:
[----:B------:R-:W2:Y:S04]  /*14910*/  LDL.LU R9, [R1+0x10] ;  /* 0x0000100001097983 */ /* 0x000ea80000300800 */
[----:B------:R-:W3:Y:S01]  /*14920*/  LDL.LU R7, [R1+0x18] ;  /* 0x0000180001077983 */ /* 0x000ee20000300800 */
[----:B0-----:R-:W-:Y:S01]  /*14930*/  VIADD R4, R8, 0xfffffffe ;  /* 0xfffffffe08047836 */ /* 0x001fe20000000000 */
[----:B------:R-:W-:-:S04]  /*14940*/  PLOP3.LUT P0, PT, PT, PT, PT, 0x8, 0x0 ;  /* 0x000000000000781c */ /* 0x000fc80003f0e170 */
[----:B------:R-:W-:Y:S01]  /*14950*/  ISETP.GE.AND P3, PT, R4, R3, PT ;  /* 0x000000030400720c */ /* 0x000fe20003f66270 */
[----:B--2---:R-:W-:-:S05]  /*14960*/  VIADD R5, R9, 0x1 ;  /* 0x0000000109057836 */ /* 0x004fca0000000000 */
[----:B------:R-:W-:-:S04]  /*14970*/  ISETP.NE.AND P2, PT, R5, 0x2, PT ;  /* 0x000000020500780c */ /* 0x000fc80003f45270 */
[----:B------:R-:W-:Y:S02]  /*14980*/  SEL R6, RZ, 0x1, P2 ;  /* 0x00000001ff067807 */ /* 0x000fe40001000000 */
[----:B------:R-:W-:Y:S02]  /*14990*/  SEL R5, R5, RZ, P2 ;  /* 0x000000ff05057207 */ /* 0x000fe40001000000 */
[----:B---3--:R-:W-:-:S03]  /*149a0*/  LOP3.LUT R7, R7, R6, RZ, 0x3c, !PT ;  /* 0x0000000607077212 */ /* 0x008fc600078e3cff */
[----:B------:R1:W-:Y:S04]  /*149b0*/  STL [R1+0x10], R5 ;  /* 0x0000100501007387 */ /* 0x0003e80000100800 */
[----:B------:R1:W-:Y:S01]  /*149c0*/  STL [R1+0x18], R7 ;  /* 0x0000180701007387 */ /* 0x0003e20000100800 */
[----:B------:R-:W-:Y:S05]  /*149d0*/  @!P3 BRA `(.L_x_767) ;  /* 0x000000080030b947 */ /* 0x000fea0003800000 */
.L_x_803:
[----:B------:R-:W-:Y:S05]  /*149e0*/  YIELD ;  /* 0x0000000000007946 */ /* 0x000fea0003800000 */
[----:B------:R-:W-:Y:S04]  /*149f0*/  BSSY B1, `(.L_x_788) ;  /* 0x000007e000017945 */ /* 0x000fe80003800000 */
[----:B--2---:R-:W-:Y:S05]  /*14a00*/  @!P6 BRA `(.L_x_789) ;  /* 0x0000000400f0e947 */ /* 0x004fea0003800000 */
[----:B-1----:R-:W2:Y:S04]  /*14a10*/  LDL R5, [R1+0x10] ;  /* 0x0000100001057983 */ /* 0x002ea80000100800 */
[----:B------:R-:W3:Y:S01]  /*14a20*/  LDL R6, [R1+0x18] ;  /* 0x0000180001067983 */ /* 0x000ee20000100800 */
[----:B------:R-:W-:Y:S01]  /*14a30*/  BSSY B2, `(.L_x_790) ;  /* 0x0000008000027945 */ /* 0x000fe20003800000 */
[----:B------:R-:W0:Y:S02]  /*14a40*/  S2R R7, SR_TID.X ;  /* 0x0000000000077919 */ /* 0x000e240000002100 */
[----:B0-----:R-:W-:-:S04]  /*14a50*/  LOP3.LUT R7, R7, 0x7f, RZ, 0xc0, !PT ;  /* 0x0000007f07077812 */ /* 0x001fc800078ec0ff */
[----:B------:R-:W-:Y:S01]  /*14a60*/  ISETP.NE.AND P3, PT, R7, RZ, PT ;  /* 0x000000ff0700720c */ /* 0x000fe20003f65270 */
[----:B--2---:R-:W-:Y:S01]  /*14a70*/  IMAD R5, R5, 0x8, R18 ;  /* 0x0000000805057824 */ /* 0x004fe200078e0212 */
[----:B---3--:R-:W-:-:S04]  /*14a80*/  SHF.L.U32 R6, R6, 0x1f, RZ ;  /* 0x0000001f06067819 */ /* 0x008fc800000006ff */
[----:B------:R-:W0:Y:S02]  /*14a90*/  SYNCS.PHASECHK.TRANS64.TRYWAIT P2, [R5+URZ+0x228a0], R6 ;  /* 0x0228a006050075a7 */ /* 0x000e24000804017f */
[----:B0-----:R-:W-:Y:S05]  /*14aa0*/  @!P2 BRA `(.L_x_791) ;  /* 0x0000006c007ca947 */ /* 0x001fea0003800000 */
.L_x_979:
[----:B------:R-:W-:Y:S05]  /*14ab0*/  BSYNC B2 ;  /* 0x0000000000027941 */ /* 0x000fea0003800000 */
.L_x_790:
        /* <DEDUP_REMOVED lines=9> */
.L_x_793:
[----:B------:R-:W-:Y:S05]  /*14b50*/  BSYNC B2 ;  /* 0x0000000000027941 */ /* 0x000fea0003800000 */
.L_x_792:
[----:B------:R-:W2:Y:S01]  /*14b60*/  LDL R7, [R1+0x10] ;  /* 0x0000100001077983 */ /* 0x000ea20000100800 */
[----:B------:R-:W-:Y:S01]  /*14b70*/  IMAD.MOV.U32 R11, RZ, RZ, RZ ;  /* 0x000000ffff0b7224 */ /* 0x000fe200078e00ff */
[----:B------:R-:W-:Y:S01]  /*14b80*/  UIADD3 UR4, UP0, UR38, 0x570, URZ ;  /* 0x0000057026047890 */ /* 0x000fe2000ff1e03f */
[----:B------:R-:W-:Y:S01]  /*14b90*/  PLOP3.LUT P2, PT, PT, PT, PT, 0x80, 0x0 ;  /* 0x000000000000781c */ /* 0x000fe20003f4f070 */
[----:B------:R-:W-:Y:S01]  /*14ba0*/  IMAD R8, R4, 0x60, R0 ;  /* 0x0000006004087824 */ /* 0x000fe200078e0200 */
[----:B------:R-:W-:Y:S01]  /*14bb0*/  UMOV UR6, 0x0 ;  /* 0x0000000000067882 */ /* 0x000fe20000000000 */
[----:B------:R-:W-:Y:S01]  /*14bc0*/  R2UR UR10, R11 ;  /* 0x000000000b0a72ca */ /* 0x000fe200000e0000 */
[----:B------:R-:W-:Y:S01]  /*14bd0*/  VIADD R9, R5, 0x22890 ;  /* 0x0002289005097836 */ /* 0x000fe20000000000 */
[----:B------:R-:W-:Y:S01]  /*14be0*/  UIADD3.X UR5, URZ, UR39, URZ, UP0, !UPT ;  /* 0x000000273f057290 */ /* 0x000fe200087fe43f */
[----:B------:R-:W-:Y:S01]  /*14bf0*/  UMOV UR7, 0x12f00000 ;  /* 0x12f0000000077882 */ /* 0x000fe20000000000 */
[----:B--2---:R-:W-:-:S04]  /*14c00*/  IMAD R7, R7, 0x3000, R18 ;  /* 0x0000300007077824 */ /* 0x004fc800078e0212 */
[----:B------:R-:W-:-:S07]  /*14c10*/  VIADD R7, R7, 0x1c400 ;  /* 0x0001c40007077836 */ /* 0x000fce0000000000 */
.L_x_794:
        /* <DEDUP_REMOVED lines=13> */
.L_x_980:
[----:B------:R-:W-:Y:S05]  /*14cf0*/  BSYNC B2 ;  /* 0x0000000000027941 */ /* 0x000fea0003800000 */
.L_x_795:
[----:B------:R-:W-:Y:S01]  /*14d00*/  BSSY B2, `(.L_x_797) ;  /* 0x000000b000027945 */ /* 0x000fe20003800000 */
[----:B------:R-:W-:Y:S02]  /*14d10*/  IMAD.MOV.U32 R12, RZ, RZ, 0x0 ;  /* 0x00000000ff0c7424 */ /* 0x000fe400078e00ff */
[----:B------:R-:W-:Y:S01]  /*14d20*/  IMAD.MOV.U32 R13, RZ, RZ, 0x12f00000 ;  /* 0x12f00000ff0d7424 */ /* 0x000fe200078e00ff */
[----:B------:R-:W-:Y:S06]  /*14d30*/  @P3 BRA `(.L_x_798) ;  /* 0x00000000001c3947 */ /* 0x000fec0003800000 */
[----:B------:R-:W2:Y:S01]  /*14d40*/  S2R R7, SR_TID.X ;  /* 0x0000000000077919 */ /* 0x000ea20000002100 */
[----:B01----:R-:W-:-:S04]  /*14d50*/  IMAD.MOV.U32 R6, RZ, RZ, 0xc000 ;  /* 0x0000c000ff067424 */ /* 0x003fc800078e00ff */
[----:B------:R3:W-:Y:S01]  /*14d60*/  SYNCS.ARRIVE.TRANS64 RZ, [R5+URZ+0x228b0], R6 ;  /* 0x0228b00605ff79a7 */ /* 0x0007e2000800003f */
[----:B--2---:R-:W-:-:S04]  /*14d70*/  LOP3.LUT R7, R7, 0x1f, RZ, 0xc0, !PT ;  /* 0x0000001f07077812 */ /* 0x004fc800078ec0ff */
[----:B------:R-:W-:-:S13]  /*14d80*/  ISETP.NE.AND P2, PT, R7, RZ, PT ;  /* 0x000000ff0700720c */ /* 0x000fda0003f45270 */
[----:B---3--:R-:W-:Y:S05]  /*14d90*/  @!P2 BRA `(.L_x_798) ;  /* 0x000000000004a947 */ /* 0x008fea0003800000 */
[----:B------:R-:W-:Y:S01]  /*14da0*/  BPT.TRAP 0x1 ;  /* 0x000000040000795c */ /* 0x000fe20000300000 */
.L_x_798:
[----:B------:R-:W-:Y:S05]  /*14db0*/  BSYNC B2 ;  /* 0x0000000000027941 */ /* 0x000fea0003800000 */
.L_x_797:
[----:B01----:R-:W2:Y:S01]  /*14dc0*/  LDL R6, [R1+0x10] ;  /* 0x0000100001067983 */ /* 0x003ea20000100800 */
[----:B------:R-:W-:Y:S01]  /*14dd0*/  R2UR UR10, R11 ;  /* 0x000000000b0a72ca */ /* 0x000fe200000e0000 */
[----:B------:R-:W-:Y:S01]  /*14de0*/  UIADD3 UR4, UP0, UR38, 0x670, URZ ;  /* 0x0000067026047890 */ /* 0x000fe2000ff1e03f */
[----:B------:R-:W-:Y:S01]  /*14df0*/  R2UR UR6, R12 ;  /* 0x000000000c0672ca */ /* 0x000fe200000e0000 */
[----:B------:R-:W-:Y:S01]  /*14e00*/  VIADD R5, R5, 0x228b0 ;  /* 0x000228b005057836 */ /* 0x000fe20000000000 */
[----:B------:R-:W-:Y:S01]  /*14e10*/  R2UR UR7, R13 ;  /* 0x000000000d0772ca */ /* 0x000fe200000e0000 */
[----:B------:R-:W-:Y:S01]  /*14e20*/  UIADD3.X UR5, URZ, UR39, URZ, UP0, !UPT ;  /* 0x000000273f057290 */ /* 0x000fe200087fe43f */
[----:B------:R-:W-:Y:S01]  /*14e30*/  PLOP3.LUT P2, PT, PT, PT, PT, 0x80, 0x0 ;  /* 0x000000000000781c */ /* 0x000fe20003f4f070 */
[----:B--2---:R-:W-:-:S04]  /*14e40*/  IMAD R6, R6, 0xc000, R18 ;  /* 0x0000c00006067824 */ /* 0x004fc800078e0212 */
[----:B------:R-:W-:-:S08]  /*14e50*/  VIADD R7, R6, 0x400 ;  /* 0x0000040006077836 */ /* 0x000fd00000000000 */
.L_x_799:
        /* <DEDUP_REMOVED lines=15> */
.L_x_800:
        /* <DEDUP_REMOVED lines=15> */
.L_x_801:
        /* <DEDUP_REMOVED lines=15> */
.L_x_802:
        /* <DEDUP_REMOVED lines=10> */
.L_x_789:
[----:B------:R-:W-:Y:S05]  /*151d0*/  BSYNC B1 ;  /* 0x0000000000017941 */ /* 0x000fea0003800000 */
.L_x_788:
[----:B------:R-:W2:Y:S04]  /*151e0*/  LDL.LU R9, [R1+0x10] ;  /* 0x0000100001097983 */ /* 0x000ea80000300800 */
[----:B-1----:R-:W3:Y:S01]  /*151f0*/  LDL.LU R7, [R1+0x18] ;  /* 0x0000180001077983 */ /* 0x002ee20000300800 */
[C---:B------:R-:W-:Y:S01]  /*15200*/  ISETP.GT.AND P3, PT, R4.reuse, R3, PT ;  /* 0x000000030400720c */ /* 0x040fe20003f64270 */
[----:B------:R-:W-:Y:S02]  /*15210*/  VIADD R4, R4, 0xffffffff ;  /* 0xffffffff04047836 */ /* 0x000fe40000000000 */
[----:B--2---:R-:W-:-:S05]  /*15220*/  VIADD R5, R9, 0x1 ;  /* 0x0000000109057836 */ /* 0x004fca0000000000 */
[----:B------:R-:W-:-:S04]  /*15230*/  ISETP.NE.AND P2, PT, R5, 0x2, PT ;  /* 0x000000020500780c */ /* 0x000fc80003f45270 */
[----:B------:R-:W-:Y:S02]  /*15240*/  SEL R6, RZ, 0x1, P2 ;  /* 0x00000001ff067807 */ /* 0x000fe40001000000 */
[----:B------:R-:W-:Y:S02]  /*15250*/  SEL R5, R5, RZ, P2 ;  /* 0x000000ff05057207 */ /* 0x000fe40001000000 */
[----:B---3--:R-:W-:-:S05]  /*15260*/  LOP3.LUT R7, R7, R6, RZ, 0x3c, !PT ;  /* 0x0000000607077212 */ /* 0x008fca00078e3cff */
[----:B------:R2:W-:Y:S04]  /*15270*/  STL [R1+0x18], R7 ;  /* 0x0000180701007387 */ /* 0x0005e80000100800 */
[----:B------:R2:W-:Y:S01]  /*15280*/  STL [R1+0x10], R5 ;  /* 0x0000100501007387 */ /* 0x0005e20000100800 */
[----:B------:R-:W-:Y:S05]  /*15290*/  @P3 BRA `(.L_x_803) ;  /* 0xfffffff400d03947 */ /* 0x000fea000383ffff */
.L_x_767:
[----:B------:R-:W-:Y:S05]  /*152a0*/  BSYNC B0 ;  /* 0x0000000000007941 */ /* 0x000fea0003800000 */
.L_x_766:
[----:B-12---:R1:W5:Y:S01]  /*152b0*/  LDL R7, [R1+0x38] ;  /* 0x0000380001077983 */ /* 0x0063620000100800 */
[----:B------:R-:W-:Y:S05]  /*152c0*/  @!P0 WARPSYNC.ALL ;  /* 0x0000000000008948 */ /* 0x000fea0003800000 */
[----:B------:R1:W-:Y:S01]  /*152d0*/  STL [R1+0x3c], RZ ;  /* 0x00003cff01007387 */ /* 0x0003e20000100800 */
[----:B------:R-:W-:Y:S01]  /*152e0*/  BSSY B0, `(.L_x_804) ;  /* 0x0000020000007945 */ /* 0x000fe20003800000 */
[----:B------:R-:W-:Y:S06]  /*152f0*/  @!P0 BAR.SYNC.DEFER_BLOCKING 0xc, 0x180 ;  /* 0x0306000000008b1d */ /* 0x000fec0000010000 */
[----:B-1----:R-:W-:Y:S05]  /*15300*/  @!P1 BRA `(.L_x_805) ;  /* 0x0000000000749947 */ /* 0x002fea0003800000 */
[----:B------:R-:W-:-:S13]  /*15310*/  ISETP.NE.AND P0, PT, R10, RZ, PT ;  /* 0x000000ff0a00720c */ /* 0x000fda0003f05270 */
[----:B------:R-:W1:Y:S02]  /*15320*/  @!P0 LDC R10, c[0x0][0x9f0] ;  /* 0x00027c00ff0a8b82 */ /* 0x000e640000000800 */
[----:B-1----:R-:W-:-:S04]  /*15330*/  IABS R0, R10 ;  /* 0x0000000a00007213 */ /* 0x002fc80000000000 */
        /* <DEDUP_REMOVED lines=9> */
[----:B-----5:R-:W-:Y:S02]  /*153d0*/  IADD3 R4, R7, -0x1, R10 ;  /* 0xffffffff07047810 */ /* 0x020fe40007ffe00a */
[----:B------:R-:W-:Y:S02]  /*153e0*/  IADD3 R2, RZ, -R2, RZ ;  /* 0x80000002ff027210 */ /* 0x000fe40007ffe0ff */
[----:B------:R-:W-:Y:S02]  /*153f0*/  IABS R3, R4 ;  /* 0x0000000400037213 */ /* 0x000fe40000000000 */
[----:B------:R-:W-:Y:S01]  /*15400*/  LOP3.LUT R4, R4, R10, RZ, 0x3c, !PT ;  /* 0x0000000a04047212 */ /* 0x000fe200078e3cff */
[----:B------:R-:W-:-:S02]  /*15410*/  IMAD.MOV.U32 R5, RZ, RZ, R2 ;  /* 0x000000ffff057224 */ /* 0x000fc400078e0002 */
        /* <DEDUP_REMOVED lines=11> */
[----:B------:R1:W-:Y:S02]  /*154d0*/  STL [R1+0x3c], R2 ;  /* 0x00003c0201007387 */ /* 0x0003e40000100800 */
.L_x_805:
[----:B------:R-:W-:Y:S05]  /*154e0*/  BSYNC B0 ;  /* 0x0000000000007941 */ /* 0x000fea0003800000 */
.L_x_804:
[----:B------:R-:W2:Y:S04]  /*154f0*/  LDL R0, [R1+0x3c] ;  /* 0x00003c0001007983 */ /* 0x000ea80000100800 */
[----:B-1----:R-:W2:Y:S01]  /*15500*/  LDL R2, [R1+0x5c] ;  /* 0x00005c0001027983 */ /* 0x002ea20000100800 */
[----:B------:R-:W-:Y:S01]  /*15510*/  BSSY B7, `(.L_x_806) ;  /* 0x00003e6000077945 */ /* 0x000fe20003800000 */
[----:B--2---:R-:W-:-:S05]  /*15520*/  IMAD R2, R2, R0, RZ ;  /* 0x0000000002027224 */ /* 0x004fca00078e02ff */
[----:B-----5:R-:W-:Y:S01]  /*15530*/  VIADDMNMX R0, R2, R0, R7, PT ;  /* 0x0000000002007246 */ /* 0x020fe20003800107 */
[----:B------:R1:W-:Y:S03]  /*15540*/  STL [R1+0x28], R2 ;  /* 0x0000280201007387 */ /* 0x0003e60000100800 */
[----:B------:R-:W-:Y:S01]  /*15550*/  ISETP.GT.AND P0, PT, R0, R2, PT ;  /* 0x000000020000720c */ /* 0x000fe20003f04270 */
[----:B------:R1:W-:-:S12]  /*15560*/  STL [R1+0x40], R0 ;  /* 0x0000400001007387 */ /* 0x0003d80000100800 */
[----:B-1----:R-:W-:Y:S05]  /*15570*/  @P0 BRA `(.L_x_807) ;  /* 0x0000000000480947 */ /* 0x002fea0003800000 */
[----:B------:R-:W1:Y:S02]  /*15580*/  S2R R0, SR_TID.X ;  /* 0x0000000000007919 */ /* 0x000e640000002100 */
[----:B-1----:R-:W-:-:S04]  /*15590*/  LOP3.LUT R0, R0, 0x7f, RZ, 0xc0, !PT ;  /* 0x0000007f00007812 */ /* 0x002fc800078ec0ff */
[----:B------:R-:W-:-:S13]  /*155a0*/  ISETP.NE.AND P0, PT, R0, RZ, PT ;  /* 0x000000ff0000720c */ /* 0x000fda0003f05270 */
[----:B------:R-:W-:Y:S05]  /*155b0*/  @P0 BRA `(.L_x_808) ;  /* 0x0000003c006c0947 */ /* 0x000fea0003800000 */
[----:B------:R-:W1:Y:S01]  /*155c0*/  S2R R5, SR_LANEID ;  /* 0x0000000000057919 */ /* 0x000e620000000000 */
[----:B------:R-:W-:Y:S01]  /*155d0*/  VOTEU.ANY UR4, UPT, PT ;  /* 0x0000000000047886 */ /* 0x000fe200038e0100 */
[----:B------:R-:W2:Y:S01]  /*155e0*/  LDC.64 R2, c[0x0][0xc60] ;  /* 0x00031800ff027b82 */ /* 0x000ea20000000a00 */
[----:B------:R-:W1:Y:S02]  /*155f0*/  FLO.U32 R0, UR4 ;  /* 0x0000000400007d00 */ /* 0x000e6400080e0000 */
[----:B-1----:R-:W-:-:S06]  /*15600*/  ISETP.EQ.U32.AND P0, PT, R0, R5, PT ;  /* 0x000000050000720c */ /* 0x002fcc0003f02070 */
[----:B------:R-:W2:Y:S07]  /*15610*/  POPC R5, UR4 ;  /* 0x0000000400057d09 */ /* 0x000eae0008000000 */
[----:B--2---:R-:W2:Y:S01]  /*15620*/  @P0 ATOMG.E.ADD.STRONG.GPU PT, R3, desc[UR40][R2.64], R5 ;  /* 0x00000005020309a8 */ /* 0x004ea200081ee1e8 */
[----:B------:R-:W1:Y:S02]  /*15630*/  S2R R4, SR_LTMASK ;  /* 0x0000000000047919 */ /* 0x000e640000003900 */
[----:B-1----:R-:W-:-:S04]  /*15640*/  LOP3.LUT R4, R4, UR4, RZ, 0xc0, !PT ;  /* 0x0000000404047c12 */ /* 0x002fc8000f8ec0ff */
[----:B------:R-:W1:Y:S01]  /*15650*/  POPC R7, R4 ;  /* 0x0000000400077309 */ /* 0x000e620000000000 */
[----:B--2---:R-:W1:Y:S02]  /*15660*/  SHFL.IDX PT, R0, R3, R0, 0x1f ;  /* 0x00001f0003007589 */ /* 0x004e6400000e0000 */
[----:B-1----:R-:W-:-:S05]  /*15670*/  IADD3 R0, R0, UR37, R7 ;  /* 0x0000002500007c10 */ /* 0x002fca000fffe007 */
[----:B------:R3:W-:Y:S01]  /*15680*/  STL [R1], R0 ;  /* 0x0000000001007387 */ /* 0x0007e20000100800 */
[----:B------:R-:W-:Y:S05]  /*15690*/  BRA `(.L_x_808) ;  /* 0x0000003c00347947 */ /* 0x000fea0003800000 */
.L_x_807:
        /* <DEDUP_REMOVED lines=11> */
[----:B------:R-:W-:Y:S02]  /*15750*/  IMAD.U32 R6, RZ, RZ, UR8 ;  /* 0x00000008ff067e24 */ /* 0x000fe4000f8e00ff */
[----:B------:R-:W-:-:S02]  /*15760*/  IMAD.U32 R7, RZ, RZ, UR9 ;  /* 0x00000009ff077e24 */ /* 0x000fc4000f8e00ff */
[----:B------:R-:W-:Y:S02]  /*15770*/  IMAD.U32 R10, RZ, RZ, UR4 ;  /* 0x00000004ff0a7e24 */ /* 0x000fe4000f8e00ff */
[----:B------:R-:W-:Y:S02]  /*15780*/  IMAD.U32 R11, RZ, RZ, UR5 ;  /* 0x00000005ff0b7e24 */ /* 0x000fe4000f8e00ff */
[----:B------:R-:W-:Y:S02]  /*15790*/  IMAD.MOV.U32 R8, RZ, RZ, 0x70 ;  /* 0x00000070ff087424 */ /* 0x000fe400078e00ff */
[----:B0-----:R-:W-:Y:S02]  /*157a0*/  IMAD.MOV.U32 R12, RZ, RZ, 0x1 ;  /* 0x00000001ff0c7424 */ /* 0x001fe400078e00ff */
[----:B------:R-:W-:-:S07]  /*157b0*/  IMAD.MOV.U32 R13, RZ, RZ, RZ ;  /* 0x000000ffff0d7224 */ /* 0x000fce00078e00ff */
[----:B------:R-:W-:-:S07]  /*157c0*/  LEPC R20, `(.L_x_810) ;  /* 0x000000001014794e */ /* 0x000fce0000000000 */
[----:B-1----:R-:W-:Y:S05]  /*157d0*/  CALL.ABS.NOINC R2 ;  /* 0x0000000002007343 */ /* 0x002fea0003c00000 */
.L_x_810:
[----:B------:R-:W-:Y:S05]  /*157e0*/  BSYNC B6 ;  /* 0x0000000000067941 */ /* 0x000fea0003800000 */
.L_x_809:
        /* <DEDUP_REMOVED lines=8> */
[----:B------:R1:W2:Y:S01]  /*15870*/  LDC.64 R2, c[0x4][R0] ;  /* 0x0100000000027b82 */ /* 0x0002a20000000a00 */
[----:B------:R-:W-:Y:S01]  /*15880*/  IMAD.U32 R4, RZ, RZ, UR6 ;  /* 0x00000006ff047e24 */ /* 0x000fe2000f8e00ff */
[----:B0-----:R-:W-:Y:S01]  /*15890*/  MOV R12, 0x1 ;  /* 0x00000001000c7802 */ /* 0x001fe20000000f00 */
[----:B------:R-:W-:Y:S02]  /*158a0*/  IMAD.U32 R5, RZ, RZ, UR7 ;  /* 0x00000007ff057e24 */ /* 0x000fe4000f8e00ff */
[----:B------:R-:W-:Y:S02]  /*158b0*/  IMAD.U32 R6, RZ, RZ, UR8 ;  /* 0x00000008ff067e24 */ /* 0x000fe4000f8e00ff */
[----:B------:R-:W-:-:S02]  /*158c0*/  IMAD.U32 R7, RZ, RZ, UR9 ;  /* 0x00000009ff077e24 */ /* 0x000fc4000f8e00ff */
[----:B------:R-:W-:Y:S02]  /*158d0*/  IMAD.U32 R10, RZ, RZ, UR4 ;  /* 0x00000004ff0a7e24 */ /* 0x000fe4000f8e00ff */
[----:B------:R-:W-:Y:S02]  /*158e0*/  IMAD.U32 R11, RZ, RZ, UR5 ;  /* 0x00000005ff0b7e24 */ /* 0x000fe4000f8e00ff */
[----:B------:R-:W-:Y:S02]  /*158f0*/  IMAD.MOV.U32 R8, RZ, RZ, 0x70 ;  /* 0x00000070ff087424 */ /* 0x000fe400078e00ff */
[----:B-1----:R-:W-:-:S07]  /*15900*/  IMAD.MOV.U32 R13, RZ, RZ, RZ ;  /* 0x000000ffff0d7224 */ /* 0x002fce00078e00ff */
[----:B------:R-:W-:-:S07]  /*15910*/  LEPC R20, `(.L_x_813) ;  /* 0x000000001014794e */ /* 0x000fce0000000000 */
[----:B--2---:R-:W-:Y:S05]  /*15920*/  CALL.ABS.NOINC R2 ;  /* 0x0000000002007343 */ /* 0x004fea0003c00000 */
.L_x_813:
        /* <DEDUP_REMOVED lines=16> */
.L_x_812:
[----:B------:R-:W-:Y:S05]  /*15a30*/  BSYNC B6 ;  /* 0x0000000000067941 */ /* 0x000fea0003800000 */
.L_x_811:
[----:B------:R-:W2:Y:S01]  /*15a40*/  LDL.LU R4, [R1+0x20] ;  /* 0x0000200001047983 */ /* 0x000ea20000300800 */
        /* <DEDUP_REMOVED lines=8> */
[----:B---3--:R1:W2:Y:S02]  /*15ad0*/  @P0 LDG.E R7, desc[UR40][R2.64] ;  /* 0x0000002802070981 */ /* 0x0082a4000c1e1900 */
[----:B-1----:R-:W1:Y:S01]  /*15ae0*/  LDC.64 R2, c[0x0][0x418] ;  /* 0x00010600ff027b82 */ /* 0x002e620000000a00 */
[----:B----4-:R-:W-:Y:S01]  /*15af0*/  VIADD R0, R0, 0xffffffff ;  /* 0xffffffff00007836 */ /* 0x010fe20000000000 */
[----:B--2---:R-:W-:Y:S01]  /*15b00*/  SHF.R.S32.HI R8, RZ, 0x1f, R7 ;  /* 0x0000001fff087819 */ /* 0x004fe20000011407 */
[----:B------:R2:W-:Y:S04]  /*15b10*/  @P0 STL [R1+0x8], R7 ;  /* 0x0000080701000387 */ /* 0x0005e80000100800 */
[----:B------:R2:W-:Y:S01]  /*15b20*/  STL [R1+0x20], R8 ;  /* 0x0000200801007387 */ /* 0x0005e20000100800 */
[----:B-1----:R-:W-:Y:S01]  /*15b30*/  LOP3.LUT P0, RZ, R2, UR4, RZ, 0xfc, !PT ;  /* 0x0000000402ff7c12 */ /* 0x002fe2000f80fcff */
[----:B------:R-:W-:-:S03]  /*15b40*/  UMOV UR4, 0xffffffff ;  /* 0xffffffff00047882 */ /* 0x000fc60000000000 */
[----:B------:R-:W-:-:S04]  /*15b50*/  LOP3.LUT P0, RZ, R3, UR5, RZ, 0xfc, P0 ;  /* 0x0000000503ff7c12 */ /* 0x000fc8000800fcff */
[----:B------:R-:W-:Y:S01]  /*15b60*/  SEL R17, R7, RZ, !P0 ;  /* 0x000000ff07117207 */ /* 0x000fe20004000000 */
[----:B--2---:R-:W-:Y:S08]  /*15b70*/  BRA.DIV UR4, `(.L_x_814) ;  /* 0x0000005e04707947 */ /* 0x004ff0000b800000 */
[----:B------:R-:W1:Y:S02]  /*15b80*/  S2R R4, SR_TID.X ;  /* 0x0000000000047919 */ /* 0x000e640000002100 */
[----:B-1----:R-:W-:-:S04]  /*15b90*/  SHF.R.U32.HI R4, RZ, 0x5, R4 ;  /* 0x00000005ff047819 */ /* 0x002fc80000011604 */
[----:B------:R-:W-:-:S05]  /*15ba0*/  LOP3.LUT R4, R4, 0x3, RZ, 0xc0, !PT ;  /* 0x0000000304047812 */ /* 0x000fca00078ec0ff */
[----:B0-----:R0:W1:Y:S02]  /*15bb0*/  SHFL.IDX PT, R14, R4, RZ, 0x1f ;  /* 0x00001fff040e7589 */ /* 0x00106400000e0000 */
.L_x_983:
[----:B0-----:R-:W2:Y:S01]  /*15bc0*/  LDL.LU R4, [R1+0x1c] ;  /* 0x00001c0001047983 */ /* 0x001ea20000300800 */
[----:B------:R-:W-:Y:S02]  /*15bd0*/  PLOP3.LUT P1, PT, PT, PT, PT, 0x8, 0x0 ;  /* 0x000000000000781c */ /* 0x000fe40003f2e170 */
[----:B-1----:R-:W-:Y:S01]  /*15be0*/  ISETP.NE.AND P0, PT, R14, RZ, PT ;  /* 0x000000ff0e00720c */ /* 0x002fe20003f05270 */
[----:B------:R0:W-:Y:S01]  /*15bf0*/  STL [R1+0x30], R0 ;  /* 0x0000300001007387 */ /* 0x0001e20000100800 */
[----:B--2---:R-:W-:-:S09]  /*15c00*/  LOP3.LUT R4, R4, 0xfffffffe, RZ, 0xc0, !PT ;  /* 0xfffffffe04047812 */ /* 0x004fd200078ec0ff */
[----:B------:R-:W-:-:S05]  /*15c10*/  @P1 LOP3.LUT R4, R4, 0x1, RZ, 0xfc, !PT ;  /* 0x0000000104041812 */ /* 0x000fca00078efcff */
[----:B------:R0:W-:Y:S01]  /*15c20*/  STL [R1+0x1c], R4 ;  /* 0x00001c0401007387 */ /* 0x0001e20000100800 */
[----:B------:R-:W-:Y:S05]  /*15c30*/  @P0 BRA `(.L_x_815) ;  /* 0x00000004000c0947 */ /* 0x000fea0003800000 */
[----:B------:R-:W-:-:S03]  /*15c40*/  UMOV UR4, 0xffffffff ;  /* 0xffffffff00047882 */ /* 0x000fc60000000000 */
[----:B------:R-:W-:Y:S05]  /*15c50*/  BRA.DIV UR4, `(.L_x_816) ;  /* 0x0000005e046c7947 */ /* 0x000fea000b800000 */
[----:B------:R-:W-:-:S13]  /*15c60*/  ELECT P6, URZ, PT ;  /* 0x00000000003f782f */ /* 0x000fda00038c0000 */
.L_x_986:
[----:B------:R-:W-:Y:S05]  /*15c70*/  @!P6 BRA `(.L_x_815) ;  /* 0x0000000000fce947 */ /* 0x000fea0003800000 */
[----:B------:R-:W-:-:S04]  /*15c80*/  ISETP.NE.U32.AND P0, PT, R2, RZ, PT ;  /* 0x000000ff0200720c */ /* 0x000fc80003f05070 */
[----:B------:R-:W-:-:S13]  /*15c90*/  ISETP.NE.AND.EX P0, PT, R3, RZ, PT, P0 ;  /* 0x000000ff0300720c */ /* 0x000fda0003f05300 */
[----:B------:R-:W-:Y:S05]  /*15ca0*/  @!P0 BRA `(.L_x_817) ;  /* 0x0000000000508947 */ /* 0x000fea0003800000 */
[----:B------:R-:W1:Y:S01]  /*15cb0*/  LDC R6, c[0x0][0x43c] ;  /* 0x00010f00ff067b82 */ /* 0x000e620000000800 */
[----:B------:R-:W-:Y:S01]  /*15cc0*/  IMAD.MOV.U32 R9, RZ, RZ, R0 ;  /* 0x000000ffff097224 */ /* 0x000fe200078e0000 */
[----:B------:R-:W-:-:S03]  /*15cd0*/  ULDC.64 UR4, c[0x0][0x428] ;  /* 0x00010a0000047ab9 */ /* 0x000fc60000000a00 */
[----:B0-----:R-:W-:Y:S01]  /*15ce0*/  IMAD.MOV.U32 R0, RZ, RZ, R9 ;  /* 0x000000ffff007224 */ /* 0x001fe200078e0009 */
[----:B-1----:R-:W-:-:S13]  /*15cf0*/  ISETP.NE.AND P0, PT, R6, 0x1, PT ;  /* 0x000000010600780c */ /* 0x002fda0003f05270 */
[----:B------:R-:W0:Y:S02]  /*15d00*/  @P0 LDC.64 R4, c[0x0][0x440] ;  /* 0x00011000ff040b82 */ /* 0x000e240000000a00 */
[----:B0-----:R-:W-:-:S05]  /*15d10*/  @P0 IMAD.HI.U32 R4, R9, R4, RZ ;  /* 0x0000000409040227 */ /* 0x001fca00078e00ff */
        /* <DEDUP_REMOVED lines=13> */
.L_x_817:
[----:B-1----:R-:W2:Y:S01]  /*15df0*/  LDL R2, [R1+0x14] ;  /* 0x0000140001027983 */ /* 0x002ea20000100800 */
[----:B0-----:R-:W-:Y:S01]  /*15e00*/  IMAD R0, R19, 0x8, R18 ;  /* 0x0000000813007824 */ /* 0x001fe200078e0212 */
[----:B--2---:R-:W-:-:S04]  /*15e10*/  SHF.L.U32 R2, R2, 0x1f, RZ ;  /* 0x0000001f02027819 */ /* 0x004fc800000006ff */
[----:B------:R-:W0:Y:S02]  /*15e20*/  SYNCS.PHASECHK.TRANS64.TRYWAIT P0, [R0+URZ+0x22840], R2 ;  /* 0x02284002000075a7 */ /* 0x000e24000800017f */
[----:B0-----:R-:W-:Y:S05]  /*15e30*/  @!P0 BRA `(.L_x_818) ;  /* 0x0000005c00148947 */ /* 0x001fea0003800000 */
.L_x_987:
[----:B------:R-:W1:Y:S02]  /*15e40*/  S2R R3, SR_TID.X ;  /* 0x0000000000037919 */ /* 0x000e640000002100 */
[----:B-1----:R-:W-:-:S04]  /*15e50*/  LOP3.LUT R3, R3, 0x7f, RZ, 0xc0, !PT ;  /* 0x0000007f03037812 */ /* 0x002fc800078ec0ff */
[----:B------:R-:W-:-:S13]  /*15e60*/  ISETP.NE.AND P0, PT, R3, RZ, PT ;  /* 0x000000ff0300720c */ /* 0x000fda0003f05270 */
        /* <DEDUP_REMOVED lines=8> */
.L_x_819:
[----:B------:R-:W2:Y:S04]  /*15ef0*/  LDL R4, [R1+0x30] ;  /* 0x0000300001047983 */ /* 0x000ea80000100800 */
[----:B------:R-:W3:Y:S04]  /*15f00*/  LDL R3, [R1+0x24] ;  /* 0x0000240001037983 */ /* 0x000ee80000100800 */
[----:B0-----:R-:W4:Y:S01]  /*15f10*/  LDL.LU R2, [R1+0x1c] ;  /* 0x00001c0001027983 */ /* 0x001f220000300800 */
[----:B------:R-:W-:Y:S01]  /*15f20*/  R2UR UR9, R0 ;  /* 0x00000000000972ca */ /* 0x000fe200000e0000 */
[----:B------:R-:W-:Y:S01]  /*15f30*/  IMAD R0, R19, 0x3000, R18 ;  /* 0x0000300013007824 */ /* 0x000fe200078e0212 */
[----:B------:R-:W-:Y:S01]  /*15f40*/  PLOP3.LUT P0, PT, PT, PT, PT, 0x80, 0x0 ;  /* 0x000000000000781c */ /* 0x000fe20003f0f070 */
[----:B------:R-:W-:Y:S01]  /*15f50*/  UIADD3 UR6, UP0, UR38, 0x370, URZ ;  /* 0x0000037026067890 */ /* 0x000fe2000ff1e03f */
[----:B------:R-:W-:Y:S01]  /*15f60*/  R2UR UR12, R16 ;  /* 0x00000000100c72ca */ /* 0x000fe200000e0000 */
[----:B------:R-:W-:Y:S01]  /*15f70*/  UMOV UR5, 0x14f00000 ;  /* 0x14f0000000057882 */ /* 0x000fe20000000000 */
[----:B------:R-:W-:Y:S01]  /*15f80*/  R2UR UR8, R0 ;  /* 0x00000000000872ca */ /* 0x000fe200000e0000 */
[----:B------:R-:W-:Y:S01]  /*15f90*/  UIADD3.X UR7, URZ, UR39, URZ, UP0, !UPT ;  /* 0x000000273f077290 */ /* 0x000fe200087fe43f */
[----:B-----5:R-:W-:Y:S01]  /*15fa0*/  R2UR UR13, R17 ;  /* 0x00000000110d72ca */ /* 0x020fe200000e0000 */
[----:B------:R-:W-:-:S04]  /*15fb0*/  UMOV UR10, URZ ;  /* 0x0000003f000a7c82 */ /* 0x000fc80008000000 */
[----:B------:R-:W-:-:S06]  /*15fc0*/  UIADD3 UR9, UR9, 0x22830, URZ ;  /* 0x0002283009097890 */ /* 0x000fcc000fffe03f */
[----:B------:R-:W-:Y:S01]  /*15fd0*/  UIADD3 UR8, UR8, 0x1c400, URZ ;  /* 0x0001c40008087890 */ /* 0x000fe2000fffe03f */
[----:B--2---:R-:W-:Y:S02]  /*15fe0*/  R2UR UR11, R4 ;  /* 0x00000000040b72ca */ /* 0x004fe400000e0000 */
[----:B---3--:R-:W-:Y:S02]  /*15ff0*/  R2UR UR4, R3 ;  /* 0x00000000030472ca */ /* 0x008fe400000e0000 */
[----:B----4-:R-:W-:-:S04]  /*16000*/  LOP3.LUT R2, R2, 0xfffffffe, RZ, 0xc0, !PT ;  /* 0xfffffffe02027812 */ /* 0x010fc800078ec0ff */
[----:B------:R-:W-:-:S07]  /*16010*/  @P0 LOP3.LUT R2, R2, 0x1, RZ, 0xfc, !PT ;  /* 0x0000000102020812 */ /* 0x000fce00078efcff */
[----:B------:R-:W-:Y:S01]  /*16020*/  UIMAD UR11, UR11, 0x60, UR4 ;  /* 0x000000600b0b78a4 */ /* 0x000fe2000f8e0204 */
[----:B------:R1:W-:Y:S02]  /*16030*/  STL [R1+0x1c], R2 ;  /* 0x00001c0201007387 */ /* 0x0003e40000100800 */
[----:B------:R-:W-:-:S06]  /*16040*/  UMOV UR4, 0x0 ;  /* 0x0000000000047882 */ /* 0x000fcc0000000000 */
[----:B------:R1:W-:Y:S01]  /*16050*/  UTMALDG.4D [UR8], [UR6], desc[UR4] ;  /* 0x00000408060075b4 */ /* 0x0003e20008019000 */
[----:B------:R-:W-:Y:S02]  /*16060*/  NOP ;  /* 0x0000000000007918 */ /* 0x000fe40000000000 */
.L_x_815:
[----:B------:R-:W2:Y:S04]  /*16070*/  LDL.LU R3, [R1+0x48] ;  /* 0x0000480001037983 */ /* 0x000ea80000300800 */
[----:B------:R-:W3:Y:S04]  /*16080*/  LDL.LU R5, [R1+0x2c] ;  /* 0x00002c0001057983 */ /* 0x000ee80000300800 */
[----:B0-----:R-:W4:Y:S01]  /*16090*/  LDL.LU R4, [R1+0x50] ;  /* 0x0000500001047983 */ /* 0x001f220000300800 */
[----:B------:R-:W-:Y:S05]  /*160a0*/  WARPSYNC.ALL ;  /* 0x0000000000007948 */ /* 0x000fea0003800000 */
[----:B-1----:R-:W-:Y:S01]  /*160b0*/  ULDC.64 UR6, c[0x0][0xa00] ;  /* 0x0002800000067ab9 */ /* 0x002fe20000000a00 */
        /* <DEDUP_REMOVED lines=19> */
[----:B0-----:R-:W-:Y:S01]  /*161f0*/  MOV R2, 0x0 ;  /* 0x0000000000027802 */ /* 0x001fe20000000f00 */
[----:B------:R-:W-:Y:S01]  /*16200*/  ULDC.64 UR4, c[0x4][0x98] ;  /* 0x0100260000047ab9 */ /* 0x000fe20000000a00 */
[----:B------:R-:W-:Y:S01]  /*16210*/  ULDC.64 UR6, c[0x4][0xa0] ;  /* 0x0100280000067ab9 */ /* 0x000fe20000000a00 */
[----:B------:R-:W-:Y:S01]  /*16220*/  ULDC.64 UR8, c[0x4][0x20] ;  /* 0x0100080000087ab9 */ /* 0x000fe20000000a00 */
[----:B------:R-:W-:Y:S01]  /*16230*/  IMAD.U32 R4, RZ, RZ, UR4 ;  /* 0x00000004ff047e24 */ /* 0x000fe2000f8e00ff */
[----:B------:R-:W-:Y:S01]  /*16240*/  MOV R7, UR7 ;  /* 0x0000000700077c02 */ /* 0x000fe20008000f00 */
[----:B------:R-:W0:Y:S01]  /*16250*/  LDC.64 R2, c[0x4][R2] ;  /* 0x0100000002027b82 */ /* 0x000e220000000a00 */
[----:B------:R-:W-:Y:S02]  /*16260*/  IMAD.U32 R5, RZ, RZ, UR5 ;  /* 0x00000005ff057e24 */ /* 0x000fe4000f8e00ff */
[----:B------:R-:W-:Y:S02]  /*16270*/  IMAD.U32 R6, RZ, RZ, UR6 ;  /* 0x00000006ff067e24 */ /* 0x000fe4000f8e00ff */
[----:B------:R-:W-:-:S02]  /*16280*/  IMAD.U32 R10, RZ, RZ, UR8 ;  /* 0x00000008ff0a7e24 */ /* 0x000fc4000f8e00ff */
[----:B------:R-:W-:Y:S02]  /*16290*/  IMAD.U32 R11, RZ, RZ, UR9 ;  /* 0x00000009ff0b7e24 */ /* 0x000fe4000f8e00ff */
[----:B------:R-:W-:Y:S02]  /*162a0*/  IMAD.MOV.U32 R8, RZ, RZ, 0x70 ;  /* 0x00000070ff087424 */ /* 0x000fe400078e00ff */
[----:B------:R-:W-:Y:S02]  /*162b0*/  IMAD.MOV.U32 R12, RZ, RZ, 0x1 ;  /* 0x00000001ff0c7424 */ /* 0x000fe400078e00ff */
[----:B------:R-:W-:-:S07]  /*162c0*/  IMAD.MOV.U32 R13, RZ, RZ, RZ ;  /* 0x000000ffff0d7224 */ /* 0x000fce00078e00ff */
[----:B------:R-:W-:-:S07]  /*162d0*/  LEPC R20, `(.L_x_821) ;  /* 0x000000001014794e */ /* 0x000fce0000000000 */
[----:B0-----:R-:W-:Y:S05]  /*162e0*/  CALL.ABS.NOINC R2 ;  /* 0x0000000002007343 */ /* 0x001fea0003c00000 */
.L_x_821:
[----:B------:R-:W-:Y:S05]  /*162f0*/  BSYNC B6 ;  /* 0x0000000000067941 */ /* 0x000fea0003800000 */
.L_x_820:
[----:B0-----:R-:W2:Y:S01]  /*16300*/  LDL.LU R0, [R1+0x60] ;  /* 0x0000600001007983 */ /* 0x001ea20000300800 */
[----:B------:R-:W-:Y:S01]  /*16310*/  ULDC.64 UR4, c[0x0][0x2d8] ;  /* 0x0000b60000047ab9 */ /* 0x000fe20000000a00 */
[----:B------:R-:W0:Y:S01]  /*16320*/  LDC R8, c[0x0][0x448] ;  /* 0x00011200ff087b82 */ /* 0x000e220000000800 */
[----:B------:R-:W-:Y:S01]  /*16330*/  ULDC UR6, c[0x0][0x2b8] ;  /* 0x0000ae0000067ab9 */ /* 0x000fe20000000800 */
[----:B------:R-:W3:Y:S04]  /*16340*/  LDL.LU R5, [R1+0x50] ;  /* 0x0000500001057983 */ /* 0x000ee80000300800 */
[----:B------:R-:W3:Y:S04]  /*16350*/  LDL.LU.64 R2, [R1+0x48] ;  /* 0x0000480001027983 */ /* 0x000ee80000300a00 */
[----:B------:R-:W4:Y:S01]  /*16360*/  LDL.LU R4, [R1+0x2c] ;  /* 0x00002c0001047983 */ /* 0x000f220000300800 */
[----:B0-----:R-:W-:-:S13]  /*16370*/  ISETP.NE.AND P0, PT, R8, 0x1, PT ;  /* 0x000000010800780c */ /* 0x001fda0003f05270 */
[----:B------:R-:W0:Y:S01]  /*16380*/  @P0 LDC R7, c[0x0][0x450] ;  /* 0x00011400ff070b82 */ /* 0x000e220000000800 */
[----:B---3--:R-:W-:Y:S02]  /*16390*/  IMAD.MOV.U32 R3, RZ, RZ, R5 ;  /* 0x000000ffff037224 */ /* 0x008fe400078e0005 */
[----:B------:R-:W3:Y:S01]  /*163a0*/  LDL.LU R5, [R1+0x4] ;  /* 0x0000040001057983 */ /* 0x000ee20000300800 */
[----:B------:R-:W-:-:S03]  /*163b0*/  IMAD.WIDE.U32 R2, R16, UR4, R2 ;  /* 0x0000000410027c25 */ /* 0x000fc6000f8e0002 */
[----:B------:R1:W5:Y:S01]  /*163c0*/  LDL R9, [R1+0x34] ;  /* 0x0000340001097983 */ /* 0x0003620000100800 */
[----:B------:R-:W-:Y:S01]  /*163d0*/  IMAD R3, R16, UR5, R3 ;  /* 0x0000000510037c24 */ /* 0x000fe2000f8e0203 */
[----:B------:R-:W-:Y:S02]  /*163e0*/  ULDC.64 UR4, c[0x0][0x2e0] ;  /* 0x0000b80000047ab9 */ /* 0x000fe40000000a00 */
[----:B--2---:R-:W-:Y:S02]  /*163f0*/  IMAD R0, R0, UR4, RZ ;  /* 0x0000000400007c24 */ /* 0x004fe4000f8e02ff */
[----:B----4-:R-:W-:-:S04]  /*16400*/  IMAD.WIDE.U32 R2, R4, UR4, R2 ;  /* 0x0000000404027c25 */ /* 0x010fc8000f8e0002 */
[----:B------:R-:W-:Y:S01]  /*16410*/  IMAD R0, R4, UR5, R0 ;  /* 0x0000000504007c24 */ /* 0x000fe2000f8e0200 */
[----:B------:R-:W2:Y:S01]  /*16420*/  S2R R10, SR_TID.X ;  /* 0x00000000000a7919 */ /* 0x000ea20000002100 */
[----:B------:R-:W-:Y:S02]  /*16430*/  ULDC.64 UR4, c[0x0][0x2d0] ;  /* 0x0000b40000047ab9 */ /* 0x000fe40000000a00 */
[----:B------:R-:W-:Y:S01]  /*16440*/  IMAD.IADD R3, R3, 0x1, R0 ;  /* 0x0000000103037824 */ /* 0x000fe200078e0200 */
[----:B------:R-:W4:Y:S02]  /*16450*/  S2R R4, SR_TID.X ;  /* 0x0000000000047919 */ /* 0x000f240000002100 */
[----:B----4-:R-:W-:-:S04]  /*16460*/  LOP3.LUT R4, R4, 0x7f, RZ, 0xc0, !PT ;  /* 0x0000007f04047812 */ /* 0x010fc800078ec0ff */
[----:B------:R-:W-:Y:S02]  /*16470*/  SHF.R.U32.HI R6, RZ, 0x3, R4 ;  /* 0x00000003ff067819 */ /* 0x000fe40000011604 */
[----:B------:R-:W4:Y:S02]  /*16480*/  S2R R4, SR_TID.X ;  /* 0x0000000000047919 */ /* 0x000f240000002100 */
[----:B----4-:R-:W-:-:S05]  /*16490*/  IMAD.SHL.U32 R4, R4, 0x10, RZ ;  /* 0x0000001004047824 */ /* 0x010fca00078e00ff */
[----:B------:R-:W-:Y:S02]  /*164a0*/  LOP3.LUT R4, R6, 0x70, R4, 0xf8, !PT ;  /* 0x0000007006047812 */ /* 0x000fe400078ef804 */
[----:B------:R-:W4:Y:S01]  /*164b0*/  @P0 LDC R6, c[0x0][0x44c] ;  /* 0x00011300ff060b82 */ /* 0x000f220000000800 */
[----:B--2---:R-:W-:-:S05]  /*164c0*/  IMAD.SHL.U32 R10, R10, 0x8, RZ ;  /* 0x000000080a0a7824 */ /* 0x004fca00078e00ff */
[----:B------:R-:W-:Y:S01]  /*164d0*/  LOP3.LUT R10, R10, 0x38, RZ, 0xc0, !PT ;  /* 0x000000380a0a7812 */ /* 0x000fe200078ec0ff */
[----:B---3--:R-:W-:-:S05]  /*164e0*/  IMAD.SHL.U32 R5, R5, 0x80, RZ ;  /* 0x0000008005057824 */ /* 0x008fca00078e00ff */
[----:B------:R-:W-:-:S05]  /*164f0*/  LOP3.LUT R4, R4, R5, RZ, 0xfc, !PT ;  /* 0x0000000504047212 */ /* 0x000fca00078efcff */
[----:B----4-:R-:W-:-:S04]  /*16500*/  @P0 IMAD.HI.U32 R6, R4, R6, RZ ;  /* 0x0000000604060227 */ /* 0x010fc800078e00ff */
[----:B------:R-:W-:Y:S01]  /*16510*/  IMAD.MOV.U32 R0, RZ, RZ, R4 ;  /* 0x000000ffff007224 */ /* 0x000fe200078e0004 */
[----:B0-----:R-:W-:-:S05]  /*16520*/  @P0 SHF.R.U32.HI R0, RZ, R7, R6 ;  /* 0x00000007ff000219 */ /* 0x001fca0000011606 */
        /* <DEDUP_REMOVED lines=18> */
[----:B-1----:R-:W-:Y:S09]  /*16650*/  BRA.DIV UR4, `(.L_x_822) ;  /* 0x0000005604207947 */ /* 0x002ff2000b800000 */
[----:B------:R-:W2:Y:S01]  /*16660*/  LDL.LU R6, [R1+0x58] ;  /* 0x0000580001067983 */ /* 0x000ea20000300800 */
[----:B------:R-:W0:Y:S02]  /*16670*/  S2R R7, SR_TID.X ;  /* 0x0000000000077919 */ /* 0x000e240000002100 */
[----:B0-----:R-:W-:-:S04]  /*16680*/  LOP3.LUT R7, R7, 0x7f, RZ, 0xc0, !PT ;  /* 0x0000007f07077812 */ /* 0x001fc800078ec0ff */
[----:B------:R-:W-:Y:S02]  /*16690*/  SHF.R.U32.HI R11, RZ, 0x3, R7 ;  /* 0x00000003ff0b7819 */ /* 0x000fe40000011607 */
[----:B------:R-:W0:Y:S03]  /*166a0*/  SHFL.IDX PT, R7, R4, RZ, 0x181f ;  /* 0x00181fff04077589 */ /* 0x000e2600000e0000 */
[----:B------:R-:W-:-:S04]  /*166b0*/  IMAD.IADD R0, R11, 0x1, R5 ;  /* 0x000000010b007824 */ /* 0x000fc800078e0205 */
[----:B------:R-:W-:Y:S02]  /*166c0*/  VIADD R5, R0, 0x10 ;  /* 0x0000001000057836 */ /* 0x000fe40000000000 */
        /* <DEDUP_REMOVED lines=24> */
[----:B------:R-:W-:Y:S01]  /*16850*/  @!P1 IMAD.MOV.U32 R7, RZ, RZ, R6 ;  /* 0x000000ffff079224 */ /* 0x000fe200078e0006 */
[----:B------:R-:W-:Y:S01]  /*16860*/  @!P1 MOV R6, R5 ;  /* 0x0000000500069202 */ /* 0x000fe20000000f00 */
[----:B------:R-:W-:-:S04]  /*16870*/  VIADD R5, R0, 0x30 ;  /* 0x0000003000057836 */ /* 0x000fc80000000000 */
[----:B------:R0:W-:Y:S01]  /*16880*/  @!P1 LDGSTS.E.BYPASS.LTC128B.128 [R9+0x19400], desc[UR40][R6.64], !P0 ;  /* 0x1940000006099fae */ /* 0x0001e2000c101d68 */
        /* <DEDUP_REMOVED lines=34> */
[----:B------:R0:W1:Y:S04]  /*16ab0*/  SHFL.IDX PT, R5, R3, 0x7, 0x181f ;  /* 0x00f81f0003057f89 */ /* 0x00006800000e0000 */
[----:B------:R0:W-:Y:S04]  /*16ac0*/  @!P1 LDGSTS.E.BYPASS.LTC128B.128 [R9+0x1b400], desc[UR40][R6.64], !P0 ;  /* 0x1b40000006099fae */ /* 0x0001e8000c101d68 */
[----:B------:R0:W2:Y:S02]  /*16ad0*/  SHFL.IDX PT, R3, R4, 0x7, 0x181f ;  /* 0x00f81f0004037f89 */ /* 0x0000a400000e0000 */
.L_x_1004:
[----:B------:R-:W-:-:S05]  /*16ae0*/  VIADD R0, R0, 0x70 ;  /* 0x0000007000007836 */ /* 0x000fca0000000000 */
[----:B------:R-:W-:-:S13]  /*16af0*/  ISETP.GE.AND P1, PT, R0, R2, PT ;  /* 0x000000020000720c */ /* 0x000fda0003f26270 */
[----:B--2---:R-:W-:-:S05]  /*16b00*/  @!P1 LEA R2, P2, R10, R3, 0x1 ;  /* 0x000000030a029211 */ /* 0x004fca00078408ff */
[----:B01----:R-:W-:-:S05]  /*16b10*/  @!P1 IMAD.X R3, RZ, RZ, R5, P2 ;  /* 0x000000ffff039224 */ /* 0x003fca00010e0605 */
[----:B------:R-:W-:Y:S01]  /*16b20*/  @!PT LDS RZ, [RZ] ;  /* 0x00000000fffff984 */ /* 0x000fe20000000800 */
[----:B------:R-:W-:Y:S01]  /*16b30*/  @!PT LDS RZ, [RZ] ;  /* 0x00000000fffff984 */ /* 0x000fe20000000800 */
[----:B------:R-:W-:Y:S01]  /*16b40*/  @!PT LDS RZ, [RZ] ;  /* 0x00000000fffff984 */ /* 0x000fe20000000800 */
[----:B------:R0:W-:Y:S01]  /*16b50*/  @!P1 LDGSTS.E.BYPASS.LTC128B.128 [R9+0x1bc00], desc[UR40][R2.64], !P0 ;  /* 0x1bc0000002099fae */ /* 0x0001e2000c101d68 */
[----:B------:R-:W-:Y:S01]  /*16b60*/  PLOP3.LUT P0, PT, PT, PT, PT, 0x80, 0x0 ;  /* 0x000000000000781c */ /* 0x000fe20003f0f070 */
[----:B------:R-:W-:-:S12]  /*16b70*/  NOP ;  /* 0x0000000000007918 */ /* 0x000fd80000000000 */
.L_x_823:
        /* <DEDUP_REMOVED lines=18> */
.L_x_1005:
[----:B------:R-:W-:Y:S05]  /*16ca0*/  BSYNC B0 ;  /* 0x0000000000007941 */ /* 0x000fea0003800000 */
.L_x_824:
[----:B------:R-:W2:Y:S01]  /*16cb0*/  LDL R2, [R1+0x1c] ;  /* 0x00001c0001027983 */ /* 0x000ea20000100800 */
[----:B------:R-:W-:Y:S01]  /*16cc0*/  BSSY B0, `(.L_x_826) ;  /* 0x000005a000007945 */ /* 0x000fe20003800000 */
[----:B--2---:R-:W-:-:S13]  /*16cd0*/  LOP3.LUT P0, RZ, R2, 0x1, RZ, 0xc0, !PT ;  /* 0x0000000102ff7812 */ /* 0x004fda000780c0ff */
        /* <DEDUP_REMOVED lines=10> */
.L_x_1006:
[----:B------:R-:W-:Y:S05]  /*16d80*/  BSYNC B1 ;  /* 0x0000000000017941 */ /* 0x000fea0003800000 */
.L_x_828:
        /* <DEDUP_REMOVED lines=9> */
.L_x_831:
[----:B------:R-:W-:Y:S05]  /*16e20*/  BSYNC B1 ;  /* 0x0000000000017941 */ /* 0x000fea0003800000 */
.L_x_830:
        /* <DEDUP_REMOVED lines=10> */
[----:B--2---:R-:W-:Y:S01]  /*16ed0*/  IMAD R3, R3, 0x60, R4 ;  /* 0x0000006003037824 */ /* 0x004fe200078e0204 */
[----:B------:R-:W-:-:S08]  /*16ee0*/  IADD3 R4, R0, 0x400, RZ ;  /* 0x0000040000047810 */ /* 0x000fd00007ffe0ff */
.L_x_832:
        /* <DEDUP_REMOVED lines=15> */
.L_x_833:
        /* <DEDUP_REMOVED lines=15> */
.L_x_834:
        /* <DEDUP_REMOVED lines=15> */
.L_x_835:
        /* <DEDUP_REMOVED lines=10> */
.L_x_827:
[----:B------:R-:W-:Y:S05]  /*17260*/  BSYNC B0 ;  /* 0x0000000000007941 */ /* 0x000fea0003800000 */
.L_x_826:
        /* <DEDUP_REMOVED lines=9> */
[----:B------:R-:W-:Y:S01]  /*17300*/  BSSY B2, `(.L_x_838) ;  /* 0x00000a9000027945 */ /* 0x000fe20003800000 */
[----:B--2---:R-:W-:-:S04]  /*17310*/  VIADD R2, R7, 0x1 ;  /* 0x0000000107027836 */ /* 0x004fc80000000000 */
[----:B---3--:R-:W-:-:S05]  /*17320*/  IMAD R2, R2, R6, RZ ;  /* 0x0000000602027224 */ /* 0x008fca00078e02ff */
[----:B----4-:R-:W-:Y:S02]  /*17330*/  VIMNMX R4, R4, R2, PT ;  /* 0x0000000204047248 */ /* 0x010fe40003fe0100 */
[----:B------:R-:W-:-:S03]  /*17340*/  LOP3.LUT R2, RZ, R5, RZ, 0x33, !PT ;  /* 0x00000005ff027212 */ /* 0x000fc600078e33ff */
        /* <DEDUP_REMOVED lines=13> */
[----:B--2---:R-:W-:Y:S02]  /*17420*/  LOP3.LUT P2, RZ, R5, 0x1, RZ, 0xc0, !PT ;  /* 0x0000000105ff7812 */ /* 0x004fe4000784c0ff */
        /* <DEDUP_REMOVED lines=26> */
.L_x_842:
[----:B------:R-:W-:Y:S01]  /*175d0*/  IMAD R2, R19, 0x8, R18 ;  /* 0x0000000813027824 */ /* 0x000fe200078e0212 */
[----:B-1----:R-:W-:Y:S01]  /*175e0*/  SHF.L.U32 R6, R9, 0x1f, RZ ;  /* 0x0000001f09067819 */ /* 0x002fe200000006ff */
[----:B------:R-:W1:Y:S01]  /*175f0*/  S2R R3, SR_TID.X ;  /* 0x0000000000037919 */ /* 0x000e620000002100 */
[----:B------:R-:W-:Y:S02]  /*17600*/  BSSY B3, `(.L_x_843) ;  /* 0x0000005000037945 */ /* 0x000fe40003800000 */
[----:B------:R-:W2:Y:S01]  /*17610*/  SYNCS.PHASECHK.TRANS64.TRYWAIT P0, [R2+URZ+0x22840], R6 ;  /* 0x02284006020075a7 */ /* 0x000ea2000800017f */
[----:B-1----:R-:W-:-:S04]  /*17620*/  LOP3.LUT R3, R3, 0x7f, RZ, 0xc0, !PT ;  /* 0x0000007f03037812 */ /* 0x002fc800078ec0ff */
[----:B------:R-:W-:Y:S01]  /*17630*/  ISETP.NE.AND P1, PT, R3, RZ, PT ;  /* 0x000000ff0300720c */ /* 0x000fe20003f25270 */
[----:B--2---:R-:W-:-:S12]  /*17640*/  @!P0 BRA `(.L_x_844) ;  /* 0x0000004c00e88947 */ /* 0x004fd80003800000 */
.L_x_1007:
[----:B------:R-:W-:Y:S05]  /*17650*/  BSYNC B3 ;  /* 0x0000000000037941 */ /* 0x000fea0003800000 */
.L_x_843:
        /* <DEDUP_REMOVED lines=9> */
.L_x_846:
[----:B------:R-:W-:Y:S05]  /*176f0*/  BSYNC B3 ;  /* 0x0000000000037941 */ /* 0x000fea0003800000 */
.L_x_845:
        /* <DEDUP_REMOVED lines=12> */
.L_x_847:
        /* <DEDUP_REMOVED lines=13> */
.L_x_1008:
[----:B------:R-:W-:Y:S05]  /*17890*/  BSYNC B3 ;  /* 0x0000000000037941 */ /* 0x000fea0003800000 */
.L_x_848:
        /* <DEDUP_REMOVED lines=11> */
.L_x_851:
[----:B------:R-:W-:Y:S05]  /*17950*/  BSYNC B3 ;  /* 0x0000000000037941 */ /* 0x000fea0003800000 */
.L_x_850:
        /* <DEDUP_REMOVED lines=9> */
.L_x_852:
        /* <DEDUP_REMOVED lines=15> */
.L_x_853:
        /* <DEDUP_REMOVED lines=15> */
.L_x_854:
        /* <DEDUP_REMOVED lines=11> */
[----:B------:R-:W-:Y:S01]  /*17c80*/  UMOV UR10, 0xc0 ;  /* 0x000000c0000a7882 */ /* 0x000fe20000000000 */
[----:B------:R-:W-:Y:S02]  /*17c90*/  R2UR UR7, R7 ;  /* 0x00000000070772ca */ /* 0x000fe400000e0000 */
[----:B------:R-:W-:Y:S02]  /*17ca0*/  PLOP3.LUT P0, PT, PT, PT, PT, 0x80, 0x0 ;  /* 0x000000000000781c */ /* 0x000fe40003f0f070 */
[----:B------:R-:W-:-:S11]  /*17cb0*/  IADD3 R3, R3, 0x9400, RZ ;  /* 0x0000940003037810 */ /* 0x000fd60007ffe0ff */
.L_x_855:
        /* <DEDUP_REMOVED lines=10> */
.L_x_841:
[----:B------:R-:W-:Y:S05]  /*17d60*/  BSYNC B1 ;  /* 0x0000000000017941 */ /* 0x000fea0003800000 */
.L_x_840:
[----:B------:R-:W2:Y:S02]  /*17d70*/  LDL.LU R5, [R1+0x40] ;  /* 0x0000400001057983 */ /* 0x000ea40000300800 */
[----:B--2---:R-:W-:-:S07]  /*17d80*/  VIADD R0, R5, 0xfffffffd ;  /* 0xfffffffd05007836 */ /* 0x004fce0000000000 */
.L_x_839:
[----:B------:R-:W-:Y:S05]  /*17d90*/  BSYNC B2 ;  /* 0x0000000000027941 */ /* 0x000fea0003800000 */
.L_x_838:
[----:B------:R-:W-:Y:S01]  /*17da0*/  VIADD R8, R8, 0xfffffffe ;  /* 0xfffffffe08087836 */ /* 0x000fe20000000000 */
[----:B------:R-:W-:-:S04]  /*17db0*/  LOP3.LUT R4, RZ, R4, RZ, 0x33, !PT ;  /* 0x00000004ff047212 */ /* 0x000fc800078e33ff */
[----:B------:R-:W-:-:S13]  /*17dc0*/  ISETP.NE.AND P0, PT, R8, R4, PT ;  /* 0x000000040800720c */ /* 0x000fda0003f05270 */
[----:B------:R-:W-:Y:S05]  /*17dd0*/  @!P0 BRA `(.L_x_837) ;  /* 0x0000001000f88947 */ /* 0x000fea0003800000 */
.L_x_888:
        /* <DEDUP_REMOVED lines=8> */
[----:B--2---:R-:W-:Y:S02]  /*17e60*/  LOP3.LUT P1, RZ, R3, 0x1, RZ, 0xc0, !PT ;  /* 0x0000000103ff7812 */ /* 0x004fe4000782c0ff */
[----:B---3--:R-:W-:-:S11]  /*17e70*/  LOP3.LUT R6, R2, R6, RZ, 0x3c, !PT ;  /* 0x0000000602067212 */ /* 0x008fd600078e3cff */
[----:B------:R-:W-:Y:S05]  /*17e80*/  @!P1 BRA `(.L_x_857) ;  /* 0x0000000800449947 */ /* 0x000fea0003800000 */
        /* <DEDUP_REMOVED lines=24> */
.L_x_858:
[----:B------:R-:W-:Y:S01]  /*18010*/  IMAD R3, R7, 0x8, R18 ;  /* 0x0000000807037824 */ /* 0x000fe200078e0212 */
[----:B------:R-:W-:Y:S01]  /*18020*/  SHF.L.U32 R2, R6, 0x1f, RZ ;  /* 0x0000001f06027819 */ /* 0x000fe200000006ff */
[----:B-1----:R-:W1:Y:S01]  /*18030*/  S2R R4, SR_TID.X ;  /* 0x0000000000047919 */ /* 0x002e620000002100 */
[----:B------:R-:W-:Y:S02]  /*18040*/  BSSY B2, `(.L_x_859) ;  /* 0x0000005000027945 */ /* 0x000fe40003800000 */
[----:B------:R-:W2:Y:S01]  /*18050*/  SYNCS.PHASECHK.TRANS64.TRYWAIT P0, [R3+URZ+0x22840], R2 ;  /* 0x02284002030075a7 */ /* 0x000ea2000800017f */
[----:B-1----:R-:W-:-:S04]  /*18060*/  LOP3.LUT R4, R4, 0x7f, RZ, 0xc0, !PT ;  /* 0x0000007f04047812 */ /* 0x002fc800078ec0ff */
[----:B------:R-:W-:Y:S01]  /*18070*/  ISETP.NE.AND P1, PT, R4, RZ, PT ;  /* 0x000000ff0400720c */ /* 0x000fe20003f25270 */
[----:B--2---:R-:W-:-:S12]  /*18080*/  @!P0 BRA `(.L_x_860) ;  /* 0x0000004400808947 */ /* 0x004fd80003800000 */
.L_x_1009:
[----:B------:R-:W-:Y:S05]  /*18090*/  BSYNC B2 ;  /* 0x0000000000027941 */ /* 0x000fea0003800000 */
.L_x_859:
        /* <DEDUP_REMOVED lines=9> */
.L_x_862:
[----:B------:R-:W-:Y:S05]  /*18130*/  BSYNC B2 ;  /* 0x0000000000027941 */ /* 0x000fea0003800000 */
.L_x_861:
[----:B------:R-:W2:Y:S01]  /*18140*/  LDL R4, [R1+0x24] ;  /* 0x0000240001047983 */ /* 0x000ea20000100800 */
        /* <DEDUP_REMOVED lines=11> */
.L_x_863:
        /* <DEDUP_REMOVED lines=10> */
[----:B------:R-:W2:Y:S01]  /*182a0*/  SYNCS.PHASECHK.TRANS64.TRYWAIT P0, [R3+URZ+0x22860], R2 ;  /* 0x02286002030075a7 */ /* 0x000ea2000800017f */
[----:B------:R-:W-:Y:S04]  /*182b0*/  BSSY B2, `(.L_x_864) ;  /* 0x0000002000027945 */ /* 0x000fe80003800000 */
[----:B--2---:R-:W-:Y:S05]  /*182c0*/  @!P0 BRA `(.L_x_865) ;  /* 0x0000004400048947 */ /* 0x004fea0003800000 */
.L_x_1010:
[----:B------:R-:W-:Y:S05]  /*182d0*/  BSYNC B2 ;  /* 0x0000000000027941 */ /* 0x000fea0003800000 */
.L_x_864:
[----:B------:R-:W-:Y:S01]  /*182e0*/  BSSY B2, `(.L_x_866) ;  /* 0x000000b000027945 */ /* 0x000fe20003800000 */
[----:B------:R-:W-:Y:S02]  /*182f0*/  IMAD.MOV.U32 R8, RZ, RZ, 0x0 ;  /* 0x00000000ff087424 */ /* 0x000fe400078e00ff */
[----:B0-----:R-:W-:Y:S01]  /*18300*/  IMAD.MOV.U32 R9, RZ, RZ, 0x14f00000 ;  /* 0x14f00000ff097424 */ /* 0x001fe200078e00ff */
[----:B------:R-:W-:Y:S06]  /*18310*/  @P1 BRA `(.L_x_867) ;  /* 0x00000000001c1947 */ /* 0x000fec0003800000 */
[----:B------:R-:W0:Y:S01]  /*18320*/  S2R R5, SR_TID.X ;  /* 0x0000000000057919 */ /* 0x000e220000002100 */
[----:B-12---:R-:W-:-:S04]  /*18330*/  IMAD.MOV.U32 R2, RZ, RZ, 0xc000 ;  /* 0x0000c000ff027424 */ /* 0x006fc800078e00ff */
[----:B------:R3:W-:Y:S01]  /*18340*/  SYNCS.ARRIVE.TRANS64 RZ, [R3+URZ+0x22850], R2 ;  /* 0x0228500203ff79a7 */ /* 0x0007e2000800003f */
[----:B0-----:R-:W-:-:S04]  /*18350*/  LOP3.LUT R5, R5, 0x1f, RZ, 0xc0, !PT ;  /* 0x0000001f05057812 */ /* 0x001fc800078ec0ff */
[----:B------:R-:W-:-:S13]  /*18360*/  ISETP.NE.AND P0, PT, R5, RZ, PT ;  /* 0x000000ff0500720c */ /* 0x000fda0003f05270 */
[----:B---3--:R-:W-:Y:S05]  /*18370*/  @!P0 BRA `(.L_x_867) ;  /* 0x0000000000048947 */ /* 0x008fea0003800000 */
[----:B------:R-:W-:Y:S01]  /*18380*/  BPT.TRAP 0x1 ;  /* 0x000000040000795c */ /* 0x000fe20000300000 */
.L_x_867:
[----:B------:R-:W-:Y:S05]  /*18390*/  BSYNC B2 ;  /* 0x0000000000027941 */ /* 0x000fea0003800000 */
.L_x_866:
[----:B------:R-:W-:Y:S01]  /*183a0*/  R2UR UR10, R10 ;  /* 0x000000000a0a72ca */ /* 0x000fe200000e0000 */
[----:B-12---:R-:W-:Y:S01]  /*183b0*/  IMAD R2, R7, 0xc000, R18 ;  /* 0x0000c00007027824 */ /* 0x006fe200078e0212 */
[----:B------:R-:W-:Y:S01]  /*183c0*/  R2UR UR6, R8 ;  /* 0x00000000080672ca */ /* 0x000fe200000e0000 */
[----:B------:R-:W-:Y:S01]  /*183d0*/  UIADD3 UR4, UP0, UR38, 0x470, URZ ;  /* 0x0000047026047890 */ /* 0x000fe2000ff1e03f */
[----:B------:R-:W-:Y:S01]  /*183e0*/  R2UR UR7, R9 ;  /* 0x00000000090772ca */ /* 0x000fe200000e0000 */
[----:B------:R-:W-:Y:S01]  /*183f0*/  VIADD R3, R3, 0x22850 ;  /* 0x0002285003037836 */ /* 0x000fe20000000000 */
[----:B------:R-:W-:Y:S01]  /*18400*/  PLOP3.LUT P0, PT, PT, PT, PT, 0x80, 0x0 ;  /* 0x000000000000781c */ /* 0x000fe20003f0f070 */
[----:B------:R-:W-:Y:S01]  /*18410*/  VIADD R5, R2, 0x400 ;  /* 0x0000040002057836 */ /* 0x000fe20000000000 */
[----:B------:R-:W-:-:S12]  /*18420*/  UIADD3.X UR5, URZ, UR39, URZ, UP0, !UPT ;  /* 0x000000273f057290 */ /* 0x000fd800087fe43f */
.L_x_868:
        /* <DEDUP_REMOVED lines=15> */
.L_x_869:
        /* <DEDUP_REMOVED lines=15> */
.L_x_870:
        /* <DEDUP_REMOVED lines=15> */
.L_x_871:
        /* <DEDUP_REMOVED lines=10> */
.L_x_857:
[----:B------:R-:W-:Y:S05]  /*187a0*/  BSYNC B1 ;  /* 0x0000000000017941 */ /* 0x000fea0003800000 */
.L_x_856:
[----:B------:R-:W2:Y:S01]  /*187b0*/  LDL R5, [R1+0x1c] ;  /* 0x00001c0001057983 */ /* 0x000ea20000100800 */
[----:B------:R-:W-:Y:S01]  /*187c0*/  VIADD R7, R7, 0x1 ;  /* 0x0000000107077836 */ /* 0x000fe20000000000 */
[----:B------:R-:W-:Y:S04]  /*187d0*/  BSSY B1, `(.L_x_872) ;  /* 0x000009a000017945 */ /* 0x000fe80003800000 */
[----:B------:R-:W-:-:S04]  /*187e0*/  ISETP.NE.AND P0, PT, R7, 0x2, PT ;  /* 0x000000020700780c */ /* 0x000fc80003f05270 */
[----:B------:R-:W-:Y:S02]  /*187f0*/  SEL R2, RZ, 0x1, P0 ;  /* 0x00000001ff027807 */ /* 0x000fe40000000000 */
[----:B------:R-:W-:Y:S02]  /*18800*/  SEL R19, R7, RZ, P0 ;  /* 0x000000ff07137207 */ /* 0x000fe40000000000 */
[----:B------:R-:W-:Y:S01]  /*18810*/  LOP3.LUT R8, R6, R2, RZ, 0x3c, !PT ;  /* 0x0000000206087212 */ /* 0x000fe200078e3cff */
[----:B------:R-:W-:-:S04]  /*18820*/  VIADD R6, R0, 0xffffffff ;  /* 0xffffffff00067836 */ /* 0x000fc80000000000 */
[----:B------:R1:W-:Y:S01]  /*18830*/  STL [R1+0x14], R8 ;  /* 0x0000140801007387 */ /* 0x0003e20000100800 */
[----:B--2---:R-:W-:-:S13]  /*18840*/  LOP3.LUT P2, RZ, R5, 0x1, RZ, 0xc0, !PT ;  /* 0x0000000105ff7812 */ /* 0x004fda000784c0ff */
        /* <DEDUP_REMOVED lines=12> */
[----:B0-----:R-:W-:Y:S01]  /*18910*/  @P0 IMAD.HI.U32 R4, R6, R2, RZ ;  /* 0x0000000206040227 */ /* 0x001fe200078e00ff */
[----:B------:R-:W-:-:S04]  /*18920*/  MOV R2, R6 ;  /* 0x0000000600027202 */ /* 0x000fc80000000f00 */
        /* <DEDUP_REMOVED lines=11> */
.L_x_874:
        /* <DEDUP_REMOVED lines=8> */
.L_x_1011:
[----:B------:R-:W-:Y:S05]  /*18a60*/  BSYNC B2 ;  /* 0x0000000000027941 */ /* 0x000fea0003800000 */
.L_x_875:
        /* <DEDUP_REMOVED lines=9> */
.L_x_878:
[----:B------:R-:W-:Y:S05]  /*18b00*/  BSYNC B2 ;  /* 0x0000000000027941 */ /* 0x000fea0003800000 */
.L_x_877:
        /* <DEDUP_REMOVED lines=12> */
.L_x_879:
        /* <DEDUP_REMOVED lines=13> */
.L_x_1012:
[----:B------:R-:W-:Y:S05]  /*18ca0*/  BSYNC B2 ;  /* 0x0000000000027941 */ /* 0x000fea0003800000 */
.L_x_880:
        /* <DEDUP_REMOVED lines=11> */
.L_x_883:
[----:B------:R-:W-:Y:S05]  /*18d60*/  BSYNC B2 ;  /* 0x0000000000027941 */ /* 0x000fea0003800000 */
.L_x_882:
        /* <DEDUP_REMOVED lines=9> */
.L_x_884:
        /* <DEDUP_REMOVED lines=15> */
.L_x_885:
        /* <DEDUP_REMOVED lines=15> */
.L_x_886:
        /* <DEDUP_REMOVED lines=15> */
.L_x_887:
        /* <DEDUP_REMOVED lines=10> */
.L_x_873:
[----:B------:R-:W-:Y:S05]  /*19170*/  BSYNC B1 ;  /* 0x0000000000017941 */ /* 0x000fea0003800000 */
.L_x_872:
[----:B------:R-:W2:Y:S01]  /*19180*/  LDL R5, [R1+0x28] ;  /* 0x0000280001057983 */ /* 0x000ea20000100800 */
[----:B------:R-:W-:Y:S01]  /*19190*/  VIADD R0, R0, 0xfffffffe ;  /* 0xfffffffe00007836 */ /* 0x000fe20000000000 */
[----:B--2---:R-:W-:-:S13]  /*191a0*/  ISETP.GT.AND P0, PT, R6, R5, PT ;  /* 0x000000050600720c */ /* 0x004fda0003f04270 */
[----:B------:R-:W-:Y:S05]  /*191b0*/  @P0 BRA `(.L_x_888) ;  /* 0xffffffec00080947 */ /* 0x000fea000383ffff */
.L_x_837:
[----:B------:R-:W-:Y:S05]  /*191c0*/  BSYNC B0 ;  /* 0x0000000000007941 */ /* 0x000fea0003800000 */
.L_x_836:
[----:B------:R-:W2:Y:S01]  /*191d0*/  LDL.LU R2, [R1+0x14] ;  /* 0x0000140001027983 */ /* 0x000ea20000300800 */
[----:B------:R-:W1:Y:S01]  /*191e0*/  S2R R3, SR_TID.X ;  /* 0x0000000000037919 */ /* 0x000e620000002100 */
[----:B------:R-:W-:-:S05]  /*191f0*/  VIADD R19, R19, 0x1 ;  /* 0x0000000113137836 */ /* 0x000fca0000000000 */
[----:B------:R-:W-:-:S04]  /*19200*/  ISETP.NE.AND P0, PT, R19, 0x2, PT ;  /* 0x000000021300780c */ /* 0x000fc80003f05270 */
[----:B------:R-:W-:Y:S01]  /*19210*/  SEL R0, RZ, 0x1, P0 ;  /* 0x00000001ff007807 */ /* 0x000fe20000000000 */
[----:B------:R-:W-:Y:S01]  /*19220*/  BSSY B0, `(.L_x_889) ;  /* 0x0000013000007945 */ /* 0x000fe20003800000 */
[----:B-1----:R-:W-:-:S04]  /*19230*/  LOP3.LUT R3, R3, 0x7f, RZ, 0xc0, !PT ;  /* 0x0000007f03037812 */ /* 0x002fc800078ec0ff */
[----:B------:R-:W-:Y:S02]  /*19240*/  ISETP.NE.AND P1, PT, R3, RZ, PT ;  /* 0x000000ff0300720c */ /* 0x000fe40003f25270 */
[----:B--2---:R-:W-:-:S05]  /*19250*/  LOP3.LUT R2, R2, R0, RZ, 0x3c, !PT ;  /* 0x0000000002027212 */ /* 0x004fca00078e3cff */
[----:B------:R1:W-:Y:S06]  /*19260*/  STL [R1+0x14], R2 ;  /* 0x0000140201007387 */ /* 0x0003ec0000100800 */
[----:B------:R-:W-:Y:S05]  /*19270*/  @P1 BRA `(.L_x_890) ;  /* 0x0000000000341947 */ /* 0x000fea0003800000 */
[----:B------:R-:W2:Y:S01]  /*19280*/  S2R R5, SR_LANEID ;  /* 0x0000000000057919 */ /* 0x000ea20000000000 */
[----:B------:R-:W-:Y:S01]  /*19290*/  VOTEU.ANY UR4, UPT, PT ;  /* 0x0000000000047886 */ /* 0x000fe200038e0100 */
[----:B-1----:R-:W1:Y:S01]  /*192a0*/  LDC.64 R2, c[0x0][0xc60] ;  /* 0x00031800ff027b82 */ /* 0x002e620000000a00 */
[----:B------:R-:W2:Y:S02]  /*192b0*/  FLO.U32 R0, UR4 ;  /* 0x0000000400007d00 */ /* 0x000ea400080e0000 */
[----:B--2---:R-:W-:-:S06]  /*192c0*/  ISETP.EQ.U32.AND P1, PT, R0, R5, PT ;  /* 0x000000050000720c */ /* 0x004fcc0003f22070 */
[----:B------:R-:W1:Y:S07]  /*192d0*/  POPC R5, UR4 ;  /* 0x0000000400057d09 */ /* 0x000e6e0008000000 */
[----:B-1----:R-:W2:Y:S01]  /*192e0*/  @P1 ATOMG.E.ADD.STRONG.GPU PT, R3, desc[UR40][R2.64], R5 ;  /* 0x00000005020319a8 */ /* 0x002ea200081ee1e8 */
[----:B------:R-:W1:Y:S02]  /*192f0*/  S2R R4, SR_LTMASK ;  /* 0x0000000000047919 */ /* 0x000e640000003900 */
[----:B-1----:R-:W-:-:S04]  /*19300*/  LOP3.LUT R4, R4, UR4, RZ, 0xc0, !PT ;  /* 0x0000000404047c12 */ /* 0x002fc8000f8ec0ff */
[----:B------:R-:W1:Y:S01]  /*19310*/  POPC R7, R4 ;  /* 0x0000000400077309 */ /* 0x000e620000000000 */
[----:B--2---:R-:W1:Y:S02]  /*19320*/  SHFL.IDX PT, R0, R3, R0, 0x1f ;  /* 0x00001f0003007589 */ /* 0x004e6400000e0000 */
[----:B-1----:R-:W-:-:S05]  /*19330*/  IADD3 R0, R0, UR37, R7 ;  /* 0x0000002500007c10 */ /* 0x002fca000fffe007 */
[----:B------:R2:W-:Y:S02]  /*19340*/  STL [R1], R0 ;  /* 0x0000000001007387 */ /* 0x0005e40000100800 */
.L_x_890:
[----:B------:R-:W-:Y:S05]  /*19350*/  BSYNC B0 ;  /* 0x0000000000007941 */ /* 0x000fea0003800000 */
.L_x_889:
[----:B------:R-:W-:-:S07]  /*19360*/  SEL R19, R19, RZ, P0 ;  /* 0x000000ff13137207 */ /* 0x000fce0000000000 */
.L_x_808:
[----:B------:R-:W-:Y:S05]  /*19370*/  BSYNC B7 ;  /* 0x0000000000077941 */ /* 0x000fea0003800000 */
.L_x_806:
[----:B--23--:R-:W2:Y:S02]  /*19380*/  LDL R0, [R1+0x1c] ;  /* 0x00001c0001007983 */ /* 0x00cea40000100800 */
[----:B--2---:R-:W-:-:S13]  /*19390*/  LOP3.LUT P0, RZ, R0, 0x2, RZ, 0xc0, !PT ;  /* 0x0000000200ff7812 */ /* 0x004fda000780c0ff */
[----:B------:R-:W-:Y:S05]  /*193a0*/  @!P0 BRA `(.L_x_891) ;  /* 0x00000000002c8947 */ /* 0x000fea0003800000 */
[----:B------:R-:W-:Y:S05]  /*193b0*/  WARPSYNC.ALL ;  /* 0x0000000000007948 */ /* 0x000fea0003800000 */
[----:B------:R-:W2:Y:S08]  /*193c0*/  S2UR UR5, SR_CgaCtaId ;  /* 0x00000000000579c3 */ /* 0x000eb00000008800 */
[----:B------:R-:W-:Y:S06]  /*193d0*/  BAR.SYNC.DEFER_BLOCKING 0x5, 0x180 ;  /* 0x0146000000007b1d */ /* 0x000fec0000010000 */
[----:B------:R-:W-:-:S02]  /*193e0*/  UMOV UR4, 0x400 ;  /* 0x0000040000047882 */ /* 0x000fc40000000000 */
[----:B--2---:R-:W-:-:S06]  /*193f0*/  ULEA UR4, UR5, UR4, 0x18 ;  /* 0x0000000405047291 */ /* 0x004fcc000f8ec03f */
[----:B------:R-:W-:-:S05]  /*19400*/  IMAD.U32 R18, RZ, RZ, UR4 ;  /* 0x00000004ff127e24 */ /* 0x000fca000f8e00ff */
[----:B------:R-:W2:Y:S04]  /*19410*/  LDS.128 R4, [R18+0x228d0] ;  /* 0x0228d00012047984 */ /* 0x000ea80000000c00 */
[----:B--2---:R2:W-:Y:S04]  /*19420*/  STL.64 [R1], R4 ;  /* 0x0000000401007387 */ /* 0x0045e80000100a00 */
[----:B------:R2:W-:Y:S01]  /*19430*/  STL.64 [R1+0x8], R6 ;  /* 0x0000080601007387 */ /* 0x0005e20000100a00 */
[----:B------:R-:W-:Y:S06]  /*19440*/  BAR.ARV 0x4, 0x180 ;  /* 0x0106000000007b1d */ /* 0x000fec0000002000 */
[----:B------:R-:W-:Y:S05]  /*19450*/  BRA `(.L_x_892) ;  /* 0x0000000c00207947 */ /* 0x000fea0003800000 */
.L_x_891:
[----:B------:R-:W2:Y:S01]  /*19460*/  S2R R16, SR_TID.X ;  /* 0x0000000000107919 */ /* 0x000ea20000002100 */
[----:B------:R-:W-:Y:S01]  /*19470*/  UMOV UR4, 0xffffffff ;  /* 0xffffffff00047882 */ /* 0x000fe20000000000 */
[----:B--2---:R-:W-:-:S04]  /*19480*/  LOP3.LUT R16, R16, 0x1f, RZ, 0xc0, !PT ;  /* 0x0000001f10107812 */ /* 0x004fc800078ec0ff */
[----:B------:R-:W-:Y:S01]  /*19490*/  ISETP.NE.AND P0, PT, R16, 0x1f, PT ;  /* 0x0000001f1000780c */ /* 0x000fe20003f05270 */
[----:B------:R-:W-:-:S12]  /*194a0*/  BRA.DIV UR4, `(.L_x_893) ;  /* 0x0000003204c87947 */ /* 0x000fd8000b800000 */
[----:B-1----:R-:W2:Y:S01]  /*194b0*/  LDL.LU R2, [R1] ;  /* 0x0000000001027983 */ /* 0x002ea20000300800 */
[----:B------:R-:W-:-:S03]  /*194c0*/  ULDC UR4, c[0x0][0xc3c] ;  /* 0x00030f0000047ab9 */ /* 0x000fc60000000800 */
[----:B------:R-:W3:Y:S01]  /*194d0*/  LDL R3, [R1+0xc] ;  /* 0x00000c0001037983 */ /* 0x000ee20000100800 */
[----:B--2---:R-:W-:Y:S02]  /*194e0*/  IMAD.MOV.U32 R10, RZ, RZ, R2 ;  /* 0x000000ffff0a7224 */ /* 0x004fe400078e0002 */
[----:B---3--:R-:W-:-:S05]  /*194f0*/  IMAD.IADD R0, R3, 0x1, R16 ;  /* 0x0000000103007824 */ /* 0x008fca00078e0210 */
[----:B------:R-:W-:-:S13]  /*19500*/  ISETP.GE.OR P1, PT, R0, UR4, !P0 ;  /* 0x0000000400007c0c */ /* 0x000fda000c726670 */
[----:B------:R-:W1:Y:S08]  /*19510*/  @!P1 LDC.64 R2, c[0x0][0xc80] ;  /* 0x00032000ff029b82 */ /* 0x000e700000000a00 */
[----:B------:R-:W2:Y:S01]  /*19520*/  @!P1 LDC.64 R6, c[0x0][0xc78] ;  /* 0x00031e00ff069b82 */ /* 0x000ea20000000a00 */
[----:B-1----:R-:W-:-:S05]  /*19530*/  @!P1 IMAD.WIDE R2, R0, 0x4, R2 ;  /* 0x0000000400029825 */ /* 0x002fca00078e0202 */
[----:B------:R2:W3:Y:S02]  /*19540*/  @!P1 LDG.E R8, desc[UR40][R2.64] ;  /* 0x0000002802089981 */ /* 0x0004e4000c1e1900 */
[----:B--2---:R-:W-:-:S06]  /*19550*/  @!P1 IMAD.WIDE R2, R0, 0x4, R6 ;  /* 0x0000000400029825 */ /* 0x004fcc00078e0206 */
[----:B------:R-:W2:Y:S01]  /*19560*/  @!P1 LDG.E R2, desc[UR40][R2.64] ;  /* 0x0000002802029981 */ /* 0x000ea2000c1e1900 */
[----:B------:R-:W-:Y:S01]  /*19570*/  IMAD.MOV.U32 R6, RZ, RZ, RZ ;  /* 0x000000ffff067224 */ /* 0x000fe200078e00ff */
[C---:B------:R-:W-:Y:S01]  /*19580*/  ISETP.GE.U32.AND P2, PT, R16.reuse, 0x2, PT ;  /* 0x000000021000780c */ /* 0x040fe20003f46070 */
[----:B------:R-:W-:Y:S01]  /*19590*/  IMAD.MOV.U32 R4, RZ, RZ, RZ ;  /* 0x000000ffff047224 */ /* 0x000fe200078e00ff */
[C---:B------:R-:W-:Y:S01]  /*195a0*/  ISETP.GE.U32.AND P3, PT, R16.reuse, 0x4, PT ;  /* 0x000000041000780c */ /* 0x040fe20003f66070 */
[----:B------:R-:W-:Y:S01]  /*195b0*/  SHFL.IDX PT, R0, R10, 0x1, 0x1f ;  /* 0x00201f000a007f89 */ /* 0x000fe200000e0000 */
[C---:B------:R-:W-:Y:S02]  /*195c0*/  ISETP.GE.U32.AND P4, PT, R16.reuse, 0x8, PT ;  /* 0x000000081000780c */ /* 0x040fe40003f86070 */
[----:B------:R-:W-:Y:S01]  /*195d0*/  ISETP.GE.U32.AND P5, PT, R16, 0x10, PT ;  /* 0x000000101000780c */ /* 0x000fe20003fa6070 */
[----:B---3--:R-:W-:Y:S02]  /*195e0*/  @!P1 IMAD.MOV.U32 R4, RZ, RZ, R8 ;  /* 0x000000ffff049224 */ /* 0x008fe400078e0008 */
[----:B------:R-:W-:Y:S01]  /*195f0*/  IMAD.MOV.U32 R8, RZ, RZ, RZ ;  /* 0x000000ffff087224 */ /* 0x000fe200078e00ff */
[----:B--2---:R-:W-:-:S02]  /*19600*/  @!P1 MOV R6, R2 ;  /* 0x0000000200069202 */ /* 0x004fc40000000f00 */
[----:B------:R-:W-:-:S03]  /*19610*/  ISETP.NE.AND P1, PT, R16, RZ, PT ;  /* 0x000000ff1000720c */ /* 0x000fc60003f25270 */
[----:B------:R-:W-:-:S05]  /*19620*/  IMAD R2, R6, R4, RZ ;  /* 0x0000000406027224 */ /* 0x000fca00078e02ff */
[----:B------:R-:W1:Y:S02]  /*19630*/  SHFL.UP PT, R3, R2, 0x1, RZ ;  /* 0x0420000002037989 */ /* 0x000e6400000e00ff */
[----:B-1----:R-:W-:-:S05]  /*19640*/  SEL R5, R3, RZ, P1 ;  /* 0x000000ff03057207 */ /* 0x002fca0000800000 */
[----:B------:R-:W-:Y:S02]  /*19650*/  IMAD.IADD R2, R2, 0x1, R5 ;  /* 0x0000000102027824 */ /* 0x000fe400078e0205 */
[----:B------:R-:W-:Y:S04]  /*19660*/  SHFL.IDX PT, R5, R10, RZ, 0x1f ;  /* 0x00001fff0a057589 */ /* 0x000fe800000e0000 */
        /* <DEDUP_REMOVED lines=12> */
[----:B0-----:R0:W1:Y:S02]  /*19730*/  SHFL.IDX PT, R9, R7, 0x1f, 0x1f ;  /* 0x03e01f0007097f89 */ /* 0x00106400000e0000 */
.L_x_1022:
[----:B------:R-:W-:Y:S02]  /*19740*/  ULDC UR4, c[0x0][0xc38] ;  /* 0x00030e0000047ab9 */ /* 0x000fe40000000800 */
[----:B------:R-:W-:-:S04]  /*19750*/  IMAD.U32 R2, RZ, RZ, UR4 ;  /* 0x00000004ff027e24 */ /* 0x000fc8000f8e00ff */
[----:B-1----:R-:W-:-:S04]  /*19760*/  IMAD R9, R9, R2, RZ ;  /* 0x0000000209097224 */ /* 0x002fc800078e02ff */
[----:B------:R-:W-:-:S05]  /*19770*/  IMAD.IADD R0, R0, 0x1, R9 ;  /* 0x0000000100007824 */ /* 0x000fca00078e0209 */
[----:B------:R-:W-:-:S13]  /*19780*/  ISETP.GT.AND P6, PT, R0, R5, PT ;  /* 0x000000050000720c */ /* 0x000fda0003fc4270 */
[----:B------:R-:W-:Y:S05]  /*19790*/  @P6 BRA `(.L_x_894) ;  /* 0x0000000000ac6947 */ /* 0x000fea0003800000 */
.L_x_897:
[----:B------:R-:W2:Y:S01]  /*197a0*/  LDL.LU R2, [R1+0xc] ;  /* 0x00000c0001027983 */ /* 0x000ea20000300800 */
[----:B------:R-:W1:Y:S01]  /*197b0*/  LDC R3, c[0x0][0xc3c] ;  /* 0x00030f00ff037b82 */ /* 0x000e620000000800 */
[----:B--2---:R-:W-:-:S05]  /*197c0*/  VIADD R2, R2, 0x1f ;  /* 0x0000001f02027836 */ /* 0x004fca0000000000 */
[----:B-1----:R-:W-:-:S13]  /*197d0*/  ISETP.GE.AND P6, PT, R2, R3, PT ;  /* 0x000000030200720c */ /* 0x002fda0003fc6270 */
[----:B------:R-:W-:Y:S05]  /*197e0*/  @P6 BRA `(.L_x_895) ;  /* 0x0000000400d46947 */ /* 0x000fea0003800000 */
[----:B------:R-:W1:Y:S01]  /*197f0*/  S2R R4, SR_TID.X ;  /* 0x0000000000047919 */ /* 0x000e620000002100 */
[----:B------:R2:W-:Y:S01]  /*19800*/  STL [R1+0xc], R2 ;  /* 0x00000c0201007387 */ /* 0x0005e20000100800 */
[----:B-1----:R-:W-:-:S05]  /*19810*/  LOP3.LUT R4, R4, 0x1f, RZ, 0xc0, !PT ;  /* 0x0000001f04047812 */ /* 0x002fca00078ec0ff */
[----:B------:R-:W-:Y:S02]  /*19820*/  IMAD.IADD R6, R2, 0x1, R4 ;  /* 0x0000000102067824 */ /* 0x000fe400078e0204 */
[----:B------:R-:W-:-:S03]  /*19830*/  IMAD.MOV.U32 R4, RZ, RZ, RZ ;  /* 0x000000ffff047224 */ /* 0x000fc600078e00ff */
[----:B------:R-:W-:-:S13]  /*19840*/  ISETP.GE.OR P6, PT, R6, R3, !P0 ;  /* 0x000000030600720c */ /* 0x000fda00047c6670 */
[----:B--2---:R-:W1:Y:S02]  /*19850*/  @!P6 LDC.64 R2, c[0x0][0xc80] ;  /* 0x00032000ff02eb82 */ /* 0x004e640000000a00 */
[----:B-1----:R-:W-:-:S05]  /*19860*/  @!P6 IMAD.WIDE R2, R6, 0x4, R2 ;  /* 0x000000040602e825 */ /* 0x002fca00078e0202 */
[----:B------:R1:W2:Y:S02]  /*19870*/  @!P6 LDG.E R4, desc[UR40][R2.64] ;  /* 0x000000280204e981 */ /* 0x0002a4000c1e1900 */
[----:B-1----:R-:W1:Y:S02]  /*19880*/  @!P6 LDC.64 R2, c[0x0][0xc78] ;  /* 0x00031e00ff02eb82 */ /* 0x002e640000000a00 */
[----:B-1----:R-:W-:-:S04]  /*19890*/  @!P6 IMAD.WIDE R2, R6, 0x4, R2 ;  /* 0x000000040602e825 */ /* 0x002fc800078e0202 */
[----:B------:R-:W-:-:S06]  /*198a0*/  IMAD.MOV.U32 R6, RZ, RZ, RZ ;  /* 0x000000ffff067224 */ /* 0x000fcc00078e00ff */
[----:B------:R-:W2:Y:S01]  /*198b0*/  @!P6 LDG.E R6, desc[UR40][R2.64] ;  /* 0x000000280206e981 */ /* 0x000ea2000c1e1900 */
[----:B------:R-:W-:Y:S01]  /*198c0*/  UMOV UR4, 0xffffffff ;  /* 0xffffffff00047882 */ /* 0x000fe20000000000 */
[----:B--2---:R-:W-:Y:S02]  /*198d0*/  IMAD R2, R6, R4, RZ ;  /* 0x0000000406027224 */ /* 0x004fe400078e02ff */
[----:B------:R-:W-:Y:S05]  /*198e0*/  BRA.DIV UR4, `(.L_x_896) ;  /* 0x0000003604187947 */ /* 0x000fea000b800000 */
        /* <DEDUP_REMOVED lines=14> */
[----:B0-----:R-:W-:-:S05]  /*199d0*/  IMAD.IADD R7, R2, 0x1, R3 ;  /* 0x0000000102077824 */ /* 0x001fca00078e0203 */
[----:B------:R0:W1:Y:S02]  /*199e0*/  SHFL.IDX PT, R9, R7, 0x1f, 0x1f ;  /* 0x03e01f0007097f89 */ /* 0x00006400000e0000 */
.L_x_1030:
[----:B------:R-:W-:Y:S02]  /*199f0*/  ULDC UR4, c[0x0][0xc38] ;  /* 0x00030e0000047ab9 */ /* 0x000fe40000000800 */
[----:B------:R-:W-:-:S04]  /*19a00*/  IMAD.U32 R2, RZ, RZ, UR4 ;  /* 0x00000004ff027e24 */ /* 0x000fc8000f8e00ff */
[----:B-1----:R-:W-:-:S04]  /*19a10*/  IMAD R9, R9, R2, RZ ;  /* 0x0000000209097224 */ /* 0x002fc800078e02ff */
[----:B------:R-:W-:-:S05]  /*19a20*/  IMAD.IADD R0, R9, 0x1, R0 ;  /* 0x0000000109007824 */ /* 0x000fca00078e0200 */
[----:B------:R-:W-:-:S13]  /*19a30*/  ISETP.GT.AND P6, PT, R0, R5, PT ;  /* 0x000000050000720c */ /* 0x000fda0003fc4270 */
[----:B------:R-:W-:Y:S05]  /*19a40*/  @!P6 BRA `(.L_x_897) ;  /* 0xfffffffc0054e947 */ /* 0x000fea000383ffff */
.L_x_894:
        /* <DEDUP_REMOVED lines=9> */
.L_x_1035:
[----:B------:R-:W-:-:S13]  /*19ae0*/  ISETP.NE.AND P0, PT, R3, RZ, PT ;  /* 0x000000ff0300720c */ /* 0x000fda0003f05270 */
[----:B------:R-:W-:Y:S05]  /*19af0*/  @!P0 BRA `(.L_x_899) ;  /* 0x0000000000148947 */ /* 0x000fea0003800000 */
[----:B------:R-:W-:Y:S01]  /*19b00*/  UMOV UR4, 0xffffffff ;  /* 0xffffffff00047882 */ /* 0x000fe20000000000 */
[----:B------:R-:W-:Y:S02]  /*19b10*/  VIADD R12, R0, 0xffffffff ;  /* 0xffffffff000c7836 */ /* 0x000fe40000000000 */
[----:B------:R-:W-:Y:S05]  /*19b20*/  BRA.DIV UR4, `(.L_x_900) ;  /* 0x0000003604bc7947 */ /* 0x000fea000b800000 */
[----:B0-----:R0:W4:Y:S02]  /*19b30*/  SHFL.IDX PT, R7, R7, R12, 0x1f ;  /* 0x00001f0c07077589 */ /* 0x00112400000e0000 */
.L_x_1038:
[----:B----4-:R-:W-:-:S07]  /*19b40*/  IMAD.MOV.U32 R8, RZ, RZ, R7 ;  /* 0x000000ffff087224 */ /* 0x010fce00078e0007 */
.L_x_899:
[----:B------:R-:W4:Y:S01]  /*19b50*/  LDL.LU R10, [R1+0xc] ;  /* 0x00000c00010a7983 */ /* 0x000f220000300800 */
[----:B0-2---:R-:W-:Y:S01]  /*19b60*/  IABS R7, R4 ;  /* 0x0000000400077213 */ /* 0x005fe20000000000 */
[----:B------:R-:W-:-:S03]  /*19b70*/  IMAD R9, R8, R2, R9 ;  /* 0x0000000208097224 */ /* 0x000fc600078e0209 */
[----:B------:R-:W0:Y:S01]  /*19b80*/  I2F.RP R2, R7 ;  /* 0x0000000700027306 */ /* 0x000e220000209400 */
[----:B------:R-:W-:Y:S01]  /*19b90*/  IMAD.IADD R5, R5, 0x1, -R9 ;  /* 0x0000000105057824 */ /* 0x000fe200078e0a09 */
[----:B------:R2:W-:Y:S02]  /*19ba0*/  STL [R1], R9 ;  /* 0x0000000901007387 */ /* 0x0005e40000100800 */
[----:B--2---:R-:W-:-:S04]  /*19bb0*/  IABS R9, R4 ;  /* 0x0000000400097213 */ /* 0x004fc80000000000 */
[----:B0-----:R-:W0:Y:S01]  /*19bc0*/  MUFU.RCP R2, R2 ;  /* 0x0000000200027308 */ /* 0x001e220000001000 */
[----:B------:R-:W-:Y:S02]  /*19bd0*/  IMAD.MOV R9, RZ, RZ, -R9 ;  /* 0x000000ffff097224 */ /* 0x000fe400078e0a09 */
[----:B0-----:R-:W-:-:S05]  /*19be0*/  VIADD R2, R2, 0xffffffe ;  /* 0x0ffffffe02027836 */ /* 0x001fca0000000000 */
[----:B------:R-:W0:Y:S02]  /*19bf0*/  F2I.FTZ.U32.TRUNC.NTZ R3, R2 ;  /* 0x0000000200037305 */ /* 0x000e24000021f000 */
[----:B0-----:R-:W-:-:S05]  /*19c00*/  IADD3 R2, RZ, -R3, RZ ;  /* 0x80000003ff027210 */ /* 0x001fca0007ffe0ff */
        /* <DEDUP_REMOVED lines=30> */
[----:B------:R-:W-:Y:S02]  /*19df0*/  IMAD R3, R2, R9, R3 ;  /* 0x0000000902037224 */ /* 0x000fe400078e0203 */
[----:B------:R-:W-:-:S03]  /*19e00*/  IMAD.IADD R4, R5, 0x1, -R4 ;  /* 0x0000000105047824 */ /* 0x000fc600078e0a04 */
        /* <DEDUP_REMOVED lines=14> */
[----:B-1----:R-:W-:-:S05]  /*19ef0*/  IMAD R0, R3, 0x10000, R2 ;  /* 0x0001000003007824 */ /* 0x002fca00078e0202 */
[----:B------:R0:W-:Y:S04]  /*19f00*/  STL [R1+0x8], R0 ;  /* 0x0000080001007387 */ /* 0x0001e80000100800 */
[----:B------:R0:W-:Y:S04]  /*19f10*/  STL [R1+0xc], R10 ;  /* 0x00000c0a01007387 */ /* 0x0001e80000100800 */
[----:B------:R0:W-:Y:S01]  /*19f20*/  STL [R1+0x4], R4 ;  /* 0x0000040401007387 */ /* 0x0001e20000100800 */
[----:B------:R-:W-:Y:S05]  /*19f30*/  BRA `(.L_x_901) ;  /* 0x0000000000287947 */ /* 0x000fea0003800000 */
.L_x_895:
[----:B------:R-:W-:Y:S01]  /*19f40*/  UMOV UR4, URZ ;  /* 0x0000003f00047c82 */ /* 0x000fe20008000000 */
[----:B------:R-:W-:Y:S01]  /*19f50*/  ULDC UR6, c[0x0][0xc3c] ;  /* 0x00030f0000067ab9 */ /* 0x000fe20000000800 */
[----:B------:R-:W-:Y:S01]  /*19f60*/  UMOV UR5, URZ ;  /* 0x0000003f00057c82 */ /* 0x000fe20008000000 */
[----:B------:R-:W-:Y:S01]  /*19f70*/  IMAD.U32 R3, RZ, RZ, UR4 ;  /* 0x00000004ff037e24 */ /* 0x000fe2000f8e00ff */
[----:B------:R1:W-:Y:S01]  /*19f80*/  STL [R1], R5 ;  /* 0x0000000501007387 */ /* 0x0003e20000100800 */
[----:B------:R-:W-:Y:S02]  /*19f90*/  IMAD.U32 R0, RZ, RZ, UR6 ;  /* 0x00000006ff007e24 */ /* 0x000fe4000f8e00ff */
[----:B------:R-:W-:Y:S01]  /*19fa0*/  IMAD.U32 R2, RZ, RZ, UR5 ;  /* 0x00000005ff027e24 */ /* 0x000fe2000f8e00ff */
[----:B------:R1:W-:Y:S04]  /*19fb0*/  STL [R1+0x4], R3 ;  /* 0x0000040301007387 */ /* 0x0003e80000100800 */
[----:B------:R1:W-:Y:S04]  /*19fc0*/  STL [R1+0xc], R0 ;  /* 0x00000c0001007387 */ /* 0x0003e80000100800 */
[----:B------:R1:W-:Y:S02]  /*19fd0*/  STL [R1+0x8], R2 ;  /* 0x0000080201007387 */ /* 0x0003e40000100800 */
.L_x_901:
        /* <DEDUP_REMOVED lines=9> */
[----:B------:R-:W-:Y:S02]  /*1a070*/  @!P0 MOV R0, 0x400 ;  /* 0x0000040000008802 */ /* 0x000fe40000000f00 */
[----:B--2---:R-:W-:Y:S02]  /*1a080*/  MOV R6, R3 ;  /* 0x0000000300067202 */ /* 0x004fe40000000f00 */
[----:B------:R-:W0:Y:S01]  /*1a090*/  @!P0 S2R R3, SR_CgaCtaId ;  /* 0x0000000000038919 */ /* 0x000e220000008800 */
[----:B---3--:R-:W-:Y:S01]  /*1a0a0*/  IMAD.MOV.U32 R7, RZ, RZ, R2 ;  /* 0x000000ffff077224 */ /* 0x008fe200078e0002 */
[----:B0-----:R-:W-:-:S05]  /*1a0b0*/  @!P0 LEA R18, R3, R0, 0x18 ;  /* 0x0000000003128211 */ /* 0x001fca00078ec0ff */
[----:B----4-:R3:W-:Y:S01]  /*1a0c0*/  @!P0 STS.128 [R18+0x228d0], R4 ;  /* 0x0228d00412008388 */ /* 0x0107e20000000c00 */
[----:B------:R-:W-:Y:S06]  /*1a0d0*/  BAR.ARV 0x5, 0x180 ;  /* 0x0146000000007b1d */ /* 0x000fec0000002000 */
.L_x_892:
[----:B------:R-:W4:Y:S01]  /*1a0e0*/  LDL R0, [R1+0xc] ;  /* 0x00000c0001007983 */ /* 0x000f220000100800 */
[----:B------:R-:W-:Y:S02]  /*1a0f0*/  ULDC UR4, c[0x0][0xc3c] ;  /* 0x00030f0000047ab9 */ /* 0x000fe40000000800 */
[----:B----4-:R-:W-:-:S13]  /*1a100*/  ISETP.GE.AND P0, PT, R0, UR4, PT ;  /* 0x0000000400007c0c */ /* 0x010fda000bf06270 */
[----:B------:R-:W-:Y:S05]  /*1a110*/  @!P0 BRA `(.L_x_902) ;  /* 0xffffff9400488947 */ /* 0x000fea000383ffff */
[----:B------:R-:W-:Y:S05]  /*1a120*/  BSYNC B8 ;  /* 0x0000000000087941 */ /* 0x000fea0003800000 */
.L_x_760:
[----:B-1----:R-:W4:Y:S01]  /*1a130*/  LDL.LU R0, [R1+0x54] ;  /* 0x0000540001007983 */ /* 0x002f220000300800 */
[----:B------:R-:W-:Y:S01]  /*1a140*/  BSSY B0, `(.L_x_903) ;  /* 0x000000b000007945 */ /* 0x000fe20003800000 */
[----:B--23--:R-:W1:Y:S01]  /*1a150*/  S2R R5, SR_CgaCtaId ;  /* 0x0000000000057919 */ /* 0x00ce620000008800 */
[----:B----4-:R-:W-:-:S05]  /*1a160*/  VIADD R0, R0, 0x1 ;  /* 0x0000000100007836 */ /* 0x010fca0000000000 */
[----:B0-----:R-:W-:-:S04]  /*1a170*/  LEA.HI R2, R0, R0, RZ, 0x1 ;  /* 0x0000000000027211 */ /* 0x001fc800078f08ff */
[----:B------:R-:W-:-:S05]  /*1a180*/  LOP3.LUT R3, R2, 0xfffffffe, RZ, 0xc0, !PT ;  /* 0xfffffffe02037812 */ /* 0x000fca00078ec0ff */
[----:B------:R-:W-:Y:S01]  /*1a190*/  IMAD.IADD R3, R0, 0x1, -R3 ;  /* 0x0000000100037824 */ /* 0x000fe200078e0a03 */
[----:B------:R-:W-:-:S04]  /*1a1a0*/  MOV R0, 0x400 ;  /* 0x0000040000007802 */ /* 0x000fc80000000f00 */
[----:B-1----:R-:W-:Y:S02]  /*1a1b0*/  LEA R0, R5, R0, 0x18 ;  /* 0x0000000005007211 */ /* 0x002fe400078ec0ff */
[----:B------:R-:W-:-:S04]  /*1a1c0*/  SHF.L.U32 R3, R3, 0x1f, RZ ;  /* 0x0000001f03037819 */ /* 0x000fc800000006ff */
[----:B------:R-:W0:Y:S02]  /*1a1d0*/  SYNCS.PHASECHK.TRANS64.TRYWAIT P0, [R0+URZ+0x22820], R3 ;  /* 0x02282003000075a7 */ /* 0x000e24000800017f */
[----:B0-----:R-:W-:Y:S05]  /*1a1e0*/  @!P0 BRA `(.L_x_904) ;  /* 0x0000003000348947 */ /* 0x001fea0003800000 */
.L_x_1039:
[----:B------:R-:W-:Y:S05]  /*1a1f0*/  BSYNC B0 ;  /* 0x0000000000007941 */ /* 0x000fea0003800000 */
.L_x_903:
[----:B------:R-:W-:-:S03]  /*1a200*/  UMOV UR4, 0xffffffff ;  /* 0xffffffff00047882 */ /* 0x000fc60000000000 */
[----:B------:R-:W-:Y:S05]  /*1a210*/  BRA.DIV UR4, `(.L_x_905) ;  /* 0x00000032043c7947 */ /* 0x000fea000b800000 */
[----:B------:R-:W1:Y:S02]  /*1a220*/  S2R R2, SR_TID.X ;  /* 0x0000000000027919 */ /* 0x000e640000002100 */
[----:B-1----:R-:W-:-:S04]  /*1a230*/  SHF.R.U32.HI R2, RZ, 0x5, R2 ;  /* 0x00000005ff027819 */ /* 0x002fc80000011602 */
[----:B------:R-:W-:-:S05]  /*1a240*/  LOP3.LUT R2, R2, 0x3, RZ, 0xc0, !PT ;  /* 0x0000000302027812 */ /* 0x000fca00078ec0ff */
[----:B------:R1:W2:Y:S02]  /*1a250*/  SHFL.IDX PT, R14, R2, RZ, 0x1f ;  /* 0x00001fff020e7589 */ /* 0x0002a400000e0000 */
.L_x_1042:
[----:B--2---:R-:W-:-:S13]  /*1a260*/  ISETP.NE.AND P0, PT, R14, RZ, PT ;  /* 0x000000ff0e00720c */ /* 0x004fda0003f05270 */
[----:B------:R-:W-:Y:S05]  /*1a270*/  @P0 BRA `(.L_x_606) ;  /* 0x00000000008c0947 */ /* 0x000fea0003800000 */
[----:B------:R-:W-:-:S03]  /*1a280*/  UMOV UR4, 0xffffffff ;  /* 0xffffffff00047882 */ /* 0x000fc60000000000 */
[----:B------:R-:W-:Y:S05]  /*1a290*/  BRA.DIV UR4, `(.L_x_906) ;  /* 0x0000003204507947 */ /* 0x000fea000b800000 */
[----:B------:R-:W-:-:S13]  /*1a2a0*/  ELECT P6, URZ, PT ;  /* 0x00000000003f782f */ /* 0x000fda00038c0000 */
.L_x_1045:
[----:B------:R-:W-:Y:S05]  /*1a2b0*/  @!P6 BRA `(.L_x_606) ;  /* 0x00000000007ce947 */ /* 0x000fea0003800000 */
[----:B------:R-:W-:-:S06]  /*1a2c0*/  ULOP3.LUT UR4, UR36, 0x2, URZ, 0xfc, !UPT ;  /* 0x0000000224047892 */ /* 0x000fcc000f8efc3f */
[----:B-1----:R-:W-:-:S05]  /*1a2d0*/  IMAD.U32 R2, RZ, RZ, UR4 ;  /* 0x00000004ff027e24 */ /* 0x002fca000f8e00ff */
[----:B------:R-:W-:-:S13]  /*1a2e0*/  ISETP.NE.AND P2, PT, R2, 0x3, PT ;  /* 0x000000030200780c */ /* 0x000fda0003f45270 */
[----:B------:R-:W-:Y:S05]  /*1a2f0*/  @!P2 BRA `(.L_x_907) ;  /* 0x000000000004a947 */ /* 0x000fea0003800000 */
[----:B------:R-:W-:Y:S01]  /*1a300*/  BPT.TRAP 0x1 ;  /* 0x000000040000795c */ /* 0x000fe20000300000 */
.L_x_907:
        /* <DEDUP_REMOVED lines=13> */
.L_x_1046:
[----:B------:R-:W1:Y:S02]  /*1a3e0*/  SYNCS.PHASECHK.TRANS64.TRYWAIT P0, [R7+URZ], R2 ;  /* 0x00000002070075a7 */ /* 0x000e64000800017f */
[----:B-1----:R-:W-:Y:S05]  /*1a3f0*/  @!P0 BRA `(.L_x_909) ;  /* 0x00000030002c8947 */ /* 0x002fea0003800000 */
.L_x_1047:
[----:B------:R-:W-:Y:S05]  /*1a400*/  @!P2 BRA `(.L_x_910) ;  /* 0x000000000004a947 */ /* 0x000fea0003800000 */
[----:B------:R-:W-:Y:S01]  /*1a410*/  BPT.TRAP 0x1 ;  /* 0x000000040000795c */ /* 0x000fe20000300000 */
.L_x_910:
[----:B------:R-:W-:-:S04]  /*1a420*/  VIADD R0, R0, 0x22860 ;  /* 0x0002286000007836 */ /* 0x000fc80000000000 */
[----:B------:R-:W-:-:S04]  /*1a430*/  IMAD R4, R19, 0x8, R0 ;  /* 0x0000000813047824 */ /* 0x000fc800078e0200 */
[----:B------:R-:W2:Y:S02]  /*1a440*/  SYNCS.PHASECHK.TRANS64.TRYWAIT P0, [R4+URZ], R5 ;  /* 0x00000005040075a7 */ /* 0x000ea4000800017f */
[----:B--2---:R-:W-:Y:S05]  /*1a450*/  @!P0 BRA `(.L_x_911) ;  /* 0x0000003000288947 */ /* 0x004fea0003800000 */
.L_x_1048:
[----:B------:R-:W-:-:S07]  /*1a460*/  IMAD R3, R3, 0x8, R0 ;  /* 0x0000000803037824 */ /* 0x000fce00078e0200 */
.L_x_912:
[----:B---3--:R3:W4:Y:S02]  /*1a470*/  SYNCS.PHASECHK.TRANS64.TRYWAIT P0, [R3+URZ], R2 ;  /* 0x00000002030075a7 */ /* 0x008724000800017f */
[----:B----4-:R-:W-:Y:S05]  /*1a480*/  @!P0 NANOSLEEP.SYNCS 0x989680 ;  /* 0x009896800000895d */ /* 0x010fea0003900000 */
[----:B------:R-:W4:Y:S02]  /*1a490*/  @!P0 SYNCS.PHASECHK.TRANS64 P0, [R3+URZ], R2 ;  /* 0x00000002030085a7 */ /* 0x000f24000800007f */
[----:B----4-:R-:W-:Y:S05]  /*1a4a0*/  @!P0 BRA `(.L_x_912) ;  /* 0xfffffffc00f08947 */ /* 0x010fea000383ffff */
.L_x_606:
[----:B------:R-:W-:Y:S05]  /*1a4b0*/  BSYNC B9 ;  /* 0x0000000000097941 */ /* 0x000fea0003800000 */
.L_x_603:
[----:B------:R-:W-:Y:S05]  /*1a4c0*/  EXIT ;  /* 0x000000000000794d */ /* 0x000fea0003800000 */
.L_x_626:
[----:B0-----:R0:W1:Y:S02]  /*1a4d0*/  SYNCS.PHASECHK.TRANS64.TRYWAIT P6, [R95+URZ+0x22890], R106 ;  /* 0x0228906a5f0075a7 */ /* 0x00106400080c017f */
[----:B-1----:R-:W-:Y:S05]  /*1a4e0*/  @!P6 NANOSLEEP.SYNCS 0x989680 ;  /* 0x009896800000e95d */ /* 0x002fea0003900000 */
[----:B------:R-:W1:Y:S02]  /*1a4f0*/  @!P6 SYNCS.PHASECHK.TRANS64 P6, [R95+URZ+0x22890], R106 ;  /* 0x0228906a5f00e5a7 */ /* 0x000e6400080c007f */
[----:B-1----:R-:W-:Y:S05]  /*1a500*/  @!P6 BRA `(.L_x_626) ;  /* 0xfffffffc00f0e947 */ /* 0x002fea000383ffff */
[----:B------:R-:W-:Y:S05]  /*1a510*/  BRA `(.L_x_913) ;  /* 0xfffffe8c00187947 */ /* 0x000fea000383ffff */
.L_x_644:
[----:B0-----:R0:W1:Y:S02]  /*1a520*/  SYNCS.PHASECHK.TRANS64.TRYWAIT P5, [R95+URZ+0x22890], R106 ;  /* 0x0228906a5f0075a7 */ /* 0x00106400080a017f */
[----:B-1----:R-:W-:Y:S05]  /*1a530*/  @!P5 NANOSLEEP.SYNCS 0x989680 ;  /* 0x009896800000d95d */ /* 0x002fea0003900000 */
[----:B------:R-:W1:Y:S02]  /*1a540*/  @!P5 SYNCS.PHASECHK.TRANS64 P5, [R95+URZ+0x22890], R106 ;  /* 0x0228906a5f00d5a7 */ /* 0x000e6400080a007f */
[----:B-1----:R-:W-:Y:S05]  /*1a550*/  @!P5 BRA `(.L_x_644) ;  /* 0xfffffffc00f0d947 */ /* 0x002fea000383ffff */
[----:B------:R-:W-:Y:S05]  /*1a560*/  BRA `(.L_x_914) ;  /* 0xfffffe9c006c7947 */ /* 0x000fea000383ffff */
.L_x_653:
[----:B0-----:R0:W1:Y:S02]  /*1a570*/  SYNCS.PHASECHK.TRANS64.TRYWAIT P4, [R95+URZ+0x22890], R106 ;  /* 0x0228906a5f0075a7 */ /* 0x001064000808017f */
[----:B-1----:R-:W-:Y:S05]  /*1a580*/  @!P4 NANOSLEEP.SYNCS 0x989680 ;  /* 0x009896800000c95d */ /* 0x002fea0003900000 */
[----:B------:R-:W1:Y:S02]  /*1a590*/  @!P4 SYNCS.PHASECHK.TRANS64 P4, [R95+URZ+0x22890], R106 ;  /* 0x0228906a5f00c5a7 */ /* 0x000e64000808007f */
[----:B-1----:R-:W-:Y:S05]  /*1a5a0*/  @!P4 BRA `(.L_x_653) ;  /* 0xfffffffc00f0c947 */ /* 0x002fea000383ffff */
[----:B------:R-:W-:Y:S05]  /*1a5b0*/  BRA `(.L_x_915) ;  /* 0xfffffeac00607947 */ /* 0x000fea000383ffff */
.L_x_659:
[----:B--2---:R2:W3:Y:S02]  /*1a5c0*/  SYNCS.PHASECHK.TRANS64.TRYWAIT P3, [R95+URZ+0x228b0], R106 ;  /* 0x0228b06a5f0075a7 */ /* 0x0044e4000806017f */
[----:B---3--:R-:W-:Y:S05]  /*1a5d0*/  @!P3 NANOSLEEP.SYNCS 0x989680 ;  /* 0x009896800000b95d */ /* 0x008fea0003900000 */
[----:B------:R-:W3:Y:S02]  /*1a5e0*/  @!P3 SYNCS.PHASECHK.TRANS64 P3, [R95+URZ+0x228b0], R106 ;  /* 0x0228b06a5f00b5a7 */ /* 0x000ee4000806007f */
[----:B---3--:R-:W-:Y:S05]  /*1a5f0*/  @!P3 BRA `(.L_x_659) ;  /* 0xfffffffc00f0b947 */ /* 0x008fea000383ffff */
[----:B------:R-:W-:Y:S05]  /*1a600*/  BRA `(.L_x_916) ;  /* 0xfffffeac00f47947 */ /* 0x000fea000383ffff */
.L_x_669:
[----:B------:R-:W-:Y:S01]  /*1a610*/  BSSY B0, `(.L_x_917) ;  /* 0x0000007000007945 */ /* 0x000fe20003800000 */
[----:B------:R-:W-:Y:S02]  /*1a620*/  IMAD.MOV.U32 R12, RZ, RZ, RZ ;  /* 0x000000ffff0c7224 */ /* 0x000fe400078e00ff */
[----:B------:R-:W-:Y:S02]  /*1a630*/  IMAD.MOV.U32 R11, RZ, RZ, 0x1f ;  /* 0x0000001fff0b7424 */ /* 0x000fe400078e00ff */
[----:B------:R-:W-:-:S07]  /*1a640*/  IMAD.MOV.U32 R15, RZ, RZ, -0x1 ;  /* 0xffffffffff0f7424 */ /* 0x000fce00078e00ff */
[----:B-----5:R-:W-:Y:S05]  /*1a650*/  WARPSYNC.COLLECTIVE R15, `(.L_x_918) ;  /* 0x000000000f087348 */ /* 0x020fea0003c00000 */
[----:B------:R0:W1:Y:S02]  /*1a660*/  SHFL.IDX P6, R14, R13, R12, R11 ;  /* 0x0000000c0d0e7389 */ /* 0x00006400000c000b */
[----:B01---5:R-:W-:Y:S01]  /*1a670*/  ENDCOLLECTIVE ;  /* 0x000000000000791b */ /* 0x023fe20003800000 */
.L_x_918:
[----:B------:R-:W-:Y:S05]  /*1a680*/  BSYNC B0 ;  /* 0x0000000000007941 */ /* 0x000fea0003800000 */
.L_x_917:
[----:B------:R-:W-:Y:S05]  /*1a690*/  BRA `(.L_x_919) ;  /* 0xfffffebc00347947 */ /* 0x000fea000383ffff */
.L_x_681:
[----:B------:R-:W-:Y:S01]  /*1a6a0*/  BSSY B1, `(.L_x_920) ;  /* 0x0000008000017945 */ /* 0x000fe20003800000 */
[----:B0-----:R-:W-:Y:S02]  /*1a6b0*/  IMAD.MOV.U32 R13, RZ, RZ, R25 ;  /* 0x000000ffff0d7224 */ /* 0x001fe400078e0019 */
[----:B------:R-:W-:Y:S02]  /*1a6c0*/  IMAD.MOV.U32 R12, RZ, RZ, RZ ;  /* 0x000000ffff0c7224 */ /* 0x000fe400078e00ff */
[----:B------:R-:W-:Y:S02]  /*1a6d0*/  IMAD.MOV.U32 R11, RZ, RZ, 0x1c1f ;  /* 0x00001c1fff0b7424 */ /* 0x000fe400078e00ff */
[----:B------:R-:W-:-:S07]  /*1a6e0*/  IMAD.MOV.U32 R15, RZ, RZ, -0x1 ;  /* 0xffffffffff0f7424 */ /* 0x000fce00078e00ff */
[----:B------:R-:W-:Y:S05]  /*1a6f0*/  WARPSYNC.COLLECTIVE R15, `(.L_x_921) ;  /* 0x000000000f087348 */ /* 0x000fea0003c00000 */
[----:B------:R0:W1:Y:S02]  /*1a700*/  SHFL.IDX P6, R14, R13, R12, R11 ;  /* 0x0000000c0d0e7389 */ /* 0x00006400000c000b */
[----:B01----:R-:W-:Y:S01]  /*1a710*/  ENDCOLLECTIVE ;  /* 0x000000000000791b */ /* 0x003fe20003800000 */
.L_x_921:
[----:B------:R-:W-:Y:S05]  /*1a720*/  BSYNC B1 ;  /* 0x0000000000017941 */ /* 0x000fea0003800000 */
.L_x_920:
[----:B------:R-:W-:Y:S02]  /*1a730*/  IMAD.MOV.U32 R13, RZ, RZ, R24 ;  /* 0x000000ffff0d7224 */ /* 0x000fe400078e0018 */
[----:B------:R-:W-:Y:S02]  /*1a740*/  IMAD.MOV.U32 R12, RZ, RZ, RZ ;  /* 0x000000ffff0c7224 */ /* 0x000fe400078e00ff */
[----:B------:R-:W-:Y:S02]  /*1a750*/  IMAD.MOV.U32 R11, RZ, RZ, 0x1c1f ;  /* 0x00001c1fff0b7424 */ /* 0x000fe400078e00ff */
[----:B------:R-:W-:Y:S02]  /*1a760*/  IMAD.MOV.U32 R15, RZ, RZ, -0x1 ;  /* 0xffffffffff0f7424 */ /* 0x000fe400078e00ff */
[----:B------:R-:W-:-:S07]  /*1a770*/  IMAD.MOV.U32 R3, RZ, RZ, R14 ;  /* 0x000000ffff037224 */ /* 0x000fce00078e000e */
[----:B------:R-:W-:Y:S05]  /*1a780*/  WARPSYNC.COLLECTIVE R15, `(.L_x_922) ;  /* 0x000000000f087348 */ /* 0x000fea0003c00000 */
[----:B------:R0:W1:Y:S02]  /*1a790*/  SHFL.IDX P6, R14, R13, R12, R11 ;  /* 0x0000000c0d0e7389 */ /* 0x00006400000c000b */
[----:B01----:R-:W-:Y:S01]  /*1a7a0*/  ENDCOLLECTIVE ;  /* 0x000000000000791b */ /* 0x003fe20003800000 */
.L_x_922:
[----:B------:R-:W-:Y:S01]  /*1a7b0*/  IMAD.MOV.U32 R13, RZ, RZ, R27 ;  /* 0x000000ffff0d7224 */ /* 0x000fe200078e001b */
[----:B------:R-:W-:-:S07]  /*1a7c0*/  MOV R0, R14 ;  /* 0x0000000e00007202 */ /* 0x000fce0000000f00 */
[----:B------:R-:W-:Y:S05]  /*1a7d0*/  WARPSYNC.COLLECTIVE R15, `(.L_x_923) ;  /* 0x000000000f087348 */ /* 0x000fea0003c00000 */
[----:B------:R0:W1:Y:S02]  /*1a7e0*/  SHFL.IDX P6, R14, R13, R12, R11 ;  /* 0x0000000c0d0e7389 */ /* 0x00006400000c000b */
[----:B01----:R-:W-:Y:S01]  /*1a7f0*/  ENDCOLLECTIVE ;  /* 0x000000000000791b */ /* 0x003fe20003800000 */
.L_x_923:
[----:B------:R-:W-:Y:S02]  /*1a800*/  IMAD.MOV.U32 R13, RZ, RZ, R26 ;  /* 0x000000ffff0d7224 */ /* 0x000fe400078e001a */
[----:B------:R-:W-:-:S07]  /*1a810*/  IMAD.MOV.U32 R5, RZ, RZ, R14 ;  /* 0x000000ffff057224 */ /* 0x000fce00078e000e */
[----:B------:R-:W-:Y:S05]  /*1a820*/  WARPSYNC.COLLECTIVE R15, `(.L_x_924) ;  /* 0x000000000f087348 */ /* 0x000fea0003c00000 */
[----:B------:R0:W1:Y:S02]  /*1a830*/  SHFL.IDX P6, R14, R13, R12, R11 ;  /* 0x0000000c0d0e7389 */ /* 0x00006400000c000b */
[----:B01----:R-:W-:Y:S01]  /*1a840*/  ENDCOLLECTIVE ;  /* 0x000000000000791b */ /* 0x003fe20003800000 */
.L_x_924:
[----:B------:R-:W-:Y:S05]  /*1a850*/  BRA `(.L_x_925) ;  /* 0xfffffec0004c7947 */ /* 0x000fea000383ffff */
.L_x_685:
[----:B0-----:R0:W1:Y:S02]  /*1a860*/  SYNCS.PHASECHK.TRANS64.TRYWAIT P0, [R19+URZ+0x22800], R30 ;  /* 0x0228001e130075a7 */ /* 0x001064000800017f */
[----:B-1----:R-:W-:Y:S05]  /*1a870*/  @!P0 NANOSLEEP.SYNCS 0x989680 ;  /* 0x009896800000895d */ /* 0x002fea0003900000 */
[----:B------:R-:W1:Y:S02]  /*1a880*/  @!P0 SYNCS.PHASECHK.TRANS64 P0, [R19+URZ+0x22800], R30 ;  /* 0x0228001e130085a7 */ /* 0x000e64000800007f */
[----:B-1----:R-:W-:Y:S05]  /*1a890*/  @!P0 BRA `(.L_x_685) ;  /* 0xfffffffc00f08947 */ /* 0x002fea000383ffff */
[----:B------:R-:W-:Y:S05]  /*1a8a0*/  BRA `(.L_x_926) ;  /* 0xfffffec4006c7947 */ /* 0x000fea000383ffff */
.L_x_693:
        /* <DEDUP_REMOVED lines=8> */
.L_x_928:
[----:B------:R-:W-:Y:S05]  /*1a930*/  BSYNC B1 ;  /* 0x0000000000017941 */ /* 0x000fea0003800000 */
.L_x_927:
        /* <DEDUP_REMOVED lines=8> */
.L_x_929:
[----:B------:R-:W-:Y:S02]  /*1a9c0*/  IMAD.MOV.U32 R13, RZ, RZ, R27 ;  /* 0x000000ffff0d7224 */ /* 0x000fe400078e001b */
[----:B------:R-:W-:-:S07]  /*1a9d0*/  IMAD.MOV.U32 R3, RZ, RZ, R14 ;  /* 0x000000ffff037224 */ /* 0x000fce00078e000e */
[----:B------:R-:W-:Y:S05]  /*1a9e0*/  WARPSYNC.COLLECTIVE R15, `(.L_x_930) ;  /* 0x000000000f087348 */ /* 0x000fea0003c00000 */
[----:B------:R0:W1:Y:S02]  /*1a9f0*/  SHFL.IDX P6, R14, R13, R12, R11 ;  /* 0x0000000c0d0e7389 */ /* 0x00006400000c000b */
[----:B01----:R-:W-:Y:S01]  /*1aa00*/  ENDCOLLECTIVE ;  /* 0x000000000000791b */ /* 0x003fe20003800000 */
.L_x_930:
[----:B------:R-:W-:Y:S02]  /*1aa10*/  IMAD.MOV.U32 R13, RZ, RZ, R26 ;  /* 0x000000ffff0d7224 */ /* 0x000fe400078e001a */
[----:B------:R-:W-:-:S07]  /*1aa20*/  IMAD.MOV.U32 R20, RZ, RZ, R14 ;  /* 0x000000ffff147224 */ /* 0x000fce00078e000e */
[----:B------:R-:W-:Y:S05]  /*1aa30*/  WARPSYNC.COLLECTIVE R15, `(.L_x_931) ;  /* 0x000000000f087348 */ /* 0x000fea0003c00000 */
[----:B------:R0:W1:Y:S02]  /*1aa40*/  SHFL.IDX P6, R14, R13, R12, R11 ;  /* 0x0000000c0d0e7389 */ /* 0x00006400000c000b */
[----:B01----:R-:W-:Y:S01]  /*1aa50*/  ENDCOLLECTIVE ;  /* 0x000000000000791b */ /* 0x003fe20003800000 */
.L_x_931:
[----:B------:R-:W-:Y:S05]  /*1aa60*/  BRA `(.L_x_932) ;  /* 0xfffffecc00cc7947 */ /* 0x000fea000383ffff */
.L_x_697:
[----:B0-----:R0:W1:Y:S02]  /*1aa70*/  SYNCS.PHASECHK.TRANS64.TRYWAIT P1, [R19+URZ+0x22800], R24 ;  /* 0x02280018130075a7 */ /* 0x001064000802017f */
[----:B-1----:R-:W-:Y:S05]  /*1aa80*/  @!P1 NANOSLEEP.SYNCS 0x989680 ;  /* 0x009896800000995d */ /* 0x002fea0003900000 */
[----:B------:R-:W1:Y:S02]  /*1aa90*/  @!P1 SYNCS.PHASECHK.TRANS64 P1, [R19+URZ+0x22800], R24 ;  /* 0x02280018130095a7 */ /* 0x000e64000802007f */
[----:B-1----:R-:W-:Y:S05]  /*1aaa0*/  @!P1 BRA `(.L_x_697) ;  /* 0xfffffffc00f09947 */ /* 0x002fea000383ffff */
[----:B------:R-:W-:Y:S05]  /*1aab0*/  BRA `(.L_x_933) ;  /* 0xfffffed000ac7947 */ /* 0x000fea000383ffff */
.L_x_703:
[----:B-1----:R1:W2:Y:S02]  /*1aac0*/  SYNCS.PHASECHK.TRANS64.TRYWAIT P1, [R13+URZ+0x22830], R72 ;  /* 0x022830480d0075a7 */ /* 0x0022a4000802017f */
[----:B--2---:R-:W-:Y:S05]  /*1aad0*/  @!P1 NANOSLEEP.SYNCS 0x989680 ;  /* 0x009896800000995d */ /* 0x004fea0003900000 */
[----:B------:R-:W2:Y:S02]  /*1aae0*/  @!P1 SYNCS.PHASECHK.TRANS64 P1, [R13+URZ+0x22830], R72 ;  /* 0x022830480d0095a7 */ /* 0x000ea4000802007f */
[----:B--2---:R-:W-:Y:S05]  /*1aaf0*/  @!P1 BRA `(.L_x_703) ;  /* 0xfffffffc00f09947 */ /* 0x004fea000383ffff */
[----:B------:R-:W-:Y:S05]  /*1ab00*/  BRA `(.L_x_702) ;  /* 0xfffffedc00cc7947 */ /* 0x000fea000383ffff */
.L_x_708:
[----:B-1----:R1:W2:Y:S02]  /*1ab10*/  SYNCS.PHASECHK.TRANS64.TRYWAIT P2, [R13+URZ+0x22850], R72 ;  /* 0x022850480d0075a7 */ /* 0x0022a4000804017f */
[----:B--2---:R-:W-:Y:S05]  /*1ab20*/  @!P2 NANOSLEEP.SYNCS 0x989680 ;  /* 0x009896800000a95d */ /* 0x004fea0003900000 */
[----:B------:R-:W2:Y:S02]  /*1ab30*/  @!P2 SYNCS.PHASECHK.TRANS64 P2, [R13+URZ+0x22850], R72 ;  /* 0x022850480d00a5a7 */ /* 0x000ea4000804007f */
[----:B--2---:R-:W-:Y:S05]  /*1ab40*/  @!P2 BRA `(.L_x_708) ;  /* 0xfffffffc00f0a947 */ /* 0x004fea000383ffff */
[----:B------:R-:W-:Y:S05]  /*1ab50*/  BRA `(.L_x_707) ;  /* 0xfffffef800ec7947 */ /* 0x000fea000383ffff */
.L_x_713:
[----:B-1----:R1:W2:Y:S02]  /*1ab60*/  SYNCS.PHASECHK.TRANS64.TRYWAIT P3, [R14+URZ+0x22830], R15 ;  /* 0x0228300f0e0075a7 */ /* 0x0022a4000806017f */
[----:B--2---:R-:W-:Y:S05]  /*1ab70*/  @!P3 NANOSLEEP.SYNCS 0x989680 ;  /* 0x009896800000b95d */ /* 0x004fea0003900000 */
[----:B------:R-:W2:Y:S02]  /*1ab80*/  @!P3 SYNCS.PHASECHK.TRANS64 P3, [R14+URZ+0x22830], R15 ;  /* 0x0228300f0e00b5a7 */ /* 0x000ea4000806007f */
[----:B--2---:R-:W-:Y:S05]  /*1ab90*/  @!P3 BRA `(.L_x_713) ;  /* 0xfffffffc00f0b947 */ /* 0x004fea000383ffff */
[----:B------:R-:W-:Y:S05]  /*1aba0*/  BRA `(.L_x_712) ;  /* 0xffffff0000287947 */ /* 0x000fea000383ffff */
.L_x_718:
[----:B-1----:R1:W2:Y:S02]  /*1abb0*/  SYNCS.PHASECHK.TRANS64.TRYWAIT P3, [R14+URZ+0x22850], R15 ;  /* 0x0228500f0e0075a7 */ /* 0x0022a4000806017f */
[----:B--2---:R-:W-:Y:S05]  /*1abc0*/  @!P3 NANOSLEEP.SYNCS 0x989680 ;  /* 0x009896800000b95d */ /* 0x004fea0003900000 */
[----:B------:R-:W2:Y:S02]  /*1abd0*/  @!P3 SYNCS.PHASECHK.TRANS64 P3, [R14+URZ+0x22850], R15 ;  /* 0x0228500f0e00b5a7 */ /* 0x000ea4000806007f */
[----:B--2---:R-:W-:Y:S05]  /*1abe0*/  @!P3 BRA `(.L_x_718) ;  /* 0xfffffffc00f0b947 */ /* 0x004fea000383ffff */
[----:B------:R-:W-:Y:S05]  /*1abf0*/  BRA `(.L_x_717) ;  /* 0xffffff2000047947 */ /* 0x000fea000383ffff */
.L_x_724:
[----:B------:R-:W-:Y:S02]  /*1ac00*/  IMAD.MOV.U32 R13, RZ, RZ, R21 ;  /* 0x000000ffff0d7224 */ /* 0x000fe400078e0015 */
[----:B------:R-:W-:Y:S02]  /*1ac10*/  IMAD.MOV.U32 R12, RZ, RZ, RZ ;  /* 0x000000ffff0c7224 */ /* 0x000fe400078e00ff */
[----:B------:R-:W-:Y:S02]  /*1ac20*/  IMAD.MOV.U32 R11, RZ, RZ, 0x181f ;  /* 0x0000181fff0b7424 */ /* 0x000fe400078e00ff */
[----:B------:R-:W-:-:S07]  /*1ac30*/  IMAD.MOV.U32 R15, RZ, RZ, -0x1 ;  /* 0xffffffffff0f7424 */ /* 0x000fce00078e00ff */
[----:B-----5:R-:W-:Y:S05]  /*1ac40*/  WARPSYNC.COLLECTIVE R15, `(.L_x_934) ;  /* 0x000000000f087348 */ /* 0x020fea0003c00000 */
[----:B------:R0:W1:Y:S02]  /*1ac50*/  SHFL.IDX P6, R14, R13, R12, R11 ;  /* 0x0000000c0d0e7389 */ /* 0x00006400000c000b */
[----:B01---5:R-:W-:Y:S01]  /*1ac60*/  ENDCOLLECTIVE ;  /* 0x000000000000791b */ /* 0x023fe20003800000 */
.L_x_934:
[----:B------:R-:W-:Y:S02]  /*1ac70*/  IMAD.MOV.U32 R13, RZ, RZ, R3 ;  /* 0x000000ffff0d7224 */ /* 0x000fe400078e0003 */
[----:B------:R-:W-:-:S07]  /*1ac80*/  IMAD.MOV.U32 R20, RZ, RZ, R14 ;  /* 0x000000ffff147224 */ /* 0x000fce00078e000e */
[----:B------:R-:W-:Y:S05]  /*1ac90*/  WARPSYNC.COLLECTIVE R15, `(.L_x_935) ;  /* 0x000000000f087348 */ /* 0x000fea0003c00000 */
[----:B------:R0:W1:Y:S02]  /*1aca0*/  SHFL.IDX P6, R14, R13, R12, R11 ;  /* 0x0000000c0d0e7389 */ /* 0x00006400000c000b */
[----:B01----:R-:W-:Y:S01]  /*1acb0*/  ENDCOLLECTIVE ;  /* 0x000000000000791b */ /* 0x003fe20003800000 */
.L_x_935:
[----:B------:R-:W-:Y:S05]  /*1acc0*/  BRA `(.L_x_936) ;  /* 0xffffff4800107947 */ /* 0x000fea000383ffff */
.L_x_727:
[----:B------:R-:W-:Y:S01]  /*1acd0*/  BSSY B1, `(.L_x_937) ;  /* 0x0000008000017945 */ /* 0x000fe20003800000 */
[----:B------:R-:W-:Y:S01]  /*1ace0*/  IMAD.MOV.U32 R13, RZ, RZ, R21 ;  /* 0x000000ffff0d7224 */ /* 0x000fe200078e0015 */
[----:B------:R-:W-:Y:S01]  /*1acf0*/  MOV R12, 0x1 ;  /* 0x00000001000c7802 */ /* 0x000fe20000000f00 */
[----:B------:R-:W-:Y:S02]  /*1ad00*/  IMAD.MOV.U32 R11, RZ, RZ, 0x181f ;  /* 0x0000181fff0b7424 */ /* 0x000fe400078e00ff */
[----:B------:R-:W-:-:S07]  /*1ad10*/  IMAD.MOV.U32 R15, RZ, RZ, -0x1 ;  /* 0xffffffffff0f7424 */ /* 0x000fce00078e00ff */
[----:B012---:R-:W-:Y:S05]  /*1ad20*/  WARPSYNC.COLLECTIVE R15, `(.L_x_938) ;  /* 0x000000000f087348 */ /* 0x007fea0003c00000 */
[----:B--2---:R2:W3:Y:S02]  /*1ad30*/  SHFL.IDX P6, R14, R13, R12, R11 ;  /* 0x0000000c0d0e7389 */ /* 0x0044e400000c000b */
[----:B0123--:R-:W-:Y:S01]  /*1ad40*/  ENDCOLLECTIVE ;  /* 0x000000000000791b */ /* 0x00ffe20003800000 */
.L_x_938:
[----:B------:R-:W-:Y:S05]  /*1ad50*/  BSYNC B1 ;  /* 0x0000000000017941 */ /* 0x000fea0003800000 */
.L_x_937:
[----:B------:R-:W-:Y:S02]  /*1ad60*/  IMAD.MOV.U32 R13, RZ, RZ, R3 ;  /* 0x000000ffff0d7224 */ /* 0x000fe400078e0003 */
[----:B------:R-:W-:Y:S02]  /*1ad70*/  IMAD.MOV.U32 R12, RZ, RZ, 0x1 ;  /* 0x00000001ff0c7424 */ /* 0x000fe400078e00ff */
[----:B------:R-:W-:Y:S02]  /*1ad80*/  IMAD.MOV.U32 R11, RZ, RZ, 0x181f ;  /* 0x0000181fff0b7424 */ /* 0x000fe400078e00ff */
[----:B------:R-:W-:Y:S02]  /*1ad90*/  IMAD.MOV.U32 R15, RZ, RZ, -0x1 ;  /* 0xffffffffff0f7424 */ /* 0x000fe400078e00ff */
[----:B------:R-:W-:-:S07]  /*1ada0*/  IMAD.MOV.U32 R20, RZ, RZ, R14 ;  /* 0x000000ffff147224 */ /* 0x000fce00078e000e */
[----:B------:R-:W-:Y:S05]  /*1adb0*/  WARPSYNC.COLLECTIVE R15, `(.L_x_939) ;  /* 0x000000000f087348 */ /* 0x000fea0003c00000 */
[----:B------:R0:W1:Y:S02]  /*1adc0*/  SHFL.IDX P6, R14, R13, R12, R11 ;  /* 0x0000000c0d0e7389 */ /* 0x00006400000c000b */
[----:B01----:R-:W-:Y:S01]  /*1add0*/  ENDCOLLECTIVE ;  /* 0x000000000000791b */ /* 0x003fe20003800000 */
.L_x_939:
[----:B------:R-:W-:Y:S05]  /*1ade0*/  BRA `(.L_x_940) ;  /* 0xffffff48004c7947 */ /* 0x000fea000383ffff */
.L_x_730:
[----:B------:R-:W-:Y:S01]  /*1adf0*/  BSSY B1, `(.L_x_941) ;  /* 0x0000008000017945 */ /* 0x000fe20003800000 */
[----:B------:R-:W-:Y:S02]  /*1ae00*/  IMAD.MOV.U32 R13, RZ, RZ, R21 ;  /* 0x000000ffff0d7224 */ /* 0x000fe400078e0015 */
[----:B------:R-:W-:Y:S02]  /*1ae10*/  IMAD.MOV.U32 R12, RZ, RZ, 0x2 ;  /* 0x00000002ff0c7424 */ /* 0x000fe400078e00ff */
[----:B----4-:R-:W-:Y:S02]  /*1ae20*/  IMAD.MOV.U32 R11, RZ, RZ, 0x181f ;  /* 0x0000181fff0b7424 */ /* 0x010fe400078e00ff */
[----:B------:R-:W-:-:S07]  /*1ae30*/  IMAD.MOV.U32 R15, RZ, RZ, -0x1 ;  /* 0xffffffffff0f7424 */ /* 0x000fce00078e00ff */
[----:B0123--:R-:W-:Y:S05]  /*1ae40*/  WARPSYNC.COLLECTIVE R15, `(.L_x_942) ;  /* 0x000000000f087348 */ /* 0x00ffea0003c00000 */
[----:B--2---:R2:W4:Y:S02]  /*1ae50*/  SHFL.IDX P6, R14, R13, R12, R11 ;  /* 0x0000000c0d0e7389 */ /* 0x00452400000c000b */
[----:B01234-:R-:W-:Y:S01]  /*1ae60*/  ENDCOLLECTIVE ;  /* 0x000000000000791b */ /* 0x01ffe20003800000 */
.L_x_942:
[----:B------:R-:W-:Y:S05]  /*1ae70*/  BSYNC B1 ;  /* 0x0000000000017941 */ /* 0x000fea0003800000 */
.L_x_941:
        /* <DEDUP_REMOVED lines=8> */
.L_x_943:
[----:B------:R-:W-:Y:S05]  /*1af00*/  BRA `(.L_x_944) ;  /* 0xffffff4800787947 */ /* 0x000fea000383ffff */
.L_x_733:
[----:B------:R-:W-:Y:S01]  /*1af10*/  BSSY B1, `(.L_x_945) ;  /* 0x0000008000017945 */ /* 0x000fe20003800000 */
[----:B------:R-:W-:Y:S02]  /*1af20*/  IMAD.MOV.U32 R13, RZ, RZ, R21 ;  /* 0x000000ffff0d7224 */ /* 0x000fe400078e0015 */
[----:B------:R-:W-:Y:S02]  /*1af30*/  IMAD.MOV.U32 R12, RZ, RZ, 0x3 ;  /* 0x00000003ff0c7424 */ /* 0x000fe400078e00ff */
[----:B0-----:R-:W-:Y:S02]  /*1af40*/  IMAD.MOV.U32 R11, RZ, RZ, 0x181f ;  /* 0x0000181fff0b7424 */ /* 0x001fe400078e00ff */
[----:B------:R-:W-:-:S07]  /*1af50*/  IMAD.MOV.U32 R15, RZ, RZ, -0x1 ;  /* 0xffffffffff0f7424 */ /* 0x000fce00078e00ff */
[----:B-1234-:R-:W-:Y:S05]  /*1af60*/  WARPSYNC.COLLECTIVE R15, `(.L_x_946) ;  /* 0x000000000f087348 */ /* 0x01efea0003c00000 */
[----:B--2---:R0:W2:Y:S02]  /*1af70*/  SHFL.IDX P6, R14, R13, R12, R11 ;  /* 0x0000000c0d0e7389 */ /* 0x0040a400000c000b */
[----:B01234-:R-:W-:Y:S01]  /*1af80*/  ENDCOLLECTIVE ;  /* 0x000000000000791b */ /* 0x01ffe20003800000 */
.L_x_946:
[----:B------:R-:W-:Y:S05]  /*1af90*/  BSYNC B1 ;  /* 0x0000000000017941 */ /* 0x000fea0003800000 */
.L_x_945:
[----:B------:R-:W-:Y:S01]  /*1afa0*/  IMAD.MOV.U32 R13, RZ, RZ, R3 ;  /* 0x000000ffff0d7224 */ /* 0x000fe200078e0003 */
[----:B------:R-:W-:Y:S01]  /*1afb0*/  MOV R11, 0x181f ;  /* 0x0000181f000b7802 */ /* 0x000fe20000000f00 */
[----:B------:R-:W-:Y:S02]  /*1afc0*/  IMAD.MOV.U32 R12, RZ, RZ, 0x3 ;  /* 0x00000003ff0c7424 */ /* 0x000fe400078e00ff */
[----:B------:R-:W-:Y:S02]  /*1afd0*/  IMAD.MOV.U32 R15, RZ, RZ, -0x1 ;  /* 0xffffffffff0f7424 */ /* 0x000fe400078e00ff */
[----:B------:R-:W-:-:S07]  /*1afe0*/  IMAD.MOV.U32 R4, RZ, RZ, R14 ;  /* 0x000000ffff047224 */ /* 0x000fce00078e000e */
[----:B------:R-:W-:Y:S05]  /*1aff0*/  WARPSYNC.COLLECTIVE R15, `(.L_x_947) ;  /* 0x000000000f087348 */ /* 0x000fea0003c00000 */
[----:B------:R0:W1:Y:S02]  /*1b000*/  SHFL.IDX P6, R14, R13, R12, R11 ;  /* 0x0000000c0d0e7389 */ /* 0x00006400000c000b */
[----:B01----:R-:W-:Y:S01]  /*1b010*/  ENDCOLLECTIVE ;  /* 0x000000000000791b */ /* 0x003fe20003800000 */
.L_x_947:
[----:B------:R-:W-:Y:S05]  /*1b020*/  BRA `(.L_x_948) ;  /* 0xffffff4800a47947 */ /* 0x000fea000383ffff */
.L_x_735:
[----:B------:R-:W-:Y:S02]  /*1b030*/  IMAD.MOV.U32 R13, RZ, RZ, R8 ;  /* 0x000000ffff0d7224 */ /* 0x000fe400078e0008 */
[----:B------:R-:W-:Y:S02]  /*1b040*/  IMAD.MOV.U32 R12, RZ, RZ, RZ ;  /* 0x000000ffff0c7224 */ /* 0x000fe400078e00ff */
[----:B------:R-:W-:Y:S02]  /*1b050*/  IMAD.MOV.U32 R11, RZ, RZ, 0x1c1f ;  /* 0x00001c1fff0b7424 */ /* 0x000fe400078e00ff */
[----:B------:R-:W-:-:S07]  /*1b060*/  IMAD.MOV.U32 R15, RZ, RZ, -0x1 ;  /* 0xffffffffff0f7424 */ /* 0x000fce00078e00ff */
[----:B------:R-:W-:Y:S05]  /*1b070*/  WARPSYNC.COLLECTIVE R15, `(.L_x_949) ;  /* 0x000000000f087348 */ /* 0x000fea0003c00000 */
[----:B------:R0:W1:Y:S02]  /*1b080*/  SHFL.IDX P6, R14, R13, R12, R11 ;  /* 0x0000000c0d0e7389 */ /* 0x00006400000c000b */
[----:B01----:R-:W-:Y:S01]  /*1b090*/  ENDCOLLECTIVE ;  /* 0x000000000000791b */ /* 0x003fe20003800000 */
.L_x_949:
[----:B------:R-:W-:Y:S02]  /*1b0a0*/  IMAD.MOV.U32 R13, RZ, RZ, R3 ;  /* 0x000000ffff0d7224 */ /* 0x000fe400078e0003 */
[----:B------:R-:W-:-:S07]  /*1b0b0*/  IMAD.MOV.U32 R9, RZ, RZ, R14 ;  /* 0x000000ffff097224 */ /* 0x000fce00078e000e */
[----:B------:R-:W-:Y:S05]  /*1b0c0*/  WARPSYNC.COLLECTIVE R15, `(.L_x_950) ;  /* 0x000000000f087348 */ /* 0x000fea0003c00000 */
[----:B------:R0:W1:Y:S02]  /*1b0d0*/  SHFL.IDX P6, R14, R13, R12, R11 ;  /* 0x0000000c0d0e7389 */ /* 0x00006400000c000b */
[----:B01----:R-:W-:Y:S01]  /*1b0e0*/  ENDCOLLECTIVE ;  /* 0x000000000000791b */ /* 0x003fe20003800000 */
.L_x_950:
[----:B------:R-:W-:Y:S01]  /*1b0f0*/  IMAD.MOV.U32 R11, RZ, RZ, R14 ;  /* 0x000000ffff0b7224 */ /* 0x000fe200078e000e */
[----:B------:R-:W-:Y:S06]  /*1b100*/  BRA `(.L_x_951) ;  /* 0xffffff4c00887947 */ /* 0x000fec000383ffff */
.L_x_738:
[----:B------:R-:W-:Y:S01]  /*1b110*/  BSSY B1, `(.L_x_952) ;  /* 0x0000008000017945 */ /* 0x000fe20003800000 */
[----:B---3--:R-:W-:Y:S02]  /*1b120*/  IMAD.MOV.U32 R13, RZ, RZ, R8 ;  /* 0x000000ffff0d7224 */ /* 0x008fe400078e0008 */
[----:B------:R-:W-:Y:S02]  /*1b130*/  IMAD.MOV.U32 R12, RZ, RZ, 0x1 ;  /* 0x00000001ff0c7424 */ /* 0x000fe400078e00ff */
[----:B--2---:R-:W-:Y:S02]  /*1b140*/  IMAD.MOV.U32 R11, RZ, RZ, 0x1c1f ;  /* 0x00001c1fff0b7424 */ /* 0x004fe400078e00ff */
[----:B------:R-:W-:-:S07]  /*1b150*/  IMAD.MOV.U32 R15, RZ, RZ, -0x1 ;  /* 0xffffffffff0f7424 */ /* 0x000fce00078e00ff */
[----:B01----:R-:W-:Y:S05]  /*1b160*/  WARPSYNC.COLLECTIVE R15, `(.L_x_953) ;  /* 0x000000000f087348 */ /* 0x003fea0003c00000 */
[----:B------:R2:W3:Y:S02]  /*1b170*/  SHFL.IDX P6, R14, R13, R12, R11 ;  /* 0x0000000c0d0e7389 */ /* 0x0004e400000c000b */
[----:B0123--:R-:W-:Y:S01]  /*1b180*/  ENDCOLLECTIVE ;  /* 0x000000000000791b */ /* 0x00ffe20003800000 */
.L_x_953:
[----:B------:R-:W-:Y:S05]  /*1b190*/  BSYNC B1 ;  /* 0x0000000000017941 */ /* 0x000fea0003800000 */
.L_x_952:
        /* <DEDUP_REMOVED lines=8> */
.L_x_954:
[----:B------:R-:W-:Y:S05]  /*1b220*/  BRA `(.L_x_955) ;  /* 0xffffff58007c7947 */ /* 0x000fea000383ffff */
.L_x_742:
[----:B------:R-:W-:Y:S02]  /*1b230*/  IMAD.MOV.U32 R13, RZ, RZ, R4 ;  /* 0x000000ffff0d7224 */ /* 0x000fe400078e0004 */
[----:B------:R-:W-:Y:S02]  /*1b240*/  IMAD.MOV.U32 R12, RZ, RZ, RZ ;  /* 0x000000ffff0c7224 */ /* 0x000fe400078e00ff */
[----:B------:R-:W-:Y:S02]  /*1b250*/  IMAD.MOV.U32 R11, RZ, RZ, 0x181f ;  /* 0x0000181fff0b7424 */ /* 0x000fe400078e00ff */
[----:B------:R-:W-:-:S07]  /*1b260*/  IMAD.MOV.U32 R15, RZ, RZ, -0x1 ;  /* 0xffffffffff0f7424 */ /* 0x000fce00078e00ff */
[----:B-12---:R-:W-:Y:S05]  /*1b270*/  WARPSYNC.COLLECTIVE R15, `(.L_x_956) ;  /* 0x000000000f087348 */ /* 0x006fea0003c00000 */
[----:B------:R0:W3:Y:S02]  /*1b280*/  SHFL.IDX P6, R14, R13, R12, R11 ;  /* 0x0000000c0d0e7389 */ /* 0x0000e400000c000b */
[----:B0123--:R-:W-:Y:S01]  /*1b290*/  ENDCOLLECTIVE ;  /* 0x000000000000791b */ /* 0x00ffe20003800000 */
.L_x_956:
[----:B------:R-:W-:Y:S02]  /*1b2a0*/  IMAD.MOV.U32 R13, RZ, RZ, R3 ;  /* 0x000000ffff0d7224 */ /* 0x000fe400078e0003 */
[----:B------:R-:W-:-:S07]  /*1b2b0*/  IMAD.MOV.U32 R0, RZ, RZ, R14 ;  /* 0x000000ffff007224 */ /* 0x000fce00078e000e */
[----:B------:R-:W-:Y:S05]  /*1b2c0*/  WARPSYNC.COLLECTIVE R15, `(.L_x_957) ;  /* 0x000000000f087348 */ /* 0x000fea0003c00000 */
[----:B------:R0:W1:Y:S02]  /*1b2d0*/  SHFL.IDX P6, R14, R13, R12, R11 ;  /* 0x0000000c0d0e7389 */ /* 0x00006400000c000b */
[----:B01----:R-:W-:Y:S01]  /*1b2e0*/  ENDCOLLECTIVE ;  /* 0x000000000000791b */ /* 0x003fe20003800000 */
.L_x_957:
[----:B------:R-:W-:Y:S05]  /*1b2f0*/  BRA `(.L_x_958) ;  /* 0xffffff6c008c7947 */ /* 0x000fea000383ffff */
.L_x_745:
[----:B------:R-:W-:Y:S01]  /*1b300*/  BSSY B1, `(.L_x_959) ;  /* 0x0000008000017945 */ /* 0x000fe20003800000 */
[----:B---3--:R-:W-:Y:S01]  /*1b310*/  MOV R13, R4 ;  /* 0x00000004000d7202 */ /* 0x008fe20000000f00 */
[----:B------:R-:W-:Y:S02]  /*1b320*/  IMAD.MOV.U32 R12, RZ, RZ, 0x1 ;  /* 0x00000001ff0c7424 */ /* 0x000fe400078e00ff */
[----:B------:R-:W-:Y:S02]  /*1b330*/  IMAD.MOV.U32 R11, RZ, RZ, 0x181f ;  /* 0x0000181fff0b7424 */ /* 0x000fe400078e00ff */
[----:B------:R-:W-:-:S07]  /*1b340*/  IMAD.MOV.U32 R15, RZ, RZ, -0x1 ;  /* 0xffffffffff0f7424 */ /* 0x000fce00078e00ff */
[----:B012-4-:R-:W-:Y:S05]  /*1b350*/  WARPSYNC.COLLECTIVE R15, `(.L_x_960) ;  /* 0x000000000f087348 */ /* 0x017fea0003c00000 */
[----:B----4-:R3:W4:Y:S02]  /*1b360*/  SHFL.IDX P6, R14, R13, R12, R11 ;  /* 0x0000000c0d0e7389 */ /* 0x01072400000c000b */
[----:B01234-:R-:W-:Y:S01]  /*1b370*/  ENDCOLLECTIVE ;  /* 0x000000000000791b */ /* 0x01ffe20003800000 */
.L_x_960:
[----:B------:R-:W-:Y:S05]  /*1b380*/  BSYNC B1 ;  /* 0x0000000000017941 */ /* 0x000fea0003800000 */
.L_x_959:
        /* <DEDUP_REMOVED lines=8> */
.L_x_961:
[----:B------:R-:W-:Y:S05]  /*1b410*/  BRA `(.L_x_962) ;  /* 0xffffff6c00bc7947 */ /* 0x000fea000383ffff */
.L_x_748:
[----:B------:R-:W-:Y:S01]  /*1b420*/  BSSY B1, `(.L_x_963) ;  /* 0x0000008000017945 */ /* 0x000fe20003800000 */
[----:B0-----:R-:W-:Y:S02]  /*1b430*/  IMAD.MOV.U32 R13, RZ, RZ, R4 ;  /* 0x000000ffff0d7224 */ /* 0x001fe400078e0004 */
[----:B------:R-:W-:Y:S02]  /*1b440*/  IMAD.MOV.U32 R12, RZ, RZ, 0x2 ;  /* 0x00000002ff0c7424 */ /* 0x000fe400078e00ff */
[----:B------:R-:W-:Y:S02]  /*1b450*/  IMAD.MOV.U32 R11, RZ, RZ, 0x181f ;  /* 0x0000181fff0b7424 */ /* 0x000fe400078e00ff */
[----:B------:R-:W-:-:S07]  /*1b460*/  IMAD.MOV.U32 R15, RZ, RZ, -0x1 ;  /* 0xffffffffff0f7424 */ /* 0x000fce00078e00ff */
[----:B-1234-:R-:W-:Y:S05]  /*1b470*/  WARPSYNC.COLLECTIVE R15, `(.L_x_964) ;  /* 0x000000000f087348 */ /* 0x01efea0003c00000 */
[----:B----4-:R0:W4:Y:S02]  /*1b480*/  SHFL.IDX P6, R14, R13, R12, R11 ;  /* 0x0000000c0d0e7389 */ /* 0x01012400000c000b */
[----:B01234-:R-:W-:Y:S01]  /*1b490*/  ENDCOLLECTIVE ;  /* 0x000000000000791b */ /* 0x01ffe20003800000 */
.L_x_964:
[----:B------:R-:W-:Y:S05]  /*1b4a0*/  BSYNC B1 ;  /* 0x0000000000017941 */ /* 0x000fea0003800000 */
.L_x_963:
        /* <DEDUP_REMOVED lines=8> */
.L_x_965:
[----:B------:R-:W-:Y:S05]  /*1b530*/  BRA `(.L_x_966) ;  /* 0xffffff6c00e87947 */ /* 0x000fea000383ffff */
.L_x_751:
[----:B------:R-:W-:Y:S01]  /*1b540*/  BSSY B1, `(.L_x_967) ;  /* 0x0000008000017945 */ /* 0x000fe20003800000 */
[----:B0-----:R-:W-:Y:S02]  /*1b550*/  IMAD.MOV.U32 R13, RZ, RZ, R4 ;  /* 0x000000ffff0d7224 */ /* 0x001fe400078e0004 */
[----:B------:R-:W-:Y:S02]  /*1b560*/  IMAD.MOV.U32 R12, RZ, RZ, 0x3 ;  /* 0x00000003ff0c7424 */ /* 0x000fe400078e00ff */
[----:B------:R-:W-:Y:S02]  /*1b570*/  IMAD.MOV.U32 R11, RZ, RZ, 0x181f ;  /* 0x0000181fff0b7424 */ /* 0x000fe400078e00ff */
[----:B------:R-:W-:-:S07]  /*1b580*/  IMAD.MOV.U32 R15, RZ, RZ, -0x1 ;  /* 0xffffffffff0f7424 */ /* 0x000fce00078e00ff */
[----:B-1234-:R-:W-:Y:S05]  /*1b590*/  WARPSYNC.COLLECTIVE R15, `(.L_x_968) ;  /* 0x000000000f087348 */ /* 0x01efea0003c00000 */
[----:B------:R0:W0:Y:S02]  /*1b5a0*/  SHFL.IDX P6, R14, R13, R12, R11 ;  /* 0x0000000c0d0e7389 */ /* 0x00002400000c000b */
[----:B01234-:R-:W-:Y:S01]  /*1b5b0*/  ENDCOLLECTIVE ;  /* 0x000000000000791b */ /* 0x01ffe20003800000 */
.L_x_968:
[----:B------:R-:W-:Y:S05]  /*1b5c0*/  BSYNC B1 ;  /* 0x0000000000017941 */ /* 0x000fea0003800000 */
.L_x_967:
        /* <DEDUP_REMOVED lines=8> */
.L_x_969:
[----:B------:R-:W-:Y:S05]  /*1b650*/  BRA `(.L_x_970) ;  /* 0xffffff7000147947 */ /* 0x000fea000383ffff */
.L_x_768:
[----:B------:R-:W1:Y:S01]  /*1b660*/  S2R R5, SR_TID.X ;  /* 0x0000000000057919 */ /* 0x000e620000002100 */
[----:B------:R-:W-:Y:S01]  /*1b670*/  BSSY B1, `(.L_x_971) ;  /* 0x000000a000017945 */ /* 0x000fe20003800000 */
[----:B0-----:R-:W-:Y:S02]  /*1b680*/  IMAD.MOV.U32 R12, RZ, RZ, RZ ;  /* 0x000000ffff0c7224 */ /* 0x001fe400078e00ff */
[----:B------:R-:W-:Y:S02]  /*1b690*/  IMAD.MOV.U32 R11, RZ, RZ, 0x1f ;  /* 0x0000001fff0b7424 */ /* 0x000fe400078e00ff */
[----:B------:R-:W-:Y:S01]  /*1b6a0*/  IMAD.MOV.U32 R15, RZ, RZ, -0x1 ;  /* 0xffffffffff0f7424 */ /* 0x000fe200078e00ff */
[----:B-1----:R-:W-:-:S04]  /*1b6b0*/  SHF.R.U32.HI R5, RZ, 0x5, R5 ;  /* 0x00000005ff057819 */ /* 0x002fc80000011605 */
[----:B------:R-:W-:-:S05]  /*1b6c0*/  LOP3.LUT R5, R5, 0x3, RZ, 0xc0, !PT ;  /* 0x0000000305057812 */ /* 0x000fca00078ec0ff */
[----:B------:R-:W-:-:S07]  /*1b6d0*/  IMAD.MOV.U32 R13, RZ, RZ, R5 ;  /* 0x000000ffff0d7224 */ /* 0x000fce00078e0005 */
[----:B------:R-:W-:Y:S05]  /*1b6e0*/  WARPSYNC.COLLECTIVE R15, `(.L_x_972) ;  /* 0x000000000f087348 */ /* 0x000fea0003c00000 */
[----:B------:R0:W1:Y:S02]  /*1b6f0*/  SHFL.IDX P6, R14, R13, R12, R11 ;  /* 0x0000000c0d0e7389 */ /* 0x00006400000c000b */
[----:B01----:R-:W-:Y:S01]  /*1b700*/  ENDCOLLECTIVE ;  /* 0x000000000000791b */ /* 0x003fe20003800000 */
.L_x_972:
[----:B------:R-:W-:Y:S05]  /*1b710*/  BSYNC B1 ;  /* 0x0000000000017941 */ /* 0x000fea0003800000 */
.L_x_971:
[----:B------:R-:W-:Y:S05]  /*1b720*/  BRA `(.L_x_973) ;  /* 0xffffff8800387947 */ /* 0x000fea000383ffff */
.L_x_770:
[----:B------:R-:W-:Y:S01]  /*1b730*/  BSSY B1, `(.L_x_974) ;  /* 0x0000006000017945 */ /* 0x000fe20003800000 */
[----:B------:R-:W-:-:S07]  /*1b740*/  IMAD.MOV.U32 R15, RZ, RZ, -0x1 ;  /* 0xffffffffff0f7424 */ /* 0x000fce00078e00ff */
[----:B0-----:R-:W-:Y:S05]  /*1b750*/  WARPSYNC.COLLECTIVE R15, `(.L_x_975) ;  /* 0x000000000f0c7348 */ /* 0x001fea0003c00000 */
[----:B------:R-:W-:Y:S02]  /*1b760*/  ELECT P6, UR62, PT ;  /* 0x00000000003e782f */ /* 0x000fe400038c0000 */
[----:B------:R-:W-:Y:S01]  /*1b770*/  MOV R14, UR62 ;  /* 0x0000003e000e7c02 */ /* 0x000fe20008000f00 */
[----:B0-----:R-:W-:Y:S10]  /*1b780*/  ENDCOLLECTIVE ;  /* 0x000000000000791b */ /* 0x001ff40003800000 */
.L_x_975:
[----:B------:R-:W-:Y:S05]  /*1b790*/  BSYNC B1 ;  /* 0x0000000000017941 */ /* 0x000fea0003800000 */
.L_x_974:
[----:B------:R-:W-:Y:S05]  /*1b7a0*/  BRA `(.L_x_769) ;  /* 0xffffff8800307947 */ /* 0x000fea000383ffff */
.L_x_772:
[----:B0-----:R0:W1:Y:S02]  /*1b7b0*/  SYNCS.PHASECHK.TRANS64.TRYWAIT P0, [R18+URZ+0x22820], R4 ;  /* 0x02282004120075a7 */ /* 0x001064000800017f */
[----:B-1----:R-:W-:Y:S05]  /*1b7c0*/  @!P0 NANOSLEEP.SYNCS 0x989680 ;  /* 0x009896800000895d */ /* 0x002fea0003900000 */
[----:B------:R-:W1:Y:S02]  /*1b7d0*/  @!P0 SYNCS.PHASECHK.TRANS64 P0, [R18+URZ+0x22820], R4 ;  /* 0x02282004120085a7 */ /* 0x000e64000800007f */
[----:B-1----:R-:W-:Y:S05]  /*1b7e0*/  @!P0 BRA `(.L_x_772) ;  /* 0xfffffffc00f08947 */ /* 0x002fea000383ffff */
[----:B------:R-:W-:Y:S05]  /*1b7f0*/  BRA `(.L_x_976) ;  /* 0xffffff8800407947 */ /* 0x000fea000383ffff */
.L_x_776:
[----:B0-----:R0:W1:Y:S02]  /*1b800*/  SYNCS.PHASECHK.TRANS64.TRYWAIT P0, [R4+URZ+0x228a0], R9 ;  /* 0x0228a009040075a7 */ /* 0x001064000800017f */
[----:B-1----:R-:W-:Y:S05]  /*1b810*/  @!P0 NANOSLEEP.SYNCS 0x989680 ;  /* 0x009896800000895d */ /* 0x002fea0003900000 */
[----:B------:R-:W1:Y:S02]  /*1b820*/  @!P0 SYNCS.PHASECHK.TRANS64 P0, [R4+URZ+0x228a0], R9 ;  /* 0x0228a009040085a7 */ /* 0x000e64000800007f */
[----:B-1----:R-:W-:Y:S05]  /*1b830*/  @!P0 BRA `(.L_x_776) ;  /* 0xfffffffc00f08947 */ /* 0x002fea000383ffff */
[----:B------:R-:W-:Y:S05]  /*1b840*/  BRA `(.L_x_977) ;  /* 0xffffff8800607947 */ /* 0x000fea000383ffff */
.L_x_781:
[----:B-1----:R1:W2:Y:S02]  /*1b850*/  SYNCS.PHASECHK.TRANS64.TRYWAIT P0, [R4+URZ+0x228c0], R9 ;  /* 0x0228c009040075a7 */ /* 0x0022a4000800017f */
[----:B--2---:R-:W-:Y:S05]  /*1b860*/  @!P0 NANOSLEEP.SYNCS 0x989680 ;  /* 0x009896800000895d */ /* 0x004fea0003900000 */
[----:B------:R-:W2:Y:S02]  /*1b870*/  @!P0 SYNCS.PHASECHK.TRANS64 P0, [R4+URZ+0x228c0], R9 ;  /* 0x0228c009040085a7 */ /* 0x000ea4000800007f */
[----:B--2---:R-:W-:Y:S05]  /*1b880*/  @!P0 BRA `(.L_x_781) ;  /* 0xfffffffc00f08947 */ /* 0x004fea000383ffff */
[----:B------:R-:W-:Y:S05]  /*1b890*/  BRA `(.L_x_978) ;  /* 0xffffff8800e07947 */ /* 0x000fea000383ffff */
.L_x_791:
[----:B0-----:R0:W1:Y:S02]  /*1b8a0*/  SYNCS.PHASECHK.TRANS64.TRYWAIT P2, [R5+URZ+0x228a0], R6 ;  /* 0x0228a006050075a7 */ /* 0x001064000804017f */
[----:B-1----:R-:W-:Y:S05]  /*1b8b0*/  @!P2 NANOSLEEP.SYNCS 0x989680 ;  /* 0x009896800000a95d */ /* 0x002fea0003900000 */
[----:B------:R-:W1:Y:S02]  /*1b8c0*/  @!P2 SYNCS.PHASECHK.TRANS64 P2, [R5+URZ+0x228a0], R6 ;  /* 0x0228a0060500a5a7 */ /* 0x000e64000804007f */
[----:B-1----:R-:W-:Y:S05]  /*1b8d0*/  @!P2 BRA `(.L_x_791) ;  /* 0xfffffffc00f0a947 */ /* 0x002fea000383ffff */
[----:B------:R-:W-:Y:S05]  /*1b8e0*/  BRA `(.L_x_979) ;  /* 0xffffff9000707947 */ /* 0x000fea000383ffff */
.L_x_796:
[----:B-1----:R1:W2:Y:S02]  /*1b8f0*/  SYNCS.PHASECHK.TRANS64.TRYWAIT P2, [R5+URZ+0x228c0], R6 ;  /* 0x0228c006050075a7 */ /* 0x0022a4000804017f */
[----:B--2---:R-:W-:Y:S05]  /*1b900*/  @!P2 NANOSLEEP.SYNCS 0x989680 ;  /* 0x009896800000a95d */ /* 0x004fea0003900000 */
[----:B------:R-:W2:Y:S02]  /*1b910*/  @!P2 SYNCS.PHASECHK.TRANS64 P2, [R5+URZ+0x228c0], R6 ;  /* 0x0228c0060500a5a7 */ /* 0x000ea4000804007f */
[----:B--2---:R-:W-:Y:S05]  /*1b920*/  @!P2 BRA `(.L_x_796) ;  /* 0xfffffffc00f0a947 */ /* 0x004fea000383ffff */
[----:B------:R-:W-:Y:S05]  /*1b930*/  BRA `(.L_x_980) ;  /* 0xffffff9000ec7947 */ /* 0x000fea000383ffff */
.L_x_814:
        /* <DEDUP_REMOVED lines=11> */
.L_x_982:
[----:B------:R-:W-:Y:S05]  /*1b9f0*/  BSYNC B0 ;  /* 0x0000000000007941 */ /* 0x000fea0003800000 */
.L_x_981:
[----:B------:R-:W-:Y:S05]  /*1ba00*/  BRA `(.L_x_983) ;  /* 0xffffffa0006c7947 */ /* 0x000fea000383ffff */
.L_x_816:
[----:B------:R-:W-:Y:S01]  /*1ba10*/  BSSY B0, `(.L_x_984) ;  /* 0x0000006000007945 */ /* 0x000fe20003800000 */
[----:B------:R-:W-:-:S07]  /*1ba20*/  IMAD.MOV.U32 R15, RZ, RZ, -0x1 ;  /* 0xffffffffff0f7424 */ /* 0x000fce00078e00ff */
[----:B0-----:R-:W-:Y:S05]  /*1ba30*/  WARPSYNC.COLLECTIVE R15, `(.L_x_985) ;  /* 0x000000000f0c7348 */ /* 0x001fea0003c00000 */
[----:B------:R-:W-:Y:S02]  /*1ba40*/  ELECT P6, UR62, PT ;  /* 0x00000000003e782f */ /* 0x000fe400038c0000 */
[----:B------:R-:W-:Y:S01]  /*1ba50*/  MOV R14, UR62 ;  /* 0x0000003e000e7c02 */ /* 0x000fe20008000f00 */
[----:B0-----:R-:W-:Y:S10]  /*1ba60*/  ENDCOLLECTIVE ;  /* 0x000000000000791b */ /* 0x001ff40003800000 */
.L_x_985:
[----:B------:R-:W-:Y:S05]  /*1ba70*/  BSYNC B0 ;  /* 0x0000000000007941 */ /* 0x000fea0003800000 */
.L_x_984:
[----:B------:R-:W-:Y:S05]  /*1ba80*/  BRA `(.L_x_986) ;  /* 0xffffffa000787947 */ /* 0x000fea000383ffff */
.L_x_818:
[----:B0-----:R0:W1:Y:S02]  /*1ba90*/  SYNCS.PHASECHK.TRANS64.TRYWAIT P0, [R0+URZ+0x22840], R2 ;  /* 0x02284002000075a7 */ /* 0x001064000800017f */
[----:B-1----:R-:W-:Y:S05]  /*1baa0*/  @!P0 NANOSLEEP.SYNCS 0x989680 ;  /* 0x009896800000895d */ /* 0x002fea0003900000 */
[----:B------:R-:W1:Y:S02]  /*1bab0*/  @!P0 SYNCS.PHASECHK.TRANS64 P0, [R0+URZ+0x22840], R2 ;  /* 0x02284002000085a7 */ /* 0x000e64000800007f */
[----:B-1----:R-:W-:Y:S05]  /*1bac0*/  @!P0 BRA `(.L_x_818) ;  /* 0xfffffffc00f08947 */ /* 0x002fea000383ffff */
[----:B------:R-:W-:Y:S05]  /*1bad0*/  BRA `(.L_x_987) ;  /* 0xffffffa000d87947 */ /* 0x000fea000383ffff */
.L_x_822:
        /* <DEDUP_REMOVED lines=15> */
.L_x_988:
[----:B------:R-:W-:Y:S02]  /*1bbd0*/  IMAD.MOV.U32 R13, RZ, RZ, R4 ;  /* 0x000000ffff0d7224 */ /* 0x000fe400078e0004 */
[----:B------:R-:W-:-:S07]  /*1bbe0*/  IMAD.MOV.U32 R6, RZ, RZ, R14 ;  /* 0x000000ffff067224 */ /* 0x000fce00078e000e */
[----:B------:R-:W-:Y:S05]  /*1bbf0*/  WARPSYNC.COLLECTIVE R15, `(.L_x_989) ;  /* 0x000000000f087348 */ /* 0x000fea0003c00000 */
[----:B------:R0:W1:Y:S02]  /*1bc00*/  SHFL.IDX P6, R14, R13, R12, R11 ;  /* 0x0000000c0d0e7389 */ /* 0x00006400000c000b */
[----:B01----:R-:W-:Y:S01]  /*1bc10*/  ENDCOLLECTIVE ;  /* 0x000000000000791b */ /* 0x003fe20003800000 */
.L_x_989:
[----:B------:R-:W-:Y:S01]  /*1bc20*/  IMAD.MOV.U32 R13, RZ, RZ, R3 ;  /* 0x000000ffff0d7224 */ /* 0x000fe200078e0003 */
[----:B------:R-:W-:Y:S01]  /*1bc30*/  MOV R12, 0x1 ;  /* 0x00000001000c7802 */ /* 0x000fe20000000f00 */
[----:B------:R-:W-:-:S07]  /*1bc40*/  IMAD.MOV.U32 R7, RZ, RZ, R14 ;  /* 0x000000ffff077224 */ /* 0x000fce00078e000e */
[----:B------:R-:W-:Y:S05]  /*1bc50*/  WARPSYNC.COLLECTIVE R15, `(.L_x_990) ;  /* 0x000000000f087348 */ /* 0x000fea0003c00000 */
[----:B------:R0:W1:Y:S02]  /*1bc60*/  SHFL.IDX P6, R14, R13, R12, R11 ;  /* 0x0000000c0d0e7389 */ /* 0x00006400000c000b */
[----:B01----:R-:W-:Y:S01]  /*1bc70*/  ENDCOLLECTIVE ;  /* 0x000000000000791b */ /* 0x003fe20003800000 */
.L_x_990:
        /* <DEDUP_REMOVED lines=15> */
.L_x_991:
[----:B------:R-:W-:Y:S02]  /*1bd70*/  IMAD.MOV.U32 R13, RZ, RZ, R3 ;  /* 0x000000ffff0d7224 */ /* 0x000fe400078e0003 */
[----:B------:R-:W-:Y:S02]  /*1bd80*/  IMAD.MOV.U32 R12, RZ, RZ, 0x2 ;  /* 0x00000002ff0c7424 */ /* 0x000fe400078e00ff */
[----:B------:R-:W-:-:S07]  /*1bd90*/  IMAD.MOV.U32 R5, RZ, RZ, R14 ;  /* 0x000000ffff057224 */ /* 0x000fce00078e000e */
[----:B------:R-:W-:Y:S05]  /*1bda0*/  WARPSYNC.COLLECTIVE R15, `(.L_x_992) ;  /* 0x000000000f087348 */ /* 0x000fea0003c00000 */
[----:B------:R0:W1:Y:S02]  /*1bdb0*/  SHFL.IDX P6, R14, R13, R12, R11 ;  /* 0x0000000c0d0e7389 */ /* 0x00006400000c000b */
[----:B01----:R-:W-:Y:S01]  /*1bdc0*/  ENDCOLLECTIVE ;  /* 0x000000000000791b */ /* 0x003fe20003800000 */
.L_x_992:
        /* <DEDUP_REMOVED lines=15> */
.L_x_993:
[----:B------:R-:W-:Y:S02]  /*1bec0*/  IMAD.MOV.U32 R13, RZ, RZ, R3 ;  /* 0x000000ffff0d7224 */ /* 0x000fe400078e0003 */
[----:B------:R-:W-:Y:S02]  /*1bed0*/  IMAD.MOV.U32 R12, RZ, RZ, 0x3 ;  /* 0x00000003ff0c7424 */ /* 0x000fe400078e00ff */
[----:B------:R-:W-:-:S07]  /*1bee0*/  IMAD.MOV.U32 R5, RZ, RZ, R14 ;  /* 0x000000ffff057224 */ /* 0x000fce00078e000e */
[----:B------:R-:W-:Y:S05]  /*1bef0*/  WARPSYNC.COLLECTIVE R15, `(.L_x_994) ;  /* 0x000000000f087348 */ /* 0x000fea0003c00000 */
[----:B------:R0:W1:Y:S02]  /*1bf00*/  SHFL.IDX P6, R14, R13, R12, R11 ;  /* 0x0000000c0d0e7389 */ /* 0x00006400000c000b */
[----:B01----:R-:W-:Y:S01]  /*1bf10*/  ENDCOLLECTIVE ;  /* 0x000000000000791b */ /* 0x003fe20003800000 */
.L_x_994:
        /* <DEDUP_REMOVED lines=15> */
.L_x_995:
[----:B------:R-:W-:Y:S02]  /*1c010*/  IMAD.MOV.U32 R13, RZ, RZ, R3 ;  /* 0x000000ffff0d7224 */ /* 0x000fe400078e0003 */
[----:B------:R-:W-:Y:S02]  /*1c020*/  IMAD.MOV.U32 R12, RZ, RZ, 0x4 ;  /* 0x00000004ff0c7424 */ /* 0x000fe400078e00ff */
[----:B------:R-:W-:-:S07]  /*1c030*/  IMAD.MOV.U32 R5, RZ, RZ, R14 ;  /* 0x000000ffff057224 */ /* 0x000fce00078e000e */
[----:B------:R-:W-:Y:S05]  /*1c040*/  WARPSYNC.COLLECTIVE R15, `(.L_x_996) ;  /* 0x000000000f087348 */ /* 0x000fea0003c00000 */
[----:B------:R0:W1:Y:S02]  /*1c050*/  SHFL.IDX P6, R14, R13, R12, R11 ;  /* 0x0000000c0d0e7389 */ /* 0x00006400000c000b */
[----:B01----:R-:W-:Y:S01]  /*1c060*/  ENDCOLLECTIVE ;  /* 0x000000000000791b */ /* 0x003fe20003800000 */
.L_x_996:
[----:B------:R-:W-:-:S05]  /*1c070*/  @!P1 LEA R5, P2, R10, R5, 0x1 ;  /* 0x000000050a059211 */ /* 0x000fca00078408ff */
[----:B------:R-:W-:-:S04]  /*1c080*/  @!P1 IMAD.X R6, RZ, RZ, R6, P2 ;  /* 0x000000ffff069224 */ /* 0x000fc800010e0606 */
[----:B------:R-:W-:Y:S01]  /*1c090*/  @!P1 IMAD.MOV.U32 R7, RZ, RZ, R6 ;  /* 0x000000ffff079224 */ /* 0x000fe200078e0006 */
[----:B------:R-:W-:Y:S01]  /*1c0a0*/  @!P1 MOV R6, R5 ;  /* 0x0000000500069202 */ /* 0x000fe20000000f00 */
[----:B------:R-:W-:Y:S02]  /*1c0b0*/  IMAD.MOV.U32 R13, RZ, RZ, R4 ;  /* 0x000000ffff0d7224 */ /* 0x000fe400078e0004 */
[----:B------:R-:W-:Y:S02]  /*1c0c0*/  VIADD R5, R0, 0x40 ;  /* 0x0000004000057836 */ /* 0x000fe40000000000 */
[----:B------:R-:W-:Y:S01]  /*1c0d0*/  @!PT LDS RZ, [RZ] ;  /* 0x00000000fffff984 */ /* 0x000fe20000000800 */
[----:B------:R-:W-:Y:S01]  /*1c0e0*/  @!PT LDS RZ, [RZ] ;  /* 0x00000000fffff984 */ /* 0x000fe20000000800 */
[----:B------:R-:W-:Y:S01]  /*1c0f0*/  @!PT LDS RZ, [RZ] ;  /* 0x00000000fffff984 */ /* 0x000fe20000000800 */
[----:B------:R0:W-:Y:S03]  /*1c100*/  @!P1 LDGSTS.E.BYPASS.LTC128B.128 [R9+0x19c00], desc[UR40][R6.64], !P0 ;  /* 0x19c0000006099fae */ /* 0x0001e6000c101d68 */
[----:B------:R-:W-:Y:S01]  /*1c110*/  ISETP.GE.AND P1, PT, R5, R2, PT ;  /* 0x000000020500720c */ /* 0x000fe20003f26270 */
[----:B0-----:R-:W-:-:S12]  /*1c120*/  IMAD.MOV.U32 R6, RZ, RZ, R14 ;  /* 0x000000ffff067224 */ /* 0x001fd800078e000e */
[----:B------:R-:W-:Y:S05]  /*1c130*/  WARPSYNC.COLLECTIVE R15, `(.L_x_997) ;  /* 0x000000000f087348 */ /* 0x000fea0003c00000 */
[----:B------:R0:W1:Y:S02]  /*1c140*/  SHFL.IDX P6, R14, R13, R12, R11 ;  /* 0x0000000c0d0e7389 */ /* 0x00006400000c000b */
[----:B01----:R-:W-:Y:S01]  /*1c150*/  ENDCOLLECTIVE ;  /* 0x000000000000791b */ /* 0x003fe20003800000 */
.L_x_997:
[----:B------:R-:W-:Y:S02]  /*1c160*/  IMAD.MOV.U32 R13, RZ, RZ, R3 ;  /* 0x000000ffff0d7224 */ /* 0x000fe400078e0003 */
[----:B------:R-:W-:Y:S02]  /*1c170*/  IMAD.MOV.U32 R12, RZ, RZ, 0x5 ;  /* 0x00000005ff0c7424 */ /* 0x000fe400078e00ff */
[----:B------:R-:W-:-:S07]  /*1c180*/  IMAD.MOV.U32 R5, RZ, RZ, R14 ;  /* 0x000000ffff057224 */ /* 0x000fce00078e000e */
[----:B------:R-:W-:Y:S05]  /*1c190*/  WARPSYNC.COLLECTIVE R15, `(.L_x_998) ;  /* 0x000000000f087348 */ /* 0x000fea0003c00000 */
[----:B------:R0:W1:Y:S02]  /*1c1a0*/  SHFL.IDX P6, R14, R13, R12, R11 ;  /* 0x0000000c0d0e7389 */ /* 0x00006400000c000b */
[----:B01----:R-:W-:Y:S01]  /*1c1b0*/  ENDCOLLECTIVE ;  /* 0x000000000000791b */ /* 0x003fe20003800000 */
.L_x_998:
        /* <DEDUP_REMOVED lines=15> */
.L_x_999:
[----:B------:R-:W-:Y:S02]  /*1c2b0*/  IMAD.MOV.U32 R13, RZ, RZ, R3 ;  /* 0x000000ffff0d7224 */ /* 0x000fe400078e0003 */
[----:B------:R-:W-:Y:S02]  /*1c2c0*/  IMAD.MOV.U32 R12, RZ, RZ, 0x6 ;  /* 0x00000006ff0c7424 */ /* 0x000fe400078e00ff */
[----:B------:R-:W-:-:S07]  /*1c2d0*/  IMAD.MOV.U32 R5, RZ, RZ, R14 ;  /* 0x000000ffff057224 */ /* 0x000fce00078e000e */
[----:B------:R-:W-:Y:S05]  /*1c2e0*/  WARPSYNC.COLLECTIVE R15, `(.L_x_1000) ;  /* 0x000000000f087348 */ /* 0x000fea0003c00000 */
[----:B------:R0:W1:Y:S02]  /*1c2f0*/  SHFL.IDX P6, R14, R13, R12, R11 ;  /* 0x0000000c0d0e7389 */ /* 0x00006400000c000b */
[----:B01----:R-:W-:Y:S01]  /*1c300*/  ENDCOLLECTIVE ;  /* 0x000000000000791b */ /* 0x003fe20003800000 */
.L_x_1000:
        /* <DEDUP_REMOVED lines=9> */
[----:B0-----:R-:W-:Y:S01]  /*1c3a0*/  IMAD.MOV.U32 R6, RZ, RZ, R14 ;  /* 0x000000ffff067224 */ /* 0x001fe200078e000e */
[----:B------:R-:W-:-:S07]  /*1c3b0*/  IADD3 R7, R0, 0x60, RZ ;  /* 0x0000006000077810 */ /* 0x000fce0007ffe0ff */
[----:B------:R-:W-:Y:S05]  /*1c3c0*/  WARPSYNC.COLLECTIVE R15, `(.L_x_1001) ;  /* 0x000000000f087348 */ /* 0x000fea0003c00000 */
[----:B------:R0:W1:Y:S02]  /*1c3d0*/  SHFL.IDX P6, R14, R13, R12, R11 ;  /* 0x0000000c0d0e7389 */ /* 0x00006400000c000b */
[----:B01----:R-:W-:Y:S01]  /*1c3e0*/  ENDCOLLECTIVE ;  /* 0x000000000000791b */ /* 0x003fe20003800000 */
.L_x_1001:
[----:B------:R-:W-:Y:S01]  /*1c3f0*/  ISETP.GE.AND P1, PT, R7, R2, PT ;  /* 0x000000020700720c */ /* 0x000fe20003f26270 */
[----:B------:R-:W-:Y:S02]  /*1c400*/  IMAD.MOV.U32 R13, RZ, RZ, R3 ;  /* 0x000000ffff0d7224 */ /* 0x000fe400078e0003 */
[----:B------:R-:W-:Y:S02]  /*1c410*/  IMAD.MOV.U32 R12, RZ, RZ, 0x7 ;  /* 0x00000007ff0c7424 */ /* 0x000fe400078e00ff */
[----:B------:R-:W-:-:S08]  /*1c420*/  IMAD.MOV.U32 R5, RZ, RZ, R14 ;  /* 0x000000ffff057224 */ /* 0x000fd000078e000e */
[----:B------:R-:W-:Y:S05]  /*1c430*/  WARPSYNC.COLLECTIVE R15, `(.L_x_1002) ;  /* 0x000000000f087348 */ /* 0x000fea0003c00000 */
[----:B------:R0:W1:Y:S02]  /*1c440*/  SHFL.IDX P6, R14, R13, R12, R11 ;  /* 0x0000000c0d0e7389 */ /* 0x00006400000c000b */
[----:B01----:R-:W-:Y:S01]  /*1c450*/  ENDCOLLECTIVE ;  /* 0x000000000000791b */ /* 0x003fe20003800000 */
.L_x_1002:
        /* <DEDUP_REMOVED lines=13> */
.L_x_1003:
[----:B------:R-:W-:Y:S01]  /*1c530*/  IMAD.MOV.U32 R3, RZ, RZ, R14 ;  /* 0x000000ffff037224 */ /* 0x000fe200078e000e */
[----:B------:R-:W-:Y:S06]  /*1c540*/  BRA `(.L_x_1004) ;  /* 0xffffffa400647947 */ /* 0x000fec000383ffff */
.L_x_825:
[----:B0-----:R0:W1:Y:S02]  /*1c550*/  SYNCS.PHASECHK.TRANS64.TRYWAIT P0, [R18+URZ+0x22820], R0 ;  /* 0x02282000120075a7 */ /* 0x001064000800017f */
[----:B-1----:R-:W-:Y:S05]  /*1c560*/  @!P0 NANOSLEEP.SYNCS 0x989680 ;  /* 0x009896800000895d */ /* 0x002fea0003900000 */
[----:B------:R-:W1:Y:S02]  /*1c570*/  @!P0 SYNCS.PHASECHK.TRANS64 P0, [R18+URZ+0x22820], R0 ;  /* 0x02282000120085a7 */ /* 0x000e64000800007f */
[----:B-1----:R-:W-:Y:S05]  /*1c580*/  @!P0 BRA `(.L_x_825) ;  /* 0xfffffffc00f08947 */ /* 0x002fea000383ffff */
[----:B------:R-:W-:Y:S05]  /*1c590*/  BRA `(.L_x_1005) ;  /* 0xffffffa400c07947 */ /* 0x000fea000383ffff */
.L_x_829:
[----:B0-----:R0:W1:Y:S02]  /*1c5a0*/  SYNCS.PHASECHK.TRANS64.TRYWAIT P0, [R2+URZ+0x22860], R0 ;  /* 0x02286000020075a7 */ /* 0x001064000800017f */
[----:B-1----:R-:W-:Y:S05]  /*1c5b0*/  @!P0 NANOSLEEP.SYNCS 0x989680 ;  /* 0x009896800000895d */ /* 0x002fea0003900000 */
[----:B------:R-:W1:Y:S02]  /*1c5c0*/  @!P0 SYNCS.PHASECHK.TRANS64 P0, [R2+URZ+0x22860], R0 ;  /* 0x02286000020085a7 */ /* 0x000e64000800007f */
[----:B-1----:R-:W-:Y:S05]  /*1c5d0*/  @!P0 BRA `(.L_x_829) ;  /* 0xfffffffc00f08947 */ /* 0x002fea000383ffff */
[----:B------:R-:W-:Y:S05]  /*1c5e0*/  BRA `(.L_x_1006) ;  /* 0xffffffa400e47947 */ /* 0x000fea000383ffff */
.L_x_844:
[----:B-1----:R1:W2:Y:S02]  /*1c5f0*/  SYNCS.PHASECHK.TRANS64.TRYWAIT P0, [R2+URZ+0x22840], R6 ;  /* 0x02284006020075a7 */ /* 0x0022a4000800017f */
[----:B--2---:R-:W-:Y:S05]  /*1c600*/  @!P0 NANOSLEEP.SYNCS 0x989680 ;  /* 0x009896800000895d */ /* 0x004fea0003900000 */
[----:B------:R-:W2:Y:S02]  /*1c610*/  @!P0 SYNCS.PHASECHK.TRANS64 P0, [R2+URZ+0x22840], R6 ;  /* 0x02284006020085a7 */ /* 0x000ea4000800007f */
[----:B--2---:R-:W-:Y:S05]  /*1c620*/  @!P0 BRA `(.L_x_844) ;  /* 0xfffffffc00f08947 */ /* 0x004fea000383ffff */
[----:B------:R-:W-:Y:S05]  /*1c630*/  BRA `(.L_x_1007) ;  /* 0xffffffb000047947 */ /* 0x000fea000383ffff */
.L_x_849:
[----:B0-----:R0:W2:Y:S02]  /*1c640*/  SYNCS.PHASECHK.TRANS64.TRYWAIT P0, [R2+URZ+0x22860], R6 ;  /* 0x02286006020075a7 */ /* 0x0010a4000800017f */
[----:B--2---:R-:W-:Y:S05]  /*1c650*/  @!P0 NANOSLEEP.SYNCS 0x989680 ;  /* 0x009896800000895d */ /* 0x004fea0003900000 */
[----:B------:R-:W2:Y:S02]  /*1c660*/  @!P0 SYNCS.PHASECHK.TRANS64 P0, [R2+URZ+0x22860], R6 ;  /* 0x02286006020085a7 */ /* 0x000ea4000800007f */
[----:B--2---:R-:W-:Y:S05]  /*1c670*/  @!P0 BRA `(.L_x_849) ;  /* 0xfffffffc00f08947 */ /* 0x004fea000383ffff */
[----:B------:R-:W-:Y:S05]  /*1c680*/  BRA `(.L_x_1008) ;  /* 0xffffffb000807947 */ /* 0x000fea000383ffff */
.L_x_860:
[----:B-1----:R1:W2:Y:S02]  /*1c690*/  SYNCS.PHASECHK.TRANS64.TRYWAIT P0, [R3+URZ+0x22840], R2 ;  /* 0x02284002030075a7 */ /* 0x0022a4000800017f */
[----:B--2---:R-:W-:Y:S05]  /*1c6a0*/  @!P0 NANOSLEEP.SYNCS 0x989680 ;  /* 0x009896800000895d */ /* 0x004fea0003900000 */
[----:B------:R-:W2:Y:S02]  /*1c6b0*/  @!P0 SYNCS.PHASECHK.TRANS64 P0, [R3+URZ+0x22840], R2 ;  /* 0x02284002030085a7 */ /* 0x000ea4000800007f */
[----:B--2---:R-:W-:Y:S05]  /*1c6c0*/  @!P0 BRA `(.L_x_860) ;  /* 0xfffffffc00f08947 */ /* 0x004fea000383ffff */
[----:B------:R-:W-:Y:S05]  /*1c6d0*/  BRA `(.L_x_1009) ;  /* 0xffffffb8006c7947 */ /* 0x000fea000383ffff */
.L_x_865:
[----:B--2---:R2:W3:Y:S02]  /*1c6e0*/  SYNCS.PHASECHK.TRANS64.TRYWAIT P0, [R3+URZ+0x22860], R2 ;  /* 0x02286002030075a7 */ /* 0x0044e4000800017f */
[----:B---3--:R-:W-:Y:S05]  /*1c6f0*/  @!P0 NANOSLEEP.SYNCS 0x989680 ;  /* 0x009896800000895d */ /* 0x008fea0003900000 */
[----:B------:R-:W3:Y:S02]  /*1c700*/  @!P0 SYNCS.PHASECHK.TRANS64 P0, [R3+URZ+0x22860], R2 ;  /* 0x02286002030085a7 */ /* 0x000ee4000800007f */
[----:B---3--:R-:W-:Y:S05]  /*1c710*/  @!P0 BRA `(.L_x_865) ;  /* 0xfffffffc00f08947 */ /* 0x008fea000383ffff */
[----:B------:R-:W-:Y:S05]  /*1c720*/  BRA `(.L_x_1010) ;  /* 0xffffffb800e87947 */ /* 0x000fea000383ffff */
.L_x_876:
[----:B-1----:R1:W2:Y:S02]  /*1c730*/  SYNCS.PHASECHK.TRANS64.TRYWAIT P0, [R3+URZ+0x22840], R2 ;  /* 0x02284002030075a7 */ /* 0x0022a4000800017f */
[----:B--2---:R-:W-:Y:S05]  /*1c740*/  @!P0 NANOSLEEP.SYNCS 0x989680 ;  /* 0x009896800000895d */ /* 0x004fea0003900000 */
[----:B------:R-:W2:Y:S02]  /*1c750*/  @!P0 SYNCS.PHASECHK.TRANS64 P0, [R3+URZ+0x22840], R2 ;  /* 0x02284002030085a7 */ /* 0x000ea4000800007f */
[----:B--2---:R-:W-:Y:S05]  /*1c760*/  @!P0 BRA `(.L_x_876) ;  /* 0xfffffffc00f08947 */ /* 0x004fea000383ffff */
[----:B------:R-:W-:Y:S05]  /*1c770*/  BRA `(.L_x_1011) ;  /* 0xffffffc000b87947 */ /* 0x000fea000383ffff */
.L_x_881:
[----:B--2---:R2:W3:Y:S02]  /*1c780*/  SYNCS.PHASECHK.TRANS64.TRYWAIT P0, [R3+URZ+0x22860], R2 ;  /* 0x02286002030075a7 */ /* 0x0044e4000800017f */
[----:B---3--:R-:W-:Y:S05]  /*1c790*/  @!P0 NANOSLEEP.SYNCS 0x989680 ;  /* 0x009896800000895d */ /* 0x008fea0003900000 */
[----:B------:R-:W3:Y:S02]  /*1c7a0*/  @!P0 SYNCS.PHASECHK.TRANS64 P0, [R3+URZ+0x22860], R2 ;  /* 0x02286002030085a7 */ /* 0x000ee4000800007f */
[----:B---3--:R-:W-:Y:S05]  /*1c7b0*/  @!P0 BRA `(.L_x_881) ;  /* 0xfffffffc00f08947 */ /* 0x008fea000383ffff */
[----:B------:R-:W-:Y:S05]  /*1c7c0*/  BRA `(.L_x_1012) ;  /* 0xffffffc400347947 */ /* 0x000fea000383ffff */
.L_x_893:
[----:B------:R-:W2:Y:S01]  /*1c7d0*/  LDL R0, [R1] ;  /* 0x0000000001007983 */ /* 0x000ea20000100800 */
[----:B------:R-:W-:Y:S01]  /*1c7e0*/  BSSY B0, `(.L_x_1013) ;  /* 0x0000008000007945 */ /* 0x000fe20003800000 */
[----:B0-----:R-:W-:Y:S02]  /*1c7f0*/  IMAD.MOV.U32 R12, RZ, RZ, RZ ;  /* 0x000000ffff0c7224 */ /* 0x001fe400078e00ff */
[----:B------:R-:W-:Y:S02]  /*1c800*/  IMAD.MOV.U32 R11, RZ, RZ, 0x1f ;  /* 0x0000001fff0b7424 */ /* 0x000fe400078e00ff */
[----:B------:R-:W-:Y:S02]  /*1c810*/  IMAD.MOV.U32 R15, RZ, RZ, -0x1 ;  /* 0xffffffffff0f7424 */ /* 0x000fe400078e00ff */
[----:B--2---:R-:W-:-:S07]  /*1c820*/  IMAD.MOV.U32 R13, RZ, RZ, R0 ;  /* 0x000000ffff0d7224 */ /* 0x004fce00078e0000 */
[----:B-1----:R-:W-:Y:S05]  /*1c830*/  WARPSYNC.COLLECTIVE R15, `(.L_x_1014) ;  /* 0x000000000f087348 */ /* 0x002fea0003c00000 */
[----:B------:R0:W2:Y:S02]  /*1c840*/  SHFL.IDX P6, R14, R13, R12, R11 ;  /* 0x0000000c0d0e7389 */ /* 0x0000a400000c000b */
[----:B012---:R-:W-:Y:S01]  /*1c850*/  ENDCOLLECTIVE ;  /* 0x000000000000791b */ /* 0x007fe20003800000 */
.L_x_1014:
[----:B------:R-:W-:Y:S05]  /*1c860*/  BSYNC B0 ;  /* 0x0000000000007941 */ /* 0x000fea0003800000 */
.L_x_1013:
        /* <DEDUP_REMOVED lines=9> */
.L_x_1015:
        /* <DEDUP_REMOVED lines=9> */
[----:B-1----:R-:W-:-:S06]  /*1c990*/  @!P1 IMAD.WIDE R2, R4, 0x4, R6 ;  /* 0x0000000404029825 */ /* 0x002fcc00078e0206 */
[----:B------:R-:W3:Y:S01]  /*1c9a0*/  @!P1 LDG.E R2, desc[UR40][R2.64] ;  /* 0x0000002802029981 */ /* 0x000ee2000c1e1900 */
[----:B------:R-:W-:Y:S01]  /*1c9b0*/  IMAD.MOV.U32 R4, RZ, RZ, RZ ;  /* 0x000000ffff047224 */ /* 0x000fe200078e00ff */
[C---:B------:R-:W-:Y:S01]  /*1c9c0*/  ISETP.GE.U32.AND P2, PT, R16.reuse, 0x2, PT ;  /* 0x000000021000780c */ /* 0x040fe20003f46070 */
[----:B------:R-:W-:Y:S01]  /*1c9d0*/  IMAD.MOV.U32 R6, RZ, RZ, RZ ;  /* 0x000000ffff067224 */ /* 0x000fe200078e00ff */
[C---:B------:R-:W-:Y:S02]  /*1c9e0*/  ISETP.GE.U32.AND P3, PT, R16.reuse, 0x4, PT ;  /* 0x000000041000780c */ /* 0x040fe40003f66070 */
[C---:B------:R-:W-:Y:S02]  /*1c9f0*/  ISETP.GE.U32.AND P4, PT, R16.reuse, 0x8, PT ;  /* 0x000000081000780c */ /* 0x040fe40003f86070 */
[C---:B------:R-:W-:Y:S01]  /*1ca00*/  ISETP.GE.U32.AND P5, PT, R16.reuse, 0x10, PT ;  /* 0x000000101000780c */ /* 0x040fe20003fa6070 */
[----:B--2---:R-:W-:Y:S01]  /*1ca10*/  @!P1 IMAD.MOV.U32 R4, RZ, RZ, R8 ;  /* 0x000000ffff049224 */ /* 0x004fe200078e0008 */
[----:B------:R-:W-:Y:S01]  /*1ca20*/  MOV R8, RZ ;  /* 0x000000ff00087202 */ /* 0x000fe20000000f00 */
[----:B---3--:R-:W-:Y:S01]  /*1ca30*/  @!P1 IMAD.MOV.U32 R6, RZ, RZ, R2 ;  /* 0x000000ffff069224 */ /* 0x008fe200078e0002 */
[----:B------:R-:W-:-:S03]  /*1ca40*/  ISETP.NE.AND P1, PT, R16, RZ, PT ;  /* 0x000000ff1000720c */ /* 0x000fc60003f25270 */
[----:B------:R-:W-:-:S05]  /*1ca50*/  IMAD R2, R6, R4, RZ ;  /* 0x0000000406027224 */ /* 0x000fca00078e02ff */
[----:B------:R-:W-:-:S07]  /*1ca60*/  MOV R13, R2 ;  /* 0x00000002000d7202 */ /* 0x000fce0000000f00 */
[----:B------:R-:W-:Y:S05]  /*1ca70*/  WARPSYNC.COLLECTIVE R15, `(.L_x_1016) ;  /* 0x000000000f087348 */ /* 0x000fea0003c00000 */
[----:B------:R0:W1:Y:S02]  /*1ca80*/  SHFL.UP P6, R14, R13, R12, R11 ;  /* 0x0400000c0d0e7389 */ /* 0x00006400000c000b */
[----:B01----:R-:W-:Y:S01]  /*1ca90*/  ENDCOLLECTIVE ;  /* 0x000000000000791b */ /* 0x003fe20003800000 */
.L_x_1016:
[----:B------:R-:W-:Y:S02]  /*1caa0*/  IMAD.MOV.U32 R12, RZ, RZ, 0x2 ;  /* 0x00000002ff0c7424 */ /* 0x000fe400078e00ff */
[----:B------:R-:W-:-:S05]  /*1cab0*/  IMAD.MOV.U32 R3, RZ, RZ, R14 ;  /* 0x000000ffff037224 */ /* 0x000fca00078e000e */
[----:B------:R-:W-:-:S05]  /*1cac0*/  SEL R3, R3, RZ, P1 ;  /* 0x000000ff03037207 */ /* 0x000fca0000800000 */
[----:B------:R-:W-:-:S04]  /*1cad0*/  IMAD.IADD R2, R2, 0x1, R3 ;  /* 0x0000000102027824 */ /* 0x000fc800078e0203 */
[----:B------:R-:W-:-:S07]  /*1cae0*/  IMAD.MOV.U32 R13, RZ, RZ, R2 ;  /* 0x000000ffff0d7224 */ /* 0x000fce00078e0002 */
[----:B------:R-:W-:Y:S05]  /*1caf0*/  WARPSYNC.COLLECTIVE R15, `(.L_x_1017) ;  /* 0x000000000f087348 */ /* 0x000fea0003c00000 */
[----:B------:R0:W1:Y:S02]  /*1cb00*/  SHFL.UP P6, R14, R13, R12, R11 ;  /* 0x0400000c0d0e7389 */ /* 0x00006400000c000b */
[----:B01----:R-:W-:Y:S01]  /*1cb10*/  ENDCOLLECTIVE ;  /* 0x000000000000791b */ /* 0x003fe20003800000 */
.L_x_1017:
        /* <DEDUP_REMOVED lines=8> */
.L_x_1018:
        /* <DEDUP_REMOVED lines=8> */
.L_x_1019:
        /* <DEDUP_REMOVED lines=8> */
.L_x_1020:
[----:B------:R-:W-:Y:S02]  /*1cca0*/  IMAD.MOV.U32 R12, RZ, RZ, 0x1f ;  /* 0x0000001fff0c7424 */ /* 0x000fe400078e00ff */
[----:B------:R-:W-:Y:S02]  /*1ccb0*/  IMAD.MOV.U32 R11, RZ, RZ, 0x1f ;  /* 0x0000001fff0b7424 */ /* 0x000fe400078e00ff */
[----:B------:R-:W-:-:S05]  /*1ccc0*/  IMAD.MOV.U32 R3, RZ, RZ, R14 ;  /* 0x000000ffff037224 */ /* 0x000fca00078e000e */
[----:B------:R-:W-:-:S05]  /*1ccd0*/  SEL R3, R3, RZ, P5 ;  /* 0x000000ff03037207 */ /* 0x000fca0002800000 */
[----:B------:R-:W-:-:S04]  /*1cce0*/  IMAD.IADD R7, R2, 0x1, R3 ;  /* 0x0000000102077824 */ /* 0x000fc800078e0203 */
[----:B------:R-:W-:-:S07]  /*1ccf0*/  IMAD.MOV.U32 R13, RZ, RZ, R7 ;  /* 0x000000ffff0d7224 */ /* 0x000fce00078e0007 */
[----:B------:R-:W-:Y:S05]  /*1cd00*/  WARPSYNC.COLLECTIVE R15, `(.L_x_1021) ;  /* 0x000000000f087348 */ /* 0x000fea0003c00000 */
[----:B------:R0:W1:Y:S02]  /*1cd10*/  SHFL.IDX P6, R14, R13, R12, R11 ;  /* 0x0000000c0d0e7389 */ /* 0x00006400000c000b */
[----:B01----:R-:W-:Y:S01]  /*1cd20*/  ENDCOLLECTIVE ;  /* 0x000000000000791b */ /* 0x003fe20003800000 */
.L_x_1021:
[----:B------:R-:W-:Y:S01]  /*1cd30*/  IMAD.MOV.U32 R9, RZ, RZ, R14 ;  /* 0x000000ffff097224 */ /* 0x000fe200078e000e */
[----:B------:R-:W-:Y:S06]  /*1cd40*/  BRA `(.L_x_1022) ;  /* 0xffffffc8007c7947 */ /* 0x000fec000383ffff */
.L_x_896:
[----:B------:R-:W-:Y:S01]  /*1cd50*/  BSSY B0, `(.L_x_1023) ;  /* 0x0000008000007945 */ /* 0x000fe20003800000 */
[----:B------:R-:W-:Y:S02]  /*1cd60*/  IMAD.MOV.U32 R13, RZ, RZ, R2 ;  /* 0x000000ffff0d7224 */ /* 0x000fe400078e0002 */
[----:B------:R-:W-:Y:S02]  /*1cd70*/  IMAD.MOV.U32 R12, RZ, RZ, 0x1 ;  /* 0x00000001ff0c7424 */ /* 0x000fe400078e00ff */
[----:B------:R-:W-:Y:S02]  /*1cd80*/  IMAD.MOV.U32 R11, RZ, RZ, RZ ;  /* 0x000000ffff0b7224 */ /* 0x000fe400078e00ff */
[----:B------:R-:W-:-:S07]  /*1cd90*/  IMAD.MOV.U32 R15, RZ, RZ, -0x1 ;  /* 0xffffffffff0f7424 */ /* 0x000fce00078e00ff */
[----:B0-----:R-:W-:Y:S05]  /*1cda0*/  WARPSYNC.COLLECTIVE R15, `(.L_x_1024) ;  /* 0x000000000f087348 */ /* 0x001fea0003c00000 */
[----:B------:R1:W2:Y:S02]  /*1cdb0*/  SHFL.UP P6, R14, R13, R12, R11 ;  /* 0x0400000c0d0e7389 */ /* 0x0002a400000c000b */
[----:B012---:R-:W-:Y:S01]  /*1cdc0*/  ENDCOLLECTIVE ;  /* 0x000000000000791b */ /* 0x007fe20003800000 */
.L_x_1024:
[----:B------:R-:W-:Y:S05]  /*1cdd0*/  BSYNC B0 ;  /* 0x0000000000007941 */ /* 0x000fea0003800000 */
.L_x_1023:
[----:B------:R-:W-:Y:S02]  /*1cde0*/  IMAD.MOV.U32 R3, RZ, RZ, R14 ;  /* 0x000000ffff037224 */ /* 0x000fe400078e000e */
[----:B------:R-:W-:Y:S02]  /*1cdf0*/  IMAD.MOV.U32 R12, RZ, RZ, 0x2 ;  /* 0x00000002ff0c7424 */ /* 0x000fe400078e00ff */
[----:B------:R-:W-:Y:S01]  /*1ce00*/  IMAD.MOV.U32 R11, RZ, RZ, RZ ;  /* 0x000000ffff0b7224 */ /* 0x000fe200078e00ff */
[----:B------:R-:W-:Y:S01]  /*1ce10*/  SEL R3, R3, RZ, P1 ;  /* 0x000000ff03037207 */ /* 0x000fe20000800000 */
[----:B------:R-:W-:-:S04]  /*1ce20*/  IMAD.MOV.U32 R15, RZ, RZ, -0x1 ;  /* 0xffffffffff0f7424 */ /* 0x000fc800078e00ff */
[----:B------:R-:W-:-:S04]  /*1ce30*/  IMAD.IADD R2, R2, 0x1, R3 ;  /* 0x0000000102027824 */ /* 0x000fc800078e0203 */
[----:B------:R-:W-:-:S07]  /*1ce40*/  IMAD.MOV.U32 R13, RZ, RZ, R2 ;  /* 0x000000ffff0d7224 */ /* 0x000fce00078e0002 */
[----:B------:R-:W-:Y:S05]  /*1ce50*/  WARPSYNC.COLLECTIVE R15, `(.L_x_1025) ;  /* 0x000000000f087348 */ /* 0x000fea0003c00000 */
[----:B------:R0:W1:Y:S02]  /*1ce60*/  SHFL.UP P6, R14, R13, R12, R11 ;  /* 0x0400000c0d0e7389 */ /* 0x00006400000c000b */
[----:B01----:R-:W-:Y:S01]  /*1ce70*/  ENDCOLLECTIVE ;  /* 0x000000000000791b */ /* 0x003fe20003800000 */
.L_x_1025:
        /* <DEDUP_REMOVED lines=8> */
.L_x_1026:
        /* <DEDUP_REMOVED lines=8> */
.L_x_1027:
        /* <DEDUP_REMOVED lines=8> */
.L_x_1028:
[----:B------:R-:W-:Y:S02]  /*1d000*/  IMAD.MOV.U32 R12, RZ, RZ, 0x1f ;  /* 0x0000001fff0c7424 */ /* 0x000fe400078e00ff */
[----:B------:R-:W-:Y:S02]  /*1d010*/  IMAD.MOV.U32 R11, RZ, RZ, 0x1f ;  /* 0x0000001fff0b7424 */ /* 0x000fe400078e00ff */
[----:B------:R-:W-:-:S05]  /*1d020*/  IMAD.MOV.U32 R3, RZ, RZ, R14 ;  /* 0x000000ffff037224 */ /* 0x000fca00078e000e */
[----:B------:R-:W-:-:S04]  /*1d030*/  SEL R3, R3, RZ, P5 ;  /* 0x000000ff03037207 */ /* 0x000fc80002800000 */
[----:B------:R-:W-:-:S05]  /*1d040*/  IADD3 R7, R2, R3, RZ ;  /* 0x0000000302077210 */ /* 0x000fca0007ffe0ff */
[----:B------:R-:W-:-:S07]  /*1d050*/  IMAD.MOV.U32 R13, RZ, RZ, R7 ;  /* 0x000000ffff0d7224 */ /* 0x000fce00078e0007 */
[----:B------:R-:W-:Y:S05]  /*1d060*/  WARPSYNC.COLLECTIVE R15, `(.L_x_1029) ;  /* 0x000000000f087348 */ /* 0x000fea0003c00000 */
[----:B------:R0:W1:Y:S02]  /*1d070*/  SHFL.IDX P6, R14, R13, R12, R11 ;  /* 0x0000000c0d0e7389 */ /* 0x00006400000c000b */
[----:B01----:R-:W-:Y:S01]  /*1d080*/  ENDCOLLECTIVE ;  /* 0x000000000000791b */ /* 0x003fe20003800000 */
.L_x_1029:
[----:B------:R-:W-:Y:S01]  /*1d090*/  IMAD.MOV.U32 R9, RZ, RZ, R14 ;  /* 0x000000ffff097224 */ /* 0x000fe200078e000e */
[----:B------:R-:W-:Y:S06]  /*1d0a0*/  BRA `(.L_x_1030) ;  /* 0xffffffc800507947 */ /* 0x000fec000383ffff */
.L_x_898:
[----:B------:R-:W-:Y:S01]  /*1d0b0*/  BSSY B0, `(.L_x_1031) ;  /* 0x0000006000007945 */ /* 0x000fe20003800000 */
[----:B------:R-:W-:Y:S01]  /*1d0c0*/  PLOP3.LUT P6, PT, P6, PT, PT, 0x8, 0x0 ;  /* 0x000000000000781c */ /* 0x000fe200037ce170 */
[----:B------:R-:W-:-:S12]  /*1d0d0*/  IMAD.MOV.U32 R15, RZ, RZ, -0x1 ;  /* 0xffffffffff0f7424 */ /* 0x000fd800078e00ff */
[----:B0-----:R-:W-:Y:S05]  /*1d0e0*/  WARPSYNC.COLLECTIVE R15, `(.L_x_1032) ;  /* 0x000000000f087348 */ /* 0x001fea0003c00000 */
[----:B------:R-:W-:Y:S01]  /*1d0f0*/  VOTE.ANY R14, PT, P6 ;  /* 0x00000000000e7806 */ /* 0x000fe200030e0100 */
[----:B0-----:R-:W-:Y:S06]  /*1d100*/  ENDCOLLECTIVE ;  /* 0x000000000000791b */ /* 0x001fec0003800000 */
.L_x_1032:
[----:B------:R-:W-:Y:S05]  /*1d110*/  BSYNC B0 ;  /* 0x0000000000007941 */ /* 0x000fea0003800000 */
.L_x_1031:
        /* <DEDUP_REMOVED lines=9> */
.L_x_1033:
[----:B------:R-:W-:Y:S02]  /*1d1b0*/  IMAD.MOV.U32 R13, RZ, RZ, R6 ;  /* 0x000000ffff0d7224 */ /* 0x000fe400078e0006 */
[----:B------:R-:W-:-:S07]  /*1d1c0*/  IMAD.MOV.U32 R4, RZ, RZ, R14 ;  /* 0x000000ffff047224 */ /* 0x000fce00078e000e */
[----:B------:R-:W-:Y:S05]  /*1d1d0*/  WARPSYNC.COLLECTIVE R15, `(.L_x_1034) ;  /* 0x000000000f087348 */ /* 0x000fea0003c00000 */
[----:B------:R0:W1:Y:S02]  /*1d1e0*/  SHFL.IDX P6, R14, R13, R12, R11 ;  /* 0x0000000c0d0e7389 */ /* 0x00006400000c000b */
[----:B01----:R-:W-:Y:S01]  /*1d1f0*/  ENDCOLLECTIVE ;  /* 0x000000000000791b */ /* 0x003fe20003800000 */
.L_x_1034:
[----:B------:R-:W-:Y:S01]  /*1d200*/  IMAD.MOV.U32 R6, RZ, RZ, R14 ;  /* 0x000000ffff067224 */ /* 0x000fe200078e000e */
[----:B------:R-:W-:Y:S06]  /*1d210*/  BRA `(.L_x_1035) ;  /* 0xffffffc800307947 */ /* 0x000fec000383ffff */
.L_x_900:
[----:B------:R-:W-:Y:S01]  /*1d220*/  BSSY B0, `(.L_x_1036) ;  /* 0x0000007000007945 */ /* 0x000fe20003800000 */
[----:B------:R-:W-:Y:S02]  /*1d230*/  IMAD.MOV.U32 R13, RZ, RZ, R7 ;  /* 0x000000ffff0d7224 */ /* 0x000fe400078e0007 */
[----:B------:R-:W-:Y:S02]  /*1d240*/  IMAD.MOV.U32 R11, RZ, RZ, 0x1f ;  /* 0x0000001fff0b7424 */ /* 0x000fe400078e00ff */
[----:B------:R-:W-:-:S07]  /*1d250*/  IMAD.MOV.U32 R15, RZ, RZ, -0x1 ;  /* 0xffffffffff0f7424 */ /* 0x000fce00078e00ff */
[----:B0123--:R-:W-:Y:S05]  /*1d260*/  WARPSYNC.COLLECTIVE R15, `(.L_x_1037) ;  /* 0x000000000f087348 */ /* 0x00ffea0003c00000 */
[----:B------:R4:W0:Y:S02]  /*1d270*/  SHFL.IDX P6, R14, R13, R12, R11 ;  /* 0x0000000c0d0e7389 */ /* 0x00082400000c000b */
[----:B01234-:R-:W-:Y:S01]  /*1d280*/  ENDCOLLECTIVE ;  /* 0x000000000000791b */ /* 0x01ffe20003800000 */
.L_x_1037:
[----:B------:R-:W-:Y:S05]  /*1d290*/  BSYNC B0 ;  /* 0x0000000000007941 */ /* 0x000fea0003800000 */
.L_x_1036:
[----:B------:R-:W-:Y:S01]  /*1d2a0*/  IMAD.MOV.U32 R7, RZ, RZ, R14 ;  /* 0x000000ffff077224 */ /* 0x000fe200078e000e */
[----:B------:R-:W-:Y:S06]  /*1d2b0*/  BRA `(.L_x_1038) ;  /* 0xffffffc800207947 */ /* 0x000fec000383ffff */
.L_x_904:
[----:B0-----:R0:W1:Y:S02]  /*1d2c0*/  SYNCS.PHASECHK.TRANS64.TRYWAIT P0, [R0+URZ+0x22820], R3 ;  /* 0x02282003000075a7 */ /* 0x001064000800017f */
[----:B-1----:R-:W-:Y:S05]  /*1d2d0*/  @!P0 NANOSLEEP.SYNCS 0x989680 ;  /* 0x009896800000895d */ /* 0x002fea0003900000 */
[----:B------:R-:W1:Y:S02]  /*1d2e0*/  @!P0 SYNCS.PHASECHK.TRANS64 P0, [R0+URZ+0x22820], R3 ;  /* 0x02282003000085a7 */ /* 0x000e64000800007f */
[----:B-1----:R-:W-:Y:S05]  /*1d2f0*/  @!P0 BRA `(.L_x_904) ;  /* 0xfffffffc00f08947 */ /* 0x002fea000383ffff */
[----:B------:R-:W-:Y:S05]  /*1d300*/  BRA `(.L_x_1039) ;  /* 0xffffffcc00b87947 */ /* 0x000fea000383ffff */
.L_x_905:
        /* <DEDUP_REMOVED lines=11> */
.L_x_1041:
[----:B------:R-:W-:Y:S05]  /*1d3c0*/  BSYNC B0 ;  /* 0x0000000000007941 */ /* 0x000fea0003800000 */
.L_x_1040:
[----:B------:R-:W-:Y:S05]  /*1d3d0*/  BRA `(.L_x_1042) ;  /* 0xffffffcc00a07947 */ /* 0x000fea000383ffff */
.L_x_906:
[----:B------:R-:W-:Y:S01]  /*1d3e0*/  BSSY B0, `(.L_x_1043) ;  /* 0x0000006000007945 */ /* 0x000fe20003800000 */
[----:B------:R-:W-:-:S07]  /*1d3f0*/  IMAD.MOV.U32 R15, RZ, RZ, -0x1 ;  /* 0xffffffffff0f7424 */ /* 0x000fce00078e00ff */
[----:B01----:R-:W-:Y:S05]  /*1d400*/  WARPSYNC.COLLECTIVE R15, `(.L_x_1044) ;  /* 0x000000000f0c7348 */ /* 0x003fea0003c00000 */
[----:B------:R-:W-:Y:S02]  /*1d410*/  ELECT P6, UR62, PT ;  /* 0x00000000003e782f */ /* 0x000fe400038c0000 */
[----:B------:R-:W-:Y:S01]  /*1d420*/  MOV R14, UR62 ;  /* 0x0000003e000e7c02 */ /* 0x000fe20008000f00 */
[----:B01----:R-:W-:Y:S10]  /*1d430*/  ENDCOLLECTIVE ;  /* 0x000000000000791b */ /* 0x003ff40003800000 */
.L_x_1044:
[----:B------:R-:W-:Y:S05]  /*1d440*/  BSYNC B0 ;  /* 0x0000000000007941 */ /* 0x000fea0003800000 */
.L_x_1043:
[----:B------:R-:W-:Y:S05]  /*1d450*/  BRA `(.L_x_1045) ;  /* 0xffffffcc00947947 */ /* 0x000fea000383ffff */
.L_x_908:
[----:B0-----:R0:W1:Y:S02]  /*1d460*/  SYNCS.PHASECHK.TRANS64.TRYWAIT P0, [R6+URZ], R5 ;  /* 0x00000005060075a7 */ /* 0x001064000800017f */
[----:B-1----:R-:W-:Y:S05]  /*1d470*/  @!P0 NANOSLEEP.SYNCS 0x989680 ;  /* 0x009896800000895d */ /* 0x002fea0003900000 */
[----:B------:R-:W1:Y:S02]  /*1d480*/  @!P0 SYNCS.PHASECHK.TRANS64 P0, [R6+URZ], R5 ;  /* 0x00000005060085a7 */ /* 0x000e64000800007f */
[----:B-1----:R-:W-:Y:S05]  /*1d490*/  @!P0 BRA `(.L_x_908) ;  /* 0xfffffffc00f08947 */ /* 0x002fea000383ffff */
[----:B------:R-:W-:Y:S05]  /*1d4a0*/  BRA `(.L_x_1046) ;  /* 0xffffffcc00cc7947 */ /* 0x000fea000383ffff */
.L_x_909:
[----:B-1----:R1:W2:Y:S02]  /*1d4b0*/  SYNCS.PHASECHK.TRANS64.TRYWAIT P0, [R7+URZ], R2 ;  /* 0x00000002070075a7 */ /* 0x0022a4000800017f */
[----:B--2---:R-:W-:Y:S05]  /*1d4c0*/  @!P0 NANOSLEEP.SYNCS 0x989680 ;  /* 0x009896800000895d */ /* 0x004fea0003900000 */
[----:B------:R-:W2:Y:S02]  /*1d4d0*/  @!P0 SYNCS.PHASECHK.TRANS64 P0, [R7+URZ], R2 ;  /* 0x00000002070085a7 */ /* 0x000ea4000800007f */
[----:B--2---:R-:W-:Y:S05]  /*1d4e0*/  @!P0 BRA `(.L_x_909) ;  /* 0xfffffffc00f08947 */ /* 0x004fea000383ffff */
[----:B------:R-:W-:Y:S05]  /*1d4f0*/  BRA `(.L_x_1047) ;  /* 0xffffffcc00c07947 */ /* 0x000fea000383ffff */
.L_x_911:
[----:B--2---:R2:W3:Y:S02]  /*1d500*/  SYNCS.PHASECHK.TRANS64.TRYWAIT P0, [R4+URZ], R5 ;  /* 0x00000005040075a7 */ /* 0x0044e4000800017f */
[----:B---3--:R-:W-:Y:S05]  /*1d510*/  @!P0 NANOSLEEP.SYNCS 0x989680 ;  /* 0x009896800000895d */ /* 0x008fea0003900000 */
[----:B------:R-:W3:Y:S02]  /*1d520*/  @!P0 SYNCS.PHASECHK.TRANS64 P0, [R4+URZ], R5 ;  /* 0x00000005040085a7 */ /* 0x000ee4000800007f */
[----:B---3--:R-:W-:Y:S05]  /*1d530*/  @!P0 BRA `(.L_x_911) ;  /* 0xfffffffc00f08947 */ /* 0x008fea000383ffff */
[----:B------:R-:W-:Y:S05]  /*1d540*/  BRA `(.L_x_1048) ;  /* 0xffffffcc00c47947 */ /* 0x000fea000383ffff */
.L_x_1049:
        /* <DEDUP_REMOVED lines=11> */
.L_x_6131:


//--------------------- .text._ZN7cutlass13device_kernelIN5flash11enable_sm90INS1_16FlashAttnFwdSm90INS1_25CollectiveMainloopFwdSm90ILi2EN4cute5tupleIJNS5_1CILi1EEES8_S8_EEENS6_IJNS7_ILi128EEENS7_ILi96EEENS7_ILi64EEEEEELi256ENS_6half_tEfNS_4arch4Sm90ELb0ELb0ELb1ELb1ELb0ELb0ELb1ELb1ELb0ELb1ELb1ELb0EEENS1_21CollectiveEpilogueFwdINS6_IJSA_NS7_ILi256EEESB_EEES9_SE_SG_Li256ELb1ELb1ELb1ELb0EEENS1_36VarlenDynamicPersistentTileSchedulerILi128ELi96ELi256ELi128ELb1ELb1ELb1ELb0ELb1ELb1EEEEEEEEEvNT_6ParamsE --------------------------
	.section	.text._ZN7cutlass13device_kernelIN5flash11enable_sm90INS1_16FlashAttnFwdSm90INS1_25CollectiveMainloopFwdSm90ILi2EN4cute5tupleIJNS5_1CILi1EEES8_S8_EEENS6_IJNS7_ILi128EEENS7_ILi96EEENS7_ILi64EEEEEELi256ENS_6half_tEfNS_4arch4Sm90ELb0ELb0ELb1ELb1ELb0ELb0ELb1ELb1ELb0ELb1ELb1ELb0EEENS1_21CollectiveEpilogueFwdINS6_IJSA_NS7_ILi256EEESB_EEES9_SE_SG_Li256ELb1ELb1ELb1ELb0EEENS1_36VarlenDynamicPersistentTileSchedulerILi128ELi96ELi256ELi128ELb1ELb1ELb1ELb0ELb1ELb1EEEEEEEEEvNT_6ParamsE,"ax",@progbits
	.align	128
.text._ZN7cutlass13device_kernelIN5flash11enable_sm90INS1_16FlashAttnFwdSm90INS1_25CollectiveMainloopFwdSm90ILi2EN4cute5tupleIJNS5_1CILi1EEES8_S8_EEENS6_IJNS7_ILi128EEENS7_ILi96EEENS7_ILi64EEEEEELi256ENS_6half_tEfNS_4arch4Sm90ELb0ELb0ELb1ELb1ELb0ELb0ELb1ELb1ELb0ELb1ELb1ELb0EEENS1_21CollectiveEpilogueFwdINS6_IJSA_NS7_ILi256EEESB_EEES9_SE_SG_Li256ELb1ELb1ELb1ELb0EEENS1_36VarlenDynamicPersistentTileSchedulerILi128ELi96ELi256ELi128ELb1ELb1ELb1ELb0ELb1ELb1EEEEEEEEEvNT_6ParamsE:
        .type           _ZN7cutlass13device_kernelIN5flash11enable_sm90INS1_16FlashAttnFwdSm90INS1_25CollectiveMainloopFwdSm90ILi2EN4cute5tupleIJNS5_1CILi1EEES8_S8_EEENS6_IJNS7_ILi128EEENS7_ILi96EEENS7_ILi64EEEEEELi256ENS_6half_tEfNS_4arch4Sm90ELb0ELb0ELb1ELb1ELb0ELb0ELb1ELb1ELb0ELb1ELb1ELb0EEENS1_21CollectiveEpilogueFwdINS6_IJSA_NS7_ILi256EEESB_EEES9_SE_SG_Li256ELb1ELb1ELb1ELb0EEENS1_36VarlenDynamicPersistentTileSchedulerILi128ELi96ELi256ELi128ELb1ELb1ELb1ELb0ELb1ELb1EEEEEEEEEvNT_6ParamsE,@function
        .size           _ZN7cutlass13device_kernelIN5flash11enable_sm90INS1_16FlashAttnFwdSm90INS1_25CollectiveMainloopFwdSm90ILi2EN4cute5tupleIJNS5_1CILi1EEES8_S8_EEENS6_IJNS7_ILi128EEENS7_ILi96EEENS7_ILi64EEEEEELi256ENS_6half_tEfNS_4arch4Sm90ELb0ELb0ELb1ELb1ELb0ELb0ELb1ELb1ELb0ELb1ELb1ELb0EEENS1_21CollectiveEpilogueFwdINS6_IJSA_NS7_ILi256EEESB_EEES9_SE_SG_Li256ELb1ELb1ELb1ELb0EEENS1_36VarlenDynamicPersistentTileSchedulerILi128ELi96ELi256ELi128ELb1ELb1ELb1ELb0ELb1ELb1EEEEEEEEEvNT_6ParamsE,(.L_x_6132 - _ZN7cutlass13device_kernelIN5flash11enable_sm90INS1_16FlashAttnFwdSm90INS1_25CollectiveMainloopFwdSm90ILi2EN4cute5tupleIJNS5_1CILi1EEES8_S8_EEENS6_IJNS7_ILi128EEENS7_ILi96EEENS7_ILi64EEEEEELi256ENS_6half_tEfNS_4arch4Sm90ELb0ELb0ELb1ELb1ELb0ELb0ELb1ELb1ELb0ELb1ELb1ELb0EEENS1_21CollectiveEpilogueFwdINS6_IJSA_NS7_ILi256EEESB_EEES9_SE_SG_Li256ELb1ELb1ELb1ELb0EEENS1_36VarlenDynamicPersistentTileSchedulerILi128ELi96ELi256ELi128ELb1ELb1ELb1ELb0ELb1ELb1EEEEEEEEEvNT_6ParamsE)
        .other          _ZN7cutlass13device_kernelIN5flash11enable_sm90INS1_16FlashAttnFwdSm90INS1_25CollectiveMainloopFwdSm90ILi2EN4cute5tupleIJNS5_1CILi1EEES8_S8_EEENS6_IJNS7_ILi128EEENS7_ILi96EEENS7_ILi64EEEEEELi256ENS_6half_tEfNS_4arch4Sm90ELb0ELb0ELb1ELb1ELb0ELb0ELb1ELb1ELb0ELb1ELb1ELb0EEENS1_21CollectiveEpilogueFwdINS6_IJSA_NS7_ILi256EEESB_EEES9_SE_SG_Li256ELb1ELb1ELb1ELb0EEENS1_36VarlenDynamicPersistentTileSchedulerILi128ELi96ELi256ELi128ELb1ELb1ELb1ELb0ELb1ELb1EEEEEEEEEvNT_6ParamsE,@"STO_CUDA_ENTRY STV_DEFAULT"
_ZN7cutlass13device_kernelIN5flash11enable_sm90INS1_16FlashAttnFwdSm90INS1_25CollectiveMainloopFwdSm90ILi2EN4cute5tupleIJNS5_1CILi1EEES8_S8_EEENS6_IJNS7_ILi128EEENS7_ILi96EEENS7_ILi64EEEEEELi256ENS_6half_tEfNS_4arch4Sm90ELb0ELb0ELb1ELb1ELb0ELb0ELb1ELb1ELb0ELb1ELb1ELb0EEENS1_21CollectiveEpilogueFwdINS6_IJSA_NS7_ILi256EEESB_EEES9_SE_SG_Li256ELb1ELb1ELb1ELb0EEENS1_36VarlenDynamicPersistentTileSchedulerILi128ELi96ELi256ELi128ELb1ELb1ELb1ELb0ELb1ELb1EEEEEEEEEvNT_6ParamsE:
[----:B------:R-:W0:Y:S02]  /*0000*/  LDC R1, c[0x0][0x28] ;  /* 0x00000a00ff017b82 */ /* 0x000e240000000800 */
[----:B0-----:R-:W-:Y:S01]  /*0010*/  VIADD R1, R1, 0xffffff78 ;  /* 0xffffff7801017836 */ /* 0x001fe20000000000 */
[----:B------:R-:W0:Y:S01]  /*0020*/  S2R R3, SR_TID.X ;  /* 0x0000000000037919 */ /* 0x000e220000002100 */
[----:B------:R-:W-:Y:S01]  /*0030*/  ELECT P0, URZ, PT ;  /* 0x00000000003f782f */ /* 0x000fe20003800000 */
[----:B------:R-:W-:Y:S01]  /*0040*/  BSSY B0, `(.L_x_1050) ;  /* 0x000000d000007945 */ /* 0x000fe20003800000 */
[----:B0-----:R-:W-:-:S05]  /*0050*/  SHF.R.U32.HI R0, RZ, 0x5, R3 ;  /* 0x00000005ff007819 */ /* 0x001fca0000011603 */
        /* <DEDUP_REMOVED lines=11> */
.L_x_1051:
[----:B------:R-:W-:Y:S05]  /*0110*/  BSYNC B0 ;  /* 0x0000000000007941 */ /* 0x000fea0003800000 */
.L_x_1050:
[----:B------:R-:W-:Y:S01]  /*0120*/  VOTEU.ANY UP0, P0 ;  /* 0x00000000003f7886 */ /* 0x000fe20000000100 */
[----:B------:R-:W0:Y:S01]  /*0130*/  SHFL.IDX PT, R2, R0, RZ, 0x1f ;  /* 0x00001fff00027589 */ /* 0x000e2200000e0000 */
[----:B------:R-:W-:Y:S01]  /*0140*/  UMOV UR4, 0x80 ;  /* 0x0000008000047882 */ /* 0x000fe20000000000 */
[----:B------:R-:W-:Y:S01]  /*0150*/  UMOV UR7, 0x100 ;  /* 0x0000010000077882 */ /* 0x000fe20000000000 */
[----:B------:R-:W-:Y:S01]  /*0160*/  VOTEU.ANY UP1, P0 ;  /* 0x00000000003f7886 */ /* 0x000fe20000020100 */
[----:B------:R-:W1:Y:S01]  /*0170*/  @UP0 S2UR UR8, SR_CgaCtaId ;  /* 0x00000000000809c3 */ /* 0x000e620000008800 */
[----:B------:R-:W-:Y:S01]  /*0180*/  @UP0 UMOV UR6, 0x400 ;  /* 0x0000040000060882 */ /* 0x000fe20000000000 */
[----:B------:R-:W-:-:S04]  /*0190*/  @UP0 UIADD3 UR4, -UR4, 0x100000, URZ ;  /* 0x0010000004040890 */ /* 0x000fc8000fffe13f */
[----:B------:R-:W-:Y:S02]  /*01a0*/  @UP0 USHF.L.U32 UR5, UR4, 0xb, URZ ;  /* 0x0000000b04050899 */ /* 0x000fe4000800063f */
[----:B------:R-:W-:Y:S01]  /*01b0*/  @UP0 USHF.L.U32 UR4, UR4, 0x1, URZ ;  /* 0x0000000104040899 */ /* 0x000fe2000800063f */
[----:B------:R-:W-:Y:S01]  /*01c0*/  SHF.R.U32.HI R3, RZ, 0x7, R3 ;  /* 0x00000007ff037819 */ /* 0x000fe20000011603 */
[----:B------:R-:W-:Y:S01]  /*01d0*/  VOTEU.ANY UP2, P0 ;  /* 0x00000000003f7886 */ /* 0x000fe20000040100 */
[----:B0-----:R-:W-:-:S03]  /*01e0*/  ISETP.NE.AND P1, PT, R2, RZ, PT ;  /* 0x000000ff0200720c */ /* 0x001fc60003f25270 */
[----:B------:R0:W2:Y:S01]  /*01f0*/  SHFL.IDX PT, R2, R3, RZ, 0x1f ;  /* 0x00001fff03027589 */ /* 0x0000a200000e0000 */
[----:B-1----:R-:W-:Y:S02]  /*0200*/  @UP0 ULEA UR8, UR8, UR6, 0x18 ;  /* 0x0000000608080291 */ /* 0x002fe4000f8ec03f */
[----:B------:R-:W-:-:S04]  /*0210*/  @UP0 UIADD3 UR6, -UR7, 0x100000, URZ ;  /* 0x0010000007060890 */ /* 0x000fc8000fffe13f */
[----:B------:R-:W-:Y:S02]  /*0220*/  @UP0 USHF.L.U32 UR7, UR6, 0xb, URZ ;  /* 0x0000000b06070899 */ /* 0x000fe4000800063f */
[----:B------:R-:W-:Y:S01]  /*0230*/  @UP0 USHF.L.U32 UR6, UR6, 0x1, URZ ;  /* 0x0000000106060899 */ /* 0x000fe2000800063f */
[----:B------:R-:W-:Y:S01]  /*0240*/  VOTEU.ANY UP0, P0 ;  /* 0x00000000003f7886 */ /* 0x000fe20000000100 */
[----:B------:R-:W1:Y:S04]  /*0250*/  FENCE.VIEW.ASYNC.S ;  /* 0x00000000000073c6 */ /* 0x000e680000000000 */
[----:B-1----:R0:W1:Y:S01]  /*0260*/  @UP0 SYNCS.EXCH.64 URZ, [UR8+0x32400], UR4 ;  /* 0x03240004083f05b2 */ /* 0x0020620008000100 */
[----:B------:R0:W3:Y:S05]  /*0270*/  @UP1 SYNCS.EXCH.64 URZ, [UR8+0x32410], UR4 ;  /* 0x03241004083f15b2 */ /* 0x0000ea0008000100 */
[----:B------:R0:W4:Y:S02]  /*0280*/  @UP2 SYNCS.EXCH.64 URZ, [UR8+0x32420], UR6 ;  /* 0x03242006083f25b2 */ /* 0x0001240008000100 */
[----:B0-----:R-:W-:Y:S05]  /*0290*/  @P1 BRA `(.L_x_1052) ;  /* 0x0000000000481947 */ /* 0x001fea0003800000 */
[----:B------:R-:W0:Y:S01]  /*02a0*/  S2UR UR5, SR_CgaCtaId ;  /* 0x00000000000579c3 */ /* 0x000e220000008800 */
        /* <DEDUP_REMOVED lines=15> */
[----:B------:R0:W0:Y:S01]  /*03a0*/  SYNCS.EXCH.64 URZ, [UR8+0x32448], UR6 ;  /* 0x03244806083f75b2 */ /* 0x0000220008000100 */
[----:B------:R-:W-:Y:S01]  /*03b0*/  NOP ;  /* 0x0000000000007918 */ /* 0x000fe20000000000 */
.L_x_1052:
[----:B------:R-:W5:Y:S01]  /*03c0*/  SHFL.IDX PT, R3, R0, RZ, 0x1f ;  /* 0x00001fff00037589 */ /* 0x000f6200000e0000 */
[----:B------:R-:W-:Y:S01]  /*03d0*/  NOP ;  /* 0x0000000000007918 */ /* 0x000fe20000000000 */
[----:B-----5:R-:W-:-:S13]  /*03e0*/  ISETP.NE.AND P0, PT, R3, RZ, PT ;  /* 0x000000ff0300720c */ /* 0x020fda0003f05270 */
        /* <DEDUP_REMOVED lines=19> */
.L_x_1053:
[----:B------:R-:W5:Y:S01]  /*0520*/  SHFL.IDX PT, R3, R0, RZ, 0x1f ;  /* 0x00001fff00037589 */ /* 0x000f6200000e0000 */
[----:B------:R-:W-:Y:S01]  /*0530*/  NOP ;  /* 0x0000000000007918 */ /* 0x000fe20000000000 */
[----:B-----5:R-:W-:-:S13]  /*0540*/  ISETP.NE.AND P0, PT, R3, RZ, PT ;  /* 0x000000ff0300720c */ /* 0x020fda0003f05270 */
        /* <DEDUP_REMOVED lines=13> */
[----:B------:R0:W0:Y:S01]  /*0620*/  SYNCS.EXCH.64 URZ, [UR6+0x32488], UR4 ;  /* 0x03248804063f75b2 */ /* 0x0000220008000100 */
[----:B------:R-:W-:Y:S01]  /*0630*/  NOP ;  /* 0x0000000000007918 */ /* 0x000fe20000000000 */
.L_x_1054:
        /* <DEDUP_REMOVED lines=22> */
.L_x_1055:
        /* <DEDUP_REMOVED lines=22> */
.L_x_1056:
[----:B--2---:R-:W-:Y:S01]  /*0900*/  ISETP.NE.AND P0, PT, R2, RZ, PT ;  /* 0x000000ff0200720c */ /* 0x004fe20003f05270 */
[----:B------:R-:W-:Y:S01]  /*0910*/  IMAD.MOV.U32 R2, RZ, RZ, 0x1 ;  /* 0x00000001ff027424 */ /* 0x000fe200078e00ff */
[----:B------:R-:W-:Y:S01]  /*0920*/  NOP ;  /* 0x0000000000007918 */ /* 0x000fe20000000000 */
[----:B------:R-:W-:-:S03]  /*0930*/  ULDC.64 UR38, c[0x0][0x208] ;  /* 0x0000820000267ab9 */ /* 0x000fc60000000a00 */
[----:B------:R-:W-:-:S05]  /*0940*/  SEL R2, R2, 0x2, !P0 ;  /* 0x0000000202027807 */ /* 0x000fca0004000000 */
[----:B------:R2:W-:Y:S01]  /*0950*/  STL [R1+0x84], R2 ;  /* 0x0000840201007387 */ /* 0x0005e20000100800 */
[----:B01-34-:R-:W-:Y:S06]  /*0960*/  BAR.SYNC.DEFER_BLOCKING 0x0 ;  /* 0x0000000000007b1d */ /* 0x01bfec0000010000 */
[----:B------:R-:W-:Y:S05]  /*0970*/  @!P0 BRA `(.L_x_1057) ;  /* 0x000000b800188947 */ /* 0x000fea0003800000 */
.L_x_1058:
[----:B------:R-:W-:-:S08]  /*0980*/  NOP ;  /* 0x0000000000007918 */ /* 0x000fd00000000000 */
[----:B------:R-:W0:Y:S02]  /*0990*/  USETMAXREG.TRY_ALLOC.CTAPOOL UP0, 0xf0 ;  /* 0x000000f0000079c8 */ /* 0x000e240008000600 */
[----:B0-----:R-:W-:-:S13]  /*09a0*/  PLOP3.LUT P0, PT, PT, PT, UP0, 0x80, 0x0 ;  /* 0x000000000000781c */ /* 0x001fda0003f0f008 */
[----:B------:R-:W-:Y:S05]  /*09b0*/  @!P0 BRA `(.L_x_1058) ;  /* 0xfffffffc00f08947 */ /* 0x000fea000383ffff */
[----:B------:R-:W0:Y:S01]  /*09c0*/  S2R R0, SR_TID.X ;  /* 0x0000000000007919 */ /* 0x000e220000002100 */
[----:B------:R-:W1:Y:S01]  /*09d0*/  S2UR UR5, SR_CgaCtaId ;  /* 0x00000000000579c3 */ /* 0x000e620000008800 */
[----:B------:R-:W-:-:S07]  /*09e0*/  UMOV UR4, 0x400 ;  /* 0x0000040000047882 */ /* 0x000fce0000000000 */
[----:B------:R-:W-:Y:S06]  /*09f0*/  BAR.ARV 0x8, 0x180 ;  /* 0x0206000000007b1d */ /* 0x000fec0000002000 */
[----:B-1----:R-:W-:Y:S01]  /*0a00*/  ULEA UR4, UR5, UR4, 0x18 ;  /* 0x0000000405047291 */ /* 0x002fe2000f8ec03f */
[----:B0-----:R-:W-:-:S04]  /*0a10*/  SHF.R.U32.HI R0, RZ, 0x7, R0 ;  /* 0x00000007ff007819 */ /* 0x001fc80000011600 */
[----:B------:R-:W-:-:S13]  /*0a20*/  ISETP.NE.AND P0, PT, R0, 0x1, PT ;  /* 0x000000010000780c */ /* 0x000fda0003f05270 */
[----:B------:R-:W-:Y:S08]  /*0a30*/  @!P0 BAR.ARV 0x9, 0x100 ;  /* 0x0244000000008b1d */ /* 0x000ff00000002000 */
[----:B------:R-:W-:Y:S06]  /*0a40*/  BAR.SYNC.DEFER_BLOCKING 0x5, 0x180 ;  /* 0x0146000000007b1d */ /* 0x000fec0000010000 */
[----:B------:R-:W0:Y:S01]  /*0a50*/  LDS.128 R12, [UR4+0x324d0] ;  /* 0x0324d004ff0c7984 */ /* 0x000e220008000c00 */
[----:B------:R-:W-:Y:S01]  /*0a60*/  ULDC UR4, c[0x0][0xd3c] ;  /* 0x00034f0000047ab9 */ /* 0x000fe20000000800 */
[----:B------:R-:W-:Y:S06]  /*0a70*/  BAR.ARV 0x4, 0x180 ;  /* 0x0106000000007b1d */ /* 0x000fec0000002000 */
[----:B0-----:R-:W-:-:S13]  /*0a80*/  ISETP.GE.AND P0, PT, R15, UR4, PT ;  /* 0x000000040f007c0c */ /* 0x001fda000bf06270 */
[----:B------:R-:W-:Y:S05]  /*0a90*/  @P0 EXIT ;  /* 0x000000000000094d */ /* 0x000fea0003800000 */
[----:B------:R-:W3:Y:S01]  /*0aa0*/  LDL.LU R11, [R1+0x84] ;  /* 0x00008400010b7983 */ /* 0x000ee20000300800 */
[----:B------:R-:W0:Y:S02]  /*0ab0*/  S2R R0, SR_TID.X ;  /* 0x0000000000007919 */ /* 0x000e240000002100 */
[----:B0-----:R-:W-:-:S05]  /*0ac0*/  VIADD R16, R0, 0xffffff80 ;  /* 0xffffff8000107836 */ /* 0x001fca0000000000 */
[----:B------:R-:W-:-:S04]  /*0ad0*/  SHF.R.S32.HI R0, RZ, 0x1f, R16 ;  /* 0x0000001fff007819 */ /* 0x000fc80000011410 */
[----:B--2---:R-:W-:-:S04]  /*0ae0*/  LEA.HI R2, R0, R16, RZ, 0x7 ;  /* 0x0000001000027211 */ /* 0x004fc800078f38ff */
[----:B------:R-:W-:Y:S02]  /*0af0*/  LOP3.LUT R5, R2, 0xffffff80, RZ, 0xc0, !PT ;  /* 0xffffff8002057812 */ /* 0x000fe400078ec0ff */
[----:B------:R-:W-:-:S03]  /*0b00*/  LEA.HI R4, R0, R16, RZ, 0x5 ;  /* 0x0000001000047211 */ /* 0x000fc600078f28ff */
[----:B------:R-:W-:Y:S01]  /*0b10*/  IMAD.IADD R12, R16, 0x1, -R5 ;  /* 0x00000001100c7824 */ /* 0x000fe200078e0a05 */
[----:B------:R-:W-:Y:S01]  /*0b20*/  LEA.HI R3, R0, R16, RZ, 0x4 ;  /* 0x0000001000037211 */ /* 0x000fe200078f20ff */
[----:B------:R-:W-:-:S03]  /*0b30*/  IMAD.SHL.U32 R5, R4, 0x20, RZ ;  /* 0x0000002004057824 */ /* 0x000fc600078e00ff */
[----:B------:R-:W-:Y:S02]  /*0b40*/  SHF.R.S32.HI R7, RZ, 0x1f, R12 ;  /* 0x0000001fff077819 */ /* 0x000fe4000001140c */
[----:B------:R-:W-:Y:S02]  /*0b50*/  LOP3.LUT R4, R3, 0x3fffff0, RZ, 0xc0, !PT ;  /* 0x03fffff003047812 */ /* 0x000fe400078ec0ff */
[----:B------:R-:W-:Y:S02]  /*0b60*/  LEA.HI R8, R7, R12, RZ, 0x2 ;  /* 0x0000000c07087211 */ /* 0x000fe400078f10ff */
[----:B------:R-:W-:Y:S02]  /*0b70*/  SHF.R.S32.HI R6, RZ, 0x4, R3 ;  /* 0x00000004ff067819 */ /* 0x000fe40000011403 */
[----:B------:R-:W-:Y:S01]  /*0b80*/  LEA.HI R10, R0, R16, RZ, 0x2 ;  /* 0x00000010000a7211 */ /* 0x000fe200078f10ff */
[----:B------:R-:W-:Y:S01]  /*0b90*/  IMAD.IADD R4, R16, 0x1, -R4 ;  /* 0x0000000110047824 */ /* 0x000fe200078e0a04 */
[----:B------:R-:W-:-:S02]  /*0ba0*/  LOP3.LUT R5, R5, 0xfffffc00, RZ, 0xc0, !PT ;  /* 0xfffffc0005057812 */ /* 0x000fc400078ec0ff */
[--C-:B------:R-:W-:Y:S02]  /*0bb0*/  SHF.R.S32.HI R0, RZ, 0x2, R8.reuse ;  /* 0x00000002ff007819 */ /* 0x100fe40000011408 */
[----:B------:R-:W-:Y:S02]  /*0bc0*/  SHF.R.S32.HI R9, RZ, 0x1f, R8 ;  /* 0x0000001fff097819 */ /* 0x000fe40000011408 */
[----:B------:R-:W-:Y:S01]  /*0bd0*/  LEA.HI R3, R3, R6, RZ, 0x1 ;  /* 0x0000000603037211 */ /* 0x000fe200078f08ff */
[----:B------:R-:W-:Y:S01]  /*0be0*/  IMAD R4, R4, 0x40, R5 ;  /* 0x0000004004047824 */ /* 0x000fe200078e0205 */
[----:B------:R-:W-:Y:S02]  /*0bf0*/  LEA.HI R9, R9, R0, RZ, 0x3 ;  /* 0x0000000009097211 */ /* 0x000fe400078f18ff */
[----:B------:R-:W-:Y:S02]  /*0c00*/  LOP3.LUT R5, R3, 0x1ffffffe, RZ, 0xc0, !PT ;  /* 0x1ffffffe03057812 */ /* 0x000fe400078ec0ff */
[----:B------:R-:W-:-:S02]  /*0c10*/  SHF.R.S32.HI R3, RZ, 0x7, R2 ;  /* 0x00000007ff037819 */ /* 0x000fc40000011402 */
[----:B------:R-:W-:Y:S02]  /*0c20*/  LOP3.LUT R10, R10, 0xfffffffc, RZ, 0xc0, !PT ;  /* 0xfffffffc0a0a7812 */ /* 0x000fe400078ec0ff */
[----:B------:R-:W-:Y:S02]  /*0c30*/  LOP3.LUT R9, R9, 0xfffffff8, RZ, 0xc0, !PT ;  /* 0xfffffff809097812 */ /* 0x000fe400078ec0ff */
[----:B------:R-:W-:Y:S01]  /*0c40*/  LEA.HI R7, R7, R12, RZ, 0x5 ;  /* 0x0000000c07077211 */ /* 0x000fe200078f28ff */
[----:B------:R-:W-:Y:S01]  /*0c50*/  IMAD.IADD R10, R16, 0x1, -R10 ;  /* 0x00000001100a7824 */ /* 0x000fe200078e0a0a */
[----:B------:R-:W-:Y:S01]  /*0c60*/  LEA.HI R2, R2, R3, RZ, 0x1 ;  /* 0x0000000302027211 */ /* 0x000fe200078f08ff */
[----:B------:R-:W-:Y:S01]  /*0c70*/  IMAD.IADD R0, R0, 0x1, -R9 ;  /* 0x0000000100007824 */ /* 0x000fe200078e0a09 */
[----:B------:R-:W-:Y:S01]  /*0c80*/  SHF.R.S32.HI R7, RZ, 0x5, R7 ;  /* 0x00000005ff077819 */ /* 0x000fe20000011407 */
[----:B------:R-:W-:Y:S01]  /*0c90*/  IMAD.IADD R5, R6, 0x1, -R5 ;  /* 0x0000000106057824 */ /* 0x000fe200078e0a05 */
[----:B------:R-:W-:-:S02]  /*0ca0*/  LOP3.LUT R2, R2, 0x3fffffe, RZ, 0xc0, !PT ;  /* 0x03fffffe02027812 */ /* 0x000fc400078ec0ff */
[----:B------:R-:W-:Y:S01]  /*0cb0*/  LEA.HI R6, R10, R10, RZ, 0x1 ;  /* 0x0000000a0a067211 */ /* 0x000fe200078f08ff */
[----:B------:R-:W-:Y:S02]  /*0cc0*/  IMAD R7, R7, 0x10, R0 ;  /* 0x0000001007077824 */ /* 0x000fe400078e0200 */
[----:B------:R-:W-:Y:S02]  /*0cd0*/  IMAD R0, R5, 0x8, R4 ;  /* 0x0000000805007824 */ /* 0x000fe400078e0204 */
[----:B------:R-:W-:Y:S01]  /*0ce0*/  IMAD.IADD R2, R3, 0x1, -R2 ;  /* 0x0000000103027824 */ /* 0x000fe200078e0a02 */
[----:B------:R-:W-:Y:S02]  /*0cf0*/  LOP3.LUT R3, R6, 0x1ffffffe, RZ, 0xc0, !PT ;  /* 0x1ffffffe06037812 */ /* 0x000fe400078ec0ff */
[----:B------:R0:W-:Y:S03]  /*0d00*/  STL [R1+0x80], R0 ;  /* 0x0000800001007387 */ /* 0x0001e60000100800 */
[----:B------:R-:W-:Y:S01]  /*0d10*/  IMAD.IADD R3, R10, 0x1, -R3 ;  /* 0x000000010a037824 */ /* 0x000fe200078e0a03 */
[----:B------:R-:W-:Y:S01]  /*0d20*/  LOP3.LUT R8, R8, 0x7ffffffc, RZ, 0xc0, !PT ;  /* 0x7ffffffc08087812 */ /* 0x000fe200078ec0ff */
[----:B0-----:R-:W-:-:S05]  /*0d30*/  IMAD R0, R2, 0x40, R7 ;  /* 0x0000004002007824 */ /* 0x001fca00078e0207 */
[----:B------:R0:W-:Y:S01]  /*0d40*/  STL [R1+0x78], R0 ;  /* 0x0000780001007387 */ /* 0x0001e20000100800 */
[----:B------:R-:W-:-:S03]  /*0d50*/  IMAD.IADD R8, R12, 0x1, -R8 ;  /* 0x000000010c087824 */ /* 0x000fc600078e0a08 */
[----:B------:R1:W-:Y:S01]  /*0d60*/  STL [R1+0x14], RZ ;  /* 0x000014ff01007387 */ /* 0x0003e20000100800 */
[----:B0-----:R-:W-:Y:S02]  /*0d70*/  IMAD R0, R3, 0x8, R0 ;  /* 0x0000000803007824 */ /* 0x001fe400078e0200 */
[----:B------:R-:W-:-:S03]  /*0d80*/  IMAD.SHL.U32 R201, R8, 0x2, RZ ;  /* 0x0000000208c97824 */ /* 0x000fc600078e00ff */
[----:B------:R1:W-:Y:S01]  /*0d90*/  STL [R1+0x7c], R0 ;  /* 0x00007c0001007387 */ /* 0x0003e20000100800 */
[C---:B------:R-:W-:Y:S02]  /*0da0*/  VIADD R8, R201.reuse, 0x8 ;  /* 0x00000008c9087836 */ /* 0x040fe40000000000 */
[C---:B------:R-:W-:Y:S02]  /*0db0*/  VIADD R4, R201.reuse, 0x10 ;  /* 0x00000010c9047836 */ /* 0x040fe40000000000 */
[C---:B------:R-:W-:Y:S02]  /*0dc0*/  VIADD R2, R201.reuse, 0x18 ;  /* 0x00000018c9027836 */ /* 0x040fe40000000000 */
[C---:B------:R-:W-:Y:S02]  /*0dd0*/  VIADD R237, R201.reuse, 0x20 ;  /* 0x00000020c9ed7836 */ /* 0x040fe40000000000 */
[C---:B------:R-:W-:Y:S02]  /*0de0*/  VIADD R236, R201.reuse, 0x28 ;  /* 0x00000028c9ec7836 */ /* 0x040fe40000000000 */
[----:B------:R-:W-:-:S02]  /*0df0*/  VIADD R235, R201, 0x30 ;  /* 0x00000030c9eb7836 */ /* 0x000fc40000000000 */
[C---:B------:R-:W-:Y:S02]  /*0e00*/  VIADD R234, R201.reuse, 0x38 ;  /* 0x00000038c9ea7836 */ /* 0x040fe40000000000 */
[C---:B------:R-:W-:Y:S02]  /*0e10*/  VIADD R233, R201.reuse, 0x40 ;  /* 0x00000040c9e97836 */ /* 0x040fe40000000000 */
[C---:B------:R-:W-:Y:S02]  /*0e20*/  VIADD R232, R201.reuse, 0x48 ;  /* 0x00000048c9e87836 */ /* 0x040fe40000000000 */
[C---:B------:R-:W-:Y:S02]  /*0e30*/  VIADD R231, R201.reuse, 0x50 ;  /* 0x00000050c9e77836 */ /* 0x040fe40000000000 */
[C---:B------:R-:W-:Y:S02]  /*0e40*/  VIADD R230, R201.reuse, 0x58 ;  /* 0x00000058c9e67836 */ /* 0x040fe40000000000 */
        /* <DEDUP_REMOVED lines=32> */
[----:B------:R-:W-:Y:S02]  /*1050*/  SHF.R.S32.HI R4, RZ, 0x1f, R223 ;  /* 0x0000001fff047819 */ /* 0x000fe400000114df */
[----:B------:R-:W-:Y:S02]  /*1060*/  SHF.R.S32.HI R2, RZ, 0x1f, R222 ;  /* 0x0000001fff027819 */ /* 0x000fe400000114de */
[----:B------:R-:W-:Y:S02]  /*1070*/  SHF.R.S32.HI R8, RZ, 0x1f, R221 ;  /* 0x0000001fff087819 */ /* 0x000fe400000114dd */
[----:B------:R-:W-:Y:S02]  /*1080*/  SHF.R.S32.HI R4, RZ, 0x1f, R213 ;  /* 0x0000001fff047819 */ /* 0x000fe400000114d5 */
[----:B------:R-:W-:Y:S01]  /*1090*/  SHF.R.S32.HI R2, RZ, 0x1f, R212 ;  /* 0x0000001fff027819 */ /* 0x000fe200000114d4 */
[----:B------:R-:W-:Y:S01]  /*10a0*/  IMAD.MOV.U32 R5, RZ, RZ, R13 ;  /* 0x000000ffff057224 */ /* 0x000fe200078e000d */
[----:B------:R-:W-:Y:S01]  /*10b0*/  SHF.R.S32.HI R8, RZ, 0x1f, R211 ;  /* 0x0000001fff087819 */ /* 0x000fe200000114d3 */
[----:B------:R-:W-:Y:S01]  /*10c0*/  IMAD.MOV.U32 R6, RZ, RZ, R14 ;  /* 0x000000ffff067224 */ /* 0x000fe200078e000e */
[----:B------:R-:W-:Y:S01]  /*10d0*/  SHF.R.S32.HI R4, RZ, 0x1f, R210 ;  /* 0x0000001fff047819 */ /* 0x000fe200000114d2 */
[----:B------:R-:W-:Y:S01]  /*10e0*/  IMAD.MOV.U32 R7, RZ, RZ, R15 ;  /* 0x000000ffff077224 */ /* 0x000fe200078e000f */
[----:B------:R-:W-:Y:S01]  /*10f0*/  SHF.R.S32.HI R2, RZ, 0x1f, R209 ;  /* 0x0000001fff027819 */ /* 0x000fe200000114d1 */
[----:B------:R-:W-:Y:S01]  /*1100*/  VIADD R205, R201, 0xe0 ;  /* 0x000000e0c9cd7836 */ /* 0x000fe20000000000 */
[----:B------:R-:W-:-:S02]  /*1110*/  SHF.R.S32.HI R8, RZ, 0x1f, R208 ;  /* 0x0000001fff087819 */ /* 0x000fc400000114d0 */
[----:B------:R-:W-:Y:S02]  /*1120*/  SHF.R.S32.HI R4, RZ, 0x1f, R207 ;  /* 0x0000001fff047819 */ /* 0x000fe400000114cf */
[----:B------:R-:W-:Y:S01]  /*1130*/  SHF.R.S32.HI R2, RZ, 0x1f, R206 ;  /* 0x0000001fff027819 */ /* 0x000fe200000114ce */
[----:B------:R-:W-:Y:S01]  /*1140*/  UMOV UR37, URZ ;  /* 0x0000003f00257c82 */ /* 0x000fe20008000000 */
[----:B------:R-:W-:Y:S01]  /*1150*/  UMOV UR36, URZ ;  /* 0x0000003f00247c82 */ /* 0x000fe20008000000 */
[----:B-1-3--:R-:W-:-:S07]  /*1160*/  LOP3.LUT R23, R11, 0x1, RZ, 0xfc, !PT ;  /* 0x000000010b177812 */ /* 0x00afce00078efcff */
.L_x_1105:
[----:B01234-:R-:W0:Y:S01]  /*1170*/  LDC.64 R2, c[0x0][0xd88] ;  /* 0x00036200ff027b82 */ /* 0x01fe220000000a00 */
[----:B------:R-:W-:-:S07]  /*1180*/  ULDC.64 UR4, c[0x0][0xb20] ;  /* 0x0002c80000047ab9 */ /* 0x000fce0000000a00 */
[----:B------:R-:W1:Y:S08]  /*1190*/  LDC.64 R10, c[0x0][0x418] ;  /* 0x00010600ff0a7b82 */ /* 0x000e700000000a00 */
[----:B------:R-:W2:Y:S01]  /*11a0*/  LDC R0, c[0x0][0x424] ;  /* 0x00010900ff007b82 */ /* 0x000ea20000000800 */
[----:B0-----:R-:W-:-:S07]  /*11b0*/  IMAD.WIDE R2, R7, 0x4, R2 ;  /* 0x0000000407027825 */ /* 0x001fce00078e0202 */
[----:B------:R-:W0:Y:S01]  /*11c0*/  LDC R13, c[0x0][0x2f0] ;  /* 0x0000bc00ff0d7b82 */ /* 0x000e220000000800 */
[----:B------:R-:W3:Y:S01]  /*11d0*/  LDG.E R200, desc[UR38][R2.64] ;  /* 0x0000002602c87981 */ /* 0x000ee2000c1e1900 */
[----:B------:R-:W-:Y:S01]  /*11e0*/  ISETP.NE.U32.AND P0, PT, RZ, UR4, PT ;  /* 0x00000004ff007c0c */ /* 0x000fe2000bf05070 */
[----:B------:R-:W-:-:S03]  /*11f0*/  IMAD.MOV.U32 R7, RZ, RZ, RZ ;  /* 0x000000ffff077224 */ /* 0x000fc600078e00ff */
[----:B------:R-:W-:Y:S02]  /*1200*/  ISETP.NE.AND.EX P0, PT, RZ, UR5, PT, P0 ;  /* 0x00000005ff007c0c */ /* 0x000fe4000bf05300 */
[----:B---3--:R-:W-:-:S11]  /*1210*/  SHF.R.S32.HI R4, RZ, 0x1f, R200 ;  /* 0x0000001fff047819 */ /* 0x008fd600000114c8 */
[C---:B------:R-:W-:Y:S01]  /*1220*/  @P0 LEA R8, P1, R200.reuse, UR4, 0x2 ;  /* 0x00000004c8080c11 */ /* 0x040fe2000f8210ff */
[----:B------:R3:W-:Y:S03]  /*1230*/  STL [R1+0x10], R4 ;  /* 0x0000100401007387 */ /* 0x0007e60000100800 */
[----:B------:R-:W-:Y:S01]  /*1240*/  @P0 LEA.HI.X R9, R200, UR5, R4, 0x2, P1 ;  /* 0x00000005c8090c11 */ /* 0x000fe200088f1404 */
[----:B------:R-:W-:Y:S02]  /*1250*/  ULDC.64 UR4, c[0x0][0xb18] ;  /* 0x0002c60000047ab9 */ /* 0x000fe40000000a00 */
[----:B------:R-:W-:Y:S02]  /*1260*/  ISETP.NE.U32.AND P1, PT, RZ, UR4, PT ;  /* 0x00000004ff007c0c */ /* 0x000fe4000bf25070 */
[----:B------:R3:W5:Y:S01]  /*1270*/  @P0 LDG.E R7, desc[UR38][R8.64] ;  /* 0x0000002608070981 */ /* 0x000762000c1e1900 */
[----:B-1----:R-:W-:-:S02]  /*1280*/  ISETP.NE.U32.AND P0, PT, R10, RZ, PT ;  /* 0x000000ff0a00720c */ /* 0x002fc40003f05070 */
[----:B------:R-:W-:Y:S02]  /*1290*/  ISETP.NE.AND.EX P1, PT, RZ, UR5, PT, P1 ;  /* 0x00000005ff007c0c */ /* 0x000fe4000bf25310 */
[----:B------:R-:W-:-:S04]  /*12a0*/  ISETP.NE.AND.EX P0, PT, R11, RZ, PT, P0 ;  /* 0x000000ff0b00720c */ /* 0x000fc80003f05300 */
[----:B--2---:R-:W-:-:S05]  /*12b0*/  SEL R0, R0, 0x1, P0 ;  /* 0x0000000100007807 */ /* 0x004fca0000000000 */
[----:B0-----:R-:W-:Y:S02]  /*12c0*/  IMAD R152, R0, R13, RZ ;  /* 0x0000000d00987224 */ /* 0x001fe400078e02ff */
[----:B------:R-:W-:-:S04]  /*12d0*/  @P1 LEA R2, P2, R200, UR4, 0x2 ;  /* 0x00000004c8021c11 */ /* 0x000fc8000f8410ff */
[----:B------:R-:W-:-:S05]  /*12e0*/  @P1 LEA.HI.X R3, R200, UR5, R4, 0x2, P2 ;  /* 0x00000005c8031c11 */ /* 0x000fca00090f1404 */
[----:B------:R3:W5:Y:S01]  /*12f0*/  @P1 LDG.E R152, desc[UR38][R2.64] ;  /* 0x0000002602981981 */ /* 0x000762000c1e1900 */
[----:B------:R-:W-:Y:S05]  /*1300*/  @P1 BRA `(.L_x_1059) ;  /* 0x0000000000241947 */ /* 0x000fea0003800000 */
[----:B------:R-:W-:Y:S02]  /*1310*/  ULDC.64 UR4, c[0x0][0xb00] ;  /* 0x0002c00000047ab9 */ /* 0x000fe40000000a00 */
[----:B------:R-:W-:-:S04]  /*1320*/  ISETP.NE.U32.AND P0, PT, RZ, UR4, PT ;  /* 0x00000004ff007c0c */ /* 0x000fc8000bf05070 */
[----:B------:R-:W-:-:S13]  /*1330*/  ISETP.NE.AND.EX P0, PT, RZ, UR5, PT, P0 ;  /* 0x00000005ff007c0c */ /* 0x000fda000bf05300 */
[----:B------:R-:W-:Y:S05]  /*1340*/  @!P0 BRA `(.L_x_1059) ;  /* 0x0000000000148947 */ /* 0x000fea0003800000 */
[----:B---3--:R-:W0:Y:S02]  /*1350*/  LDC.64 R2, c[0x0][0xb00] ;  /* 0x0002c000ff027b82 */ /* 0x008e240000000a00 */
[----:B0-----:R-:W-:-:S05]  /*1360*/  IMAD.WIDE R2, R200, 0x4, R2 ;  /* 0x00000004c8027825 */ /* 0x001fca00078e0202 */
[----:B-----5:R-:W2:Y:S04]  /*1370*/  LDG.E R152, desc[UR38][R2.64] ;  /* 0x0000002602987981 */ /* 0x020ea8000c1e1900 */
[----:B------:R-:W2:Y:S02]  /*1380*/  LDG.E R9, desc[UR38][R2.64+0x4] ;  /* 0x0000042602097981 */ /* 0x000ea4000c1e1900 */
[----:B--2---:R-:W-:-:S07]  /*1390*/  IMAD.IADD R152, R9, 0x1, -R152 ;  /* 0x0000000109987824 */ /* 0x004fce00078e0a98 */
.L_x_1059:
[----:B-----5:R-:W-:Y:S01]  /*13a0*/  IMAD.IADD R152, R152, 0x1, -R7 ;  /* 0x0000000198987824 */ /* 0x020fe200078e0a07 */
[----:B---3--:R-:W-:Y:S01]  /*13b0*/  LOP3.LUT R2, R6, 0xff000000, RZ, 0xc0, !PT ;  /* 0xff00000006027812 */ /* 0x008fe200078ec0ff */
[----:B------:R-:W-:Y:S02]  /*13c0*/  IMAD.MOV.U32 R165, RZ, RZ, RZ ;  /* 0x000000ffffa57224 */ /* 0x000fe400078e00ff */
[C---:B------:R-:W-:Y:S01]  /*13d0*/  VIADD R0, R152.reuse, 0x5f ;  /* 0x0000005f98007836 */ /* 0x040fe20000000000 */
[----:B------:R-:W-:Y:S02]  /*13e0*/  SHF.R.U32.HI R3, RZ, 0x8, R2 ;  /* 0x00000008ff037819 */ /* 0x000fe40000011602 */
[----:B------:R-:W-:Y:S01]  /*13f0*/  ISETP.GE.AND P0, PT, R152, 0x1, PT ;  /* 0x000000019800780c */ /* 0x000fe20003f06270 */
[----:B------:R-:W-:Y:S01]  /*1400*/  IMAD.HI R4, R0, 0x2aaaaaab, RZ ;  /* 0x2aaaaaab00047827 */ /* 0x000fe200078e02ff */
[----:B------:R-:W-:-:S04]  /*1410*/  LOP3.LUT R0, R6, 0xff0000, RZ, 0xc0, !PT ;  /* 0x00ff000006007812 */ /* 0x000fc800078ec0ff */
[----:B------:R-:W-:Y:S02]  /*1420*/  LEA.HI R0, R0, R3, RZ, 0x10 ;  /* 0x0000000300007211 */ /* 0x000fe400078f80ff */
[----:B------:R-:W-:Y:S02]  /*1430*/  SHF.R.U32.HI R7, RZ, 0x1f, R4 ;  /* 0x0000001fff077819 */ /* 0x000fe40000011604 */
[----:B------:R-:W-:Y:S02]  /*1440*/  LOP3.LUT R13, R0, 0xff, RZ, 0xc0, !PT ;  /* 0x000000ff000d7812 */ /* 0x000fe400078ec0ff */
[----:B------:R-:W-:Y:S02]  /*1450*/  LEA.HI.SX32 R8, R4, R7, 0x1c ;  /* 0x0000000704087211 */ /* 0x000fe400078fe2ff */
[----:B------:R-:W-:Y:S01]  /*1460*/  SHF.R.U32.HI R203, RZ, 0x10, R0 ;  /* 0x00000010ffcb7819 */ /* 0x000fe20000011600 */
[----:B------:R0:W-:Y:S01]  /*1470*/  STL [R1+0xc], R13 ;  /* 0x00000c0d01007387 */ /* 0x0001e20000100800 */
[----:B------:R-:W-:Y:S05]  /*1480*/  @!P0 BRA `(.L_x_1060) ;  /* 0x0000000000788947 */ /* 0x000fea0003800000 */
[----:B------:R-:W1:Y:S01]  /*1490*/  LDC R0, c[0x0][0xae8] ;  /* 0x0002ba00ff007b82 */ /* 0x000e620000000800 */
[----:B------:R-:W-:-:S04]  /*14a0*/  ISETP.NE.AND P0, PT, R203, RZ, PT ;  /* 0x000000ffcb00720c */ /* 0x000fc80003f05270 */
[----:B-1----:R-:W-:-:S04]  /*14b0*/  SEL R11, R203, R0, P0 ;  /* 0x00000000cb0b7207 */ /* 0x002fc80000000000 */
[-C--:B------:R-:W-:Y:S02]  /*14c0*/  IABS R7, R11.reuse ;  /* 0x0000000b00077213 */ /* 0x080fe40000000000 */
[----:B------:R-:W-:Y:S02]  /*14d0*/  IADD3 R0, R8, -0x1, R11 ;  /* 0xffffffff08007810 */ /* 0x000fe40007ffe00b */
[----:B------:R-:W1:Y:S01]  /*14e0*/  I2F.RP R4, R7 ;  /* 0x0000000700047306 */ /* 0x000e620000209400 */
[----:B------:R-:W-:-:S05]  /*14f0*/  IABS R12, R11 ;  /* 0x0000000b000c7213 */ /* 0x000fca0000000000 */
[----:B------:R-:W-:Y:S02]  /*1500*/  IMAD.MOV R12, RZ, RZ, -R12 ;  /* 0x000000ffff0c7224 */ /* 0x000fe400078e0a0c */
[----:B-1----:R-:W1:Y:S02]  /*1510*/  MUFU.RCP R4, R4 ;  /* 0x0000000400047308 */ /* 0x002e640000001000 */
[----:B-1----:R-:W-:Y:S01]  /*1520*/  VIADD R2, R4, 0xffffffe ;  /* 0x0ffffffe04027836 */ /* 0x002fe20000000000 */
[----:B------:R-:W-:Y:S02]  /*1530*/  IABS R4, R0 ;  /* 0x0000000000047213 */ /* 0x000fe40000000000 */
[----:B------:R-:W-:-:S03]  /*1540*/  LOP3.LUT R0, R0, R11, RZ, 0x3c, !PT ;  /* 0x0000000b00007212 */ /* 0x000fc600078e3cff */
[----:B------:R1:W2:Y:S01]  /*1550*/  F2I.FTZ.U32.TRUNC.NTZ R3, R2 ;  /* 0x0000000200037305 */ /* 0x0002a2000021f000 */
[----:B------:R-:W-:Y:S01]  /*1560*/  ISETP.GE.AND P2, PT, R0, RZ, PT ;  /* 0x000000ff0000720c */ /* 0x000fe20003f46270 */
[----:B-1----:R-:W-:Y:S02]  /*1570*/  IMAD.MOV.U32 R2, RZ, RZ, RZ ;  /* 0x000000ffff027224 */ /* 0x002fe400078e00ff */
[----:B--2---:R-:W-:-:S04]  /*1580*/  IMAD.MOV R10, RZ, RZ, -R3 ;  /* 0x000000ffff0a7224 */ /* 0x004fc800078e0a03 */
[----:B------:R-:W-:-:S04]  /*1590*/  IMAD R9, R10, R7, RZ ;  /* 0x000000070a097224 */ /* 0x000fc800078e02ff */
[----:B------:R-:W-:-:S04]  /*15a0*/  IMAD.HI.U32 R3, R3, R9, R2 ;  /* 0x0000000903037227 */ /* 0x000fc800078e0002 */
        /* <DEDUP_REMOVED lines=11> */
[----:B------:R-:W-:-:S07]  /*1660*/  IMAD.MOV.U32 R165, RZ, RZ, R3 ;  /* 0x000000ffffa57224 */ /* 0x000fce00078e0003 */
.L_x_1060:
[-C--:B------:R-:W-:Y:S01]  /*1670*/  IMAD R22, R13, R165.reuse, RZ ;  /* 0x000000a50d167224 */ /* 0x080fe200078e02ff */
[----:B------:R-:W-:Y:S01]  /*1680*/  LOP3.LUT R202, R6, 0xffff, RZ, 0xc0, !PT ;  /* 0x0000ffff06ca7812 */ /* 0x000fe200078ec0ff */
[----:B------:R-:W-:Y:S01]  /*1690*/  IMAD.MOV.U32 R204, RZ, RZ, R5 ;  /* 0x000000ffffcc7224 */ /* 0x000fe200078e0005 */
[----:B------:R-:W-:Y:S02]  /*16a0*/  PLOP3.LUT P0, PT, PT, PT, PT, 0x80, 0x0 ;  /* 0x000000000000781c */ /* 0x000fe40003f0f070 */
[----:B------:R-:W-:Y:S02]  /*16b0*/  CS2R R2, SRZ ;  /* 0x0000000000027805 */ /* 0x000fe4000001ff00 */
[----:B------:R-:W-:Y:S02]  /*16c0*/  VIADDMNMX R165, R22, R165, R8, PT ;  /* 0x000000a516a57246 */ /* 0x000fe40003800108 */
[----:B------:R-:W-:Y:S02]  /*16d0*/  CS2R R150, SRZ ;  /* 0x0000000000967805 */ /* 0x000fe4000001ff00 */
[----:B------:R-:W-:-:S02]  /*16e0*/  CS2R R148, SRZ ;  /* 0x0000000000947805 */ /* 0x000fc4000001ff00 */
[----:B------:R-:W-:Y:S02]  /*16f0*/  CS2R R146, SRZ ;  /* 0x0000000000927805 */ /* 0x000fe4000001ff00 */
[----:B------:R-:W-:Y:S02]  /*1700*/  ISETP.GT.AND P1, PT, R165, R22, PT ;  /* 0x00000016a500720c */ /* 0x000fe40003f24270 */
        /* <DEDUP_REMOVED lines=62> */
[----:B------:R-:W1:Y:S01]  /*1af0*/  S2R R0, SR_TID.X ;  /* 0x0000000000007919 */ /* 0x000e620000002100 */
[----:B------:R-:W2:Y:S01]  /*1b00*/  S2UR UR6, SR_CgaCtaId ;  /* 0x00000000000679c3 */ /* 0x000ea20000008800 */
[----:B------:R-:W-:Y:S02]  /*1b10*/  UMOV UR5, 0x400 ;  /* 0x0000040000057882 */ /* 0x000fe40000000000 */
[----:B--2---:R-:W-:-:S04]  /*1b20*/  ULEA UR5, UR6, UR5, 0x18 ;  /* 0x0000000506057291 */ /* 0x004fc8000f8ec03f */
[----:B------:R-:W-:Y:S01]  /*1b30*/  UIADD3 UR5, UR5, 0x18400, URZ ;  /* 0x0001840005057890 */ /* 0x000fe2000fffe03f */
[----:B-1----:R-:W-:-:S03]  /*1b40*/  VIADD R4, R0, 0xffffff80 ;  /* 0xffffff8000047836 */ /* 0x002fc60000000000 */
[----:B------:R-:W-:Y:S02]  /*1b50*/  ULOP3.LUT UP0, URZ, UR5, 0x1bf, URZ, 0xc0, !UPT ;  /* 0x000001bf053f7892 */ /* 0x000fe4000f80c03f */
[----:B------:R-:W-:-:S04]  /*1b60*/  SHF.R.S32.HI R0, RZ, 0x1f, R4 ;  /* 0x0000001fff007819 */ /* 0x000fc80000011404 */
[----:B------:R-:W-:Y:S02]  /*1b70*/  PLOP3.LUT P0, PT, PT, PT, UP0, 0x80, 0x0 ;  /* 0x000000000000781c */ /* 0x000fe40003f0f008 */
[----:B------:R-:W-:-:S04]  /*1b80*/  LEA.HI R0, R0, R4, RZ, 0x7 ;  /* 0x0000000400007211 */ /* 0x000fc800078f38ff */
[----:B------:R-:W-:-:S06]  /*1b90*/  SHF.R.S32.HI R0, RZ, 0x7, R0 ;  /* 0x00000007ff007819 */ /* 0x000fcc0000011400 */
[----:B------:R-:W1:Y:S02]  /*1ba0*/  SHFL.IDX PT, R0, R0, RZ, 0x1f ;  /* 0x00001fff00007589 */ /* 0x000e6400000e0000 */
[----:B-1----:R-:W-:-:S13]  /*1bb0*/  R2UR UR40, R0 ;  /* 0x00000000002872ca */ /* 0x002fda00000e0000 */
        /* <DEDUP_REMOVED lines=11> */
[----:B------:R1:W2:Y:S01]  /*1c70*/  LDC.64 R2, c[0x4][R0] ;  /* 0x0100000000027b82 */ /* 0x0002a20000000a00 */
        /* <DEDUP_REMOVED lines=8> */
[----:B01----:R-:W-:-:S07]  /*1d00*/  IMAD.MOV.U32 R13, RZ, RZ, RZ ;  /* 0x000000ffff0d7224 */ /* 0x003fce00078e00ff */
[----:B------:R-:W-:-:S07]  /*1d10*/  LEPC R20, `(.L_x_1062) ;  /* 0x000000001014794e */ /* 0x000fce0000000000 */
[----:B--2---:R-:W-:Y:S05]  /*1d20*/  CALL.ABS.NOINC R2 ;  /* 0x0000000002007343 */ /* 0x004fea0003c00000 */
.L_x_1062:
[----:B------:R-:W2:Y:S01]  /*1d30*/  LDL R17, [R1+0x14] ;  /* 0x0000140001117983 */ /* 0x000ea20000100800 */
[----:B------:R-:W-:Y:S01]  /*1d40*/  MOV R2, 0x400 ;  /* 0x0000040000027802 */ /* 0x000fe20000000f00 */
[----:B------:R-:W1:Y:S01]  /*1d50*/  S2R R3, SR_CgaCtaId ;  /* 0x0000000000037919 */ /* 0x000e620000008800 */
[----:B------:R-:W3:Y:S02]  /*1d60*/  S2R R16, SR_TID.X ;  /* 0x0000000000107919 */ /* 0x000ee40000002100 */
[----:B-1----:R-:W-:Y:S02]  /*1d70*/  LEA R7, R3, R2, 0x18 ;  /* 0x0000000203077211 */ /* 0x002fe400078ec0ff */
[----:B---3--:R-:W-:-:S05]  /*1d80*/  SHF.R.U32.HI R16, RZ, 0x7, R16 ;  /* 0x00000007ff107819 */ /* 0x008fca0000011610 */
[----:B------:R-:W-:Y:S01]  /*1d90*/  VIADD R72, R16, 0x8 ;  /* 0x0000000810487836 */ /* 0x000fe20000000000 */
[----:B--2---:R-:W-:-:S04]  /*1da0*/  LEA.HI R0, R17, R17, RZ, 0x1 ;  /* 0x0000001111007211 */ /* 0x004fc800078f08ff */
[----:B------:R-:W-:-:S05]  /*1db0*/  LOP3.LUT R0, R0, 0xfffffffe, RZ, 0xc0, !PT ;  /* 0xfffffffe00007812 */ /* 0x000fca00078ec0ff */
[----:B------:R-:W-:-:S05]  /*1dc0*/  IMAD.IADD R0, R17, 0x1, -R0 ;  /* 0x0000000111007824 */ /* 0x000fca00078e0a00 */
[----:B------:R-:W-:-:S04]  /*1dd0*/  SHF.L.U32 R4, R0, 0x1f, RZ ;  /* 0x0000001f00047819 */ /* 0x000fc800000006ff */
[----:B------:R-:W1:Y:S02]  /*1de0*/  SYNCS.PHASECHK.TRANS64.TRYWAIT P0, [R7+URZ+0x32400], R4 ;  /* 0x03240004070075a7 */ /* 0x000e64000800017f */
[----:B-1----:R-:W-:Y:S05]  /*1df0*/  @!P0 BRA `(.L_x_1063) ;  /* 0x0000011400808947 */ /* 0x002fea0003800000 */
.L_x_1234:
[----:B------:R-:W-:Y:S01]  /*1e00*/  ISETP.NE.AND P0, PT, R23, 0x3, PT ;  /* 0x000000031700780c */ /* 0x000fe20003f05270 */
[----:B------:R-:W-:Y:S05]  /*1e10*/  WARPSYNC.ALL ;  /* 0x0000000000007948 */ /* 0x000fea0003800000 */
[----:B------:R2:W-:Y:S07]  /*1e20*/  BAR.SYNC.DEFER_BLOCKING R72, 0x100 ;  /* 0x000400480000751d */ /* 0x0005ee0000010000 */
[----:B------:R-:W-:Y:S05]  /*1e30*/  @!P0 BRA `(.L_x_1064) ;  /* 0x0000000000048947 */ /* 0x000fea0003800000 */
[----:B------:R-:W-:Y:S01]  /*1e40*/  BPT.TRAP 0x1 ;  /* 0x000000040000795c */ /* 0x000fe20000300000 */
.L_x_1064:
[----:B------:R-:W-:Y:S02]  /*1e50*/  IMAD.U32 R5, RZ, RZ, UR37 ;  /* 0x00000025ff057e24 */ /* 0x000fe4000f8e00ff */
[----:B------:R-:W-:-:S03]  /*1e60*/  IMAD.U32 R0, RZ, RZ, UR36 ;  /* 0x00000024ff007e24 */ /* 0x000fc6000f8e00ff */
[----:B------:R-:W-:Y:S01]  /*1e70*/  SHF.L.U32 R5, R5, 0x1f, RZ ;  /* 0x0000001f05057819 */ /* 0x000fe200000006ff */
[----:B------:R-:W-:-:S04]  /*1e80*/  IMAD R0, R0, 0x8, R7 ;  /* 0x0000000800007824 */ /* 0x000fc800078e0207 */
[----:B------:R3:W4:Y:S01]  /*1e90*/  SYNCS.PHASECHK.TRANS64.TRYWAIT P1, [R0+URZ+0x32430], R5 ;  /* 0x03243005000075a7 */ /* 0x000722000802017f */
[----:B------:R-:W-:Y:S05]  /*1ea0*/  @!P0 BRA `(.L_x_1065) ;  /* 0x0000000000048947 */ /* 0x000fea0003800000 */
[----:B------:R-:W-:Y:S01]  /*1eb0*/  BPT.TRAP 0x1 ;  /* 0x000000040000795c */ /* 0x000fe20000300000 */
.L_x_1065:
[----:B----4-:R-:W-:Y:S05]  /*1ec0*/  @P1 BRA `(.L_x_1066) ;  /* 0x0000000000081947 */ /* 0x010fea0003800000 */
[----:B------:R-:W4:Y:S02]  /*1ed0*/  SYNCS.PHASECHK.TRANS64.TRYWAIT P1, [R0+URZ+0x32430], R5 ;  /* 0x03243005000075a7 */ /* 0x000f24000802017f */
[----:B----4-:R-:W-:Y:S05]  /*1ee0*/  @!P1 BRA `(.L_x_1067) ;  /* 0x0000011400589947 */ /* 0x010fea0003800000 */
.L_x_1066:
[----:B------:R-:W-:Y:S01]  /*1ef0*/  R2UR UR4, R7 ;  /* 0x00000000070472ca */ /* 0x000fe200000e0000 */
[----:B------:R-:W-:Y:S01]  /*1f00*/  ULOP3.LUT UR41, UR41, 0x10000, URZ, 0xfc, !UPT ;  /* 0x0001000029297892 */ /* 0x000fe2000f8efc3f */
[----:B------:R-:W-:Y:S01]  /*1f10*/  WARPGROUP.ARRIVE ;  /* 0x00000000000079c5 */ /* 0x000fe20000000000 */
[----:B------:R-:W-:Y:S01]  /*1f20*/  UMOV UR9, 0x40000040 ;  /* 0x4000004000097882 */ /* 0x000fe20000000000 */
[----:B------:R-:W-:Y:S01]  /*1f30*/  UMOV UR11, 0x40000040 ;  /* 0x40000040000b7882 */ /* 0x000fe20000000000 */
[----:B------:R-:W-:Y:S01]  /*1f40*/  UIADD3 UR5, UR41, 0x2, URZ ;  /* 0x0000000229057890 */ /* 0x000fe2000fffe03f */
[----:B------:R-:W-:Y:S02]  /*1f50*/  IMAD.U32 R19, RZ, RZ, UR9 ;  /* 0x00000009ff137e24 */ /* 0x000fe4000f8e00ff */
[----:B------:R-:W-:Y:S02]  /*1f60*/  UMOV UR8, UR41 ;  /* 0x0000002900087c82 */ /* 0x000fe40008000000 */
[----:B------:R-:W-:-:S03]  /*1f70*/  IMAD.U32 R18, RZ, RZ, UR8 ;  /* 0x00000008ff127e24 */ /* 0x000fc6000f8e00ff */
[----:B------:R-:W-:-:S04]  /*1f80*/  UIADD3 UR4, UR4, 0x1c400, URZ ;  /* 0x0001c40004047890 */ /* 0x000fc8000fffe03f */
[----:B------:R-:W-:-:S04]  /*1f90*/  USHF.R.U32.HI UR4, URZ, 0x4, UR4 ;  /* 0x000000043f047899 */ /* 0x000fc80008011604 */
[----:B------:R-:W-:-:S04]  /*1fa0*/  ULOP3.LUT UR4, UR4, 0x3fff, URZ, 0xc0, !UPT ;  /* 0x00003fff04047892 */ /* 0x000fc8000f8ec03f */
[----:B------:R-:W-:-:S04]  /*1fb0*/  ULOP3.LUT UR61, UR4, 0x10000, URZ, 0xfc, !UPT ;  /* 0x00010000043d7892 */ /* 0x000fc8000f8efc3f */
[----:B------:R-:W-:-:S04]  /*1fc0*/  UIMAD UR4, UR36, 0x300, UR61 ;  /* 0x00000300240478a4 */ /* 0x000fc8000f8e023d */
[----:B------:R-:W-:-:S03]  /*1fd0*/  UIADD3 UR6, UR4, 0x2, URZ ;  /* 0x0000000204067890 */ /* 0x000fc6000fffe03f */
[----:B------:R-:W-:Y:S02]  /*1fe0*/  UMOV UR10, UR4 ;  /* 0x00000004000a7c82 */ /* 0x000fe40008000000 */
[----:B------:R-:W-:Y:S01]  /*1ff0*/  HGMMA.64x96x16.F32 R24, gdesc[UR8], RZ, !UPT, gsb0 ;  /* 0x01600000081879f0 */ /* 0x000fe2000c0008ff */
[----:B------:R-:W-:Y:S01]  /*2000*/  UMOV UR8, UR5 ;  /* 0x0000000500087c82 */ /* 0x000fe20008000000 */
[----:B------:R-:W-:Y:S01]  /*2010*/  UMOV UR9, 0x40000040 ;  /* 0x4000004000097882 */ /* 0x000fe20000000000 */
[----:B------:R-:W-:Y:S01]  /*2020*/  UMOV UR10, UR6 ;  /* 0x00000006000a7c82 */ /* 0x000fe20008000000 */
[----:B------:R-:W-:Y:S01]  /*2030*/  UMOV UR11, 0x40000040 ;  /* 0x40000040000b7882 */ /* 0x000fe20000000000 */
[----:B------:R-:W-:Y:S01]  /*2040*/  UIADD3 UR5, UR41, 0x4, URZ ;  /* 0x0000000429057890 */ /* 0x000fe2000fffe03f */
[----:B------:R-:W-:Y:S01]  /*2050*/  IMAD.U32 R16, RZ, RZ, UR8 ;  /* 0x00000008ff107e24 */ /* 0x000fe2000f8e00ff */
[----:B------:R-:W-:Y:S01]  /*2060*/  UIADD3 UR6, UR4, 0x4, URZ ;  /* 0x0000000404067890 */ /* 0x000fe2000fffe03f */
[----:B------:R-:W-:Y:S01]  /*2070*/  IMAD.U32 R17, RZ, RZ, UR9 ;  /* 0x00000009ff117e24 */ /* 0x000fe2000f8e00ff */
[----:B------:R-:W-:Y:S01]  /*2080*/  UIADD3 UR4, UR4, 0x6, URZ ;  /* 0x0000000604047890 */ /* 0x000fe2000fffe03f */
[----:B------:R-:W-:-:S02]  /*2090*/  WARPGROUP.DEPBAR.LE gsb0, 0x0 ;  /* 0x00008000000079c5 */ /* 0x000fc40000010000 */
[----:B------:R-:W-:-:S06]  /*20a0*/  WARPGROUP.ARRIVE ;  /* 0x00000000000079c5 */ /* 0x000fcc0000000000 */
[----:B------:R-:W-:Y:S01]  /*20b0*/  HGMMA.64x96x16.F32 R24, gdesc[UR8], R24, gsb0 ;  /* 0x01600000081879f0 */ /* 0x000fe20008000818 */
[----:B------:R-:W-:Y:S01]  /*20c0*/  UMOV UR8, UR5 ;  /* 0x0000000500087c82 */ /* 0x000fe20008000000 */
[----:B------:R-:W-:Y:S01]  /*20d0*/  UMOV UR9, 0x40000040 ;  /* 0x4000004000097882 */ /* 0x000fe20000000000 */
[----:B------:R-:W-:Y:S01]  /*20e0*/  UMOV UR10, UR6 ;  /* 0x00000006000a7c82 */ /* 0x000fe20008000000 */
[----:B------:R-:W-:Y:S01]  /*20f0*/  UMOV UR11, 0x40000040 ;  /* 0x40000040000b7882 */ /* 0x000fe20000000000 */
[----:B------:R-:W-:Y:S01]  /*2100*/  UIADD3 UR5, UR41, 0x6, URZ ;  /* 0x0000000629057890 */ /* 0x000fe2000fffe03f */
[----:B------:R-:W-:Y:S02]  /*2110*/  IMAD.U32 R14, RZ, RZ, UR8 ;  /* 0x00000008ff0e7e24 */ /* 0x000fe4000f8e00ff */
[----:B------:R-:W-:Y:S01]  /*2120*/  IMAD.U32 R15, RZ, RZ, UR9 ;  /* 0x00000009ff0f7e24 */ /* 0x000fe2000f8e00ff */
[----:B------:R-:W-:Y:S02]  /*2130*/  WARPGROUP.DEPBAR.LE gsb0, 0x0 ;  /* 0x00008000000079c5 */ /* 0x000fe40000010000 */
[----:B------:R-:W-:-:S06]  /*2140*/  WARPGROUP.ARRIVE ;  /* 0x00000000000079c5 */ /* 0x000fcc0000000000 */
[----:B------:R-:W-:Y:S01]  /*2150*/  HGMMA.64x96x16.F32 R24, gdesc[UR8], R24, gsb0 ;  /* 0x01600000081879f0 */ /* 0x000fe20008000818 */
[----:B------:R-:W-:Y:S01]  /*2160*/  UMOV UR8, UR5 ;  /* 0x0000000500087c82 */ /* 0x000fe20008000000 */
[----:B------:R-:W-:Y:S01]  /*2170*/  UMOV UR9, 0x40000040 ;  /* 0x4000004000097882 */ /* 0x000fe20000000000 */
[----:B------:R-:W-:Y:S01]  /*2180*/  UMOV UR10, UR4 ;  /* 0x00000004000a7c82 */ /* 0x000fe20008000000 */
[----:B------:R-:W-:Y:S01]  /*2190*/  UMOV UR11, 0x40000040 ;  /* 0x40000040000b7882 */ /* 0x000fe20000000000 */
[----:B------:R-:W-:Y:S02]  /*21a0*/  IMAD.U32 R2, RZ, RZ, UR8 ;  /* 0x00000008ff027e24 */ /* 0x000fe4000f8e00ff */
[----:B------:R-:W-:Y:S01]  /*21b0*/  IMAD.U32 R3, RZ, RZ, UR9 ;  /* 0x00000009ff037e24 */ /* 0x000fe2000f8e00ff */
[----:B------:R-:W-:Y:S02]  /*21c0*/  WARPGROUP.DEPBAR.LE gsb0, 0x0 ;  /* 0x00008000000079c5 */ /* 0x000fe40000010000 */
[----:B------:R-:W-:-:S06]  /*21d0*/  WARPGROUP.ARRIVE ;  /* 0x00000000000079c5 */ /* 0x000fcc0000000000 */
[----:B------:R-:W-:Y:S03]  /*21e0*/  HGMMA.64x96x16.F32 R24, gdesc[UR8], R24, gsb0 ;  /* 0x01600000081879f0 */ /* 0x000fe60008000818 */
[----:B------:R-:W-:Y:S02]  /*21f0*/  WARPGROUP.DEPBAR.LE gsb0, 0x0 ;  /* 0x00008000000079c5 */ /* 0x000fe40000010000 */
[----:B------:R-:W5:Y:S02]  /*2200*/  SYNCS.PHASECHK.TRANS64.TRYWAIT P1, [R7+URZ+0x32410], R4 ;  /* 0x03241004070075a7 */ /* 0x000f64000802017f */
[----:B-----5:R-:W-:Y:S05]  /*2210*/  @!P1 BRA `(.L_x_1068) ;  /* 0x0000011000a09947 */ /* 0x020fea0003800000 */
.L_x_1235:
[----:B------:R-:W-:Y:S05]  /*2220*/  @!P0 BRA `(.L_x_1069) ;  /* 0x0000000000048947 */ /* 0x000fea0003800000 */
[----:B------:R-:W-:Y:S01]  /*2230*/  BPT.TRAP 0x1 ;  /* 0x000000040000795c */ /* 0x000fe20000300000 */
.L_x_1069:
[----:B------:R0:W0:Y:S01]  /*2240*/  SYNCS.PHASECHK.TRANS64.TRYWAIT P1, [R0+URZ+0x32450], R5 ;  /* 0x03245005000075a7 */ /* 0x000022000802017f */
[----:B------:R-:W-:Y:S05]  /*2250*/  @!P0 BRA `(.L_x_1070) ;  /* 0x0000000000048947 */ /* 0x000fea0003800000 */
[----:B------:R-:W-:Y:S01]  /*2260*/  BPT.TRAP 0x1 ;  /* 0x000000040000795c */ /* 0x000fe20000300000 */
.L_x_1070:
[----:B0-----:R-:W-:Y:S05]  /*2270*/  @P1 BRA `(.L_x_1071) ;  /* 0x0000000000081947 */ /* 0x001fea0003800000 */
[----:B------:R-:W0:Y:S02]  /*2280*/  SYNCS.PHASECHK.TRANS64.TRYWAIT P1, [R0+URZ+0x32450], R5 ;  /* 0x03245005000075a7 */ /* 0x000e24000802017f */
[----:B0-----:R-:W-:Y:S05]  /*2290*/  @!P1 BRA `(.L_x_1072) ;  /* 0x0000011000949947 */ /* 0x001fea0003800000 */
.L_x_1071:
[----:B------:R-:W-:Y:S01]  /*22a0*/  R2UR UR5, R7 ;  /* 0x00000000070572ca */ /* 0x000fe200000e0000 */
[----:B------:R-:W-:Y:S01]  /*22b0*/  WARPGROUP.ARRIVE ;  /* 0x00000000000079c5 */ /* 0x000fe20000000000 */
[----:B------:R-:W-:Y:S01]  /*22c0*/  UMOV UR11, 0x40000040 ;  /* 0x40000040000b7882 */ /* 0x000fe20000000000 */
[----:B------:R-:W-:Y:S01]  /*22d0*/  UMOV UR9, 0x40000040 ;  /* 0x4000004000097882 */ /* 0x000fe20000000000 */
[----:B------:R-:W-:Y:S01]  /*22e0*/  UMOV UR13, 0x40000040 ;  /* 0x40000040000d7882 */ /* 0x000fe20000000000 */
[----:B------:R-:W-:Y:S01]  /*22f0*/  UMOV UR15, 0x40000040 ;  /* 0x40000040000f7882 */ /* 0x000fe20000000000 */
[----:B-1----:R-:W-:Y:S01]  /*2300*/  IMAD.U32 R7, RZ, RZ, UR13 ;  /* 0x0000000dff077e24 */ /* 0x002fe2000f8e00ff */
[----:B------:R-:W-:Y:S01]  /*2310*/  UMOV UR17, 0x40000040 ;  /* 0x4000004000117882 */ /* 0x000fe20000000000 */
[----:B---34-:R-:W-:Y:S01]  /*2320*/  IMAD.U32 R5, RZ, RZ, UR9 ;  /* 0x00000009ff057e24 */ /* 0x018fe2000f8e00ff */
[----:B------:R-:W-:Y:S01]  /*2330*/  UMOV UR19, 0x40000040 ;  /* 0x4000004000137882 */ /* 0x000fe20000000000 */
[----:B------:R-:W-:Y:S01]  /*2340*/  UMOV UR21, 0x40000040 ;  /* 0x4000004000157882 */ /* 0x000fe20000000000 */
[----:B------:R-:W-:Y:S01]  /*2350*/  UMOV UR23, 0x40000040 ;  /* 0x4000004000177882 */ /* 0x000fe20000000000 */
[----:B------:R-:W-:Y:S01]  /*2360*/  UMOV UR25, 0x40000040 ;  /* 0x4000004000197882 */ /* 0x000fe20000000000 */
[----:B------:R-:W-:Y:S01]  /*2370*/  UIADD3 UR4, UR5, 0x400, URZ ;  /* 0x0000040005047890 */ /* 0x000fe2000fffe03f */
[----:B------:R-:W-:Y:S01]  /*2380*/  IMAD R152, R165, -0x60, R152 ;  /* 0xffffffa0a5987824 */ /* 0x000fe200078e0298 */
[----:B------:R-:W-:Y:S01]  /*2390*/  ULEA UR40, UR40, UR5, 0xd ;  /* 0x0000000528287291 */ /* 0x000fe2000f8e683f */
[----:B------:R-:W0:Y:S01]  /*23a0*/  S2R R77, SR_TID.X ;  /* 0x00000000004d7919 */ /* 0x000e220000002100 */
[----:B------:R-:W-:-:S02]  /*23b0*/  USHF.R.U32.HI UR4, URZ, 0x4, UR4 ;  /* 0x000000043f047899 */ /* 0x000fc40008011604 */
[----:B------:R-:W-:Y:S01]  /*23c0*/  UIADD3 UR40, UR40, 0x22400, URZ ;  /* 0x0002240028287890 */ /* 0x000fe2000fffe03f */
[----:B------:R-:W-:Y:S01]  /*23d0*/  IADD3 R152, -R201, 0x60, R152 ;  /* 0x00000060c9987810 */ /* 0x000fe20007ffe198 */
[----:B------:R-:W-:Y:S02]  /*23e0*/  ULOP3.LUT UR7, UR4, 0x3fff, URZ, 0xc0, !UPT ;  /* 0x00003fff04077892 */ /* 0x000fe4000f8ec03f */
[----:B------:R-:W-:Y:S01]  /*23f0*/  USHF.R.U32.HI UR40, URZ, 0x4, UR40 ;  /* 0x000000043f287899 */ /* 0x000fe20008011628 */
[C---:B------:R-:W-:Y:S01]  /*2400*/  ISETP.GT.AND P4, PT, R152.reuse, RZ, PT ;  /* 0x000000ff9800720c */ /* 0x040fe20003f84270 */
[----:B------:R-:W-:Y:S01]  /*2410*/  ULOP3.LUT UR60, UR7, 0x10000, URZ, 0xfc, !UPT ;  /* 0x00010000073c7892 */ /* 0x000fe2000f8efc3f */
[C---:B------:R-:W-:Y:S01]  /*2420*/  ISETP.GT.AND P5, PT, R152.reuse, 0x1, PT ;  /* 0x000000019800780c */ /* 0x040fe20003fa4270 */
[----:B------:R-:W-:Y:S01]  /*2430*/  ULOP3.LUT UR4, UR40, 0x3fff, URZ, 0xc0, !UPT ;  /* 0x00003fff28047892 */ /* 0x000fe2000f8ec03f */
[C---:B------:R-:W-:Y:S01]  /*2440*/  ISETP.GT.AND P6, PT, R152.reuse, 0x8, PT ;  /* 0x000000089800780c */ /* 0x040fe20003fc4270 */
[----:B------:R-:W-:Y:S01]  /*2450*/  UIMAD UR5, UR36, 0xc00, UR60 ;  /* 0x00000c00240578a4 */ /* 0x000fe2000f8e023c */
[C---:B------:R-:W-:Y:S01]  /*2460*/  ISETP.GT.AND P1, PT, R152.reuse, 0x9, PT ;  /* 0x000000099800780c */ /* 0x040fe20003f24270 */
[----:B------:R-:W-:Y:S01]  /*2470*/  ULOP3.LUT UR4, UR4, 0x10000, URZ, 0xfc, !UPT ;  /* 0x0001000004047892 */ /* 0x000fe2000f8efc3f */
[C---:B------:R-:W-:Y:S01]  /*2480*/  ISETP.GT.AND P2, PT, R152.reuse, 0x10, PT ;  /* 0x000000109800780c */ /* 0x040fe20003f44270 */
[----:B------:R-:W-:Y:S01]  /*2490*/  UIADD3 UR18, UR5, 0x306, URZ ;  /* 0x0000030605127890 */ /* 0x000fe2000fffe03f */
[----:B------:R-:W-:Y:S01]  /*24a0*/  ISETP.GT.AND P3, PT, R152, 0x11, PT ;  /* 0x000000119800780c */ /* 0x000fe20003f64270 */
[----:B------:R-:W-:Y:S01]  /*24b0*/  UIADD3 UR6, UR4, 0x2, URZ ;  /* 0x0000000204067890 */ /* 0x000fe2000fffe03f */
[----:B------:R-:W-:-:S02]  /*24c0*/  UMOV UR10, UR5 ;  /* 0x00000005000a7c82 */ /* 0x000fc40008000000 */
[----:B------:R-:W-:Y:S01]  /*24d0*/  UMOV UR8, UR4 ;  /* 0x0000000400087c82 */ /* 0x000fe20008000000 */
[----:B------:R-:W-:Y:S01]  /*24e0*/  UIADD3 UR16, UR4, 0x406, URZ ;  /* 0x0000040604107890 */ /* 0x000fe2000fffe03f */
[----:B------:R-:W-:Y:S01]  /*24f0*/  HGMMA.64x96x16.F32 R24, gdesc[UR8], R24, gsb0 ;  /* 0x01600000081879f0 */ /* 0x000fe20008000818 */
[----:B------:R-:W-:Y:S01]  /*2500*/  IMAD.U32 R4, RZ, RZ, UR8 ;  /* 0x00000008ff047e24 */ /* 0x000fe2000f8e00ff */
[----:B------:R-:W-:Y:S01]  /*2510*/  UIADD3 UR8, UR5, 0x2, URZ ;  /* 0x0000000205087890 */ /* 0x000fe2000fffe03f */
[----:B------:R-:W-:Y:S01]  /*2520*/  UMOV UR12, UR6 ;  /* 0x00000006000c7c82 */ /* 0x000fe20008000000 */
[----:B------:R-:W-:Y:S01]  /*2530*/  UIADD3 UR6, UR4, 0x4, URZ ;  /* 0x0000000404067890 */ /* 0x000fe2000fffe03f */
[----:B------:R-:W-:Y:S01]  /*2540*/  IMAD.U32 R6, RZ, RZ, UR12 ;  /* 0x0000000cff067e24 */ /* 0x000fe2000f8e00ff */
[----:B------:R-:W-:-:S03]  /*2550*/  UIADD3 UR10, UR5, 0x302, URZ ;  /* 0x00000302050a7890 */ /* 0x000fc6000fffe03f */
[----:B------:R-:W-:Y:S01]  /*2560*/  UMOV UR14, UR8 ;  /* 0x00000008000e7c82 */ /* 0x000fe20008000000 */
[----:B------:R-:W-:Y:S01]  /*2570*/  UIADD3 UR8, UR5, 0x4, URZ ;  /* 0x0000000405087890 */ /* 0x000fe2000fffe03f */
[----:B------:R-:W-:Y:S01]  /*2580*/  UMOV UR9, 0x40000040 ;  /* 0x4000004000097882 */ /* 0x000fe20000000000 */
[----:B------:R-:W-:Y:S01]  /*2590*/  UMOV UR11, 0x40000040 ;  /* 0x40000040000b7882 */ /* 0x000fe20000000000 */
[----:B------:R-:W-:Y:S02]  /*25a0*/  UIADD3 UR20, UR4, 0x800, URZ ;  /* 0x0000080004147890 */ /* 0x000fe4000fffe03f */
[----:B------:R-:W-:Y:S02]  /*25b0*/  UIADD3 UR22, UR5, 0x600, URZ ;  /* 0x0000060005167890 */ /* 0x000fe4000fffe03f */
[----:B------:R-:W-:Y:S02]  /*25c0*/  UIADD3 UR24, UR4, 0x802, URZ ;  /* 0x0000080204187890 */ /* 0x000fe4000fffe03f */
[----:B------:R-:W-:Y:S01]  /*25d0*/  UIADD3 UR26, UR5, 0x602, URZ ;  /* 0x00000602051a7890 */ /* 0x000fe2000fffe03f */
        /* <DEDUP_REMOVED lines=25> */
[----:B------:R-:W-:Y:S01]  /*2770*/  ULOP3.LUT UR7, UR7, 0x3000000, URZ, 0xfc, !UPT ;  /* 0x0300000007077892 */ /* 0x000fe2000f8efc3f */
        /* <DEDUP_REMOVED lines=35> */
[----:B------:R-:W-:Y:S02]  /*29b0*/  UIADD3 UR12, UR4, 0x404, URZ ;  /* 0x00000404040c7890 */ /* 0x000fe4000fffe03f */
[----:B------:R-:W-:Y:S01]  /*29c0*/  UIADD3 UR14, UR5, 0x304, URZ ;  /* 0x00000304050e7890 */ /* 0x000fe2000fffe03f */
[----:B------:R-:W-:Y:S01]  /*29d0*/  UMOV UR13, 0x40000040 ;  /* 0x40000040000d7882 */ /* 0x000fe20000000000 */
[----:B------:R-:W-:Y:S01]  /*29e0*/  UMOV UR15, 0x40000040 ;  /* 0x40000040000f7882 */ /* 0x000fe20000000000 */
[----:B------:R-:W-:Y:S01]  /*29f0*/  ULDC UR4, c[0x0][0xad0] ;  /* 0x0002b40000047ab9 */ /* 0x000fe20000000800 */
[----:B------:R-:W-:Y:S02]  /*2a00*/  WARPGROUP.DEPBAR.LE gsb0, 0x0 ;  /* 0x00008000000079c5 */ /* 0x000fe40000010000 */
[----:B------:R-:W-:-:S06]  /*2a10*/  WARPGROUP.ARRIVE ;  /* 0x00000000000079c5 */ /* 0x000fcc0000000000 */
[----:B------:R-:W-:Y:S01]  /*2a20*/  HGMMA.64x96x16.F32 R24, gdesc[UR8], R24, gsb0 ;  /* 0x01600000081879f0 */ /* 0x000fe20008000818 */
[----:B------:R-:W-:Y:S02]  /*2a30*/  UMOV UR11, 0x40000040 ;  /* 0x40000040000b7882 */ /* 0x000fe40000000000 */
[----:B------:R-:W-:Y:S02]  /*2a40*/  WARPGROUP.DEPBAR.LE gsb0, 0x0 ;  /* 0x00008000000079c5 */ /* 0x000fe40000010000 */
[----:B------:R-:W-:-:S06]  /*2a50*/  WARPGROUP.ARRIVE ;  /* 0x00000000000079c5 */ /* 0x000fcc0000000000 */
[----:B------:R-:W-:Y:S01]  /*2a60*/  HGMMA.64x96x16.F32 R24, gdesc[UR12], R24, gsb0 ;  /* 0x016000000c1879f0 */ /* 0x000fe20008000818 */
[----:B------:R-:W-:Y:S02]  /*2a70*/  UMOV UR15, 0x40000040 ;  /* 0x40000040000f7882 */ /* 0x000fe40000000000 */
        /* <DEDUP_REMOVED lines=42> */
[----:B------:R3:W4:Y:S01]  /*2d20*/  MUFU.TANH R26, R25 ;  /* 0x00000019001a7308 */ /* 0x0007220000002400 */
        /* <DEDUP_REMOVED lines=8> */
[----:B---3--:R-:W-:Y:S01]  /*2db0*/  FMUL.FTZ R25, R34, UR4 ;  /* 0x0000000422197c20 */ /* 0x008fe20008410000 */
[----:B-1----:R-:W-:Y:S01]  /*2dc0*/  FSEL R24, R24, -INF , P4 ;  /* 0xff80000018187808 */ /* 0x002fe20002000000 */
[----:B------:R-:W-:Y:S01]  /*2dd0*/  FMUL.FTZ R49, R49, UR4 ;  /* 0x0000000431317c20 */ /* 0x000fe20008410000 */
[----:B------:R-:W-:Y:S01]  /*2de0*/  FMUL.FTZ R43, R43, UR4 ;  /* 0x000000042b2b7c20 */ /* 0x000fe20008410000 */
[----:B------:R-:W-:Y:S01]  /*2df0*/  FMUL.FTZ R50, R50, UR4 ;  /* 0x0000000432327c20 */ /* 0x000fe20008410000 */
[----:B------:R-:W-:Y:S01]  /*2e00*/  FMUL.FTZ R52, R52, UR4 ;  /* 0x0000000434347c20 */ /* 0x000fe20008410000 */
[----:B------:R-:W-:Y:S01]  /*2e10*/  FMUL.FTZ R53, R53, UR4 ;  /* 0x0000000435357c20 */ /* 0x000fe20008410000 */
[----:B------:R-:W1:Y:S01]  /*2e20*/  MUFU.TANH R28, R28 ;  /* 0x0000001c001c7308 */ /* 0x000e620000002400 */
[----:B----4-:R-:W-:Y:S01]  /*2e30*/  FSEL R26, R26, -INF , P5 ;  /* 0xff8000001a1a7808 */ /* 0x010fe20002800000 */
        /* <DEDUP_REMOVED lines=14> */
[----:B------:R-:W5:Y:S01]  /*2f20*/  MUFU.TANH R32, R32 ;  /* 0x0000002000207308 */ /* 0x000f620000002400 */
[----:B---3--:R-:W-:Y:S01]  /*2f30*/  FMUL.FTZ R29, R38, UR4 ;  /* 0x00000004261d7c20 */ /* 0x008fe20008410000 */
[----:B-1----:R-:W-:Y:S01]  /*2f40*/  FSEL R28, R28, -INF , P6 ;  /* 0xff8000001c1c7808 */ /* 0x002fe20003000000 */
[----:B------:R-:W-:Y:S01]  /*2f50*/  FMUL.FTZ R69, R69, UR4 ;  /* 0x0000000445457c20 */ /* 0x000fe20008410000 */
[----:B------:R-:W-:Y:S01]  /*2f60*/  FMUL.FTZ R62, R62, UR4 ;  /* 0x000000043e3e7c20 */ /* 0x000fe20008410000 */
[----:B------:R-:W-:Y:S01]  /*2f70*/  FMUL.FTZ R63, R63, UR4 ;  /* 0x000000043f3f7c20 */ /* 0x000fe20008410000 */
[----:B------:R-:W-:Y:S01]  /*2f80*/  FMUL.FTZ R66, R66, UR4 ;  /* 0x0000000442427c20 */ /* 0x000fe20008410000 */
[----:B------:R-:W-:Y:S01]  /*2f90*/  FMUL.FTZ R67, R67, UR4 ;  /* 0x0000000443437c20 */ /* 0x000fe20008410000 */
[----:B------:R-:W-:Y:S01]  /*2fa0*/  MUFU.TANH R20, R20 ;  /* 0x0000001400147308 */ /* 0x000fe20000002400 */
[----:B----4-:R-:W-:Y:S01]  /*2fb0*/  FSEL R30, R30, -INF , P1 ;  /* 0xff8000001e1e7808 */ /* 0x010fe20000800000 */
[----:B------:R-:W-:Y:S01]  /*2fc0*/  FMUL.FTZ R70, R70, UR4 ;  /* 0x0000000446467c20 */ /* 0x000fe20008410000 */
[----:B------:R-:W-:-:S05]  /*2fd0*/  FMUL.FTZ R71, R71, UR4 ;  /* 0x0000000447477c20 */ /* 0x000fca0008410000 */
[----:B------:R-:W1:Y:S01]  /*2fe0*/  MUFU.TANH R34, R33 ;  /* 0x0000002100227308 */ /* 0x000e620000002400 */
[----:B-----5:R-:W-:-:S07]  /*2ff0*/  FSEL R32, R32, -INF , P2 ;  /* 0xff80000020207808 */ /* 0x020fce0001000000 */
[----:B------:R-:W3:Y:S08]  /*3000*/  MUFU.TANH R27, R27 ;  /* 0x0000001b001b7308 */ /* 0x000ef00000002400 */
[----:B------:R4:W-:Y:S01]  /*3010*/  MUFU.TANH R74, R29 ;  /* 0x0000001d004a7308 */ /* 0x0009e20000002400 */
[----:B-1----:R-:W-:-:S07]  /*3020*/  FSEL R34, R34, -INF , P3 ;  /* 0xff80000022227808 */ /* 0x002fce0001800000 */
[----:B------:R-:W-:Y:S01]  /*3030*/  MUFU.TANH R36, R36 ;  /* 0x0000002400247308 */ /* 0x000fe20000002400 */
[----:B----4-:R-:W-:Y:S02]  /*3040*/  FSEL R29, R21, -INF , P6 ;  /* 0xff800000151d7808 */ /* 0x010fe40003000000 */
[----:B------:R-:W-:Y:S02]  /*3050*/  FMNMX.FTZ R21, R24, R26, !PT ;  /* 0x0000001a18157209 */ /* 0x000fe40007810000 */
[----:B---3--:R-:W-:Y:S02]  /*3060*/  FSEL R27, R27, -INF , P5 ;  /* 0xff8000001b1b7808 */ /* 0x008fe40002800000 */
[----:B------:R-:W-:Y:S01]  /*3070*/  FMNMX.FTZ R21, R28, R21, !PT ;  /* 0x000000151c157209 */ /* 0x000fe20007810000 */
[----:B------:R-:W1:Y:S01]  /*3080*/  MUFU.TANH R38, R37 ;  /* 0x0000002500267308 */ /* 0x000e620000002400 */
[----:B------:R-:W-:Y:S02]  /*3090*/  ISETP.GT.AND P5, PT, R152, 0x19, PT ;  /* 0x000000199800780c */ /* 0x000fe40003fa4270 */
[----:B------:R-:W-:-:S02]  /*30a0*/  FMNMX.FTZ R21, R30, R21, !PT ;  /* 0x000000151e157209 */ /* 0x000fc40007810000 */
[----:B------:R-:W-:Y:S02]  /*30b0*/  ISETP.GT.AND P6, PT, R152, 0x20, PT ;  /* 0x000000209800780c */ /* 0x000fe40003fc4270 */
[----:B------:R-:W-:Y:S01]  /*30c0*/  FMNMX.FTZ R21, R32, R21, !PT ;  /* 0x0000001520157209 */ /* 0x000fe20007810000 */
[----:B------:R3:W4:Y:S03]  /*30d0*/  MUFU.TANH R73, R25 ;  /* 0x0000001900497308 */ /* 0x0007260000002400 */
[----:B------:R-:W-:-:S05]  /*30e0*/  FMNMX.FTZ R21, R34, R21, !PT ;  /* 0x0000001522157209 */ /* 0x000fca0007810000 */
[----:B------:R-:W5:Y:S01]  /*30f0*/  MUFU.TANH R31, R31 ;  /* 0x0000001f001f7308 */ /* 0x000f620000002400 */
[----:B---3--:R-:W-:Y:S01]  /*3100*/  FMUL.FTZ R25, R42, UR4 ;  /* 0x000000042a197c20 */ /* 0x008fe20008410000 */
[----:B-1----:R-:W-:Y:S01]  /*3110*/  FSEL R38, R38, -INF , P5 ;  /* 0xff80000026267808 */ /* 0x002fe20002800000 */
[----:B------:R-:W-:-:S05]  /*3120*/  ULDC UR4, c[0x0][0xa80] ;  /* 0x0002a00000047ab9 */ /* 0x000fca0000000800 */
[----:B------:R-:W1:Y:S01]  /*3130*/  MUFU.TANH R40, R40 ;  /* 0x0000002800287308 */ /* 0x000e620000002400 */
[----:B----4-:R-:W-:Y:S02]  /*3140*/  FSEL R33, R73, -INF , P2 ;  /* 0xff80000049217808 */ /* 0x010fe40001000000 */
[----:B------:R-:W-:-:S05]  /*3150*/  ISETP.GT.AND P2, PT, R152, 0x28, PT ;  /* 0x000000289800780c */ /* 0x000fca0003f44270 */
[----:B------:R3:W4:Y:S01]  /*3160*/  MUFU.TANH R76, R25 ;  /* 0x00000019004c7308 */ /* 0x0007220000002400 */
[----:B-----5:R-:W-:Y:S02]  /*3170*/  FSEL R31, R31, -INF , P1 ;  /* 0xff8000001f1f7808 */ /* 0x020fe40000800000 */
[----:B------:R-:W-:-:S05]  /*3180*/  ISETP.GT.AND P1, PT, R152, 0x21, PT ;  /* 0x000000219800780c */ /* 0x000fca0003f24270 */
[----:B------:R4:W5:Y:S01]  /*3190*/  MUFU.TANH R42, R41 ;  /* 0x00000029002a7308 */ /* 0x0009620000002400 */
[----:B---3--:R-:W-:Y:S02]  /*31a0*/  FSEL R25, R20, -INF , P4 ;  /* 0xff80000014197808 */ /* 0x008fe40002000000 */
[----:B------:R-:W-:Y:S02]  /*31b0*/  ISETP.GT.AND P4, PT, R152, 0x18, PT ;  /* 0x000000189800780c */ /* 0x000fe40003f84270 */
[----:B-1----:R-:W-:Y:S02]  /*31c0*/  FSEL R40, R40, -INF , P6 ;  /* 0xff80000028287808 */ /* 0x002fe40003000000 */
[----:B------:R-:W-:Y:S01]  /*31d0*/  FSEL R36, R36, -INF , P4 ;  /* 0xff80000024247808 */ /* 0x000fe20002000000 */
[----:B------:R-:W-:Y:S01]  /*31e0*/  MUFU.TANH R35, R35 ;  /* 0x0000002300237308 */ /* 0x000fe20000002400 */
[----:B----4-:R-:W-:Y:S02]  /*31f0*/  FSEL R41, R76, -INF , P6 ;  /* 0xff8000004c297808 */ /* 0x010fe40003000000 */
[----:B------:R-:W-:-:S02]  /*3200*/  FMNMX.FTZ R21, R36, R21, !PT ;  /* 0x0000001524157209 */ /* 0x000fc40007810000 */
[----:B------:R-:W-:Y:S02]  /*3210*/  ISETP.GT.AND P6, PT, R152, 0x38, PT ;  /* 0x000000389800780c */ /* 0x000fe40003fc4270 */
[----:B------:R-:W-:Y:S01]  /*3220*/  FMNMX.FTZ R21, R38, R21, !PT ;  /* 0x0000001526157209 */ /* 0x000fe20007810000 */
[----:B------:R-:W1:Y:S01]  /*3230*/  MUFU.TANH R44, R44 ;  /* 0x0000002c002c7308 */ /* 0x000e620000002400 */
[----:B-----5:R-:W-:Y:S02]  /*3240*/  FSEL R42, R42, -INF , P1 ;  /* 0xff8000002a2a7808 */ /* 0x020fe40000800000 */
[----:B------:R-:W-:Y:S02]  /*3250*/  FMNMX.FTZ R21, R40, R21, !PT ;  /* 0x0000001528157209 */ /* 0x000fe40007810000 */
[----:B------:R-:W-:Y:S02]  /*3260*/  FMNMX.FTZ R20, R25, R27, !PT ;  /* 0x0000001b19147209 */ /* 0x000fe40007810000 */
[----:B------:R-:W-:Y:S01]  /*3270*/  FMNMX.FTZ R21, R42, R21, !PT ;  /* 0x000000152a157209 */ /* 0x000fe20007810000 */
[----:B------:R-:W3:Y:S01]  /*3280*/  MUFU.TANH R46, R46 ;  /* 0x0000002e002e7308 */ /* 0x000ee20000002400 */
[----:B------:R-:W-:-:S04]  /*3290*/  FMNMX.FTZ R20, R29, R20, !PT ;  /* 0x000000141d147209 */ /* 0x000fc80007810000 */
[----:B------:R-:W-:-:S03]  /*32a0*/  FMNMX.FTZ R20, R31, R20, !PT ;  /* 0x000000141f147209 */ /* 0x000fc60007810000 */
[----:B------:R-:W4:Y:S01]  /*32b0*/  MUFU.TANH R45, R45 ;  /* 0x0000002d002d7308 */ /* 0x000f220000002400 */
[----:B-1----:R-:W-:Y:S02]  /*32c0*/  FSEL R44, R44, -INF , P2 ;  /* 0xff8000002c2c7808 */ /* 0x002fe40001000000 */
[----:B------:R-:W-:Y:S02]  /*32d0*/  FMNMX.FTZ R20, R33, R20, !PT ;  /* 0x0000001421147209 */ /* 0x000fe40007810000 */
[----:B------:R-:W-:-:S03]  /*32e0*/  FMNMX.FTZ R21, R44, R21, !PT ;  /* 0x000000152c157209 */ /* 0x000fc60007810000 */
[----:B------:R1:W5:Y:S01]  /*32f0*/  MUFU.TANH R75, R39 ;  /* 0x00000027004b7308 */ /* 0x0003620000002400 */
[----:B---3--:R-:W-:Y:S02]  /*3300*/  FSEL R163, R46, -INF , P2 ;  /* 0xff8000002ea37808 */ /* 0x008fe40001000000 */
[----:B------:R-:W-:-:S05]  /*3310*/  ISETP.GT.AND P2, PT, R152, 0x40, PT ;  /* 0x000000409800780c */ /* 0x000fca0003f44270 */
[----:B------:R-:W3:Y:S01]  /*3320*/  MUFU.TANH R48, R48 ;  /* 0x0000003000307308 */ /* 0x000ee20000002400 */
[----:B-1----:R-:W-:Y:S02]  /*3330*/  FSEL R39, R35, -INF , P3 ;  /* 0xff80000023277808 */ /* 0x002fe40001800000 */
[----:B------:R-:W-:Y:S02]  /*3340*/  ISETP.GT.AND P3, PT, R152, 0x29, PT ;  /* 0x000000299800780c */ /* 0x000fe40003f64270 */
[----:B------:R-:W-:Y:S02]  /*3350*/  FSEL R35, R74, -INF , P4 ;  /* 0xff8000004a237808 */ /* 0x000fe40002000000 */
[----:B------:R-:W-:Y:S01]  /*3360*/  ISETP.GT.AND P4, PT, R152, 0x30, PT ;  /* 0x000000309800780c */ /* 0x000fe20003f84270 */
[----:B------:R-:W1:Y:S01]  /*3370*/  MUFU.TANH R49, R49 ;  /* 0x0000003100317308 */ /* 0x000e620000002400 */
[----:B----4-:R-:W-:Y:S02]  /*3380*/  FSEL R46, R45, -INF , P3 ;  /* 0xff8000002d2e7808 */ /* 0x010fe40001800000 */
[----:B-----5:R-:W-:-:S02]  /*3390*/  FSEL R37, R75, -INF , P5 ;  /* 0xff8000004b257808 */ /* 0x020fc40002800000 */
[----:B------:R-:W-:Y:S02]  /*33a0*/  ISETP.GT.AND P5, PT, R152, 0x31, PT ;  /* 0x000000319800780c */ /* 0x000fe40003fa4270 */
[----:B------:R-:W-:Y:S01]  /*33b0*/  FMNMX.FTZ R21, R46, R21, !PT ;  /* 0x000000152e157209 */ /* 0x000fe20007810000 */
[----:B------:R-:W4:Y:S01]  /*33c0*/  MUFU.TANH R43, R43 ;  /* 0x0000002b002b7308 */ /* 0x000f220000002400 */
[----:B---3--:R-:W-:Y:S02]  /*33d0*/  FSEL R48, R48, -INF , P4 ;  /* 0xff80000030307808 */ /* 0x008fe40002000000 */
[----:B------:R-:W-:Y:S02]  /*33e0*/  FMNMX.FTZ R20, R39, R20, !PT ;  /* 0x0000001427147209 */ /* 0x000fe40007810000 */
[----:B------:R-:W-:Y:S02]  /*33f0*/  FMNMX.FTZ R21, R48, R21, !PT ;  /* 0x0000001530157209 */ /* 0x000fe40007810000 */
[----:B------:R-:W-:Y:S01]  /*3400*/  FMNMX.FTZ R20, R35, R20, !PT ;  /* 0x0000001423147209 */ /* 0x000fe20007810000 */
[----:B------:R-:W3:Y:S01]  /*3410*/  MUFU.TANH R50, R50 ;  /* 0x0000003200327308 */ /* 0x000ee20000002400 */
[----:B-1----:R-:W-:-:S02]  /*3420*/  FSEL R192, R49, -INF , P5 ;  /* 0xff80000031c07808 */ /* 0x002fc40002800000 */
[----:B------:R-:W-:Y:S02]  /*3430*/  FMNMX.FTZ R20, R37, R20, !PT ;  /* 0x0000001425147209 */ /* 0x000fe40007810000 */
[----:B------:R-:W-:Y:S02]  /*3440*/  FMNMX.FTZ R21, R192, R21, !PT ;  /* 0x00000015c0157209 */ /* 0x000fe40007810000 */
[----:B------:R-:W-:Y:S01]  /*3450*/  FMNMX.FTZ R20, R41, R20, !PT ;  /* 0x0000001429147209 */ /* 0x000fe20007810000 */
[----:B------:R-:W1:Y:S01]  /*3460*/  MUFU.TANH R52, R52 ;  /* 0x0000003400347308 */ /* 0x000e620000002400 */
[----:B----4-:R-:W-:Y:S02]  /*3470*/  FSEL R43, R43, -INF , P1 ;  /* 0xff8000002b2b7808 */ /* 0x010fe40000800000 */
[----:B------:R-:W-:Y:S02]  /*3480*/  ISETP.GT.AND P1, PT, R152, 0x39, PT ;  /* 0x000000399800780c */ /* 0x000fe40003f24270 */
[----:B------:R-:W-:-:S03]  /*3490*/  FMNMX.FTZ R20, R43, R20, !PT ;  /* 0x000000142b147209 */ /* 0x000fc60007810000 */
[----:B------:R-:W4:Y:S01]  /*34a0*/  MUFU.TANH R53, R53 ;  /* 0x0000003500357308 */ /* 0x000f220000002400 */
[----:B---3--:R-:W-:Y:S02]  /*34b0*/  FSEL R169, R50, -INF , P4 ;  /* 0xff80000032a97808 */ /* 0x008fe40002000000 */
[----:B------:R-:W-:-:S05]  /*34c0*/  ISETP.GT.AND P4, PT, R152, 0x48, PT ;  /* 0x000000489800780c */ /* 0x000fca0003f84270 */
[----:B------:R-:W3:Y:S01]  /*34d0*/  MUFU.TANH R47, R47 ;  /* 0x0000002f002f7308 */ /* 0x000ee20000002400 */
[----:B-1----:R-:W-:-:S04]  /*34e0*/  FSEL R50, R52, -INF , P6 ;  /* 0xff80000034327808 */ /* 0x002fc80003000000 */
[----:B------:R-:W-:-:S03]  /*34f0*/  FMNMX.FTZ R21, R50, R21, !PT ;  /* 0x0000001532157209 */ /* 0x000fc60007810000 */
[----:B------:R-:W1:Y:S01]  /*3500*/  MUFU.TANH R56, R56 ;  /* 0x0000003800387308 */ /* 0x000e620000002400 */
[----:B----4-:R-:W-:-:S04]  /*3510*/  FSEL R52, R53, -INF , P1 ;  /* 0xff80000035347808 */ /* 0x010fc80000800000 */
        /* <DEDUP_REMOVED lines=8> */
[----:B----4-:R-:W-:Y:S02]  /*35a0*/  FSEL R171, R54, -INF , P6 ;  /* 0xff80000036ab7808 */ /* 0x010fe40003000000 */
[----:B------:R-:W-:-:S05]  /*35b0*/  ISETP.GT.AND P6, PT, R152, 0x50, PT ;  /* 0x000000509800780c */ /* 0x000fca0003fc4270 */
[----:B------:R-:W4:Y:S01]  /*35c0*/  MUFU.TANH R60, R60 ;  /* 0x0000003c003c7308 */ /* 0x000f220000002400 */
[----:B---3--:R-:W-:-:S04]  /*35d0*/  FSEL R54, R57, -INF , P3 ;  /* 0xff80000039367808 */ /* 0x008fc80001800000 */
[----:B------:R-:W-:-:S03]  /*35e0*/  FMNMX.FTZ R21, R54, R21, !PT ;  /* 0x0000001536157209 */ /* 0x000fc60007810000 */
[----:B------:R-:W3:Y:S01]  /*35f0*/  MUFU.TANH R58, R58 ;  /* 0x0000003a003a7308 */ /* 0x000ee20000002400 */
[----:B-1----:R-:W-:Y:S02]  /*3600*/  FSEL R170, R51, -INF , P5 ;  /* 0xff80000033aa7808 */ /* 0x002fe40002800000 */
[----:B------:R-:W-:-:S05]  /*3610*/  ISETP.GT.AND P5, PT, R152, 0x49, PT ;  /* 0x000000499800780c */ /* 0x000fca0003fa4270 */
        /* <DEDUP_REMOVED lines=26> */
[----:B------:R-:W-:Y:S02]  /*37c0*/  FMNMX.FTZ R45, R176, R21, !PT ;  /* 0x00000015b02d7209 */ /* 0x000fe40007810000 */
[----:B------:R-:W-:Y:S01]  /*37d0*/  FMNMX.FTZ R21, R163, R20, !PT ;  /* 0x00000014a3157209 */ /* 0x000fe20007810000 */
[----:B------:R-:W1:Y:S01]  /*37e0*/  MUFU.TANH R66, R66 ;  /* 0x0000004200427308 */ /* 0x000e620000002400 */
[----:B----4-:R-:W-:Y:S01]  /*37f0*/  FSEL R184, R62, -INF , P4 ;  /* 0xff8000003eb87808 */ /* 0x010fe20002000000 */
[----:B------:R-:W4:Y:S01]  /*3800*/  SHFL.BFLY PT, R68, R45, 0x2, 0x1f ;  /* 0x0c401f002d447f89 */ /* 0x000f2200000e0000 */
[----:B------:R-:W-:-:S04]  /*3810*/  FMNMX.FTZ R20, R172, R21, !PT ;  /* 0x00000015ac147209 */ /* 0x000fc80007810000 */
[----:B------:R-:W-:Y:S01]  /*3820*/  FMNMX.FTZ R21, R169, R20, !PT ;  /* 0x00000014a9157209 */ /* 0x000fe20007810000 */
[----:B------:R-:W5:Y:S01]  /*3830*/  MUFU.TANH R67, R67 ;  /* 0x0000004300437308 */ /* 0x000f620000002400 */
[----:B---3--:R-:W-:Y:S02]  /*3840*/  FSEL R182, R63, -INF , P5 ;  /* 0xff8000003fb67808 */ /* 0x008fe40002800000 */
[----:B------:R-:W-:-:S04]  /*3850*/  FMNMX.FTZ R20, R170, R21, !PT ;  /* 0x00000015aa147209 */ /* 0x000fc80007810000 */
[----:B------:R-:W-:Y:S01]  /*3860*/  FMNMX.FTZ R20, R171, R20, !PT ;  /* 0x00000014ab147209 */ /* 0x000fe20007810000 */
[----:B------:R-:W3:Y:S01]  /*3870*/  MUFU.TANH R70, R70 ;  /* 0x0000004600467308 */ /* 0x000ee20000002400 */
[----:B-1----:R-:W-:Y:S02]  /*3880*/  FSEL R186, R66, -INF , P6 ;  /* 0xff80000042ba7808 */ /* 0x002fe40003000000 */
[----:B------:R-:W-:-:S04]  /*3890*/  FMNMX.FTZ R21, R177, R20, !PT ;  /* 0x00000014b1157209 */ /* 0x000fc80007810000 */
[----:B------:R-:W-:Y:S01]  /*38a0*/  FMNMX.FTZ R21, R168, R21, !PT ;  /* 0x00000015a8157209 */ /* 0x000fe20007810000 */
[----:B------:R-:W1:Y:S01]  /*38b0*/  MUFU.TANH R71, R71 ;  /* 0x0000004700477308 */ /* 0x000e620000002400 */
[----:B-----5:R-:W-:Y:S02]  /*38c0*/  FSEL R180, R67, -INF , P1 ;  /* 0xff80000043b47808 */ /* 0x020fe40000800000 */
[----:B----4-:R-:W-:Y:S02]  /*38d0*/  FMNMX.FTZ R68, R45, R68, !PT ;  /* 0x000000442d447209 */ /* 0x010fe40007810000 */
[----:B------:R-:W-:-:S03]  /*38e0*/  FMNMX.FTZ R21, R166, R21, !PT ;  /* 0x00000015a6157209 */ /* 0x000fc60007810000 */
[----:B------:R-:W4:Y:S01]  /*38f0*/  SHFL.BFLY PT, R45, R68, 0x1, 0x1f ;  /* 0x0c201f00442d7f89 */ /* 0x000f2200000e0000 */
[----:B------:R-:W-:Y:S02]  /*3900*/  FMNMX.FTZ R21, R184, R21, !PT ;  /* 0x00000015b8157209 */ /* 0x000fe40007810000 */
[----:B---3--:R-:W-:Y:S02]  /*3910*/  FSEL R181, R70, -INF , P2 ;  /* 0xff80000046b57808 */ /* 0x008fe40001000000 */
[----:B------:R-:W-:-:S04]  /*3920*/  FMNMX.FTZ R21, R182, R21, !PT ;  /* 0x00000015b6157209 */ /* 0x000fc80007810000 */
[----:B------:R-:W-:Y:S02]  /*3930*/  FMNMX.FTZ R21, R186, R21, !PT ;  /* 0x00000015ba157209 */ /* 0x000fe40007810000 */
[----:B-1----:R-:W-:Y:S02]  /*3940*/  FSEL R187, R71, -INF , P3 ;  /* 0xff80000047bb7808 */ /* 0x002fe40001800000 */
[----:B------:R-:W-:Y:S01]  /*3950*/  FMNMX.FTZ R20, R180, R21, !PT ;  /* 0x00000015b4147209 */ /* 0x000fe20007810000 */
[----:B------:R-:W-:Y:S01]  /*3960*/  IMAD.U32 R21, RZ, RZ, UR4 ;  /* 0x00000004ff157e24 */ /* 0x000fe2000f8e00ff */
[----:B------:R-:W-:Y:S02]  /*3970*/  UIMAD UR4, UR36, 0xc00, UR7 ;  /* 0x00000c00240478a4 */ /* 0x000fe4000f8e0207 */
[----:B------:R-:W-:Y:S02]  /*3980*/  FMNMX.FTZ R62, R181, R20, !PT ;  /* 0x00000014b53e7209 */ /* 0x000fe40007810000 */
[----:B------:R-:W-:-:S02]  /*3990*/  UIADD3 UR6, UR4, 0x80, URZ ;  /* 0x0000008004067890 */ /* 0x000fc4000fffe03f */
[----:B------:R-:W-:Y:S01]  /*39a0*/  FMNMX.FTZ R62, R187, R62, !PT ;  /* 0x0000003ebb3e7209 */ /* 0x000fe20007810000 */
[----:B------:R-:W-:Y:S01]  /*39b0*/  UMOV UR10, UR4 ;  /* 0x00000004000a7c82 */ /* 0x000fe20008000000 */
[----:B----4-:R-:W-:-:S03]  /*39c0*/  FMNMX.FTZ R20, R68, R45, !PT ;  /* 0x0000002d44147209 */ /* 0x010fc60007810000 */
[----:B------:R-:W1:Y:S01]  /*39d0*/  SHFL.BFLY PT, R45, R62, 0x2, 0x1f ;  /* 0x0c401f003e2d7f89 */ /* 0x000e6200000e0000 */
[----:B------:R-:W-:Y:S01]  /*39e0*/  UMOV UR14, UR6 ;  /* 0x00000006000e7c82 */ /* 0x000fe20008000000 */
[C---:B------:R-:W-:Y:S01]  /*39f0*/  FSETP.NEU.FTZ.AND P1, PT, R20.reuse, -INF , PT ;  /* 0xff8000001400780b */ /* 0x040fe20003f3d000 */
[----:B------:R-:W-:Y:S01]  /*3a00*/  FMUL.FTZ R47, R20, R21 ;  /* 0x00000015142f7220 */ /* 0x000fe20000410000 */
[----:B------:R-:W-:-:S04]  /*3a10*/  UIADD3 UR6, UR4, 0x100, URZ ;  /* 0x0000010004067890 */ /* 0x000fc8000fffe03f */
[----:B------:R-:W-:-:S05]  /*3a20*/  FSEL R47, R47, RZ, P1 ;  /* 0x000000ff2f2f7208 */ /* 0x000fca0000800000 */
[-CC-:B------:R-:W-:Y:S01]  /*3a30*/  FFMA.FTZ R24, R24, R21.reuse, -R47.reuse ;  /* 0x0000001518187223 */ /* 0x180fe2000001082f */
[-CC-:B------:R-:W-:Y:S01]  /*3a40*/  FFMA.FTZ R26, R26, R21.reuse, -R47.reuse ;  /* 0x000000151a1a7223 */ /* 0x180fe2000001082f */
[-CC-:B------:R-:W-:Y:S01]  /*3a50*/  FFMA.FTZ R28, R28, R21.reuse, -R47.reuse ;  /* 0x000000151c1c7223 */ /* 0x180fe2000001082f */
[-CC-:B------:R-:W-:Y:S01]  /*3a60*/  FFMA.FTZ R30, R30, R21.reuse, -R47.reuse ;  /* 0x000000151e1e7223 */ /* 0x180fe2000001082f */
[----:B------:R-:W-:Y:S01]  /*3a70*/  MUFU.EX2 R152, R24 ;  /* 0x0000001800987308 */ /* 0x000fe20000000800 */
[-CC-:B------:R-:W-:Y:S01]  /*3a80*/  FFMA.FTZ R32, R32, R21.reuse, -R47.reuse ;  /* 0x0000001520207223 */ /* 0x180fe2000001082f */
[-CC-:B------:R-:W-:Y:S01]  /*3a90*/  FFMA.FTZ R34, R34, R21.reuse, -R47.reuse ;  /* 0x0000001522227223 */ /* 0x180fe2000001082f */
[-CC-:B------:R-:W-:Y:S01]  /*3aa0*/  FFMA.FTZ R36, R36, R21.reuse, -R47.reuse ;  /* 0x0000001524247223 */ /* 0x180fe2000001082f */
[-CC-:B------:R-:W-:Y:S01]  /*3ab0*/  FFMA.FTZ R38, R38, R21.reuse, -R47.reuse ;  /* 0x0000001526267223 */ /* 0x180fe2000001082f */
[-CC-:B------:R-:W-:Y:S01]  /*3ac0*/  FFMA.FTZ R40, R40, R21.reuse, -R47.reuse ;  /* 0x0000001528287223 */ /* 0x180fe2000001082f */
[--C-:B------:R-:W-:Y:S01]  /*3ad0*/  FFMA.FTZ R42, R42, R21, -R47.reuse ;  /* 0x000000152a2a7223 */ /* 0x100fe2000001082f */
[----:B-1----:R-:W-:Y:S01]  /*3ae0*/  FMNMX.FTZ R45, R62, R45, !PT ;  /* 0x0000002d3e2d7209 */ /* 0x002fe20007810000 */
[----:B------:R-:W-:Y:S01]  /*3af0*/  MUFU.EX2 R49, R26 ;  /* 0x0000001a00317308 */ /* 0x000fe20000000800 */
[-CC-:B------:R-:W-:Y:S01]  /*3b00*/  FFMA.FTZ R44, R44, R21.reuse, -R47.reuse ;  /* 0x000000152c2c7223 */ /* 0x180fe2000001082f */
[-CC-:B------:R-:W-:Y:S01]  /*3b10*/  FFMA.FTZ R46, R46, R21.reuse, -R47.reuse ;  /* 0x000000152e2e7223 */ /* 0x180fe2000001082f */
[-CC-:B------:R-:W-:Y:S01]  /*3b20*/  FFMA.FTZ R193, R48, R21.reuse, -R47.reuse ;  /* 0x0000001530c17223 */ /* 0x180fe2000001082f */
[----:B------:R-:W1:Y:S01]  /*3b30*/  SHFL.BFLY PT, R164, R45, 0x1, 0x1f ;  /* 0x0c201f002da47f89 */ /* 0x000e6200000e0000 */
        /* <DEDUP_REMOVED lines=12> */
[----:B------:R-:W-:-:S07]  /*3c00*/  FFMA.FTZ R176, R176, R21, -R47 ;  /* 0x00000015b0b07223 */ /* 0x000fce000001082f */
[----:B------:R-:W-:Y:S01]  /*3c10*/  MUFU.EX2 R32, R32 ;  /* 0x0000002000207308 */ /* 0x000fe20000000800 */
[----:B-1----:R-:W-:-:S04]  /*3c20*/  FMNMX.FTZ R164, R45, R164, !PT ;  /* 0x000000a42da47209 */ /* 0x002fc80007810000 */
[C---:B------:R-:W-:Y:S01]  /*3c30*/  FSETP.NEU.FTZ.AND P1, PT, R164.reuse, -INF , PT ;  /* 0xff800000a400780b */ /* 0x040fe20003f3d000 */
[----:B------:R-:W-:Y:S02]  /*3c40*/  FMUL.FTZ R178, R164, R21 ;  /* 0x00000015a4b27220 */ /* 0x000fe40000410000 */
[----:B------:R-:W1:Y:S01]  /*3c50*/  MUFU.EX2 R53, R34 ;  /* 0x0000002200357308 */ /* 0x000e620000000800 */
[----:B---3--:R-:W-:Y:S02]  /*3c60*/  F2FP.F16.F32.PACK_AB R154, R51, R28 ;  /* 0x0000001c339a723e */ /* 0x008fe400000000ff */
[----:B------:R-:W-:Y:S02]  /*3c70*/  FSEL R178, R178, RZ, P1 ;  /* 0x000000ffb2b27208 */ /* 0x000fe40000800000 */
[----:B0-----:R-:W-:-:S03]  /*3c80*/  LOP3.LUT P1, RZ, R77, 0x7f, RZ, 0xc0, !PT ;  /* 0x0000007f4dff7812 */ /* 0x001fc6000782c0ff */
[----:B------:R-:W-:Y:S01]  /*3c90*/  MUFU.EX2 R36, R36 ;  /* 0x0000002400247308 */ /* 0x000fe20000000800 */
[-CC-:B------:R-:W-:Y:S01]  /*3ca0*/  FFMA.FTZ R25, R25, R21.reuse, -R178.reuse ;  /* 0x0000001519197223 */ /* 0x180fe200000108b2 */
[-CC-:B------:R-:W-:Y:S01]  /*3cb0*/  FFMA.FTZ R27, R27, R21.reuse, -R178.reuse ;  /* 0x000000151b1b7223 */ /* 0x180fe200000108b2 */
[-CC-:B------:R-:W-:Y:S01]  /*3cc0*/  FFMA.FTZ R29, R29, R21.reuse, -R178.reuse ;  /* 0x000000151d1d7223 */ /* 0x180fe200000108b2 */
[-CC-:B------:R-:W-:Y:S01]  /*3cd0*/  FFMA.FTZ R31, R31, R21.reuse, -R178.reuse ;  /* 0x000000151f1f7223 */ /* 0x180fe200000108b2 */
[----:B------:R-:W-:Y:S01]  /*3ce0*/  SHF.R.U32.HI R77, RZ, 0x7, R77 ;  /* 0x00000007ff4d7819 */ /* 0x000fe2000001164d */
[-CC-:B------:R-:W-:Y:S01]  /*3cf0*/  FFMA.FTZ R33, R33, R21.reuse, -R178.reuse ;  /* 0x0000001521217223 */ /* 0x180fe200000108b2 */
[-CC-:B------:R-:W-:Y:S01]  /*3d00*/  FFMA.FTZ R39, R39, R21.reuse, -R178.reuse ;  /* 0x0000001527277223 */ /* 0x180fe200000108b2 */
[----:B------:R0:W-:Y:S01]  /*3d10*/  MUFU.EX2 R26, R27 ;  /* 0x0000001b001a7308 */ /* 0x0001e20000000800 */
[----:B------:R-:W-:Y:S01]  /*3d20*/  IADD3 R167, -R77, 0xb, RZ ;  /* 0x0000000b4da77810 */ /* 0x000fe20007ffe1ff */
[----:B------:R-:W-:Y:S01]  /*3d30*/  FFMA.FTZ R35, R35, R21, -R178 ;  /* 0x0000001523237223 */ /* 0x000fe200000108b2 */
[----:B------:R-:W-:-:S02]  /*3d40*/  @!P1 VIADD R24, R0, 0x32440 ;  /* 0x0003244000189836 */ /* 0x000fc40000000000 */
[-CC-:B------:R-:W-:Y:S01]  /*3d50*/  FFMA.FTZ R37, R37, R21.reuse, -R178.reuse ;  /* 0x0000001525257223 */ /* 0x180fe200000108b2 */
[-CC-:B------:R-:W-:Y:S01]  /*3d60*/  FFMA.FTZ R41, R41, R21.reuse, -R178.reuse ;  /* 0x0000001529297223 */ /* 0x180fe200000108b2 */
[-C--:B------:R-:W-:Y:S01]  /*3d70*/  FFMA.FTZ R43, R43, R21.reuse, -R178 ;  /* 0x000000152b2b7223 */ /* 0x080fe200000108b2 */
[----:B-1----:R-:W-:Y:S01]  /*3d80*/  F2FP.F16.F32.PACK_AB R156, R53, R32 ;  /* 0x00000020359c723e */ /* 0x002fe200000000ff */
[----:B------:R-:W1:Y:S01]  /*3d90*/  MUFU.EX2 R25, R25 ;  /* 0x0000001900197308 */ /* 0x000e620000000800 */
[----:B0-----:R-:W-:Y:S01]  /*3da0*/  FADD.FTZ R27, R152, R49 ;  /* 0x00000031981b7221 */ /* 0x001fe20000010000 */
[----:B------:R-:W-:Y:S01]  /*3db0*/  @!P1 PRMT R24, RZ, 0x654, R24 ;  /* 0x00000654ff189816 */ /* 0x000fe20000000018 */
[----:B------:R0:W-:Y:S06]  /*3dc0*/  BAR.ARV R167, 0x100 ;  /* 0x000400a70000751d */ /* 0x0001ec0000002000 */
[----:B------:R-:W-:Y:S01]  /*3dd0*/  FADD.FTZ R34, R28, R27 ;  /* 0x0000001b1c227221 */ /* 0x000fe20000010000 */
[----:B------:R-:W-:Y:S01]  /*3de0*/  MUFU.EX2 R29, R29 ;  /* 0x0000001d001d7308 */ /* 0x000fe20000000800 */
[----:B------:R3:W-:Y:S01]  /*3df0*/  @!P1 SYNCS.ARRIVE.TRANS64.RED.A1T0 RZ, [R24+URZ], RZ ;  /* 0x000000ff18ff99a7 */ /* 0x0007e2000810043f */
[----:B------:R-:W-:Y:S01]  /*3e00*/  F2FP.F16.F32.PACK_AB R152, R49, R152 ;  /* 0x000000983198723e */ /* 0x000fe200000000ff */
[----:B------:R-:W-:Y:S01]  /*3e10*/  FADD.FTZ R27, R51, R34 ;  /* 0x00000022331b7221 */ /* 0x000fe20000010000 */
[-CC-:B------:R-:W-:Y:S01]  /*3e20*/  FFMA.FTZ R163, R163, R21.reuse, -R178.reuse ;  /* 0x00000015a3a37223 */ /* 0x180fe200000108b2 */
[-CC-:B------:R-:W-:Y:S01]  /*3e30*/  FFMA.FTZ R186, R186, R21.reuse, -R178.reuse ;  /* 0x00000015baba7223 */ /* 0x180fe200000108b2 */
[--C-:B------:R-:W-:Y:S01]  /*3e40*/  FFMA.FTZ R180, R180, R21, -R178.reuse ;  /* 0x00000015b4b47223 */ /* 0x100fe200000108b2 */
[----:B------:R-:W-:Y:S01]  /*3e50*/  FADD.FTZ R34, R32, R27 ;  /* 0x0000001b20227221 */ /* 0x000fe20000010000 */
[----:B------:R4:W5:Y:S01]  /*3e60*/  MUFU.EX2 R55, R38 ;  /* 0x0000002600377308 */ /* 0x0009620000000800 */
[----:B-1----:R-:W-:Y:S01]  /*3e70*/  F2FP.F16.F32.PACK_AB R153, R26, R25 ;  /* 0x000000191a99723e */ /* 0x002fe200000000ff */
[----:B------:R-:W-:Y:S01]  /*3e80*/  FFMA.FTZ R181, R181, R21, -R178 ;  /* 0x00000015b5b57223 */ /* 0x000fe200000108b2 */
[----:B------:R-:W-:Y:S01]  /*3e90*/  FADD.FTZ R27, R53, R34 ;  /* 0x00000022351b7221 */ /* 0x000fe20000010000 */
[----:B------:R-:W-:-:S04]  /*3ea0*/  @!P1 VIADD R0, R0, 0x32460 ;  /* 0x0003246000009836 */ /* 0x000fc80000000000 */
[----:B------:R-:W1:Y:S01]  /*3eb0*/  MUFU.EX2 R30, R31 ;  /* 0x0000001f001e7308 */ /* 0x000e620000000800 */
[----:B----4-:R-:W-:Y:S01]  /*3ec0*/  FADD.FTZ R38, R25, R26 ;  /* 0x0000001a19267221 */ /* 0x010fe20000010000 */
[----:B------:R-:W-:-:S06]  /*3ed0*/  @!P1 PRMT R0, RZ, 0x654, R0 ;  /* 0x00000654ff009816 */ /* 0x000fcc0000000000 */
[----:B------:R-:W4:Y:S01]  /*3ee0*/  MUFU.EX2 R40, R40 ;  /* 0x0000002800287308 */ /* 0x000f220000000800 */
[----:B-----5:R-:W-:-:S07]  /*3ef0*/  F2FP.F16.F32.PACK_AB R158, R55, R36 ;  /* 0x00000024379e723e */ /* 0x020fce00000000ff */
[----:B------:R-:W5:Y:S01]  /*3f00*/  MUFU.EX2 R33, R33 ;  /* 0x0000002100217308 */ /* 0x000f620000000800 */
[----:B-1----:R-:W-:-:S07]  /*3f10*/  F2FP.F16.F32.PACK_AB R155, R30, R29 ;  /* 0x0000001d1e9b723e */ /* 0x002fce00000000ff */
[----:B------:R1:W2:Y:S08]  /*3f20*/  MUFU.EX2 R45, R42 ;  /* 0x0000002a002d7308 */ /* 0x0002b00000000800 */
[----:B---3--:R-:W3:Y:S01]  /*3f30*/  MUFU.EX2 R24, R39 ;  /* 0x0000002700187308 */ /* 0x008ee20000000800 */
[----:B-1----:R-:W-:Y:S01]  /*3f40*/  FADD.FTZ R42, R36, R27 ;  /* 0x0000001b242a7221 */ /* 0x002fe20000010000 */
[----:B------:R-:W-:-:S03]  /*3f50*/  FADD.FTZ R27, R29, R38 ;  /* 0x000000261d1b7221 */ /* 0x000fc60000010000 */
[----:B------:R-:W-:Y:S01]  /*3f60*/  FADD.FTZ R31, R55, R42 ;  /* 0x0000002a371f7221 */ /* 0x000fe20000010000 */
[----:B------:R-:W-:Y:S02]  /*3f70*/  FADD.FTZ R38, R30, R27 ;  /* 0x0000001b1e267221 */ /* 0x000fe40000010000 */
[----:B------:R-:W1:Y:S01]  /*3f80*/  MUFU.EX2 R35, R35 ;  /* 0x0000002300237308 */ /* 0x000e620000000800 */
[----:B----4-:R-:W-:Y:S01]  /*3f90*/  FADD.FTZ R28, R40, R31 ;  /* 0x0000001f281c7221 */ /* 0x010fe20000010000 */
[----:B-----5:R-:W-:Y:S01]  /*3fa0*/  FADD.FTZ R27, R33, R38 ;  /* 0x00000026211b7221 */ /* 0x020fe20000010000 */
[C---:B--2---:R-:W-:Y:S02]  /*3fb0*/  F2FP.F16.F32.PACK_AB R160, R45.reuse, R40 ;  /* 0x000000282da0723e */ /* 0x044fe400000000ff */
[----:B------:R-:W-:-:S03]  /*3fc0*/  FADD.FTZ R31, R45, R28 ;  /* 0x0000001c2d1f7221 */ /* 0x000fc60000010000 */
[----:B------:R-:W2:Y:S01]  /*3fd0*/  MUFU.EX2 R34, R37 ;  /* 0x0000002500227308 */ /* 0x000ea20000000800 */
[C---:B---3--:R-:W-:Y:S01]  /*3fe0*/  FADD.FTZ R32, R24.reuse, R27 ;  /* 0x0000001b18207221 */ /* 0x048fe20000010000 */
[----:B------:R-:W-:-:S06]  /*3ff0*/  F2FP.F16.F32.PACK_AB R157, R24, R33 ;  /* 0x00000021189d723e */ /* 0x000fcc00000000ff */
        /* <DEDUP_REMOVED lines=12> */
[----:B------:R-:W-:Y:S01]  /*40c0*/  MUFU.EX2 R193, R193 ;  /* 0x000000c100c17308 */ /* 0x000fe20000000800 */
[C---:B---3--:R-:W-:Y:S01]  /*40d0*/  FADD.FTZ R194, R28.reuse, R25 ;  /* 0x000000191cc27221 */ /* 0x048fe20000010000 */
[----:B------:R-:W-:-:S06]  /*40e0*/  F2FP.F16.F32.PACK_AB R161, R28, R41 ;  /* 0x000000291ca1723e */ /* 0x000fcc00000000ff */
[----:B------:R-:W-:Y:S01]  /*40f0*/  MUFU.EX2 R192, R192 ;  /* 0x000000c000c07308 */ /* 0x000fe20000000800 */
[----:B-1----:R-:W-:-:S07]  /*4100*/  FADD.FTZ R194, R163, R194 ;  /* 0x000000c2a3c27221 */ /* 0x002fce0000010000 */
[----:B------:R-:W-:Y:S08]  /*4110*/  MUFU.EX2 R189, R189 ;  /* 0x000000bd00bd7308 */ /* 0x000ff00000000800 */
[----:B------:R-:W1:Y:S08]  /*4120*/  MUFU.EX2 R191, R191 ;  /* 0x000000bf00bf7308 */ /* 0x000e700000000800 */
[----:B------:R-:W-:Y:S08]  /*4130*/  MUFU.EX2 R179, R179 ;  /* 0x000000b300b37308 */ /* 0x000ff00000000800 */
[----:B------:R-:W-:Y:S08]  /*4140*/  MUFU.EX2 R183, R183 ;  /* 0x000000b700b77308 */ /* 0x000ff00000000800 */
[----:B------:R-:W-:Y:S08]  /*4150*/  MUFU.EX2 R185, R185 ;  /* 0x000000b900b97308 */ /* 0x000ff00000000800 */
[----:B------:R-:W-:Y:S08]  /*4160*/  MUFU.EX2 R174, R174 ;  /* 0x000000ae00ae7308 */ /* 0x000ff00000000800 */
[----:B------:R-:W-:Y:S08]  /*4170*/  MUFU.EX2 R175, R175 ;  /* 0x000000af00af7308 */ /* 0x000ff00000000800 */
[----:B------:R-:W-:Y:S08]  /*4180*/  MUFU.EX2 R176, R176 ;  /* 0x000000b000b07308 */ /* 0x000ff00000000800 */
[----:B------:R-:W-:Y:S08]  /*4190*/  MUFU.EX2 R180, R180 ;  /* 0x000000b400b47308 */ /* 0x000ff00000000800 */
[----:B------:R-:W-:Y:S01]  /*41a0*/  MUFU.EX2 R181, R181 ;  /* 0x000000b500b57308 */ /* 0x000fe20000000800 */
[----:B------:R2:W-:Y:S06]  /*41b0*/  BAR.SYNC.DEFER_BLOCKING R72, 0x100 ;  /* 0x000400480000751d */ /* 0x0005ec0000010000 */
[----:B--2---:R-:W-:-:S06]  /*41c0*/  WARPGROUP.ARRIVE ;  /* 0x00000000000079c5 */ /* 0x004fcc0000000000 */
[----:B------:R-:W-:Y:S01]  /*41d0*/  HGMMA.64x256x16.F32 R24, R152, gdesc[UR8].tnspB, RZ, !UPT, gsb0 ;  /* 0x43e0000898187df0 */ /* 0x000fe2000c0008ff */
[----:B------:R-:W-:Y:S01]  /*41e0*/  UMOV UR10, UR6 ;  /* 0x00000006000a7c82 */ /* 0x000fe20008000000 */
[----:B------:R-:W-:Y:S01]  /*41f0*/  UMOV UR11, 0x40000040 ;  /* 0x40000040000b7882 */ /* 0x000fe20000000000 */
[----:B------:R-:W-:Y:S01]  /*4200*/  UIADD3 UR6, UR4, 0x180, URZ ;  /* 0x0000018004067890 */ /* 0x000fe2000fffe03f */
[----:B------:R-:W-:Y:S02]  /*4210*/  WARPGROUP.DEPBAR.LE gsb0, 0x0 ;  /* 0x00008000000079c5 */ /* 0x000fe40000010000 */
[----:B------:R-:W-:Y:S01]  /*4220*/  WARPGROUP.ARRIVE ;  /* 0x00000000000079c5 */ /* 0x000fe20000000000 */
[-CC-:B------:R-:W-:Y:S01]  /*4230*/  FFMA.FTZ R152, R172, R21.reuse, -R178.reuse ;  /* 0x00000015ac987223 */ /* 0x180fe200000108b2 */
[----:B------:R-:W-:Y:S01]  /*4240*/  FFMA.FTZ R153, R169, R21, -R178 ;  /* 0x00000015a9997223 */ /* 0x000fe200000108b2 */
[----:B-1----:R-:W-:-:S15]  /*4250*/  F2FP.F16.F32.PACK_AB R154, R191, R189 ;  /* 0x000000bdbf9a723e */ /* 0x002fde00000000ff */
[----:B------:R-:W-:-:S04]  /*4260*/  NOP ;  /* 0x0000000000007918 */ /* 0x000fc80000000000 */
[----:B------:R-:W-:Y:S01]  /*4270*/  HGMMA.64x256x16.F32 R24, R156, gdesc[UR12].tnspB, R24, gsb0 ;  /* 0x43e0000c9c187df0 */ /* 0x000fe20008000818 */
[----:B------:R-:W1:Y:S08]  /*4280*/  MUFU.EX2 R152, R152 ;  /* 0x0000009800987308 */ /* 0x000e700000000800 */
[----:B------:R-:W2:Y:S01]  /*4290*/  MUFU.EX2 R153, R153 ;  /* 0x0000009900997308 */ /* 0x000ea20000000800 */
[C---:B-1----:R-:W-:Y:S01]  /*42a0*/  F2FP.F16.F32.PACK_AB R163, R152.reuse, R163 ;  /* 0x000000a398a3723e */ /* 0x042fe200000000ff */
[----:B------:R-:W-:Y:S01]  /*42b0*/  FADD.FTZ R194, R152, R194 ;  /* 0x000000c298c27221 */ /* 0x000fe20000010000 */
[----:B------:R-:W-:-:S03]  /*42c0*/  F2FP.F16.F32.PACK_AB R152, R192, R193 ;  /* 0x000000c1c098723e */ /* 0x000fc600000000ff */
[----:B--2---:R-:W-:Y:S01]  /*42d0*/  FADD.FTZ R194, R153, R194 ;  /* 0x000000c299c27221 */ /* 0x004fe20000010000 */
[----:B------:R-:W-:Y:S02]  /*42e0*/  WARPGROUP.DEPBAR.LE gsb0, 0x0 ;  /* 0x00008000000079c5 */ /* 0x000fe40000010000 */
[----:B------:R-:W-:Y:S01]  /*42f0*/  WARPGROUP.ARRIVE ;  /* 0x00000000000079c5 */ /* 0x000fe20000000000 */
[-CC-:B------:R-:W-:Y:S01]  /*4300*/  FFMA.FTZ R156, R170, R21.reuse, -R178.reuse ;  /* 0x00000015aa9c7223 */ /* 0x180fe200000108b2 */
[-CC-:B------:R-:W-:Y:S01]  /*4310*/  FFMA.FTZ R157, R171, R21.reuse, -R178.reuse ;  /* 0x00000015ab9d7223 */ /* 0x180fe200000108b2 */
[----:B------:R-:W-:Y:S01]  /*4320*/  FFMA.FTZ R158, R177, R21, -R178 ;  /* 0x00000015b19e7223 */ /* 0x000fe200000108b2 */
[----:B------:R-:W-:-:S06]  /*4330*/  FADD.FTZ R159, R193, R190 ;  /* 0x000000bec19f7221 */ /* 0x000fcc0000010000 */
[----:B------:R-:W-:Y:S01]  /*4340*/  HGMMA.64x256x16.F32 R24, R160, gdesc[UR8].tnspB, R24, gsb0 ;  /* 0x43e00008a0187df0 */ /* 0x000fe20008000818 */
[----:B------:R-:W1:Y:S01]  /*4350*/  MUFU.EX2 R156, R156 ;  /* 0x0000009c009c7308 */ /* 0x000e620000000800 */
[----:B------:R-:W-:Y:S01]  /*4360*/  UMOV UR10, UR6 ;  /* 0x00000006000a7c82 */ /* 0x000fe20008000000 */
[----:B------:R-:W-:Y:S01]  /*4370*/  UMOV UR11, 0x40000040 ;  /* 0x40000040000b7882 */ /* 0x000fe20000000000 */
[----:B------:R-:W-:Y:S01]  /*4380*/  FADD.FTZ R159, R192, R159 ;  /* 0x0000009fc09f7221 */ /* 0x000fe20000010000 */
[----:B------:R-:W-:Y:S02]  /*4390*/  UIADD3 UR6, UR4, 0x200, URZ ;  /* 0x0000020004067890 */ /* 0x000fe4000fffe03f */
[----:B------:R-:W-:Y:S01]  /*43a0*/  UIADD3 UR4, UR4, 0x280, URZ ;  /* 0x0000028004047890 */ /* 0x000fe2000fffe03f */
[----:B------:R-:W-:Y:S01]  /*43b0*/  FADD.FTZ R159, R189, R159 ;  /* 0x0000009fbd9f7221 */ /* 0x000fe20000010000 */
[----:B------:R-:W2:Y:S03]  /*43c0*/  MUFU.EX2 R157, R157 ;  /* 0x0000009d009d7308 */ /* 0x000ea60000000800 */
[----:B------:R-:W-:-:S05]  /*43d0*/  FADD.FTZ R159, R191, R159 ;  /* 0x0000009fbf9f7221 */ /* 0x000fca0000010000 */
[----:B------:R-:W3:Y:S01]  /*43e0*/  MUFU.EX2 R158, R158 ;  /* 0x0000009e009e7308 */ /* 0x000ee20000000800 */
[C---:B-1----:R-:W-:Y:S01]  /*43f0*/  F2FP.F16.F32.PACK_AB R153, R156.reuse, R153 ;  /* 0x000000999c99723e */ /* 0x042fe200000000ff */
[----:B------:R-:W-:Y:S01]  /*4400*/  FADD.FTZ R194, R156, R194 ;  /* 0x000000c29cc27221 */ /* 0x000fe20000010000 */
[----:B------:R-:W-:-:S06]  /*4410*/  FFMA.FTZ R156, R182, R21, -R178 ;  /* 0x00000015b69c7223 */ /* 0x000fcc00000108b2 */
[----:B------:R-:W-:Y:S01]  /*4420*/  MUFU.EX2 R156, R156 ;  /* 0x0000009c009c7308 */ /* 0x000fe20000000800 */
[----:B--2---:R-:W-:Y:S01]  /*4430*/  FADD.FTZ R194, R157, R194 ;  /* 0x000000c29dc27221 */ /* 0x004fe20000010000 */
[----:B---3--:R-:W-:-:S03]  /*4440*/  F2FP.F16.F32.PACK_AB R155, R158, R157 ;  /* 0x0000009d9e9b723e */ /* 0x008fc600000000ff */
[----:B------:R-:W-:Y:S01]  /*4450*/  FADD.FTZ R157, R158, R194 ;  /* 0x000000c29e9d7221 */ /* 0x000fe20000010000 */
[----:B------:R-:W-:Y:S02]  /*4460*/  WARPGROUP.DEPBAR.LE gsb0, 0x0 ;  /* 0x00008000000079c5 */ /* 0x000fe40000010000 */
[----:B------:R-:W-:Y:S01]  /*4470*/  WARPGROUP.ARRIVE ;  /* 0x00000000000079c5 */ /* 0x000fe20000000000 */
[-CC-:B------:R-:W-:Y:S01]  /*4480*/  FFMA.FTZ R160, R166, R21.reuse, -R178.reuse ;  /* 0x00000015a6a07223 */ /* 0x180fe200000108b2 */
[----:B------:R-:W-:-:S04]  /*4490*/  FFMA.FTZ R161, R184, R21, -R178 ;  /* 0x00000015b8a17223 */ /* 0x000fc800000108b2 */
[----:B------:R-:W-:Y:S01]  /*44a0*/  HGMMA.64x256x16.F32 R24, R152, gdesc[UR8].tnspB, R24, gsb0 ;  /* 0x43e0000898187df0 */ /* 0x000fe20008000818 */
[----:B------:R-:W-:Y:S01]  /*44b0*/  MUFU.EX2 R160, R160 ;  /* 0x000000a000a07308 */ /* 0x000fe20000000800 */
[----:B------:R-:W-:Y:S01]  /*44c0*/  UMOV UR10, UR6 ;  /* 0x00000006000a7c82 */ /* 0x000fe20008000000 */
[----:B------:R-:W-:-:S06]  /*44d0*/  UMOV UR11, 0x40000040 ;  /* 0x40000040000b7882 */ /* 0x000fcc0000000000 */
[----:B------:R-:W1:Y:S01]  /*44e0*/  MUFU.EX2 R161, R161 ;  /* 0x000000a100a17308 */ /* 0x000e620000000800 */
[----:B------:R-:W-:Y:S02]  /*44f0*/  WARPGROUP.DEPBAR.LE gsb0, 0x0 ;  /* 0x00008000000079c5 */ /* 0x000fe40000010000 */
[----:B------:R-:W-:-:S05]  /*4500*/  FFMA.FTZ R153, R168, R21, -R178 ;  /* 0x00000015a8997223 */ /* 0x000fca00000108b2 */
[----:B------:R-:W2:Y:S01]  /*4510*/  MUFU.EX2 R152, R188 ;  /* 0x000000bc00987308 */ /* 0x000ea20000000800 */
[----:B------:R-:W-:Y:S01]  /*4520*/  F2FP.F16.F32.PACK_AB R154, R185, R183 ;  /* 0x000000b7b99a723e */ /* 0x000fe200000000ff */
[----:B------:R-:W-:Y:S01]  /*4530*/  FFMA.FTZ R178, R187, R21, -R178 ;  /* 0x00000015bbb27223 */ /* 0x000fe200000108b2 */
[----:B-1----:R-:W-:-:S05]  /*4540*/  F2FP.F16.F32.PACK_AB R155, R156, R161 ;  /* 0x000000a19c9b723e */ /* 0x002fca00000000ff */
[----:B------:R-:W1:Y:S08]  /*4550*/  MUFU.EX2 R153, R153 ;  /* 0x0000009900997308 */ /* 0x000e700000000800 */
[----:B------:R-:W3:Y:S01]  /*4560*/  MUFU.EX2 R178, R178 ;  /* 0x000000b200b27308 */ /* 0x000ee20000000800 */
[----:B--2---:R-:W-:Y:S01]  /*4570*/  FADD.FTZ R159, R152, R159 ;  /* 0x0000009f989f7221 */ /* 0x004fe20000010000 */
[----:B------:R-:W-:-:S03]  /*4580*/  F2FP.F16.F32.PACK_AB R152, R179, R152 ;  /* 0x00000098b398723e */ /* 0x000fc600000000ff */
[----:B------:R-:W-:Y:S01]  /*4590*/  FADD.FTZ R159, R179, R159 ;  /* 0x0000009fb39f7221 */ /* 0x000fe20000010000 */
[----:B-1----:R-:W-:Y:S01]  /*45a0*/  FADD.FTZ R157, R153, R157 ;  /* 0x0000009d999d7221 */ /* 0x002fe20000010000 */
[----:B------:R-:W-:-:S03]  /*45b0*/  F2FP.F16.F32.PACK_AB R153, R160, R153 ;  /* 0x00000099a099723e */ /* 0x000fc600000000ff */
[----:B------:R-:W-:Y:S01]  /*45c0*/  FADD.FTZ R157, R160, R157 ;  /* 0x0000009da09d7221 */ /* 0x000fe20000010000 */
[----:B------:R-:W-:-:S03]  /*45d0*/  WARPGROUP.ARRIVE ;  /* 0x00000000000079c5 */ /* 0x000fc60000000000 */
[----:B------:R-:W-:-:S03]  /*45e0*/  FADD.FTZ R157, R161, R157 ;  /* 0x0000009da19d7221 */ /* 0x000fc60000010000 */
[----:B------:R-:W-:Y:S01]  /*45f0*/  HGMMA.64x256x16.F32 R24, R152, gdesc[UR8].tnspB, R24, gsb0 ;  /* 0x43e0000898187df0 */ /* 0x000fe20008000818 */
[----:B------:R-:W-:Y:S01]  /*4600*/  FADD.FTZ R156, R156, R157 ;  /* 0x0000009d9c9c7221 */ /* 0x000fe20000010000 */
[----:B------:R-:W-:Y:S01]  /*4610*/  UMOV UR10, UR4 ;  /* 0x00000004000a7c82 */ /* 0x000fe20008000000 */
[----:B------:R-:W-:Y:S01]  /*4620*/  UMOV UR11, 0x40000040 ;  /* 0x40000040000b7882 */ /* 0x000fe20000000000 */
[----:B------:R-:W-:Y:S02]  /*4630*/  WARPGROUP.DEPBAR.LE gsb0, 0x0 ;  /* 0x00008000000079c5 */ /* 0x000fe40000010000 */
[----:B------:R-:W1:Y:S01]  /*4640*/  MUFU.EX2 R152, R173 ;  /* 0x000000ad00987308 */ /* 0x000e620000000800 */
[----:B------:R-:W-:Y:S01]  /*4650*/  FADD.FTZ R154, R183, R159 ;  /* 0x0000009fb79a7221 */ /* 0x000fe20000010000 */
[----:B---3--:R-:W-:-:S03]  /*4660*/  F2FP.F16.F32.PACK_AB R155, R178, R181 ;  /* 0x000000b5b29b723e */ /* 0x008fc600000000ff */
[----:B------:R-:W-:Y:S01]  /*4670*/  FADD.FTZ R185, R185, R154 ;  /* 0x0000009ab9b97221 */ /* 0x000fe20000010000 */
[----:B------:R-:W-:Y:S02]  /*4680*/  F2FP.F16.F32.PACK_AB R154, R176, R175 ;  /* 0x000000afb09a723e */ /* 0x000fe400000000ff */
[----:B------:R-:W2:Y:S01]  /*4690*/  MUFU.EX2 R153, R186 ;  /* 0x000000ba00997308 */ /* 0x000ea20000000800 */
[----:B-1----:R-:W-:Y:S01]  /*46a0*/  FADD.FTZ R157, R152, R185 ;  /* 0x000000b9989d7221 */ /* 0x002fe20000010000 */
[----:B------:R-:W-:-:S03]  /*46b0*/  F2FP.F16.F32.PACK_AB R152, R174, R152 ;  /* 0x00000098ae98723e */ /* 0x000fc600000000ff */
[----:B------:R-:W-:Y:S01]  /*46c0*/  FADD.FTZ R174, R174, R157 ;  /* 0x0000009daeae7221 */ /* 0x000fe20000010000 */
[----:B--2---:R-:W-:Y:S01]  /*46d0*/  FADD.FTZ R159, R153, R156 ;  /* 0x0000009c999f7221 */ /* 0x004fe20000010000 */
[C---:B------:R-:W-:Y:S02]  /*46e0*/  F2FP.F16.F32.PACK_AB R153, R180.reuse, R153 ;  /* 0x00000099b499723e */ /* 0x040fe400000000ff */
[----:B------:R-:W-:Y:S01]  /*46f0*/  FADD.FTZ R175, R175, R174 ;  /* 0x000000aeafaf7221 */ /* 0x000fe20000010000 */
[----:B------:R-:W-:Y:S01]  /*4700*/  FADD.FTZ R180, R180, R159 ;  /* 0x0000009fb4b47221 */ /* 0x000fe20000010000 */
[----:B------:R-:W-:Y:S02]  /*4710*/  WARPGROUP.ARRIVE ;  /* 0x00000000000079c5 */ /* 0x000fe40000000000 */
[----:B------:R-:W-:Y:S01]  /*4720*/  FADD.FTZ R217, R176, R175 ;  /* 0x000000afb0d97221 */ /* 0x000fe20000010000 */
[----:B------:R-:W-:-:S03]  /*4730*/  FADD.FTZ R181, R181, R180 ;  /* 0x000000b4b5b57221 */ /* 0x000fc60000010000 */
[----:B------:R-:W-:Y:S01]  /*4740*/  HGMMA.64x256x16.F32 R24, R152, gdesc[UR8].tnspB, R24, gsb0 ;  /* 0x43e0000898187df0 */ /* 0x000fe20008000818 */
[----:B------:R-:W-:Y:S02]  /*4750*/  FADD.FTZ R214, R178, R181 ;  /* 0x000000b5b2d67221 */ /* 0x000fe40000010000 */
[----:B------:R-:W-:Y:S02]  /*4760*/  WARPGROUP.DEPBAR.LE gsb0, 0x0 ;  /* 0x00008000000079c5 */ /* 0x000fe40000010000 */
[----:B------:R1:W-:Y:S02]  /*4770*/  @!P1 SYNCS.ARRIVE.TRANS64.RED.A1T0 RZ, [R0+URZ], RZ ;  /* 0x000000ff00ff99a7 */ /* 0x0003e4000810043f */
[----:B-1----:R-:W-:-:S05]  /*4780*/  VIADD R0, R165, 0xfffffffe ;  /* 0xfffffffea5007836 */ /* 0x002fca0000000000 */
[----:B------:R-:W-:-:S13]  /*4790*/  ISETP.GE.AND P2, PT, R0, R22, PT ;  /* 0x000000160000720c */ /* 0x000fda0003f46270 */
[----:B0-----:R-:W-:Y:S05]  /*47a0*/  @!P2 BRA `(.L_x_1073) ;  /* 0x00000028004ca947 */ /* 0x001fea0003800000 */
[----:B------:R-:W-:Y:S01]  /*47b0*/  IMAD.MOV.U32 R215, RZ, RZ, R164 ;  /* 0x000000ffffd77224 */ /* 0x000fe200078e00a4 */
[----:B------:R-:W-:Y:S01]  /*47c0*/  ULDC UR4, c[0x0][0xad0] ;  /* 0x0002b40000047ab9 */ /* 0x000fe20000000800 */
[----:B------:R-:W-:-:S07]  /*47d0*/  IMAD.MOV.U32 R216, RZ, RZ, R20 ;  /* 0x000000ffffd87224 */ /* 0x000fce00078e0014 */
.L_x_1082:
[----:B------:R-:W-:Y:S01]  /*47e0*/  UIADD3 UR36, UR36, 0x1, URZ ;  /* 0x0000000124247890 */ /* 0x000fe2000fffe03f */
[C---:B------:R-:W-:Y:S01]  /*47f0*/  ISETP.GT.AND P2, PT, R0.reuse, R22, PT ;  /* 0x000000160000720c */ /* 0x040fe20003f44270 */
[----:B------:R-:W-:Y:S02]  /*4800*/  VIADD R0, R0, 0xffffffff ;  /* 0xffffffff00007836 */ /* 0x000fe40000000000 */
[----:B------:R-:W-:-:S04]  /*4810*/  UISETP.NE.AND UP0, UPT, UR36, 0x2, UPT ;  /* 0x000000022400788c */ /* 0x000fc8000bf05270 */
[----:B------:R-:W-:Y:S02]  /*4820*/  USEL UR5, URZ, 0x1, UP0 ;  /* 0x000000013f057887 */ /* 0x000fe40008000000 */
[----:B------:R-:W-:Y:S02]  /*4830*/  USEL UR36, UR36, URZ, UP0 ;  /* 0x0000003f24247287 */ /* 0x000fe40008000000 */
[----:B------:R-:W-:Y:S01]  /*4840*/  ULOP3.LUT UR37, UR37, UR5, URZ, 0x3c, !UPT ;  /* 0x0000000525257292 */ /* 0x000fe2000f8e3c3f */
[----:B0-----:R-:W-:Y:S11]  /*4850*/  @!P0 BRA `(.L_x_1074) ;  /* 0x0000000000048947 */ /* 0x001ff60003800000 */
[----:B------:R-:W-:Y:S01]  /*4860*/  BPT.TRAP 0x1 ;  /* 0x000000040000795c */ /* 0x000fe20000300000 */
.L_x_1074:
        /* <DEDUP_REMOVED lines=9> */
.L_x_1075:
[----:B-1----:R-:W-:Y:S05]  /*4900*/  @P3 BRA `(.L_x_1076) ;  /* 0x0000000000083947 */ /* 0x002fea0003800000 */
[----:B------:R-:W1:Y:S02]  /*4910*/  SYNCS.PHASECHK.TRANS64.TRYWAIT P3, [UR5+0x32430], R20 ;  /* 0x03243014ff0075a7 */ /* 0x000e640008060145 */
[----:B-1----:R-:W-:Y:S05]  /*4920*/  @!P3 BRA `(.L_x_1077) ;  /* 0x000000ec0004b947 */ /* 0x002fea0003800000 */
.L_x_1076:
[----:B------:R-:W-:Y:S01]  /*4930*/  R2UR UR52, R18 ;  /* 0x00000000123472ca */ /* 0x000fe200000e0000 */
[----:B------:R-:W-:Y:S01]  /*4940*/  UIMAD UR6, UR36, 0x300, UR61 ;  /* 0x00000300240678a4 */ /* 0x000fe2000f8e023d */
[----:B------:R-:W-:Y:S01]  /*4950*/  R2UR UR53, R19 ;  /* 0x00000000133572ca */ /* 0x000fe200000e0000 */
[----:B------:R-:W-:Y:S01]  /*4960*/  WARPGROUP.ARRIVE ;  /* 0x00000000000079c5 */ /* 0x000fe20000000000 */
[----:B------:R-:W-:-:S04]  /*4970*/  UMOV UR55, 0x40000040 ;  /* 0x4000004000377882 */ /* 0x000fc80000000000 */
[----:B------:R-:W-:-:S07]  /*4980*/  UMOV UR54, UR6 ;  /* 0x0000000600367c82 */ /* 0x000fce0008000000 */
[----:B------:R-:W-:Y:S01]  /*4990*/  HGMMA.64x96x16.F32 R152, gdesc[UR52], RZ, !UPT, gsb0 ;  /* 0x01600000349879f0 */ /* 0x000fe2000c0008ff */
[----:B------:R-:W-:Y:S01]  /*49a0*/  R2UR UR52, R16 ;  /* 0x00000000103472ca */ /* 0x000fe200000e0000 */
[----:B------:R-:W-:Y:S01]  /*49b0*/  UIADD3 UR54, UR6, 0x2, URZ ;  /* 0x0000000206367890 */ /* 0x000fe2000fffe03f */
[----:B------:R-:W-:Y:S01]  /*49c0*/  R2UR UR53, R17 ;  /* 0x00000000113572ca */ /* 0x000fe200000e0000 */
[----:B------:R-:W-:Y:S01]  /*49d0*/  UMOV UR55, 0x40000040 ;  /* 0x4000004000377882 */ /* 0x000fe20000000000 */
[----:B------:R-:W-:Y:S02]  /*49e0*/  WARPGROUP.DEPBAR.LE gsb0, 0x0 ;  /* 0x00008000000079c5 */ /* 0x000fe40000010000 */
[----:B------:R-:W-:-:S09]  /*49f0*/  WARPGROUP.ARRIVE ;  /* 0x00000000000079c5 */ /* 0x000fd20000000000 */
[----:B------:R-:W-:Y:S01]  /*4a00*/  HGMMA.64x96x16.F32 R152, gdesc[UR52], R152, gsb0 ;  /* 0x01600000349879f0 */ /* 0x000fe20008000898 */
        /* <DEDUP_REMOVED lines=13> */
[----:B------:R-:W-:Y:S03]  /*4ae0*/  HGMMA.64x96x16.F32 R152, gdesc[UR52], R152, gsb0 ;  /* 0x01600000349879f0 */ /* 0x000fe60008000898 */
[----:B------:R-:W-:Y:S02]  /*4af0*/  WARPGROUP.DEPBAR.LE gsb0, 0x0 ;  /* 0x00008000000079c5 */ /* 0x000fe40000010000 */
[----:B------:R-:W-:Y:S05]  /*4b00*/  @!P0 BRA `(.L_x_1078) ;  /* 0x0000000000048947 */ /* 0x000fea0003800000 */
[----:B------:R-:W-:Y:S01]  /*4b10*/  BPT.TRAP 0x1 ;  /* 0x000000040000795c */ /* 0x000fe20000300000 */
.L_x_1078:
[----:B------:R2:W3:Y:S01]  /*4b20*/  SYNCS.PHASECHK.TRANS64.TRYWAIT P3, [UR5+0x32450], R20 ;  /* 0x03245014ff0075a7 */ /* 0x0004e20008060145 */
[----:B------:R-:W-:Y:S05]  /*4b30*/  @!P0 BRA `(.L_x_1079) ;  /* 0x0000000000048947 */ /* 0x000fea0003800000 */
[----:B------:R-:W-:Y:S01]  /*4b40*/  BPT.TRAP 0x1 ;  /* 0x000000040000795c */ /* 0x000fe20000300000 */
.L_x_1079:
[----:B---3--:R-:W-:Y:S05]  /*4b50*/  @P3 BRA `(.L_x_1080) ;  /* 0x0000000000083947 */ /* 0x008fea0003800000 */
[----:B------:R-:W3:Y:S02]  /*4b60*/  SYNCS.PHASECHK.TRANS64.TRYWAIT P3, [UR5+0x32450], R20 ;  /* 0x03245014ff0075a7 */ /* 0x000ee40008060145 */
[----:B---3--:R-:W-:Y:S05]  /*4b70*/  @!P3 BRA `(.L_x_1081) ;  /* 0x000000e80088b947 */ /* 0x008fea0003800000 */
.L_x_1080:
[----:B------:R-:W-:Y:S01]  /*4b80*/  R2UR UR52, R4 ;  /* 0x00000000043472ca */ /* 0x000fe200000e0000 */
[----:B------:R-:W-:Y:S01]  /*4b90*/  UIMAD UR6, UR36, 0xc00, UR60 ;  /* 0x00000c00240678a4 */ /* 0x000fe2000f8e023c */
[----:B------:R-:W-:Y:S01]  /*4ba0*/  R2UR UR53, R5 ;  /* 0x00000000053572ca */ /* 0x000fe200000e0000 */
[----:B------:R-:W-:Y:S01]  /*4bb0*/  WARPGROUP.ARRIVE ;  /* 0x00000000000079c5 */ /* 0x000fe20000000000 */
[----:B------:R-:W-:Y:S01]  /*4bc0*/  UMOV UR55, 0x40000040 ;  /* 0x4000004000377882 */ /* 0x000fe20000000000 */
[----:B------:R-:W-:Y:S01]  /*4bd0*/  UIADD3 UR10, UR6, 0x302, URZ ;  /* 0x00000302060a7890 */ /* 0x000fe2000fffe03f */
[----:B------:R-:W-:Y:S02]  /*4be0*/  UMOV UR11, 0x40000040 ;  /* 0x40000040000b7882 */ /* 0x000fe40000000000 */
[----:B------:R-:W-:Y:S01]  /*4bf0*/  UMOV UR54, UR6 ;  /* 0x0000000600367c82 */ /* 0x000fe20008000000 */
[----:B------:R-:W-:Y:S01]  /*4c00*/  UIADD3 UR14, UR6, 0x304, URZ ;  /* 0x00000304060e7890 */ /* 0x000fe2000fffe03f */
[----:B------:R-:W-:Y:S01]  /*4c10*/  UMOV UR15, 0x40000040 ;  /* 0x40000040000f7882 */ /* 0x000fe20000000000 */
[----:B------:R-:W-:Y:S01]  /*4c20*/  UIADD3 UR18, UR6, 0x306, URZ ;  /* 0x0000030606127890 */ /* 0x000fe2000fffe03f */
[----:B------:R-:W-:-:S03]  /*4c30*/  UMOV UR19, 0x40000040 ;  /* 0x4000004000137882 */ /* 0x000fc60000000000 */
[----:B------:R-:W-:Y:S01]  /*4c40*/  HGMMA.64x96x16.F32 R152, gdesc[UR52], R152, gsb0 ;  /* 0x01600000349879f0 */ /* 0x000fe20008000898 */
[----:B------:R-:W-:Y:S01]  /*4c50*/  R2UR UR52, R6 ;  /* 0x00000000063472ca */ /* 0x000fe200000e0000 */
[----:B------:R-:W-:Y:S01]  /*4c60*/  UIADD3 UR54, UR6, 0x2, URZ ;  /* 0x0000000206367890 */ /* 0x000fe2000fffe03f */
[----:B------:R-:W-:Y:S01]  /*4c70*/  R2UR UR53, R7 ;  /* 0x00000000073572ca */ /* 0x000fe200000e0000 */
        /* <DEDUP_REMOVED lines=39> */
[----:B------:R-:W-:Y:S01]  /*4ef0*/  UIADD3 UR54, UR6, 0x906, URZ ;  /* 0x0000090606367890 */ /* 0x000fe2000fffe03f */
[----:B------:R-:W-:Y:S01]  /*4f00*/  UMOV UR52, UR56 ;  /* 0x0000003800347c82 */ /* 0x000fe20008000000 */
[----:B------:R-:W-:Y:S01]  /*4f10*/  UMOV UR53, UR57 ;  /* 0x0000003900357c82 */ /* 0x000fe20008000000 */
[----:B------:R-:W-:Y:S01]  /*4f20*/  UMOV UR55, 0x40000040 ;  /* 0x4000004000377882 */ /* 0x000fe20000000000 */
[----:B------:R-:W-:Y:S01]  /*4f30*/  UIMAD UR6, UR36, 0xc00, UR7 ;  /* 0x00000c00240678a4 */ /* 0x000fe2000f8e0207 */
[----:B------:R-:W-:Y:S02]  /*4f40*/  WARPGROUP.DEPBAR.LE gsb0, 0x0 ;  /* 0x00008000000079c5 */ /* 0x000fe40000010000 */
[----:B------:R-:W-:-:S06]  /*4f50*/  WARPGROUP.ARRIVE ;  /* 0x00000000000079c5 */ /* 0x000fcc0000000000 */
[----:B------:R-:W-:Y:S01]  /*4f60*/  HGMMA.64x96x16.F32 R152, gdesc[UR8], R152, gsb0 ;  /* 0x01600000089879f0 */ /* 0x000fe20008000898 */
        /* <DEDUP_REMOVED lines=56> */
[----:B012---:R-:W-:Y:S01]  /*52f0*/  FMNMX.FTZ R20, R152, R216, !PT ;  /* 0x000000d898147209 */ /* 0x007fe20007810000 */
[----:B------:R-:W-:Y:S01]  /*5300*/  FMUL.FTZ R192, R192, UR4 ;  /* 0x00000004c0c07c20 */ /* 0x000fe20008410000 */
[----:B------:R-:W-:Y:S01]  /*5310*/  FMUL.FTZ R218, R193, UR4 ;  /* 0x00000004c1da7c20 */ /* 0x000fe20008410000 */
[----:B------:R-:W-:Y:S01]  /*5320*/  FMUL.FTZ R196, R196, UR4 ;  /* 0x00000004c4c47c20 */ /* 0x000fe20008410000 */
[----:B------:R-:W-:Y:S01]  /*5330*/  FMUL.FTZ R219, R197, UR4 ;  /* 0x00000004c5db7c20 */ /* 0x000fe20008410000 */
[----:B------:R-:W-:Y:S01]  /*5340*/  FMUL.FTZ R197, R158, UR4 ;  /* 0x000000049ec57c20 */ /* 0x000fe20008410000 */
[----:B------:R-:W-:Y:S01]  /*5350*/  FMUL.FTZ R158, R162, UR4 ;  /* 0x00000004a29e7c20 */ /* 0x000fe20008410000 */
[----:B------:R-:W0:Y:S01]  /*5360*/  MUFU.TANH R157, R157 ;  /* 0x0000009d009d7308 */ /* 0x000e220000002400 */
[----:B---3--:R-:W-:Y:S01]  /*5370*/  FMNMX.FTZ R20, R153, R20, !PT ;  /* 0x0000001499147209 */ /* 0x008fe20007810000 */
[----:B------:R-:W-:Y:S01]  /*5380*/  FMUL.FTZ R193, R154, UR4 ;  /* 0x000000049ac17c20 */ /* 0x000fe20008410000 */
[----:B------:R-:W-:Y:S01]  /*5390*/  FMUL.FTZ R162, R170, UR4 ;  /* 0x00000004aaa27c20 */ /* 0x000fe20008410000 */
[----:B------:R-:W-:Y:S01]  /*53a0*/  FMUL.FTZ R220, R159, UR4 ;  /* 0x000000049fdc7c20 */ /* 0x000fe20008410000 */
[----:B------:R-:W-:Y:S01]  /*53b0*/  FMUL.FTZ R159, R163, UR4 ;  /* 0x00000004a39f7c20 */ /* 0x000fe20008410000 */
[----:B------:R-:W-:Y:S01]  /*53c0*/  FMUL.FTZ R163, R166, UR4 ;  /* 0x00000004a6a37c20 */ /* 0x000fe20008410000 */
[----:B------:R-:W-:Y:S01]  /*53d0*/  FMUL.FTZ R166, R167, UR4 ;  /* 0x00000004a7a67c20 */ /* 0x000fe20008410000 */
[----:B------:R-:W1:Y:S01]  /*53e0*/  MUFU.TANH R160, R160 ;  /* 0x000000a000a07308 */ /* 0x000e620000002400 */
[----:B----4-:R-:W-:Y:S01]  /*53f0*/  FMNMX.FTZ R20, R156, R20, !PT ;  /* 0x000000149c147209 */ /* 0x010fe20007810000 */
        /* <DEDUP_REMOVED lines=10> */
[----:B------:R-:W-:-:S04]  /*54a0*/  FMUL.FTZ R191, R198, UR4 ;  /* 0x00000004c6bf7c20 */ /* 0x000fc80008410000 */
        /* <DEDUP_REMOVED lines=36> */
[----:B------:R-:W-:Y:S01]  /*56f0*/  MUFU.TANH R193, R193 ;  /* 0x000000c100c17308 */ /* 0x000fe20000002400 */
[----:B-1----:R-:W-:-:S07]  /*5700*/  FMNMX.FTZ R20, R196, R20, !PT ;  /* 0x00000014c4147209 */ /* 0x002fce0007810000 */
[----:B------:R-:W-:Y:S01]  /*5710*/  MUFU.TANH R155, R155 ;  /* 0x0000009b009b7308 */ /* 0x000fe20000002400 */
[----:B--2---:R-:W-:-:S05]  /*5720*/  FMNMX.FTZ R20, R219, R20, !PT ;  /* 0x00000014db147209 */ /* 0x004fca0007810000 */
[----:B------:R-:W0:Y:S02]  /*5730*/  SHFL.BFLY PT, R21, R20, 0x2, 0x1f ;  /* 0x0c401f0014157f89 */ /* 0x000e2400000e0000 */
[----:B------:R-:W-:Y:S08]  /*5740*/  MUFU.TANH R197, R197 ;  /* 0x000000c500c57308 */ /* 0x000ff00000002400 */
[----:B------:R-:W-:Y:S08]  /*5750*/  MUFU.TANH R220, R220 ;  /* 0x000000dc00dc7308 */ /* 0x000ff00000002400 */
[----:B------:R-:W-:Y:S01]  /*5760*/  MUFU.TANH R158, R158 ;  /* 0x0000009e009e7308 */ /* 0x000fe20000002400 */
[----:B0-----:R-:W-:-:S07]  /*5770*/  FMNMX.FTZ R20, R20, R21, !PT ;  /* 0x0000001514147209 */ /* 0x001fce0007810000 */
[----:B------:R-:W-:Y:S01]  /*5780*/  MUFU.TANH R159, R159 ;  /* 0x0000009f009f7308 */ /* 0x000fe20000002400 */
[----:B------:R-:W0:Y:S07]  /*5790*/  SHFL.BFLY PT, R21, R20, 0x1, 0x1f ;  /* 0x0c201f0014157f89 */ /* 0x000e2e00000e0000 */
[----:B------:R-:W-:Y:S08]  /*57a0*/  MUFU.TANH R163, R163 ;  /* 0x000000a300a37308 */ /* 0x000ff00000002400 */
[----:B------:R-:W-:Y:S08]  /*57b0*/  MUFU.TANH R166, R166 ;  /* 0x000000a600a67308 */ /* 0x000ff00000002400 */
[----:B------:R-:W-:Y:S01]  /*57c0*/  MUFU.TANH R162, R162 ;  /* 0x000000a200a27308 */ /* 0x000fe20000002400 */
[----:B0-----:R-:W-:-:S02]  /*57d0*/  FMNMX.FTZ R20, R20, R21, !PT ;  /* 0x0000001514147209 */ /* 0x001fc40007810000 */
[----:B------:R-:W0:Y:S03]  /*57e0*/  LDC R21, c[0x0][0xa80] ;  /* 0x0002a000ff157b82 */ /* 0x000e260000000800 */
[----:B------:R-:W-:Y:S02]  /*57f0*/  FADD.FTZ R170, -R20, R216 ;  /* 0x000000d814aa7221 */ /* 0x000fe40000010100 */
[----:B------:R-:W-:Y:S01]  /*5800*/  MUFU.TANH R171, R171 ;  /* 0x000000ab00ab7308 */ /* 0x000fe20000002400 */
[----:B------:R-:W-:Y:S01]  /*5810*/  FMUL.FTZ R216, R182, UR4 ;  /* 0x00000004b6d87c20 */ /* 0x000fe20008410000 */
[----:B------:R-:W-:Y:S01]  /*5820*/  FMUL.FTZ R182, R187, UR4 ;  /* 0x00000004bbb67c20 */ /* 0x000fe20008410000 */
[----:B------:R-:W-:Y:S01]  /*5830*/  FMUL.FTZ R187, R194, UR4 ;  /* 0x00000004c2bb7c20 */ /* 0x000fe20008410000 */
[----:B------:R-:W-:-:S04]  /*5840*/  FMUL.FTZ R194, R199, UR4 ;  /* 0x00000004c7c27c20 */ /* 0x000fc80008410000 */
[----:B------:R-:W-:Y:S08]  /*5850*/  MUFU.TANH R174, R174 ;  /* 0x000000ae00ae7308 */ /* 0x000ff00000002400 */
[----:B------:R-:W-:Y:S01]  /*5860*/  MUFU.TANH R227, R227 ;  /* 0x000000e300e37308 */ /* 0x000fe20000002400 */
[-C--:B0-----:R-:W-:Y:S01]  /*5870*/  FMUL.FTZ R154, R20, R21.reuse ;  /* 0x00000015149a7220 */ /* 0x081fe20000410000 */
[----:B------:R-:W-:-:S03]  /*5880*/  FMUL.FTZ R170, R170, R21 ;  /* 0x00000015aaaa7220 */ /* 0x000fc60000410000 */
[-CC-:B------:R-:W-:Y:S01]  /*5890*/  FFMA.FTZ R152, R152, R21.reuse, -R154.reuse ;  /* 0x0000001598987223 */ /* 0x180fe2000001089a */
[-CC-:B------:R-:W-:Y:S01]  /*58a0*/  FFMA.FTZ R153, R153, R21.reuse, -R154.reuse ;  /* 0x0000001599997223 */ /* 0x180fe2000001089a */
[-CC-:B------:R-:W-:Y:S01]  /*58b0*/  FFMA.FTZ R167, R157, R21.reuse, -R154.reuse ;  /* 0x000000159da77223 */ /* 0x180fe2000001089a */
[----:B------:R-:W0:Y:S01]  /*58c0*/  MUFU.EX2 R170, R170 ;  /* 0x000000aa00aa7308 */ /* 0x000e220000000800 */
[-CC-:B------:R-:W-:Y:S01]  /*58d0*/  FFMA.FTZ R156, R156, R21.reuse, -R154.reuse ;  /* 0x000000159c9c7223 */ /* 0x180fe2000001089a */
[-CC-:B------:R-:W-:Y:S01]  /*58e0*/  FFMA.FTZ R160, R160, R21.reuse, -R154.reuse ;  /* 0x00000015a0a07223 */ /* 0x180fe2000001089a */
[-CC-:B------:R-:W-:Y:S01]  /*58f0*/  FFMA.FTZ R161, R161, R21.reuse, -R154.reuse ;  /* 0x00000015a1a17223 */ /* 0x180fe2000001089a */
[-CC-:B------:R-:W-:Y:S01]  /*5900*/  FFMA.FTZ R157, R164, R21.reuse, -R154.reuse ;  /* 0x00000015a49d7223 */ /* 0x180fe2000001089a */
[-CC-:B------:R-:W-:Y:S01]  /*5910*/  FFMA.FTZ R165, R165, R21.reuse, -R154.reuse ;  /* 0x00000015a5a57223 */ /* 0x180fe2000001089a */
[-CC-:B------:R-:W-:Y:S01]  /*5920*/  FFMA.FTZ R168, R168, R21.reuse, -R154.reuse ;  /* 0x00000015a8a87223 */ /* 0x180fe2000001089a */
[-CC-:B------:R-:W-:Y:S01]  /*5930*/  FFMA.FTZ R169, R169, R21.reuse, -R154.reuse ;  /* 0x00000015a9a97223 */ /* 0x180fe2000001089a */
[----:B------:R-:W1:Y:S01]  /*5940*/  MUFU.EX2 R152, R152 ;  /* 0x0000009800987308 */ /* 0x000e620000000800 */
        /* <DEDUP_REMOVED lines=14> */
[----:B------:R-:W-:Y:S01]  /*5a30*/  MUFU.EX2 R167, R167 ;  /* 0x000000a700a77308 */ /* 0x000fe20000000800 */
[-C--:B0-----:R-:W-:Y:S01]  /*5a40*/  FMUL.FTZ R24, R24, R170.reuse ;  /* 0x000000aa18187220 */ /* 0x081fe20000410000 */
[-C--:B------:R-:W-:Y:S01]  /*5a50*/  FMUL.FTZ R25, R25, R170.reuse ;  /* 0x000000aa19197220 */ /* 0x080fe20000410000 */
[-C--:B------:R-:W-:Y:S01]  /*5a60*/  FMUL.FTZ R28, R28, R170.reuse ;  /* 0x000000aa1c1c7220 */ /* 0x080fe20000410000 */
[-C--:B------:R-:W-:Y:S01]  /*5a70*/  FMUL.FTZ R29, R29, R170.reuse ;  /* 0x000000aa1d1d7220 */ /* 0x080fe20000410000 */
[-C--:B------:R-:W-:Y:S01]  /*5a80*/  FMUL.FTZ R32, R32, R170.reuse ;  /* 0x000000aa20207220 */ /* 0x080fe20000410000 */
[-C--:B------:R-:W-:Y:S01]  /*5a90*/  FMUL.FTZ R33, R33, R170.reuse ;  /* 0x000000aa21217220 */ /* 0x080fe20000410000 */
[-C--:B------:R-:W-:Y:S01]  /*5aa0*/  FMUL.FTZ R36, R36, R170.reuse ;  /* 0x000000aa24247220 */ /* 0x080fe20000410000 */
[----:B------:R1:W0:Y:S01]  /*5ab0*/  MUFU.EX2 R154, R153 ;  /* 0x00000099009a7308 */ /* 0x0002220000000800 */
[-C--:B------:R-:W-:Y:S01]  /*5ac0*/  FMUL.FTZ R37, R37, R170.reuse ;  /* 0x000000aa25257220 */ /* 0x080fe20000410000 */
[-C--:B------:R-:W-:Y:S01]  /*5ad0*/  FMUL.FTZ R40, R40, R170.reuse ;  /* 0x000000aa28287220 */ /* 0x080fe20000410000 */
[-C--:B------:R-:W-:Y:S01]  /*5ae0*/  FMUL.FTZ R41, R41, R170.reuse ;  /* 0x000000aa29297220 */ /* 0x080fe20000410000 */
[-C--:B------:R-:W-:Y:S01]  /*5af0*/  FMUL.FTZ R44, R44, R170.reuse ;  /* 0x000000aa2c2c7220 */ /* 0x080fe20000410000 */
[-C--:B------:R-:W-:Y:S01]  /*5b00*/  FMUL.FTZ R45, R45, R170.reuse ;  /* 0x000000aa2d2d7220 */ /* 0x080fe20000410000 */
[-C--:B------:R-:W-:Y:S01]  /*5b10*/  FMUL.FTZ R48, R48, R170.reuse ;  /* 0x000000aa30307220 */ /* 0x080fe20000410000 */
[-C--:B------:R-:W-:Y:S01]  /*5b20*/  FMUL.FTZ R49, R49, R170.reuse ;  /* 0x000000aa31317220 */ /* 0x080fe20000410000 */
[----:B------:R-:W-:Y:S01]  /*5b30*/  MUFU.TANH R175, R175 ;  /* 0x000000af00af7308 */ /* 0x000fe20000002400 */
[----:B-1----:R-:W-:Y:S01]  /*5b40*/  FFMA.FTZ R153, R170, R217, R152 ;  /* 0x000000d9aa997223 */ /* 0x002fe20000010098 */
[----:B------:R-:W-:Y:S01]  /*5b50*/  FMUL.FTZ R217, R183, UR4 ;  /* 0x00000004b7d97c20 */ /* 0x000fe20008410000 */
[----:B------:R-:W-:Y:S01]  /*5b60*/  FMUL.FTZ R183, R190, UR4 ;  /* 0x00000004beb77c20 */ /* 0x000fe20008410000 */
[----:B------:R-:W-:Y:S01]  /*5b70*/  FMUL.FTZ R190, R195, UR4 ;  /* 0x00000004c3be7c20 */ /* 0x000fe20008410000 */
[-C--:B------:R-:W-:Y:S01]  /*5b80*/  FMUL.FTZ R52, R52, R170.reuse ;  /* 0x000000aa34347220 */ /* 0x080fe20000410000 */
[-C--:B------:R-:W-:Y:S01]  /*5b90*/  FMUL.FTZ R53, R53, R170.reuse ;  /* 0x000000aa35357220 */ /* 0x080fe20000410000 */
[----:B------:R-:W-:Y:S01]  /*5ba0*/  FMUL.FTZ R56, R56, R170 ;  /* 0x000000aa38387220 */ /* 0x000fe20000410000 */
[----:B------:R-:W-:Y:S01]  /*5bb0*/  MUFU.TANH R179, R179 ;  /* 0x000000b300b37308 */ /* 0x000fe20000002400 */
[C---:B0-----:R-:W-:Y:S01]  /*5bc0*/  FADD.FTZ R153, R154.reuse, R153 ;  /* 0x000000999a997221 */ /* 0x041fe20000010000 */
[----:B------:R-:W-:Y:S01]  /*5bd0*/  F2FP.F16.F32.PACK_AB R152, R154, R152 ;  /* 0x000000989a98723e */ /* 0x000fe200000000ff */
        /* <DEDUP_REMOVED lines=13> */
[----:B------:R-:W1:Y:S01]  /*5cb0*/  MUFU.TANH R216, R216 ;  /* 0x000000d800d87308 */ /* 0x000e620000002400 */
[-C--:B------:R-:W-:Y:S01]  /*5cc0*/  FMUL.FTZ R81, R81, R170.reuse ;  /* 0x000000aa51517220 */ /* 0x080fe20000410000 */
[-C--:B------:R-:W-:Y:S01]  /*5cd0*/  FMUL.FTZ R84, R84, R170.reuse ;  /* 0x000000aa54547220 */ /* 0x080fe20000410000 */
[-C--:B------:R-:W-:Y:S01]  /*5ce0*/  FMUL.FTZ R85, R85, R170.reuse ;  /* 0x000000aa55557220 */ /* 0x080fe20000410000 */
[-C--:B------:R-:W-:Y:S01]  /*5cf0*/  FMUL.FTZ R88, R88, R170.reuse ;  /* 0x000000aa58587220 */ /* 0x080fe20000410000 */
[-C--:B------:R-:W-:Y:S01]  /*5d00*/  FMUL.FTZ R89, R89, R170.reuse ;  /* 0x000000aa59597220 */ /* 0x080fe20000410000 */
[-C--:B------:R-:W-:Y:S01]  /*5d10*/  FMUL.FTZ R92, R92, R170.reuse ;  /* 0x000000aa5c5c7220 */ /* 0x080fe20000410000 */
[----:B------:R-:W-:Y:S01]  /*5d20*/  FMUL.FTZ R93, R93, R170 ;  /* 0x000000aa5d5d7220 */ /* 0x000fe20000410000 */
[----:B------:R-:W2:Y:S01]  /*5d30*/  MUFU.TANH R217, R217 ;  /* 0x000000d900d97308 */ /* 0x000ea20000002400 */
[----:B0-----:R-:W-:Y:S01]  /*5d40*/  FADD.FTZ R153, R154, R153 ;  /* 0x000000999a997221 */ /* 0x001fe20000010000 */
[----:B------:R-:W-:Y:S01]  /*5d50*/  F2FP.F16.F32.PACK_AB R154, R167, R154 ;  /* 0x0000009aa79a723e */ /* 0x000fe200000000ff */
[-C--:B------:R-:W-:Y:S01]  /*5d60*/  FMUL.FTZ R96, R96, R170.reuse ;  /* 0x000000aa60607220 */ /* 0x080fe20000410000 */
[-C--:B------:R-:W-:Y:S01]  /*5d70*/  FMUL.FTZ R97, R97, R170.reuse ;  /* 0x000000aa61617220 */ /* 0x080fe20000410000 */
[----:B------:R-:W-:Y:S01]  /*5d80*/  FADD.FTZ R156, R167, R153 ;  /* 0x00000099a79c7221 */ /* 0x000fe20000010000 */
[----:B------:R-:W-:Y:S01]  /*5d90*/  FMNMX.FTZ R153, R193, R215, !PT ;  /* 0x000000d7c1997209 */ /* 0x000fe20007810000 */
[----:B------:R-:W0:Y:S01]  /*5da0*/  S2R R167, SR_TID.X ;  /* 0x0000000000a77919 */ /* 0x000e220000002100 */
[----:B------:R-:W3:Y:S01]  /*5db0*/  MUFU.TANH R178, R178 ;  /* 0x000000b200b27308 */ /* 0x000ee20000002400 */
[-C--:B------:R-:W-:Y:S01]  /*5dc0*/  FMUL.FTZ R100, R100, R170.reuse ;  /* 0x000000aa64647220 */ /* 0x080fe20000410000 */
[----:B------:R-:W-:Y:S01]  /*5dd0*/  FMNMX.FTZ R153, R155, R153, !PT ;  /* 0x000000999b997209 */ /* 0x000fe20007810000 */
[-C--:B------:R-:W-:Y:S01]  /*5de0*/  FMUL.FTZ R101, R101, R170.reuse ;  /* 0x000000aa65657220 */ /* 0x080fe20000410000 */
[-C--:B------:R-:W-:Y:S01]  /*5df0*/  FMUL.FTZ R104, R104, R170.reuse ;  /* 0x000000aa68687220 */ /* 0x080fe20000410000 */
[-C--:B------:R-:W-:Y:S01]  /*5e00*/  FMUL.FTZ R105, R105, R170.reuse ;  /* 0x000000aa69697220 */ /* 0x080fe20000410000 */
[----:B------:R-:W-:Y:S01]  /*5e10*/  FMNMX.FTZ R153, R197, R153, !PT ;  /* 0x00000099c5997209 */ /* 0x000fe20007810000 */
[-C--:B------:R-:W-:Y:S01]  /*5e20*/  FMUL.FTZ R108, R108, R170.reuse ;  /* 0x000000aa6c6c7220 */ /* 0x080fe20000410000 */
[----:B------:R-:W4:Y:S01]  /*5e30*/  MUFU.TANH R182, R182 ;  /* 0x000000b600b67308 */ /* 0x000f220000002400 */
[-C--:B------:R-:W-:Y:S01]  /*5e40*/  FMUL.FTZ R109, R109, R170.reuse ;  /* 0x000000aa6d6d7220 */ /* 0x080fe20000410000 */
[----:B------:R-:W-:Y:S01]  /*5e50*/  FMNMX.FTZ R153, R220, R153, !PT ;  /* 0x00000099dc997209 */ /* 0x000fe20007810000 */
[-C--:B------:R-:W-:Y:S01]  /*5e60*/  FMUL.FTZ R112, R112, R170.reuse ;  /* 0x000000aa70707220 */ /* 0x080fe20000410000 */
[-C--:B------:R-:W-:Y:S01]  /*5e70*/  FMUL.FTZ R113, R113, R170.reuse ;  /* 0x000000aa71717220 */ /* 0x080fe20000410000 */
[-C--:B------:R-:W-:Y:S01]  /*5e80*/  FMUL.FTZ R116, R116, R170.reuse ;  /* 0x000000aa74747220 */ /* 0x080fe20000410000 */
[----:B------:R-:W-:Y:S01]  /*5e90*/  FMNMX.FTZ R153, R158, R153, !PT ;  /* 0x000000999e997209 */ /* 0x000fe20007810000 */
[-C--:B------:R-:W-:Y:S01]  /*5ea0*/  FMUL.FTZ R117, R117, R170.reuse ;  /* 0x000000aa75757220 */ /* 0x080fe20000410000 */
[----:B------:R-:W5:Y:S01]  /*5eb0*/  MUFU.TANH R183, R183 ;  /* 0x000000b700b77308 */ /* 0x000f620000002400 */
[-C--:B------:R-:W-:Y:S01]  /*5ec0*/  FMUL.FTZ R120, R120, R170.reuse ;  /* 0x000000aa78787220 */ /* 0x080fe20000410000 */
[----:B------:R-:W-:Y:S01]  /*5ed0*/  FMNMX.FTZ R153, R159, R153, !PT ;  /* 0x000000999f997209 */ /* 0x000fe20007810000 */
[-C--:B------:R-:W-:Y:S01]  /*5ee0*/  FMUL.FTZ R121, R121, R170.reuse ;  /* 0x000000aa79797220 */ /* 0x080fe20000410000 */
[-C--:B------:R-:W-:Y:S01]  /*5ef0*/  FMUL.FTZ R124, R124, R170.reuse ;  /* 0x000000aa7c7c7220 */ /* 0x080fe20000410000 */
[-C--:B------:R-:W-:Y:S01]  /*5f00*/  FMUL.FTZ R125, R125, R170.reuse ;  /* 0x000000aa7d7d7220 */ /* 0x080fe20000410000 */
[----:B------:R-:W-:Y:S01]  /*5f10*/  FMNMX.FTZ R153, R163, R153, !PT ;  /* 0x00000099a3997209 */ /* 0x000fe20007810000 */
[-C--:B------:R-:W-:Y:S01]  /*5f20*/  FMUL.FTZ R128, R128, R170.reuse ;  /* 0x000000aa80807220 */ /* 0x080fe20000410000 */
[----:B------:R-:W0:Y:S01]  /*5f30*/  MUFU.TANH R186, R186 ;  /* 0x000000ba00ba7308 */ /* 0x000e220000002400 */
        /* <DEDUP_REMOVED lines=16> */
[----:B------:R-:W-:Y:S01]  /*6040*/  FMUL.FTZ R149, R149, R170 ;  /* 0x000000aa95957220 */ /* 0x000fe20000410000 */
[----:B------:R-:W-:Y:S01]  /*6050*/  FMNMX.FTZ R153, R227, R153, !PT ;  /* 0x00000099e3997209 */ /* 0x000fe20007810000 */
[----:B------:R-:W-:-:S03]  /*6060*/  IMAD.U32 R170, RZ, RZ, UR5 ;  /* 0x00000005ffaa7e24 */ /* 0x000fc6000f8e00ff */
[----:B------:R-:W-:Y:S02]  /*6070*/  FMNMX.FTZ R153, R175, R153, !PT ;  /* 0x00000099af997209 */ /* 0x000fe40007810000 */
[----:B------:R-:W0:Y:S02]  /*6080*/  MUFU.TANH R191, R191 ;  /* 0x000000bf00bf7308 */ /* 0x000e240000002400 */
[----:B------:R-:W-:-:S04]  /*6090*/  FMNMX.FTZ R153, R179, R153, !PT ;  /* 0x00000099b3997209 */ /* 0x000fc80007810000 */
[----:B-1----:R-:W-:Y:S02]  /*60a0*/  FMNMX.FTZ R153, R216, R153, !PT ;  /* 0x00000099d8997209 */ /* 0x002fe40007810000 */
[----:B------:R-:W1:Y:S02]  /*60b0*/  MUFU.TANH R194, R194 ;  /* 0x000000c200c27308 */ /* 0x000e640000002400 */
[----:B--2---:R-:W-:-:S04]  /*60c0*/  FMNMX.FTZ R153, R217, R153, !PT ;  /* 0x00000099d9997209 */ /* 0x004fc80007810000 */
[----:B---3--:R-:W-:Y:S02]  /*60d0*/  FMNMX.FTZ R153, R178, R153, !PT ;  /* 0x00000099b2997209 */ /* 0x008fe40007810000 */
[----:B------:R-:W-:Y:S02]  /*60e0*/  MUFU.EX2 R161, R161 ;  /* 0x000000a100a17308 */ /* 0x000fe40000000800 */
[----:B----4-:R-:W-:-:S04]  /*60f0*/  FMNMX.FTZ R153, R182, R153, !PT ;  /* 0x00000099b6997209 */ /* 0x010fc80007810000 */
[----:B-----5:R-:W-:Y:S02]  /*6100*/  FMNMX.FTZ R153, R183, R153, !PT ;  /* 0x00000099b7997209 */ /* 0x020fe40007810000 */
[----:B------:R-:W-:Y:S02]  /*6110*/  MUFU.EX2 R168, R168 ;  /* 0x000000a800a87308 */ /* 0x000fe40000000800 */
[----:B0-----:R-:W-:-:S04]  /*6120*/  FMNMX.FTZ R153, R186, R153, !PT ;  /* 0x00000099ba997209 */ /* 0x001fc80007810000 */
[----:B------:R-:W-:Y:S02]  /*6130*/  FMNMX.FTZ R153, R187, R153, !PT ;  /* 0x00000099bb997209 */ /* 0x000fe40007810000 */
[----:B------:R-:W-:Y:S02]  /*6140*/  MUFU.EX2 R169, R169 ;  /* 0x000000a900a97308 */ /* 0x000fe40000000800 */
[----:B------:R-:W-:-:S04]  /*6150*/  FMNMX.FTZ R153, R190, R153, !PT ;  /* 0x00000099be997209 */ /* 0x000fc80007810000 */
[----:B------:R-:W-:Y:S02]  /*6160*/  FMNMX.FTZ R153, R191, R153, !PT ;  /* 0x00000099bf997209 */ /* 0x000fe40007810000 */
[----:B------:R-:W-:Y:S02]  /*6170*/  MUFU.EX2 R172, R172 ;  /* 0x000000ac00ac7308 */ /* 0x000fe40000000800 */
[----:B-1----:R-:W-:-:S05]  /*6180*/  FMNMX.FTZ R153, R194, R153, !PT ;  /* 0x00000099c2997209 */ /* 0x002fca0007810000 */
[----:B------:R-:W0:Y:S01]  /*6190*/  SHFL.BFLY PT, R164, R153, 0x2, 0x1f ;  /* 0x0c401f0099a47f89 */ /* 0x000e2200000e0000 */
[----:B------:R-:W-:Y:S08]  /*61a0*/  MUFU.EX2 R173, R173 ;  /* 0x000000ad00ad7308 */ /* 0x000ff00000000800 */
[----:B------:R-:W-:Y:S08]  /*61b0*/  MUFU.EX2 R176, R176 ;  /* 0x000000b000b07308 */ /* 0x000ff00000000800 */
[----:B------:R-:W-:Y:S01]  /*61c0*/  MUFU.EX2 R177, R177 ;  /* 0x000000b100b17308 */ /* 0x000fe20000000800 */
[----:B0-----:R-:W-:-:S07]  /*61d0*/  FMNMX.FTZ R164, R153, R164, !PT ;  /* 0x000000a499a47209 */ /* 0x001fce0007810000 */
[----:B------:R-:W-:Y:S01]  /*61e0*/  MUFU.EX2 R180, R180 ;  /* 0x000000b400b47308 */ /* 0x000fe20000000800 */
[----:B------:R-:W0:Y:S07]  /*61f0*/  SHFL.BFLY PT, R153, R164, 0x1, 0x1f ;  /* 0x0c201f00a4997f89 */ /* 0x000e2e00000e0000 */
[----:B------:R-:W-:Y:S08]  /*6200*/  MUFU.EX2 R181, R181 ;  /* 0x000000b500b57308 */ /* 0x000ff00000000800 */
[----:B------:R-:W-:Y:S08]  /*6210*/  MUFU.EX2 R184, R184 ;  /* 0x000000b800b87308 */ /* 0x000ff00000000800 */
[----:B------:R-:W-:Y:S01]  /*6220*/  MUFU.EX2 R185, R185 ;  /* 0x000000b900b97308 */ /* 0x000fe20000000800 */
[----:B0-----:R-:W-:-:S07]  /*6230*/  FMNMX.FTZ R164, R164, R153, !PT ;  /* 0x00000099a4a47209 */ /* 0x001fce0007810000 */
[----:B------:R-:W-:Y:S01]  /*6240*/  MUFU.EX2 R188, R188 ;  /* 0x000000bc00bc7308 */ /* 0x000fe20000000800 */
[C---:B------:R-:W-:Y:S01]  /*6250*/  FADD.FTZ R153, -R164.reuse, R215 ;  /* 0x000000d7a4997221 */ /* 0x040fe20000010100 */
[----:B------:R-:W-:Y:S01]  /*6260*/  SHF.R.U32.HI R215, RZ, 0x7, R167 ;  /* 0x00000007ffd77819 */ /* 0x000fe200000116a7 */
[-C--:B------:R-:W-:Y:S02]  /*6270*/  FMUL.FTZ R198, R164, R21.reuse ;  /* 0x00000015a4c67220 */ /* 0x080fe40000410000 */
[-C--:B------:R-:W-:Y:S01]  /*6280*/  FMUL.FTZ R153, R153, R21.reuse ;  /* 0x0000001599997220 */ /* 0x080fe20000410000 */
[----:B------:R-:W-:Y:S01]  /*6290*/  IADD3 R167, -R215, 0xb, RZ ;  /* 0x0000000bd7a77810 */ /* 0x000fe20007ffe1ff */
[-CC-:B------:R-:W-:Y:S01]  /*62a0*/  FFMA.FTZ R193, R193, R21.reuse, -R198.reuse ;  /* 0x00000015c1c17223 */ /* 0x180fe200000108c6 */
[-CC-:B------:R-:W-:Y:S01]  /*62b0*/  FFMA.FTZ R199, R155, R21.reuse, -R198.reuse ;  /* 0x000000159bc77223 */ /* 0x180fe200000108c6 */
[----:B------:R0:W1:Y:S01]  /*62c0*/  MUFU.EX2 R195, R153 ;  /* 0x0000009900c37308 */ /* 0x0000620000000800 */
[-CC-:B------:R-:W-:Y:S01]  /*62d0*/  FFMA.FTZ R197, R197, R21.reuse, -R198.reuse ;  /* 0x00000015c5c57223 */ /* 0x180fe200000108c6 */
[-CC-:B------:R-:W-:Y:S01]  /*62e0*/  FFMA.FTZ R186, R186, R21.reuse, -R198.reuse ;  /* 0x00000015baba7223 */ /* 0x180fe200000108c6 */
[-CC-:B------:R-:W-:Y:S01]  /*62f0*/  FFMA.FTZ R187, R187, R21.reuse, -R198.reuse ;  /* 0x00000015bbbb7223 */ /* 0x180fe200000108c6 */
[-CC-:B------:R-:W-:Y:S01]  /*6300*/  FFMA.FTZ R190, R190, R21.reuse, -R198.reuse ;  /* 0x00000015bebe7223 */ /* 0x180fe200000108c6 */
[-CC-:B------:R-:W-:Y:S01]  /*6310*/  FFMA.FTZ R191, R191, R21.reuse, -R198.reuse ;  /* 0x00000015bfbf7223 */ /* 0x180fe200000108c6 */
[----:B------:R-:W-:-:S02]  /*6320*/  FFMA.FTZ R194, R194, R21, -R198 ;  /* 0x00000015c2c27223 */ /* 0x000fc400000108c6 */
[----:B------:R-:W-:Y:S01]  /*6330*/  MUFU.EX2 R193, R193 ;  /* 0x000000c100c17308 */ /* 0x000fe20000000800 */
[C---:B0-----:R-:W-:Y:S02]  /*6340*/  @!P1 VIADD R153, R170.reuse, 0x32440 ;  /* 0x00032440aa999836 */ /* 0x041fe40000000000 */
[----:B------:R-:W-:-:S03]  /*6350*/  @!P1 VIADD R170, R170, 0x32460 ;  /* 0x00032460aaaa9836 */ /* 0x000fc60000000000 */
[----:B------:R-:W-:Y:S01]  /*6360*/  @!P1 PRMT R153, RZ, 0x654, R153 ;  /* 0x00000654ff999816 */ /* 0x000fe20000000099 */
[----:B------:R0:W-:Y:S06]  /*6370*/  BAR.ARV R167, 0x100 ;  /* 0x000400a70000751d */ /* 0x0001ec0000002000 */
[----:B------:R2:W-:Y:S01]  /*6380*/  @!P1 SYNCS.ARRIVE.TRANS64.RED.A1T0 RZ, [R153+URZ], RZ ;  /* 0x000000ff99ff99a7 */ /* 0x0005e2000810043f */
[----:B------:R-:W3:Y:S01]  /*6390*/  MUFU.EX2 R199, R199 ;  /* 0x000000c700c77308 */ /* 0x000ee20000000800 */
[-C--:B-1----:R-:W-:Y:S01]  /*63a0*/  FMUL.FTZ R26, R26, R195.reuse ;  /* 0x000000c31a1a7220 */ /* 0x082fe20000410000 */
[-C--:B------:R-:W-:Y:S01]  /*63b0*/  FMUL.FTZ R27, R27, R195.reuse ;  /* 0x000000c31b1b7220 */ /* 0x080fe20000410000 */
[-C--:B------:R-:W-:Y:S01]  /*63c0*/  FMUL.FTZ R30, R30, R195.reuse ;  /* 0x000000c31e1e7220 */ /* 0x080fe20000410000 */
[-C--:B------:R-:W-:Y:S01]  /*63d0*/  FMUL.FTZ R31, R31, R195.reuse ;  /* 0x000000c31f1f7220 */ /* 0x080fe20000410000 */
[-C--:B------:R-:W-:Y:S01]  /*63e0*/  FMUL.FTZ R34, R34, R195.reuse ;  /* 0x000000c322227220 */ /* 0x080fe20000410000 */
[----:B------:R-:W-:Y:S01]  /*63f0*/  FMUL.FTZ R35, R35, R195 ;  /* 0x000000c323237220 */ /* 0x000fe20000410000 */
[----:B--2---:R-:W-:-:S02]  /*6400*/  VIADD R153, R215, 0x8 ;  /* 0x00000008d7997836 */ /* 0x004fc40000000000 */
[----:B------:R-:W-:Y:S01]  /*6410*/  FFMA.FTZ R215, R220, R21, -R198 ;  /* 0x00000015dcd77223 */ /* 0x000fe200000108c6 */
[----:B------:R-:W-:Y:S01]  /*6420*/  MUFU.EX2 R197, R197 ;  /* 0x000000c500c57308 */ /* 0x000fe20000000800 */
[-C--:B------:R-:W-:Y:S01]  /*6430*/  FMUL.FTZ R38, R38, R195.reuse ;  /* 0x000000c326267220 */ /* 0x080fe20000410000 */
[-C--:B------:R-:W-:Y:S01]  /*6440*/  FMUL.FTZ R39, R39, R195.reuse ;  /* 0x000000c327277220 */ /* 0x080fe20000410000 */
[----:B------:R3:W-:Y:S01]  /*6450*/  BAR.SYNC.DEFER_BLOCKING R153, 0x100 ;  /* 0x000400990000751d */ /* 0x0007e20000010000 */
        /* <DEDUP_REMOVED lines=57> */
[----:B---3--:R-:W-:Y:S01]  /*67f0*/  F2FP.F16.F32.PACK_AB R153, R199, R193 ;  /* 0x000000c1c799723e */ /* 0x008fe200000000ff */
[----:B------:R-:W2:Y:S01]  /*6800*/  MUFU.EX2 R220, R160 ;  /* 0x000000a000dc7308 */ /* 0x000ea20000000800 */
[----:B-1----:R-:W-:Y:S01]  /*6810*/  F2FP.F16.F32.PACK_AB R155, R215, R197 ;  /* 0x000000c5d79b723e */ /* 0x002fe200000000ff */
[----:B------:R-:W-:Y:S01]  /*6820*/  FFMA.FTZ R193, R195, R214, R193 ;  /* 0x000000d6c3c17223 */ /* 0x000fe200000100c1 */
[----:B------:R-:W-:-:S02]  /*6830*/  @!P1 PRMT R170, RZ, 0x654, R170 ;  /* 0x00000654ffaa9816 */ /* 0x000fc400000000aa */
[----:B------:R-:W-:Y:S01]  /*6840*/  WARPGROUP.ARRIVE ;  /* 0x00000000000079c5 */ /* 0x000fe20000000000 */
[----:B------:R-:W-:Y:S02]  /*6850*/  FADD.FTZ R193, R199, R193 ;  /* 0x000000c1c7c17221 */ /* 0x000fe40000010000 */
[----:B------:R1:W-:Y:S02]  /*6860*/  MUFU.EX2 R160, R165 ;  /* 0x000000a500a07308 */ /* 0x0003e40000000800 */
[----:B------:R-:W-:Y:S01]  /*6870*/  FADD.FTZ R193, R197, R193 ;  /* 0x000000c1c5c17221 */ /* 0x000fe20000010000 */
[----:B------:R-:W-:Y:S01]  /*6880*/  HGMMA.64x256x16.F32 R24, R152, gdesc[UR8].tnspB, R24, gsb0 ;  /* 0x43e0000898187df0 */ /* 0x000fe20008000818 */
[----:B------:R-:W-:Y:S01]  /*6890*/  UIADD3 UR10, UR6, 0x80, URZ ;  /* 0x00000080060a7890 */ /* 0x000fe2000fffe03f */
[----:B------:R-:W-:Y:S01]  /*68a0*/  UMOV UR11, 0x40000040 ;  /* 0x40000040000b7882 */ /* 0x000fe20000000000 */
[----:B------:R-:W-:Y:S02]  /*68b0*/  FADD.FTZ R215, R215, R193 ;  /* 0x000000c1d7d77221 */ /* 0x000fe40000010000 */
[----:B------:R-:W-:Y:S01]  /*68c0*/  MUFU.EX2 R189, R189 ;  /* 0x000000bd00bd7308 */ /* 0x000fe20000000800 */
[----:B-1----:R-:W-:Y:S01]  /*68d0*/  FFMA.FTZ R165, R166, R21, -R198 ;  /* 0x00000015a6a57223 */ /* 0x002fe200000108c6 */
[----:B--2---:R-:W-:-:S06]  /*68e0*/  FADD.FTZ R156, R220, R156 ;  /* 0x0000009cdc9c7221 */ /* 0x004fcc0000010000 */
[----:B------:R-:W-:Y:S08]  /*68f0*/  MUFU.EX2 R165, R165 ;  /* 0x000000a500a57308 */ /* 0x000ff00000000800 */
        /* <DEDUP_REMOVED lines=8> */
[----:B------:R-:W-:-:S02]  /*6980*/  WARPGROUP.DEPBAR.LE gsb0, 0x0 ;  /* 0x00008000000079c5 */ /* 0x000fc40000010000 */
[-CC-:B------:R-:W-:Y:S01]  /*6990*/  FFMA.FTZ R152, R158, R21.reuse, -R198.reuse ;  /* 0x000000159e987223 */ /* 0x180fe200000108c6 */
[-CC-:B------:R-:W-:Y:S01]  /*69a0*/  FFMA.FTZ R153, R159, R21.reuse, -R198.reuse ;  /* 0x000000159f997223 */ /* 0x180fe200000108c6 */
[----:B------:R-:W-:-:S03]  /*69b0*/  FFMA.FTZ R155, R163, R21, -R198 ;  /* 0x00000015a39b7223 */ /* 0x000fc600000108c6 */
[----:B------:R-:W1:Y:S01]  /*69c0*/  MUFU.EX2 R154, R157 ;  /* 0x0000009d009a7308 */ /* 0x000e620000000800 */
[C---:B------:R-:W-:Y:S01]  /*69d0*/  FADD.FTZ R163, R161.reuse, R156 ;  /* 0x0000009ca1a37221 */ /* 0x040fe20000010000 */
[----:B------:R-:W-:-:S06]  /*69e0*/  F2FP.F16.F32.PACK_AB R156, R161, R220 ;  /* 0x000000dca19c723e */ /* 0x000fcc00000000ff */
[----:B------:R-:W2:Y:S08]  /*69f0*/  MUFU.EX2 R152, R152 ;  /* 0x0000009800987308 */ /* 0x000eb00000000800 */
[----:B------:R-:W3:Y:S01]  /*6a00*/  MUFU.EX2 R153, R153 ;  /* 0x0000009900997308 */ /* 0x000ee20000000800 */
[----:B-1----:R-:W-:Y:S01]  /*6a10*/  F2FP.F16.F32.PACK_AB R158, R160, R154 ;  /* 0x0000009aa09e723e */ /* 0x002fe200000000ff */
[----:B------:R-:W-:-:S04]  /*6a20*/  FADD.FTZ R154, R154, R163 ;  /* 0x000000a39a9a7221 */ /* 0x000fc80000010000 */
[----:B------:R-:W-:Y:S01]  /*6a30*/  FADD.FTZ R154, R160, R154 ;  /* 0x0000009aa09a7221 */ /* 0x000fe20000010000 */
[----:B------:R-:W-:Y:S01]  /*6a40*/  F2FP.F16.F32.PACK_AB R160, R169, R168 ;  /* 0x000000a8a9a0723e */ /* 0x000fe200000000ff */
[----:B------:R-:W1:Y:S01]  /*6a50*/  MUFU.EX2 R155, R155 ;  /* 0x0000009b009b7308 */ /* 0x000e620000000800 */
[----:B--2---:R-:W-:Y:S01]  /*6a60*/  FADD.FTZ R215, R152, R215 ;  /* 0x000000d798d77221 */ /* 0x004fe20000010000 */
[----:B------:R-:W-:Y:S01]  /*6a70*/  FADD.FTZ R154, R168, R154 ;  /* 0x0000009aa89a7221 */ /* 0x000fe20000010000 */
[----:B------:R-:W-:-:S03]  /*6a80*/  FFMA.FTZ R168, R178, R21, -R198 ;  /* 0x00000015b2a87223 */ /* 0x000fc600000108c6 */
[----:B------:R-:W-:Y:S01]  /*6a90*/  FADD.FTZ R154, R169, R154 ;  /* 0x0000009aa99a7221 */ /* 0x000fe20000010000 */
[----:B------:R-:W-:Y:S01]  /*6aa0*/  FFMA.FTZ R169, R182, R21, -R198 ;  /* 0x00000015b6a97223 */ /* 0x000fe200000108c6 */
[C---:B---3--:R-:W-:Y:S01]  /*6ab0*/  F2FP.F16.F32.PACK_AB R157, R153.reuse, R152 ;  /* 0x00000098999d723e */ /* 0x048fe200000000ff */
[----:B------:R-:W-:Y:S01]  /*6ac0*/  FADD.FTZ R166, R153, R215 ;  /* 0x000000d799a67221 */ /* 0x000fe20000010000 */
[----:B------:R-:W-:Y:S01]  /*6ad0*/  F2FP.F16.F32.PACK_AB R152, R177, R176 ;  /* 0x000000b0b198723e */ /* 0x000fe200000000ff */
[----:B------:R-:W-:Y:S01]  /*6ae0*/  MUFU.EX2 R168, R168 ;  /* 0x000000a800a87308 */ /* 0x000fe20000000800 */
[----:B------:R-:W-:Y:S01]  /*6af0*/  IMAD.MOV.U32 R215, RZ, RZ, R164 ;  /* 0x000000ffffd77224 */ /* 0x000fe200078e00a4 */
[----:B-1----:R-:W-:Y:S01]  /*6b00*/  F2FP.F16.F32.PACK_AB R159, R165, R155 ;  /* 0x0000009ba59f723e */ /* 0x002fe200000000ff */
[----:B------:R-:W-:-:S05]  /*6b10*/  FADD.FTZ R166, R155, R166 ;  /* 0x000000a69ba67221 */ /* 0x000fca0000010000 */
[----:B------:R-:W-:Y:S01]  /*6b20*/  MUFU.EX2 R169, R169 ;  /* 0x000000a900a97308 */ /* 0x000fe20000000800 */
[----:B------:R-:W-:Y:S01]  /*6b30*/  WARPGROUP.ARRIVE ;  /* 0x00000000000079c5 */ /* 0x000fe20000000000 */
[----:B------:R-:W-:-:S05]  /*6b40*/  FADD.FTZ R166, R165, R166 ;  /* 0x000000a6a5a67221 */ /* 0x000fca0000010000 */
[----:B------:R-:W-:Y:S01]  /*6b50*/  HGMMA.64x256x16.F32 R24, R156, gdesc[UR8].tnspB, R24, gsb0 ;  /* 0x43e000089c187df0 */ /* 0x000fe20008000818 */
[----:B------:R-:W-:Y:S01]  /*6b60*/  UIADD3 UR10, UR6, 0x100, URZ ;  /* 0x00000100060a7890 */ /* 0x000fe2000fffe03f */
[----:B------:R-:W-:Y:S01]  /*6b70*/  UMOV UR11, 0x40000040 ;  /* 0x40000040000b7882 */ /* 0x000fe20000000000 */
[----:B------:R-:W-:Y:S02]  /*6b80*/  WARPGROUP.DEPBAR.LE gsb0, 0x0 ;  /* 0x00008000000079c5 */ /* 0x000fe40000010000 */
[-CC-:B------:R-:W-:Y:S01]  /*6b90*/  FFMA.FTZ R158, R162, R21.reuse, -R198.reuse ;  /* 0x00000015a29e7223 */ /* 0x180fe200000108c6 */
[-CC-:B------:R-:W-:Y:S01]  /*6ba0*/  FFMA.FTZ R156, R171, R21.reuse, -R198.reuse ;  /* 0x00000015ab9c7223 */ /* 0x180fe200000108c6 */
[-CC-:B------:R-:W-:Y:S01]  /*6bb0*/  FFMA.FTZ R157, R174, R21.reuse, -R198.reuse ;  /* 0x00000015ae9d7223 */ /* 0x180fe200000108c6 */
[-C--:B------:R-:W-:Y:S01]  /*6bc0*/  FFMA.FTZ R159, R227, R21.reuse, -R198 ;  /* 0x00000015e39f7223 */ /* 0x080fe200000108c6 */
[----:B------:R-:W-:Y:S01]  /*6bd0*/  F2FP.F16.F32.PACK_AB R162, R173, R172 ;  /* 0x000000acada2723e */ /* 0x000fe200000000ff */
[----:B------:R-:W-:Y:S01]  /*6be0*/  FADD.FTZ R172, R172, R154 ;  /* 0x0000009aacac7221 */ /* 0x000fe20000010000 */
[----:B------:R-:W1:Y:S01]  /*6bf0*/  MUFU.EX2 R158, R158 ;  /* 0x0000009e009e7308 */ /* 0x000e620000000800 */
[----:B------:R-:W-:Y:S01]  /*6c00*/  F2FP.F16.F32.PACK_AB R154, R181, R180 ;  /* 0x000000b4b59a723e */ /* 0x000fe200000000ff */
[----:B------:R-:W-:Y:S01]  /*6c10*/  FFMA.FTZ R171, R183, R21, -R198 ;  /* 0x00000015b7ab7223 */ /* 0x000fe200000108c6 */
[----:B------:R-:W-:-:S04]  /*6c20*/  FADD.FTZ R173, R173, R172 ;  /* 0x000000acadad7221 */ /* 0x000fc80000010000 */
[----:B------:R-:W-:Y:S01]  /*6c30*/  FADD.FTZ R173, R176, R173 ;  /* 0x000000adb0ad7221 */ /* 0x000fe20000010000 */
[----:B------:R-:W2:Y:S03]  /*6c40*/  MUFU.EX2 R156, R156 ;  /* 0x0000009c009c7308 */ /* 0x000ea60000000800 */
[----:B------:R-:W-:-:S04]  /*6c50*/  FADD.FTZ R173, R177, R173 ;  /* 0x000000adb1ad7221 */ /* 0x000fc80000010000 */
[----:B------:R-:W-:Y:S01]  /*6c60*/  FADD.FTZ R173, R180, R173 ;  /* 0x000000adb4ad7221 */ /* 0x000fe20000010000 */
[----:B------:R-:W3:Y:S01]  /*6c70*/  MUFU.EX2 R157, R157 ;  /* 0x0000009d009d7308 */ /* 0x000ee20000000800 */
[----:B-1----:R-:W-:Y:S02]  /*6c80*/  FADD.FTZ R166, R158, R166 ;  /* 0x000000a69ea67221 */ /* 0x002fe40000010000 */
[----:B------:R-:W-:-:S04]  /*6c90*/  FADD.FTZ R173, R181, R173 ;  /* 0x000000adb5ad7221 */ /* 0x000fc80000010000 */
[----:B------:R-:W-:Y:S01]  /*6ca0*/  FADD.FTZ R173, R184, R173 ;  /* 0x000000adb8ad7221 */ /* 0x000fe20000010000 */
[----:B------:R-:W1:Y:S01]  /*6cb0*/  MUFU.EX2 R159, R159 ;  /* 0x0000009f009f7308 */ /* 0x000e620000000800 */
[C---:B--2---:R-:W-:Y:S01]  /*6cc0*/  F2FP.F16.F32.PACK_AB R161, R156.reuse, R158 ;  /* 0x0000009e9ca1723e */ /* 0x044fe200000000ff */
[----:B------:R-:W-:Y:S01]  /*6cd0*/  FADD.FTZ R166, R156, R166 ;  /* 0x000000a69ca67221 */ /* 0x000fe20000010000 */
[----:B------:R-:W-:-:S05]  /*6ce0*/  FADD.FTZ R173, R185, R173 ;  /* 0x000000adb9ad7221 */ /* 0x000fca0000010000 */
[----:B------:R-:W-:Y:S01]  /*6cf0*/  MUFU.EX2 R171, R171 ;  /* 0x000000ab00ab7308 */ /* 0x000fe20000000800 */
[----:B---3--:R-:W-:-:S07]  /*6d00*/  FADD.FTZ R166, R157, R166 ;  /* 0x000000a69da67221 */ /* 0x008fce0000010000 */
[----:B------:R-:W-:Y:S01]  /*6d10*/  MUFU.EX2 R172, R186 ;  /* 0x000000ba00ac7308 */ /* 0x000fe20000000800 */
[C---:B-1----:R-:W-:Y:S01]  /*6d20*/  F2FP.F16.F32.PACK_AB R163, R159.reuse, R157 ;  /* 0x0000009d9fa3723e */ /* 0x042fe200000000ff */
[----:B------:R-:W-:-:S03]  /*6d30*/  FADD.FTZ R166, R159, R166 ;  /* 0x000000a69fa67221 */ /* 0x000fc60000010000 */
[----:B------:R-:W-:-:S06]  /*6d40*/  WARPGROUP.ARRIVE ;  /* 0x00000000000079c5 */ /* 0x000fcc0000000000 */
[----:B------:R-:W-:Y:S01]  /*6d50*/  HGMMA.64x256x16.F32 R24, R160, gdesc[UR8].tnspB, R24, gsb0 ;  /* 0x43e00008a0187df0 */ /* 0x000fe20008000818 */
[----:B------:R-:W-:Y:S01]  /*6d60*/  UIADD3 UR10, UR6, 0x180, URZ ;  /* 0x00000180060a7890 */ /* 0x000fe2000fffe03f */
[----:B------:R-:W-:Y:S01]  /*6d70*/  UMOV UR11, 0x40000040 ;  /* 0x40000040000b7882 */ /* 0x000fe20000000000 */
[----:B------:R-:W-:Y:S02]  /*6d80*/  WARPGROUP.DEPBAR.LE gsb0, 0x0 ;  /* 0x00008000000079c5 */ /* 0x000fe40000010000 */
[-CC-:B------:R-:W-:Y:S01]  /*6d90*/  FFMA.FTZ R162, R175, R21.reuse, -R198.reuse ;  /* 0x00000015afa27223 */ /* 0x180fe200000108c6 */
[-CC-:B------:R-:W-:Y:S01]  /*6da0*/  FFMA.FTZ R160, R179, R21.reuse, -R198.reuse ;  /* 0x00000015b3a07223 */ /* 0x180fe200000108c6 */
[-CC-:B------:R-:W-:Y:S01]  /*6db0*/  FFMA.FTZ R161, R216, R21.reuse, -R198.reuse ;  /* 0x00000015d8a17223 */ /* 0x180fe200000108c6 */
[----:B------:R-:W-:Y:S01]  /*6dc0*/  FFMA.FTZ R163, R217, R21, -R198 ;  /* 0x00000015d9a37223 */ /* 0x000fe200000108c6 */
[----:B------:R-:W-:Y:S02]  /*6dd0*/  IMAD.MOV.U32 R216, RZ, RZ, R20 ;  /* 0x000000ffffd87224 */ /* 0x000fe400078e0014 */
[----:B------:R-:W-:Y:S08]  /*6de0*/  MUFU.EX2 R162, R162 ;  /* 0x000000a200a27308 */ /* 0x000ff00000000800 */
[----:B------:R-:W1:Y:S08]  /*6df0*/  MUFU.EX2 R160, R160 ;  /* 0x000000a000a07308 */ /* 0x000e700000000800 */
[----:B------:R-:W2:Y:S08]  /*6e00*/  MUFU.EX2 R161, R161 ;  /* 0x000000a100a17308 */ /* 0x000eb00000000800 */
[----:B------:R-:W3:Y:S01]  /*6e10*/  MUFU.EX2 R163, R163 ;  /* 0x000000a300a37308 */ /* 0x000ee20000000800 */
[----:B-1----:R-:W-:Y:S01]  /*6e20*/  F2FP.F16.F32.PACK_AB R153, R160, R162 ;  /* 0x000000a2a099723e */ /* 0x002fe200000000ff */
[----:B------:R-:W-:-:S04]  /*6e30*/  FADD.FTZ R162, R162, R166 ;  /* 0x000000a6a2a27221 */ /* 0x000fc80000010000 */
[----:B------:R-:W-:-:S04]  /*6e40*/  FADD.FTZ R162, R160, R162 ;  /* 0x000000a2a0a27221 */ /* 0x000fc80000010000 */
[----:B--2---:R-:W-:Y:S01]  /*6e50*/  FADD.FTZ R162, R161, R162 ;  /* 0x000000a2a1a27221 */ /* 0x004fe20000010000 */
[----:B---3--:R-:W-:-:S03]  /*6e60*/  F2FP.F16.F32.PACK_AB R155, R163, R161 ;  /* 0x000000a1a39b723e */ /* 0x008fc600000000ff */
[----:B------:R-:W-:Y:S01]  /*6e70*/  FADD.FTZ R162, R163, R162 ;  /* 0x000000a2a3a27221 */ /* 0x000fe20000010000 */
[----:B------:R-:W-:-:S03]  /*6e80*/  WARPGROUP.ARRIVE ;  /* 0x00000000000079c5 */ /* 0x000fc60000000000 */
[----:B------:R-:W-:-:S04]  /*6e90*/  FADD.FTZ R162, R168, R162 ;  /* 0x000000a2a8a27221 */ /* 0x000fc80000010000 */
[----:B------:R-:W-:Y:S01]  /*6ea0*/  FADD.FTZ R162, R169, R162 ;  /* 0x000000a2a9a27221 */ /* 0x000fe20000010000 */
[----:B------:R-:W-:Y:S01]  /*6eb0*/  HGMMA.64x256x16.F32 R24, R152, gdesc[UR8].tnspB, R24, gsb0 ;  /* 0x43e0000898187df0 */ /* 0x000fe20008000818 */
[----:B------:R-:W-:Y:S01]  /*6ec0*/  UIADD3 UR10, UR6, 0x200, URZ ;  /* 0x00000200060a7890 */ /* 0x000fe2000fffe03f */
[----:B------:R-:W-:Y:S01]  /*6ed0*/  UMOV UR11, 0x40000040 ;  /* 0x40000040000b7882 */ /* 0x000fe20000000000 */
[----:B------:R-:W-:Y:S01]  /*6ee0*/  UIADD3 UR6, UR6, 0x280, URZ ;  /* 0x0000028006067890 */ /* 0x000fe2000fffe03f */
[----:B------:R-:W-:Y:S02]  /*6ef0*/  WARPGROUP.DEPBAR.LE gsb0, 0x0 ;  /* 0x00008000000079c5 */ /* 0x000fe40000010000 */
[----:B------:R-:W-:Y:S02]  /*6f00*/  F2FP.F16.F32.PACK_AB R152, R185, R184 ;  /* 0x000000b8b998723e */ /* 0x000fe400000000ff */
[----:B------:R-:W-:Y:S01]  /*6f10*/  F2FP.F16.F32.PACK_AB R154, R189, R188 ;  /* 0x000000bcbd9a723e */ /* 0x000fe200000000ff */
[----:B------:R-:W-:Y:S01]  /*6f20*/  FADD.FTZ R188, R188, R173 ;  /* 0x000000adbcbc7221 */ /* 0x000fe20000010000 */
[----:B------:R-:W-:-:S02]  /*6f30*/  F2FP.F16.F32.PACK_AB R153, R169, R168 ;  /* 0x000000a8a999723e */ /* 0x000fc400000000ff */
[C---:B------:R-:W-:Y:S01]  /*6f40*/  F2FP.F16.F32.PACK_AB R155, R172.reuse, R171 ;  /* 0x000000abac9b723e */ /* 0x040fe200000000ff */
[----:B------:R-:W-:Y:S01]  /*6f50*/  FADD.FTZ R171, R171, R162 ;  /* 0x000000a2abab7221 */ /* 0x000fe20000010000 */
[----:B------:R-:W-:Y:S02]  /*6f60*/  FADD.FTZ R189, R189, R188 ;  /* 0x000000bcbdbd7221 */ /* 0x000fe40000010000 */
[----:B------:R-:W-:Y:S01]  /*6f70*/  WARPGROUP.ARRIVE ;  /* 0x00000000000079c5 */ /* 0x000fe20000000000 */
[----:B------:R-:W-:Y:S01]  /*6f80*/  FADD.FTZ R172, R172, R171 ;  /* 0x000000abacac7221 */ /* 0x000fe20000010000 */
[----:B------:R-:W-:-:S10]  /*6f90*/  FADD.FTZ R189, R192, R189 ;  /* 0x000000bdc0bd7221 */ /* 0x000fd40000010000 */
[----:B------:R-:W-:Y:S01]  /*6fa0*/  HGMMA.64x256x16.F32 R24, R152, gdesc[UR8].tnspB, R24, gsb0 ;  /* 0x43e0000898187df0 */ /* 0x000fe20008000818 */
[----:B------:R-:W-:Y:S01]  /*6fb0*/  UMOV UR10, UR6 ;  /* 0x00000006000a7c82 */ /* 0x000fe20008000000 */
[----:B------:R-:W-:Y:S01]  /*6fc0*/  UMOV UR11, 0x40000040 ;  /* 0x40000040000b7882 */ /* 0x000fe20000000000 */
[C---:B------:R-:W-:Y:S01]  /*6fd0*/  FADD.FTZ R189, R218.reuse, R189 ;  /* 0x000000bddabd7221 */ /* 0x040fe20000010000 */
[----:B------:R-:W-:Y:S02]  /*6fe0*/  WARPGROUP.DEPBAR.LE gsb0, 0x0 ;  /* 0x00008000000079c5 */ /* 0x000fe40000010000 */
[----:B------:R-:W-:Y:S02]  /*6ff0*/  F2FP.F16.F32.PACK_AB R152, R218, R192 ;  /* 0x000000c0da98723e */ /* 0x000fe400000000ff */
        /* <DEDUP_REMOVED lines=8> */
[----:B------:R-:W-:-:S04]  /*7080*/  FADD.FTZ R191, R191, R190 ;  /* 0x000000bebfbf7221 */ /* 0x000fc80000010000 */
[----:B------:R-:W-:-:S07]  /*7090*/  FADD.FTZ R214, R194, R191 ;  /* 0x000000bfc2d67221 */ /* 0x000fce0000010000 */
[----:B------:R-:W-:Y:S03]  /*70a0*/  HGMMA.64x256x16.F32 R24, R152, gdesc[UR8].tnspB, R24, gsb0 ;  /* 0x43e0000898187df0 */ /* 0x000fe60008000818 */
[----:B------:R-:W-:Y:S02]  /*70b0*/  WARPGROUP.DEPBAR.LE gsb0, 0x0 ;  /* 0x00008000000079c5 */ /* 0x000fe40000010000 */
[----:B------:R0:W-:Y:S01]  /*70c0*/  @!P1 SYNCS.ARRIVE.TRANS64.RED.A1T0 RZ, [R170+URZ], RZ ;  /* 0x000000ffaaff99a7 */ /* 0x0001e2000810043f */
[----:B------:R-:W-:Y:S05]  /*70d0*/  @P2 BRA `(.L_x_1082) ;  /* 0xffffffd400c02947 */ /* 0x000fea000383ffff */
.L_x_1073:
[----:B------:R-:W2:Y:S01]  /*70e0*/  LDL.LU R152, [R1+0x14] ;  /* 0x0000140001987983 */ /* 0x000ea20000300800 */
[----:B------:R-:W-:Y:S01]  /*70f0*/  UIADD3 UR36, UR36, 0x1, URZ ;  /* 0x0000000124247890 */ /* 0x000fe2000fffe03f */
[----:B------:R1:W-:Y:S06]  /*7100*/  BAR.ARV R167, 0x100 ;  /* 0x000400a70000751d */ /* 0x0003ec0000002000 */
[----:B------:R-:W-:Y:S02]  /*7110*/  UISETP.NE.AND UP0, UPT, UR36, 0x2, UPT ;  /* 0x000000022400788c */ /* 0x000fe4000bf05270 */
[----:B------:R-:W-:Y:S06]  /*7120*/  BAR.ARV 0x8, 0x180 ;  /* 0x0206000000007b1d */ /* 0x000fec0000002000 */
[----:B------:R-:W-:Y:S01]  /*7130*/  USEL UR4, URZ, 0x1, UP0 ;  /* 0x000000013f047887 */ /* 0x000fe20008000000 */
[----:B------:R-:W-:Y:S01]  /*7140*/  PLOP3.LUT P0, PT, PT, PT, PT, 0x8, 0x0 ;  /* 0x000000000000781c */ /* 0x000fe20003f0e170 */
[----:B------:R-:W3:Y:S01]  /*7150*/  SHFL.BFLY PT, R0, R217, 0x2, 0x1f ;  /* 0x0c401f00d9007f89 */ /* 0x000ee200000e0000 */
[----:B------:R-:W-:-:S02]  /*7160*/  USEL UR36, UR36, URZ, UP0 ;  /* 0x0000003f24247287 */ /* 0x000fc40008000000 */
[----:B------:R-:W-:Y:S01]  /*7170*/  ULOP3.LUT UR37, UR37, UR4, URZ, 0x3c, !UPT ;  /* 0x0000000425257292 */ /* 0x000fe2000f8e3c3f */
[----:B------:R-:W4:Y:S01]  /*7180*/  SHFL.BFLY PT, R5, R214, 0x2, 0x1f ;  /* 0x0c401f00d6057f89 */ /* 0x000f2200000e0000 */
[----:B---3--:R-:W-:Y:S01]  /*7190*/  FADD.FTZ R3, R0, R217 ;  /* 0x000000d900037221 */ /* 0x008fe20000010000 */
[----:B----4-:R-:W-:-:S04]  /*71a0*/  FADD.FTZ R5, R5, R214 ;  /* 0x000000d605057221 */ /* 0x010fc80000010000 */
[----:B------:R-:W3:Y:S04]  /*71b0*/  SHFL.BFLY PT, R0, R3, 0x1, 0x1f ;  /* 0x0c201f0003007f89 */ /* 0x000ee800000e0000 */
[----:B------:R-:W4:Y:S01]  /*71c0*/  SHFL.BFLY PT, R2, R5, 0x1, 0x1f ;  /* 0x0c201f0005027f89 */ /* 0x000f2200000e0000 */
[----:B---3--:R-:W-:Y:S01]  /*71d0*/  FADD.FTZ R6, R3, R0 ;  /* 0x0000000003067221 */ /* 0x008fe20000010000 */
[----:B------:R-:W-:Y:S02]  /*71e0*/  IMAD.MOV.U32 R0, RZ, RZ, RZ ;  /* 0x000000ffff007224 */ /* 0x000fe400078e00ff */
[----:B------:R-:W-:Y:S02]  /*71f0*/  IMAD.MOV.U32 R3, RZ, RZ, -0x800000 ;  /* 0xff800000ff037424 */ /* 0x000fe400078e00ff */
[----:B----4-:R-:W-:Y:S01]  /*7200*/  FADD.FTZ R7, R5, R2 ;  /* 0x0000000205077221 */ /* 0x010fe20000010000 */
[----:B------:R-:W-:Y:S01]  /*7210*/  FSETP.NE.FTZ.AND P1, PT, R6, RZ, PT ;  /* 0x000000ff0600720b */ /* 0x000fe20003f35000 */
[----:B------:R-:W-:-:S03]  /*7220*/  IMAD.MOV.U32 R2, RZ, RZ, RZ ;  /* 0x000000ffff027224 */ /* 0x000fc600078e00ff */
[----:B------:R-:W-:-:S09]  /*7230*/  FSETP.NE.FTZ.AND P2, PT, R7, RZ, PT ;  /* 0x000000ff0700720b */ /* 0x000fd20003f55000 */
[----:B------:R-:W3:Y:S08]  /*7240*/  @P1 MUFU.LG2 R4, R6 ;  /* 0x0000000600041308 */ /* 0x000ef00000000c00 */
[----:B------:R-:W4:Y:S08]  /*7250*/  @P2 MUFU.LG2 R5, R7 ;  /* 0x0000000700052308 */ /* 0x000f300000000c00 */
[----:B------:R5:W0:Y:S01]  /*7260*/  @P1 MUFU.RCP R2, R6 ;  /* 0x0000000600021308 */ /* 0x000a220000001000 */
[----:B---3--:R-:W-:-:S07]  /*7270*/  @P1 FMUL.FTZ R4, R4, 0.69314718246459960938 ;  /* 0x3f31721804041820 */ /* 0x008fce0000410000 */
[----:B------:R-:W3:Y:S01]  /*7280*/  @P2 MUFU.RCP R0, R7 ;  /* 0x0000000700002308 */ /* 0x000ee20000001000 */
[C---:B-----5:R-:W-:Y:S01]  /*7290*/  @P1 FMUL.FTZ R6, R21.reuse, 0.69314718246459960938 ;  /* 0x3f31721815061820 */ /* 0x060fe20000410000 */
[----:B------:R-:W-:Y:S01]  /*72a0*/  @P2 FMUL.FTZ R21, R21, 0.69314718246459960938 ;  /* 0x3f31721815152820 */ /* 0x000fe20000410000 */
[----:B----4-:R-:W-:-:S04]  /*72b0*/  @P2 FMUL.FTZ R5, R5, 0.69314718246459960938 ;  /* 0x3f31721805052820 */ /* 0x010fc80000410000 */
[----:B------:R-:W-:Y:S01]  /*72c0*/  @P2 FFMA.FTZ R3, R21, R164, R5 ;  /* 0x000000a415032223 */ /* 0x000fe20000010005 */
[-C--:B0-----:R-:W-:Y:S01]  /*72d0*/  FMUL.FTZ R24, R24, R2.reuse ;  /* 0x0000000218187220 */ /* 0x081fe20000410000 */
        /* <DEDUP_REMOVED lines=63> */
[----:B------:R-:W-:-:S02]  /*76d0*/  IMAD.MOV.U32 R2, RZ, RZ, -0x800000 ;  /* 0xff800000ff027424 */ /* 0x000fc400078e00ff */
        /* <DEDUP_REMOVED lines=65> */
[----:B--2---:R-:W-:-:S05]  /*7af0*/  VIADD R152, R152, 0x1 ;  /* 0x0000000198987836 */ /* 0x004fca0000000000 */
[----:B------:R1:W-:Y:S02]  /*7b00*/  STL [R1+0x14], R152 ;  /* 0x0000149801007387 */ /* 0x0003e40000100800 */
.L_x_1061:
[----:B------:R-:W2:Y:S01]  /*7b10*/  S2R R5, SR_CgaCtaId ;  /* 0x0000000000057919 */ /* 0x000ea20000008800 */
[----:B------:R-:W-:Y:S01]  /*7b20*/  MOV R0, 0x400 ;  /* 0x0000040000007802 */ /* 0x000fe20000000f00 */
[----:B------:R-:W-:Y:S01]  /*7b30*/  BSSY B0, `(.L_x_1083) ;  /* 0x0000466000007945 */ /* 0x000fe20003800000 */
[----:B------:R-:W-:Y:S02]  /*7b40*/  BAR.SYNC.DEFER_BLOCKING 0x5, 0x180 ;  /* 0x0146000000007b1d */ /* 0x000fe40000010000 */
[----:B--2---:R-:W-:-:S05]  /*7b50*/  LEA R0, R5, R0, 0x18 ;  /* 0x0000000005007211 */ /* 0x004fca00078ec0ff */
[----:B------:R2:W3:Y:S01]  /*7b60*/  LDS.128 R4, [R0+0x324d0] ;  /* 0x0324d00000047984 */ /* 0x0004e20000000c00 */
[----:B------:R-:W-:Y:S06]  /*7b70*/  BAR.ARV 0x4, 0x180 ;  /* 0x0106000000007b1d */ /* 0x000fec0000002000 */
[----:B------:R-:W-:Y:S05]  /*7b80*/  @P0 BRA `(.L_x_1084) ;  /* 0x0000003400e40947 */ /* 0x000fea0003800000 */
[----:B------:R-:W4:Y:S01]  /*7b90*/  LDL R8, [R1+0x80] ;  /* 0x0000800001087983 */ /* 0x000f220000100800 */
[----:B------:R-:W0:Y:S01]  /*7ba0*/  S2R R9, SR_SWINHI ;  /* 0x0000000000097919 */ /* 0x000e220000002f00 */
[----:B------:R-:W-:Y:S01]  /*7bb0*/  F2FP.F16.F32.PACK_AB R10, R29, R28 ;  /* 0x0000001c1d0a723e */ /* 0x000fe200000000ff */
[----:B------:R-:W-:Y:S01]  /*7bc0*/  ULDC.64 UR4, c[0x0][0xd08] ;  /* 0x0003420000047ab9 */ /* 0x000fe20000000a00 */
[----:B------:R-:W2:Y:S01]  /*7bd0*/  LDL.LU R162, [R1+0x10] ;  /* 0x0000100001a27983 */ /* 0x000ea20000300800 */
[----:B------:R-:W-:Y:S02]  /*7be0*/  F2FP.F16.F32.PACK_AB R11, R31, R30 ;  /* 0x0000001e1f0b723e */ /* 0x000fe400000000ff */
[----:B------:R-:W-:Y:S01]  /*7bf0*/  F2FP.F16.F32.PACK_AB R14, R37, R36 ;  /* 0x00000024250e723e */ /* 0x000fe200000000ff */
[----:B------:R-:W2:Y:S01]  /*7c00*/  LDL R161, [R1+0x7c] ;  /* 0x00007c0001a17983 */ /* 0x000ea20000100800 */
[----:B------:R-:W-:-:S03]  /*7c10*/  F2FP.F16.F32.PACK_AB R15, R39, R38 ;  /* 0x00000026270f723e */ /* 0x000fc600000000ff */
[----:B------:R-:W2:Y:S01]  /*7c20*/  LDL R160, [R1+0xc] ;  /* 0x00000c0001a07983 */ /* 0x000ea20000100800 */
[----:B------:R-:W-:Y:S02]  /*7c30*/  MOV R156, R0 ;  /* 0x00000000009c7202 */ /* 0x000fe40000000f00 */
[----:B0-----:R-:W-:Y:S01]  /*7c40*/  MOV R157, R9 ;  /* 0x00000009009d7202 */ /* 0x001fe20000000f00 */
[----:B------:R-:W-:Y:S02]  /*7c50*/  BAR.SYNC.DEFER_BLOCKING 0x1, 0x100 ;  /* 0x0044000000007b1d */ /* 0x000fe40000010000 */
[----:B----4-:R-:W-:-:S03]  /*7c60*/  IMAD.WIDE R20, R8, 0x2, R156 ;  /* 0x0000000208147825 */ /* 0x010fc600078e029c */
[C---:B------:R-:W-:Y:S02]  /*7c70*/  LOP3.LUT R9, R20.reuse, 0x380, RZ, 0xc0, !PT ;  /* 0x0000038014097812 */ /* 0x040fe400078ec0ff */
[C---:B------:R-:W-:Y:S02]  /*7c80*/  IADD3 R13, P0, R20.reuse, 0x20, RZ ;  /* 0x00000020140d7810 */ /* 0x040fe40007f1e0ff */
[----:B------:R-:W-:Y:S02]  /*7c90*/  IADD3 R19, P1, R20, 0x40, RZ ;  /* 0x0000004014137810 */ /* 0x000fe40007f3e0ff */
[----:B------:R-:W-:Y:S02]  /*7ca0*/  SHF.R.U64 R9, R9, 0x3, RZ ;  /* 0x0000000309097819 */ /* 0x000fe400000012ff */
[----:B------:R-:W-:Y:S02]  /*7cb0*/  LOP3.LUT R12, R13, 0x380, RZ, 0xc0, !PT ;  /* 0x000003800d0c7812 */ /* 0x000fe400078ec0ff */
[----:B------:R-:W-:-:S02]  /*7cc0*/  LOP3.LUT R18, R19, 0x380, RZ, 0xc0, !PT ;  /* 0x0000038013127812 */ /* 0x000fc400078ec0ff */
[----:B------:R-:W-:Y:S01]  /*7cd0*/  LOP3.LUT R8, R9, R20, RZ, 0x3c, !PT ;  /* 0x0000001409087212 */ /* 0x000fe200078e3cff */
[--C-:B------:R-:W-:Y:S01]  /*7ce0*/  IMAD.MOV.U32 R9, RZ, RZ, R21.reuse ;  /* 0x000000ffff097224 */ /* 0x100fe200078e0015 */
[----:B------:R-:W-:Y:S02]  /*7cf0*/  SHF.R.U64 R12, R12, 0x3, RZ ;  /* 0x000000030c0c7819 */ /* 0x000fe400000012ff */
[----:B------:R-:W-:Y:S02]  /*7d00*/  SHF.R.U64 R18, R18, 0x3, RZ ;  /* 0x0000000312127819 */ /* 0x000fe400000012ff */
[----:B------:R-:W-:Y:S01]  /*7d10*/  LOP3.LUT R12, R12, R13, RZ, 0x3c, !PT ;  /* 0x0000000d0c0c7212 */ /* 0x000fe200078e3cff */
[----:B------:R-:W-:Y:S01]  /*7d20*/  IMAD.X R13, RZ, RZ, R21, P0 ;  /* 0x000000ffff0d7224 */ /* 0x000fe200000e0615 */
[----:B---3--:R-:W-:Y:S02]  /*7d30*/  MOV R4, R8 ;  /* 0x0000000800047202 */ /* 0x008fe40000000f00 */
[----:B------:R-:W-:-:S02]  /*7d40*/  F2FP.F16.F32.PACK_AB R8, R25, R24 ;  /* 0x000000181908723e */ /* 0x000fc400000000ff */
[----:B------:R-:W-:Y:S02]  /*7d50*/  F2FP.F16.F32.PACK_AB R9, R27, R26 ;  /* 0x0000001a1b09723e */ /* 0x000fe400000000ff */
[----:B------:R-:W-:Y:S01]  /*7d60*/  LOP3.LUT R18, R18, R19, RZ, 0x3c, !PT ;  /* 0x0000001312127212 */ /* 0x000fe200078e3cff */
[----:B------:R-:W-:Y:S01]  /*7d70*/  IMAD.X R19, RZ, RZ, R21, P1 ;  /* 0x000000ffff137224 */ /* 0x000fe200008e0615 */
[C---:B------:R-:W-:Y:S02]  /*7d80*/  IADD3 R17, P0, R20.reuse, 0x60, RZ ;  /* 0x0000006014117810 */ /* 0x040fe40007f1e0ff */
[----:B------:R-:W-:Y:S01]  /*7d90*/  IADD3 R153, P1, R20, 0x4000, RZ ;  /* 0x0000400014997810 */ /* 0x000fe20007f3e0ff */
[----:B------:R0:W-:Y:S01]  /*7da0*/  STSM.16.M88.4 [R4], R8 ;  /* 0x0000000804007844 */ /* 0x0001e20000000200 */
[----:B------:R-:W-:-:S04]  /*7db0*/  LOP3.LUT R16, R17, 0x380, RZ, 0xc0, !PT ;  /* 0x0000038011107812 */ /* 0x000fc800078ec0ff */
[----:B------:R-:W-:Y:S02]  /*7dc0*/  SHF.R.U64 R16, R16, 0x3, RZ ;  /* 0x0000000310107819 */ /* 0x000fe400000012ff */
[----:B------:R-:W-:Y:S02]  /*7dd0*/  MOV R22, R12 ;  /* 0x0000000c00167202 */ /* 0x000fe40000000f00 */
[----:B------:R-:W-:Y:S02]  /*7de0*/  LOP3.LUT R16, R16, R17, RZ, 0x3c, !PT ;  /* 0x0000001110107212 */ /* 0x000fe400078e3cff */
[----:B0-----:R-:W-:Y:S02]  /*7df0*/  MOV R4, R18 ;  /* 0x0000001200047202 */ /* 0x001fe40000000f00 */
[----:B------:R-:W-:Y:S01]  /*7e00*/  LOP3.LUT R18, R153, 0x380, RZ, 0xc0, !PT ;  /* 0x0000038099127812 */ /* 0x000fe200078ec0ff */
[----:B------:R-:W-:-:S03]  /*7e10*/  IMAD.X R17, RZ, RZ, R21, P0 ;  /* 0x000000ffff117224 */ /* 0x000fc600000e0615 */
[----:B------:R-:W-:Y:S02]  /*7e20*/  SHF.R.U64 R18, R18, 0x3, RZ ;  /* 0x0000000312127819 */ /* 0x000fe400000012ff */
[----:B------:R-:W-:Y:S02]  /*7e30*/  F2FP.F16.F32.PACK_AB R12, R33, R32 ;  /* 0x00000020210c723e */ /* 0x000fe400000000ff */
[----:B------:R-:W-:Y:S02]  /*7e40*/  F2FP.F16.F32.PACK_AB R13, R35, R34 ;  /* 0x00000022230d723e */ /* 0x000fe400000000ff */
[----:B------:R-:W-:Y:S02]  /*7e50*/  LOP3.LUT R18, R18, R153, RZ, 0x3c, !PT ;  /* 0x0000009912127212 */ /* 0x000fe400078e3cff */
[----:B------:R-:W-:Y:S01]  /*7e60*/  IADD3 R153, P0, R20, 0x4020, RZ ;  /* 0x0000402014997810 */ /* 0x000fe20007f1e0ff */
[----:B------:R0:W-:Y:S01]  /*7e70*/  STSM.16.M88.4 [R22], R12 ;  /* 0x0000000c16007844 */ /* 0x0001e20000000200 */
[----:B------:R-:W-:Y:S01]  /*7e80*/  F2FP.F16.F32.PACK_AB R8, R41, R40 ;  /* 0x000000282908723e */ /* 0x000fe200000000ff */
[----:B------:R-:W-:Y:S01]  /*7e90*/  IMAD.X R19, RZ, RZ, R21, P1 ;  /* 0x000000ffff137224 */ /* 0x000fe200008e0615 */
[----:B------:R-:W-:-:S02]  /*7ea0*/  F2FP.F16.F32.PACK_AB R9, R43, R42 ;  /* 0x0000002a2b09723e */ /* 0x000fc400000000ff */
[----:B------:R-:W-:Y:S02]  /*7eb0*/  F2FP.F16.F32.PACK_AB R10, R45, R44 ;  /* 0x0000002c2d0a723e */ /* 0x000fe400000000ff */
[----:B------:R-:W-:Y:S02]  /*7ec0*/  F2FP.F16.F32.PACK_AB R11, R47, R46 ;  /* 0x0000002e2f0b723e */ /* 0x000fe400000000ff */
[----:B-1----:R-:W-:Y:S02]  /*7ed0*/  MOV R152, R16 ;  /* 0x0000001000987202 */ /* 0x002fe40000000f00 */
[----:B------:R-:W-:Y:S01]  /*7ee0*/  LOP3.LUT R16, R153, 0x380, RZ, 0xc0, !PT ;  /* 0x0000038099107812 */ /* 0x000fe200078ec0ff */
[----:B------:R1:W-:Y:S01]  /*7ef0*/  STSM.16.M88.4 [R4], R8 ;  /* 0x0000000804007844 */ /* 0x0003e20000000200 */
[----:B0-----:R-:W-:Y:S02]  /*7f00*/  F2FP.F16.F32.PACK_AB R12, R49, R48 ;  /* 0x00000030310c723e */ /* 0x001fe400000000ff */
[----:B------:R-:W-:-:S02]  /*7f10*/  F2FP.F16.F32.PACK_AB R13, R51, R50 ;  /* 0x00000032330d723e */ /* 0x000fc400000000ff */
[----:B------:R-:W-:Y:S02]  /*7f20*/  F2FP.F16.F32.PACK_AB R14, R53, R52 ;  /* 0x00000034350e723e */ /* 0x000fe400000000ff */
[----:B------:R-:W-:Y:S02]  /*7f30*/  F2FP.F16.F32.PACK_AB R15, R55, R54 ;  /* 0x00000036370f723e */ /* 0x000fe400000000ff */
[----:B------:R-:W-:Y:S02]  /*7f40*/  SHF.R.U64 R16, R16, 0x3, RZ ;  /* 0x0000000310107819 */ /* 0x000fe400000012ff */
[----:B------:R-:W-:Y:S01]  /*7f50*/  MOV R22, R18 ;  /* 0x0000001200167202 */ /* 0x000fe20000000f00 */
[----:B------:R0:W-:Y:S01]  /*7f60*/  STSM.16.M88.4 [R152], R12 ;  /* 0x0000000c98007844 */ /* 0x0001e20000000200 */
[----:B-1----:R-:W-:Y:S02]  /*7f70*/  F2FP.F16.F32.PACK_AB R8, R57, R56 ;  /* 0x000000383908723e */ /* 0x002fe400000000ff */
[----:B------:R-:W-:-:S02]  /*7f80*/  F2FP.F16.F32.PACK_AB R9, R59, R58 ;  /* 0x0000003a3b09723e */ /* 0x000fc400000000ff */
[----:B------:R-:W-:Y:S02]  /*7f90*/  F2FP.F16.F32.PACK_AB R10, R61, R60 ;  /* 0x0000003c3d0a723e */ /* 0x000fe400000000ff */
[----:B------:R-:W-:Y:S01]  /*7fa0*/  F2FP.F16.F32.PACK_AB R11, R63, R62 ;  /* 0x0000003e3f0b723e */ /* 0x000fe200000000ff */
[----:B------:R-:W-:Y:S01]  /*7fb0*/  IMAD.X R17, RZ, RZ, R21, P0 ;  /* 0x000000ffff117224 */ /* 0x000fe200000e0615 */
[----:B------:R-:W-:Y:S02]  /*7fc0*/  LOP3.LUT R16, R16, R153, RZ, 0x3c, !PT ;  /* 0x0000009910107212 */ /* 0x000fe400078e3cff */
[C---:B------:R-:W-:Y:S01]  /*7fd0*/  IADD3 R153, P0, R20.reuse, 0xc040, RZ ;  /* 0x0000c04014997810 */ /* 0x040fe20007f1e0ff */
[----:B------:R1:W-:Y:S01]  /*7fe0*/  STSM.16.M88.4 [R22], R8 ;  /* 0x0000000816007844 */ /* 0x0003e20000000200 */
[----:B0-----:R-:W-:Y:S02]  /*7ff0*/  IADD3 R13, P5, R20, 0x4040, RZ ;  /* 0x00004040140d7810 */ /* 0x001fe40007fbe0ff */
[----:B------:R-:W-:-:S02]  /*8000*/  LOP3.LUT R152, R153, 0x380, RZ, 0xc0, !PT ;  /* 0x0000038099987812 */ /* 0x000fc400078ec0ff */
[----:B------:R-:W-:Y:S02]  /*8010*/  MOV R4, R16 ;  /* 0x0000001000047202 */ /* 0x000fe40000000f00 */
[C---:B------:R-:W-:Y:S02]  /*8020*/  IADD3 R15, P2, R20.reuse, 0x8000, RZ ;  /* 0x00008000140f7810 */ /* 0x040fe40007f5e0ff */
[----:B------:R-:W-:Y:S02]  /*8030*/  F2FP.F16.F32.PACK_AB R16, R65, R64 ;  /* 0x000000404110723e */ /* 0x000fe400000000ff */
[----:B-1----:R-:W-:Y:S02]  /*8040*/  LOP3.LUT R8, R13, 0x380, RZ, 0xc0, !PT ;  /* 0x000003800d087812 */ /* 0x002fe400078ec0ff */
[----:B------:R-:W-:Y:S02]  /*8050*/  IADD3 R11, P4, R20, 0x4060, RZ ;  /* 0x00004060140b7810 */ /* 0x000fe40007f9e0ff */
[----:B------:R-:W-:-:S02]  /*8060*/  F2FP.F16.F32.PACK_AB R17, R67, R66 ;  /* 0x000000424311723e */ /* 0x000fc400000000ff */
[----:B------:R-:W-:Y:S02]  /*8070*/  F2FP.F16.F32.PACK_AB R18, R69, R68 ;  /* 0x000000444512723e */ /* 0x000fe400000000ff */
[----:B------:R-:W-:Y:S02]  /*8080*/  F2FP.F16.F32.PACK_AB R19, R71, R70 ;  /* 0x000000464713723e */ /* 0x000fe400000000ff */
[----:B------:R-:W-:Y:S02]  /*8090*/  SHF.R.U64 R8, R8, 0x3, RZ ;  /* 0x0000000308087819 */ /* 0x000fe400000012ff */
[----:B------:R-:W-:Y:S01]  /*80a0*/  LOP3.LUT R12, R11, 0x380, RZ, 0xc0, !PT ;  /* 0x000003800b0c7812 */ /* 0x000fe200078ec0ff */
[----:B------:R-:W-:Y:S01]  /*80b0*/  IMAD.X R9, RZ, RZ, R21, P5 ;  /* 0x000000ffff097224 */ /* 0x000fe200028e0615 */
[----:B------:R-:W-:Y:S02]  /*80c0*/  SHF.R.U64 R152, R152, 0x3, RZ ;  /* 0x0000000398987819 */ /* 0x000fe400000012ff */
[----:B------:R-:W-:Y:S01]  /*80d0*/  LOP3.LUT R10, R15, 0x380, RZ, 0xc0, !PT ;  /* 0x000003800f0a7812 */ /* 0x000fe200078ec0ff */
[----:B------:R0:W-:Y:S01]  /*80e0*/  STSM.16.M88.4 [R4], R16 ;  /* 0x0000001004007844 */ /* 0x0001e20000000200 */
[----:B------:R-:W-:-:S02]  /*80f0*/  LOP3.LUT R8, R8, R13, RZ, 0x3c, !PT ;  /* 0x0000000d08087212 */ /* 0x000fc400078e3cff */
[----:B------:R-:W-:Y:S02]  /*8100*/  SHF.R.U64 R12, R12, 0x3, RZ ;  /* 0x000000030c0c7819 */ /* 0x000fe400000012ff */
[----:B------:R-:W-:Y:S01]  /*8110*/  LOP3.LUT R152, R152, R153, RZ, 0x3c, !PT ;  /* 0x0000009998987212 */ /* 0x000fe200078e3cff */
[--C-:B------:R-:W-:Y:S01]  /*8120*/  IMAD.X R13, RZ, RZ, R21.reuse, P4 ;  /* 0x000000ffff0d7224 */ /* 0x100fe200020e0615 */
[----:B------:R-:W-:Y:S02]  /*8130*/  IADD3 R155, P1, R20, 0x8060, RZ ;  /* 0x00008060149b7810 */ /* 0x000fe40007f3e0ff */
[----:B------:R-:W-:Y:S02]  /*8140*/  LOP3.LUT R12, R12, R11, RZ, 0x3c, !PT ;  /* 0x0000000b0c0c7212 */ /* 0x000fe400078e3cff */
[----:B------:R-:W-:Y:S01]  /*8150*/  F2FP.F16.F32.PACK_AB R11, R79, R78 ;  /* 0x0000004e4f0b723e */ /* 0x000fe200000000ff */
[----:B0-----:R-:W-:Y:S01]  /*8160*/  IMAD.X R17, RZ, RZ, R21, P2 ;  /* 0x000000ffff117224 */ /* 0x001fe200010e0615 */
[----:B------:R-:W-:-:S02]  /*8170*/  SHF.R.U64 R16, R10, 0x3, RZ ;  /* 0x000000030a107819 */ /* 0x000fc400000012ff */
[----:B------:R-:W-:Y:S02]  /*8180*/  IADD3 R153, P2, R20, 0x8040, RZ ;  /* 0x0000804014997810 */ /* 0x000fe40007f5e0ff */
[----:B------:R-:W-:Y:S02]  /*8190*/  MOV R18, R8 ;  /* 0x0000000800127202 */ /* 0x000fe40000000f00 */
[----:B------:R-:W-:Y:S02]  /*81a0*/  F2FP.F16.F32.PACK_AB R8, R73, R72 ;  /* 0x000000484908723e */ /* 0x000fe400000000ff */
[----:B------:R-:W-:Y:S02]  /*81b0*/  F2FP.F16.F32.PACK_AB R9, R75, R74 ;  /* 0x0000004a4b09723e */ /* 0x000fe400000000ff */
[----:B------:R-:W-:Y:S02]  /*81c0*/  F2FP.F16.F32.PACK_AB R10, R77, R76 ;  /* 0x0000004c4d0a723e */ /* 0x000fe400000000ff */
[----:B------:R-:W-:-:S02]  /*81d0*/  LOP3.LUT R16, R16, R15, RZ, 0x3c, !PT ;  /* 0x0000000f10107212 */ /* 0x000fc400078e3cff */
[----:B------:R-:W-:Y:S02]  /*81e0*/  LOP3.LUT R19, R153, 0x380, RZ, 0xc0, !PT ;  /* 0x0000038099137812 */ /* 0x000fe400078ec0ff */
[----:B------:R-:W-:Y:S01]  /*81f0*/  LOP3.LUT R154, R155, 0x380, RZ, 0xc0, !PT ;  /* 0x000003809b9a7812 */ /* 0x000fe200078ec0ff */
[----:B------:R0:W-:Y:S01]  /*8200*/  STSM.16.M88.4 [R18], R8 ;  /* 0x0000000812007844 */ /* 0x0001e20000000200 */
[----:B------:R-:W-:Y:S02]  /*8210*/  MOV R22, R12 ;  /* 0x0000000c00167202 */ /* 0x000fe40000000f00 */
[----:B------:R-:W-:Y:S02]  /*8220*/  F2FP.F16.F32.PACK_AB R12, R81, R80 ;  /* 0x00000050510c723e */ /* 0x000fe400000000ff */
[----:B------:R-:W-:Y:S02]  /*8230*/  F2FP.F16.F32.PACK_AB R13, R83, R82 ;  /* 0x00000052530d723e */ /* 0x000fe400000000ff */
[----:B------:R-:W-:-:S02]  /*8240*/  F2FP.F16.F32.PACK_AB R14, R85, R84 ;  /* 0x00000054550e723e */ /* 0x000fc400000000ff */
[----:B------:R-:W-:Y:S02]  /*8250*/  F2FP.F16.F32.PACK_AB R15, R87, R86 ;  /* 0x00000056570f723e */ /* 0x000fe400000000ff */
[----:B------:R-:W-:Y:S02]  /*8260*/  MOV R4, R16 ;  /* 0x0000001000047202 */ /* 0x000fe40000000f00 */
[----:B------:R-:W-:Y:S02]  /*8270*/  SHF.R.U64 R154, R154, 0x3, RZ ;  /* 0x000000039a9a7819 */ /* 0x000fe400000012ff */
[----:B------:R-:W-:Y:S02]  /*8280*/  F2FP.F16.F32.PACK_AB R16, R89, R88 ;  /* 0x000000585910723e */ /* 0x000fe400000000ff */
[----:B0-----:R-:W-:Y:S02]  /*8290*/  SHF.R.U64 R8, R19, 0x3, RZ ;  /* 0x0000000313087819 */ /* 0x001fe400000012ff */
[----:B------:R-:W-:-:S02]  /*82a0*/  F2FP.F16.F32.PACK_AB R17, R91, R90 ;  /* 0x0000005a5b11723e */ /* 0x000fc400000000ff */
[----:B------:R-:W-:Y:S02]  /*82b0*/  F2FP.F16.F32.PACK_AB R18, R93, R92 ;  /* 0x0000005c5d12723e */ /* 0x000fe400000000ff */
[----:B------:R-:W-:Y:S02]  /*82c0*/  F2FP.F16.F32.PACK_AB R19, R95, R94 ;  /* 0x0000005e5f13723e */ /* 0x000fe400000000ff */
[----:B------:R-:W-:Y:S01]  /*82d0*/  IADD3 R159, P3, R20, 0x8020, RZ ;  /* 0x00008020149f7810 */ /* 0x000fe20007f7e0ff */
[----:B------:R0:W-:Y:S01]  /*82e0*/  STSM.16.M88.4 [R22], R12 ;  /* 0x0000000c16007844 */ /* 0x0001e20000000200 */
[----:B------:R-:W-:Y:S01]  /*82f0*/  LOP3.LUT R154, R154, R155, RZ, 0x3c, !PT ;  /* 0x0000009b9a9a7212 */ /* 0x000fe200078e3cff */
[----:B------:R-:W-:Y:S01]  /*8300*/  IMAD.X R155, RZ, RZ, R21, P1 ;  /* 0x000000ffff9b7224 */ /* 0x000fe200008e0615 */
[----:B------:R-:W-:Y:S01]  /*8310*/  LOP3.LUT R158, R159, 0x380, RZ, 0xc0, !PT ;  /* 0x000003809f9e7812 */ /* 0x000fe200078ec0ff */
[----:B------:R1:W-:Y:S03]  /*8320*/  STSM.16.M88.4 [R4], R16 ;  /* 0x0000001004007844 */ /* 0x0003e60000000200 */
[----:B------:R-:W-:-:S02]  /*8330*/  SHF.R.U64 R158, R158, 0x3, RZ ;  /* 0x000000039e9e7819 */ /* 0x000fc400000012ff */
[----:B0-----:R-:W-:Y:S01]  /*8340*/  LOP3.LUT R12, R8, R153, RZ, 0x3c, !PT ;  /* 0x00000099080c7212 */ /* 0x001fe200078e3cff */
[--C-:B------:R-:W-:Y:S01]  /*8350*/  IMAD.X R13, RZ, RZ, R21.reuse, P2 ;  /* 0x000000ffff0d7224 */ /* 0x100fe200010e0615 */
[C---:B------:R-:W-:Y:S02]  /*8360*/  IADD3 R153, P2, R20.reuse, 0xc000, RZ ;  /* 0x0000c00014997810 */ /* 0x040fe40007f5e0ff */
[----:B-1----:R-:W-:Y:S02]  /*8370*/  IADD3 R19, P1, R20, 0xc020, RZ ;  /* 0x0000c02014137810 */ /* 0x002fe40007f3e0ff */
[----:B------:R-:W-:Y:S02]  /*8380*/  LOP3.LUT R14, R153, 0x380, RZ, 0xc0, !PT ;  /* 0x00000380990e7812 */ /* 0x000fe400078ec0ff */
[----:B------:R-:W-:Y:S02]  /*8390*/  LOP3.LUT R18, R19, 0x380, RZ, 0xc0, !PT ;  /* 0x0000038013127812 */ /* 0x000fe400078ec0ff */
[----:B------:R-:W-:Y:S01]  /*83a0*/  LOP3.LUT R158, R158, R159, RZ, 0x3c, !PT ;  /* 0x0000009f9e9e7212 */ /* 0x000fe200078e3cff */
[----:B------:R-:W-:Y:S01]  /*83b0*/  IMAD.X R159, RZ, RZ, R21, P3 ;  /* 0x000000ffff9f7224 */ /* 0x000fe200018e0615 */
[----:B------:R-:W-:-:S02]  /*83c0*/  SHF.R.U64 R18, R18, 0x3, RZ ;  /* 0x0000000312127819 */ /* 0x000fc400000012ff */
[----:B------:R-:W-:Y:S02]  /*83d0*/  SHF.R.U64 R16, R14, 0x3, RZ ;  /* 0x000000030e107819 */ /* 0x000fe400000012ff */
[----:B------:R-:W-:Y:S01]  /*83e0*/  LOP3.LUT R18, R18, R19, RZ, 0x3c, !PT ;  /* 0x0000001312127212 */ /* 0x000fe200078e3cff */
[--C-:B------:R-:W-:Y:S01]  /*83f0*/  IMAD.X R19, RZ, RZ, R21.reuse, P1 ;  /* 0x000000ffff137224 */ /* 0x100fe200008e0615 */
[----:B------:R-:W-:Y:S01]  /*8400*/  MOV R158, R158 ;  /* 0x0000009e009e7202 */ /* 0x000fe20000000f00 */
[----:B------:R-:W-:Y:S01]  /*8410*/  IMAD.X R17, RZ, RZ, R21, P2 ;  /* 0x000000ffff117224 */ /* 0x000fe200010e0615 */
[----:B------:R-:W-:Y:S02]  /*8420*/  F2FP.F16.F32.PACK_AB R8, R97, R96 ;  /* 0x000000606108723e */ /* 0x000fe400000000ff */
[----:B------:R-:W-:Y:S02]  /*8430*/  F2FP.F16.F32.PACK_AB R9, R99, R98 ;  /* 0x000000626309723e */ /* 0x000fe400000000ff */
[----:B------:R-:W-:-:S02]  /*8440*/  F2FP.F16.F32.PACK_AB R10, R101, R100 ;  /* 0x00000064650a723e */ /* 0x000fc400000000ff */
[----:B------:R-:W-:Y:S02]  /*8450*/  F2FP.F16.F32.PACK_AB R11, R103, R102 ;  /* 0x00000066670b723e */ /* 0x000fe400000000ff */
[----:B------:R-:W-:Y:S02]  /*8460*/  LOP3.LUT R16, R16, R153, RZ, 0x3c, !PT ;  /* 0x0000009910107212 */ /* 0x000fe400078e3cff */
[----:B------:R-:W-:Y:S01]  /*8470*/  IADD3 R20, P1, R20, 0xc060, RZ ;  /* 0x0000c06014147810 */ /* 0x000fe20007f3e0ff */
[----:B------:R0:W-:Y:S01]  /*8480*/  STSM.16.M88.4 [R158], R8 ;  /* 0x000000089e007844 */ /* 0x0001e20000000200 */
[----:B------:R-:W-:Y:S02]  /*8490*/  MOV R22, R12 ;  /* 0x0000000c00167202 */ /* 0x000fe40000000f00 */
[----:B------:R-:W-:Y:S02]  /*84a0*/  F2FP.F16.F32.PACK_AB R12, R105, R104 ;  /* 0x00000068690c723e */ /* 0x000fe400000000ff */
[----:B------:R-:W-:-:S02]  /*84b0*/  F2FP.F16.F32.PACK_AB R13, R107, R106 ;  /* 0x0000006a6b0d723e */ /* 0x000fc400000000ff */
[----:B------:R-:W-:Y:S02]  /*84c0*/  F2FP.F16.F32.PACK_AB R14, R109, R108 ;  /* 0x0000006c6d0e723e */ /* 0x000fe400000000ff */
[----:B------:R-:W-:Y:S02]  /*84d0*/  F2FP.F16.F32.PACK_AB R15, R111, R110 ;  /* 0x0000006e6f0f723e */ /* 0x000fe400000000ff */
[----:B------:R-:W-:Y:S02]  /*84e0*/  MOV R18, R18 ;  /* 0x0000001200127202 */ /* 0x000fe40000000f00 */
[----:B------:R-:W-:Y:S02]  /*84f0*/  MOV R154, R154 ;  /* 0x0000009a009a7202 */ /* 0x000fe40000000f00 */
[----:B------:R-:W-:Y:S02]  /*8500*/  MOV R4, R16 ;  /* 0x0000001000047202 */ /* 0x000fe40000000f00 */
[----:B0-----:R-:W-:Y:S01]  /*8510*/  F2FP.F16.F32.PACK_AB R8, R113, R112 ;  /* 0x000000707108723e */ /* 0x001fe200000000ff */
[----:B------:R-:W0:Y:S01]  /*8520*/  LDC.64 R16, c[0x0][0xd00] ;  /* 0x00034000ff107b82 */ /* 0x000e220000000a00 */
[----:B------:R-:W-:-:S02]  /*8530*/  F2FP.F16.F32.PACK_AB R9, R115, R114 ;  /* 0x000000727309723e */ /* 0x000fc400000000ff */
[----:B------:R-:W-:Y:S02]  /*8540*/  F2FP.F16.F32.PACK_AB R10, R117, R116 ;  /* 0x00000074750a723e */ /* 0x000fe400000000ff */
[----:B------:R-:W-:Y:S02]  /*8550*/  F2FP.F16.F32.PACK_AB R11, R119, R118 ;  /* 0x00000076770b723e */ /* 0x000fe400000000ff */
[----:B------:R-:W-:Y:S01]  /*8560*/  LOP3.LUT R19, R20, 0x380, RZ, 0xc0, !PT ;  /* 0x0000038014137812 */ /* 0x000fe200078ec0ff */
[----:B------:R1:W-:Y:S01]  /*8570*/  STSM.16.M88.4 [R22], R12 ;  /* 0x0000000c16007844 */ /* 0x0003e20000000200 */
[--C-:B------:R-:W-:Y:S02]  /*8580*/  IMAD.X R153, RZ, RZ, R21.reuse, P0 ;  /* 0x000000ffff997224 */ /* 0x100fe400000e0615 */
[----:B------:R-:W-:Y:S01]  /*8590*/  SHF.R.U64 R19, R19, 0x3, RZ ;  /* 0x0000000313137819 */ /* 0x000fe200000012ff */
[----:B------:R3:W-:Y:S01]  /*85a0*/  STSM.16.M88.4 [R154], R8 ;  /* 0x000000089a007844 */ /* 0x0007e20000000200 */
[----:B------:R-:W-:-:S02]  /*85b0*/  IMAD.X R21, RZ, RZ, R21, P1 ;  /* 0x000000ffff157224 */ /* 0x000fc400008e0615 */
[----:B------:R-:W-:Y:S02]  /*85c0*/  LOP3.LUT R20, R19, R20, RZ, 0x3c, !PT ;  /* 0x0000001413147212 */ /* 0x000fe400078e3cff */
[----:B------:R-:W-:Y:S02]  /*85d0*/  MOV R152, R152 ;  /* 0x0000009800987202 */ /* 0x000fe40000000f00 */
[----:B-1----:R-:W-:Y:S02]  /*85e0*/  F2FP.F16.F32.PACK_AB R12, R121, R120 ;  /* 0x00000078790c723e */ /* 0x002fe400000000ff */
[----:B------:R-:W-:Y:S02]  /*85f0*/  F2FP.F16.F32.PACK_AB R13, R123, R122 ;  /* 0x0000007a7b0d723e */ /* 0x000fe400000000ff */
[----:B------:R-:W-:Y:S02]  /*8600*/  F2FP.F16.F32.PACK_AB R14, R125, R124 ;  /* 0x0000007c7d0e723e */ /* 0x000fe400000000ff */
[----:B------:R-:W-:-:S02]  /*8610*/  F2FP.F16.F32.PACK_AB R15, R127, R126 ;  /* 0x0000007e7f0f723e */ /* 0x000fc400000000ff */
[----:B---3--:R-:W-:Y:S02]  /*8620*/  F2FP.F16.F32.PACK_AB R8, R129, R128 ;  /* 0x000000808108723e */ /* 0x008fe400000000ff */
[----:B------:R-:W-:Y:S02]  /*8630*/  F2FP.F16.F32.PACK_AB R9, R131, R130 ;  /* 0x000000828309723e */ /* 0x000fe400000000ff */
[----:B------:R-:W-:Y:S02]  /*8640*/  F2FP.F16.F32.PACK_AB R10, R133, R132 ;  /* 0x00000084850a723e */ /* 0x000fe400000000ff */
[----:B------:R-:W-:Y:S01]  /*8650*/  F2FP.F16.F32.PACK_AB R11, R135, R134 ;  /* 0x00000086870b723e */ /* 0x000fe200000000ff */
[----:B------:R1:W-:Y:S01]  /*8660*/  STSM.16.M88.4 [R4], R12 ;  /* 0x0000000c04007844 */ /* 0x0003e20000000200 */
[----:B------:R-:W-:-:S03]  /*8670*/  MOV R20, R20 ;  /* 0x0000001400147202 */ /* 0x000fc60000000f00 */
[----:B------:R3:W-:Y:S01]  /*8680*/  STSM.16.M88.4 [R18], R8 ;  /* 0x0000000812007844 */ /* 0x0007e20000000200 */
[----:B-1----:R-:W-:Y:S02]  /*8690*/  F2FP.F16.F32.PACK_AB R12, R137, R136 ;  /* 0x00000088890c723e */ /* 0x002fe400000000ff */
[----:B------:R-:W-:Y:S02]  /*86a0*/  F2FP.F16.F32.PACK_AB R13, R139, R138 ;  /* 0x0000008a8b0d723e */ /* 0x000fe400000000ff */
[----:B------:R-:W-:Y:S02]  /*86b0*/  F2FP.F16.F32.PACK_AB R14, R141, R140 ;  /* 0x0000008c8d0e723e */ /* 0x000fe400000000ff */
[----:B------:R-:W-:Y:S02]  /*86c0*/  F2FP.F16.F32.PACK_AB R15, R143, R142 ;  /* 0x0000008e8f0f723e */ /* 0x000fe400000000ff */
[----:B---3--:R-:W-:Y:S02]  /*86d0*/  F2FP.F16.F32.PACK_AB R8, R145, R144 ;  /* 0x000000909108723e */ /* 0x008fe400000000ff */
[----:B------:R-:W-:-:S02]  /*86e0*/  F2FP.F16.F32.PACK_AB R9, R147, R146 ;  /* 0x000000929309723e */ /* 0x000fc400000000ff */
[----:B------:R-:W-:Y:S02]  /*86f0*/  F2FP.F16.F32.PACK_AB R10, R149, R148 ;  /* 0x00000094950a723e */ /* 0x000fe400000000ff */
[----:B------:R-:W-:Y:S01]  /*8700*/  F2FP.F16.F32.PACK_AB R11, R151, R150 ;  /* 0x00000096970b723e */ /* 0x000fe200000000ff */
[----:B------:R1:W-:Y:S04]  /*8710*/  STSM.16.M88.4 [R152], R12 ;  /* 0x0000000c98007844 */ /* 0x0003e80000000200 */
[----:B------:R3:W-:Y:S01]  /*8720*/  STSM.16.M88.4 [R20], R8 ;  /* 0x0000000814007844 */ /* 0x0007e20000000200 */
[----:B0-----:R-:W-:Y:S01]  /*8730*/  ISETP.NE.U32.AND P0, PT, R16, RZ, PT ;  /* 0x000000ff1000720c */ /* 0x001fe20003f05070 */
[----:B------:R-:W-:-:S03]  /*8740*/  IMAD.SHL.U32 R19, R200, 0x4, RZ ;  /* 0x00000004c8137824 */ /* 0x000fc600078e00ff */
[----:B------:R-:W-:Y:S02]  /*8750*/  ISETP.NE.AND.EX P0, PT, R17, RZ, PT, P0 ;  /* 0x000000ff1100720c */ /* 0x000fe40003f05300 */
[----:B--2---:R-:W-:Y:S01]  /*8760*/  SHF.L.U64.HI R22, R200, 0x2, R162 ;  /* 0x00000002c8167819 */ /* 0x004fe200000102a2 */
[----:B------:R-:W-:Y:S01]  /*8770*/  IMAD.MOV.U32 R4, RZ, RZ, RZ ;  /* 0x000000ffff047224 */ /* 0x000fe200078e00ff */
[----:B------:R-:W-:Y:S01]  /*8780*/  BAR.SYNC.DEFER_BLOCKING 0x1, 0x100 ;  /* 0x0044000000007b1d */ /* 0x000fe20000010000 */
[----:B-1----:R-:W-:-:S07]  /*8790*/  IADD3 R12, P1, R19, R16, RZ ;  /* 0x00000010130c7210 */ /* 0x002fce0007f3e0ff */
[----:B---3--:R-:W0:Y:S01]  /*87a0*/  LDC R10, c[0x0][0xbd4] ;  /* 0x0002f500ff0a7b82 */ /* 0x008e220000000800 */
[----:B------:R-:W-:Y:S02]  /*87b0*/  IMAD.X R13, R22, 0x1, R17, P1 ;  /* 0x00000001160d7824 */ /* 0x000fe400008e0611 */
[----:B------:R-:W-:-:S05]  /*87c0*/  IMAD.MOV.U32 R21, RZ, RZ, 0xab8 ;  /* 0x00000ab8ff157424 */ /* 0x000fca00078e00ff */
[----:B------:R-:W1:Y:S01]  /*87d0*/  LDC R20, c[0x0][0xce8] ;  /* 0x00033a00ff147b82 */ /* 0x000e620000000800 */
[----:B------:R-:W2:Y:S01]  /*87e0*/  @P0 LDG.E R4, desc[UR38][R12.64] ;  /* 0x000000260c040981 */ /* 0x000ea2000c1e1900 */
[----:B------:R-:W-:-:S04]  /*87f0*/  ISETP.NE.U32.AND P1, PT, RZ, UR4, PT ;  /* 0x00000004ff007c0c */ /* 0x000fc8000bf25070 */
[----:B------:R-:W-:-:S13]  /*8800*/  ISETP.NE.AND.EX P1, PT, RZ, UR5, PT, P1 ;  /* 0x00000005ff007c0c */ /* 0x000fda000bf25310 */
[----:B------:R-:W-:-:S04]  /*8810*/  @P1 IADD3 R8, P2, R19, UR4, RZ ;  /* 0x0000000413081c10 */ /* 0x000fc8000ff5e0ff */
[----:B------:R-:W-:Y:S02]  /*8820*/  @P1 IADD3.X R9, R22, UR5, RZ, P2, !PT ;  /* 0x0000000516091c10 */ /* 0x000fe400097fe4ff */
[----:B------:R-:W-:Y:S01]  /*8830*/  ISETP.NE.AND P2, PT, R203, RZ, PT ;  /* 0x000000ffcb00720c */ /* 0x000fe20003f45270 */
[----:B------:R-:W-:-:S03]  /*8840*/  ULDC UR4, c[0x0][0xb88] ;  /* 0x0002e20000047ab9 */ /* 0x000fc60000000800 */
[----:B0-----:R-:W-:Y:S01]  /*8850*/  SEL R10, R203, R10, P2 ;  /* 0x0000000acb0a7207 */ /* 0x001fe20001000000 */
[----:B------:R-:W-:-:S03]  /*8860*/  IMAD.U32 R19, RZ, RZ, UR4 ;  /* 0x00000004ff137e24 */ /* 0x000fc6000f8e00ff */
[----:B------:R-:W-:-:S03]  /*8870*/  ISETP.GT.AND P3, PT, R10, 0x1, PT ;  /* 0x000000010a00780c */ /* 0x000fc60003f64270 */
[----:B------:R0:W5:Y:S01]  /*8880*/  @P1 LDG.E R19, desc[UR38][R8.64] ;  /* 0x0000002608131981 */ /* 0x000162000c1e1900 */
[----:B------:R-:W-:-:S04]  /*8890*/  SEL R21, R21, 0xa78, P3 ;  /* 0x00000a7815157807 */ /* 0x000fc80001800000 */
[----:B------:R-:W3:Y:S08]  /*88a0*/  LDC.64 R10, c[0x0][R21+0x218] ;  /* 0x00008600150a7b82 */ /* 0x000ef00000000a00 */
[----:B0-----:R-:W0:Y:S01]  /*88b0*/  LDC.64 R8, c[0x0][R21+0x220] ;  /* 0x0000880015087b82 */ /* 0x001e220000000a00 */
[----:B------:R-:W-:Y:S02]  /*88c0*/  ISETP.NE.U32.AND P2, PT, R16, RZ, PT ;  /* 0x000000ff1000720c */ /* 0x000fe40003f45070 */
[----:B-1----:R-:W-:-:S02]  /*88d0*/  ISETP.NE.AND P4, PT, R20, 0x1, PT ;  /* 0x000000011400780c */ /* 0x002fc40003f85270 */
[----:B------:R-:W-:-:S04]  /*88e0*/  ISETP.NE.AND.EX P2, PT, R17, RZ, PT, P2 ;  /* 0x000000ff1100720c */ /* 0x000fc80003f45320 */
[----:B------:R-:W-:Y:S02]  /*88f0*/  SEL R200, R200, RZ, !P2 ;  /* 0x000000ffc8c87207 */ /* 0x000fe40005000000 */
[----:B------:R-:W-:Y:S01]  /*8900*/  SEL R15, R162, RZ, !P2 ;  /* 0x000000ffa20f7207 */ /* 0x000fe20005000000 */
[----:B---3--:R-:W-:-:S04]  /*8910*/  IMAD R11, R11, R202, RZ ;  /* 0x000000ca0b0b7224 */ /* 0x008fc800078e02ff */
[----:B------:R-:W1:Y:S01]  /*8920*/  @P4 LDC R153, c[0x0][0xcec] ;  /* 0x00033b00ff994b82 */ /* 0x000e620000000800 */
[----:B0-----:R-:W-:-:S07]  /*8930*/  IMAD R9, R9, R200, RZ ;  /* 0x000000c809097224 */ /* 0x001fce00078e02ff */
[----:B------:R-:W0:Y:S01]  /*8940*/  @P4 LDC R155, c[0x0][0xcf0] ;  /* 0x00033c00ff9b4b82 */ /* 0x000e220000000800 */
[C---:B------:R-:W-:Y:S02]  /*8950*/  IMAD R17, R8.reuse, R15, R9 ;  /* 0x0000000f08117224 */ /* 0x040fe400078e0209 */
[----:B------:R-:W-:-:S04]  /*8960*/  IMAD.WIDE.U32 R14, R8, R200, RZ ;  /* 0x000000c8080e7225 */ /* 0x000fc800078e00ff */
[----:B------:R-:W-:-:S04]  /*8970*/  IMAD.WIDE.U32 R8, R10, R202, RZ ;  /* 0x000000ca0a087225 */ /* 0x000fc800078e00ff */
[----:B------:R-:W-:Y:S02]  /*8980*/  IMAD.IADD R154, R15, 0x1, R17 ;  /* 0x000000010f9a7824 */ /* 0x000fe400078e0211 */
[----:B------:R-:W3:Y:S01]  /*8990*/  LDC.64 R16, c[0x0][R21+0x228] ;  /* 0x00008a0015107b82 */ /* 0x000ee20000000a00 */
[----:B------:R-:W-:-:S07]  /*89a0*/  IMAD.IADD R152, R9, 0x1, R11 ;  /* 0x0000000109987824 */ /* 0x000fce00078e020b */
[----:B------:R-:W4:Y:S01]  /*89b0*/  LDC.64 R10, c[0x0][0xca8] ;  /* 0x00032a00ff0a7b82 */ /* 0x000f220000000a00 */
[----:B------:R-:W-:Y:S01]  /*89c0*/  IMAD R18, R204, 0x80, R161 ;  /* 0x00000080cc127824 */ /* 0x000fe200078e02a1 */
[----:B------:R-:W-:-:S05]  /*89d0*/  SEL R9, R160, RZ, P3 ;  /* 0x000000ffa0097207 */ /* 0x000fca0001800000 */
[-C--:B---3--:R-:W-:Y:S02]  /*89e0*/  IMAD R159, R17, R9.reuse, RZ ;  /* 0x00000009119f7224 */ /* 0x088fe400078e02ff */
[----:B------:R-:W-:Y:S01]  /*89f0*/  IMAD.WIDE.U32 R16, R16, R9, RZ ;  /* 0x0000000910107225 */ /* 0x000fe200078e00ff */
[----:B----4-:R-:W3:Y:S03]  /*8a00*/  @!P3 LDC R10, c[0x0][0xc50] ;  /* 0x00031400ff0abb82 */ /* 0x010ee60000000800 */
[----:B------:R-:W-:-:S05]  /*8a10*/  IMAD.IADD R159, R17, 0x1, R159 ;  /* 0x00000001119f7824 */ /* 0x000fca00078e029f */
[----:B------:R-:W4:Y:S01]  /*8a20*/  @!P3 LDC R11, c[0x0][0xc54] ;  /* 0x00031500ff0bbb82 */ /* 0x000f220000000800 */
[----:B--2---:R-:W-:-:S07]  /*8a30*/  IADD3 R22, P2, P5, R14, R8, R4 ;  /* 0x000000080e167210 */ /* 0x004fce0007d5e004 */
[----:B------:R2:W3:Y:S01]  /*8a40*/  LDC.64 R14, c[0x0][R21+0x210] ;  /* 0x00008400150e7b82 */ /* 0x0004e20000000a00 */
[----:B-1----:R-:W-:-:S04]  /*8a50*/  @P4 IMAD.HI.U32 R8, R18, R153, RZ ;  /* 0x0000009912084227 */ /* 0x002fc800078e00ff */
[----:B------:R-:W-:Y:S01]  /*8a60*/  IMAD.MOV.U32 R153, RZ, RZ, R18 ;  /* 0x000000ffff997224 */ /* 0x000fe200078e0012 */
[----:B0-----:R-:W-:Y:S02]  /*8a70*/  @P4 SHF.R.U32.HI R153, RZ, R155, R8 ;  /* 0x0000009bff994219 */ /* 0x001fe40000011608 */
[----:B------:R-:W-:-:S03]  /*8a80*/  SHF.R.S32.HI R9, RZ, 0x1f, R4 ;  /* 0x0000001fff097819 */ /* 0x000fc60000011404 */
[----:B------:R-:W-:Y:S01]  /*8a90*/  IMAD.MOV R17, RZ, RZ, -R153 ;  /* 0x000000ffff117224 */ /* 0x000fe200078e0a99 */
[----:B------:R-:W-:Y:S02]  /*8aa0*/  IADD3.X R155, R154, R152, R9, P2, P5 ;  /* 0x000000989a9b7210 */ /* 0x000fe400017ea409 */
[----:B------:R-:W-:Y:S02]  /*8ab0*/  IADD3 R16, P2, P5, R153, R22, R16 ;  /* 0x0000001699107210 */ /* 0x000fe40007d5e010 */
[----:B------:R-:W-:Y:S01]  /*8ac0*/  SHF.R.S32.HI R8, RZ, 0x1f, R153 ;  /* 0x0000001fff087819 */ /* 0x000fe20000011499 */
[----:B------:R-:W-:-:S03]  /*8ad0*/  IMAD R153, R20, R17, R18 ;  /* 0x0000001114997224 */ /* 0x000fc600078e0212 */
[----:B------:R-:W-:Y:S02]  /*8ae0*/  IADD3.X R17, R8, R155, R159, P2, P5 ;  /* 0x0000009b08117210 */ /* 0x000fe400017ea49f */
[----:B--2---:R-:W-:Y:S01]  /*8af0*/  SHF.R.S32.HI R21, RZ, 0x1f, R153 ;  /* 0x0000001fff157819 */ /* 0x004fe20000011499 */
[-C--:B---3--:R-:W-:Y:S02]  /*8b00*/  IMAD R8, R15, R153.reuse, RZ ;  /* 0x000000990f087224 */ /* 0x088fe400078e02ff */
[----:B------:R-:W-:-:S04]  /*8b10*/  IMAD.WIDE.U32 R16, R14, R153, R16 ;  /* 0x000000990e107225 */ /* 0x000fc800078e0010 */
[----:B------:R-:W-:Y:S01]  /*8b20*/  IMAD R21, R14, R21, R8 ;  /* 0x000000150e157224 */ /* 0x000fe200078e0208 */
[----:B------:R-:W-:-:S03]  /*8b30*/  LEA R15, P2, R16, R10, 0x2 ;  /* 0x0000000a100f7211 */ /* 0x000fc600078410ff */
[----:B------:R-:W-:-:S05]  /*8b40*/  IMAD.IADD R8, R17, 0x1, R21 ;  /* 0x0000000111087824 */ /* 0x000fca00078e0215 */
[----:B----4-:R-:W-:Y:S01]  /*8b50*/  LEA.HI.X R17, R16, R11, R8, 0x2, P2 ;  /* 0x0000000b10117211 */ /* 0x010fe200010f1408 */
[----:B------:R-:W-:Y:S06]  /*8b60*/  @P1 BRA `(.L_x_1085) ;  /* 0x0000000000101947 */ /* 0x000fec0003800000 */
[----:B------:R-:W-:Y:S05]  /*8b70*/  @!P0 BRA `(.L_x_1085) ;  /* 0x00000000000c8947 */ /* 0x000fea0003800000 */
[----:B------:R-:W2:Y:S04]  /*8b80*/  LDG.E R8, desc[UR38][R12.64] ;  /* 0x000000260c087981 */ /* 0x000ea8000c1e1900 */
[----:B-----5:R-:W2:Y:S02]  /*8b90*/  LDG.E R19, desc[UR38][R12.64+0x4] ;  /* 0x000004260c137981 */ /* 0x020ea4000c1e1900 */
[----:B--2---:R-:W-:-:S07]  /*8ba0*/  IMAD.IADD R19, R19, 0x1, -R8 ;  /* 0x0000000113137824 */ /* 0x004fce00078e0a08 */
.L_x_1085:
[----:B------:R-:W2:Y:S01]  /*8bb0*/  LDL R8, [R1+0x78] ;  /* 0x0000780001087983 */ /* 0x000ea20000100800 */
[----:B------:R-:W0:Y:S03]  /*8bc0*/  S2R R10, SR_TID.X ;  /* 0x00000000000a7919 */ /* 0x000e260000002100 */
[----:B------:R-:W-:Y:S04]  /*8bd0*/  SHFL.IDX PT, R11, R17, RZ, 0x1c1f ;  /* 0x001c1fff110b7589 */ /* 0x000fe800000e0000 */
[----:B------:R-:W-:Y:S04]  /*8be0*/  SHFL.IDX PT, R12, R15, 0x1, 0x1c1f ;  /* 0x003c1f000f0c7f89 */ /* 0x000fe800000e0000 */
[----:B------:R-:W-:Y:S01]  /*8bf0*/  SHFL.IDX PT, R13, R17, 0x1, 0x1c1f ;  /* 0x003c1f00110d7f89 */ /* 0x000fe200000e0000 */
[----:B0-----:R-:W-:-:S05]  /*8c00*/  VIADD R14, R10, 0xffffff80 ;  /* 0xffffff800a0e7836 */ /* 0x001fca0000000000 */
[----:B------:R-:W-:-:S04]  /*8c10*/  SHF.R.S32.HI R16, RZ, 0x1f, R14 ;  /* 0x0000001fff107819 */ /* 0x000fc8000001140e */
[----:B------:R-:W-:-:S04]  /*8c20*/  LEA.HI R16, R16, R14, RZ, 0x7 ;  /* 0x0000000e10107211 */ /* 0x000fc800078f38ff */
[----:B------:R-:W-:Y:S01]  /*8c30*/  LOP3.LUT R16, R16, 0xffffff80, RZ, 0xc0, !PT ;  /* 0xffffff8010107812 */ /* 0x000fe200078ec0ff */
[----:B------:R-:W0:Y:S04]  /*8c40*/  SHFL.IDX PT, R10, R15, RZ, 0x1c1f ;  /* 0x001c1fff0f0a7589 */ /* 0x000e2800000e0000 */
[----:B------:R-:W-:-:S05]  /*8c50*/  IMAD.IADD R16, R14, 0x1, -R16 ;  /* 0x000000010e107824 */ /* 0x000fca00078e0a10 */
[----:B------:R-:W-:Y:S01]  /*8c60*/  LOP3.LUT P0, RZ, R16, 0x3, RZ, 0xc0, !PT ;  /* 0x0000000310ff7812 */ /* 0x000fe2000780c0ff */
[----:B--2---:R-:W-:Y:S02]  /*8c70*/  IMAD R14, R204, 0x80, R8 ;  /* 0x00000080cc0e7824 */ /* 0x004fe400078e0208 */
[----:B-----5:R-:W-:Y:S02]  /*8c80*/  IMAD R8, R19, R20, RZ ;  /* 0x0000001413087224 */ /* 0x020fe400078e02ff */
[----:B------:R-:W-:-:S03]  /*8c90*/  VIADD R16, R14, 0x8 ;  /* 0x000000080e107836 */ /* 0x000fc60000000000 */
[-C--:B------:R-:W-:Y:S02]  /*8ca0*/  ISETP.GE.OR P1, PT, R14, R8.reuse, P0 ;  /* 0x000000080e00720c */ /* 0x080fe40000726670 */
[----:B------:R-:W-:-:S11]  /*8cb0*/  ISETP.GE.OR P0, PT, R16, R8, P0 ;  /* 0x000000081000720c */ /* 0x000fd60000706670 */
[----:B0-----:R0:W-:Y:S04]  /*8cc0*/  @!P1 ST.E desc[UR38][R10.64], R2 ;  /* 0x000000020a009985 */ /* 0x0011e8000c101926 */
[----:B------:R0:W-:Y:S01]  /*8cd0*/  @!P0 ST.E desc[UR38][R12.64], R3 ;  /* 0x000000030c008985 */ /* 0x0001e2000c101926 */
[----:B------:R-:W-:Y:S05]  /*8ce0*/  @P3 BRA `(.L_x_1086) ;  /* 0x0000000c00f83947 */ /* 0x000fea0003800000 */
[----:B------:R-:W1:Y:S01]  /*8cf0*/  S2R R21, SR_TID.X ;  /* 0x0000000000157919 */ /* 0x000e620000002100 */
[----:B------:R-:W2:Y:S01]  /*8d00*/  @P4 LDC R81, c[0x0][0xcec] ;  /* 0x00033b00ff514b82 */ /* 0x000ea20000000800 */
[----:B------:R-:W-:-:S07]  /*8d10*/  ULDC.64 UR4, c[0x0][0xba0] ;  /* 0x0002e80000047ab9 */ /* 0x000fce0000000a00 */
[----:B------:R-:W3:Y:S01]  /*8d20*/  @P4 LDC R83, c[0x0][0xcf0] ;  /* 0x00033c00ff534b82 */ /* 0x000ee20000000800 */
[----:B-1----:R-:W-:-:S05]  /*8d30*/  VIADD R21, R21, 0xffffff80 ;  /* 0xffffff8015157836 */ /* 0x002fca0000000000 */
[----:B0-----:R-:W-:-:S04]  /*8d40*/  SHF.R.S32.HI R2, RZ, 0x1f, R21 ;  /* 0x0000001fff027819 */ /* 0x001fc80000011415 */
[----:B------:R-:W-:-:S04]  /*8d50*/  LEA.HI R2, R2, R21, RZ, 0x3 ;  /* 0x0000001502027211 */ /* 0x000fc800078f18ff */
[----:B------:R-:W-:-:S05]  /*8d60*/  LOP3.LUT R3, R2, 0xfffffff8, RZ, 0xc0, !PT ;  /* 0xfffffff802037812 */ /* 0x000fca00078ec0ff */
[----:B------:R-:W-:Y:S01]  /*8d70*/  IMAD.IADD R22, R21, 0x1, -R3 ;  /* 0x0000000115167824 */ /* 0x000fe200078e0a03 */
[----:B------:R-:W-:-:S03]  /*8d80*/  SHF.R.S32.HI R3, RZ, 0x3, R2 ;  /* 0x00000003ff037819 */ /* 0x000fc60000011402 */
[----:B------:R-:W-:-:S04]  /*8d90*/  IMAD.SHL.U32 R2, R22, 0x8, RZ ;  /* 0x0000000816027824 */ /* 0x000fc800078e00ff */
[----:B------:R-:W-:-:S04]  /*8da0*/  IMAD R11, R3, 0x40, R2 ;  /* 0x00000040030b7824 */ /* 0x000fc800078e0202 */
[----:B------:R-:W-:-:S03]  /*8db0*/  IMAD.WIDE R156, R11, 0x2, R156 ;  /* 0x000000020b9c7825 */ /* 0x000fc600078e029c */
[C---:B------:R-:W-:Y:S02]  /*8dc0*/  IADD3 R29, P1, R156.reuse, 0x3000, RZ ;  /* 0x000030009c1d7810 */ /* 0x040fe40007f3e0ff */
[C---:B------:R-:W-:Y:S02]  /*8dd0*/  IADD3 R17, P3, R156.reuse, 0x1000, RZ ;  /* 0x000010009c117810 */ /* 0x040fe40007f7e0ff */
[----:B------:R-:W-:Y:S02]  /*8de0*/  LOP3.LUT R28, R29, 0x380, RZ, 0xc0, !PT ;  /* 0x000003801d1c7812 */ /* 0x000fe400078ec0ff */
[----:B------:R-:W-:Y:S02]  /*8df0*/  IADD3 R25, P2, R156, 0x2000, RZ ;  /* 0x000020009c197810 */ /* 0x000fe40007f5e0ff */
[----:B------:R-:W-:Y:S01]  /*8e00*/  SHF.R.U64 R28, R28, 0x3, RZ ;  /* 0x000000031c1c7819 */ /* 0x000fe200000012ff */
[----:B------:R-:W-:Y:S01]  /*8e10*/  IMAD R9, R9, UR4, RZ ;  /* 0x0000000409097c24 */ /* 0x000fe2000f8e02ff */
[----:B------:R-:W-:-:S02]  /*8e20*/  LOP3.LUT R16, R17, 0x380, RZ, 0xc0, !PT ;  /* 0x0000038011107812 */ /* 0x000fc400078ec0ff */
[----:B------:R-:W-:Y:S01]  /*8e30*/  LOP3.LUT R28, R28, R29, RZ, 0x3c, !PT ;  /* 0x0000001d1c1c7212 */ /* 0x000fe200078e3cff */
[----:B------:R-:W-:Y:S01]  /*8e40*/  IMAD.X R29, RZ, RZ, R157, P1 ;  /* 0x000000ffff1d7224 */ /* 0x000fe200008e069d */
[----:B------:R-:W-:Y:S02]  /*8e50*/  IADD3 R53, P1, R156, 0x9000, RZ ;  /* 0x000090009c357810 */ /* 0x000fe40007f3e0ff */
[----:B------:R-:W-:Y:S02]  /*8e60*/  LOP3.LUT R24, R25, 0x380, RZ, 0xc0, !PT ;  /* 0x0000038019187812 */ /* 0x000fe400078ec0ff */
[----:B------:R-:W-:Y:S01]  /*8e70*/  LOP3.LUT R52, R53, 0x380, RZ, 0xc0, !PT ;  /* 0x0000038035347812 */ /* 0x000fe200078ec0ff */
[----:B------:R-:W-:Y:S01]  /*8e80*/  IMAD R9, R4, UR5, R9 ;  /* 0x0000000504097c24 */ /* 0x000fe2000f8e0209 */
[----:B------:R-:W-:Y:S01]  /*8e90*/  SHF.R.U64 R16, R16, 0x3, RZ ;  /* 0x0000000310107819 */ /* 0x000fe200000012ff */
[----:B------:R-:W5:Y:S01]  /*8ea0*/  LD.E.128 R28, desc[UR38][R28.64] ;  /* 0x000000261c1c7980 */ /* 0x000f62000c101d00 */
[----:B------:R-:W-:-:S02]  /*8eb0*/  SHF.R.U64 R52, R52, 0x3, RZ ;  /* 0x0000000334347819 */ /* 0x000fc400000012ff */
[----:B------:R-:W-:Y:S02]  /*8ec0*/  SHF.R.U64 R24, R24, 0x3, RZ ;  /* 0x0000000318187819 */ /* 0x000fe400000012ff */
[----:B------:R-:W-:Y:S01]  /*8ed0*/  LOP3.LUT R52, R52, R53, RZ, 0x3c, !PT ;  /* 0x0000003534347212 */ /* 0x000fe200078e3cff */
[--C-:B------:R-:W-:Y:S01]  /*8ee0*/  IMAD.X R53, RZ, RZ, R157.reuse, P1 ;  /* 0x000000ffff357224 */ /* 0x100fe200008e069d */
[----:B------:R-:W-:Y:S02]  /*8ef0*/  IADD3 R11, P1, R156, 0xf000, RZ ;  /* 0x0000f0009c0b7810 */ /* 0x000fe40007f3e0ff */
[----:B------:R-:W-:Y:S01]  /*8f00*/  LOP3.LUT R16, R16, R17, RZ, 0x3c, !PT ;  /* 0x0000001110107212 */ /* 0x000fe200078e3cff */
[--C-:B------:R-:W-:Y:S01]  /*8f10*/  IMAD.X R17, RZ, RZ, R157.reuse, P3 ;  /* 0x000000ffff117224 */ /* 0x100fe200018e069d */
[----:B------:R-:W-:Y:S01]  /*8f20*/  LOP3.LUT R10, R11, 0x380, RZ, 0xc0, !PT ;  /* 0x000003800b0a7812 */ /* 0x000fe200078ec0ff */
[--C-:B------:R-:W-:Y:S01]  /*8f30*/  IMAD.X R77, RZ, RZ, R157.reuse, P1 ;  /* 0x000000ffff4d7224 */ /* 0x100fe200008e069d */
[----:B------:R-:W-:Y:S01]  /*8f40*/  LOP3.LUT R24, R24, R25, RZ, 0x3c, !PT ;  /* 0x0000001918187212 */ /* 0x000fe200078e3cff */
[----:B------:R-:W-:Y:S01]  /*8f50*/  IMAD.X R25, RZ, RZ, R157, P2 ;  /* 0x000000ffff197224 */ /* 0x000fe200010e069d */
[----:B------:R-:W-:Y:S01]  /*8f60*/  SHF.R.U64 R10, R10, 0x3, RZ ;  /* 0x000000030a0a7819 */ /* 0x000fe200000012ff */
[----:B------:R-:W5:Y:S01]  /*8f70*/  LD.E.128 R16, desc[UR38][R16.64] ;  /* 0x0000002610107980 */ /* 0x000f62000c101d00 */
[----:B------:R-:W-:-:S02]  /*8f80*/  IADD3 R33, P0, R156, 0x4000, RZ ;  /* 0x000040009c217810 */ /* 0x000fc40007f1e0ff */
[----:B------:R-:W-:Y:S01]  /*8f90*/  LOP3.LUT R76, R10, R11, RZ, 0x3c, !PT ;  /* 0x0000000b0a4c7212 */ /* 0x000fe200078e3cff */
[----:B------:R-:W-:Y:S01]  /*8fa0*/  IMAD.WIDE.U32 R10, R4, UR4, RZ ;  /* 0x00000004040a7c25 */ /* 0x000fe2000f8e00ff */
[C---:B------:R-:W-:Y:S01]  /*8fb0*/  IADD3 R37, P6, R156.reuse, 0x5000, RZ ;  /* 0x000050009c257810 */ /* 0x040fe20007fde0ff */
[----:B------:R-:W-:Y:S01]  /*8fc0*/  ULDC.64 UR4, c[0x0][0xbe8] ;  /* 0x0002fa0000047ab9 */ /* 0x000fe20000000a00 */
[C---:B------:R-:W-:Y:S01]  /*8fd0*/  IADD3 R41, P5, R156.reuse, 0x6000, RZ ;  /* 0x000060009c297810 */ /* 0x040fe20007fbe0ff */
[----:B------:R-:W-:Y:S01]  /*8fe0*/  IMAD.IADD R11, R11, 0x1, R9 ;  /* 0x000000010b0b7824 */ /* 0x000fe200078e0209 */
[----:B------:R-:W-:Y:S01]  /*8ff0*/  IADD3 R45, P3, R156, 0x7000, RZ ;  /* 0x000070009c2d7810 */ /* 0x000fe20007f7e0ff */
[----:B------:R-:W-:Y:S01]  /*9000*/  IMAD R9, R22, 0x20, R3 ;  /* 0x0000002016097824 */ /* 0x000fe200078e0203 */
[----:B------:R-:W-:Y:S01]  /*9010*/  IADD3 R49, P2, R156, 0x8000, RZ ;  /* 0x000080009c317810 */ /* 0x000fe20007f5e0ff */
[----:B------:R-:W5:Y:S01]  /*9020*/  LD.E.128 R24, desc[UR38][R24.64] ;  /* 0x0000002618187980 */ /* 0x000f62000c101d00 */
[----:B------:R-:W-:Y:S01]  /*9030*/  LOP3.LUT R32, R33, 0x380, RZ, 0xc0, !PT ;  /* 0x0000038021207812 */ /* 0x000fe200078ec0ff */
[----:B------:R-:W-:Y:S01]  /*9040*/  IMAD R22, R204, 0x80, R9 ;  /* 0x00000080cc167824 */ /* 0x000fe200078e0209 */
[----:B------:R-:W-:Y:S01]  /*9050*/  LOP3.LUT R36, R37, 0x380, RZ, 0xc0, !PT ;  /* 0x0000038025247812 */ /* 0x000fe200078ec0ff */
[----:B------:R-:W5:Y:S01]  /*9060*/  LD.E.128 R52, desc[UR38][R52.64] ;  /* 0x0000002634347980 */ /* 0x000f62000c101d00 */
[----:B------:R-:W-:-:S02]  /*9070*/  LOP3.LUT R40, R41, 0x380, RZ, 0xc0, !PT ;  /* 0x0000038029287812 */ /* 0x000fc400078ec0ff */
[----:B------:R-:W-:Y:S01]  /*9080*/  LOP3.LUT R44, R45, 0x380, RZ, 0xc0, !PT ;  /* 0x000003802d2c7812 */ /* 0x000fe200078ec0ff */
[----:B------:R-:W5:Y:S01]  /*9090*/  LD.E.128 R76, desc[UR38][R76.64] ;  /* 0x000000264c4c7980 */ /* 0x000f62000c101d00 */
[----:B------:R-:W-:Y:S01]  /*90a0*/  LOP3.LUT R48, R49, 0x380, RZ, 0xc0, !PT ;  /* 0x0000038031307812 */ /* 0x000fe200078ec0ff */
[----:B------:R-:W-:Y:S01]  /*90b0*/  IMAD.WIDE.U32 R10, R202, UR4, R10 ;  /* 0x00000004ca0a7c25 */ /* 0x000fe2000f8e000a */
[----:B------:R-:W-:Y:S02]  /*90c0*/  SHF.R.U64 R32, R32, 0x3, RZ ;  /* 0x0000000320207819 */ /* 0x000fe400000012ff */
[----:B------:R-:W-:Y:S01]  /*90d0*/  SHF.R.U64 R36, R36, 0x3, RZ ;  /* 0x0000000324247819 */ /* 0x000fe200000012ff */
[----:B--2---:R-:W-:Y:S01]  /*90e0*/  @P4 IMAD.HI.U32 R4, R22, R81, RZ ;  /* 0x0000005116044227 */ /* 0x004fe200078e00ff */
[----:B------:R-:W-:Y:S02]  /*90f0*/  SHF.R.U64 R40, R40, 0x3, RZ ;  /* 0x0000000328287819 */ /* 0x000fe400000012ff */
[----:B------:R-:W-:-:S02]  /*9100*/  SHF.R.U64 R44, R44, 0x3, RZ ;  /* 0x000000032c2c7819 */ /* 0x000fc400000012ff */
[----:B------:R-:W-:Y:S02]  /*9110*/  SHF.R.U64 R48, R48, 0x3, RZ ;  /* 0x0000000330307819 */ /* 0x000fe400000012ff */
[----:B------:R-:W-:Y:S01]  /*9120*/  SHF.R.S32.HI R21, RZ, 0x1f, R200 ;  /* 0x0000001fff157819 */ /* 0x000fe200000114c8 */
[----:B------:R-:W-:Y:S01]  /*9130*/  IMAD R11, R202, UR5, R11 ;  /* 0x00000005ca0b7c24 */ /* 0x000fe2000f8e020b */
[----:B------:R-:W-:Y:S01]  /*9140*/  ULDC.64 UR4, c[0x0][0xbf0] ;  /* 0x0002fc0000047ab9 */ /* 0x000fe20000000a00 */
[----:B------:R-:W-:Y:S01]  /*9150*/  LOP3.LUT R32, R32, R33, RZ, 0x3c, !PT ;  /* 0x0000002120207212 */ /* 0x000fe200078e3cff */
[----:B------:R-:W-:Y:S01]  /*9160*/  IMAD.MOV.U32 R9, RZ, RZ, R22 ;  /* 0x000000ffff097224 */ /* 0x000fe200078e0016 */
        /* <DEDUP_REMOVED lines=8> */
[----:B---3--:R-:W-:Y:S01]  /*91f0*/  @P4 SHF.R.U32.HI R9, RZ, R83, R4 ;  /* 0x00000053ff094219 */ /* 0x008fe20000011604 */
[----:B------:R-:W-:Y:S01]  /*9200*/  IMAD.X R49, RZ, RZ, R157, P2 ;  /* 0x000000ffff317224 */ /* 0x000fe200010e069d */
[C---:B------:R-:W-:Y:S01]  /*9210*/  IADD3 R57, P0, R156.reuse, 0xa000, RZ ;  /* 0x0000a0009c397810 */ /* 0x040fe20007f1e0ff */
[----:B------:R-:W-:Y:S01]  /*9220*/  IMAD R21, R21, UR4, RZ ;  /* 0x0000000415157c24 */ /* 0x000fe2000f8e02ff */
[----:B------:R-:W-:Y:S01]  /*9230*/  IADD3 R61, P6, R156, 0xb000, RZ ;  /* 0x0000b0009c3d7810 */ /* 0x000fe20007fde0ff */
[----:B------:R-:W-:Y:S01]  /*9240*/  IMAD.WIDE.U32 R10, R200, UR4, R10 ;  /* 0x00000004c80a7c25 */ /* 0x000fe2000f8e000a */
[C---:B------:R-:W-:Y:S01]  /*9250*/  IADD3 R65, P5, R156.reuse, 0xc000, RZ ;  /* 0x0000c0009c417810 */ /* 0x040fe20007fbe0ff */
[----:B------:R-:W5:Y:S01]  /*9260*/  LD.E.128 R32, desc[UR38][R32.64] ;  /* 0x0000002620207980 */ /* 0x000f62000c101d00 */
[----:B------:R-:W-:-:S02]  /*9270*/  IADD3 R69, P3, R156, 0xd000, RZ ;  /* 0x0000d0009c457810 */ /* 0x000fc40007f7e0ff */
[----:B------:R-:W-:Y:S01]  /*9280*/  IADD3 R73, P2, R156, 0xe000, RZ ;  /* 0x0000e0009c497810 */ /* 0x000fe20007f5e0ff */
[----:B------:R-:W-:Y:S01]  /*9290*/  IMAD R21, R200, UR5, R21 ;  /* 0x00000005c8157c24 */ /* 0x000fe2000f8e0215 */
[--C-:B------:R-:W-:Y:S01]  /*92a0*/  SHF.R.S32.HI R4, RZ, 0x1f, R9.reuse ;  /* 0x0000001fff047819 */ /* 0x100fe20000011409 */
[----:B------:R-:W-:Y:S01]  /*92b0*/  IMAD.MOV R81, RZ, RZ, -R9 ;  /* 0x000000ffff517224 */ /* 0x000fe200078e0a09 */
[----:B------:R-:W-:Y:S01]  /*92c0*/  LOP3.LUT R56, R57, 0x380, RZ, 0xc0, !PT ;  /* 0x0000038039387812 */ /* 0x000fe200078ec0ff */
[----:B------:R-:W-:Y:S01]  /*92d0*/  ULDC.64 UR4, c[0x0][0xbe0] ;  /* 0x0002f80000047ab9 */ /* 0x000fe20000000a00 */
[----:B------:R-:W-:Y:S01]  /*92e0*/  LOP3.LUT R60, R61, 0x380, RZ, 0xc0, !PT ;  /* 0x000003803d3c7812 */ /* 0x000fe200078ec0ff */
[----:B------:R-:W5:Y:S01]  /*92f0*/  LD.E.128 R36, desc[UR38][R36.64] ;  /* 0x0000002624247980 */ /* 0x000f62000c101d00 */
[----:B------:R-:W-:Y:S02]  /*9300*/  LOP3.LUT R64, R65, 0x380, RZ, 0xc0, !PT ;  /* 0x0000038041407812 */ /* 0x000fe400078ec0ff */
[----:B------:R-:W-:Y:S01]  /*9310*/  LOP3.LUT R68, R69, 0x380, RZ, 0xc0, !PT ;  /* 0x0000038045447812 */ /* 0x000fe200078ec0ff */
[----:B------:R-:W5:Y:S01]  /*9320*/  LD.E.128 R40, desc[UR38][R40.64] ;  /* 0x0000002628287980 */ /* 0x000f62000c101d00 */
[----:B------:R-:W-:Y:S01]  /*9330*/  LOP3.LUT R72, R73, 0x380, RZ, 0xc0, !PT ;  /* 0x0000038049487812 */ /* 0x000fe200078ec0ff */
[----:B------:R-:W-:Y:S01]  /*9340*/  IMAD.IADD R11, R11, 0x1, R21 ;  /* 0x000000010b0b7824 */ /* 0x000fe200078e0215 */
[----:B------:R-:W-:Y:S01]  /*9350*/  LOP3.LUT R13, R156, 0x380, RZ, 0xc0, !PT ;  /* 0x000003809c0d7812 */ /* 0x000fe200078ec0ff */
[----:B------:R-:W-:Y:S01]  /*9360*/  IMAD R4, R4, UR4, RZ ;  /* 0x0000000404047c24 */ /* 0x000fe2000f8e02ff */
[----:B------:R-:W-:Y:S01]  /*9370*/  SHF.R.U64 R56, R56, 0x3, RZ ;  /* 0x0000000338387819 */ /* 0x000fe200000012ff */
[----:B------:R-:W-:Y:S01]  /*9380*/  IMAD R21, R20, R81, R22 ;  /* 0x0000005114157224 */ /* 0x000fe200078e0216 */
[----:B------:R-:W-:Y:S01]  /*9390*/  SHF.R.U64 R60, R60, 0x3, RZ ;  /* 0x000000033c3c7819 */ /* 0x000fe200000012ff */
[----:B------:R-:W5:Y:S01]  /*93a0*/  LD.E.128 R44, desc[UR38][R44.64] ;  /* 0x000000262c2c7980 */ /* 0x000f62000c101d00 */
[----:B------:R-:W-:-:S02]  /*93b0*/  SHF.R.U64 R64, R64, 0x3, RZ ;  /* 0x0000000340407819 */ /* 0x000fc400000012ff */
[----:B------:R-:W-:Y:S01]  /*93c0*/  SHF.R.U64 R68, R68, 0x3, RZ ;  /* 0x0000000344447819 */ /* 0x000fe200000012ff */
[----:B------:R-:W5:Y:S01]  /*93d0*/  LD.E.128 R48, desc[UR38][R48.64] ;  /* 0x0000002630307980 */ /* 0x000f62000c101d00 */
[----:B------:R-:W-:Y:S02]  /*93e0*/  SHF.R.U64 R72, R72, 0x3, RZ ;  /* 0x0000000348487819 */ /* 0x000fe400000012ff */
[----:B------:R-:W-:Y:S01]  /*93f0*/  SHF.R.U64 R13, R13, 0x3, RZ ;  /* 0x000000030d0d7819 */ /* 0x000fe200000012ff */
[C---:B------:R-:W-:Y:S01]  /*9400*/  IMAD R81, R9.reuse, UR5, R4 ;  /* 0x0000000509517c24 */ /* 0x040fe2000f8e0204 */
        /* <DEDUP_REMOVED lines=11> */
[----:B------:R-:W-:Y:S01]  /*94c0*/  IMAD.WIDE.U32 R10, R9, UR4, R10 ;  /* 0x00000004090a7c25 */ /* 0x000fe2000f8e000a */
[----:B------:R-:W-:Y:S01]  /*94d0*/  LOP3.LUT R156, R13, R156, RZ, 0x3c, !PT ;  /* 0x0000009c0d9c7212 */ /* 0x000fe200078e3cff */
[----:B------:R-:W-:Y:S01]  /*94e0*/  ULDC.64 UR4, c[0x0][0xbd8] ;  /* 0x0002f60000047ab9 */ /* 0x000fe20000000a00 */
[----:B------:R-:W5:Y:S01]  /*94f0*/  LD.E.128 R56, desc[UR38][R56.64] ;  /* 0x0000002638387980 */ /* 0x000f62000c101d00 */
[----:B------:R-:W-:-:S02]  /*9500*/  IMAD.IADD R11, R11, 0x1, R81 ;  /* 0x000000010b0b7824 */ /* 0x000fc400078e0251 */
[----:B------:R-:W-:Y:S01]  /*9510*/  IMAD R4, R4, UR4, RZ ;  /* 0x0000000404047c24 */ /* 0x000fe2000f8e02ff */
[----:B------:R0:W5:Y:S01]  /*9520*/  LD.E.128 R12, desc[UR38][R156.64] ;  /* 0x000000269c0c7980 */ /* 0x000162000c101d00 */
[----:B------:R-:W-:-:S03]  /*9530*/  IMAD R85, R204, 0x80, R3 ;  /* 0x00000080cc557824 */ /* 0x000fc600078e0203 */
[----:B------:R-:W5:Y:S01]  /*9540*/  LD.E.128 R60, desc[UR38][R60.64] ;  /* 0x000000263c3c7980 */ /* 0x000f62000c101d00 */
[----:B------:R-:W-:-:S03]  /*9550*/  IMAD R81, R21, UR5, R4 ;  /* 0x0000000515517c24 */ /* 0x000fc6000f8e0204 */
[----:B------:R-:W5:Y:S01]  /*9560*/  LD.E.128 R64, desc[UR38][R64.64] ;  /* 0x0000002640407980 */ /* 0x000f62000c101d00 */
[----:B------:R-:W-:Y:S01]  /*9570*/  IMAD.WIDE.U32 R10, R21, UR4, R10 ;  /* 0x00000004150a7c25 */ /* 0x000fe2000f8e000a */
[----:B------:R-:W-:Y:S02]  /*9580*/  ULDC.64 UR4, c[0x0][0xb80] ;  /* 0x0002e00000047ab9 */ /* 0x000fe40000000a00 */
[----:B------:R-:W5:Y:S04]  /*9590*/  LD.E.128 R68, desc[UR38][R68.64] ;  /* 0x0000002644447980 */ /* 0x000f68000c101d00 */
[----:B------:R-:W5:Y:S01]  /*95a0*/  LD.E.128 R72, desc[UR38][R72.64] ;  /* 0x0000002648487980 */ /* 0x000f62000c101d00 */
[----:B------:R-:W-:Y:S01]  /*95b0*/  @!PT LDS RZ, [RZ] ;  /* 0x00000000fffff984 */ /* 0x000fe20000000800 */
[----:B------:R-:W-:Y:S01]  /*95c0*/  @!PT LDS RZ, [RZ] ;  /* 0x00000000fffff984 */ /* 0x000fe20000000800 */
[----:B------:R-:W-:Y:S01]  /*95d0*/  @!PT LDS RZ, [RZ] ;  /* 0x00000000fffff984 */ /* 0x000fe20000000800 */
[----:B------:R-:W-:Y:S01]  /*95e0*/  @!PT LDS RZ, [RZ] ;  /* 0x00000000fffff984 */ /* 0x000fe20000000800 */
[----:B------:R1:W-:Y:S06]  /*95f0*/  MEMBAR.ALL.CTA ;  /* 0x0000000000007992 */ /* 0x0003ec0000008000 */
[----:B-1----:R-:W1:Y:S01]  /*9600*/  FENCE.VIEW.ASYNC.S ;  /* 0x00000000000073c6 */ /* 0x002e620000000000 */
[----:B------:R-:W-:Y:S01]  /*9610*/  VIADD R9, R85, 0x40 ;  /* 0x0000004055097836 */ /* 0x000fe20000000000 */
[----:B------:R-:W-:Y:S01]  /*9620*/  LEA R4, P2, R10, UR4, 0x1 ;  /* 0x000000040a047c11 */ /* 0x000fe2000f8408ff */
[----:B------:R-:W-:-:S03]  /*9630*/  IMAD.IADD R11, R11, 0x1, R81 ;  /* 0x000000010b0b7824 */ /* 0x000fc600078e0251 */
[-C--:B------:R-:W-:Y:S02]  /*9640*/  ISETP.GE.AND P0, PT, R9, R8.reuse, PT ;  /* 0x000000080900720c */ /* 0x080fe40003f06270 */
[----:B------:R-:W-:Y:S02]  /*9650*/  LEA.HI.X R9, R10, UR5, R11, 0x1, P2 ;  /* 0x000000050a097c11 */ /* 0x000fe400090f0c0b */
[C---:B------:R-:W-:Y:S01]  /*9660*/  ISETP.GE.AND P2, PT, R85.reuse, R8, PT ;  /* 0x000000085500720c */ /* 0x040fe20003f46270 */
[----:B------:R-:W-:Y:S02]  /*9670*/  VIADD R0, R0, 0x32420 ;  /* 0x0003242000007836 */ /* 0x000fe40000000000 */
[----:B------:R-:W-:-:S03]  /*9680*/  VIADD R3, R85, 0x20 ;  /* 0x0000002055037836 */ /* 0x000fc60000000000 */
[----:B------:R-:W-:Y:S01]  /*9690*/  PRMT R0, RZ, 0x654, R0 ;  /* 0x00000654ff007816 */ /* 0x000fe20000000000 */
[C---:B------:R-:W-:Y:S01]  /*96a0*/  VIADD R22, R2.reuse, 0x40 ;  /* 0x0000004002167836 */ /* 0x040fe20000000000 */
[----:B------:R-:W-:Y:S01]  /*96b0*/  ISETP.GE.AND P1, PT, R3, R8, PT ;  /* 0x000000080300720c */ /* 0x000fe20003f26270 */
[C---:B------:R-:W-:Y:S02]  /*96c0*/  VIADD R86, R2.reuse, 0x80 ;  /* 0x0000008002567836 */ /* 0x040fe40000000000 */
[----:B------:R-:W-:Y:S01]  /*96d0*/  VIADD R88, R2, 0xc0 ;  /* 0x000000c002587836 */ /* 0x000fe20000000000 */
[----:B-1----:R0:W1:Y:S01]  /*96e0*/  SHFL.IDX PT, R83, R4, RZ, 0x181f ;  /* 0x00181fff04537589 */ /* 0x00206200000e0000 */
[----:B------:R-:W-:Y:S01]  /*96f0*/  BSSY B1, `(.L_x_1087) ;  /* 0x0000019000017945 */ /* 0x000fe20003800000 */
[----:B------:R2:W-:Y:S02]  /*9700*/  SYNCS.ARRIVE.TRANS64.RED.A1T0 RZ, [R0+URZ], RZ ;  /* 0x000000ff00ff79a7 */ /* 0x0005e4000810043f */
[----:B------:R0:W3:Y:S01]  /*9710*/  SHFL.IDX PT, R3, R9, RZ, 0x181f ;  /* 0x00181fff09037589 */ /* 0x0000e200000e0000 */
[----:B------:R-:W-:-:S02]  /*9720*/  SHF.R.S32.HI R84, RZ, 0x1f, R22 ;  /* 0x0000001fff547819 */ /* 0x000fc40000011416 */
[----:B------:R-:W-:Y:S02]  /*9730*/  SHF.R.S32.HI R87, RZ, 0x1f, R86 ;  /* 0x0000001fff577819 */ /* 0x000fe40000011456 */
[----:B------:R-:W-:Y:S02]  /*9740*/  SHF.R.S32.HI R89, RZ, 0x1f, R88 ;  /* 0x0000001fff597819 */ /* 0x000fe40000011458 */
[----:B--2---:R-:W-:Y:S01]  /*9750*/  SHF.R.S32.HI R0, RZ, 0x1f, R2 ;  /* 0x0000001fff007819 */ /* 0x004fe20000011402 */
[----:B0-----:R-:W-:Y:S06]  /*9760*/  @P2 BRA `(.L_x_1088) ;  /* 0x0000000000442947 */ /* 0x001fec0003800000 */
[----:B------:R-:W-:Y:S02]  /*9770*/  ULDC UR4, c[0x0][0xbc8] ;  /* 0x0002f20000047ab9 */ /* 0x000fe40000000800 */
[----:B------:R-:W-:Y:S02]  /*9780*/  ISETP.GE.AND P5, PT, R2, UR4, PT ;  /* 0x0000000402007c0c */ /* 0x000fe4000bfa6270 */
[----:B------:R-:W-:Y:S02]  /*9790*/  ISETP.GE.AND P4, PT, R22, UR4, PT ;  /* 0x0000000416007c0c */ /* 0x000fe4000bf86270 */
[----:B------:R-:W-:Y:S02]  /*97a0*/  ISETP.GE.AND P3, PT, R86, UR4, PT ;  /* 0x0000000456007c0c */ /* 0x000fe4000bf66270 */
[----:B------:R-:W-:-:S07]  /*97b0*/  ISETP.GE.AND P2, PT, R88, UR4, PT ;  /* 0x0000000458007c0c */ /* 0x000fce000bf46270 */
[----:B-1----:R-:W-:-:S04]  /*97c0*/  @!P5 LEA R10, P6, R2, R83, 0x1 ;  /* 0x00000053020ad211 */ /* 0x002fc800078c08ff */
[----:B---3--:R-:W-:Y:S02]  /*97d0*/  @!P5 LEA.HI.X R11, R2, R3, R0, 0x1, P6 ;  /* 0x00000003020bd211 */ /* 0x008fe400030f0c00 */
        /* <DEDUP_REMOVED lines=10> */
.L_x_1088:
[----:B------:R-:W-:Y:S05]  /*9880*/  BSYNC B1 ;  /* 0x0000000000017941 */ /* 0x000fea0003800000 */
.L_x_1087:
[----:B---3--:R2:W3:Y:S01]  /*9890*/  SHFL.IDX PT, R3, R9, 0x1, 0x181f ;  /* 0x00381f0009037f89 */ /* 0x0084e200000e0000 */
[----:B------:R-:W-:Y:S03]  /*98a0*/  BSSY B1, `(.L_x_1089) ;  /* 0x0000014000017945 */ /* 0x000fe60003800000 */
[----:B0-----:R2:W0:Y:S01]  /*98b0*/  SHFL.IDX PT, R21, R4, 0x1, 0x181f ;  /* 0x00381f0004157f89 */ /* 0x00142200000e0000 */
[----:B------:R-:W-:Y:S05]  /*98c0*/  @P1 BRA `(.L_x_1090) ;  /* 0x0000000000441947 */ /* 0x000fea0003800000 */
[----:B------:R-:W-:Y:S02]  /*98d0*/  ULDC UR4, c[0x0][0xbc8] ;  /* 0x0002f20000047ab9 */ /* 0x000fe40000000800 */
[----:B------:R-:W-:Y:S02]  /*98e0*/  ISETP.GE.AND P4, PT, R2, UR4, PT ;  /* 0x0000000402007c0c */ /* 0x000fe4000bf86270 */
[----:B------:R-:W-:Y:S02]  /*98f0*/  ISETP.GE.AND P3, PT, R22, UR4, PT ;  /* 0x0000000416007c0c */ /* 0x000fe4000bf66270 */
[----:B------:R-:W-:Y:S02]  /*9900*/  ISETP.GE.AND P2, PT, R86, UR4, PT ;  /* 0x0000000456007c0c */ /* 0x000fe4000bf46270 */
[----:B------:R-:W-:-:S07]  /*9910*/  ISETP.GE.AND P1, PT, R88, UR4, PT ;  /* 0x0000000458007c0c */ /* 0x000fce000bf26270 */
[-C--:B0-----:R-:W-:Y:S02]  /*9920*/  @!P4 LEA R10, P6, R2, R21.reuse, 0x1 ;  /* 0x00000015020ac211 */ /* 0x081fe400078c08ff */
[----:B-----5:R-:W-:Y:S02]  /*9930*/  @!P3 LEA R12, P5, R22, R21, 0x1 ;  /* 0x00000015160cb211 */ /* 0x020fe400078a08ff */
        /* <DEDUP_REMOVED lines=10> */
.L_x_1090:
[----:B------:R-:W-:Y:S05]  /*99e0*/  BSYNC B1 ;  /* 0x0000000000017941 */ /* 0x000fea0003800000 */
.L_x_1089:
[----:B---3--:R3:W0:Y:S01]  /*99f0*/  SHFL.IDX PT, R3, R9, 0x2, 0x181f ;  /* 0x00581f0009037f89 */ /* 0x00862200000e0000 */
[----:B------:R-:W-:Y:S03]  /*9a00*/  BSSY B1, `(.L_x_1091) ;  /* 0x0000014000017945 */ /* 0x000fe60003800000 */
[----:B----45:R3:W4:Y:S01]  /*9a10*/  SHFL.IDX PT, R17, R4, 0x2, 0x181f ;  /* 0x00581f0004117f89 */ /* 0x03072200000e0000 */
        /* <DEDUP_REMOVED lines=18> */
.L_x_1092:
[----:B------:R-:W-:Y:S05]  /*9b40*/  BSYNC B1 ;  /* 0x0000000000017941 */ /* 0x000fea0003800000 */
.L_x_1091:
[----:B0-----:R-:W-:Y:S01]  /*9b50*/  VIADD R3, R85, 0x60 ;  /* 0x0000006055037836 */ /* 0x001fe20000000000 */
[----:B------:R0:W0:Y:S04]  /*9b60*/  SHFL.IDX PT, R15, R9, 0x3, 0x181f ;  /* 0x00781f00090f7f89 */ /* 0x00002800000e0000 */
[----:B------:R-:W-:Y:S01]  /*9b70*/  ISETP.GE.AND P0, PT, R3, R8, PT ;  /* 0x000000080300720c */ /* 0x000fe20003f06270 */
[----:B----4-:R4:W0:-:S12]  /*9b80*/  SHFL.IDX PT, R17, R4, 0x3, 0x181f ;  /* 0x00781f0004117f89 */ /* 0x01081800000e0000 */
[----:B----4-:R-:W-:Y:S05]  /*9b90*/  @P0 BRA `(.L_x_1093) ;  /* 0x00000024007c0947 */ /* 0x010fea0003800000 */
[----:B------:R-:W-:Y:S02]  /*9ba0*/  ULDC UR4, c[0x0][0xbc8] ;  /* 0x0002f20000047ab9 */ /* 0x000fe40000000800 */
[----:B------:R-:W-:Y:S02]  /*9bb0*/  ISETP.GE.AND P3, PT, R2, UR4, PT ;  /* 0x0000000402007c0c */ /* 0x000fe4000bf66270 */
[----:B------:R-:W-:Y:S02]  /*9bc0*/  ISETP.GE.AND P4, PT, R22, UR4, PT ;  /* 0x0000000416007c0c */ /* 0x000fe4000bf86270 */
[----:B------:R-:W-:-:S09]  /*9bd0*/  ISETP.GE.AND P5, PT, R86, UR4, PT ;  /* 0x0000000456007c0c */ /* 0x000fd2000bfa6270 */
[-C--:B0-----:R-:W-:Y:S02]  /*9be0*/  @!P3 LEA R8, P0, R2, R17.reuse, 0x1 ;  /* 0x000000110208b211 */ /* 0x081fe400078008ff */
[-C--:B------:R-:W-:Y:S02]  /*9bf0*/  @!P4 LEA R10, P1, R22, R17.reuse, 0x1 ;  /* 0x00000011160ac211 */ /* 0x080fe400078208ff */
[----:B------:R-:W-:Y:S02]  /*9c00*/  @!P5 LEA R12, P2, R86, R17, 0x1 ;  /* 0x00000011560cd211 */ /* 0x000fe400078408ff */
[-C--:B--23--:R-:W-:Y:S02]  /*9c10*/  @!P3 LEA.HI.X R9, R2, R15.reuse, R0, 0x1, P0 ;  /* 0x0000000f0209b211 */ /* 0x08cfe400000f0c00 */
        /* <DEDUP_REMOVED lines=11> */
.L_x_1086:
[----:B------:R-:W-:Y:S01]  /*9cd0*/  ULDC.64 UR4, c[0x0][0xc08] ;  /* 0x0003020000047ab9 */ /* 0x000fe20000000a00 */
[----:B0-----:R-:W0:Y:S01]  /*9ce0*/  @P4 LDC R13, c[0x0][0xcec] ;  /* 0x00033b00ff0d4b82 */ /* 0x001e220000000800 */
[----:B------:R-:W-:Y:S01]  /*9cf0*/  IMAD R9, R9, UR4, RZ ;  /* 0x0000000409097c24 */ /* 0x000fe2000f8e02ff */
[----:B------:R-:W-:Y:S01]  /*9d00*/  ULDC.64 UR6, c[0x0][0xc30] ;  /* 0x00030c0000067ab9 */ /* 0x000fe20000000a00 */
[----:B------:R-:W-:Y:S01]  /*9d10*/  IMAD.WIDE.U32 R2, R4, UR4, RZ ;  /* 0x0000000404027c25 */ /* 0x000fe2000f8e00ff */
[----:B------:R-:W-:Y:S01]  /*9d20*/  ISETP.GE.AND P0, PT, R14, R8, PT ;  /* 0x000000080e00720c */ /* 0x000fe20003f06270 */
[----:B------:R-:W-:Y:S01]  /*9d30*/  BSSY B1, `(.L_x_1094) ;  /* 0x00000d1000017945 */ /* 0x000fe20003800000 */
[----:B------:R-:W-:Y:S01]  /*9d40*/  SHF.R.S32.HI R22, RZ, 0x1f, R206 ;  /* 0x0000001fff167819 */ /* 0x000fe200000114ce */
[----:B------:R-:W-:Y:S01]  /*9d50*/  IMAD R9, R4, UR5, R9 ;  /* 0x0000000504097c24 */ /* 0x000fe2000f8e0209 */
[----:B------:R-:W-:Y:S01]  /*9d60*/  ULDC.64 UR4, c[0x0][0xc38] ;  /* 0x00030e0000047ab9 */ /* 0x000fe20000000a00 */
[----:B------:R-:W1:Y:S01]  /*9d70*/  @P4 LDC R4, c[0x0][0xcf0] ;  /* 0x00033c00ff044b82 */ /* 0x000e620000000800 */
[----:B------:R-:W-:Y:S01]  /*9d80*/  VIADD R176, R201, 0x18 ;  /* 0x00000018c9b07836 */ /* 0x000fe20000000000 */
[----:B------:R-:W-:Y:S01]  /*9d90*/  SHF.R.S32.HI R152, RZ, 0x1f, R207 ;  /* 0x0000001fff987819 */ /* 0x000fe200000114cf */
[----:B------:R-:W-:Y:S01]  /*9da0*/  IMAD.IADD R3, R3, 0x1, R9 ;  /* 0x0000000103037824 */ /* 0x000fe200078e0209 */
[----:B------:R-:W-:Y:S01]  /*9db0*/  SHF.R.S32.HI R9, RZ, 0x1f, R200 ;  /* 0x0000001fff097819 */ /* 0x000fe200000114c8 */
[----:B------:R-:W-:Y:S01]  /*9dc0*/  VIADD R178, R201, 0x10 ;  /* 0x00000010c9b27836 */ /* 0x000fe20000000000 */
[----:B------:R-:W-:Y:S01]  /*9dd0*/  SHF.R.S32.HI R153, RZ, 0x1f, R208 ;  /* 0x0000001fff997819 */ /* 0x000fe200000114d0 */
[----:B------:R-:W-:Y:S01]  /*9de0*/  IMAD.WIDE.U32 R2, R202, UR4, R2 ;  /* 0x00000004ca027c25 */ /* 0x000fe2000f8e0002 */
[----:B------:R-:W-:-:S02]  /*9df0*/  SHF.R.S32.HI R154, RZ, 0x1f, R209 ;  /* 0x0000001fff9a7819 */ /* 0x000fc400000114d1 */
[----:B------:R-:W-:Y:S01]  /*9e00*/  SHF.R.S32.HI R155, RZ, 0x1f, R210 ;  /* 0x0000001fff9b7819 */ /* 0x000fe200000114d2 */
[----:B------:R-:W-:Y:S01]  /*9e10*/  IMAD R3, R202, UR5, R3 ;  /* 0x00000005ca037c24 */ /* 0x000fe2000f8e0203 */
[----:B------:R-:W-:Y:S01]  /*9e20*/  ULDC.64 UR4, c[0x0][0xc40] ;  /* 0x0003100000047ab9 */ /* 0x000fe20000000a00 */
[----:B------:R-:W-:Y:S01]  /*9e30*/  VIADD R180, R201, 0x8 ;  /* 0x00000008c9b47836 */ /* 0x000fe20000000000 */
[----:B------:R-:W-:Y:S01]  /*9e40*/  SHF.R.S32.HI R156, RZ, 0x1f, R211 ;  /* 0x0000001fff9c7819 */ /* 0x000fe200000114d3 */
[----:B------:R-:W-:Y:S01]  /*9e50*/  IMAD R9, R9, UR4, RZ ;  /* 0x0000000409097c24 */ /* 0x000fe2000f8e02ff */
[----:B------:R-:W-:Y:S01]  /*9e60*/  SHF.R.S32.HI R157, RZ, 0x1f, R212 ;  /* 0x0000001fff9d7819 */ /* 0x000fe200000114d4 */
[----:B0-----:R-:W-:Y:S01]  /*9e70*/  @P4 IMAD.HI.U32 R13, R18, R13, RZ ;  /* 0x0000000d120d4227 */ /* 0x001fe200078e00ff */
[----:B------:R-:W-:Y:S02]  /*9e80*/  SHF.R.S32.HI R158, RZ, 0x1f, R213 ;  /* 0x0000001fff9e7819 */ /* 0x000fe400000114d5 */
[----:B------:R-:W-:Y:S01]  /*9e90*/  SHF.R.S32.HI R159, RZ, 0x1f, R221 ;  /* 0x0000001fff9f7819 */ /* 0x000fe200000114dd */
[C---:B------:R-:W-:Y:S01]  /*9ea0*/  IMAD R11, R200.reuse, UR5, R9 ;  /* 0x00000005c80b7c24 */ /* 0x040fe2000f8e0209 */
[----:B------:R-:W-:Y:S01]  /*9eb0*/  SHF.R.S32.HI R161, RZ, 0x1f, R223 ;  /* 0x0000001fffa17819 */ /* 0x000fe200000114df */
[----:B------:R-:W-:Y:S01]  /*9ec0*/  IMAD.WIDE.U32 R2, R200, UR4, R2 ;  /* 0x00000004c8027c25 */ /* 0x000fe2000f8e0002 */
[----:B------:R-:W-:Y:S01]  /*9ed0*/  ULDC.64 UR4, c[0x0][0xc48] ;  /* 0x0003120000047ab9 */ /* 0x000fe20000000a00 */
[----:B------:R-:W-:-:S02]  /*9ee0*/  SHF.R.S32.HI R162, RZ, 0x1f, R224 ;  /* 0x0000001fffa27819 */ /* 0x000fc400000114e0 */
[----:B------:R-:W-:Y:S01]  /*9ef0*/  IMAD.MOV.U32 R9, RZ, RZ, R18 ;  /* 0x000000ffff097224 */ /* 0x000fe200078e0012 */
[----:B-1----:R-:W-:Y:S01]  /*9f00*/  @P4 SHF.R.U32.HI R9, RZ, R4, R13 ;  /* 0x00000004ff094219 */ /* 0x002fe2000001160d */
[----:B------:R-:W-:Y:S01]  /*9f10*/  IMAD.IADD R3, R3, 0x1, R11 ;  /* 0x0000000103037824 */ /* 0x000fe200078e020b */
[----:B------:R-:W-:Y:S01]  /*9f20*/  SHF.R.S32.HI R163, RZ, 0x1f, R225 ;  /* 0x0000001fffa37819 */ /* 0x000fe200000114e1 */
[----:B------:R-:W-:Y:S01]  /*9f30*/  VIADD R175, R201, 0x18 ;  /* 0x00000018c9af7836 */ /* 0x000fe20000000000 */
[--C-:B------:R-:W-:Y:S01]  /*9f40*/  SHF.R.S32.HI R4, RZ, 0x1f, R9.reuse ;  /* 0x0000001fff047819 */ /* 0x100fe20000011409 */
[----:B------:R-:W-:Y:S01]  /*9f50*/  IMAD.MOV R11, RZ, RZ, -R9 ;  /* 0x000000ffff0b7224 */ /* 0x000fe200078e0a09 */
[----:B------:R-:W-:Y:S01]  /*9f60*/  SHF.R.S32.HI R164, RZ, 0x1f, R226 ;  /* 0x0000001fffa47819 */ /* 0x000fe200000114e2 */
[----:B------:R-:W-:Y:S01]  /*9f70*/  IMAD.WIDE.U32 R2, R160, UR4, R2 ;  /* 0x00000004a0027c25 */ /* 0x000fe2000f8e0002 */
[----:B------:R-:W-:Y:S02]  /*9f80*/  SHF.R.S32.HI R165, RZ, 0x1f, R228 ;  /* 0x0000001fffa57819 */ /* 0x000fe400000114e4 */
[----:B------:R-:W-:Y:S01]  /*9f90*/  SHF.R.S32.HI R166, RZ, 0x1f, R229 ;  /* 0x0000001fffa67819 */ /* 0x000fe200000114e5 */
[----:B------:R-:W-:Y:S01]  /*9fa0*/  IMAD R11, R20, R11, R18 ;  /* 0x0000000b140b7224 */ /* 0x000fe200078e0212 */
[----:B------:R-:W-:Y:S01]  /*9fb0*/  SHF.R.S32.HI R167, RZ, 0x1f, R230 ;  /* 0x0000001fffa77819 */ /* 0x000fe200000114e6 */
[----:B------:R-:W-:Y:S01]  /*9fc0*/  IMAD R4, R4, UR6, RZ ;  /* 0x0000000604047c24 */ /* 0x000fe2000f8e02ff */
[----:B------:R-:W-:Y:S01]  /*9fd0*/  SHF.R.S32.HI R168, RZ, 0x1f, R231 ;  /* 0x0000001fffa87819 */ /* 0x000fe200000114e7 */
[----:B------:R-:W-:Y:S01]  /*9fe0*/  IMAD R3, R160, UR5, R3 ;  /* 0x00000005a0037c24 */ /* 0x000fe2000f8e0203 */
[----:B------:R-:W-:Y:S01]  /*9ff0*/  ULDC.64 UR4, c[0x0][0xc28] ;  /* 0x00030a0000047ab9 */ /* 0x000fe20000000a00 */
[C---:B------:R-:W-:Y:S01]  /*a000*/  IMAD R13, R9.reuse, UR7, R4 ;  /* 0x00000007090d7c24 */ /* 0x040fe2000f8e0204 */
[----:B------:R-:W-:Y:S01]  /*a010*/  SHF.R.S32.HI R4, RZ, 0x1f, R11 ;  /* 0x0000001fff047819 */ /* 0x000fe2000001140b */
[----:B------:R-:W-:Y:S01]  /*a020*/  IMAD.WIDE.U32 R2, R9, UR6, R2 ;  /* 0x0000000609027c25 */ /* 0x000fe2000f8e0002 */
[----:B------:R-:W-:-:S02]  /*a030*/  SHF.R.S32.HI R160, RZ, 0x1f, R222 ;  /* 0x0000001fffa07819 */ /* 0x000fc400000114de */
[----:B------:R-:W-:Y:S01]  /*a040*/  SHF.R.S32.HI R169, RZ, 0x1f, R232 ;  /* 0x0000001fffa97819 */ /* 0x000fe200000114e8 */
[----:B------:R-:W-:Y:S01]  /*a050*/  IMAD R4, R4, UR4, RZ ;  /* 0x0000000404047c24 */ /* 0x000fe2000f8e02ff */
[----:B------:R-:W-:Y:S01]  /*a060*/  SHF.R.S32.HI R170, RZ, 0x1f, R233 ;  /* 0x0000001fffaa7819 */ /* 0x000fe200000114e9 */
[----:B------:R-:W-:Y:S01]  /*a070*/  IMAD.IADD R3, R3, 0x1, R13 ;  /* 0x0000000103037824 */ /* 0x000fe200078e020d */
[----:B------:R-:W-:Y:S01]  /*a080*/  SHF.R.S32.HI R171, RZ, 0x1f, R234 ;  /* 0x0000001fffab7819 */ /* 0x000fe200000114ea */
[C---:B------:R-:W-:Y:S01]  /*a090*/  IMAD R9, R11.reuse, UR5, R4 ;  /* 0x000000050b097c24 */ /* 0x040fe2000f8e0204 */
[----:B------:R-:W-:Y:S01]  /*a0a0*/  SHF.R.S32.HI R172, RZ, 0x1f, R235 ;  /* 0x0000001fffac7819 */ /* 0x000fe200000114eb */
[----:B------:R-:W-:Y:S01]  /*a0b0*/  IMAD.WIDE.U32 R2, R11, UR4, R2 ;  /* 0x000000040b027c25 */ /* 0x000fe2000f8e0002 */
[----:B------:R-:W-:Y:S01]  /*a0c0*/  ULDC.64 UR4, c[0x0][0xc00] ;  /* 0x0003000000047ab9 */ /* 0x000fe20000000a00 */
[----:B------:R-:W-:Y:S02]  /*a0d0*/  SHF.R.S32.HI R173, RZ, 0x1f, R236 ;  /* 0x0000001fffad7819 */ /* 0x000fe400000114ec */
[----:B------:R-:W-:Y:S01]  /*a0e0*/  VIADD R4, R0, 0x32420 ;  /* 0x0003242000047836 */ /* 0x000fe20000000000 */
[C---:B------:R-:W-:Y:S01]  /*a0f0*/  LEA R0, P1, R2.reuse, UR4, 0x2 ;  /* 0x0000000402007c11 */ /* 0x040fe2000f8210ff */
[----:B------:R-:W-:Y:S01]  /*a100*/  IMAD.IADD R3, R3, 0x1, R9 ;  /* 0x0000000103037824 */ /* 0x000fe200078e0209 */
[----:B------:R-:W-:Y:S01]  /*a110*/  SHF.R.S32.HI R174, RZ, 0x1f, R237 ;  /* 0x0000001fffae7819 */ /* 0x000fe200000114ed */
[C---:B------:R-:W-:Y:S01]  /*a120*/  VIADD R177, R201.reuse, 0x10 ;  /* 0x00000010c9b17836 */ /* 0x040fe20000000000 */
[----:B------:R-:W-:Y:S01]  /*a130*/  PRMT R9, RZ, 0x654, R4 ;  /* 0x00000654ff097816 */ /* 0x000fe20000000004 */
[----:B------:R-:W-:Y:S01]  /*a140*/  VIADD R179, R201, 0x8 ;  /* 0x00000008c9b37836 */ /* 0x000fe20000000000 */
[----:B------:R-:W-:-:S02]  /*a150*/  LEA.HI.X R4, R2, UR5, R3, 0x2, P1 ;  /* 0x0000000502047c11 */ /* 0x000fc400088f1403 */
[----:B------:R0:W-:Y:S01]  /*a160*/  SYNCS.ARRIVE.TRANS64.RED.A1T0 RZ, [R9+URZ], RZ ;  /* 0x000000ff09ff79a7 */ /* 0x0001e2000810043f */
[----:B------:R0:W1:Y:S01]  /*a170*/  SHFL.IDX PT, R2, R0, RZ, 0x1c1f ;  /* 0x001c1fff00027589 */ /* 0x00006200000e0000 */
[----:B------:R-:W-:Y:S02]  /*a180*/  SHF.R.S32.HI R176, RZ, 0x1f, R176 ;  /* 0x0000001fffb07819 */ /* 0x000fe400000114b0 */
[----:B------:R-:W-:Y:S01]  /*a190*/  SHF.R.S32.HI R178, RZ, 0x1f, R178 ;  /* 0x0000001fffb27819 */ /* 0x000fe200000114b2 */
[----:B------:R0:W2:Y:S01]  /*a1a0*/  SHFL.IDX PT, R3, R4, RZ, 0x1c1f ;  /* 0x001c1fff04037589 */ /* 0x0000a200000e0000 */
[----:B------:R-:W-:Y:S01]  /*a1b0*/  SHF.R.S32.HI R180, RZ, 0x1f, R180 ;  /* 0x0000001fffb47819 */ /* 0x000fe200000114b4 */
[----:B------:R-:W-:Y:S06]  /*a1c0*/  @P0 BRA `(.L_x_1095) ;  /* 0x00000008001c0947 */ /* 0x000fec0003800000 */
[----:B------:R-:W-:Y:S01]  /*a1d0*/  ULDC UR4, c[0x0][0xbc8] ;  /* 0x0002f20000047ab9 */ /* 0x000fe20000000800 */
[----:B------:R-:W-:Y:S01]  /*a1e0*/  VIADD R17, R201, 0xe8 ;  /* 0x000000e8c9117836 */ /* 0x000fe20000000000 */
[----:B------:R-:W-:Y:S02]  /*a1f0*/  ISETP.GE.AND P4, PT, R179, UR4, PT ;  /* 0x00000004b3007c0c */ /* 0x000fe4000bf86270 */
[----:B------:R-:W-:Y:S02]  /*a200*/  ISETP.GE.AND P3, PT, R177, UR4, PT ;  /* 0x00000004b1007c0c */ /* 0x000fe4000bf66270 */
[----:B------:R-:W-:Y:S02]  /*a210*/  ISETP.GE.AND P5, PT, R201, UR4, PT ;  /* 0x00000004c9007c0c */ /* 0x000fe4000bfa6270 */
[----:B------:R-:W-:Y:S02]  /*a220*/  ISETP.GE.AND P1, PT, R237, UR4, PT ;  /* 0x00000004ed007c0c */ /* 0x000fe4000bf26270 */
[----:B------:R-:W-:-:S02]  /*a230*/  ISETP.GE.AND P0, PT, R175, UR4, PT ;  /* 0x00000004af007c0c */ /* 0x000fc4000bf06270 */
[----:B0-----:R-:W-:-:S03]  /*a240*/  SHF.R.S32.HI R9, RZ, 0x1f, R205 ;  /* 0x0000001fff097819 */ /* 0x001fc600000114cd */
[-C--:B-1----:R-:W-:Y:S02]  /*a250*/  @!P4 LEA R10, P2, R179, R2.reuse, 0x2 ;  /* 0x00000002b30ac211 */ /* 0x082fe400078410ff */
        /* <DEDUP_REMOVED lines=10> */
[-C--:B0-----:R-:W-:Y:S02]  /*a300*/  @!P0 LEA R10, P6, R175, R2.reuse, 0x2 ;  /* 0x00000002af0a8211 */ /* 0x081fe400078c10ff */
[-C--:B-1----:R-:W-:Y:S02]  /*a310*/  @!P1 LEA R12, P5, R237, R2.reuse, 0x2 ;  /* 0x00000002ed0c9211 */ /* 0x082fe400078a10ff */
        /* <DEDUP_REMOVED lines=10> */
[CC--:B0-----:R-:W-:Y:S02]  /*a3c0*/  @!P3 LEA R10, P6, R235.reuse, R2.reuse, 0x2 ;  /* 0x00000002eb0ab211 */ /* 0x0c1fe400078c10ff */
[CC--:B-1----:R-:W-:Y:S02]  /*a3d0*/  @!P4 LEA R12, P2, R234.reuse, R2.reuse, 0x2 ;  /* 0x00000002ea0cc211 */ /* 0x0c2fe400078410ff */
[-C--:B------:R-:W-:Y:S02]  /*a3e0*/  @!P3 LEA.HI.X R11, R235, R3.reuse, R172, 0x2, P6 ;  /* 0x00000003eb0bb211 */ /* 0x080fe400030f14ac */
[----:B------:R-:W-:Y:S02]  /*a3f0*/  @!P4 LEA.HI.X R13, R234, R3, R171, 0x2, P2 ;  /* 0x00000003ea0dc211 */ /* 0x000fe400010f14ab */
[----:B--2---:R-:W-:Y:S01]  /*a400*/  @!P5 LEA R14, P6, R233, R2, 0x2 ;  /* 0x00000002e90ed211 */ /* 0x004fe200078c10ff */
[----:B------:R0:W-:Y:S01]  /*a410*/  @!P3 ST.E.64 desc[UR38][R10.64], R48 ;  /* 0x000000300a00b985 */ /* 0x0001e2000c101b26 */
[----:B------:R-:W-:-:S02]  /*a420*/  ISETP.GE.AND P2, PT, R230, UR4, PT ;  /* 0x00000004e6007c0c */ /* 0x000fc4000bf46270 */
[----:B------:R-:W-:Y:S01]  /*a430*/  @!P5 LEA.HI.X R15, R233, R3, R170, 0x2, P6 ;  /* 0x00000003e90fd211 */ /* 0x000fe200030f14aa */
[----:B------:R1:W-:Y:S01]  /*a440*/  @!P4 ST.E.64 desc[UR38][R12.64], R52 ;  /* 0x000000340c00c985 */ /* 0x0003e2000c101b26 */
[----:B------:R-:W-:-:S03]  /*a450*/  ISETP.GE.AND P3, PT, R229, UR4, PT ;  /* 0x00000004e5007c0c */ /* 0x000fc6000bf66270 */
[----:B------:R2:W-:Y:S01]  /*a460*/  @!P5 ST.E.64 desc[UR38][R14.64], R56 ;  /* 0x000000380e00d985 */ /* 0x0005e2000c101b26 */
[CC--:B0-----:R-:W-:Y:S02]  /*a470*/  @!P0 LEA R10, P4, R232.reuse, R2.reuse, 0x2 ;  /* 0x00000002e80a8211 */ /* 0x0c1fe400078810ff */
[C---:B-1----:R-:W-:Y:S02]  /*a480*/  @!P1 LEA R12, P5, R231.reuse, R2, 0x2 ;  /* 0x00000002e70c9211 */ /* 0x042fe400078a10ff */
[-C--:B------:R-:W-:Y:S02]  /*a490*/  @!P0 LEA.HI.X R11, R232, R3.reuse, R169, 0x2, P4 ;  /* 0x00000003e80b8211 */ /* 0x080fe400020f14a9 */
[----:B------:R-:W-:Y:S02]  /*a4a0*/  ISETP.GE.AND P4, PT, R228, UR4, PT ;  /* 0x00000004e4007c0c */ /* 0x000fe4000bf86270 */
[----:B------:R-:W-:Y:S01]  /*a4b0*/  @!P1 LEA.HI.X R13, R231, R3, R168, 0x2, P5 ;  /* 0x00000003e70d9211 */ /* 0x000fe200028f14a8 */
[----:B------:R0:W-:Y:S01]  /*a4c0*/  @!P0 ST.E.64 desc[UR38][R10.64], R60 ;  /* 0x0000003c0a008985 */ /* 0x0001e2000c101b26 */
[----:B------:R-:W-:-:S02]  /*a4d0*/  ISETP.GE.AND P5, PT, R226, UR4, PT ;  /* 0x00000004e2007c0c */ /* 0x000fc4000bfa6270 */
[----:B--2---:R-:W-:Y:S01]  /*a4e0*/  @!P2 LEA R14, P6, R230, R2, 0x2 ;  /* 0x00000002e60ea211 */ /* 0x004fe200078c10ff */
[----:B------:R1:W-:Y:S01]  /*a4f0*/  @!P1 ST.E.64 desc[UR38][R12.64], R64 ;  /* 0x000000400c009985 */ /* 0x0003e2000c101b26 */
[----:B------:R-:W-:Y:S02]  /*a500*/  ISETP.GE.AND P1, PT, R224, UR4, PT ;  /* 0x00000004e0007c0c */ /* 0x000fe4000bf26270 */
[----:B------:R-:W-:Y:S02]  /*a510*/  @!P2 LEA.HI.X R15, R230, R3, R167, 0x2, P6 ;  /* 0x00000003e60fa211 */ /* 0x000fe400030f14a7 */
[----:B------:R-:W-:-:S03]  /*a520*/  ISETP.GE.AND P0, PT, R225, UR4, PT ;  /* 0x00000004e1007c0c */ /* 0x000fc6000bf06270 */
[----:B------:R2:W-:Y:S01]  /*a530*/  @!P2 ST.E.64 desc[UR38][R14.64], R68 ;  /* 0x000000440e00a985 */ /* 0x0005e2000c101b26 */
[CC--:B0-----:R-:W-:Y:S02]  /*a540*/  @!P3 LEA R10, P6, R229.reuse, R2.reuse, 0x2 ;  /* 0x00000002e50ab211 */ /* 0x0c1fe400078c10ff */
[CC--:B-1----:R-:W-:Y:S02]  /*a550*/  @!P4 LEA R12, P2, R228.reuse, R2.reuse, 0x2 ;  /* 0x00000002e40cc211 */ /* 0x0c2fe400078410ff */
[-C--:B------:R-:W-:Y:S02]  /*a560*/  @!P3 LEA.HI.X R11, R229, R3.reuse, R166, 0x2, P6 ;  /* 0x00000003e50bb211 */ /* 0x080fe400030f14a6 */
[----:B------:R-:W-:Y:S02]  /*a570*/  @!P4 LEA.HI.X R13, R228, R3, R165, 0x2, P2 ;  /* 0x00000003e40dc211 */ /* 0x000fe400010f14a5 */
[----:B------:R-:W-:Y:S01]  /*a580*/  ISETP.GE.AND P2, PT, R223, UR4, PT ;  /* 0x00000004df007c0c */ /* 0x000fe2000bf46270 */
[----:B------:R0:W-:Y:S01]  /*a590*/  @!P3 ST.E.64 desc[UR38][R10.64], R72 ;  /* 0x000000480a00b985 */ /* 0x0001e2000c101b26 */
[----:B--2---:R-:W-:-:S03]  /*a5a0*/  @!P5 LEA R14, P6, R226, R2, 0x2 ;  /* 0x00000002e20ed211 */ /* 0x004fc600078c10ff */
[----:B------:R1:W-:Y:S01]  /*a5b0*/  @!P4 ST.E.64 desc[UR38][R12.64], R76 ;  /* 0x0000004c0c00c985 */ /* 0x0003e2000c101b26 */
[----:B------:R-:W-:Y:S02]  /*a5c0*/  @!P5 LEA.HI.X R15, R226, R3, R164, 0x2, P6 ;  /* 0x00000003e20fd211 */ /* 0x000fe400030f14a4 */
[----:B------:R-:W-:-:S03]  /*a5d0*/  ISETP.GE.AND P4, PT, R221, UR4, PT ;  /* 0x00000004dd007c0c */ /* 0x000fc6000bf86270 */
[----:B------:R2:W-:Y:S01]  /*a5e0*/  @!P5 ST.E.64 desc[UR38][R14.64], R80 ;  /* 0x000000500e00d985 */ /* 0x0005e2000c101b26 */
[----:B------:R-:W-:Y:S02]  /*a5f0*/  ISETP.GE.AND P5, PT, R222, UR4, PT ;  /* 0x00000004de007c0c */ /* 0x000fe4000bfa6270 */
        /* <DEDUP_REMOVED lines=8> */
[----:B------:R-:W-:-:S05]  /*a680*/  @!P2 LEA.HI.X R15, R223, R3, R161, 0x2, P6 ;  /* 0x00000003df0fa211 */ /* 0x000fca00030f14a1 */
[----:B------:R2:W-:Y:S01]  /*a690*/  @!P2 ST.E.64 desc[UR38][R14.64], R92 ;  /* 0x0000005c0e00a985 */ /* 0x0005e2000c101b26 */
[----:B------:R-:W-:Y:S02]  /*a6a0*/  ISETP.GE.AND P2, PT, R212, UR4, PT ;  /* 0x00000004d4007c0c */ /* 0x000fe4000bf46270 */
[CC--:B0-----:R-:W-:Y:S02]  /*a6b0*/  @!P5 LEA R10, P1, R222.reuse, R2.reuse, 0x2 ;  /* 0x00000002de0ad211 */ /* 0x0c1fe400078210ff */
[-C--:B-1----:R-:W-:Y:S02]  /*a6c0*/  @!P4 LEA R12, P0, R221, R2.reuse, 0x2 ;  /* 0x00000002dd0cc211 */ /* 0x082fe400078010ff */
[-C--:B------:R-:W-:Y:S02]  /*a6d0*/  @!P5 LEA.HI.X R11, R222, R3.reuse, R160, 0x2, P1 ;  /* 0x00000003de0bd211 */ /* 0x080fe400008f14a0 */
[----:B------:R-:W-:Y:S02]  /*a6e0*/  ISETP.GE.AND P1, PT, R211, UR4, PT ;  /* 0x00000004d3007c0c */ /* 0x000fe4000bf26270 */
[----:B--2---:R-:W-:Y:S01]  /*a6f0*/  @!P3 LEA R14, P6, R213, R2, 0x2 ;  /* 0x00000002d50eb211 */ /* 0x004fe200078c10ff */
[----:B------:R-:W-:Y:S01]  /*a700*/  @!P5 ST.E.64 desc[UR38][R10.64], R96 ;  /* 0x000000600a00d985 */ /* 0x000fe2000c101b26 */
[----:B------:R-:W-:-:S02]  /*a710*/  @!P4 LEA.HI.X R13, R221, R3, R159, 0x2, P0 ;  /* 0x00000003dd0dc211 */ /* 0x000fc400000f149f */
[----:B------:R-:W-:Y:S02]  /*a720*/  @!P3 LEA.HI.X R15, R213, R3, R158, 0x2, P6 ;  /* 0x00000003d50fb211 */ /* 0x000fe400030f149e */
[----:B------:R-:W-:Y:S01]  /*a730*/  ISETP.GE.AND P0, PT, R210, UR4, PT ;  /* 0x00000004d2007c0c */ /* 0x000fe2000bf06270 */
[----:B------:R-:W-:Y:S01]  /*a740*/  @!P4 ST.E.64 desc[UR38][R12.64], R100 ;  /* 0x000000640c00c985 */ /* 0x000fe2000c101b26 */
[-C--:B------:R-:W-:Y:S02]  /*a750*/  @!P2 LEA R20, P6, R212, R2.reuse, 0x2 ;  /* 0x00000002d414a211 */ /* 0x080fe400078c10ff */
[----:B------:R-:W-:Y:S01]  /*a760*/  ISETP.GE.AND P4, PT, R208, UR4, PT ;  /* 0x00000004d0007c0c */ /* 0x000fe2000bf86270 */
[----:B------:R-:W-:Y:S01]  /*a770*/  @!P3 ST.E.64 desc[UR38][R14.64], R104 ;  /* 0x000000680e00b985 */ /* 0x000fe2000c101b26 */
[----:B------:R-:W-:Y:S02]  /*a780*/  ISETP.GE.AND P3, PT, R209, UR4, PT ;  /* 0x00000004d1007c0c */ /* 0x000fe4000bf66270 */
[----:B------:R-:W-:-:S02]  /*a790*/  @!P1 LEA R24, P5, R211, R2, 0x2 ;  /* 0x00000002d3189211 */ /* 0x000fc400078a10ff */
[-C--:B------:R-:W-:Y:S02]  /*a7a0*/  @!P2 LEA.HI.X R21, R212, R3.reuse, R157, 0x2, P6 ;  /* 0x00000003d415a211 */ /* 0x080fe400030f149d */
[-C--:B------:R-:W-:Y:S02]  /*a7b0*/  @!P1 LEA.HI.X R25, R211, R3.reuse, R156, 0x2, P5 ;  /* 0x00000003d3199211 */ /* 0x080fe400028f149c */
[CC--:B------:R-:W-:Y:S01]  /*a7c0*/  @!P0 LEA R18, P6, R210.reuse, R2.reuse, 0x2 ;  /* 0x00000002d2128211 */ /* 0x0c0fe200078c10ff */
[----:B------:R0:W-:Y:S01]  /*a7d0*/  @!P2 ST.E.64 desc[UR38][R20.64], R108 ;  /* 0x0000006c1400a985 */ /* 0x0001e2000c101b26 */
[----:B------:R-:W-:Y:S02]  /*a7e0*/  ISETP.GE.AND P2, PT, R207, UR4, PT ;  /* 0x00000004cf007c0c */ /* 0x000fe4000bf46270 */
[----:B------:R-:W-:Y:S01]  /*a7f0*/  @!P0 LEA.HI.X R19, R210, R3, R155, 0x2, P6 ;  /* 0x00000003d2138211 */ /* 0x000fe200030f149b */
[----:B------:R1:W-:Y:S01]  /*a800*/  @!P1 ST.E.64 desc[UR38][R24.64], R112 ;  /* 0x0000007018009985 */ /* 0x0003e2000c101b26 */
[----:B------:R-:W-:-:S02]  /*a810*/  @!P3 LEA R28, P1, R209, R2, 0x2 ;  /* 0x00000002d11cb211 */ /* 0x000fc400078210ff */
[-C--:B------:R-:W-:Y:S01]  /*a820*/  @!P4 LEA R32, P5, R208, R2.reuse, 0x2 ;  /* 0x00000002d020c211 */ /* 0x080fe200078a10ff */
[----:B------:R2:W-:Y:S01]  /*a830*/  @!P0 ST.E.64 desc[UR38][R18.64], R116 ;  /* 0x0000007412008985 */ /* 0x0005e2000c101b26 */
[-C--:B------:R-:W-:Y:S02]  /*a840*/  @!P3 LEA.HI.X R29, R209, R3.reuse, R154, 0x2, P1 ;  /* 0x00000003d11db211 */ /* 0x080fe400008f149a */
[----:B------:R-:W-:Y:S02]  /*a850*/  ISETP.GE.AND P1, PT, R206, UR4, PT ;  /* 0x00000004ce007c0c */ /* 0x000fe4000bf26270 */
[----:B------:R-:W-:Y:S01]  /*a860*/  @!P4 LEA.HI.X R33, R208, R3, R153, 0x2, P5 ;  /* 0x00000003d021c211 */ /* 0x000fe200028f1499 */
[----:B------:R3:W-:Y:S01]  /*a870*/  @!P3 ST.E.64 desc[UR38][R28.64], R120 ;  /* 0x000000781c00b985 */ /* 0x0007e2000c101b26 */
[----:B------:R-:W-:Y:S01]  /*a880*/  ISETP.GE.AND P0, PT, R205, UR4, PT ;  /* 0x00000004cd007c0c */ /* 0x000fe2000bf06270 */
[----:B0-----:R-:W-:Y:S01]  /*a890*/  VIADD R21, R201, 0xf0 ;  /* 0x000000f0c9157836 */ /* 0x001fe20000000000 */
[----:B------:R-:W-:Y:S01]  /*a8a0*/  @!P2 LEA R10, P5, R207, R2, 0x2 ;  /* 0x00000002cf0aa211 */ /* 0x000fe200078a10ff */
[----:B------:R3:W-:Y:S01]  /*a8b0*/  @!P4 ST.E.64 desc[UR38][R32.64], R124 ;  /* 0x0000007c2000c985 */ /* 0x0007e2000c101b26 */
[----:B------:R-:W-:Y:S01]  /*a8c0*/  ISETP.GE.AND P4, PT, R17, UR4, PT ;  /* 0x0000000411007c0c */ /* 0x000fe2000bf86270 */
[----:B-1----:R-:W-:Y:S01]  /*a8d0*/  VIADD R25, R201, 0xf8 ;  /* 0x000000f8c9197836 */ /* 0x002fe20000000000 */
[----:B------:R-:W-:-:S02]  /*a8e0*/  ISETP.GE.AND P3, PT, R21, UR4, PT ;  /* 0x0000000415007c0c */ /* 0x000fc4000bf66270 */
[-C--:B------:R-:W-:Y:S02]  /*a8f0*/  @!P2 LEA.HI.X R11, R207, R3.reuse, R152, 0x2, P5 ;  /* 0x00000003cf0ba211 */ /* 0x080fe400028f1498 */
[CC--:B------:R-:W-:Y:S02]  /*a900*/  @!P1 LEA R12, P6, R206.reuse, R2.reuse, 0x2 ;  /* 0x00000002ce0c9211 */ /* 0x0c0fe400078c10ff */
[----:B--2---:R-:W-:Y:S01]  /*a910*/  SHF.R.S32.HI R19, RZ, 0x1f, R17 ;  /* 0x0000001fff137819 */ /* 0x004fe20000011411 */
[----:B------:R3:W-:Y:S01]  /*a920*/  @!P2 ST.E.64 desc[UR38][R10.64], R128 ;  /* 0x000000800a00a985 */ /* 0x0007e2000c101b26 */
[----:B------:R-:W-:Y:S02]  /*a930*/  @!P0 LEA R14, P5, R205, R2, 0x2 ;  /* 0x00000002cd0e8211 */ /* 0x000fe400078a10ff */
[----:B------:R-:W-:Y:S02]  /*a940*/  @!P1 LEA.HI.X R13, R206, R3, R22, 0x2, P6 ;  /* 0x00000003ce0d9211 */ /* 0x000fe400030f1416 */
[----:B------:R-:W-:-:S02]  /*a950*/  ISETP.GE.AND P6, PT, R25, UR4, PT ;  /* 0x0000000419007c0c */ /* 0x000fc4000bfc6270 */
[-C--:B------:R-:W-:Y:S01]  /*a960*/  @!P0 LEA.HI.X R15, R205, R3.reuse, R9, 0x2, P5 ;  /* 0x00000003cd0f8211 */ /* 0x080fe200028f1409 */
[----:B------:R3:W-:Y:S01]  /*a970*/  @!P1 ST.E.64 desc[UR38][R12.64], R132 ;  /* 0x000000840c009985 */ /* 0x0007e2000c101b26 */
[CC--:B------:R-:W-:Y:S02]  /*a980*/  @!P4 LEA R18, P5, R17.reuse, R2.reuse, 0x2 ;  /* 0x000000021112c211 */ /* 0x0c0fe400078a10ff */
[----:B------:R-:W-:Y:S01]  /*a990*/  SHF.R.S32.HI R9, RZ, 0x1f, R21 ;  /* 0x0000001fff097819 */ /* 0x000fe20000011415 */
[----:B------:R3:W-:Y:S01]  /*a9a0*/  @!P0 ST.E.64 desc[UR38][R14.64], R136 ;  /* 0x000000880e008985 */ /* 0x0007e2000c101b26 */
[----:B------:R-:W-:Y:S02]  /*a9b0*/  @!P4 LEA.HI.X R19, R17, R3, R19, 0x2, P5 ;  /* 0x000000031113c211 */ /* 0x000fe400028f1413 */
[----:B------:R-:W-:-:S03]  /*a9c0*/  @!P3 LEA R20, P5, R21, R2, 0x2 ;  /* 0x000000021514b211 */ /* 0x000fc600078a10ff */
[----:B------:R3:W-:Y:S01]  /*a9d0*/  @!P4 ST.E.64 desc[UR38][R18.64], R140 ;  /* 0x0000008c1200c985 */ /* 0x0007e2000c101b26 */
[-C--:B------:R-:W-:Y:S02]  /*a9e0*/  @!P3 LEA.HI.X R21, R21, R3.reuse, R9, 0x2, P5 ;  /* 0x000000031515b211 */ /* 0x080fe400028f1409 */
[----:B------:R-:W-:Y:S02]  /*a9f0*/  SHF.R.S32.HI R9, RZ, 0x1f, R25 ;  /* 0x0000001fff097819 */ /* 0x000fe40000011419 */
[C---:B------:R-:W-:Y:S01]  /*aa00*/  @!P6 LEA R2, P5, R25.reuse, R2, 0x2 ;  /* 0x000000021902e211 */ /* 0x040fe200078a10ff */
[----:B------:R3:W-:Y:S03]  /*aa10*/  @!P3 ST.E.64 desc[UR38][R20.64], R144 ;  /* 0x000000901400b985 */ /* 0x0007e6000c101b26 */
[----:B------:R-:W-:-:S05]  /*aa20*/  @!P6 LEA.HI.X R3, R25, R3, R9, 0x2, P5 ;  /* 0x000000031903e211 */ /* 0x000fca00028f1409 */
[----:B------:R3:W-:Y:S04]  /*aa30*/  @!P6 ST.E.64 desc[UR38][R2.64], R148 ;  /* 0x000000940200e985 */ /* 0x0007e8000c101b26 */
.L_x_1095:
[----:B------:R-:W-:Y:S05]  /*aa40*/  BSYNC B1 ;  /* 0x0000000000017941 */ /* 0x000fea0003800000 */
.L_x_1094:
[----:B------:R-:W-:Y:S01]  /*aa50*/  ISETP.GE.AND P0, PT, R16, R8, PT ;  /* 0x000000081000720c */ /* 0x000fe20003f06270 */
[----:B--23--:R2:W3:Y:S04]  /*aa60*/  SHFL.IDX PT, R3, R4, 0x1, 0x1c1f ;  /* 0x003c1f0004037f89 */ /* 0x00c4e800000e0000 */
[----:B-1----:R2:W1:Y:S08]  /*aa70*/  SHFL.IDX PT, R2, R0, 0x1, 0x1c1f ;  /* 0x003c1f0000027f89 */ /* 0x00247000000e0000 */
[----:B--2---:R-:W-:Y:S05]  /*aa80*/  @P0 BRA `(.L_x_1093) ;  /* 0x0000001400c00947 */ /* 0x004fea0003800000 */
[----:B------:R-:W-:Y:S01]  /*aa90*/  ULDC UR4, c[0x0][0xbc8] ;  /* 0x0002f20000047ab9 */ /* 0x000fe20000000800 */
[----:B------:R-:W-:Y:S01]  /*aaa0*/  VIADD R21, R201, 0xe8 ;  /* 0x000000e8c9157836 */ /* 0x000fe20000000000 */
[----:B------:R-:W-:Y:S01]  /*aab0*/  ISETP.GE.AND P5, PT, R179, UR4, PT ;  /* 0x00000004b3007c0c */ /* 0x000fe2000bfa6270 */
[C---:B------:R-:W-:Y:S01]  /*aac0*/  VIADD R25, R201.reuse, 0xf0 ;  /* 0x000000f0c9197836 */ /* 0x040fe20000000000 */
[----:B------:R-:W-:Y:S02]  /*aad0*/  ISETP.GE.AND P4, PT, R201, UR4, PT ;  /* 0x00000004c9007c0c */ /* 0x000fe4000bf86270 */
[----:B------:R-:W-:Y:S02]  /*aae0*/  ISETP.GE.AND P2, PT, R177, UR4, PT ;  /* 0x00000004b1007c0c */ /* 0x000fe4000bf46270 */
[----:B------:R-:W-:Y:S02]  /*aaf0*/  ISETP.GE.AND P1, PT, R175, UR4, PT ;  /* 0x00000004af007c0c */ /* 0x000fe4000bf26270 */
[----:B------:R-:W-:-:S02]  /*ab00*/  ISETP.GE.AND P0, PT, R237, UR4, PT ;  /* 0x00000004ed007c0c */ /* 0x000fc4000bf06270 */
[----:B0-----:R-:W-:Y:S02]  /*ab10*/  SHF.R.S32.HI R0, RZ, 0x1f, R21 ;  /* 0x0000001fff007819 */ /* 0x001fe40000011415 */
[----:B------:R-:W-:Y:S02]  /*ab20*/  SHF.R.S32.HI R4, RZ, 0x1f, R205 ;  /* 0x0000001fff047819 */ /* 0x000fe400000114cd */
[-C--:B-1----:R-:W-:Y:S01]  /*ab30*/  @!P5 LEA R10, P3, R179, R2.reuse, 0x2 ;  /* 0x00000002b30ad211 */ /* 0x082fe200078610ff */
[----:B---3--:R-:W-:Y:S02]  /*ab40*/  @!P4 IMAD.WIDE R8, R201, 0x4, R2 ;  /* 0x00000004c908c825 */ /* 0x008fe400078e0202 */
[----:B------:R-:W-:Y:S02]  /*ab50*/  @!P2 LEA R12, P6, R177, R2, 0x2 ;  /* 0x00000002b10ca211 */ /* 0x000fe400078c10ff */
[----:B------:R-:W-:Y:S01]  /*ab60*/  @!P5 LEA.HI.X R11, R179, R3, R180, 0x2, P3 ;  /* 0x00000003b30bd211 */ /* 0x000fe200018f14b4 */
[----:B------:R0:W-:Y:S01]  /*ab70*/  @!P4 ST.E.64 desc[UR38][R8.64], R26 ;  /* 0x0000001a0800c985 */ /* 0x0001e2000c101b26 */
[----:B------:R-:W-:-:S02]  /*ab80*/  ISETP.GE.AND P3, PT, R236, UR4, PT ;  /* 0x00000004ec007c0c */ /* 0x000fc4000bf66270 */
[-C--:B------:R-:W-:Y:S01]  /*ab90*/  @!P2 LEA.HI.X R13, R177, R3.reuse, R178, 0x2, P6 ;  /* 0x00000003b10da211 */ /* 0x080fe200030f14b2 */
[----:B------:R1:W-:Y:S01]  /*aba0*/  @!P5 ST.E.64 desc[UR38][R10.64], R30 ;  /* 0x0000001e0a00d985 */ /* 0x0003e2000c101b26 */
[-C--:B------:R-:W-:Y:S02]  /*abb0*/  @!P1 LEA R14, P5, R175, R2.reuse, 0x2 ;  /* 0x00000002af0e9211 */ /* 0x080fe400078a10ff */
[----:B------:R-:W-:Y:S01]  /*abc0*/  ISETP.GE.AND P4, PT, R235, UR4, PT ;  /* 0x00000004eb007c0c */ /* 0x000fe2000bf86270 */
[----:B------:R2:W-:Y:S01]  /*abd0*/  @!P2 ST.E.64 desc[UR38][R12.64], R34 ;  /* 0x000000220c00a985 */ /* 0x0005e2000c101b26 */
[----:B------:R-:W-:Y:S02]  /*abe0*/  @!P0 LEA R16, P6, R237, R2, 0x2 ;  /* 0x00000002ed108211 */ /* 0x000fe400078c10ff */
[----:B------:R-:W-:Y:S02]  /*abf0*/  @!P1 LEA.HI.X R15, R175, R3, R176, 0x2, P5 ;  /* 0x00000003af0f9211 */ /* 0x000fe400028f14b0 */
[----:B------:R-:W-:-:S02]  /*ac00*/  ISETP.GE.AND P5, PT, R234, UR4, PT ;  /* 0x00000004ea007c0c */ /* 0x000fc4000bfa6270 */
[-C--:B------:R-:W-:Y:S01]  /*ac10*/  @!P0 LEA.HI.X R17, R237, R3.reuse, R174, 0x2, P6 ;  /* 0x00000003ed118211 */ /* 0x080fe200030f14ae */
[----:B------:R3:W-:Y:S01]  /*ac20*/  @!P1 ST.E.64 desc[UR38][R14.64], R38 ;  /* 0x000000260e009985 */ /* 0x0007e2000c101b26 */
[-C--:B0-----:R-:W-:Y:S02]  /*ac30*/  @!P3 LEA R8, P6, R236, R2.reuse, 0x2 ;  /* 0x00000002ec08b211 */ /* 0x081fe400078c10ff */
[----:B------:R-:W-:Y:S01]  /*ac40*/  ISETP.GE.AND P1, PT, R232, UR4, PT ;  /* 0x00000004e8007c0c */ /* 0x000fe2000bf26270 */
[----:B------:R0:W-:Y:S01]  /*ac50*/  @!P0 ST.E.64 desc[UR38][R16.64], R42 ;  /* 0x0000002a10008985 */ /* 0x0001e2000c101b26 */
[----:B------:R-:W-:Y:S02]  /*ac60*/  ISETP.GE.AND P0, PT, R233, UR4, PT ;  /* 0x00000004e9007c0c */ /* 0x000fe4000bf06270 */
[----:B-1----:R-:W-:Y:S02]  /*ac70*/  @!P4 LEA R10, P2, R235, R2, 0x2 ;  /* 0x00000002eb0ac211 */ /* 0x002fe400078410ff */
[----:B------:R-:W-:-:S02]  /*ac80*/  @!P3 LEA.HI.X R9, R236, R3, R173, 0x2, P6 ;  /* 0x00000003ec09b211 */ /* 0x000fc400030f14ad */
[CC--:B------:R-:W-:Y:S02]  /*ac90*/  @!P5 LEA R18, P6, R234.reuse, R2.reuse, 0x2 ;  /* 0x00000002ea12d211 */ /* 0x0c0fe400078c10ff */
[-C--:B------:R-:W-:Y:S01]  /*aca0*/  @!P4 LEA.HI.X R11, R235, R3.reuse, R172, 0x2, P2 ;  /* 0x00000003eb0bc211 */ /* 0x080fe200010f14ac */
[----:B------:R1:W-:Y:S01]  /*acb0*/  @!P3 ST.E.64 desc[UR38][R8.64], R46 ;  /* 0x0000002e0800b985 */ /* 0x0003e2000c101b26 */
[----:B------:R-:W-:Y:S02]  /*acc0*/  ISETP.GE.AND P2, PT, R231, UR4, PT ;  /* 0x00000004e7007c0c */ /* 0x000fe4000bf46270 */
[----:B------:R-:W-:Y:S01]  /*acd0*/  @!P5 LEA.HI.X R19, R234, R3, R171, 0x2, P6 ;  /* 0x00000003ea13d211 */ /* 0x000fe200030f14ab */
[----:B------:R4:W-:Y:S01]  /*ace0*/  @!P4 ST.E.64 desc[UR38][R10.64], R50 ;  /* 0x000000320a00c985 */ /* 0x0009e2000c101b26 */
[-C--:B--2---:R-:W-:Y:S02]  /*acf0*/  @!P0 LEA R12, P4, R233, R2.reuse, 0x2 ;  /* 0x00000002e90c8211 */ /* 0x084fe400078810ff */
[----:B------:R-:W-:Y:S01]  /*ad00*/  ISETP.GE.AND P3, PT, R230, UR4, PT ;  /* 0x00000004e6007c0c */ /* 0x000fe2000bf66270 */
[----:B------:R2:W-:Y:S01]  /*ad10*/  @!P5 ST.E.64 desc[UR38][R18.64], R54 ;  /* 0x000000361200d985 */ /* 0x0005e2000c101b26 */
[----:B---3--:R-:W-:-:S02]  /*ad20*/  @!P1 LEA R14, P5, R232, R2, 0x2 ;  /* 0x00000002e80e9211 */ /* 0x008fc400078a10ff */
[-C--:B------:R-:W-:Y:S02]  /*ad30*/  @!P0 LEA.HI.X R13, R233, R3.reuse, R170, 0x2, P4 ;  /* 0x00000003e90d8211 */ /* 0x080fe400020f14aa */
[----:B------:R-:W-:Y:S02]  /*ad40*/  ISETP.GE.AND P4, PT, R229, UR4, PT ;  /* 0x00000004e5007c0c */ /* 0x000fe4000bf86270 */
[----:B------:R-:W-:Y:S01]  /*ad50*/  @!P1 LEA.HI.X R15, R232, R3, R169, 0x2, P5 ;  /* 0x00000003e80f9211 */ /* 0x000fe200028f14a9 */
[----:B------:R-:W-:Y:S01]  /*ad60*/  @!P0 ST.E.64 desc[UR38][R12.64], R58 ;  /* 0x0000003a0c008985 */ /* 0x000fe2000c101b26 */
[----:B------:R-:W-:Y:S02]  /*ad70*/  ISETP.GE.AND P5, PT, R228, UR4, PT ;  /* 0x00000004e4007c0c */ /* 0x000fe4000bfa6270 */
[----:B0-----:R-:W-:Y:S01]  /*ad80*/  @!P2 LEA R16, P6, R231, R2, 0x2 ;  /* 0x00000002e710a211 */ /* 0x001fe200078c10ff */
[----:B------:R0:W-:Y:S01]  /*ad90*/  @!P1 ST.E.64 desc[UR38][R14.64], R62 ;  /* 0x0000003e0e009985 */ /* 0x0001e2000c101b26 */
[----:B------:R-:W-:-:S02]  /*ada0*/  ISETP.GE.AND P1, PT, R225, UR4, PT ;  /* 0x00000004e1007c0c */ /* 0x000fc4000bf26270 */
[-C--:B------:R-:W-:Y:S02]  /*adb0*/  @!P2 LEA.HI.X R17, R231, R3.reuse, R168, 0x2, P6 ;  /* 0x00000003e711a211 */ /* 0x080fe400030f14a8 */
[-C--:B-1----:R-:W-:Y:S02]  /*adc0*/  @!P3 LEA R8, P6, R230, R2.reuse, 0x2 ;  /* 0x00000002e608b211 */ /* 0x082fe400078c10ff */
[-C--:B----4-:R-:W-:Y:S01]  /*add0*/  @!P4 LEA R10, P0, R229, R2.reuse, 0x2 ;  /* 0x00000002e50ac211 */ /* 0x090fe200078010ff */
[----:B------:R1:W-:Y:S01]  /*ade0*/  @!P2 ST.E.64 desc[UR38][R16.64], R66 ;  /* 0x000000421000a985 */ /* 0x0003e2000c101b26 */
[----:B------:R-:W-:Y:S02]  /*adf0*/  ISETP.GE.AND P2, PT, R226, UR4, PT ;  /* 0x00000004e2007c0c */ /* 0x000fe4000bf46270 */
[----:B------:R-:W-:Y:S02]  /*ae00*/  @!P3 LEA.HI.X R9, R230, R3, R167, 0x2, P6 ;  /* 0x00000003e609b211 */ /* 0x000fe400030f14a7 */
[----:B--2---:R-:W-:-:S02]  /*ae10*/  @!P5 LEA R18, P6, R228, R2, 0x2 ;  /* 0x00000002e412d211 */ /* 0x004fc400078c10ff */
[-C--:B------:R-:W-:Y:S01]  /*ae20*/  @!P4 LEA.HI.X R11, R229, R3.reuse, R166, 0x2, P0 ;  /* 0x00000003e50bc211 */ /* 0x080fe200000f14a6 */
[----:B------:R2:W-:Y:S01]  /*ae30*/  @!P3 ST.E.64 desc[UR38][R8.64], R70 ;  /* 0x000000460800b985 */ /* 0x0005e2000c101b26 */
[----:B------:R-:W-:Y:S02]  /*ae40*/  ISETP.GE.AND P0, PT, R224, UR4, PT ;  /* 0x00000004e0007c0c */ /* 0x000fe4000bf06270 */
[----:B------:R-:W-:Y:S01]  /*ae50*/  @!P5 LEA.HI.X R19, R228, R3, R165, 0x2, P6 ;  /* 0x00000003e413d211 */ /* 0x000fe200030f14a5 */
[----:B------:R3:W-:Y:S01]  /*ae60*/  @!P4 ST.E.64 desc[UR38][R10.64], R74 ;  /* 0x0000004a0a00c985 */ /* 0x0007e2000c101b26 */
[-C--:B0-----:R-:W-:Y:S02]  /*ae70*/  @!P1 LEA R14, P3, R225, R2.reuse, 0x2 ;  /* 0x00000002e10e9211 */ /* 0x081fe400078610ff */
[----:B------:R-:W-:Y:S01]  /*ae80*/  @!P2 LEA R12, P6, R226, R2, 0x2 ;  /* 0x00000002e20ca211 */ /* 0x000fe200078c10ff */
[----:B------:R0:W-:Y:S01]  /*ae90*/  @!P5 ST.E.64 desc[UR38][R18.64], R78 ;  /* 0x0000004e1200d985 */ /* 0x0001e2000c101b26 */
[----:B------:R-:W-:-:S02]  /*aea0*/  ISETP.GE.AND P5, PT, R223, UR4, PT ;  /* 0x00000004df007c0c */ /* 0x000fc4000bfa6270 */
[----:B------:R-:W-:Y:S02]  /*aeb0*/  ISETP.GE.AND P4, PT, R222, UR4, PT ;  /* 0x00000004de007c0c */ /* 0x000fe4000bf86270 */
[-C--:B------:R-:W-:Y:S02]  /*aec0*/  @!P2 LEA.HI.X R13, R226, R3.reuse, R164, 0x2, P6 ;  /* 0x00000003e20da211 */ /* 0x080fe400030f14a4 */
[CC--:B-1----:R-:W-:Y:S02]  /*aed0*/  @!P0 LEA R16, P6, R224.reuse, R2.reuse, 0x2 ;  /* 0x00000002e0108211 */ /* 0x0c2fe400078c10ff */
[-C--:B------:R-:W-:Y:S01]  /*aee0*/  @!P1 LEA.HI.X R15, R225, R3.reuse, R163, 0x2, P3 ;  /* 0x00000003e10f9211 */ /* 0x080fe200018f14a3 */
[----:B------:R1:W-:Y:S01]  /*aef0*/  @!P2 ST.E.64 desc[UR38][R12.64], R82 ;  /* 0x000000520c00a985 */ /* 0x0003e2000c101b26 */
[----:B------:R-:W-:Y:S02]  /*af00*/  ISETP.GE.AND P3, PT, R221, UR4, PT ;  /* 0x00000004dd007c0c */ /* 0x000fe4000bf66270 */
[----:B------:R-:W-:Y:S01]  /*af10*/  @!P0 LEA.HI.X R17, R224, R3, R162, 0x2, P6 ;  /* 0x00000003e0118211 */ /* 0x000fe200030f14a2 */
[----:B------:R4:W-:Y:S01]  /*af20*/  @!P1 ST.E.64 desc[UR38][R14.64], R86 ;  /* 0x000000560e009985 */ /* 0x0009e2000c101b26 */
[----:B--2---:R-:W-:-:S02]  /*af30*/  @!P5 LEA R8, P2, R223, R2, 0x2 ;  /* 0x00000002df08d211 */ /* 0x004fc400078410ff */
[-C--:B---3--:R-:W-:Y:S01]  /*af40*/  @!P4 LEA R10, P1, R222, R2.reuse, 0x2 ;  /* 0x00000002de0ac211 */ /* 0x088fe200078210ff */
[----:B------:R2:W-:Y:S01]  /*af50*/  @!P0 ST.E.64 desc[UR38][R16.64], R90 ;  /* 0x0000005a10008985 */ /* 0x0005e2000c101b26 */
[----:B------:R-:W-:Y:S02]  /*af60*/  ISETP.GE.AND P0, PT, R213, UR4, PT ;  /* 0x00000004d5007c0c */ /* 0x000fe4000bf06270 */
[-C--:B------:R-:W-:Y:S02]  /*af70*/  @!P5 LEA.HI.X R9, R223, R3.reuse, R161, 0x2, P2 ;  /* 0x00000003df09d211 */ /* 0x080fe400010f14a1 */
[----:B------:R-:W-:Y:S02]  /*af80*/  ISETP.GE.AND P2, PT, R212, UR4, PT ;  /* 0x00000004d4007c0c */ /* 0x000fe4000bf46270 */
[----:B------:R-:W-:Y:S01]  /*af90*/  @!P4 LEA.HI.X R11, R222, R3, R160, 0x2, P1 ;  /* 0x00000003de0bc211 */ /* 0x000fe200008f14a0 */
[----:B------:R3:W-:Y:S01]  /*afa0*/  @!P5 ST.E.64 desc[UR38][R8.64], R94 ;  /* 0x0000005e0800d985 */ /* 0x0007e2000c101b26 */
[----:B0-----:R-:W-:-:S02]  /*afb0*/  @!P3 LEA R18, P6, R221, R2, 0x2 ;  /* 0x00000002dd12b211 */ /* 0x001fc400078c10ff */
[----:B------:R-:W-:Y:S01]  /*afc0*/  ISETP.GE.AND P1, PT, R211, UR4, PT ;  /* 0x00000004d3007c0c */ /* 0x000fe2000bf26270 */
[----:B------:R0:W-:Y:S01]  /*afd0*/  @!P4 ST.E.64 desc[UR38][R10.64], R98 ;  /* 0x000000620a00c985 */ /* 0x0001e2000c101b26 */
[----:B------:R-:W-:Y:S02]  /*afe0*/  @!P3 LEA.HI.X R19, R221, R3, R159, 0x2, P6 ;  /* 0x00000003dd13b211 */ /* 0x000fe400030f149f */
[----:B------:R-:W-:Y:S02]  /*aff0*/  ISETP.GE.AND P4, PT, R210, UR4, PT ;  /* 0x00000004d2007c0c */ /* 0x000fe4000bf86270 */
[-C--:B-1----:R-:W-:Y:S01]  /*b000*/  @!P0 LEA R12, P6, R213, R2.reuse, 0x2 ;  /* 0x00000002d50c8211 */ /* 0x082fe200078c10ff */
[----:B------:R1:W-:Y:S01]  /*b010*/  @!P3 ST.E.64 desc[UR38][R18.64], R102 ;  /* 0x000000661200b985 */ /* 0x0003e2000c101b26 */
[----:B------:R-:W-:Y:S02]  /*b020*/  ISETP.GE.AND P5, PT, R209, UR4, PT ;  /* 0x00000004d1007c0c */ /* 0x000fe4000bfa6270 */
[----:B----4-:R-:W-:-:S02]  /*b030*/  @!P2 LEA R14, P3, R212, R2, 0x2 ;  /* 0x00000002d40ea211 */ /* 0x010fc400078610ff */
[-C--:B------:R-:W-:Y:S02]  /*b040*/  @!P0 LEA.HI.X R13, R213, R3.reuse, R158, 0x2, P6 ;  /* 0x00000003d50d8211 */ /* 0x080fe400030f149e */
[-C--:B------:R-:W-:Y:S02]  /*b050*/  @!P2 LEA.HI.X R15, R212, R3.reuse, R157, 0x2, P3 ;  /* 0x00000003d40fa211 */ /* 0x080fe400018f149d */
[----:B------:R-:W-:Y:S01]  /*b060*/  ISETP.GE.AND P3, PT, R208, UR4, PT ;  /* 0x00000004d0007c0c */ /* 0x000fe2000bf66270 */
[----:B------:R4:W-:Y:S01]  /*b070*/  @!P0 ST.E.64 desc[UR38][R12.64], R106 ;  /* 0x0000006a0c008985 */ /* 0x0009e2000c101b26 */
[CC--:B--2---:R-:W-:Y:S02]  /*b080*/  @!P1 LEA R16, P6, R211.reuse, R2.reuse, 0x2 ;  /* 0x00000002d3109211 */ /* 0x0c4fe400078c10ff */
[----:B---3--:R-:W-:Y:S01]  /*b090*/  @!P4 LEA R8, P0, R210, R2, 0x2 ;  /* 0x00000002d208c211 */ /* 0x008fe200078010ff */
[----:B------:R2:W-:Y:S01]  /*b0a0*/  @!P2 ST.E.64 desc[UR38][R14.64], R110 ;  /* 0x0000006e0e00a985 */ /* 0x0005e2000c101b26 */
[----:B------:R-:W-:-:S02]  /*b0b0*/  @!P1 LEA.HI.X R17, R211, R3, R156, 0x2, P6 ;  /* 0x00000003d3119211 */ /* 0x000fc400030f149c */
[-C--:B0-----:R-:W-:Y:S02]  /*b0c0*/  @!P5 LEA R10, P6, R209, R2.reuse, 0x2 ;  /* 0x00000002d10ad211 */ /* 0x081fe400078c10ff */
[-C--:B------:R-:W-:Y:S01]  /*b0d0*/  @!P4 LEA.HI.X R9, R210, R3.reuse, R155, 0x2, P0 ;  /* 0x00000003d209c211 */ /* 0x080fe200000f149b */
[----:B------:R-:W-:Y:S01]  /*b0e0*/  @!P1 ST.E.64 desc[UR38][R16.64], R114 ;  /* 0x0000007210009985 */ /* 0x000fe2000c101b26 */
[----:B------:R-:W-:Y:S02]  /*b0f0*/  ISETP.GE.AND P0, PT, R207, UR4, PT ;  /* 0x00000004cf007c0c */ /* 0x000fe4000bf06270 */
[----:B------:R-:W-:Y:S01]  /*b100*/  @!P5 LEA.HI.X R11, R209, R3, R154, 0x2, P6 ;  /* 0x00000003d10bd211 */ /* 0x000fe200030f149a */
[----:B------:R0:W-:Y:S01]  /*b110*/  @!P4 ST.E.64 desc[UR38][R8.64], R118 ;  /* 0x000000760800c985 */ /* 0x0001e2000c101b26 */
[----:B------:R-:W-:Y:S02]  /*b120*/  ISETP.GE.AND P1, PT, R21, UR4, PT ;  /* 0x0000000415007c0c */ /* 0x000fe4000bf26270 */
[----:B-1----:R-:W-:Y:S01]  /*b130*/  @!P3 LEA R18, P2, R208, R2, 0x2 ;  /* 0x00000002d012b211 */ /* 0x002fe200078410ff */
[----:B------:R1:W-:Y:S01]  /*b140*/  @!P5 ST.E.64 desc[UR38][R10.64], R122 ;  /* 0x0000007a0a00d985 */ /* 0x0003e2000c101b26 */
[----:B------:R-:W-:-:S02]  /*b150*/  ISETP.GE.AND P4, PT, R206, UR4, PT ;  /* 0x00000004ce007c0c */ /* 0x000fc4000bf86270 */
[----:B------:R-:W-:Y:S02]  /*b160*/  ISETP.GE.AND P5, PT, R205, UR4, PT ;  /* 0x00000004cd007c0c */ /* 0x000fe4000bfa6270 */
[-C--:B------:R-:W-:Y:S02]  /*b170*/  @!P3 LEA.HI.X R19, R208, R3.reuse, R153, 0x2, P2 ;  /* 0x00000003d013b211 */ /* 0x080fe400010f1499 */
[----:B------:R-:W-:Y:S02]  /*b180*/  ISETP.GE.AND P2, PT, R25, UR4, PT ;  /* 0x0000000419007c0c */ /* 0x000fe4000bf46270 */
[-C--:B----4-:R-:W-:Y:S01]  /*b190*/  @!P0 LEA R12, P6, R207, R2.reuse, 0x2 ;  /* 0x00000002cf0c8211 */ /* 0x090fe200078c10ff */
[----:B------:R3:W-:Y:S01]  /*b1a0*/  @!P3 ST.E.64 desc[UR38][R18.64], R126 ;  /* 0x0000007e1200b985 */ /* 0x0007e2000c101b26 */
[----:B--2---:R-:W-:Y:S02]  /*b1b0*/  @!P1 LEA R14, P3, R21, R2, 0x2 ;  /* 0x00000002150e9211 */ /* 0x004fe400078610ff */
[----:B------:R-:W-:-:S02]  /*b1c0*/  @!P0 LEA.HI.X R13, R207, R3, R152, 0x2, P6 ;  /* 0x00000003cf0d8211 */ /* 0x000fc400030f1498 */
[CC--:B0-----:R-:W-:Y:S02]  /*b1d0*/  @!P4 LEA R8, P6, R206.reuse, R2.reuse, 0x2 ;  /* 0x00000002ce08c211 */ /* 0x0c1fe400078c10ff */
[-C--:B------:R-:W-:Y:S01]  /*b1e0*/  @!P1 LEA.HI.X R15, R21, R3.reuse, R0, 0x2, P3 ;  /* 0x00000003150f9211 */ /* 0x080fe200018f1400 */
[----:B------:R2:W-:Y:S01]  /*b1f0*/  @!P0 ST.E.64 desc[UR38][R12.64], R130 ;  /* 0x000000820c008985 */ /* 0x0005e2000c101b26 */
[-C--:B-1----:R-:W-:Y:S02]  /*b200*/  @!P5 LEA R10, P3, R205, R2.reuse, 0x2 ;  /* 0x00000002cd0ad211 */ /* 0x082fe400078610ff */
[-C--:B------:R-:W-:Y:S02]  /*b210*/  @!P4 LEA.HI.X R9, R206, R3.reuse, R22, 0x2, P6 ;  /* 0x00000003ce09c211 */ /* 0x080fe400030f1416 */
[----:B------:R-:W-:Y:S01]  /*b220*/  SHF.R.S32.HI R0, RZ, 0x1f, R25 ;  /* 0x0000001fff007819 */ /* 0x000fe20000011419 */
[----:B---3--:R-:W-:Y:S01]  /*b230*/  VIADD R19, R201, 0xf8 ;  /* 0x000000f8c9137836 */ /* 0x008fe20000000000 */
[----:B------:R-:W-:Y:S01]  /*b240*/  @!P2 LEA R16, P6, R25, R2, 0x2 ;  /* 0x000000021910a211 */ /* 0x000fe200078c10ff */
[----:B------:R2:W-:Y:S01]  /*b250*/  @!P4 ST.E.64 desc[UR38][R8.64], R134 ;  /* 0x000000860800c985 */ /* 0x0005e2000c101b26 */
[----:B------:R-:W-:-:S02]  /*b260*/  @!P5 LEA.HI.X R11, R205, R3, R4, 0x2, P3 ;  /* 0x00000003cd0bd211 */ /* 0x000fc400018f1404 */
[----:B------:R-:W-:Y:S02]  /*b270*/  @!P2 LEA.HI.X R17, R25, R3, R0, 0x2, P6 ;  /* 0x000000031911a211 */ /* 0x000fe400030f1400 */
[----:B------:R-:W-:Y:S01]  /*b280*/  ISETP.GE.AND P0, PT, R19, UR4, PT ;  /* 0x0000000413007c0c */ /* 0x000fe2000bf06270 */
[----:B------:R2:W-:Y:S04]  /*b290*/  @!P5 ST.E.64 desc[UR38][R10.64], R138 ;  /* 0x0000008a0a00d985 */ /* 0x0005e8000c101b26 */
[----:B------:R2:W-:Y:S04]  /*b2a0*/  @!P1 ST.E.64 desc[UR38][R14.64], R142 ;  /* 0x0000008e0e009985 */ /* 0x0005e8000c101b26 */
[----:B------:R2:W-:Y:S04]  /*b2b0*/  @!P2 ST.E.64 desc[UR38][R16.64], R146 ;  /* 0x000000921000a985 */ /* 0x0005e8000c101b26 */
[----:B------:R-:W-:Y:S05]  /*b2c0*/  @P0 BRA `(.L_x_1093) ;  /* 0x0000000c00b00947 */ /* 0x000fea0003800000 */
[----:B------:R-:W-:Y:S02]  /*b2d0*/  LEA R2, P0, R19, R2, 0x2 ;  /* 0x0000000213027211 */ /* 0x000fe400078010ff */
[----:B------:R-:W-:-:S04]  /*b2e0*/  SHF.R.S32.HI R0, RZ, 0x1f, R19 ;  /* 0x0000001fff007819 */ /* 0x000fc80000011413 */
[----:B------:R-:W-:-:S05]  /*b2f0*/  LEA.HI.X R3, R19, R3, R0, 0x2, P0 ;  /* 0x0000000313037211 */ /* 0x000fca00000f1400 */
[----:B------:R4:W-:Y:S01]  /*b300*/  ST.E.64 desc[UR38][R2.64], R150 ;  /* 0x0000009602007985 */ /* 0x0009e2000c101b26 */
[----:B------:R-:W-:Y:S05]  /*b310*/  BRA `(.L_x_1093) ;  /* 0x0000000c009c7947 */ /* 0x000fea0003800000 */
.L_x_1084:
[----:B------:R-:W4:Y:S01]  /*b320*/  LDC.64 R8, c[0x0][0xd00] ;  /* 0x00034000ff087b82 */ /* 0x000f220000000a00 */
[----:B------:R-:W-:Y:S01]  /*b330*/  ULDC.64 UR4, c[0x0][0xd08] ;  /* 0x0003420000047ab9 */ /* 0x000fe20000000a00 */
[----:B------:R-:W-:Y:S01]  /*b340*/  IMAD.MOV.U32 R17, RZ, RZ, RZ ;  /* 0x000000ffff117224 */ /* 0x000fe200078e00ff */
[----:B------:R-:W-:-:S04]  /*b350*/  ISETP.NE.U32.AND P0, PT, RZ, UR4, PT ;  /* 0x00000004ff007c0c */ /* 0x000fc8000bf05070 */
[----:B------:R-:W-:Y:S01]  /*b360*/  ISETP.NE.AND.EX P1, PT, RZ, UR5, PT, P0 ;  /* 0x00000005ff007c0c */ /* 0x000fe2000bf25300 */
[----:B------:R-:W0:Y:S01]  /*b370*/  LDC.64 R2, c[0x0][0xd00] ;  /* 0x00034000ff027b82 */ /* 0x000e220000000a00 */
[----:B----4-:R-:W-:-:S04]  /*b380*/  ISETP.NE.U32.AND P0, PT, R8, RZ, PT ;  /* 0x000000ff0800720c */ /* 0x010fc80003f05070 */
[----:B------:R-:W-:-:S07]  /*b390*/  ISETP.NE.AND.EX P0, PT, R9, RZ, PT, P0 ;  /* 0x000000ff0900720c */ /* 0x000fce0003f05300 */
[----:B------:R-:W4:Y:S01]  /*b3a0*/  @P1 LDC.64 R8, c[0x0][0xd08] ;  /* 0x00034200ff081b82 */ /* 0x000f220000000a00 */
[----:B------:R-:W-:Y:S01]  /*b3b0*/  ULDC UR4, c[0x0][0xb88] ;  /* 0x0002e20000047ab9 */ /* 0x000fe20000000800 */
[----:B0-----:R-:W-:-:S04]  /*b3c0*/  IMAD.WIDE R10, R200, 0x4, R2 ;  /* 0x00000004c80a7825 */ /* 0x001fc800078e0202 */
[----:B--2---:R-:W-:Y:S01]  /*b3d0*/  IMAD.U32 R0, RZ, RZ, UR4 ;  /* 0x00000004ff007e24 */ /* 0x004fe2000f8e00ff */
[----:B------:R0:W5:Y:S01]  /*b3e0*/  @P0 LDG.E R17, desc[UR38][R10.64] ;  /* 0x000000260a110981 */ /* 0x000162000c1e1900 */
[----:B---3--:R-:W2:Y:S01]  /*b3f0*/  S2R R4, SR_TID.X ;  /* 0x0000000000047919 */ /* 0x008ea20000002100 */
[----:B----4-:R-:W-:-:S05]  /*b400*/  @P1 IMAD.WIDE R2, R200, 0x4, R8 ;  /* 0x00000004c8021825 */ /* 0x010fca00078e0208 */
[----:B------:R0:W5:Y:S01]  /*b410*/  @P1 LDG.E R0, desc[UR38][R2.64] ;  /* 0x0000002602001981 */ /* 0x000162000c1e1900 */
[----:B------:R-:W-:-:S13]  /*b420*/  ISETP.NE.AND P2, PT, R203, RZ, PT ;  /* 0x000000ffcb00720c */ /* 0x000fda0003f45270 */
[----:B------:R-:W3:Y:S01]  /*b430*/  @!P2 LDC R203, c[0x0][0xbd4] ;  /* 0x0002f500ffcbab82 */ /* 0x000ee20000000800 */
[----:B--2---:R-:W-:-:S05]  /*b440*/  VIADD R24, R4, 0xffffff80 ;  /* 0xffffff8004187836 */ /* 0x004fca0000000000 */
[----:B------:R-:W-:Y:S02]  /*b450*/  ISETP.GT.AND P3, PT, R24, 0x7f, PT ;  /* 0x0000007f1800780c */ /* 0x000fe40003f64270 */
[----:B---3--:R-:W-:Y:S01]  /*b460*/  ISETP.GT.AND P2, PT, R203, 0x1, PT ;  /* 0x00000001cb00780c */ /* 0x008fe20003f44270 */
[----:B0-----:R-:W-:-:S12]  /*b470*/  @P1 BRA `(.L_x_1096) ;  /* 0x0000000000101947 */ /* 0x001fd80003800000 */
[----:B------:R-:W-:Y:S05]  /*b480*/  @!P0 BRA `(.L_x_1096) ;  /* 0x00000000000c8947 */ /* 0x000fea0003800000 */
[----:B------:R-:W2:Y:S04]  /*b490*/  LDG.E R3, desc[UR38][R10.64] ;  /* 0x000000260a037981 */ /* 0x000ea8000c1e1900 */
[----:B-----5:R-:W2:Y:S02]  /*b4a0*/  LDG.E R0, desc[UR38][R10.64+0x4] ;  /* 0x000004260a007981 */ /* 0x020ea4000c1e1900 */
[----:B--2---:R-:W-:-:S07]  /*b4b0*/  IMAD.IADD R0, R0, 0x1, -R3 ;  /* 0x0000000100007824 */ /* 0x004fce00078e0a03 */
.L_x_1096:
[----:B------:R-:W2:Y:S01]  /*b4c0*/  LDL.LU R2, [R1+0x10] ;  /* 0x0000100001027983 */ /* 0x000ea20000300800 */
[----:B------:R-:W-:Y:S01]  /*b4d0*/  BSSY B1, `(.L_x_1097) ;  /* 0x0000037000017945 */ /* 0x000fe20003800000 */
[----:B------:R-:W-:Y:S02]  /*b4e0*/  SEL R27, R200, RZ, !P0 ;  /* 0x000000ffc81b7207 */ /* 0x000fe40004000000 */
[----:B-----5:R-:W-:Y:S02]  /*b4f0*/  SHF.R.S32.HI R18, RZ, 0x1f, R17 ;  /* 0x0000001fff127819 */ /* 0x020fe40000011411 */
[----:B--2---:R-:W-:Y:S01]  /*b500*/  SEL R20, R2, RZ, !P0 ;  /* 0x000000ff02147207 */ /* 0x004fe20004000000 */
[----:B------:R-:W-:Y:S06]  /*b510*/  @P3 BRA `(.L_x_1098) ;  /* 0x0000000000c83947 */ /* 0x000fec0003800000 */
[----:B------:R-:W0:Y:S01]  /*b520*/  LDC R31, c[0x0][0xce8] ;  /* 0x00033a00ff1f7b82 */ /* 0x000e220000000800 */
[----:B------:R-:W-:-:S04]  /*b530*/  IMAD R2, R204, 0x80, R4 ;  /* 0x00000080cc027824 */ /* 0x000fc800078e0204 */
[----:B------:R-:W-:Y:S02]  /*b540*/  VIADD R22, R2, 0xffffff80 ;  /* 0xffffff8002167836 */ /* 0x000fe40000000000 */
[----:B0-----:R-:W-:-:S05]  /*b550*/  IMAD R3, R0, R31, RZ ;  /* 0x0000001f00037224 */ /* 0x001fca00078e02ff */
[----:B------:R-:W-:-:S13]  /*b560*/  ISETP.GE.AND P0, PT, R22, R3, PT ;  /* 0x000000031600720c */ /* 0x000fda0003f06270 */
[----:B------:R-:W-:Y:S05]  /*b570*/  @P0 BRA `(.L_x_1098) ;  /* 0x0000000000b00947 */ /* 0x000fea0003800000 */
[----:B------:R-:W2:Y:S01]  /*b580*/  LDL.LU R26, [R1+0xc] ;  /* 0x00000c00011a7983 */ /* 0x000ea20000300800 */
[----:B------:R-:W-:Y:S01]  /*b590*/  ISETP.NE.AND P1, PT, R31, 0x1, PT ;  /* 0x000000011f00780c */ /* 0x000fe20003f25270 */
[----:B------:R-:W-:Y:S01]  /*b5a0*/  IMAD.MOV.U32 R16, RZ, RZ, 0xab8 ;  /* 0x00000ab8ff107424 */ /* 0x000fe200078e00ff */
[----:B------:R-:W-:Y:S01]  /*b5b0*/  ISETP.GT.AND P0, PT, R203, 0x1, PT ;  /* 0x00000001cb00780c */ /* 0x000fe20003f04270 */
[----:B------:R-:W0:Y:S01]  /*b5c0*/  LDC.64 R28, c[0x0][0xca8] ;  /* 0x00032a00ff1c7b82 */ /* 0x000e220000000a00 */
[----:B------:R-:W-:Y:S02]  /*b5d0*/  IMAD.MOV.U32 R19, RZ, RZ, R22 ;  /* 0x000000ffff137224 */ /* 0x000fe400078e0016 */
[----:B------:R-:W-:-:S05]  /*b5e0*/  SEL R16, R16, 0xa78, P0 ;  /* 0x00000a7810107807 */ /* 0x000fca0000000000 */
[----:B------:R-:W3:Y:S08]  /*b5f0*/  LDC.64 R8, c[0x0][R16+0x220] ;  /* 0x0000880010087b82 */ /* 0x000ef00000000a00 */
[----:B------:R-:W4:Y:S08]  /*b600*/  @P1 LDC R15, c[0x0][0xcec] ;  /* 0x00033b00ff0f1b82 */ /* 0x000f300000000800 */
[----:B------:R-:W5:Y:S08]  /*b610*/  LDC.64 R2, c[0x0][R16+0x218] ;  /* 0x0000860010027b82 */ /* 0x000f700000000a00 */
[----:B------:R-:W1:Y:S01]  /*b620*/  @P1 LDC R25, c[0x0][0xcf0] ;  /* 0x00033c00ff191b82 */ /* 0x000e620000000800 */
[----:B---3--:R-:W-:-:S07]  /*b630*/  IMAD R9, R9, R27, RZ ;  /* 0x0000001b09097224 */ /* 0x008fce00078e02ff */
[----:B------:R-:W3:Y:S01]  /*b640*/  LDC.64 R10, c[0x0][R16+0x228] ;  /* 0x00008a00100a7b82 */ /* 0x000ee20000000a00 */
[----:B----4-:R-:W-:-:S04]  /*b650*/  @P1 IMAD.HI.U32 R4, R22, R15, RZ ;  /* 0x0000000f16041227 */ /* 0x010fc800078e00ff */
[----:B------:R-:W-:-:S03]  /*b660*/  IMAD.WIDE.U32 R14, R8, R27, RZ ;  /* 0x0000001b080e7225 */ /* 0x000fc600078e00ff */
[----:B------:R-:W4:Y:S01]  /*b670*/  LDC.64 R12, c[0x0][R16+0x210] ;  /* 0x00008400100c7b82 */ /* 0x000f220000000a00 */
[-C--:B-----5:R-:W-:Y:S02]  /*b680*/  IMAD R21, R3, R202.reuse, RZ ;  /* 0x000000ca03157224 */ /* 0x0a0fe400078e02ff */
[----:B------:R-:W-:-:S04]  /*b690*/  IMAD.WIDE.U32 R2, R2, R202, RZ ;  /* 0x000000ca02027225 */ /* 0x000fc800078e00ff */
[----:B------:R-:W-:Y:S01]  /*b6a0*/  IMAD.IADD R21, R3, 0x1, R21 ;  /* 0x0000000103157824 */ /* 0x000fe200078e0215 */
[----:B-1----:R-:W-:Y:S01]  /*b6b0*/  @P1 SHF.R.U32.HI R19, RZ, R25, R4 ;  /* 0x00000019ff131219 */ /* 0x002fe20000011604 */
[----:B------:R-:W-:Y:S01]  /*b6c0*/  IMAD R25, R8, R20, R9 ;  /* 0x0000001408197224 */ /* 0x000fe200078e0209 */
[----:B0-----:R-:W0:Y:S01]  /*b6d0*/  @!P0 LDC R28, c[0x0][0xc50] ;  /* 0x00031400ff1c8b82 */ /* 0x001e220000000800 */
[----:B------:R-:W-:Y:S02]  /*b6e0*/  IADD3 R4, P1, P3, R14, R2, R17 ;  /* 0x000000020e047210 */ /* 0x000fe40007b3e011 */
[----:B------:R-:W-:Y:S02]  /*b6f0*/  IMAD.MOV R8, RZ, RZ, -R19 ;  /* 0x000000ffff087224 */ /* 0x000fe400078e0a13 */
[----:B------:R-:W-:-:S03]  /*b700*/  IMAD.IADD R25, R15, 0x1, R25 ;  /* 0x000000010f197824 */ /* 0x000fc600078e0219 */
[----:B------:R-:W1:Y:S01]  /*b710*/  @!P0 LDC R29, c[0x0][0xc54] ;  /* 0x00031500ff1d8b82 */ /* 0x000e620000000800 */
[----:B--2---:R-:W-:-:S05]  /*b720*/  SEL R9, R26, RZ, P0 ;  /* 0x000000ff1a097207 */ /* 0x004fca0000000000 */
[----:B---3--:R-:W-:-:S04]  /*b730*/  IMAD.WIDE.U32 R2, R10, R9, RZ ;  /* 0x000000090a027225 */ /* 0x008fc800078e00ff */
[----:B------:R-:W-:Y:S02]  /*b740*/  IMAD R11, R11, R9, RZ ;  /* 0x000000090b0b7224 */ /* 0x000fe400078e02ff */
[----:B------:R-:W-:Y:S01]  /*b750*/  IMAD R9, R31, R8, R22 ;  /* 0x000000081f097224 */ /* 0x000fe200078e0216 */
[----:B------:R-:W-:Y:S01]  /*b760*/  IADD3.X R8, R25, R21, R18, P1, P3 ;  /* 0x0000001519087210 */ /* 0x000fe20000fe6412 */
[----:B------:R-:W-:Y:S01]  /*b770*/  IMAD.IADD R11, R3, 0x1, R11 ;  /* 0x00000001030b7824 */ /* 0x000fe200078e020b */
[----:B------:R-:W-:Y:S01]  /*b780*/  IADD3 R2, P0, P1, R19, R4, R2 ;  /* 0x0000000413027210 */ /* 0x000fe2000791e002 */
[----:B----4-:R-:W-:Y:S01]  /*b790*/  IMAD R4, R13, R9, RZ ;  /* 0x000000090d047224 */ /* 0x010fe200078e02ff */
[----:B------:R-:W-:-:S04]  /*b7a0*/  SHF.R.S32.HI R19, RZ, 0x1f, R19 ;  /* 0x0000001fff137819 */ /* 0x000fc80000011413 */
[----:B------:R-:W-:Y:S02]  /*b7b0*/  IADD3.X R3, R19, R8, R11, P0, P1 ;  /* 0x0000000813037210 */ /* 0x000fe400007e240b */
[----:B------:R-:W-:Y:S01]  /*b7c0*/  SHF.R.S32.HI R11, RZ, 0x1f, R9 ;  /* 0x0000001fff0b7819 */ /* 0x000fe20000011409 */
[----:B------:R-:W-:-:S04]  /*b7d0*/  IMAD.WIDE.U32 R2, R12, R9, R2 ;  /* 0x000000090c027225 */ /* 0x000fc800078e0002 */
[----:B------:R-:W-:Y:S01]  /*b7e0*/  IMAD R11, R12, R11, R4 ;  /* 0x0000000b0c0b7224 */ /* 0x000fe200078e0204 */
[----:B0-----:R-:W-:-:S03]  /*b7f0*/  LEA R8, P0, R2, R28, 0x2 ;  /* 0x0000001c02087211 */ /* 0x001fc600078010ff */
[----:B------:R-:W-:-:S05]  /*b800*/  IMAD.IADD R3, R3, 0x1, R11 ;  /* 0x0000000103037824 */ /* 0x000fca00078e020b */
[----:B-1----:R-:W-:Y:S01]  /*b810*/  LEA.HI.X R9, R2, R29, R3, 0x2, P0 ;  /* 0x0000001d02097211 */ /* 0x002fe200000f1403 */
[----:B------:R-:W-:-:S05]  /*b820*/  IMAD.MOV.U32 R3, RZ, RZ, -0x800000 ;  /* 0xff800000ff037424 */ /* 0x000fca00078e00ff */
[----:B------:R0:W-:Y:S02]  /*b830*/  STG.E desc[UR38][R8.64], R3 ;  /* 0x0000000308007986 */ /* 0x0001e4000c101926 */
.L_x_1098:
[----:B------:R-:W-:Y:S05]  /*b840*/  BSYNC B1 ;  /* 0x0000000000017941 */ /* 0x000fea0003800000 */
.L_x_1097:
[----:B------:R-:W-:Y:S05]  /*b850*/  @P2 BRA `(.L_x_1093) ;  /* 0x00000008004c2947 */ /* 0x000fea0003800000 */
[----:B------:R-:W2:Y:S01]  /*b860*/  LDC R15, c[0x0][0xce8] ;  /* 0x00033a00ff0f7b82 */ /* 0x000ea20000000800 */
[----:B0-----:R-:W-:Y:S01]  /*b870*/  SHF.R.S32.HI R3, RZ, 0x1f, R24 ;  /* 0x0000001fff037819 */ /* 0x001fe20000011418 */
[----:B------:R-:W-:Y:S01]  /*b880*/  ULDC.64 UR4, c[0x0][0xba0] ;  /* 0x0002e80000047ab9 */ /* 0x000fe20000000a00 */
[----:B------:R-:W-:Y:S01]  /*b890*/  BSSY B1, `(.L_x_1099) ;  /* 0x000004d000017945 */ /* 0x000fe20003800000 */
[----:B------:R-:W-:Y:S01]  /*b8a0*/  IMAD R2, R18, UR4, RZ ;  /* 0x0000000412027c24 */ /* 0x000fe2000f8e02ff */
[----:B------:R-:W-:-:S03]  /*b8b0*/  LEA.HI R8, R3, R24, RZ, 0x3 ;  /* 0x0000001803087211 */ /* 0x000fc600078f18ff */
[C---:B------:R-:W-:Y:S01]  /*b8c0*/  IMAD R9, R17.reuse, UR5, R2 ;  /* 0x0000000511097c24 */ /* 0x040fe2000f8e0202 */
[----:B------:R-:W-:Y:S01]  /*b8d0*/  LOP3.LUT R10, R8, 0xfffffff8, RZ, 0xc0, !PT ;  /* 0xfffffff8080a7812 */ /* 0x000fe200078ec0ff */
[----:B------:R-:W-:Y:S01]  /*b8e0*/  IMAD.WIDE.U32 R2, R17, UR4, RZ ;  /* 0x0000000411027c25 */ /* 0x000fe2000f8e00ff */
[----:B------:R-:W-:Y:S01]  /*b8f0*/  SHF.R.S32.HI R17, RZ, 0x3, R8 ;  /* 0x00000003ff117819 */ /* 0x000fe20000011408 */
[----:B------:R-:W-:Y:S02]  /*b900*/  ULDC.64 UR4, c[0x0][0xbe8] ;  /* 0x0002fa0000047ab9 */ /* 0x000fe40000000a00 */
[----:B------:R-:W-:Y:S02]  /*b910*/  IMAD.IADD R12, R24, 0x1, -R10 ;  /* 0x00000001180c7824 */ /* 0x000fe400078e0a0a */
[----:B------:R-:W-:Y:S02]  /*b920*/  IMAD.IADD R3, R3, 0x1, R9 ;  /* 0x0000000103037824 */ /* 0x000fe400078e0209 */
[----:B------:R-:W-:-:S02]  /*b930*/  IMAD R9, R12, 0x20, R17 ;  /* 0x000000200c097824 */ /* 0x000fc400078e0211 */
[----:B------:R-:W-:Y:S01]  /*b940*/  IMAD.WIDE.U32 R2, R202, UR4, R2 ;  /* 0x00000004ca027c25 */ /* 0x000fe2000f8e0002 */
[----:B--2---:R-:W-:-:S03]  /*b950*/  ISETP.NE.AND P0, PT, R15, 0x1, PT ;  /* 0x000000010f00780c */ /* 0x004fc60003f05270 */
[----:B------:R-:W-:Y:S02]  /*b960*/  IMAD R13, R204, 0x80, R9 ;  /* 0x00000080cc0d7824 */ /* 0x000fe400078e0209 */
[----:B------:R-:W-:Y:S01]  /*b970*/  IMAD R3, R202, UR5, R3 ;  /* 0x00000005ca037c24 */ /* 0x000fe2000f8e0203 */
[----:B------:R-:W-:Y:S01]  /*b980*/  ULDC.64 UR4, c[0x0][0xbf0] ;  /* 0x0002fc0000047ab9 */ /* 0x000fe20000000a00 */
[----:B------:R-:W-:Y:S02]  /*b990*/  IMAD.MOV.U32 R9, RZ, RZ, R13 ;  /* 0x000000ffff097224 */ /* 0x000fe400078e000d */
[----:B------:R-:W-:Y:S02]  /*b9a0*/  IMAD R8, R20, UR4, RZ ;  /* 0x0000000414087c24 */ /* 0x000fe4000f8e02ff */
[----:B------:R-:W-:Y:S02]  /*b9b0*/  IMAD.WIDE.U32 R2, R27, UR4, R2 ;  /* 0x000000041b027c25 */ /* 0x000fe4000f8e0002 */
[----:B------:R-:W0:Y:S02]  /*b9c0*/  @P0 LDC R4, c[0x0][0xcec] ;  /* 0x00033b00ff040b82 */ /* 0x000e240000000800 */
[----:B------:R-:W-:-:S06]  /*b9d0*/  IMAD R10, R204, 0x80, R17 ;  /* 0x00000080cc0a7824 */ /* 0x000fcc00078e0211 */
[----:B------:R-:W2:Y:S01]  /*b9e0*/  @P0 LDC R11, c[0x0][0xcf0] ;  /* 0x00033c00ff0b0b82 */ /* 0x000ea20000000800 */
[----:B0-----:R-:W-:-:S05]  /*b9f0*/  @P0 IMAD.HI.U32 R4, R13, R4, RZ ;  /* 0x000000040d040227 */ /* 0x001fca00078e00ff */
[----:B--2---:R-:W-:Y:S01]  /*ba00*/  @P0 SHF.R.U32.HI R9, RZ, R11, R4 ;  /* 0x0000000bff090219 */ /* 0x004fe20000011604 */
[----:B------:R-:W-:Y:S01]  /*ba10*/  IMAD R11, R27, UR5, R8 ;  /* 0x000000051b0b7c24 */ /* 0x000fe2000f8e0208 */
[----:B------:R-:W-:Y:S02]  /*ba20*/  ULDC.64 UR4, c[0x0][0xbe0] ;  /* 0x0002f80000047ab9 */ /* 0x000fe40000000a00 */
[--C-:B------:R-:W-:Y:S01]  /*ba30*/  SHF.R.S32.HI R4, RZ, 0x1f, R9.reuse ;  /* 0x0000001fff047819 */ /* 0x100fe20000011409 */
[----:B------:R-:W-:Y:S02]  /*ba40*/  IMAD.MOV R8, RZ, RZ, -R9 ;  /* 0x000000ffff087224 */ /* 0x000fe400078e0a09 */
[----:B------:R-:W-:Y:S02]  /*ba50*/  IMAD.IADD R3, R3, 0x1, R11 ;  /* 0x0000000103037824 */ /* 0x000fe400078e020b */
[----:B------:R-:W-:Y:S02]  /*ba60*/  IMAD R11, R15, R8, R13 ;  /* 0x000000080f0b7224 */ /* 0x000fe400078e020d */
[----:B------:R-:W-:-:S02]  /*ba70*/  IMAD R4, R4, UR4, RZ ;  /* 0x0000000404047c24 */ /* 0x000fc4000f8e02ff */
[----:B------:R-:W-:-:S04]  /*ba80*/  IMAD.WIDE.U32 R2, R9, UR4, R2 ;  /* 0x0000000409027c25 */ /* 0x000fc8000f8e0002 */
[----:B------:R-:W-:Y:S01]  /*ba90*/  IMAD R13, R9, UR5, R4 ;  /* 0x00000005090d7c24 */ /* 0x000fe2000f8e0204 */
[----:B------:R-:W-:Y:S01]  /*baa0*/  SHF.R.S32.HI R4, RZ, 0x1f, R11 ;  /* 0x0000001fff047819 */ /* 0x000fe2000001140b */
[----:B------:R-:W-:Y:S01]  /*bab0*/  ULDC.64 UR4, c[0x0][0xbd8] ;  /* 0x0002f60000047ab9 */ /* 0x000fe20000000a00 */
[----:B------:R-:W-:Y:S02]  /*bac0*/  IMAD R15, R0, R15, RZ ;  /* 0x0000000f000f7224 */ /* 0x000fe400078e02ff */
[----:B------:R-:W-:Y:S02]  /*bad0*/  IMAD.IADD R3, R3, 0x1, R13 ;  /* 0x0000000103037824 */ /* 0x000fe400078e020d */
[----:B------:R-:W-:Y:S02]  /*bae0*/  IMAD R4, R4, UR4, RZ ;  /* 0x0000000404047c24 */ /* 0x000fe4000f8e02ff */
[----:B------:R-:W-:-:S04]  /*baf0*/  IMAD.WIDE.U32 R2, R11, UR4, R2 ;  /* 0x000000040b027c25 */ /* 0x000fc8000f8e0002 */
[----:B------:R-:W-:Y:S01]  /*bb00*/  IMAD R9, R11, UR5, R4 ;  /* 0x000000050b097c24 */ /* 0x000fe2000f8e0204 */
[----:B------:R-:W-:Y:S01]  /*bb10*/  ULDC.64 UR4, c[0x0][0xb80] ;  /* 0x0002e00000047ab9 */ /* 0x000fe20000000a00 */
[----:B------:R-:W-:Y:S01]  /*bb20*/  VIADD R4, R10, 0x40 ;  /* 0x000000400a047836 */ /* 0x000fe20000000000 */
[----:B------:R-:W-:Y:S01]  /*bb30*/  LEA R8, P2, R2, UR4, 0x1 ;  /* 0x0000000402087c11 */ /* 0x000fe2000f8408ff */
[----:B------:R-:W-:Y:S02]  /*bb40*/  IMAD.IADD R3, R3, 0x1, R9 ;  /* 0x0000000103037824 */ /* 0x000fe400078e0209 */
[----:B------:R-:W-:Y:S01]  /*bb50*/  VIADD R0, R10, 0x20 ;  /* 0x000000200a007836 */ /* 0x000fe20000000000 */
[-C--:B------:R-:W-:Y:S01]  /*bb60*/  ISETP.GE.AND P0, PT, R4, R15.reuse, PT ;  /* 0x0000000f0400720c */ /* 0x080fe20003f06270 */
[----:B------:R-:W-:Y:S01]  /*bb70*/  IMAD.SHL.U32 R9, R12, 0x8, RZ ;  /* 0x000000080c097824 */ /* 0x000fe200078e00ff */
[----:B------:R-:W-:Y:S02]  /*bb80*/  LEA.HI.X R4, R2, UR5, R3, 0x1, P2 ;  /* 0x0000000502047c11 */ /* 0x000fe400090f0c03 */
[-C--:B------:R-:W-:Y:S01]  /*bb90*/  ISETP.GE.AND P2, PT, R10, R15.reuse, PT ;  /* 0x0000000f0a00720c */ /* 0x080fe20003f46270 */
[C---:B------:R-:W-:Y:S01]  /*bba0*/  VIADD R11, R9.reuse, 0x40 ;  /* 0x00000040090b7836 */ /* 0x040fe20000000000 */
[----:B------:R-:W-:Y:S01]  /*bbb0*/  ISETP.GE.AND P1, PT, R0, R15, PT ;  /* 0x0000000f0000720c */ /* 0x000fe20003f26270 */
[C---:B------:R-:W-:Y:S01]  /*bbc0*/  VIADD R13, R9.reuse, 0x80 ;  /* 0x00000080090d7836 */ /* 0x040fe20000000000 */
[----:B------:R0:W2:Y:S01]  /*bbd0*/  SHFL.IDX PT, R2, R8, RZ, 0x181f ;  /* 0x00181fff08027589 */ /* 0x0000a200000e0000 */
[----:B------:R-:W-:Y:S01]  /*bbe0*/  VIADD R17, R9, 0xc0 ;  /* 0x000000c009117836 */ /* 0x000fe20000000000 */
[----:B------:R-:W-:-:S02]  /*bbf0*/  SHF.R.S32.HI R12, RZ, 0x1f, R9 ;  /* 0x0000001fff0c7819 */ /* 0x000fc40000011409 */
[----:B------:R0:W3:Y:S01]  /*bc00*/  SHFL.IDX PT, R0, R4, RZ, 0x181f ;  /* 0x00181fff04007589 */ /* 0x0000e200000e0000 */
[----:B------:R-:W-:Y:S02]  /*bc10*/  SHF.R.S32.HI R14, RZ, 0x1f, R11 ;  /* 0x0000001fff0e7819 */ /* 0x000fe4000001140b */
[----:B------:R-:W-:Y:S02]  /*bc20*/  SHF.R.S32.HI R16, RZ, 0x1f, R13 ;  /* 0x0000001fff107819 */ /* 0x000fe4000001140d */
[----:B------:R-:W-:Y:S01]  /*bc30*/  SHF.R.S32.HI R18, RZ, 0x1f, R17 ;  /* 0x0000001fff127819 */ /* 0x000fe20000011411 */
[----:B------:R-:W-:Y:S06]  /*bc40*/  @P2 BRA `(.L_x_1100) ;  /* 0x0000000000442947 */ /* 0x000fec0003800000 */
[----:B------:R-:W-:Y:S02]  /*bc50*/  ULDC UR4, c[0x0][0xbc8] ;  /* 0x0002f20000047ab9 */ /* 0x000fe40000000800 */
[----:B------:R-:W-:Y:S02]  /*bc60*/  ISETP.GE.AND P5, PT, R9, UR4, PT ;  /* 0x0000000409007c0c */ /* 0x000fe4000bfa6270 */
[----:B------:R-:W-:Y:S02]  /*bc70*/  ISETP.GE.AND P4, PT, R11, UR4, PT ;  /* 0x000000040b007c0c */ /* 0x000fe4000bf86270 */
[----:B------:R-:W-:Y:S02]  /*bc80*/  ISETP.GE.AND P3, PT, R13, UR4, PT ;  /* 0x000000040d007c0c */ /* 0x000fe4000bf66270 */
[----:B------:R-:W-:-:S07]  /*bc90*/  ISETP.GE.AND P2, PT, R17, UR4, PT ;  /* 0x0000000411007c0c */ /* 0x000fce000bf46270 */
[----:B--2---:R-:W-:-:S04]  /*bca0*/  @!P5 LEA R20, P6, R9, R2, 0x1 ;  /* 0x000000020914d211 */ /* 0x004fc800078c08ff */
[----:B---3--:R-:W-:Y:S02]  /*bcb0*/  @!P5 LEA.HI.X R21, R9, R0, R12, 0x1, P6 ;  /* 0x000000000915d211 */ /* 0x008fe400030f0c0c */
        /* <DEDUP_REMOVED lines=10> */
.L_x_1100:
[----:B------:R-:W-:Y:S05]  /*bd60*/  BSYNC B1 ;  /* 0x0000000000017941 */ /* 0x000fea0003800000 */
.L_x_1099:
[----:B---3--:R3:W0:Y:S01]  /*bd70*/  SHFL.IDX PT, R0, R4, 0x1, 0x181f ;  /* 0x00381f0004007f89 */ /* 0x00862200000e0000 */
[----:B------:R-:W-:Y:S03]  /*bd80*/  BSSY B1, `(.L_x_1101) ;  /* 0x0000014000017945 */ /* 0x000fe60003800000 */
[----:B--2-4-:R3:W2:Y:S01]  /*bd90*/  SHFL.IDX PT, R2, R8, 0x1, 0x181f ;  /* 0x00381f0008027f89 */ /* 0x0146a200000e0000 */
[----:B------:R-:W-:Y:S05]  /*bda0*/  @P1 BRA `(.L_x_1102) ;  /* 0x0000000000441947 */ /* 0x000fea0003800000 */
[----:B------:R-:W-:Y:S02]  /*bdb0*/  ULDC UR4, c[0x0][0xbc8] ;  /* 0x0002f20000047ab9 */ /* 0x000fe40000000800 */
[----:B------:R-:W-:Y:S02]  /*bdc0*/  ISETP.GE.AND P4, PT, R9, UR4, PT ;  /* 0x0000000409007c0c */ /* 0x000fe4000bf86270 */
[----:B------:R-:W-:Y:S02]  /*bdd0*/  ISETP.GE.AND P3, PT, R11, UR4, PT ;  /* 0x000000040b007c0c */ /* 0x000fe4000bf66270 */
[----:B------:R-:W-:Y:S02]  /*bde0*/  ISETP.GE.AND P2, PT, R13, UR4, PT ;  /* 0x000000040d007c0c */ /* 0x000fe4000bf46270 */
[----:B------:R-:W-:-:S07]  /*bdf0*/  ISETP.GE.AND P1, PT, R17, UR4, PT ;  /* 0x0000000411007c0c */ /* 0x000fce000bf26270 */
[-C--:B--2---:R-:W-:Y:S02]  /*be00*/  @!P4 LEA R20, P6, R9, R2.reuse, 0x1 ;  /* 0x000000020914c211 */ /* 0x084fe400078c08ff */
[----:B------:R-:W-:Y:S02]  /*be10*/  @!P3 LEA R24, P5, R11, R2, 0x1 ;  /* 0x000000020b18b211 */ /* 0x000fe400078a08ff */
[----:B0-----:R-:W-:Y:S02]  /*be20*/  @!P4 LEA.HI.X R21, R9, R0, R12, 0x1, P6 ;  /* 0x000000000915c211 */ /* 0x001fe400030f0c0c */
        /* <DEDUP_REMOVED lines=9> */
.L_x_1102:
[----:B------:R-:W-:Y:S05]  /*bec0*/  BSYNC B1 ;  /* 0x0000000000017941 */ /* 0x000fea0003800000 */
.L_x_1101:
[----:B0-----:R0:W0:Y:S01]  /*bed0*/  SHFL.IDX PT, R0, R4, 0x2, 0x181f ;  /* 0x00581f0004007f89 */ /* 0x00102200000e0000 */
[----:B------:R-:W-:Y:S03]  /*bee0*/  BSSY B1, `(.L_x_1103) ;  /* 0x0000014000017945 */ /* 0x000fe60003800000 */
[----:B--2-4-:R2:W4:Y:S01]  /*bef0*/  SHFL.IDX PT, R2, R8, 0x2, 0x181f ;  /* 0x00581f0008027f89 */ /* 0x01452200000e0000 */
        /* <DEDUP_REMOVED lines=18> */
.L_x_1104:
[----:B------:R-:W-:Y:S05]  /*c020*/  BSYNC B1 ;  /* 0x0000000000017941 */ /* 0x000fea0003800000 */
.L_x_1103:
[----:B0-----:R-:W-:Y:S01]  /*c030*/  VIADD R0, R10, 0x60 ;  /* 0x000000600a007836 */ /* 0x001fe20000000000 */
[----:B---3--:R-:W0:Y:S04]  /*c040*/  SHFL.IDX PT, R4, R4, 0x3, 0x181f ;  /* 0x00781f0004047f89 */ /* 0x008e2800000e0000 */
[----:B------:R-:W-:Y:S01]  /*c050*/  ISETP.GE.AND P0, PT, R0, R15, PT ;  /* 0x0000000f0000720c */ /* 0x000fe20003f06270 */
[----:B----4-:R3:W4:-:S12]  /*c060*/  SHFL.IDX PT, R2, R8, 0x3, 0x181f ;  /* 0x00781f0008027f89 */ /* 0x01071800000e0000 */
[----:B---3--:R-:W-:Y:S05]  /*c070*/  @P0 BRA `(.L_x_1093) ;  /* 0x0000000000440947 */ /* 0x008fea0003800000 */
[----:B------:R-:W-:Y:S02]  /*c080*/  ULDC UR4, c[0x0][0xbc8] ;  /* 0x0002f20000047ab9 */ /* 0x000fe40000000800 */
[----:B------:R-:W-:Y:S02]  /*c090*/  ISETP.GE.AND P3, PT, R9, UR4, PT ;  /* 0x0000000409007c0c */ /* 0x000fe4000bf66270 */
[----:B------:R-:W-:Y:S02]  /*c0a0*/  ISETP.GE.AND P2, PT, R11, UR4, PT ;  /* 0x000000040b007c0c */ /* 0x000fe4000bf46270 */
[----:B------:R-:W-:Y:S02]  /*c0b0*/  ISETP.GE.AND P1, PT, R13, UR4, PT ;  /* 0x000000040d007c0c */ /* 0x000fe4000bf26270 */
[----:B------:R-:W-:-:S07]  /*c0c0*/  ISETP.GE.AND P0, PT, R17, UR4, PT ;  /* 0x0000000411007c0c */ /* 0x000fce000bf06270 */
[----:B--2-4-:R-:W-:-:S04]  /*c0d0*/  @!P3 LEA R8, P4, R9, R2, 0x1 ;  /* 0x000000020908b211 */ /* 0x014fc800078808ff */
[----:B0-----:R-:W-:Y:S02]  /*c0e0*/  @!P3 LEA.HI.X R9, R9, R4, R12, 0x1, P4 ;  /* 0x000000040909b211 */ /* 0x001fe400020f0c0c */
        /* <DEDUP_REMOVED lines=10> */
.L_x_1093:
[----:B------:R-:W-:Y:S05]  /*c190*/  BSYNC B0 ;  /* 0x0000000000007941 */ /* 0x000fea0003800000 */
.L_x_1083:
[----:B------:R-:W-:Y:S02]  /*c1a0*/  ULDC UR4, c[0x0][0xd3c] ;  /* 0x00034f0000047ab9 */ /* 0x000fe40000000800 */
[----:B------:R-:W-:-:S13]  /*c1b0*/  ISETP.GE.AND P0, PT, R7, UR4, PT ;  /* 0x0000000407007c0c */ /* 0x000fda000bf06270 */
[----:B------:R-:W-:Y:S05]  /*c1c0*/  @!P0 BRA `(.L_x_1105) ;  /* 0xffffff4c00e88947 */ /* 0x000fea000383ffff */
[----:B------:R-:W-:Y:S05]  /*c1d0*/  EXIT ;  /* 0x000000000000794d */ /* 0x000fea0003800000 */
.L_x_1057:
[----:B------:R-:W-:-:S08]  /*c1e0*/  NOP ;  /* 0x0000000000007918 */ /* 0x000fd00000000000 */
[----:B--2---:R-:W0:-:S00]  /*c1f0*/  USETMAXREG.DEALLOC.CTAPOOL 0x18 ;  /* 0x00000018000079c8 */ /* 0x004e0000080e0500 */
        /* <DEDUP_REMOVED lines=18> */
.L_x_1106:
[----:B------:R-:W1:Y:S01]  /*c320*/  S2R R0, SR_TID.X ;  /* 0x0000000000007919 */ /* 0x000e620000002100 */
[----:B------:R-:W-:Y:S01]  /*c330*/  ULDC UR4, c[0x0][0xd3c] ;  /* 0x00034f0000047ab9 */ /* 0x000fe20000000800 */
[----:B------:R-:W-:Y:S01]  /*c340*/  IMAD.MOV.U32 R9, RZ, RZ, RZ ;  /* 0x000000ffff097224 */ /* 0x000fe200078e00ff */
[----:B------:R-:W2:Y:S01]  /*c350*/  S2UR UR6, SR_CTAID.X ;  /* 0x00000000000679c3 */ /* 0x000ea20000002500 */
[----:B------:R-:W-:Y:S01]  /*c360*/  ULDC UR5, c[0x0][0xd38] ;  /* 0x00034e0000057ab9 */ /* 0x000fe20000000800 */
[----:B-1----:R-:W-:-:S04]  /*c370*/  LOP3.LUT R0, R0, 0x1f, RZ, 0xc0, !PT ;  /* 0x0000001f00007812 */ /* 0x002fc800078ec0ff */
[----:B------:R-:W-:-:S04]  /*c380*/  ISETP.NE.AND P0, PT, R0, 0x1f, PT ;  /* 0x0000001f0000780c */ /* 0x000fc80003f05270 */
[----:B------:R-:W-:-:S13]  /*c390*/  ISETP.GE.OR P1, PT, R0, UR4, !P0 ;  /* 0x0000000400007c0c */ /* 0x000fda000c726670 */
[----:B0-----:R-:W0:Y:S08]  /*c3a0*/  @!P1 LDC.64 R2, c[0x0][0xd80] ;  /* 0x00036000ff029b82 */ /* 0x001e300000000a00 */
[----:B------:R-:W1:Y:S01]  /*c3b0*/  @!P1 LDC.64 R4, c[0x0][0xd78] ;  /* 0x00035e00ff049b82 */ /* 0x000e620000000a00 */
[----:B0-----:R-:W-:-:S05]  /*c3c0*/  @!P1 IMAD.WIDE.U32 R2, R0, 0x4, R2 ;  /* 0x0000000400029825 */ /* 0x001fca00078e0002 */
[----:B------:R1:W3:Y:S02]  /*c3d0*/  @!P1 LDG.E R6, desc[UR38][R2.64] ;  /* 0x0000002602069981 */ /* 0x0002e4000c1e1900 */
[----:B-1----:R-:W-:-:S05]  /*c3e0*/  @!P1 IMAD.WIDE.U32 R2, R0, 0x4, R4 ;  /* 0x0000000400029825 */ /* 0x002fca00078e0004 */
        /* <DEDUP_REMOVED lines=26> */
[----:B--2---:R-:W-:-:S13]  /*c590*/  ISETP.GT.AND P6, PT, R7, UR6, PT ;  /* 0x0000000607007c0c */ /* 0x004fda000bfc4270 */
[----:B------:R-:W-:Y:S05]  /*c5a0*/  @P6 BRA `(.L_x_1108) ;  /* 0x0000000000a46947 */ /* 0x000fea0003800000 */
[----:B------:R-:W-:Y:S01]  /*c5b0*/  IMAD.MOV.U32 R7, RZ, RZ, R4 ;  /* 0x000000ffff077224 */ /* 0x000fe200078e0004 */
[----:B------:R-:W-:Y:S01]  /*c5c0*/  UMOV UR4, URZ ;  /* 0x0000003f00047c82 */ /* 0x000fe20008000000 */
[----:B------:R-:W-:-:S05]  /*c5d0*/  ULDC UR5, c[0x0][0xd38] ;  /* 0x00034e0000057ab9 */ /* 0x000fca0000000800 */
.L_x_1110:
        /* <DEDUP_REMOVED lines=12> */
[----:B0-----:R-:W-:-:S05]  /*c6a0*/  @!P6 IMAD.WIDE R2, R9, 0x4, R2 ;  /* 0x000000040902e825 */ /* 0x001fca00078e0202 */
[----:B------:R1:W2:Y:S02]  /*c6b0*/  @!P6 LDG.E R6, desc[UR38][R2.64] ;  /* 0x000000260206e981 */ /* 0x0002a4000c1e1900 */
[----:B-1----:R-:W-:-:S04]  /*c6c0*/  @!P6 IMAD.WIDE R2, R9, 0x4, R4 ;  /* 0x000000040902e825 */ /* 0x002fc800078e0204 */
[----:B------:R-:W-:-:S06]  /*c6d0*/  IMAD.MOV.U32 R9, RZ, RZ, RZ ;  /* 0x000000ffff097224 */ /* 0x000fcc00078e00ff */
        /* <DEDUP_REMOVED lines=22> */
.L_x_1108:
        /* <DEDUP_REMOVED lines=20> */
.L_x_1111:
[----:B-1----:R-:W-:Y:S01]  /*c980*/  IMAD R11, R12, UR5, R11 ;  /* 0x000000050c0b7c24 */ /* 0x002fe2000f8e020b */
[----:B------:R-:W1:Y:S01]  /*c990*/  MUFU.RCP R10, R10 ;  /* 0x0000000a000a7308 */ /* 0x000e620000001000 */
[----:B0-----:R-:W-:Y:S02]  /*c9a0*/  IMAD R9, R15, R4, RZ ;  /* 0x000000040f097224 */ /* 0x001fe400078e02ff */
[----:B------:R-:W-:Y:S01]  /*c9b0*/  IMAD.MOV.U32 R2, RZ, RZ, RZ ;  /* 0x000000ffff027224 */ /* 0x000fe200078e00ff */
[----:B------:R0:W-:Y:S03]  /*c9c0*/  STL [R1], R11 ;  /* 0x0000000b01007387 */ /* 0x0001e60000100800 */
[----:B------:R-:W-:Y:S01]  /*c9d0*/  IMAD.HI.U32 R2, R3, R9, R2 ;  /* 0x0000000903027227 */ /* 0x000fe200078e0002 */
[----:B------:R-:W-:Y:S02]  /*c9e0*/  IADD3 R9, -R11, UR6, RZ ;  /* 0x000000060b097c10 */ /* 0x000fe4000fffe1ff */
[----:B------:R-:W-:-:S02]  /*c9f0*/  IABS R3, R6 ;  /* 0x0000000600037213 */ /* 0x000fc40000000000 */
[----:B------:R-:W-:-:S03]  /*ca00*/  IABS R13, R9 ;  /* 0x00000009000d7213 */ /* 0x000fc60000000000 */
[----:B------:R-:W-:Y:S02]  /*ca10*/  IMAD.MOV R12, RZ, RZ, -R3 ;  /* 0x000000ffff0c7224 */ /* 0x000fe400078e0a03 */
[----:B0-----:R-:W-:-:S04]  /*ca20*/  IMAD.HI.U32 R11, R2, R13, RZ ;  /* 0x0000000d020b7227 */ /* 0x001fc800078e00ff */
[----:B-1----:R-:W-:Y:S02]  /*ca30*/  VIADD R3, R10, 0xffffffe ;  /* 0x0ffffffe0a037836 */ /* 0x002fe40000000000 */
[----:B------:R-:W-:-:S04]  /*ca40*/  IMAD R13, R11, R12, R13 ;  /* 0x0000000c0b0d7224 */ /* 0x000fc800078e020d */
[----:B------:R-:W0:Y:S01]  /*ca50*/  F2I.FTZ.U32.TRUNC.NTZ R3, R3 ;  /* 0x0000000300037305 */ /* 0x000e22000021f000 */
[----:B------:R-:W-:-:S13]  /*ca60*/  ISETP.GT.U32.AND P1, PT, R4, R13, PT ;  /* 0x0000000d0400720c */ /* 0x000fda0003f24070 */
[----:B------:R-:W-:Y:S02]  /*ca70*/  @!P1 IMAD.IADD R13, R13, 0x1, -R4 ;  /* 0x000000010d0d9824 */ /* 0x000fe400078e0a04 */
[----:B0-----:R-:W-:Y:S02]  /*ca80*/  IMAD.MOV R2, RZ, RZ, -R3 ;  /* 0x000000ffff027224 */ /* 0x001fe400078e0a03 */
[----:B------:R-:W-:Y:S01]  /*ca90*/  @!P1 VIADD R11, R11, 0x1 ;  /* 0x000000010b0b9836 */ /* 0x000fe20000000000 */
[----:B------:R-:W-:Y:S01]  /*caa0*/  ISETP.GE.U32.AND P0, PT, R13, R4, PT ;  /* 0x000000040d00720c */ /* 0x000fe20003f06070 */
[----:B------:R-:W-:Y:S01]  /*cab0*/  IMAD R13, R2, R7, RZ ;  /* 0x00000007020d7224 */ /* 0x000fe200078e02ff */
[----:B------:R-:W-:Y:S01]  /*cac0*/  ISETP.NE.AND P1, PT, R6, RZ, PT ;  /* 0x000000ff0600720c */ /* 0x000fe20003f25270 */
[----:B------:R-:W-:-:S04]  /*cad0*/  IMAD.MOV.U32 R2, RZ, RZ, RZ ;  /* 0x000000ffff027224 */ /* 0x000fc800078e00ff */
[----:B------:R-:W-:Y:S01]  /*cae0*/  IMAD.HI.U32 R4, R3, R13, R2 ;  /* 0x0000000d03047227 */ /* 0x000fe200078e0002 */
[----:B------:R-:W-:-:S04]  /*caf0*/  LOP3.LUT R2, R9, R6, RZ, 0x3c, !PT ;  /* 0x0000000609027212 */ /* 0x000fc800078e3cff */
[----:B------:R-:W-:Y:S01]  /*cb00*/  ISETP.GE.AND P2, PT, R2, RZ, PT ;  /* 0x000000ff0200720c */ /* 0x000fe20003f46270 */
[----:B------:R-:W-:Y:S01]  /*cb10*/  @P0 VIADD R11, R11, 0x1 ;  /* 0x000000010b0b0836 */ /* 0x000fe20000000000 */
[----:B------:R-:W-:-:S05]  /*cb20*/  IABS R2, R8 ;  /* 0x0000000800027213 */ /* 0x000fca0000000000 */
[----:B------:R-:W-:-:S06]  /*cb30*/  IMAD.MOV R2, RZ, RZ, -R2 ;  /* 0x000000ffff027224 */ /* 0x000fcc00078e0a02 */
[----:B------:R-:W-:Y:S01]  /*cb40*/  @!P2 IMAD.MOV R11, RZ, RZ, -R11 ;  /* 0x000000ffff0ba224 */ /* 0x000fe200078e0a0b */
[----:B------:R-:W-:-:S04]  /*cb50*/  @!P1 LOP3.LUT R11, RZ, R6, RZ, 0x33, !PT ;  /* 0x00000006ff0b9212 */ /* 0x000fc800078e33ff */
[-C--:B------:R-:W-:Y:S01]  /*cb60*/  IABS R3, R11.reuse ;  /* 0x0000000b00037213 */ /* 0x080fe20000000000 */
[----:B------:R-:W-:-:S04]  /*cb70*/  IMAD R6, R6, R11, RZ ;  /* 0x0000000b06067224 */ /* 0x000fc800078e02ff */
[----:B------:R-:W-:-:S04]  /*cb80*/  IMAD.HI.U32 R4, R4, R3, RZ ;  /* 0x0000000304047227 */ /* 0x000fc800078e00ff */
[----:B------:R-:W-:Y:S02]  /*cb90*/  IMAD R2, R4, R2, R3 ;  /* 0x0000000204027224 */ /* 0x000fe400078e0203 */
[----:B------:R-:W-:-:S03]  /*cba0*/  IMAD.IADD R6, R9, 0x1, -R6 ;  /* 0x0000000109067824 */ /* 0x000fc600078e0a06 */
[----:B------:R-:W-:Y:S02]  /*cbb0*/  ISETP.GT.U32.AND P1, PT, R7, R2, PT ;  /* 0x000000020700720c */ /* 0x000fe40003f24070 */
[----:B------:R1:W-:Y:S11]  /*cbc0*/  STL [R1+0x4], R6 ;  /* 0x0000040601007387 */ /* 0x0003f60000100800 */
[----:B------:R-:W-:-:S02]  /*cbd0*/  @!P1 IMAD.IADD R2, R2, 0x1, -R7 ;  /* 0x0000000102029824 */ /* 0x000fc400078e0a07 */
        /* <DEDUP_REMOVED lines=11> */
[----:B------:R-:W-:Y:S02]  /*cc90*/  VIADD R2, R5, UR4 ;  /* 0x0000000405027c36 */ /* 0x000fe40008000000 */
[----:B------:R-:W-:-:S03]  /*cca0*/  IMAD R3, R11, 0x10000, R4 ;  /* 0x000100000b037824 */ /* 0x000fc600078e0204 */
[----:B------:R1:W-:Y:S04]  /*ccb0*/  STL [R1+0xc], R2 ;  /* 0x00000c0201007387 */ /* 0x0003e80000100800 */
[----:B------:R1:W-:Y:S01]  /*ccc0*/  STL [R1+0x8], R3 ;  /* 0x0000080301007387 */ /* 0x0003e20000100800 */
[----:B------:R-:W-:Y:S05]  /*ccd0*/  BRA `(.L_x_1112) ;  /* 0x0000000000107947 */ /* 0x000fea0003800000 */
.L_x_1109:
[----:B------:R-:W-:Y:S01]  /*cce0*/  IMAD.U32 R2, RZ, RZ, UR6 ;  /* 0x00000006ff027e24 */ /* 0x000fe2000f8e00ff */
[----:B------:R0:W-:Y:S04]  /*ccf0*/  STL [R1+0x4], RZ ;  /* 0x000004ff01007387 */ /* 0x0001e80000100800 */
[----:B------:R0:W-:Y:S04]  /*cd00*/  STL [R1+0x8], RZ ;  /* 0x000008ff01007387 */ /* 0x0001e80000100800 */
[----:B------:R0:W-:Y:S02]  /*cd10*/  STL [R1], R2 ;  /* 0x0000000201007387 */ /* 0x0001e40000100800 */
.L_x_1112:
[----:B------:R-:W2:Y:S04]  /*cd20*/  LDL R4, [R1] ;  /* 0x0000000001047983 */ /* 0x000ea80000100800 */
[----:B------:R-:W2:Y:S04]  /*cd30*/  LDL R5, [R1+0x4] ;  /* 0x0000040001057983 */ /* 0x000ea80000100800 */
[----:B-1----:R-:W2:Y:S04]  /*cd40*/  LDL R6, [R1+0x8] ;  /* 0x0000080001067983 */ /* 0x002ea80000100800 */
[----:B------:R-:W2:Y:S01]  /*cd50*/  LDL R7, [R1+0xc] ;  /* 0x00000c0001077983 */ /* 0x000ea20000100800 */
[----:B------:R-:W-:-:S13]  /*cd60*/  ISETP.NE.AND P0, PT, R0, RZ, PT ;  /* 0x000000ff0000720c */ /* 0x000fda0003f05270 */
[----:B------:R-:W1:Y:S01]  /*cd70*/  @!P0 S2R R3, SR_CgaCtaId ;  /* 0x0000000000038919 */ /* 0x000e620000008800 */
[----:B------:R-:W-:-:S04]  /*cd80*/  @!P0 MOV R0, 0x400 ;  /* 0x0000040000008802 */ /* 0x000fc80000000f00 */
[----:B-1----:R-:W-:-:S05]  /*cd90*/  @!P0 LEA R0, R3, R0, 0x18 ;  /* 0x0000000003008211 */ /* 0x002fca00078ec0ff */
[----:B--2---:R1:W-:Y:S01]  /*cda0*/  @!P0 STS.128 [R0+0x324d0], R4 ;  /* 0x0324d00400008388 */ /* 0x0043e20000000c00 */
[----:B------:R-:W-:Y:S06]  /*cdb0*/  BAR.ARV 0x5, 0x180 ;  /* 0x0146000000007b1d */ /* 0x000fec0000002000 */
.L_x_1107:
        /* <DEDUP_REMOVED lines=8> */
[----:B--2---:R-:W2:Y:S01]  /*ce40*/  S2R R5, SR_TID.X ;  /* 0x0000000000057919 */ /* 0x004ea20000002100 */
[----:B------:R-:W3:Y:S01]  /*ce50*/  S2UR UR5, SR_CgaCtaId ;  /* 0x00000000000579c3 */ /* 0x000ee20000008800 */
[----:B------:R-:W-:Y:S01]  /*ce60*/  UMOV UR4, 0x400 ;  /* 0x0000040000047882 */ /* 0x000fe20000000000 */
[----:B------:R-:W-:Y:S01]  /*ce70*/  BSSY B8, `(.L_x_1113) ;  /* 0x000061d000087945 */ /* 0x000fe20003800000 */
[----:B------:R-:W-:Y:S01]  /*ce80*/  IMAD.MOV.U32 R19, RZ, RZ, RZ ;  /* 0x000000ffff137224 */ /* 0x000fe200078e00ff */
[----:B------:R-:W-:Y:S01]  /*ce90*/  ULDC UR40, c[0x0][0xc] ;  /* 0x0000030000287ab9 */ /* 0x000fe20000000800 */
[----:B------:R-:W-:Y:S01]  /*cea0*/  ULDC.64 UR36, c[0x0][0x198] ;  /* 0x0000660000247ab9 */ /* 0x000fe20000000a00 */
[----:B---3--:R-:W-:-:S06]  /*ceb0*/  ULEA UR4, UR5, UR4, 0x18 ;  /* 0x0000000405047291 */ /* 0x008fcc000f8ec03f */
[----:B------:R-:W-:Y:S01]  /*cec0*/  IMAD.U32 R18, RZ, RZ, UR4 ;  /* 0x00000004ff127e24 */ /* 0x000fe2000f8e00ff */
[C---:B--2---:R-:W-:Y:S01]  /*ced0*/  LOP3.LUT R4, R5.reuse, 0x7f, RZ, 0xc0, !PT ;  /* 0x0000007f05047812 */ /* 0x044fe200078ec0ff */
[----:B-1----:R-:W-:-:S05]  /*cee0*/  IMAD.SHL.U32 R0, R5, 0x8, RZ ;  /* 0x0000000805007824 */ /* 0x002fca00078e00ff */
[C---:B0-----:R-:W-:Y:S02]  /*cef0*/  LOP3.LUT R2, R0.reuse, 0x1f8, RZ, 0xc0, !PT ;  /* 0x000001f800027812 */ /* 0x041fe400078ec0ff */
[----:B------:R-:W-:Y:S02]  /*cf00*/  LOP3.LUT R0, R0, 0x38, RZ, 0xc0, !PT ;  /* 0x0000003800007812 */ /* 0x000fe400078ec0ff */
[----:B------:R-:W-:Y:S01]  /*cf10*/  LOP3.LUT R3, R2, 0x38, R5, 0x78, !PT ;  /* 0x0000003802037812 */ /* 0x000fe200078e7805 */
[----:B------:R-:W-:Y:S01]  /*cf20*/  IMAD.SHL.U32 R2, R4, 0x8, RZ ;  /* 0x0000000804027824 */ /* 0x000fe200078e00ff */
[----:B------:R-:W-:-:S04]  /*cf30*/  SHF.R.U32.HI R4, RZ, 0x3, R4 ;  /* 0x00000003ff047819 */ /* 0x000fc80000011604 */
[----:B------:R-:W-:Y:S01]  /*cf40*/  LOP3.LUT R3, R3, 0x200, R2, 0xf8, !PT ;  /* 0x0000020003037812 */ /* 0x000fe200078ef802 */
[----:B------:R-:W-:-:S04]  /*cf50*/  IMAD.SHL.U32 R2, R5, 0x10, RZ ;  /* 0x0000001005027824 */ /* 0x000fc800078e00ff */
[----:B------:R-:W-:Y:S01]  /*cf60*/  IMAD R3, R3, 0x2, R18 ;  /* 0x0000000203037824 */ /* 0x000fe200078e0212 */
[----:B------:R-:W-:Y:S01]  /*cf70*/  LOP3.LUT R4, R4, 0x70, R2, 0xf8, !PT ;  /* 0x0000007004047812 */ /* 0x000fe200078ef802 */
[----:B------:R-:W-:-:S03]  /*cf80*/  IMAD.MOV.U32 R2, RZ, RZ, 0x1 ;  /* 0x00000001ff027424 */ /* 0x000fc600078e00ff */
[----:B------:R0:W-:Y:S04]  /*cf90*/  STL [R1+0x10], R3 ;  /* 0x0000100301007387 */ /* 0x0001e80000100800 */
[----:B------:R-:W-:Y:S04]  /*cfa0*/  STL [R1+0x70], RZ ;  /* 0x000070ff01007387 */ /* 0x000fe80000100800 */
[----:B------:R1:W-:Y:S01]  /*cfb0*/  STL [R1+0x18], R2 ;  /* 0x0000180201007387 */ /* 0x0003e20000100800 */
[C---:B0-----:R-:W-:Y:S02]  /*cfc0*/  LOP3.LUT R3, R0.reuse, 0x40, RZ, 0xfc, !PT ;  /* 0x0000004000037812 */ /* 0x041fe400078efcff */
[----:B-1----:R-:W-:-:S02]  /*cfd0*/  LOP3.LUT R2, R0, 0x80, RZ, 0xfc, !PT ;  /* 0x0000008000027812 */ /* 0x002fc400078efcff */
[----:B------:R-:W-:-:S07]  /*cfe0*/  LOP3.LUT R0, R0, 0xc0, RZ, 0xfc, !PT ;  /* 0x000000c000007812 */ /* 0x000fce00078efcff */
.L_x_1221:
[----:B--2---:R-:W2:Y:S01]  /*cff0*/  LDL R0, [R1+0xc] ;  /* 0x00000c0001007983 */ /* 0x004ea20000100800 */
[----:B-1----:R-:W2:Y:S01]  /*d000*/  LDC.64 R2, c[0x0][0xd88] ;  /* 0x00036200ff027b82 */ /* 0x002ea20000000a00 */
[----:B------:R-:W-:Y:S05]  /*d010*/  YIELD ;  /* 0x0000000000007946 */ /* 0x000fea0003800000 */
[----:B------:R-:W-:Y:S01]  /*d020*/  ULDC.64 UR4, c[0x0][0xb20] ;  /* 0x0002c80000047ab9 */ /* 0x000fe20000000a00 */
[----:B---3--:R-:W-:Y:S01]  /*d030*/  IMAD.MOV.U32 R6, RZ, RZ, RZ ;  /* 0x000000ffff067224 */ /* 0x008fe200078e00ff */
[----:B------:R-:W-:Y:S01]  /*d040*/  ISETP.NE.U32.AND P0, PT, RZ, UR4, PT ;  /* 0x00000004ff007c0c */ /* 0x000fe2000bf05070 */
[----:B------:R-:W-:Y:S01]  /*d050*/  ULDC.64 UR6, c[0x0][0xb10] ;  /* 0x0002c40000067ab9 */ /* 0x000fe20000000a00 */
[----:B------:R-:W-:Y:S01]  /*d060*/  ULDC.64 UR8, c[0x0][0xb00] ;  /* 0x0002c00000087ab9 */ /* 0x000fe20000000a00 */
[----:B--2---:R-:W-:-:S05]  /*d070*/  IMAD.WIDE R2, R0, 0x4, R2 ;  /* 0x0000000400027825 */ /* 0x004fca00078e0202 */
[----:B------:R-:W2:Y:S01]  /*d080*/  LDG.E R10, desc[UR38][R2.64] ;  /* 0x00000026020a7981 */ /* 0x000ea2000c1e1900 */
        /* <DEDUP_REMOVED lines=8> */
[----:B0-----:R-:W-:Y:S01]  /*d110*/  SHF.L.U64.HI R9, R10, 0x2, R4 ;  /* 0x000000020a097819 */ /* 0x001fe20000010204 */
        /* <DEDUP_REMOVED lines=37> */
.L_x_1114:
        /* <DEDUP_REMOVED lines=18> */
.L_x_1115:
[----:B------:R-:W-:Y:S05]  /*d490*/  @!P0 BRA `(.L_x_1116) ;  /* 0x00000000000c8947 */ /* 0x000fea0003800000 */
[----:B------:R-:W2:Y:S04]  /*d4a0*/  LDG.E R6, desc[UR38][R4.64] ;  /* 0x0000002604067981 */ /* 0x000ea8000c1e1900 */
[----:B------:R-:W2:Y:S02]  /*d4b0*/  LDG.E R4, desc[UR38][R4.64+0x4] ;  /* 0x0000042604047981 */ /* 0x000ea4000c1e1900 */
[----:B--2---:R-:W-:-:S07]  /*d4c0*/  IMAD.IADD R6, R4, 0x1, -R6 ;  /* 0x0000000104067824 */ /* 0x004fce00078e0a06 */
.L_x_1116:
        /* <DEDUP_REMOVED lines=16> */
[----:B------:R-:W3:Y:S02]  /*d5d0*/  @!P0 LDC R0, c[0x0][0xae8] ;  /* 0x0002ba00ff008b82 */ /* 0x000ee40000000800 */
[----:B---3--:R-:W-:-:S04]  /*d5e0*/  IABS R4, R0 ;  /* 0x0000000000047213 */ /* 0x008fc80000000000 */
[----:B------:R-:W1:Y:S08]  /*d5f0*/  I2F.RP R2, R4 ;  /* 0x0000000400027306 */ /* 0x000e700000209400 */
[----:B-1----:R-:W1:Y:S02]  /*d600*/  MUFU.RCP R2, R2 ;  /* 0x0000000200027308 */ /* 0x002e640000001000 */
[----:B-1----:R-:W-:-:S06]  /*d610*/  VIADD R2, R2, 0xffffffe ;  /* 0x0ffffffe02027836 */ /* 0x002fcc0000000000 */
[----:B------:R-:W1:Y:S02]  /*d620*/  F2I.FTZ.U32.TRUNC.NTZ R3, R2 ;  /* 0x0000000200037305 */ /* 0x000e64000021f000 */
[----:B-1----:R-:W-:-:S04]  /*d630*/  IMAD.MOV R2, RZ, RZ, -R3 ;  /* 0x000000ffff027224 */ /* 0x002fc800078e0a03 */
[----:B------:R-:W-:Y:S02]  /*d640*/  IMAD R5, R2, R4, RZ ;  /* 0x0000000402057224 */ /* 0x000fe400078e02ff */
[----:B------:R-:W-:-:S04]  /*d650*/  IMAD.MOV.U32 R2, RZ, RZ, RZ ;  /* 0x000000ffff027224 */ /* 0x000fc800078e00ff */
[----:B--2---:R-:W-:Y:S01]  /*d660*/  IMAD.HI.U32 R7, R3, R5, R2 ;  /* 0x0000000503077227 */ /* 0x004fe200078e0002 */
        /* <DEDUP_REMOVED lines=19> */
.L_x_1118:
[----:B------:R-:W-:Y:S05]  /*d7a0*/  BSYNC B0 ;  /* 0x0000000000007941 */ /* 0x000fea0003800000 */
.L_x_1117:
[----:B------:R-:W-:Y:S01]  /*d7b0*/  IMAD.MOV.U32 R0, RZ, RZ, R10 ;  /* 0x000000ffff007224 */ /* 0x000fe200078e000a */
[----:B------:R-:W-:Y:S03]  /*d7c0*/  BSSY B7, `(.L_x_1119) ;  /* 0x00004ad000077945 */ /* 0x000fe60003800000 */
[----:B------:R-:W-:-:S05]  /*d7d0*/  IMAD R2, R9, R0, RZ ;  /* 0x0000000009027224 */ /* 0x000fca00078e02ff */
[----:B------:R-:W-:Y:S01]  /*d7e0*/  VIADDMNMX R0, R2, R0, R8, PT ;  /* 0x0000000002007246 */ /* 0x000fe20003800108 */
[----:B------:R4:W-:Y:S03]  /*d7f0*/  STL [R1+0x24], R2 ;  /* 0x0000240201007387 */ /* 0x0009e60000100800 */
[----:B------:R-:W-:Y:S01]  /*d800*/  ISETP.GT.AND P0, PT, R0, R2, PT ;  /* 0x000000020000720c */ /* 0x000fe20003f04270 */
[----:B------:R4:W-:-:S12]  /*d810*/  STL [R1+0x3c], R0 ;  /* 0x00003c0001007387 */ /* 0x0009d80000100800 */
[----:B----4-:R-:W-:Y:S05]  /*d820*/  @P0 BRA `(.L_x_1120) ;  /* 0x0000000000480947 */ /* 0x010fea0003800000 */
[----:B------:R-:W4:Y:S02]  /*d830*/  S2R R0, SR_TID.X ;  /* 0x0000000000007919 */ /* 0x000f240000002100 */
[----:B----4-:R-:W-:-:S04]  /*d840*/  LOP3.LUT R0, R0, 0x7f, RZ, 0xc0, !PT ;  /* 0x0000007f00007812 */ /* 0x010fc800078ec0ff */
[----:B------:R-:W-:-:S13]  /*d850*/  ISETP.NE.AND P0, PT, R0, RZ, PT ;  /* 0x000000ff0000720c */ /* 0x000fda0003f05270 */
[----:B------:R-:W-:Y:S05]  /*d860*/  @P0 BRA `(.L_x_1121) ;  /* 0x0000004800880947 */ /* 0x000fea0003800000 */
[----:B------:R-:W4:Y:S01]  /*d870*/  S2R R3, SR_LANEID ;  /* 0x0000000000037919 */ /* 0x000f220000000000 */
[----:B------:R-:W-:Y:S02]  /*d880*/  VOTEU.ANY UR4, UPT, PT ;  /* 0x0000000000047886 */ /* 0x000fe400038e0100 */
[----:B------:R-:W4:Y:S08]  /*d890*/  FLO.U32 R0, UR4 ;  /* 0x0000000400007d00 */ /* 0x000f3000080e0000 */
[----:B------:R-:W5:Y:S01]  /*d8a0*/  POPC R5, UR4 ;  /* 0x0000000400057d09 */ /* 0x000f620008000000 */
[----:B----4-:R-:W-:-:S02]  /*d8b0*/  ISETP.EQ.U32.AND P0, PT, R0, R3, PT ;  /* 0x000000030000720c */ /* 0x010fc40003f02070 */
[----:B------:R-:W5:Y:S11]  /*d8c0*/  LDC.64 R2, c[0x0][0xd60] ;  /* 0x00035800ff027b82 */ /* 0x000f760000000a00 */
[----:B-----5:R-:W4:Y:S01]  /*d8d0*/  @P0 ATOMG.E.ADD.STRONG.GPU PT, R3, desc[UR38][R2.64], R5 ;  /* 0x00000005020309a8 */ /* 0x020f2200081ee1e6 */
[----:B---3--:R-:W3:Y:S02]  /*d8e0*/  S2R R4, SR_LTMASK ;  /* 0x0000000000047919 */ /* 0x008ee40000003900 */
[----:B---3--:R-:W-:-:S04]  /*d8f0*/  LOP3.LUT R4, R4, UR4, RZ, 0xc0, !PT ;  /* 0x0000000404047c12 */ /* 0x008fc8000f8ec0ff */
[----:B--2---:R-:W2:Y:S01]  /*d900*/  POPC R7, R4 ;  /* 0x0000000400077309 */ /* 0x004ea20000000000 */
[----:B----4-:R-:W2:Y:S02]  /*d910*/  SHFL.IDX PT, R0, R3, R0, 0x1f ;  /* 0x00001f0003007589 */ /* 0x010ea400000e0000 */
[----:B--2---:R-:W-:-:S05]  /*d920*/  IADD3 R0, R0, UR40, R7 ;  /* 0x0000002800007c10 */ /* 0x004fca000fffe007 */
[----:B------:R4:W-:Y:S01]  /*d930*/  STL [R1], R0 ;  /* 0x0000000001007387 */ /* 0x0009e20000100800 */
[----:B------:R-:W-:Y:S05]  /*d940*/  BRA `(.L_x_1121) ;  /* 0x0000004800507947 */ /* 0x000fea0003800000 */
.L_x_1120:
        /* <DEDUP_REMOVED lines=8> */
[----:B---3--:R-:W-:Y:S02]  /*d9d0*/  IMAD.U32 R4, RZ, RZ, UR6 ;  /* 0x00000006ff047e24 */ /* 0x008fe4000f8e00ff */
[----:B------:R-:W3:Y:S01]  /*d9e0*/  LDC.64 R2, c[0x4][R2] ;  /* 0x0100000002027b82 */ /* 0x000ee20000000a00 */
[----:B------:R-:W-:Y:S02]  /*d9f0*/  IMAD.U32 R5, RZ, RZ, UR7 ;  /* 0x00000007ff057e24 */ /* 0x000fe4000f8e00ff */
[----:B------:R-:W-:Y:S02]  /*da00*/  IMAD.U32 R6, RZ, RZ, UR8 ;  /* 0x00000008ff067e24 */ /* 0x000fe4000f8e00ff */
[----:B--2---:R-:W-:-:S02]  /*da10*/  IMAD.U32 R7, RZ, RZ, UR9 ;  /* 0x00000009ff077e24 */ /* 0x004fc4000f8e00ff */
[----:B-1----:R-:W-:Y:S02]  /*da20*/  IMAD.U32 R10, RZ, RZ, UR4 ;  /* 0x00000004ff0a7e24 */ /* 0x002fe4000f8e00ff */
[----:B0-----:R-:W-:Y:S02]  /*da30*/  IMAD.U32 R11, RZ, RZ, UR5 ;  /* 0x00000005ff0b7e24 */ /* 0x001fe4000f8e00ff */
[----:B------:R-:W-:Y:S02]  /*da40*/  IMAD.MOV.U32 R8, RZ, RZ, 0x70 ;  /* 0x00000070ff087424 */ /* 0x000fe400078e00ff */
[----:B------:R-:W-:Y:S02]  /*da50*/  IMAD.MOV.U32 R12, RZ, RZ, 0x1 ;  /* 0x00000001ff0c7424 */ /* 0x000fe400078e00ff */
[----:B------:R-:W-:-:S07]  /*da60*/  IMAD.MOV.U32 R13, RZ, RZ, RZ ;  /* 0x000000ffff0d7224 */ /* 0x000fce00078e00ff */
[----:B------:R-:W-:-:S07]  /*da70*/  LEPC R20, `(.L_x_1123) ;  /* 0x000000001014794e */ /* 0x000fce0000000000 */
[----:B---3--:R-:W-:Y:S05]  /*da80*/  CALL.ABS.NOINC R2 ;  /* 0x0000000002007343 */ /* 0x008fea0003c00000 */
.L_x_1123:
[----:B------:R-:W-:Y:S05]  /*da90*/  BSYNC B6 ;  /* 0x0000000000067941 */ /* 0x000fea0003800000 */
.L_x_1122:
        /* <DEDUP_REMOVED lines=9> */
[----:B---3--:R-:W-:Y:S02]  /*db30*/  IMAD.U32 R4, RZ, RZ, UR6 ;  /* 0x00000006ff047e24 */ /* 0x008fe4000f8e00ff */
        /* <DEDUP_REMOVED lines=9> */
[----:B----4-:R-:W-:Y:S05]  /*dbd0*/  CALL.ABS.NOINC R2 ;  /* 0x0000000002007343 */ /* 0x010fea0003c00000 */
.L_x_1126:
        /* <DEDUP_REMOVED lines=16> */
.L_x_1125:
[----:B------:R-:W-:Y:S05]  /*dce0*/  BSYNC B6 ;  /* 0x0000000000067941 */ /* 0x000fea0003800000 */
.L_x_1124:
[----:B---3--:R-:W3:Y:S01]  /*dcf0*/  LDL.LU R4, [R1+0x1c] ;  /* 0x00001c0001047983 */ /* 0x008ee20000300800 */
[----:B------:R-:W-:-:S03]  /*dd00*/  ULDC.64 UR4, c[0x0][0xaf0] ;  /* 0x0002bc0000047ab9 */ /* 0x000fc60000000a00 */
[----:B--2---:R-:W2:Y:S01]  /*dd10*/  LDL R7, [R1+0x8] ;  /* 0x0000080001077983 */ /* 0x004ea20000100800 */
[----:B------:R-:W-:-:S03]  /*dd20*/  ISETP.NE.U32.AND P0, PT, RZ, UR4, PT ;  /* 0x00000004ff007c0c */ /* 0x000fc6000bf05070 */
[----:B------:R-:W4:Y:S01]  /*dd30*/  LDL R0, [R1+0x3c] ;  /* 0x00003c0001007983 */ /* 0x000f220000100800 */
[----:B------:R-:W-:-:S13]  /*dd40*/  ISETP.NE.AND.EX P0, PT, RZ, UR5, PT, P0 ;  /* 0x00000005ff007c0c */ /* 0x000fda000bf05300 */
[----:B------:R-:W-:-:S04]  /*dd50*/  @P0 IADD3 R2, P1, R16, UR4, RZ ;  /* 0x0000000410020c10 */ /* 0x000fc8000ff3e0ff */
[----:B---3--:R-:W-:Y:S01]  /*dd60*/  @P0 IADD3.X R3, R4, UR5, RZ, P1, !PT ;  /* 0x0000000504030c10 */ /* 0x008fe20008ffe4ff */
[----:B------:R-:W-:-:S04]  /*dd70*/  ULDC.64 UR4, c[0x0][0xb00] ;  /* 0x0002c00000047ab9 */ /* 0x000fc80000000a00 */
[----:B--2---:R2:W3:Y:S02]  /*dd80*/  @P0 LDG.E R7, desc[UR38][R2.64] ;  /* 0x0000002602070981 */ /* 0x0044e4000c1e1900 */
        /* <DEDUP_REMOVED lines=14> */
.L_x_1238:
[----:B--2---:R-:W2:Y:S01]  /*de70*/  LDL.LU R4, [R1+0x14] ;  /* 0x0000140001047983 */ /* 0x004ea20000300800 */
[----:B------:R-:W-:Y:S02]  /*de80*/  PLOP3.LUT P1, PT, PT, PT, PT, 0x8, 0x0 ;  /* 0x000000000000781c */ /* 0x000fe40003f2e170 */
[----:B---3--:R-:W-:Y:S01]  /*de90*/  ISETP.NE.AND P0, PT, R14, RZ, PT ;  /* 0x000000ff0e00720c */ /* 0x008fe20003f05270 */
        /* <DEDUP_REMOVED lines=8> */
.L_x_1241:
[----:B------:R-:W-:Y:S05]  /*df20*/  @!P6 BRA `(.L_x_1128) ;  /* 0x0000000000fce947 */ /* 0x000fea0003800000 */
[----:B------:R-:W-:-:S04]  /*df30*/  ISETP.NE.U32.AND P0, PT, R2, RZ, PT ;  /* 0x000000ff0200720c */ /* 0x000fc80003f05070 */
[----:B------:R-:W-:-:S13]  /*df40*/  ISETP.NE.AND.EX P0, PT, R3, RZ, PT, P0 ;  /* 0x000000ff0300720c */ /* 0x000fda0003f05300 */
[----:B------:R-:W-:Y:S05]  /*df50*/  @!P0 BRA `(.L_x_1130) ;  /* 0x0000000000508947 */ /* 0x000fea0003800000 */
[----:B------:R-:W2:Y:S01]  /*df60*/  LDC R6, c[0x0][0x43c] ;  /* 0x00010f00ff067b82 */ /* 0x000ea20000000800 */
[----:B------:R-:W-:Y:S01]  /*df70*/  IMAD.MOV.U32 R9, RZ, RZ, R0 ;  /* 0x000000ffff097224 */ /* 0x000fe200078e0000 */
[----:B------:R-:W-:-:S03]  /*df80*/  ULDC.64 UR4, c[0x0][0x428] ;  /* 0x00010a0000047ab9 */ /* 0x000fc60000000a00 */
[----:B---3--:R-:W-:Y:S01]  /*df90*/  IMAD.MOV.U32 R0, RZ, RZ, R9 ;  /* 0x000000ffff007224 */ /* 0x008fe200078e0009 */
        /* <DEDUP_REMOVED lines=16> */
.L_x_1130:
[----:B--2---:R-:W2:Y:S01]  /*e0a0*/  LDL R2, [R1+0x18] ;  /* 0x0000180001027983 */ /* 0x004ea20000100800 */
[----:B---3--:R-:W-:Y:S01]  /*e0b0*/  IMAD R0, R19, 0x8, R18 ;  /* 0x0000000813007824 */ /* 0x008fe200078e0212 */
[----:B--2---:R-:W-:-:S04]  /*e0c0*/  SHF.L.U32 R2, R2, 0x1f, RZ ;  /* 0x0000001f02027819 */ /* 0x004fc800000006ff */
[----:B------:R-:W2:Y:S02]  /*e0d0*/  SYNCS.PHASECHK.TRANS64.TRYWAIT P0, [R0+URZ+0x32440], R2 ;  /* 0x03244002000075a7 */ /* 0x000ea4000800017f */
[----:B--2---:R-:W-:Y:S05]  /*e0e0*/  @!P0 BRA `(.L_x_1131) ;  /* 0x0000005400988947 */ /* 0x004fea0003800000 */
.L_x_1242:
        /* <DEDUP_REMOVED lines=11> */
.L_x_1132:
[----:B------:R-:W3:Y:S04]  /*e1a0*/  LDL R4, [R1+0x30] ;  /* 0x0000300001047983 */ /* 0x000ee80000100800 */
[----:B------:R-:W4:Y:S04]  /*e1b0*/  LDL R3, [R1+0x20] ;  /* 0x0000200001037983 */ /* 0x000f280000100800 */
[----:B--2---:R-:W2:Y:S01]  /*e1c0*/  LDL.LU R2, [R1+0x14] ;  /* 0x0000140001027983 */ /* 0x004ea20000300800 */
        /* <DEDUP_REMOVED lines=12> */
[----:B---3--:R-:W-:Y:S02]  /*e290*/  R2UR UR11, R4 ;  /* 0x00000000040b72ca */ /* 0x008fe400000e0000 */
[----:B----4-:R-:W-:Y:S02]  /*e2a0*/  R2UR UR4, R3 ;  /* 0x00000000030472ca */ /* 0x010fe400000e0000 */
[----:B--2---:R-:W-:-:S04]  /*e2b0*/  LOP3.LUT R2, R2, 0xfffffffe, RZ, 0xc0, !PT ;  /* 0xfffffffe02027812 */ /* 0x004fc800078ec0ff */
[----:B------:R-:W-:-:S07]  /*e2c0*/  @P0 LOP3.LUT R2, R2, 0x1, RZ, 0xfc, !PT ;  /* 0x0000000102020812 */ /* 0x000fce00078efcff */
[----:B------:R-:W-:Y:S01]  /*e2d0*/  UIMAD UR11, UR11, 0x60, UR4 ;  /* 0x000000600b0b78a4 */ /* 0x000fe2000f8e0204 */
[----:B------:R2:W-:Y:S02]  /*e2e0*/  STL [R1+0x14], R2 ;  /* 0x0000140201007387 */ /* 0x0005e40000100800 */
[----:B------:R-:W-:-:S06]  /*e2f0*/  UMOV UR4, 0x0 ;  /* 0x0000000000047882 */ /* 0x000fcc0000000000 */
[----:B------:R2:W-:Y:S01]  /*e300*/  UTMALDG.4D [UR8], [UR6], desc[UR4] ;  /* 0x00000408060075b4 */ /* 0x0005e20008019000 */
[----:B------:R-:W-:Y:S02]  /*e310*/  NOP ;  /* 0x0000000000007918 */ /* 0x000fe40000000000 */
.L_x_1128:
[----:B---3--:R-:W3:Y:S04]  /*e320*/  LDL.LU R4, [R1+0x28] ;  /* 0x0000280001047983 */ /* 0x008ee80000300800 */
[----:B------:R-:W4:Y:S04]  /*e330*/  LDL.LU R3, [R1+0x44] ;  /* 0x0000440001037983 */ /* 0x000f280000300800 */
[----:B--2---:R-:W2:Y:S01]  /*e340*/  LDL R2, [R1+0x2c] ;  /* 0x00002c0001027983 */ /* 0x004ea20000100800 */
[----:B------:R-:W-:Y:S05]  /*e350*/  WARPSYNC.ALL ;  /* 0x0000000000007948 */ /* 0x000fea0003800000 */
[----:B------:R-:W-:Y:S01]  /*e360*/  ULDC.64 UR4, c[0x0][0xaf8] ;  /* 0x0002be0000047ab9 */ /* 0x000fe20000000a00 */
[----:B------:R-:W-:Y:S01]  /*e370*/  VIADD R0, R18, 0x18400 ;  /* 0x0001840012007836 */ /* 0x000fe20000000000 */
[----:B------:R-:W-:Y:S01]  /*e380*/  BAR.SYNC.DEFER_BLOCKING 0x8, 0x180 ;  /* 0x0206000000007b1d */ /* 0x000fe20000010000 */
[----:B------:R-:W-:-:S03]  /*e390*/  ISETP.NE.U32.AND P0, PT, RZ, UR4, PT ;  /* 0x00000004ff007c0c */ /* 0x000fc6000bf05070 */
[----:B------:R-:W-:Y:S02]  /*e3a0*/  LOP3.LUT P1, RZ, R0, 0x3ff, RZ, 0xc0, !PT ;  /* 0x000003ff00ff7812 */ /* 0x000fe4000782c0ff */
[----:B------:R-:W-:Y:S01]  /*e3b0*/  ISETP.NE.AND.EX P0, PT, RZ, UR5, PT, P0 ;  /* 0x00000005ff007c0c */ /* 0x000fe2000bf05300 */
[----:B------:R-:W-:Y:S03]  /*e3c0*/  BSSY B6, `(.L_x_1133) ;  /* 0x0000018000067945 */ /* 0x000fe60003800000 */
[----:B---3--:R-:W-:Y:S02]  /*e3d0*/  SEL R4, R4, RZ, !P0 ;  /* 0x000000ff04047207 */ /* 0x008fe40004000000 */
[----:B----4-:R-:W-:-:S03]  /*e3e0*/  SEL R3, R3, RZ, !P0 ;  /* 0x000000ff03037207 */ /* 0x010fc60004000000 */
[----:B------:R3:W-:Y:S01]  /*e3f0*/  STL [R1+0x34], R4 ;  /* 0x0000340401007387 */ /* 0x0007e20000100800 */
[----:B--2---:R-:W-:-:S05]  /*e400*/  SHF.R.S32.HI R0, RZ, 0x1f, R2 ;  /* 0x0000001fff007819 */ /* 0x004fca0000011402 */
[----:B------:R3:W-:Y:S04]  /*e410*/  STL [R1+0x48], R0 ;  /* 0x0000480001007387 */ /* 0x0007e80000100800 */
[----:B------:R3:W-:Y:S01]  /*e420*/  STL [R1+0x58], R3 ;  /* 0x0000580301007387 */ /* 0x0007e20000100800 */
[----:B------:R-:W-:Y:S05]  /*e430*/  @!P1 BRA `(.L_x_1134) ;  /* 0x0000000000409947 */ /* 0x000fea0003800000 */
[----:B------:R-:W-:Y:S01]  /*e440*/  MOV R2, 0x0 ;  /* 0x0000000000027802 */ /* 0x000fe20000000f00 */
[----:B------:R-:W-:Y:S01]  /*e450*/  ULDC.64 UR6, c[0x4][0x98] ;  /* 0x0100260000067ab9 */ /* 0x000fe20000000a00 */
[----:B------:R-:W-:Y:S01]  /*e460*/  ULDC.64 UR8, c[0x4][0xa0] ;  /* 0x0100280000087ab9 */ /* 0x000fe20000000a00 */
[----:B------:R-:W-:Y:S01]  /*e470*/  ULDC.64 UR4, c[0x4][0x20] ;  /* 0x0100080000047ab9 */ /* 0x000fe20000000a00 */
[----:B---3--:R-:W-:Y:S02]  /*e480*/  IMAD.U32 R4, RZ, RZ, UR6 ;  /* 0x00000006ff047e24 */ /* 0x008fe4000f8e00ff */
        /* <DEDUP_REMOVED lines=11> */
.L_x_1134:
[----:B------:R-:W-:Y:S05]  /*e540*/  BSYNC B6 ;  /* 0x0000000000067941 */ /* 0x000fea0003800000 */
.L_x_1133:
[----:B------:R-:W2:Y:S01]  /*e550*/  LDL.LU R5, [R1+0x4] ;  /* 0x0000040001057983 */ /* 0x000ea20000300800 */
[----:B------:R-:W4:Y:S01]  /*e560*/  LDC R8, c[0x0][0x448] ;  /* 0x00011200ff087b82 */ /* 0x000f220000000800 */
[----:B------:R-:W-:Y:S01]  /*e570*/  ULDC.64 UR4, c[0x0][0x298] ;  /* 0x0000a60000047ab9 */ /* 0x000fe20000000a00 */
[----:B------:R-:W-:Y:S01]  /*e580*/  ULDC.64 UR6, c[0x0][0x280] ;  /* 0x0000a00000067ab9 */ /* 0x000fe20000000a00 */
[----:B---3--:R-:W3:Y:S04]  /*e590*/  LDL R4, [R1+0x48] ;  /* 0x0000480001047983 */ /* 0x008ee80000100800 */
[----:B-1----:R-:W3:Y:S04]  /*e5a0*/  LDL R10, [R1+0x2c] ;  /* 0x00002c00010a7983 */ /* 0x002ee80000100800 */
[----:B------:R-:W3:Y:S01]  /*e5b0*/  LDL R9, [R1+0x58] ;  /* 0x0000580001097983 */ /* 0x000ee20000100800 */
[----:B------:R-:W1:Y:S01]  /*e5c0*/  S2R R2, SR_TID.X ;  /* 0x0000000000027919 */ /* 0x000e620000002100 */
[----:B------:R-:W0:Y:S02]  /*e5d0*/  S2R R0, SR_TID.X ;  /* 0x0000000000007919 */ /* 0x000e240000002100 */
[----:B------:R-:W3:Y:S01]  /*e5e0*/  LDL R7, [R1+0x34] ;  /* 0x0000340001077983 */ /* 0x000ee20000100800 */
[----:B----4-:R-:W-:-:S13]  /*e5f0*/  ISETP.NE.AND P0, PT, R8, 0x1, PT ;  /* 0x000000010800780c */ /* 0x010fda0003f05270 */
[----:B------:R-:W4:Y:S01]  /*e600*/  @P0 LDC R3, c[0x0][0x450] ;  /* 0x00011400ff030b82 */ /* 0x000f220000000800 */
[----:B-1----:R-:W-:-:S04]  /*e610*/  LOP3.LUT R2, R2, 0x7f, RZ, 0xc0, !PT ;  /* 0x0000007f02027812 */ /* 0x002fc800078ec0ff */
[----:B------:R-:W-:Y:S01]  /*e620*/  SHF.R.U32.HI R2, RZ, 0x3, R2 ;  /* 0x00000003ff027819 */ /* 0x000fe20000011602 */
[----:B0-----:R-:W-:-:S05]  /*e630*/  IMAD.SHL.U32 R0, R0, 0x10, RZ ;  /* 0x0000001000007824 */ /* 0x001fca00078e00ff */
[----:B------:R-:W-:Y:S02]  /*e640*/  LOP3.LUT R0, R2, 0x70, R0, 0xf8, !PT ;  /* 0x0000007002007812 */ /* 0x000fe400078ef800 */
[----:B------:R-:W0:Y:S01]  /*e650*/  @P0 LDC R2, c[0x0][0x44c] ;  /* 0x00011300ff020b82 */ /* 0x000e220000000800 */
[----:B--2---:R-:W-:-:S05]  /*e660*/  IMAD.SHL.U32 R6, R5, 0x80, RZ ;  /* 0x0000008005067824 */ /* 0x004fca00078e00ff */
[----:B------:R-:W-:-:S05]  /*e670*/  LOP3.LUT R5, R0, R6, RZ, 0xfc, !PT ;  /* 0x0000000600057212 */ /* 0x000fca00078efcff */
[----:B0-----:R-:W-:-:S04]  /*e680*/  @P0 IMAD.HI.U32 R2, R5, R2, RZ ;  /* 0x0000000205020227 */ /* 0x001fc800078e00ff */
[----:B------:R-:W-:Y:S01]  /*e690*/  IMAD.MOV.U32 R0, RZ, RZ, R5 ;  /* 0x000000ffff007224 */ /* 0x000fe200078e0005 */
[----:B----4-:R-:W-:Y:S01]  /*e6a0*/  @P0 SHF.R.U32.HI R0, RZ, R3, R2 ;  /* 0x00000003ff000219 */ /* 0x010fe20000011602 */
[----:B---3--:R-:W-:-:S04]  /*e6b0*/  IMAD R2, R4, UR4, RZ ;  /* 0x0000000404027c24 */ /* 0x008fc8000f8e02ff */
[C---:B------:R-:W-:Y:S02]  /*e6c0*/  IMAD R4, R10.reuse, UR5, R2 ;  /* 0x000000050a047c24 */ /* 0x040fe4000f8e0202 */
[----:B------:R-:W-:Y:S01]  /*e6d0*/  IMAD.WIDE.U32 R2, R10, UR4, RZ ;  /* 0x000000040a027c25 */ /* 0x000fe2000f8e00ff */
[----:B------:R-:W-:-:S03]  /*e6e0*/  ULDC.64 UR4, c[0x0][0x2d8] ;  /* 0x0000b60000047ab9 */ /* 0x000fc60000000a00 */
[----:B------:R-:W-:Y:S02]  /*e6f0*/  IMAD.IADD R3, R3, 0x1, R4 ;  /* 0x0000000103037824 */ /* 0x000fe400078e0204 */
[C---:B------:R-:W-:Y:S01]  /*e700*/  IMAD.WIDE.U32 R2, R17.reuse, UR4, R2 ;  /* 0x0000000411027c25 */ /* 0x040fe2000f8e0002 */
[----:B------:R0:W-:Y:S03]  /*e710*/  STL [R1+0x28], R5 ;  /* 0x0000280501007387 */ /* 0x0001e60000100800 */
[----:B------:R-:W-:Y:S01]  /*e720*/  IMAD R3, R17, UR5, R3 ;  /* 0x0000000511037c24 */ /* 0x000fe2000f8e0203 */
[----:B------:R-:W-:Y:S02]  /*e730*/  ULDC.64 UR4, c[0x0][0x2e0] ;  /* 0x0000b80000047ab9 */ /* 0x000fe40000000a00 */
[----:B------:R-:W-:Y:S02]  /*e740*/  IMAD R4, R9, UR4, RZ ;  /* 0x0000000409047c24 */ /* 0x000fe4000f8e02ff */
[----:B------:R1:W5:Y:S01]  /*e750*/  LDL R9, [R1+0x10] ;  /* 0x0000100001097983 */ /* 0x0003620000100800 */
[C---:B------:R-:W-:Y:S01]  /*e760*/  IMAD.WIDE.U32 R2, R7.reuse, UR4, R2 ;  /* 0x0000000407027c25 */ /* 0x040fe2000f8e0002 */
[----:B------:R-:W2:Y:S03]  /*e770*/  S2R R10, SR_TID.X ;  /* 0x00000000000a7919 */ /* 0x000ea60000002100 */
[----:B------:R-:W-:Y:S01]  /*e780*/  IMAD R4, R7, UR5, R4 ;  /* 0x0000000507047c24 */ /* 0x000fe2000f8e0204 */
[----:B------:R-:W-:-:S03]  /*e790*/  ULDC.64 UR4, c[0x0][0x2d0] ;  /* 0x0000b40000047ab9 */ /* 0x000fc60000000a00 */
[----:B------:R-:W-:Y:S01]  /*e7a0*/  IMAD.IADD R3, R3, 0x1, R4 ;  /* 0x0000000103037824 */ /* 0x000fe200078e0204 */
[----:B------:R-:W-:-:S05]  /*e7b0*/  SHF.R.S32.HI R4, RZ, 0x1f, R0 ;  /* 0x0000001fff047819 */ /* 0x000fca0000011400 */
[----:B------:R-:W-:Y:S02]  /*e7c0*/  IMAD R4, R4, UR4, RZ ;  /* 0x0000000404047c24 */ /* 0x000fe4000f8e02ff */
[----:B------:R-:W-:-:S04]  /*e7d0*/  IMAD.WIDE.U32 R2, R0, UR4, R2 ;  /* 0x0000000400027c25 */ /* 0x000fc8000f8e0002 */
[----:B------:R-:W-:Y:S01]  /*e7e0*/  IMAD R4, R0, UR5, R4 ;  /* 0x0000000500047c24 */ /* 0x000fe2000f8e0204 */
[----:B------:R-:W-:Y:S01]  /*e7f0*/  ULDC.64 UR4, c[0x0][0x2c8] ;  /* 0x0000b20000047ab9 */ /* 0x000fe20000000a00 */
[----:B------:R-:W-:-:S04]  /*e800*/  IMAD.MOV R0, RZ, RZ, -R0 ;  /* 0x000000ffff007224 */ /* 0x000fc800078e0a00 */
[----:B------:R-:W-:-:S05]  /*e810*/  IMAD R0, R8, R0, R5 ;  /* 0x0000000008007224 */ /* 0x000fca00078e0205 */
[----:B------:R-:W-:Y:S01]  /*e820*/  SHF.R.S32.HI R7, RZ, 0x1f, R0 ;  /* 0x0000001fff077819 */ /* 0x000fe20000011400 */
[----:B------:R-:W-:Y:S02]  /*e830*/  IMAD.IADD R3, R3, 0x1, R4 ;  /* 0x0000000103037824 */ /* 0x000fe400078e0204 */
[----:B--2---:R-:W-:Y:S02]  /*e840*/  IMAD.SHL.U32 R10, R10, 0x8, RZ ;  /* 0x000000080a0a7824 */ /* 0x004fe400078e00ff */
[----:B------:R-:W-:Y:S02]  /*e850*/  IMAD R7, R7, UR4, RZ ;  /* 0x0000000407077c24 */ /* 0x000fe4000f8e02ff */
[----:B0-----:R-:W-:Y:S01]  /*e860*/  IMAD.WIDE.U32 R4, R0, UR4, R2 ;  /* 0x0000000400047c25 */ /* 0x001fe2000f8e0002 */
[----:B------:R-:W-:Y:S01]  /*e870*/  LOP3.LUT R10, R10, 0x38, RZ, 0xc0, !PT ;  /* 0x000000380a0a7812 */ /* 0x000fe200078ec0ff */
[----:B------:R-:W-:Y:S02]  /*e880*/  ULDC UR4, c[0x0][0x2b8] ;  /* 0x0000ae0000047ab9 */ /* 0x000fe40000000800 */
[----:B------:R-:W-:Y:S01]  /*e890*/  IMAD R0, R0, UR5, R7 ;  /* 0x0000000500007c24 */ /* 0x000fe2000f8e0207 */
[----:B------:R-:W-:-:S03]  /*e8a0*/  LEA R3, P1, R4, UR6, 0x1 ;  /* 0x0000000604037c11 */ /* 0x000fc6000f8208ff */
[----:B------:R-:W-:Y:S01]  /*e8b0*/  IMAD.IADD R0, R5, 0x1, R0 ;  /* 0x0000000105007824 */ /* 0x000fe200078e0200 */
[----:B------:R-:W-:Y:S01]  /*e8c0*/  ISETP.GE.AND P0, PT, R10, UR4, PT ;  /* 0x000000040a007c0c */ /* 0x000fe2000bf06270 */
[----:B------:R-:W-:-:S03]  /*e8d0*/  UMOV UR4, 0xffffffff ;  /* 0xffffffff00047882 */ /* 0x000fc60000000000 */
[----:B------:R-:W-:Y:S01]  /*e8e0*/  LEA.HI.X R0, R4, UR7, R0, 0x1, P1 ;  /* 0x0000000704007c11 */ /* 0x000fe200088f0c00 */
[----:B-1----:R-:W-:Y:S08]  /*e8f0*/  BRA.DIV UR4, `(.L_x_1135) ;  /* 0x0000004e04a87947 */ /* 0x002ff0000b800000 */
[----:B------:R-:W0:Y:S02]  /*e900*/  S2R R4, SR_TID.X ;  /* 0x0000000000047919 */ /* 0x000e240000002100 */
[----:B0-----:R-:W-:Y:S02]  /*e910*/  LOP3.LUT R5, R4, 0x7f, RZ, 0xc0, !PT ;  /* 0x0000007f04057812 */ /* 0x001fe400078ec0ff */
[----:B------:R-:W2:Y:S02]  /*e920*/  LDL R4, [R1+0x38] ;  /* 0x0000380001047983 */ /* 0x000ea40000100800 */
[----:B------:R-:W-:Y:S02]  /*e930*/  SHF.R.U32.HI R7, RZ, 0x3, R5 ;  /* 0x00000003ff077819 */ /* 0x000fe40000011605 */
[----:B------:R-:W0:Y:S03]  /*e940*/  SHFL.IDX PT, R5, R3, RZ, 0x181f ;  /* 0x00181fff03057589 */ /* 0x000e2600000e0000 */
[----:B------:R-:W-:-:S02]  /*e950*/  IMAD.IADD R11, R7, 0x1, R6 ;  /* 0x00000001070b7824 */ /* 0x000fc400078e0206 */
[----:B------:R-:W-:Y:S04]  /*e960*/  SHFL.IDX PT, R6, R3, 0x1, 0x181f ;  /* 0x00381f0003067f89 */ /* 0x000fe800000e0000 */
[----:B------:R-:W-:Y:S04]  /*e970*/  SHFL.IDX PT, R7, R0, 0x1, 0x181f ;  /* 0x00381f0000077f89 */ /* 0x000fe800000e0000 */
[----:B------:R-:W-:Y:S01]  /*e980*/  STL [R1+0x4], R11 ;  /* 0x0000040b01007387 */ /* 0x000fe20000100800 */
[----:B--2---:R-:W-:-:S03]  /*e990*/  IMAD R2, R4, R8, RZ ;  /* 0x0000000804027224 */ /* 0x004fc600078e02ff */
[----:B------:R-:W1:Y:S01]  /*e9a0*/  SHFL.IDX PT, R4, R0, RZ, 0x181f ;  /* 0x00181fff00047589 */ /* 0x000e6200000e0000 */
[C---:B------:R-:W-:Y:S01]  /*e9b0*/  VIADD R8, R11.reuse, 0x10 ;  /* 0x000000100b087836 */ /* 0x040fe20000000000 */
[----:B------:R-:W-:-:S04]  /*e9c0*/  ISETP.GE.AND P1, PT, R11, R2, PT ;  /* 0x000000020b00720c */ /* 0x000fc80003f26270 */
[----:B------:R-:W-:Y:S01]  /*e9d0*/  ISETP.GE.AND P2, PT, R8, R2, PT ;  /* 0x000000020800720c */ /* 0x000fe20003f46270 */
[----:B------:R2:W-:Y:S08]  /*e9e0*/  STL [R1+0x44], R8 ;  /* 0x0000440801007387 */ /* 0x0005f00000100800 */
[----:B0-----:R-:W-:Y:S01]  /*e9f0*/  @!P1 LEA R5, P3, R10, R5, 0x1 ;  /* 0x000000050a059211 */ /* 0x001fe200078608ff */
[----:B--2---:R-:W-:-:S05]  /*ea00*/  VIADD R8, R11, 0x20 ;  /* 0x000000200b087836 */ /* 0x004fca0000000000 */
[----:B------:R-:W-:Y:S01]  /*ea10*/  STL [R1+0x50], R8 ;  /* 0x0000500801007387 */ /* 0x000fe20000100800 */
[----:B-1----:R-:W-:-:S05]  /*ea20*/  @!P1 IMAD.X R4, RZ, RZ, R4, P3 ;  /* 0x000000ffff049224 */ /* 0x002fca00018e0604 */
[----:B------:R-:W-:-:S04]  /*ea30*/  @!P1 LOP3.LUT R5, R5, R4, RZ, 0x3c, !PT ;  /* 0x0000000405059212 */ /* 0x000fc800078e3cff */
[----:B------:R-:W-:-:S04]  /*ea40*/  @!P1 LOP3.LUT R4, R5, R4, RZ, 0x3c, !PT ;  /* 0x0000000405049212 */ /* 0x000fc800078e3cff */
[----:B------:R-:W-:-:S05]  /*ea50*/  @!P1 LOP3.LUT R5, R5, R4, RZ, 0x3c, !PT ;  /* 0x0000000405059212 */ /* 0x000fca00078e3cff */
[----:B-----5:R0:W-:Y:S02]  /*ea60*/  @!P1 LDGSTS.E.BYPASS.LTC128B.128 [R9+0x18400], desc[UR38][R4.64], !P0 ;  /* 0x1840000004099fae */ /* 0x0201e4000c101d66 */
[----:B0-----:R-:W-:Y:S02]  /*ea70*/  @!P2 LEA R5, P1, R10, R6, 0x1 ;  /* 0x000000060a05a211 */ /* 0x001fe400078208ff */
[----:B------:R-:W-:Y:S03]  /*ea80*/  SHFL.IDX PT, R6, R0, 0x2, 0x181f ;  /* 0x00581f0000067f89 */ /* 0x000fe600000e0000 */
[----:B------:R-:W-:Y:S01]  /*ea90*/  @!P2 IMAD.X R4, RZ, RZ, R7, P1 ;  /* 0x000000ffff04a224 */ /* 0x000fe200008e0607 */
[----:B------:R-:W-:Y:S01]  /*eaa0*/  ISETP.GE.AND P1, PT, R8, R2, PT ;  /* 0x000000020800720c */ /* 0x000fe20003f26270 */
[----:B------:R-:W-:-:S03]  /*eab0*/  VIADD R7, R11, 0x30 ;  /* 0x000000300b077836 */ /* 0x000fc60000000000 */
[-C--:B------:R-:W-:Y:S02]  /*eac0*/  @!P2 LOP3.LUT R5, R5, R4.reuse, RZ, 0x3c, !PT ;  /* 0x000000040505a212 */ /* 0x080fe400078e3cff */
[----:B------:R-:W-:Y:S02]  /*ead0*/  STL [R1+0x54], R7 ;  /* 0x0000540701007387 */ /* 0x000fe40000100800 */
[----:B------:R-:W-:-:S04]  /*eae0*/  @!P2 LOP3.LUT R4, R5, R4, RZ, 0x3c, !PT ;  /* 0x000000040504a212 */ /* 0x000fc800078e3cff */
[----:B------:R-:W-:-:S05]  /*eaf0*/  @!P2 LOP3.LUT R5, R5, R4, RZ, 0x3c, !PT ;  /* 0x000000040505a212 */ /* 0x000fca00078e3cff */
[----:B------:R0:W-:Y:S04]  /*eb00*/  @!P2 LDGSTS.E.BYPASS.LTC128B.128 [R9+0x18c00], desc[UR38][R4.64], !P0 ;  /* 0x18c000000409afae */ /* 0x0001e8000c101d66 */
[----:B0-----:R-:W0:Y:S02]  /*eb10*/  SHFL.IDX PT, R4, R3, 0x2, 0x181f ;  /* 0x00581f0003047f89 */ /* 0x001e2400000e0000 */
[----:B0-----:R-:W-:-:S05]  /*eb20*/  @!P1 LEA R5, P2, R10, R4, 0x1 ;  /* 0x000000040a059211 */ /* 0x001fca00078408ff */
[----:B------:R-:W-:Y:S02]  /*eb30*/  @!P1 IMAD.X R4, RZ, RZ, R6, P2 ;  /* 0x000000ffff049224 */ /* 0x000fe400010e0606 */
[----:B------:R-:W-:Y:S03]  /*eb40*/  SHFL.IDX PT, R6, R0, 0x3, 0x181f ;  /* 0x00781f0000067f89 */ /* 0x000fe600000e0000 */
[----:B------:R-:W-:-:S04]  /*eb50*/  @!P1 LOP3.LUT R5, R5, R4, RZ, 0x3c, !PT ;  /* 0x0000000405059212 */ /* 0x000fc800078e3cff */
[----:B------:R-:W-:-:S04]  /*eb60*/  @!P1 LOP3.LUT R4, R5, R4, RZ, 0x3c, !PT ;  /* 0x0000000405049212 */ /* 0x000fc800078e3cff */
[----:B------:R-:W-:-:S05]  /*eb70*/  @!P1 LOP3.LUT R5, R5, R4, RZ, 0x3c, !PT ;  /* 0x0000000405059212 */ /* 0x000fca00078e3cff */
[----:B------:R0:W-:Y:S01]  /*eb80*/  @!P1 LDGSTS.E.BYPASS.LTC128B.128 [R9+0x19400], desc[UR38][R4.64], !P0 ;  /* 0x1940000004099fae */ /* 0x0001e2000c101d66 */
[----:B------:R-:W-:Y:S01]  /*eb90*/  ISETP.GE.AND P1, PT, R7, R2, PT ;  /* 0x000000020700720c */ /* 0x000fe20003f26270 */
[----:B------:R-:W-:-:S05]  /*eba0*/  VIADD R7, R11, 0x40 ;  /* 0x000000400b077836 */ /* 0x000fca0000000000 */
[----:B------:R-:W-:Y:S04]  /*ebb0*/  STL [R1+0x60], R7 ;  /* 0x0000600701007387 */ /* 0x000fe80000100800 */
[----:B0-----:R-:W0:Y:S03]  /*ebc0*/  SHFL.IDX PT, R4, R3, 0x3, 0x181f ;  /* 0x00781f0003047f89 */ /* 0x001e2600000e0000 */
        /* <DEDUP_REMOVED lines=25> */
[-C--:B------:R-:W-:Y:S01]  /*ed60*/  @!P1 LOP3.LUT R5, R5, R4.reuse, RZ, 0x3c, !PT ;  /* 0x0000000405059212 */ /* 0x080fe200078e3cff */
[----:B------:R-:W-:Y:S03]  /*ed70*/  SHFL.IDX PT, R0, R0, 0x7, 0x181f ;  /* 0x00f81f0000007f89 */ /* 0x000fe600000e0000 */
[----:B------:R-:W-:-:S04]  /*ed80*/  @!P1 LOP3.LUT R4, R5, R4, RZ, 0x3c, !PT ;  /* 0x0000000405049212 */ /* 0x000fc800078e3cff */
[----:B------:R-:W-:-:S05]  /*ed90*/  @!P1 LOP3.LUT R5, R5, R4, RZ, 0x3c, !PT ;  /* 0x0000000405059212 */ /* 0x000fca00078e3cff */
[----:B------:R0:W-:Y:S01]  /*eda0*/  @!P1 LDGSTS.E.BYPASS.LTC128B.128 [R9+0x1ac00], desc[UR38][R4.64], !P0 ;  /* 0x1ac0000004099fae */ /* 0x0001e2000c101d66 */
[----:B------:R-:W-:-:S03]  /*edb0*/  ISETP.GE.AND P1, PT, R7, R2, PT ;  /* 0x000000020700720c */ /* 0x000fc60003f26270 */
[----:B0-----:R-:W0:Y:S04]  /*edc0*/  SHFL.IDX PT, R4, R3, 0x6, 0x181f ;  /* 0x00d81f0003047f89 */ /* 0x001e2800000e0000 */
[----:B------:R-:W1:Y:S06]  /*edd0*/  SHFL.IDX PT, R3, R3, 0x7, 0x181f ;  /* 0x00f81f0003037f89 */ /* 0x000e6c00000e0000 */
[----:B0-----:R-:W-:-:S05]  /*ede0*/  @!P1 LEA R5, P2, R10, R4, 0x1 ;  /* 0x000000040a059211 */ /* 0x001fca00078408ff */
[----:B------:R-:W-:-:S05]  /*edf0*/  @!P1 IMAD.X R4, RZ, RZ, R6, P2 ;  /* 0x000000ffff049224 */ /* 0x000fca00010e0606 */
[----:B------:R-:W-:-:S04]  /*ee00*/  @!P1 LOP3.LUT R5, R5, R4, RZ, 0x3c, !PT ;  /* 0x0000000405059212 */ /* 0x000fc800078e3cff */
[----:B------:R-:W-:-:S04]  /*ee10*/  @!P1 LOP3.LUT R4, R5, R4, RZ, 0x3c, !PT ;  /* 0x0000000405049212 */ /* 0x000fc800078e3cff */
[----:B------:R-:W-:-:S05]  /*ee20*/  @!P1 LOP3.LUT R5, R5, R4, RZ, 0x3c, !PT ;  /* 0x0000000405059212 */ /* 0x000fca00078e3cff */
[----:B-1----:R0:W-:Y:S02]  /*ee30*/  @!P1 LDGSTS.E.BYPASS.LTC128B.128 [R9+0x1b400], desc[UR38][R4.64], !P0 ;  /* 0x1b40000004099fae */ /* 0x0021e4000c101d66 */
.L_x_1259:
[----:B01----:R-:W2:Y:S02]  /*ee40*/  LDL R4, [R1+0x4] ;  /* 0x0000040001047983 */ /* 0x003ea40000100800 */
[----:B--2---:R-:W-:-:S05]  /*ee50*/  VIADD R4, R4, 0x70 ;  /* 0x0000007004047836 */ /* 0x004fca0000000000 */
[----:B------:R-:W-:Y:S01]  /*ee60*/  ISETP.GE.AND P1, PT, R4, R2, PT ;  /* 0x000000020400720c */ /* 0x000fe20003f26270 */
[----:B------:R0:W-:-:S12]  /*ee70*/  STL [R1+0x6c], R4 ;  /* 0x00006c0401007387 */ /* 0x0001d80000100800 */
[----:B------:R-:W-:-:S05]  /*ee80*/  @!P1 LEA R2, P2, R10, R3, 0x1 ;  /* 0x000000030a029211 */ /* 0x000fca00078408ff */
[----:B------:R-:W-:-:S05]  /*ee90*/  @!P1 IMAD.X R3, RZ, RZ, R0, P2 ;  /* 0x000000ffff039224 */ /* 0x000fca00010e0600 */
[----:B------:R-:W-:Y:S01]  /*eea0*/  @!PT LDS RZ, [RZ] ;  /* 0x00000000fffff984 */ /* 0x000fe20000000800 */
[----:B------:R-:W-:Y:S01]  /*eeb0*/  @!PT LDS RZ, [RZ] ;  /* 0x00000000fffff984 */ /* 0x000fe20000000800 */
[----:B------:R-:W-:Y:S01]  /*eec0*/  @!PT LDS RZ, [RZ] ;  /* 0x00000000fffff984 */ /* 0x000fe20000000800 */
[----:B------:R0:W-:Y:S01]  /*eed0*/  @!P1 LDGSTS.E.BYPASS.LTC128B.128 [R9+0x1bc00], desc[UR38][R2.64], !P0 ;  /* 0x1bc0000002099fae */ /* 0x0001e2000c101d66 */
[----:B------:R-:W-:Y:S01]  /*eee0*/  PLOP3.LUT P0, PT, PT, PT, PT, 0x80, 0x0 ;  /* 0x000000000000781c */ /* 0x000fe20003f0f070 */
[----:B------:R-:W-:-:S12]  /*eef0*/  NOP ;  /* 0x0000000000007918 */ /* 0x000fd80000000000 */
.L_x_1136:
[----:B------:R-:W-:Y:S02]  /*ef00*/  PLOP3.LUT P1, PT, P1, P0, PT, 0xa2, 0x0 ;  /* 0x000000000000781c */ /* 0x000fe40000f21472 */
[----:B------:R-:W-:-:S08]  /*ef10*/  @P0 R2UR P1, UR4, R18 ;  /* 0x00000000120402ca */ /* 0x000fd00000020000 */
[----:B------:R-:W-:-:S05]  /*ef20*/  @P0 PLOP3.LUT P0, PT, P1, PT, PT, 0x80, 0x0 ;  /* 0x000000000000081c */ /* 0x000fca0000f0f070 */
[----:B------:R-:W-:Y:S01]  /*ef30*/  @!P1 SYNCS.ARRIVE.TRANS64.RED.A0T1 RZ, [UR4+0x32400], RZ ;  /* 0x032400ffffff99a7 */ /* 0x000fe20008200404 */
[----:B------:R-:W-:Y:S07]  /*ef40*/  @!P1 ARRIVES.LDGSTSBAR.64.TRANSCNT [UR4+0x32400] ;  /* 0x03240000ff0099b0 */ /* 0x000fee0008000a84 */
[----:B------:R-:W-:Y:S05]  /*ef50*/  @P0 BRA.U.ANY `(.L_x_1136) ;  /* 0xfffffffd00e80947 */ /* 0x000fea000393ffff */
[----:B------:R-:W-:Y:S01]  /*ef60*/  NOP ;  /* 0x0000000000007918 */ /* 0x000fe20000000000 */
[----:B------:R-:W2:Y:S01]  /*ef70*/  LDL.LU R0, [R1+0x48] ;  /* 0x0000480001007983 */ /* 0x000ea20000300800 */
[----:B------:R-:W-:Y:S01]  /*ef80*/  ULDC.64 UR4, c[0x0][0x398] ;  /* 0x0000e60000047ab9 */ /* 0x000fe20000000a00 */
[----:B------:R1:W-:Y:S02]  /*ef90*/  SYNCS.ARRIVE.TRANS64.A1T0 RZ, [R18+URZ+0x32400], RZ ;  /* 0x032400ff12ff79a7 */ /* 0x0003e4000810003f */
[----:B0-----:R-:W3:Y:S01]  /*efa0*/  LDL.LU R3, [R1+0x2c] ;  /* 0x00002c0001037983 */ /* 0x001ee20000300800 */
[----:B------:R-:W-:Y:S01]  /*efb0*/  VIADD R2, R18, 0x22400 ;  /* 0x0002240012027836 */ /* 0x000fe20000000000 */
[----:B------:R-:W-:Y:S04]  /*efc0*/  BSSY B6, `(.L_x_1137) ;  /* 0x0000019000067945 */ /* 0x000fe80003800000 */
[----:B------:R-:W-:Y:S01]  /*efd0*/  LOP3.LUT P0, RZ, R2, 0x3ff, RZ, 0xc0, !PT ;  /* 0x000003ff02ff7812 */ /* 0x000fe2000780c0ff */
[----:B--2---:R-:W-:-:S04]  /*efe0*/  IMAD R0, R0, UR4, RZ ;  /* 0x0000000400007c24 */ /* 0x004fc8000f8e02ff */
[C---:B---3--:R-:W-:Y:S02]  /*eff0*/  IMAD R0, R3.reuse, UR5, R0 ;  /* 0x0000000503007c24 */ /* 0x048fe4000f8e0200 */
[----:B------:R-:W-:-:S04]  /*f000*/  IMAD.WIDE.U32 R2, R3, UR4, RZ ;  /* 0x0000000403027c25 */ /* 0x000fc8000f8e00ff */
[----:B------:R-:W-:Y:S01]  /*f010*/  IMAD.IADD R0, R3, 0x1, R0 ;  /* 0x0000000103007824 */ /* 0x000fe200078e0200 */
[----:B------:R1:W-:Y:S04]  /*f020*/  STL.64 [R1+0x48], R2 ;  /* 0x0000480201007387 */ /* 0x0003e80000100a00 */
[----:B------:R1:W-:Y:S01]  /*f030*/  STL [R1+0x2c], R0 ;  /* 0x00002c0001007387 */ /* 0x0003e20000100800 */
[----:B------:R-:W-:Y:S05]  /*f040*/  @!P0 BRA `(.L_x_1138) ;  /* 0x0000000000408947 */ /* 0x000fea0003800000 */
[----:B-1----:R-:W-:Y:S01]  /*f050*/  MOV R2, 0x0 ;  /* 0x0000000000027802 */ /* 0x002fe20000000f00 */
        /* <DEDUP_REMOVED lines=15> */
.L_x_1138:
[----:B------:R-:W-:Y:S05]  /*f150*/  BSYNC B6 ;  /* 0x0000000000067941 */ /* 0x000fea0003800000 */
.L_x_1137:
[----:B------:R-:W2:Y:S01]  /*f160*/  LDL.LU R5, [R1+0x2c] ;  /* 0x00002c0001057983 */ /* 0x000ea20000300800 */
[----:B------:R-:W0:Y:S01]  /*f170*/  LDC R7, c[0x0][0x448] ;  /* 0x00011200ff077b82 */ /* 0x000e220000000800 */
[----:B------:R-:W-:Y:S01]  /*f180*/  ULDC.64 UR4, c[0x0][0x3d8] ;  /* 0x0000f60000047ab9 */ /* 0x000fe20000000a00 */
[----:B------:R-:W-:Y:S01]  /*f190*/  ULDC.64 UR6, c[0x0][0x390] ;  /* 0x0000e40000067ab9 */ /* 0x000fe20000000a00 */
[----:B-1----:R-:W2:Y:S04]  /*f1a0*/  LDL.LU.64 R2, [R1+0x48] ;  /* 0x0000480001027983 */ /* 0x002ea80000300a00 */
[----:B------:R-:W3:Y:S04]  /*f1b0*/  LDL.LU R0, [R1+0x58] ;  /* 0x0000580001007983 */ /* 0x000ee80000300800 */
[----:B------:R-:W4:Y:S04]  /*f1c0*/  LDL.LU R4, [R1+0x34] ;  /* 0x0000340001047983 */ /* 0x000f280000300800 */
[----:B------:R-:W5:Y:S01]  /*f1d0*/  LDL.LU R6, [R1+0x28] ;  /* 0x0000280001067983 */ /* 0x000f620000300800 */
[----:B------:R-:W1:Y:S01]  /*f1e0*/  S2R R9, SR_TID.X ;  /* 0x0000000000097919 */ /* 0x000e620000002100 */
[----:B0-----:R-:W-:Y:S01]  /*f1f0*/  ISETP.NE.AND P0, PT, R7, 0x1, PT ;  /* 0x000000010700780c */ /* 0x001fe20003f05270 */
[----:B-1----:R-:W-:-:S02]  /*f200*/  IMAD.SHL.U32 R8, R9, 0x8, RZ ;  /* 0x0000000809087824 */ /* 0x002fc400078e00ff */
[----:B------:R-:W-:-:S03]  /*f210*/  IMAD.SHL.U32 R9, R9, 0x8, RZ ;  /* 0x0000000809097824 */ /* 0x000fc600078e00ff */
[----:B------:R-:W-:Y:S02]  /*f220*/  LOP3.LUT R8, R8, 0x38, RZ, 0xc0, !PT ;  /* 0x0000003808087812 */ /* 0x000fe400078ec0ff */
[----:B------:R-:W-:-:S04]  /*f230*/  LOP3.LUT R9, R9, 0x38, RZ, 0xc0, !PT ;  /* 0x0000003809097812 */ /* 0x000fc800078ec0ff */
[C---:B------:R-:W-:Y:S02]  /*f240*/  LOP3.LUT R11, R9.reuse, 0x40, RZ, 0xfc, !PT ;  /* 0x00000040090b7812 */ /* 0x040fe400078efcff */
[C---:B------:R-:W-:Y:S02]  /*f250*/  LOP3.LUT R10, R9.reuse, 0x80, RZ, 0xfc, !PT ;  /* 0x00000080090a7812 */ /* 0x040fe400078efcff */
[----:B------:R-:W-:Y:S01]  /*f260*/  LOP3.LUT R9, R9, 0xc0, RZ, 0xfc, !PT ;  /* 0x000000c009097812 */ /* 0x000fe200078efcff */
[----:B--2---:R-:W-:Y:S02]  /*f270*/  IMAD.MOV.U32 R3, RZ, RZ, R5 ;  /* 0x000000ffff037224 */ /* 0x004fe400078e0005 */
[----:B------:R-:W0:Y:S01]  /*f280*/  @P0 LDC R5, c[0x0][0x450] ;  /* 0x00011400ff050b82 */ /* 0x000e220000000800 */
[----:B------:R-:W-:-:S04]  /*f290*/  IMAD.WIDE.U32 R2, R17, UR4, R2 ;  /* 0x0000000411027c25 */ /* 0x000fc8000f8e0002 */
[----:B------:R-:W-:Y:S01]  /*f2a0*/  IMAD R3, R17, UR5, R3 ;  /* 0x0000000511037c24 */ /* 0x000fe2000f8e0203 */
[----:B------:R-:W-:Y:S02]  /*f2b0*/  ULDC.64 UR4, c[0x0][0x3e0] ;  /* 0x0000f80000047ab9 */ /* 0x000fe40000000a00 */
[----:B---3--:R-:W-:Y:S02]  /*f2c0*/  IMAD R0, R0, UR4, RZ ;  /* 0x0000000400007c24 */ /* 0x008fe4000f8e02ff */
[----:B----4-:R-:W-:-:S04]  /*f2d0*/  IMAD.WIDE.U32 R2, R4, UR4, R2 ;  /* 0x0000000404027c25 */ /* 0x010fc8000f8e0002 */
[----:B------:R-:W-:Y:S01]  /*f2e0*/  IMAD R0, R4, UR5, R0 ;  /* 0x0000000504007c24 */ /* 0x000fe2000f8e0200 */
[----:B------:R-:W-:Y:S01]  /*f2f0*/  ULDC.64 UR4, c[0x0][0x3d0] ;  /* 0x0000f40000047ab9 */ /* 0x000fe20000000a00 */
[----:B-----5:R-:W-:Y:S02]  /*f300*/  IMAD.MOV.U32 R4, RZ, RZ, R6 ;  /* 0x000000ffff047224 */ /* 0x020fe400078e0006 */
[----:B------:R-:W-:Y:S02]  /*f310*/  IMAD.IADD R3, R3, 0x1, R0 ;  /* 0x0000000103037824 */ /* 0x000fe400078e0200 */
[----:B------:R-:W1:Y:S02]  /*f320*/  @P0 LDC R0, c[0x0][0x44c] ;  /* 0x00011300ff000b82 */ /* 0x000e640000000800 */
[----:B-1----:R-:W-:-:S05]  /*f330*/  @P0 IMAD.HI.U32 R0, R6, R0, RZ ;  /* 0x0000000006000227 */ /* 0x002fca00078e00ff */
[----:B0-----:R-:W-:-:S04]  /*f340*/  @P0 SHF.R.U32.HI R4, RZ, R5, R0 ;  /* 0x00000005ff040219 */ /* 0x001fc80000011600 */
[--C-:B------:R-:W-:Y:S01]  /*f350*/  SHF.R.S32.HI R5, RZ, 0x1f, R4.reuse ;  /* 0x0000001fff057819 */ /* 0x100fe20000011404 */
[----:B------:R-:W-:Y:S02]  /*f360*/  IMAD.MOV R0, RZ, RZ, -R4 ;  /* 0x000000ffff007224 */ /* 0x000fe400078e0a04 */
[----:B------:R-:W-:-:S04]  /*f370*/  IMAD.WIDE.U32 R2, R4, UR4, R2 ;  /* 0x0000000404027c25 */ /* 0x000fc8000f8e0002 */
[----:B------:R-:W-:Y:S02]  /*f380*/  IMAD R5, R5, UR4, RZ ;  /* 0x0000000405057c24 */ /* 0x000fe4000f8e02ff */
[----:B------:R-:W-:Y:S02]  /*f390*/  IMAD R0, R7, R0, R6 ;  /* 0x0000000007007224 */ /* 0x000fe400078e0206 */
[----:B------:R-:W-:Y:S01]  /*f3a0*/  IMAD R4, R4, UR5, R5 ;  /* 0x0000000504047c24 */ /* 0x000fe2000f8e0205 */
[----:B------:R-:W-:-:S03]  /*f3b0*/  ULDC.64 UR4, c[0x0][0x3c8] ;  /* 0x0000f20000047ab9 */ /* 0x000fc60000000a00 */
[----:B------:R-:W-:Y:S01]  /*f3c0*/  IMAD.IADD R3, R3, 0x1, R4 ;  /* 0x0000000103037824 */ /* 0x000fe200078e0204 */
[----:B------:R-:W-:-:S05]  /*f3d0*/  SHF.R.S32.HI R4, RZ, 0x1f, R0 ;  /* 0x0000001fff047819 */ /* 0x000fca0000011400 */
[----:B------:R-:W-:Y:S02]  /*f3e0*/  IMAD R6, R4, UR4, RZ ;  /* 0x0000000404067c24 */ /* 0x000fe4000f8e02ff */
[----:B------:R-:W-:Y:S01]  /*f3f0*/  IMAD.WIDE.U32 R4, R0, UR4, R2 ;  /* 0x0000000400047c25 */ /* 0x000fe2000f8e0002 */
[----:B------:R-:W-:Y:S02]  /*f400*/  ULDC UR4, c[0x0][0x3b8] ;  /* 0x0000ee0000047ab9 */ /* 0x000fe40000000800 */
[----:B------:R-:W-:Y:S01]  /*f410*/  ISETP.GE.AND P3, PT, R8, UR4, PT ;  /* 0x0000000408007c0c */ /* 0x000fe2000bf66270 */
[----:B------:R-:W-:Y:S01]  /*f420*/  IMAD R0, R0, UR5, R6 ;  /* 0x0000000500007c24 */ /* 0x000fe2000f8e0206 */
[----:B------:R-:W-:Y:S02]  /*f430*/  LEA R2, P4, R4, UR6, 0x1 ;  /* 0x0000000604027c11 */ /* 0x000fe4000f8808ff */
[----:B------:R-:W-:Y:S01]  /*f440*/  ISETP.GE.AND P2, PT, R11, UR4, PT ;  /* 0x000000040b007c0c */ /* 0x000fe2000bf46270 */
[----:B------:R-:W-:Y:S01]  /*f450*/  IMAD.IADD R0, R5, 0x1, R0 ;  /* 0x0000000105007824 */ /* 0x000fe200078e0200 */
[----:B------:R-:W-:-:S02]  /*f460*/  ISETP.GE.AND P1, PT, R10, UR4, PT ;  /* 0x000000040a007c0c */ /* 0x000fc4000bf26270 */
[----:B------:R-:W-:Y:S01]  /*f470*/  ISETP.GE.AND P0, PT, R9, UR4, PT ;  /* 0x0000000409007c0c */ /* 0x000fe2000bf06270 */
[----:B------:R-:W-:Y:S01]  /*f480*/  UMOV UR4, 0xffffffff ;  /* 0xffffffff00047882 */ /* 0x000fe20000000000 */
[----:B------:R-:W-:Y:S02]  /*f490*/  LEA.HI.X R0, R4, UR7, R0, 0x1, P4 ;  /* 0x0000000704007c11 */ /* 0x000fe4000a0f0c00 */
[----:B------:R-:W-:Y:S09]  /*f4a0*/  BRA.DIV UR4, `(.L_x_1139) ;  /* 0x0000004e048c7947 */ /* 0x000ff2000b800000 */
[----:B------:R-:W2:Y:S04]  /*f4b0*/  LDL.LU R10, [R1+0x38] ;  /* 0x00003800010a7983 */ /* 0x000ea80000300800 */
[----:B------:R-:W3:Y:S04]  /*f4c0*/  LDL.LU R5, [R1+0x4] ;  /* 0x0000040001057983 */ /* 0x000ee80000300800 */
[----:B------:R-:W4:Y:S04]  /*f4d0*/  LDL.LU R4, [R1+0x44] ;  /* 0x0000440001047983 */ /* 0x000f280000300800 */
[----:B------:R-:W5:Y:S04]  /*f4e0*/  LDL.LU R11, [R1+0x50] ;  /* 0x00005000010b7983 */ /* 0x000f680000300800 */
[----:B------:R-:W5:Y:S04]  /*f4f0*/  LDL R9, [R1+0x10] ;  /* 0x0000100001097983 */ /* 0x000f680000100800 */
[----:B------:R-:W-:Y:S01]  /*f500*/  SHFL.IDX PT, R6, R0, 0x1, 0x181f ;  /* 0x00381f0000067f89 */ /* 0x000fe200000e0000 */
[----:B--2---:R-:W-:-:S03]  /*f510*/  IMAD R3, R10, R7, RZ ;  /* 0x000000070a037224 */ /* 0x004fc600078e02ff */
[----:B------:R-:W2:Y:S02]  /*f520*/  LDL.LU R10, [R1+0x54] ;  /* 0x00005400010a7983 */ /* 0x000ea40000300800 */
[-C--:B---3--:R-:W-:Y:S02]  /*f530*/  ISETP.GE.AND P5, PT, R5, R3.reuse, PT ;  /* 0x000000030500720c */ /* 0x088fe40003fa6270 */
[----:B------:R-:W3:Y:S01]  /*f540*/  LDL.LU R12, [R1+0x60] ;  /* 0x00006000010c7983 */ /* 0x000ee20000300800 */
[----:B----4-:R-:W-:-:S03]  /*f550*/  ISETP.GE.AND P4, PT, R4, R3, PT ;  /* 0x000000030400720c */ /* 0x010fc60003f86270 */
[----:B------:R-:W0:Y:S04]  /*f560*/  SHFL.IDX PT, R5, R2, RZ, 0x181f ;  /* 0x00181fff02057589 */ /* 0x000e2800000e0000 */
[----:B------:R-:W1:Y:S03]  /*f570*/  SHFL.IDX PT, R4, R0, RZ, 0x181f ;  /* 0x00181fff00047589 */ /* 0x000e6600000e0000 */
[----:B0-----:R-:W-:-:S05]  /*f580*/  @!P5 LEA R5, P6, R8, R5, 0x1 ;  /* 0x000000050805d211 */ /* 0x001fca00078c08ff */
[----:B-1----:R-:W-:-:S05]  /*f590*/  @!P5 IMAD.X R4, RZ, RZ, R4, P6 ;  /* 0x000000ffff04d224 */ /* 0x002fca00030e0604 */
[----:B------:R-:W-:-:S04]  /*f5a0*/  @!P5 LOP3.LUT R5, R5, R4, RZ, 0x3c, !PT ;  /* 0x000000040505d212 */ /* 0x000fc800078e3cff */
[----:B------:R-:W-:-:S04]  /*f5b0*/  @!P5 LOP3.LUT R4, R5, R4, RZ, 0x3c, !PT ;  /* 0x000000040504d212 */ /* 0x000fc800078e3cff */
[----:B------:R-:W-:-:S05]  /*f5c0*/  @!P5 LOP3.LUT R5, R5, R4, RZ, 0x3c, !PT ;  /* 0x000000040505d212 */ /* 0x000fca00078e3cff */
[----:B-----5:R-:W-:Y:S04]  /*f5d0*/  @!P5 LDGSTS.E.BYPASS.LTC128B.128 [R9+0x22400], desc[UR38][R4.64], !P3 ;  /* 0x224000000409dfae */ /* 0x020fe8000d901d66 */
[----:B------:R-:W-:Y:S04]  /*f5e0*/  @!P5 LDGSTS.E.BYPASS.LTC128B.128 [R9+0x26400], desc[UR38][R4.64+0x80], !P2 ;  /* 0x264000800409dfae */ /* 0x000fe8000d101d66 */
[----:B------:R-:W-:Y:S04]  /*f5f0*/  @!P5 LDGSTS.E.BYPASS.LTC128B.128 [R9+0x2a400], desc[UR38][R4.64+0x100], !P1 ;  /* 0x2a4001000409dfae */ /* 0x000fe8000c901d66 */
[----:B------:R0:W-:Y:S04]  /*f600*/  @!P5 LDGSTS.E.BYPASS.LTC128B.128 [R9+0x2e400], desc[UR38][R4.64+0x180], !P0 ;  /* 0x2e4001800409dfae */ /* 0x0001e8000c101d66 */
[----:B0-----:R-:W0:Y:S02]  /*f610*/  SHFL.IDX PT, R4, R2, 0x1, 0x181f ;  /* 0x00381f0002047f89 */ /* 0x001e2400000e0000 */
[----:B0-----:R-:W-:-:S05]  /*f620*/  @!P4 LEA R4, P6, R8, R4, 0x1 ;  /* 0x000000040804c211 */ /* 0x001fca00078c08ff */
[----:B------:R-:W-:-:S05]  /*f630*/  @!P4 IMAD.X R5, RZ, RZ, R6, P6 ;  /* 0x000000ffff05c224 */ /* 0x000fca00030e0606 */
[----:B------:R-:W-:Y:S04]  /*f640*/  @!P4 LDGSTS.E.BYPASS.LTC128B.128 [R9+0x22c00], desc[UR38][R4.64], !P3 ;  /* 0x22c000000409cfae */ /* 0x000fe8000d901d66 */
[----:B------:R-:W-:Y:S04]  /*f650*/  @!P4 LDGSTS.E.BYPASS.LTC128B.128 [R9+0x26c00], desc[UR38][R4.64+0x80], !P2 ;  /* 0x26c000800409cfae */ /* 0x000fe8000d101d66 */
[----:B------:R-:W-:Y:S04]  /*f660*/  @!P4 LDGSTS.E.BYPASS.LTC128B.128 [R9+0x2ac00], desc[UR38][R4.64+0x100], !P1 ;  /* 0x2ac001000409cfae */ /* 0x000fe8000c901d66 */
[----:B------:R0:W-:Y:S01]  /*f670*/  @!P4 LDGSTS.E.BYPASS.LTC128B.128 [R9+0x2ec00], desc[UR38][R4.64+0x180], !P0 ;  /* 0x2ec001800409cfae */ /* 0x0001e2000c101d66 */
[----:B------:R-:W-:-:S03]  /*f680*/  ISETP.GE.AND P4, PT, R11, R3, PT ;  /* 0x000000030b00720c */ /* 0x000fc60003f86270 */
[----:B------:R-:W4:Y:S04]  /*f690*/  LDL.LU R11, [R1+0x64] ;  /* 0x00006400010b7983 */ /* 0x000f280000300800 */
[----:B0-----:R-:W0:Y:S04]  /*f6a0*/  SHFL.IDX PT, R4, R2, 0x2, 0x181f ;  /* 0x00581f0002047f89 */ /* 0x001e2800000e0000 */
[----:B------:R-:W1:Y:S02]  /*f6b0*/  SHFL.IDX PT, R6, R0, 0x2, 0x181f ;  /* 0x00581f0000067f89 */ /* 0x000e6400000e0000 */
[----:B0-----:R-:W-:-:S05]  /*f6c0*/  @!P4 LEA R4, P6, R8, R4, 0x1 ;  /* 0x000000040804c211 */ /* 0x001fca00078c08ff */
[----:B-1----:R-:W-:-:S05]  /*f6d0*/  @!P4 IMAD.X R5, RZ, RZ, R6, P6 ;  /* 0x000000ffff05c224 */ /* 0x002fca00030e0606 */
[----:B------:R-:W-:Y:S04]  /*f6e0*/  @!P4 LDGSTS.E.BYPASS.LTC128B.128 [R9+0x23400], desc[UR38][R4.64], !P3 ;  /* 0x234000000409cfae */ /* 0x000fe8000d901d66 */
[----:B------:R-:W-:Y:S04]  /*f6f0*/  @!P4 LDGSTS.E.BYPASS.LTC128B.128 [R9+0x27400], desc[UR38][R4.64+0x80], !P2 ;  /* 0x274000800409cfae */ /* 0x000fe8000d101d66 */
[----:B------:R-:W-:Y:S04]  /*f700*/  @!P4 LDGSTS.E.BYPASS.LTC128B.128 [R9+0x2b400], desc[UR38][R4.64+0x100], !P1 ;  /* 0x2b4001000409cfae */ /* 0x000fe8000c901d66 */
[----:B------:R0:W-:Y:S01]  /*f710*/  @!P4 LDGSTS.E.BYPASS.LTC128B.128 [R9+0x2f400], desc[UR38][R4.64+0x180], !P0 ;  /* 0x2f4001800409cfae */ /* 0x0001e2000c101d66 */
[----:B--2---:R-:W-:-:S03]  /*f720*/  ISETP.GE.AND P4, PT, R10, R3, PT ;  /* 0x000000030a00720c */ /* 0x004fc60003f86270 */
[----:B------:R-:W2:Y:S04]  /*f730*/  LDL.LU R10, [R1+0x68] ;  /* 0x00006800010a7983 */ /* 0x000ea80000300800 */
[----:B0-----:R-:W0:Y:S04]  /*f740*/  SHFL.IDX PT, R4, R2, 0x3, 0x181f ;  /* 0x00781f0002047f89 */ /* 0x001e2800000e0000 */
[----:B------:R-:W1:Y:S02]  /*f750*/  SHFL.IDX PT, R6, R0, 0x3, 0x181f ;  /* 0x00781f0000067f89 */ /* 0x000e6400000e0000 */
[----:B0-----:R-:W-:-:S05]  /*f760*/  @!P4 LEA R4, P6, R8, R4, 0x1 ;  /* 0x000000040804c211 */ /* 0x001fca00078c08ff */
[----:B-1----:R-:W-:-:S05]  /*f770*/  @!P4 IMAD.X R5, RZ, RZ, R6, P6 ;  /* 0x000000ffff05c224 */ /* 0x002fca00030e0606 */
[----:B------:R-:W-:Y:S04]  /*f780*/  @!P4 LDGSTS.E.BYPASS.LTC128B.128 [R9+0x23c00], desc[UR38][R4.64], !P3 ;  /* 0x23c000000409cfae */ /* 0x000fe8000d901d66 */
[----:B------:R-:W-:Y:S04]  /*f790*/  @!P4 LDGSTS.E.BYPASS.LTC128B.128 [R9+0x27c00], desc[UR38][R4.64+0x80], !P2 ;  /* 0x27c000800409cfae */ /* 0x000fe8000d101d66 */
[----:B------:R-:W-:Y:S04]  /*f7a0*/  @!P4 LDGSTS.E.BYPASS.LTC128B.128 [R9+0x2bc00], desc[UR38][R4.64+0x100], !P1 ;  /* 0x2bc001000409cfae */ /* 0x000fe8000c901d66 */
[----:B------:R0:W-:Y:S04]  /*f7b0*/  @!P4 LDGSTS.E.BYPASS.LTC128B.128 [R9+0x2fc00], desc[UR38][R4.64+0x180], !P0 ;  /* 0x2fc001800409cfae */ /* 0x0001e8000c101d66 */
[----:B------:R-:W-:Y:S04]  /*f7c0*/  SHFL.IDX PT, R6, R0, 0x4, 0x181f ;  /* 0x00981f0000067f89 */ /* 0x000fe800000e0000 */
[----:B0-----:R-:W0:Y:S01]  /*f7d0*/  SHFL.IDX PT, R4, R2, 0x4, 0x181f ;  /* 0x00981f0002047f89 */ /* 0x001e2200000e0000 */
[----:B---3--:R-:W-:-:S13]  /*f7e0*/  ISETP.GE.AND P4, PT, R12, R3, PT ;  /* 0x000000030c00720c */ /* 0x008fda0003f86270 */
[----:B0-----:R-:W-:-:S05]  /*f7f0*/  @!P4 LEA R4, P6, R8, R4, 0x1 ;  /* 0x000000040804c211 */ /* 0x001fca00078c08ff */
[----:B------:R-:W-:-:S05]  /*f800*/  @!P4 IMAD.X R5, RZ, RZ, R6, P6 ;  /* 0x000000ffff05c224 */ /* 0x000fca00030e0606 */
[----:B------:R-:W-:Y:S04]  /*f810*/  @!P4 LDGSTS.E.BYPASS.LTC128B.128 [R9+0x24400], desc[UR38][R4.64], !P3 ;  /* 0x244000000409cfae */ /* 0x000fe8000d901d66 */
[----:B------:R-:W-:Y:S04]  /*f820*/  @!P4 LDGSTS.E.BYPASS.LTC128B.128 [R9+0x28400], desc[UR38][R4.64+0x80], !P2 ;  /* 0x284000800409cfae */ /* 0x000fe8000d101d66 */
[----:B------:R-:W-:Y:S04]  /*f830*/  @!P4 LDGSTS.E.BYPASS.LTC128B.128 [R9+0x2c400], desc[UR38][R4.64+0x100], !P1 ;  /* 0x2c4001000409cfae */ /* 0x000fe8000c901d66 */
[----:B------:R0:W-:Y:S04]  /*f840*/  @!P4 LDGSTS.E.BYPASS.LTC128B.128 [R9+0x30400], desc[UR38][R4.64+0x180], !P0 ;  /* 0x304001800409cfae */ /* 0x0001e8000c101d66 */
[----:B------:R-:W-:Y:S04]  /*f850*/  SHFL.IDX PT, R6, R0, 0x5, 0x181f ;  /* 0x00b81f0000067f89 */ /* 0x000fe800000e0000 */
[----:B0-----:R-:W0:Y:S01]  /*f860*/  SHFL.IDX PT, R4, R2, 0x5, 0x181f ;  /* 0x00b81f0002047f89 */ /* 0x001e2200000e0000 */
[----:B----4-:R-:W-:-:S13]  /*f870*/  ISETP.GE.AND P4, PT, R11, R3, PT ;  /* 0x000000030b00720c */ /* 0x010fda0003f86270 */
[----:B0-----:R-:W-:-:S05]  /*f880*/  @!P4 LEA R4, P5, R8, R4, 0x1 ;  /* 0x000000040804c211 */ /* 0x001fca00078a08ff */
[----:B------:R-:W-:-:S05]  /*f890*/  @!P4 IMAD.X R5, RZ, RZ, R6, P5 ;  /* 0x000000ffff05c224 */ /* 0x000fca00028e0606 */
[----:B------:R-:W-:Y:S04]  /*f8a0*/  @!P4 LDGSTS.E.BYPASS.LTC128B.128 [R9+0x24c00], desc[UR38][R4.64], !P3 ;  /* 0x24c000000409cfae */ /* 0x000fe8000d901d66 */
[----:B------:R-:W-:Y:S04]  /*f8b0*/  @!P4 LDGSTS.E.BYPASS.LTC128B.128 [R9+0x28c00], desc[UR38][R4.64+0x80], !P2 ;  /* 0x28c000800409cfae */ /* 0x000fe8000d101d66 */
[----:B------:R-:W-:Y:S04]  /*f8c0*/  @!P4 LDGSTS.E.BYPASS.LTC128B.128 [R9+0x2cc00], desc[UR38][R4.64+0x100], !P1 ;  /* 0x2cc001000409cfae */ /* 0x000fe8000c901d66 */
[----:B------:R0:W-:Y:S04]  /*f8d0*/  @!P4 LDGSTS.E.BYPASS.LTC128B.128 [R9+0x30c00], desc[UR38][R4.64+0x180], !P0 ;  /* 0x30c001800409cfae */ /* 0x0001e8000c101d66 */
[----:B------:R-:W-:Y:S04]  /*f8e0*/  SHFL.IDX PT, R6, R0, 0x6, 0x181f ;  /* 0x00d81f0000067f89 */ /* 0x000fe800000e0000 */
[----:B0-----:R-:W0:Y:S04]  /*f8f0*/  SHFL.IDX PT, R4, R2, 0x6, 0x181f ;  /* 0x00d81f0002047f89 */ /* 0x001e2800000e0000 */
[----:B------:R-:W1:Y:S01]  /*f900*/  SHFL.IDX PT, R2, R2, 0x7, 0x181f ;  /* 0x00f81f0002027f89 */ /* 0x000e6200000e0000 */
[----:B--2---:R-:W-:-:S13]  /*f910*/  ISETP.GE.AND P4, PT, R10, R3, PT ;  /* 0x000000030a00720c */ /* 0x004fda0003f86270 */
[----:B0-----:R-:W-:-:S05]  /*f920*/  @!P4 LEA R4, P5, R8, R4, 0x1 ;  /* 0x000000040804c211 */ /* 0x001fca00078a08ff */
[----:B------:R-:W-:Y:S02]  /*f930*/  @!P4 IMAD.X R5, RZ, RZ, R6, P5 ;  /* 0x000000ffff05c224 */ /* 0x000fe400028e0606 */
[----:B------:R0:W2:Y:S04]  /*f940*/  SHFL.IDX PT, R6, R0, 0x7, 0x181f ;  /* 0x00f81f0000067f89 */ /* 0x0000a800000e0000 */
[----:B------:R0:W-:Y:S04]  /*f950*/  @!P4 LDGSTS.E.BYPASS.LTC128B.128 [R9+0x25400], desc[UR38][R4.64], !P3 ;  /* 0x254000000409cfae */ /* 0x0001e8000d901d66 */
[----:B------:R0:W-:Y:S04]  /*f960*/  @!P4 LDGSTS.E.BYPASS.LTC128B.128 [R9+0x29400], desc[UR38][R4.64+0x80], !P2 ;  /* 0x294000800409cfae */ /* 0x0001e8000d101d66 */
[----:B------:R0:W-:Y:S04]  /*f970*/  @!P4 LDGSTS.E.BYPASS.LTC128B.128 [R9+0x2d400], desc[UR38][R4.64+0x100], !P1 ;  /* 0x2d4001000409cfae */ /* 0x0001e8000c901d66 */
[----:B-1----:R0:W-:Y:S02]  /*f980*/  @!P4 LDGSTS.E.BYPASS.LTC128B.128 [R9+0x31400], desc[UR38][R4.64+0x180], !P0 ;  /* 0x314001800409cfae */ /* 0x0021e4000c101d66 */
.L_x_1277:
[----:B0-----:R-:W3:Y:S01]  /*f990*/  LDL.LU R0, [R1+0x6c] ;  /* 0x00006c0001007983 */ /* 0x001ee20000300800 */
[----:B------:R-:W-:Y:S01]  /*f9a0*/  BSSY B0, `(.L_x_1140) ;  /* 0x000000d000007945 */ /* 0x000fe20003800000 */
[----:B---3--:R-:W-:-:S13]  /*f9b0*/  ISETP.GE.AND P4, PT, R0, R3, PT ;  /* 0x000000030000720c */ /* 0x008fda0003f86270 */
[----:B------:R-:W-:Y:S05]  /*f9c0*/  @P4 BRA `(.L_x_1141) ;  /* 0x0000000000284947 */ /* 0x000fea0003800000 */
[----:B------:R-:W3:Y:S01]  /*f9d0*/  LDL R0, [R1+0x10] ;  /* 0x0000100001007983 */ /* 0x000ee20000100800 */
[----:B------:R-:W-:-:S05]  /*f9e0*/  LEA R2, P4, R8, R2, 0x1 ;  /* 0x0000000208027211 */ /* 0x000fca00078808ff */
[----:B--2---:R-:W-:-:S05]  /*f9f0*/  IMAD.X R3, RZ, RZ, R6, P4 ;  /* 0x000000ffff037224 */ /* 0x004fca00020e0606 */
[----:B------:R-:W-:Y:S01]  /*fa00*/  @!PT LDS RZ, [RZ] ;  /* 0x00000000fffff984 */ /* 0x000fe20000000800 */
[----:B------:R-:W-:Y:S01]  /*fa10*/  @!PT LDS RZ, [RZ] ;  /* 0x00000000fffff984 */ /* 0x000fe20000000800 */
[----:B------:R-:W-:Y:S01]  /*fa20*/  @!PT LDS RZ, [RZ] ;  /* 0x00000000fffff984 */ /* 0x000fe20000000800 */
[----:B---3--:R0:W-:Y:S04]  /*fa30*/  LDGSTS.E.BYPASS.LTC128B.128 [R0+0x25c00], desc[UR38][R2.64], !P3 ;  /* 0x25c0000002007fae */ /* 0x0081e8000d901d66 */
[----:B------:R0:W-:Y:S04]  /*fa40*/  LDGSTS.E.BYPASS.LTC128B.128 [R0+0x29c00], desc[UR38][R2.64+0x80], !P2 ;  /* 0x29c0008002007fae */ /* 0x0001e8000d101d66 */
[----:B------:R0:W-:Y:S04]  /*fa50*/  LDGSTS.E.BYPASS.LTC128B.128 [R0+0x2dc00], desc[UR38][R2.64+0x100], !P1 ;  /* 0x2dc0010002007fae */ /* 0x0001e8000c901d66 */
[----:B------:R0:W-:Y:S02]  /*fa60*/  LDGSTS.E.BYPASS.LTC128B.128 [R0+0x31c00], desc[UR38][R2.64+0x180], !P0 ;  /* 0x31c0018002007fae */ /* 0x0001e4000c101d66 */
.L_x_1141:
[----:B------:R-:W-:Y:S05]  /*fa70*/  BSYNC B0 ;  /* 0x0000000000007941 */ /* 0x000fea0003800000 */
.L_x_1140:
[----:B------:R-:W-:Y:S01]  /*fa80*/  NOP ;  /* 0x0000000000007918 */ /* 0x000fe20000000000 */
[----:B------:R-:W-:-:S13]  /*fa90*/  PLOP3.LUT P0, PT, PT, PT, PT, 0x80, 0x0 ;  /* 0x000000000000781c */ /* 0x000fda0003f0f070 */
.L_x_1142:
[----:B------:R-:W-:Y:S02]  /*faa0*/  PLOP3.LUT P1, PT, P1, P0, PT, 0xa2, 0x0 ;  /* 0x000000000000781c */ /* 0x000fe40000f21472 */
[----:B------:R-:W-:-:S08]  /*fab0*/  @P0 R2UR P1, UR4, R18 ;  /* 0x00000000120402ca */ /* 0x000fd00000020000 */
[----:B------:R-:W-:-:S05]  /*fac0*/  @P0 PLOP3.LUT P0, PT, P1, PT, PT, 0x80, 0x0 ;  /* 0x000000000000081c */ /* 0x000fca0000f0f070 */
[----:B------:R-:W-:Y:S01]  /*fad0*/  @!P1 SYNCS.ARRIVE.TRANS64.RED.A0T1 RZ, [UR4+0x32410], RZ ;  /* 0x032410ffffff99a7 */ /* 0x000fe20008200404 */
[----:B------:R-:W-:Y:S07]  /*fae0*/  @!P1 ARRIVES.LDGSTSBAR.64.TRANSCNT [UR4+0x32410] ;  /* 0x03241000ff0099b0 */ /* 0x000fee0008000a84 */
[----:B------:R-:W-:Y:S05]  /*faf0*/  @P0 BRA.U.ANY `(.L_x_1142) ;  /* 0xfffffffd00e80947 */ /* 0x000fea000393ffff */
[----:B0-----:R-:W3:Y:S02]  /*fb00*/  LDL.LU R2, [R1+0x70] ;  /* 0x0000700001027983 */ /* 0x001ee40000300800 */
[----:B---3--:R-:W-:-:S05]  /*fb10*/  VIADD R2, R2, 0x1 ;  /* 0x0000000102027836 */ /* 0x008fca0000000000 */
        /* <DEDUP_REMOVED lines=10> */
.L_x_1278:
[----:B------:R-:W-:Y:S05]  /*fbc0*/  BSYNC B0 ;  /* 0x0000000000007941 */ /* 0x000fea0003800000 */
.L_x_1143:
[----:B------:R-:W3:Y:S01]  /*fbd0*/  LDL R2, [R1+0x14] ;  /* 0x0000140001027983 */ /* 0x000ee20000100800 */
[----:B------:R-:W-:Y:S01]  /*fbe0*/  BSSY B0, `(.L_x_1145) ;  /* 0x000005a000007945 */ /* 0x000fe20003800000 */
[----:B---3--:R-:W-:-:S13]  /*fbf0*/  LOP3.LUT P0, RZ, R2, 0x1, RZ, 0xc0, !PT ;  /* 0x0000000102ff7812 */ /* 0x008fda000780c0ff */
[----:B------:R-:W-:Y:S05]  /*fc00*/  @!P0 BRA `(.L_x_1146) ;  /* 0x00000004005c8947 */ /* 0x000fea0003800000 */
[----:B------:R-:W0:Y:S01]  /*fc10*/  LDL R4, [R1+0x18] ;  /* 0x0000180001047983 */ /* 0x000e220000100800 */
[----:B------:R-:W1:Y:S02]  /*fc20*/  S2R R2, SR_TID.X ;  /* 0x0000000000027919 */ /* 0x000e640000002100 */
[----:B-1----:R-:W-:Y:S01]  /*fc30*/  LOP3.LUT R3, R2, 0x7f, RZ, 0xc0, !PT ;  /* 0x0000007f02037812 */ /* 0x002fe200078ec0ff */
[----:B------:R-:W-:Y:S01]  /*fc40*/  IMAD R2, R19, 0x8, R18 ;  /* 0x0000000813027824 */ /* 0x000fe200078e0212 */
[----:B------:R-:W-:Y:S02]  /*fc50*/  BSSY B1, `(.L_x_1147) ;  /* 0x0000005000017945 */ /* 0x000fe40003800000 */
[----:B------:R-:W-:Y:S02]  /*fc60*/  ISETP.NE.AND P1, PT, R3, RZ, PT ;  /* 0x000000ff0300720c */ /* 0x000fe40003f25270 */
[----:B0-----:R-:W-:-:S04]  /*fc70*/  SHF.L.U32 R0, R4, 0x1f, RZ ;  /* 0x0000001f04007819 */ /* 0x001fc800000006ff */
[----:B------:R-:W0:Y:S02]  /*fc80*/  SYNCS.PHASECHK.TRANS64.TRYWAIT P0, [R2+URZ+0x32460], R0 ;  /* 0x03246000020075a7 */ /* 0x000e24000800017f */
[----:B0-----:R-:W-:Y:S05]  /*fc90*/  @!P0 BRA `(.L_x_1148) ;  /* 0x0000005400048947 */ /* 0x001fea0003800000 */
.L_x_1279:
[----:B------:R-:W-:Y:S05]  /*fca0*/  BSYNC B1 ;  /* 0x0000000000017941 */ /* 0x000fea0003800000 */
.L_x_1147:
[----:B------:R-:W-:Y:S04]  /*fcb0*/  BSSY B1, `(.L_x_1149) ;  /* 0x0000009000017945 */ /* 0x000fe80003800000 */
[----:B------:R-:W-:Y:S05]  /*fcc0*/  @P1 BRA `(.L_x_1150) ;  /* 0x00000000001c1947 */ /* 0x000fea0003800000 */
[----:B------:R-:W1:Y:S01]  /*fcd0*/  S2R R3, SR_TID.X ;  /* 0x0000000000037919 */ /* 0x000e620000002100 */
[----:B0-----:R-:W-:-:S04]  /*fce0*/  IMAD.MOV.U32 R0, RZ, RZ, 0xc000 ;  /* 0x0000c000ff007424 */ /* 0x001fc800078e00ff */
[----:B------:R3:W-:Y:S01]  /*fcf0*/  SYNCS.ARRIVE.TRANS64 RZ, [R2+URZ+0x32450], R0 ;  /* 0x0324500002ff79a7 */ /* 0x0007e2000800003f */
[----:B-1----:R-:W-:-:S04]  /*fd00*/  LOP3.LUT R3, R3, 0x1f, RZ, 0xc0, !PT ;  /* 0x0000001f03037812 */ /* 0x002fc800078ec0ff */
[----:B------:R-:W-:-:S13]  /*fd10*/  ISETP.NE.AND P0, PT, R3, RZ, PT ;  /* 0x000000ff0300720c */ /* 0x000fda0003f05270 */
[----:B---3--:R-:W-:Y:S05]  /*fd20*/  @!P0 BRA `(.L_x_1150) ;  /* 0x0000000000048947 */ /* 0x008fea0003800000 */
[----:B------:R-:W-:Y:S01]  /*fd30*/  BPT.TRAP 0x1 ;  /* 0x000000040000795c */ /* 0x000fe20000300000 */
.L_x_1150:
[----:B------:R-:W-:Y:S05]  /*fd40*/  BSYNC B1 ;  /* 0x0000000000017941 */ /* 0x000fea0003800000 */
.L_x_1149:
[----:B------:R-:W3:Y:S04]  /*fd50*/  LDL R4, [R1+0x20] ;  /* 0x0000200001047983 */ /* 0x000ee80000100800 */
[----:B------:R-:W3:Y:S01]  /*fd60*/  LDL.LU R3, [R1+0x30] ;  /* 0x0000300001037983 */ /* 0x000ee20000300800 */
        /* <DEDUP_REMOVED lines=8> */
[----:B---3--:R-:W-:-:S02]  /*fdf0*/  IMAD R3, R3, 0x60, R4 ;  /* 0x0000006003037824 */ /* 0x008fc400078e0204 */
[----:B------:R-:W-:-:S07]  /*fe00*/  VIADD R4, R0, 0x400 ;  /* 0x0000040000047836 */ /* 0x000fce0000000000 */
.L_x_1151:
        /* <DEDUP_REMOVED lines=15> */
.L_x_1152:
        /* <DEDUP_REMOVED lines=15> */
.L_x_1153:
        /* <DEDUP_REMOVED lines=15> */
.L_x_1154:
        /* <DEDUP_REMOVED lines=10> */
.L_x_1146:
[----:B------:R-:W-:Y:S05]  /*10180*/  BSYNC B0 ;  /* 0x0000000000007941 */ /* 0x000fea0003800000 */
.L_x_1145:
[----:B------:R-:W0:Y:S04]  /*10190*/  LDL R4, [R1+0x3c] ;  /* 0x00003c0001047983 */ /* 0x000e280000100800 */
[----:B------:R-:W3:Y:S01]  /*101a0*/  LDL R5, [R1+0x24] ;  /* 0x0000240001057983 */ /* 0x000ee20000100800 */
[----:B------:R-:W-:Y:S01]  /*101b0*/  BSSY B0, `(.L_x_1155) ;  /* 0x00001f3000007945 */ /* 0x000fe20003800000 */
[----:B0-----:R-:W-:-:S05]  /*101c0*/  VIADD R0, R4, 0xfffffffe ;  /* 0xfffffffe04007836 */ /* 0x001fca0000000000 */
[----:B---3--:R-:W-:-:S13]  /*101d0*/  ISETP.GE.AND P0, PT, R0, R5, PT ;  /* 0x000000050000720c */ /* 0x008fda0003f06270 */
[----:B------:R-:W-:Y:S05]  /*101e0*/  @!P0 BRA `(.L_x_1156) ;  /* 0x0000001c00bc8947 */ /* 0x000fea0003800000 */
[----:B------:R-:W3:Y:S04]  /*101f0*/  LDL.LU R7, [R1+0x74] ;  /* 0x0000740001077983 */ /* 0x000ee80000300800 */
[----:B--2---:R-:W2:Y:S04]  /*10200*/  LDL.LU R6, [R1+0x40] ;  /* 0x0000400001067983 */ /* 0x004ea80000300800 */
[----:B------:R-:W4:Y:S01]  /*10210*/  LDL.LU R4, [R1+0x5c] ;  /* 0x00005c0001047983 */ /* 0x000f220000300800 */
[----:B------:R-:W-:Y:S01]  /*10220*/  LOP3.LUT R8, RZ, R5, RZ, 0x33, !PT ;  /* 0x00000005ff087212 */ /* 0x000fe200078e33ff */
[----:B------:R-:W-:Y:S01]  /*10230*/  BSSY B2, `(.L_x_1157) ;  /* 0x00000a8000027945 */ /* 0x000fe20003800000 */
[----:B---3--:R-:W-:-:S04]  /*10240*/  VIADD R2, R7, 0x1 ;  /* 0x0000000107027836 */ /* 0x008fc80000000000 */
[----:B--2---:R-:W-:-:S05]  /*10250*/  IMAD R2, R2, R6, RZ ;  /* 0x0000000602027224 */ /* 0x004fca00078e02ff */
        /* <DEDUP_REMOVED lines=41> */
.L_x_1161:
[----:B------:R-:W2:Y:S01]  /*104f0*/  S2R R2, SR_TID.X ;  /* 0x0000000000027919 */ /* 0x000ea20000002100 */
[----:B-1----:R-:W-:Y:S01]  /*10500*/  SHF.L.U32 R6, R9, 0x1f, RZ ;  /* 0x0000001f09067819 */ /* 0x002fe200000006ff */
[----:B------:R-:W-:Y:S01]  /*10510*/  BSSY B3, `(.L_x_1162) ;  /* 0x0000006000037945 */ /* 0x000fe20003800000 */
[----:B--2---:R-:W-:Y:S01]  /*10520*/  LOP3.LUT R3, R2, 0x7f, RZ, 0xc0, !PT ;  /* 0x0000007f02037812 */ /* 0x004fe200078ec0ff */
[----:B------:R-:W-:-:S03]  /*10530*/  IMAD R2, R19, 0x8, R18 ;  /* 0x0000000813027824 */ /* 0x000fc600078e0212 */
[----:B------:R-:W-:Y:S01]  /*10540*/  ISETP.NE.AND P1, PT, R3, RZ, PT ;  /* 0x000000ff0300720c */ /* 0x000fe20003f25270 */
[----:B------:R-:W1:Y:S02]  /*10550*/  SYNCS.PHASECHK.TRANS64.TRYWAIT P0, [R2+URZ+0x32440], R6 ;  /* 0x03244006020075a7 */ /* 0x000e64000800017f */
[----:B-1----:R-:W-:Y:S10]  /*10560*/  @!P0 BRA `(.L_x_1163) ;  /* 0x0000004800e48947 */ /* 0x002ff40003800000 */
.L_x_1280:
[----:B------:R-:W-:Y:S05]  /*10570*/  BSYNC B3 ;  /* 0x0000000000037941 */ /* 0x000fea0003800000 */
.L_x_1162:
[----:B------:R-:W-:Y:S04]  /*10580*/  BSSY B3, `(.L_x_1164) ;  /* 0x0000009000037945 */ /* 0x000fe80003800000 */
[----:B------:R-:W-:Y:S05]  /*10590*/  @P1 BRA `(.L_x_1165) ;  /* 0x00000000001c1947 */ /* 0x000fea0003800000 */
[----:B------:R-:W2:Y:S02]  /*105a0*/  S2R R3, SR_TID.X ;  /* 0x0000000000037919 */ /* 0x000ea40000002100 */
[----:B--2---:R-:W-:Y:S01]  /*105b0*/  LOP3.LUT R5, R3, 0x1f, RZ, 0xc0, !PT ;  /* 0x0000001f03057812 */ /* 0x004fe200078ec0ff */
[----:B------:R-:W-:-:S03]  /*105c0*/  IMAD.MOV.U32 R3, RZ, RZ, 0x3000 ;  /* 0x00003000ff037424 */ /* 0x000fc600078e00ff */
[----:B------:R-:W-:Y:S01]  /*105d0*/  ISETP.NE.AND P0, PT, R5, RZ, PT ;  /* 0x000000ff0500720c */ /* 0x000fe20003f05270 */
[----:B------:R2:W-:-:S12]  /*105e0*/  SYNCS.ARRIVE.TRANS64 RZ, [R2+URZ+0x32430], R3 ;  /* 0x0324300302ff79a7 */ /* 0x0005d8000800003f */
[----:B--2---:R-:W-:Y:S05]  /*105f0*/  @!P0 BRA `(.L_x_1165) ;  /* 0x0000000000048947 */ /* 0x004fea0003800000 */
[----:B------:R-:W-:Y:S01]  /*10600*/  BPT.TRAP 0x1 ;  /* 0x000000040000795c */ /* 0x000fe20000300000 */
.L_x_1165:
[----:B------:R-:W-:Y:S05]  /*10610*/  BSYNC B3 ;  /* 0x0000000000037941 */ /* 0x000fea0003800000 */
.L_x_1164:
        /* <DEDUP_REMOVED lines=12> */
.L_x_1166:
        /* <DEDUP_REMOVED lines=13> */
.L_x_1281:
[----:B------:R-:W-:Y:S05]  /*107b0*/  BSYNC B3 ;  /* 0x0000000000037941 */ /* 0x000fea0003800000 */
.L_x_1167:
[----:B------:R-:W-:Y:S01]  /*107c0*/  BSSY B3, `(.L_x_1169) ;  /* 0x000000b000037945 */ /* 0x000fe20003800000 */
[----:B01----:R-:W-:Y:S02]  /*107d0*/  IMAD.MOV.U32 R6, RZ, RZ, 0x0 ;  /* 0x00000000ff067424 */ /* 0x003fe400078e00ff */
[----:B------:R-:W-:Y:S01]  /*107e0*/  IMAD.MOV.U32 R7, RZ, RZ, 0x14f00000 ;  /* 0x14f00000ff077424 */ /* 0x000fe200078e00ff */
[----:B------:R-:W-:Y:S06]  /*107f0*/  @P1 BRA `(.L_x_1170) ;  /* 0x00000000001c1947 */ /* 0x000fec0003800000 */
[----:B------:R-:W0:Y:S02]  /*10800*/  S2R R3, SR_TID.X ;  /* 0x0000000000037919 */ /* 0x000e240000002100 */
[----:B0-----:R-:W-:Y:S01]  /*10810*/  LOP3.LUT R5, R3, 0x1f, RZ, 0xc0, !PT ;  /* 0x0000001f03057812 */ /* 0x001fe200078ec0ff */
[----:B------:R-:W-:-:S03]  /*10820*/  IMAD.MOV.U32 R3, RZ, RZ, 0xc000 ;  /* 0x0000c000ff037424 */ /* 0x000fc600078e00ff */
[----:B------:R-:W-:Y:S01]  /*10830*/  ISETP.NE.AND P0, PT, R5, RZ, PT ;  /* 0x000000ff0500720c */ /* 0x000fe20003f05270 */
[----:B------:R0:W-:-:S12]  /*10840*/  SYNCS.ARRIVE.TRANS64 RZ, [R2+URZ+0x32450], R3 ;  /* 0x0324500302ff79a7 */ /* 0x0001d8000800003f */
[----:B0-----:R-:W-:Y:S05]  /*10850*/  @!P0 BRA `(.L_x_1170) ;  /* 0x0000000000048947 */ /* 0x001fea0003800000 */
[----:B------:R-:W-:Y:S01]  /*10860*/  BPT.TRAP 0x1 ;  /* 0x000000040000795c */ /* 0x000fe20000300000 */
.L_x_1170:
[----:B------:R-:W-:Y:S05]  /*10870*/  BSYNC B3 ;  /* 0x0000000000037941 */ /* 0x000fea0003800000 */
.L_x_1169:
        /* <DEDUP_REMOVED lines=9> */
.L_x_1171:
        /* <DEDUP_REMOVED lines=15> */
.L_x_1172:
        /* <DEDUP_REMOVED lines=15> */
.L_x_1173:
        /* <DEDUP_REMOVED lines=15> */
.L_x_1174:
        /* <DEDUP_REMOVED lines=10> */
.L_x_1160:
[----:B------:R-:W-:Y:S05]  /*10c80*/  BSYNC B1 ;  /* 0x0000000000017941 */ /* 0x000fea0003800000 */
.L_x_1159:
[----:B------:R-:W2:Y:S02]  /*10c90*/  LDL.LU R5, [R1+0x3c] ;  /* 0x00003c0001057983 */ /* 0x000ea40000300800 */
[----:B--2---:R-:W-:-:S07]  /*10ca0*/  VIADD R0, R5, 0xfffffffd ;  /* 0xfffffffd05007836 */ /* 0x004fce0000000000 */
.L_x_1158:
[----:B------:R-:W-:Y:S05]  /*10cb0*/  BSYNC B2 ;  /* 0x0000000000027941 */ /* 0x000fea0003800000 */
.L_x_1157:
[----:B------:R-:W-:Y:S01]  /*10cc0*/  VIADD R8, R8, 0xfffffffe ;  /* 0xfffffffe08087836 */ /* 0x000fe20000000000 */
[----:B------:R-:W-:-:S04]  /*10cd0*/  LOP3.LUT R4, RZ, R4, RZ, 0x33, !PT ;  /* 0x00000004ff047212 */ /* 0x000fc800078e33ff */
[----:B------:R-:W-:-:S13]  /*10ce0*/  ISETP.NE.AND P0, PT, R8, R4, PT ;  /* 0x000000040800720c */ /* 0x000fda0003f05270 */
[----:B------:R-:W-:Y:S05]  /*10cf0*/  @!P0 BRA `(.L_x_1156) ;  /* 0x0000001000f88947 */ /* 0x000fea0003800000 */
.L_x_1207:
        /* <DEDUP_REMOVED lines=35> */
.L_x_1177:
[----:B------:R-:W1:Y:S01]  /*10f30*/  S2R R2, SR_TID.X ;  /* 0x0000000000027919 */ /* 0x000e620000002100 */
[----:B------:R-:W-:Y:S01]  /*10f40*/  SHF.L.U32 R3, R6, 0x1f, RZ ;  /* 0x0000001f06037819 */ /* 0x000fe200000006ff */
[----:B------:R-:W-:Y:S01]  /*10f50*/  BSSY B2, `(.L_x_1178) ;  /* 0x0000006000027945 */ /* 0x000fe20003800000 */
[----:B-1----:R-:W-:Y:S01]  /*10f60*/  LOP3.LUT R4, R2, 0x7f, RZ, 0xc0, !PT ;  /* 0x0000007f02047812 */ /* 0x002fe200078ec0ff */
[----:B------:R-:W-:-:S03]  /*10f70*/  IMAD R2, R7, 0x8, R18 ;  /* 0x0000000807027824 */ /* 0x000fc600078e0212 */
[----:B------:R-:W-:Y:S01]  /*10f80*/  ISETP.NE.AND P1, PT, R4, RZ, PT ;  /* 0x000000ff0400720c */ /* 0x000fe20003f25270 */
[----:B------:R-:W1:Y:S02]  /*10f90*/  SYNCS.PHASECHK.TRANS64.TRYWAIT P0, [R2+URZ+0x32440], R3 ;  /* 0x03244003020075a7 */ /* 0x000e64000800017f */
[----:B-1----:R-:W-:Y:S10]  /*10fa0*/  @!P0 BRA `(.L_x_1179) ;  /* 0x00000040007c8947 */ /* 0x002ff40003800000 */
.L_x_1282:
[----:B------:R-:W-:Y:S05]  /*10fb0*/  BSYNC B2 ;  /* 0x0000000000027941 */ /* 0x000fea0003800000 */
.L_x_1178:
        /* <DEDUP_REMOVED lines=9> */
.L_x_1181:
[----:B------:R-:W-:Y:S05]  /*11050*/  BSYNC B2 ;  /* 0x0000000000027941 */ /* 0x000fea0003800000 */
.L_x_1180:
        /* <DEDUP_REMOVED lines=12> */
.L_x_1182:
        /* <DEDUP_REMOVED lines=13> */
.L_x_1283:
[----:B------:R-:W-:Y:S05]  /*111f0*/  BSYNC B2 ;  /* 0x0000000000027941 */ /* 0x000fea0003800000 */
.L_x_1183:
        /* <DEDUP_REMOVED lines=11> */
.L_x_1186:
[----:B------:R-:W-:Y:S05]  /*112b0*/  BSYNC B2 ;  /* 0x0000000000027941 */ /* 0x000fea0003800000 */
.L_x_1185:
        /* <DEDUP_REMOVED lines=9> */
.L_x_1187:
        /* <DEDUP_REMOVED lines=15> */
.L_x_1188:
        /* <DEDUP_REMOVED lines=15> */
.L_x_1189:
        /* <DEDUP_REMOVED lines=15> */
.L_x_1190:
        /* <DEDUP_REMOVED lines=10> */
.L_x_1176:
[----:B------:R-:W-:Y:S05]  /*116c0*/  BSYNC B1 ;  /* 0x0000000000017941 */ /* 0x000fea0003800000 */
.L_x_1175:
        /* <DEDUP_REMOVED lines=16> */
[----:B------:R-:W2:Y:S01]  /*117d0*/  LDL R10, [R1+0x1c] ;  /* 0x00001c00010a7983 */ /* 0x000ea20000100800 */
[----:B------:R-:W1:Y:S01]  /*117e0*/  LDC R5, c[0x0][0x43c] ;  /* 0x00010f00ff057b82 */ /* 0x000e620000000800 */
[----:B------:R-:W-:Y:S02]  /*117f0*/  ULDC.64 UR6, c[0x0][0x428] ;  /* 0x00010a0000067ab9 */ /* 0x000fe40000000a00 */
[----:B0-----:R-:W3:Y:S01]  /*11800*/  LDL R9, [R1+0x8] ;  /* 0x0000080001097983 */ /* 0x001ee20000100800 */
[----:B-1----:R-:W-:-:S13]  /*11810*/  ISETP.NE.AND P0, PT, R5, 0x1, PT ;  /* 0x000000010500780c */ /* 0x002fda0003f05270 */
[----:B------:R-:W0:Y:S02]  /*11820*/  @P0 LDC.64 R2, c[0x0][0x440] ;  /* 0x00011000ff020b82 */ /* 0x000e240000000a00 */
[----:B0-----:R-:W-:-:S04]  /*11830*/  @P0 IMAD.HI.U32 R4, R6, R2, RZ ;  /* 0x0000000206040227 */ /* 0x001fc800078e00ff */
[----:B------:R-:W-:Y:S01]  /*11840*/  IMAD.MOV.U32 R2, RZ, RZ, R6 ;  /* 0x000000ffff027224 */ /* 0x000fe200078e0006 */
[----:B------:R-:W-:-:S04]  /*11850*/  @P0 SHF.R.U32.HI R2, RZ, R3, R4 ;  /* 0x00000003ff020219 */ /* 0x000fc80000011604 */
[--C-:B------:R-:W-:Y:S01]  /*11860*/  SHF.R.S32.HI R3, RZ, 0x1f, R2.reuse ;  /* 0x0000001fff037819 */ /* 0x100fe20000011402 */
[----:B------:R-:W-:-:S04]  /*11870*/  IMAD.MOV R7, RZ, RZ, -R2 ;  /* 0x000000ffff077224 */ /* 0x000fc800078e0a02 */
[----:B------:R-:W-:Y:S02]  /*11880*/  IMAD R7, R5, R7, R6 ;  /* 0x0000000705077224 */ /* 0x000fe400078e0206 */
[----:B--2---:R-:W-:-:S04]  /*11890*/  IMAD R4, R10, UR6, RZ ;  /* 0x000000060a047c24 */ /* 0x004fc8000f8e02ff */
[C---:B---3--:R-:W-:Y:S02]  /*118a0*/  IMAD R4, R9.reuse, UR7, R4 ;  /* 0x0000000709047c24 */ /* 0x048fe4000f8e0204 */
[----:B------:R-:W-:-:S04]  /*118b0*/  IMAD.WIDE.U32 R2, R9, UR6, R2 ;  /* 0x0000000609027c25 */ /* 0x000fc8000f8e0002 */
[----:B------:R-:W-:Y:S01]  /*118c0*/  IMAD.IADD R3, R4, 0x1, R3 ;  /* 0x0000000104037824 */ /* 0x000fe200078e0203 */
[----:B------:R-:W-:-:S04]  /*118d0*/  LEA R4, P0, R2, UR4, 0x2 ;  /* 0x0000000402047c11 */ /* 0x000fc8000f8010ff */
[----:B------:R-:W-:-:S05]  /*118e0*/  LEA.HI.X R5, R2, UR5, R3, 0x2, P0 ;  /* 0x0000000502057c11 */ /* 0x000fca00080f1403 */
[----:B------:R1:W5:Y:S04]  /*118f0*/  LDG.E R16, desc[UR38][R4.64] ;  /* 0x0000002604107981 */ /* 0x000368000c1e1900 */
.L_x_1193:
[----:B------:R-:W1:Y:S01]  /*11900*/  S2R R2, SR_TID.X ;  /* 0x0000000000027919 */ /* 0x000e620000002100 */
[----:B------:R-:W-:Y:S01]  /*11910*/  IMAD R3, R19, 0x8, R18 ;  /* 0x0000000813037824 */ /* 0x000fe200078e0212 */
[----:B------:R-:W-:Y:S01]  /*11920*/  BSSY B2, `(.L_x_1194) ;  /* 0x0000006000027945 */ /* 0x000fe20003800000 */
[----:B-1----:R-:W-:Y:S02]  /*11930*/  LOP3.LUT R4, R2, 0x7f, RZ, 0xc0, !PT ;  /* 0x0000007f02047812 */ /* 0x002fe400078ec0ff */
[----:B------:R-:W-:Y:S02]  /*11940*/  SHF.L.U32 R2, R8, 0x1f, RZ ;  /* 0x0000001f08027819 */ /* 0x000fe400000006ff */
[----:B------:R-:W-:Y:S02]  /*11950*/  ISETP.NE.AND P1, PT, R4, RZ, PT ;  /* 0x000000ff0400720c */ /* 0x000fe40003f25270 */
[----:B------:R-:W1:Y:S02]  /*11960*/  SYNCS.PHASECHK.TRANS64.TRYWAIT P0, [R3+URZ+0x32440], R2 ;  /* 0x03244002030075a7 */ /* 0x000e64000800017f */
[----:B-1----:R-:W-:Y:S09]  /*11970*/  @!P0 BRA `(.L_x_1195) ;  /* 0x0000003800308947 */ /* 0x002ff20003800000 */
.L_x_1284:
[----:B------:R-:W-:Y:S05]  /*11980*/  BSYNC B2 ;  /* 0x0000000000027941 */ /* 0x000fea0003800000 */
.L_x_1194:
        /* <DEDUP_REMOVED lines=9> */
.L_x_1197:
[----:B------:R-:W-:Y:S05]  /*11a20*/  BSYNC B2 ;  /* 0x0000000000027941 */ /* 0x000fea0003800000 */
.L_x_1196:
        /* <DEDUP_REMOVED lines=12> */
.L_x_1198:
        /* <DEDUP_REMOVED lines=13> */
.L_x_1285:
[----:B------:R-:W-:Y:S05]  /*11bc0*/  BSYNC B2 ;  /* 0x0000000000027941 */ /* 0x000fea0003800000 */
.L_x_1199:
        /* <DEDUP_REMOVED lines=11> */
.L_x_1202:
[----:B------:R-:W-:Y:S05]  /*11c80*/  BSYNC B2 ;  /* 0x0000000000027941 */ /* 0x000fea0003800000 */
.L_x_1201:
        /* <DEDUP_REMOVED lines=9> */
.L_x_1203:
        /* <DEDUP_REMOVED lines=15> */
.L_x_1204:
        /* <DEDUP_REMOVED lines=15> */
.L_x_1205:
        /* <DEDUP_REMOVED lines=15> */
.L_x_1206:
        /* <DEDUP_REMOVED lines=10> */
.L_x_1192:
[----:B------:R-:W-:Y:S05]  /*12090*/  BSYNC B1 ;  /* 0x0000000000017941 */ /* 0x000fea0003800000 */
.L_x_1191:
[----:B------:R-:W2:Y:S01]  /*120a0*/  LDL R5, [R1+0x24] ;  /* 0x0000240001057983 */ /* 0x000ea20000100800 */
[----:B------:R-:W-:Y:S01]  /*120b0*/  VIADD R0, R0, 0xfffffffe ;  /* 0xfffffffe00007836 */ /* 0x000fe20000000000 */
[----:B--2---:R-:W-:-:S13]  /*120c0*/  ISETP.GT.AND P0, PT, R6, R5, PT ;  /* 0x000000050600720c */ /* 0x004fda0003f04270 */
[----:B------:R-:W-:Y:S05]  /*120d0*/  @P0 BRA `(.L_x_1207) ;  /* 0xffffffec00080947 */ /* 0x000fea000383ffff */
.L_x_1156:
[----:B------:R-:W-:Y:S05]  /*120e0*/  BSYNC B0 ;  /* 0x0000000000007941 */ /* 0x000fea0003800000 */
.L_x_1155:
[----:B------:R-:W1:Y:S02]  /*120f0*/  S2R R2, SR_TID.X ;  /* 0x0000000000027919 */ /* 0x000e640000002100 */
[----:B-1----:R-:W-:Y:S02]  /*12100*/  LOP3.LUT R3, R2, 0x7f, RZ, 0xc0, !PT ;  /* 0x0000007f02037812 */ /* 0x002fe400078ec0ff */
[----:B------:R-:W3:Y:S01]  /*12110*/  LDL.LU R2, [R1+0x18] ;  /* 0x0000180001027983 */ /* 0x000ee20000300800 */
[----:B------:R-:W-:Y:S01]  /*12120*/  VIADD R19, R19, 0x1 ;  /* 0x0000000113137836 */ /* 0x000fe20000000000 */
[----:B------:R-:W-:Y:S01]  /*12130*/  ISETP.NE.AND P1, PT, R3, RZ, PT ;  /* 0x000000ff0300720c */ /* 0x000fe20003f25270 */
[----:B------:R-:W-:Y:S03]  /*12140*/  BSSY B0, `(.L_x_1208) ;  /* 0x0000013000007945 */ /* 0x000fe60003800000 */
[----:B------:R-:W-:-:S04]  /*12150*/  ISETP.NE.AND P0, PT, R19, 0x2, PT ;  /* 0x000000021300780c */ /* 0x000fc80003f05270 */
[----:B------:R-:W-:-:S04]  /*12160*/  SEL R0, RZ, 0x1, P0 ;  /* 0x00000001ff007807 */ /* 0x000fc80000000000 */
[----:B---3--:R-:W-:-:S05]  /*12170*/  LOP3.LUT R2, R2, R0, RZ, 0x3c, !PT ;  /* 0x0000000002027212 */ /* 0x008fca00078e3cff */
[----:B------:R1:W-:Y:S01]  /*12180*/  STL [R1+0x18], R2 ;  /* 0x0000180201007387 */ /* 0x0003e20000100800 */
[----:B------:R-:W-:Y:S05]  /*12190*/  @P1 BRA `(.L_x_1209) ;  /* 0x0000000000341947 */ /* 0x000fea0003800000 */
[----:B------:R-:W3:Y:S01]  /*121a0*/  S2R R3, SR_LANEID ;  /* 0x0000000000037919 */ /* 0x000ee20000000000 */
[----:B------:R-:W-:Y:S02]  /*121b0*/  VOTEU.ANY UR4, UPT, PT ;  /* 0x0000000000047886 */ /* 0x000fe400038e0100 */
[----:B------:R-:W3:Y:S08]  /*121c0*/  FLO.U32 R0, UR4 ;  /* 0x0000000400007d00 */ /* 0x000ef000080e0000 */
[----:B------:R-:W4:Y:S01]  /*121d0*/  POPC R5, UR4 ;  /* 0x0000000400057d09 */ /* 0x000f220008000000 */
[----:B---3--:R-:W-:-:S02]  /*121e0*/  ISETP.EQ.U32.AND P1, PT, R0, R3, PT ;  /* 0x000000030000720c */ /* 0x008fc40003f22070 */
[----:B-1----:R-:W4:Y:S11]  /*121f0*/  LDC.64 R2, c[0x0][0xd60] ;  /* 0x00035800ff027b82 */ /* 0x002f360000000a00 */
[----:B----4-:R-:W3:Y:S01]  /*12200*/  @P1 ATOMG.E.ADD.STRONG.GPU PT, R3, desc[UR38][R2.64], R5 ;  /* 0x00000005020319a8 */ /* 0x010ee200081ee1e6 */
[----:B------:R-:W1:Y:S02]  /*12210*/  S2R R4, SR_LTMASK ;  /* 0x0000000000047919 */ /* 0x000e640000003900 */
[----:B-1----:R-:W-:-:S04]  /*12220*/  LOP3.LUT R4, R4, UR4, RZ, 0xc0, !PT ;  /* 0x0000000404047c12 */ /* 0x002fc8000f8ec0ff */
[----:B------:R-:W1:Y:S01]  /*12230*/  POPC R7, R4 ;  /* 0x0000000400077309 */ /* 0x000e620000000000 */
[----:B---3--:R-:W1:Y:S02]  /*12240*/  SHFL.IDX PT, R0, R3, R0, 0x1f ;  /* 0x00001f0003007589 */ /* 0x008e6400000e0000 */
[----:B-1----:R-:W-:-:S05]  /*12250*/  IADD3 R0, R0, UR40, R7 ;  /* 0x0000002800007c10 */ /* 0x002fca000fffe007 */
[----:B------:R3:W-:Y:S02]  /*12260*/  STL [R1], R0 ;  /* 0x0000000001007387 */ /* 0x0007e40000100800 */
.L_x_1209:
[----:B------:R-:W-:Y:S05]  /*12270*/  BSYNC B0 ;  /* 0x0000000000007941 */ /* 0x000fea0003800000 */
.L_x_1208:
[----:B------:R-:W-:-:S07]  /*12280*/  SEL R19, R19, RZ, P0 ;  /* 0x000000ff13137207 */ /* 0x000fce0000000000 */
.L_x_1121:
[----:B------:R-:W-:Y:S05]  /*12290*/  BSYNC B7 ;  /* 0x0000000000077941 */ /* 0x000fea0003800000 */
.L_x_1119:
[----:B---34-:R-:W3:Y:S02]  /*122a0*/  LDL R0, [R1+0x14] ;  /* 0x0000140001007983 */ /* 0x018ee40000100800 */
[----:B---3--:R-:W-:-:S13]  /*122b0*/  LOP3.LUT P0, RZ, R0, 0x40, RZ, 0xc0, !PT ;  /* 0x0000004000ff7812 */ /* 0x008fda000780c0ff */
        /* <DEDUP_REMOVED lines=12> */
.L_x_1210:
[----:B------:R-:W3:Y:S01]  /*12380*/  S2R R0, SR_TID.X ;  /* 0x0000000000007919 */ /* 0x000ee20000002100 */
[----:B------:R-:W-:Y:S01]  /*12390*/  UMOV UR4, 0xffffffff ;  /* 0xffffffff00047882 */ /* 0x000fe20000000000 */
[----:B---3--:R-:W-:-:S04]  /*123a0*/  LOP3.LUT R16, R0, 0x1f, RZ, 0xc0, !PT ;  /* 0x0000001f00107812 */ /* 0x008fc800078ec0ff */
[----:B------:R-:W-:Y:S01]  /*123b0*/  ISETP.NE.AND P0, PT, R16, 0x1f, PT ;  /* 0x0000001f1000780c */ /* 0x000fe20003f05270 */
[----:B------:R-:W-:-:S12]  /*123c0*/  BRA.DIV UR4, `(.L_x_1212) ;  /* 0x0000002e04c47947 */ /* 0x000fd8000b800000 */
[----:B------:R-:W1:Y:S01]  /*123d0*/  LDL.LU R3, [R1] ;  /* 0x0000000001037983 */ /* 0x000e620000300800 */
[----:B------:R-:W-:-:S03]  /*123e0*/  ULDC UR4, c[0x0][0xd3c] ;  /* 0x00034f0000047ab9 */ /* 0x000fc60000000800 */
[----:B------:R-:W3:Y:S01]  /*123f0*/  LDL R4, [R1+0xc] ;  /* 0x00000c0001047983 */ /* 0x000ee20000100800 */
[----:B-1----:R-:W-:Y:S02]  /*12400*/  IMAD.MOV.U32 R10, RZ, RZ, R3 ;  /* 0x000000ffff0a7224 */ /* 0x002fe400078e0003 */
[----:B---3--:R-:W-:-:S05]  /*12410*/  IMAD.IADD R0, R4, 0x1, R16 ;  /* 0x0000000104007824 */ /* 0x008fca00078e0210 */
[----:B------:R-:W-:-:S13]  /*12420*/  ISETP.GE.OR P1, PT, R0, UR4, !P0 ;  /* 0x0000000400007c0c */ /* 0x000fda000c726670 */
[----:B------:R-:W1:Y:S08]  /*12430*/  @!P1 LDC.64 R2, c[0x0][0xd80] ;  /* 0x00036000ff029b82 */ /* 0x000e700000000a00 */
[----:B------:R-:W3:Y:S01]  /*12440*/  @!P1 LDC.64 R4, c[0x0][0xd78] ;  /* 0x00035e00ff049b82 */ /* 0x000ee20000000a00 */
[----:B-1----:R-:W-:-:S05]  /*12450*/  @!P1 IMAD.WIDE R2, R0, 0x4, R2 ;  /* 0x0000000400029825 */ /* 0x002fca00078e0202 */
[----:B--2---:R3:W2:Y:S02]  /*12460*/  @!P1 LDG.E R6, desc[UR38][R2.64] ;  /* 0x0000002602069981 */ /* 0x0046a4000c1e1900 */
[----:B---3--:R-:W-:-:S06]  /*12470*/  @!P1 IMAD.WIDE R2, R0, 0x4, R4 ;  /* 0x0000000400029825 */ /* 0x008fcc00078e0204 */
[----:B------:R-:W3:Y:S01]  /*12480*/  @!P1 LDG.E R2, desc[UR38][R2.64] ;  /* 0x0000002602029981 */ /* 0x000ee2000c1e1900 */
[----:B------:R-:W-:Y:S01]  /*12490*/  IMAD.MOV.U32 R5, RZ, RZ, RZ ;  /* 0x000000ffff057224 */ /* 0x000fe200078e00ff */
[C---:B------:R-:W-:Y:S01]  /*124a0*/  ISETP.GE.U32.AND P2, PT, R16.reuse, 0x2, PT ;  /* 0x000000021000780c */ /* 0x040fe20003f46070 */
[----:B------:R-:W-:Y:S01]  /*124b0*/  IMAD.MOV.U32 R8, RZ, RZ, RZ ;  /* 0x000000ffff087224 */ /* 0x000fe200078e00ff */
[C---:B------:R-:W-:Y:S01]  /*124c0*/  ISETP.GE.U32.AND P3, PT, R16.reuse, 0x4, PT ;  /* 0x000000041000780c */ /* 0x040fe20003f66070 */
[----:B------:R-:W-:Y:S01]  /*124d0*/  SHFL.IDX PT, R0, R10, RZ, 0x1f ;  /* 0x00001fff0a007589 */ /* 0x000fe200000e0000 */
[C---:B------:R-:W-:Y:S02]  /*124e0*/  ISETP.GE.U32.AND P4, PT, R16.reuse, 0x8, PT ;  /* 0x000000081000780c */ /* 0x040fe40003f86070 */
[----:B------:R-:W-:Y:S01]  /*124f0*/  ISETP.GE.U32.AND P5, PT, R16, 0x10, PT ;  /* 0x000000101000780c */ /* 0x000fe20003fa6070 */
[----:B------:R-:W-:Y:S01]  /*12500*/  SHFL.IDX PT, R7, R10, 0x1, 0x1f ;  /* 0x00201f000a077f89 */ /* 0x000fe200000e0000 */
[----:B--2---:R-:W-:-:S02]  /*12510*/  @!P1 IMAD.MOV.U32 R5, RZ, RZ, R6 ;  /* 0x000000ffff059224 */ /* 0x004fc400078e0006 */
[----:B------:R-:W-:Y:S02]  /*12520*/  IMAD.MOV.U32 R6, RZ, RZ, RZ ;  /* 0x000000ffff067224 */ /* 0x000fe400078e00ff */
[----:B---3--:R-:W-:Y:S01]  /*12530*/  @!P1 IMAD.MOV.U32 R6, RZ, RZ, R2 ;  /* 0x000000ffff069224 */ /* 0x008fe200078e0002 */
[----:B------:R-:W-:-:S03]  /*12540*/  ISETP.NE.AND P1, PT, R16, RZ, PT ;  /* 0x000000ff1000720c */ /* 0x000fc60003f25270 */
[----:B------:R-:W-:-:S05]  /*12550*/  IMAD R2, R6, R5, RZ ;  /* 0x0000000506027224 */ /* 0x000fca00078e02ff */
        /* <DEDUP_REMOVED lines=16> */
.L_x_1295:
[----:B------:R-:W-:Y:S02]  /*12660*/  ULDC UR4, c[0x0][0xd38] ;  /* 0x00034e0000047ab9 */ /* 0x000fe40000000800 */
[----:B------:R-:W-:-:S04]  /*12670*/  IMAD.U32 R3, RZ, RZ, UR4 ;  /* 0x00000004ff037e24 */ /* 0x000fc8000f8e00ff */
[----:B-1----:R-:W-:-:S04]  /*12680*/  IMAD R9, R9, R3, RZ ;  /* 0x0000000309097224 */ /* 0x002fc800078e02ff */
[----:B------:R-:W-:-:S05]  /*12690*/  IMAD.IADD R4, R7, 0x1, R9 ;  /* 0x0000000107047824 */ /* 0x000fca00078e0209 */
[----:B------:R-:W-:-:S13]  /*126a0*/  ISETP.GT.AND P6, PT, R4, R0, PT ;  /* 0x000000000400720c */ /* 0x000fda0003fc4270 */
[----:B------:R-:W-:Y:S05]  /*126b0*/  @P6 BRA `(.L_x_1213) ;  /* 0x0000000000ac6947 */ /* 0x000fea0003800000 */
.L_x_1216:
[----:B------:R-:W2:Y:S01]  /*126c0*/  LDL.LU R3, [R1+0xc] ;  /* 0x00000c0001037983 */ /* 0x000ea20000300800 */
[----:B0-----:R-:W0:Y:S01]  /*126d0*/  LDC R2, c[0x0][0xd3c] ;  /* 0x00034f00ff027b82 */ /* 0x001e220000000800 */
        /* <DEDUP_REMOVED lines=35> */
.L_x_1303:
[----:B------:R-:W-:Y:S02]  /*12910*/  ULDC UR4, c[0x0][0xd38] ;  /* 0x00034e0000047ab9 */ /* 0x000fe40000000800 */
[----:B------:R-:W-:-:S04]  /*12920*/  IMAD.U32 R3, RZ, RZ, UR4 ;  /* 0x00000004ff037e24 */ /* 0x000fc8000f8e00ff */
[----:B-1----:R-:W-:-:S04]  /*12930*/  IMAD R9, R9, R3, RZ ;  /* 0x0000000309097224 */ /* 0x002fc800078e02ff */
[----:B------:R-:W-:-:S05]  /*12940*/  IMAD.IADD R4, R9, 0x1, R4 ;  /* 0x0000000109047824 */ /* 0x000fca00078e0204 */
[----:B------:R-:W-:-:S13]  /*12950*/  ISETP.GT.AND P6, PT, R4, R0, PT ;  /* 0x000000000400720c */ /* 0x000fda0003fc4270 */
[----:B------:R-:W-:Y:S05]  /*12960*/  @!P6 BRA `(.L_x_1216) ;  /* 0xfffffffc0054e947 */ /* 0x000fea000383ffff */
.L_x_1213:
        /* <DEDUP_REMOVED lines=9> */
.L_x_1308:
[----:B------:R-:W-:-:S13]  /*12a00*/  ISETP.NE.AND P0, PT, R7, RZ, PT ;  /* 0x000000ff0700720c */ /* 0x000fda0003f05270 */
[----:B------:R-:W-:Y:S05]  /*12a10*/  @!P0 BRA `(.L_x_1218) ;  /* 0x0000000000148947 */ /* 0x000fea0003800000 */
[----:B------:R-:W-:Y:S01]  /*12a20*/  UMOV UR4, 0xffffffff ;  /* 0xffffffff00047882 */ /* 0x000fe20000000000 */
[----:B------:R-:W-:Y:S02]  /*12a30*/  VIADD R12, R4, 0xffffffff ;  /* 0xffffffff040c7836 */ /* 0x000fe40000000000 */
[----:B------:R-:W-:Y:S05]  /*12a40*/  BRA.DIV UR4, `(.L_x_1219) ;  /* 0x0000003204b87947 */ /* 0x000fea000b800000 */
[----:B0-----:R0:W4:Y:S02]  /*12a50*/  SHFL.IDX PT, R2, R2, R12, 0x1f ;  /* 0x00001f0c02027589 */ /* 0x00112400000e0000 */
.L_x_1311:
[----:B----4-:R-:W-:-:S07]  /*12a60*/  IMAD.MOV.U32 R8, RZ, RZ, R2 ;  /* 0x000000ffff087224 */ /* 0x010fce00078e0002 */
.L_x_1218:
[----:B------:R-:W4:Y:S01]  /*12a70*/  LDL.LU R10, [R1+0xc] ;  /* 0x00000c00010a7983 */ /* 0x000f220000300800 */
[----:B--2---:R-:W-:Y:S01]  /*12a80*/  IABS R7, R5 ;  /* 0x0000000500077213 */ /* 0x004fe20000000000 */
[----:B------:R-:W-:-:S03]  /*12a90*/  IMAD R9, R8, R3, R9 ;  /* 0x0000000308097224 */ /* 0x000fc600078e0209 */
[----:B0-----:R-:W0:Y:S01]  /*12aa0*/  I2F.RP R2, R7 ;  /* 0x0000000700027306 */ /* 0x001e220000209400 */
[----:B------:R-:W-:Y:S01]  /*12ab0*/  IMAD.IADD R0, R0, 0x1, -R9 ;  /* 0x0000000100007824 */ /* 0x000fe200078e0a09 */
[----:B------:R2:W-:Y:S02]  /*12ac0*/  STL [R1], R9 ;  /* 0x0000000901007387 */ /* 0x0005e40000100800 */
[----:B--2---:R-:W-:-:S04]  /*12ad0*/  IABS R9, R5 ;  /* 0x0000000500097213 */ /* 0x004fc80000000000 */
        /* <DEDUP_REMOVED lines=56> */
.L_x_1214:
        /* <DEDUP_REMOVED lines=10> */
.L_x_1220:
[----:B-1----:R-:W2:Y:S04]  /*12f00*/  LDL R2, [R1+0xc] ;  /* 0x00000c0001027983 */ /* 0x002ea80000100800 */
[----:B------:R-:W3:Y:S04]  /*12f10*/  LDL R3, [R1+0x8] ;  /* 0x0000080001037983 */ /* 0x000ee80000100800 */
[----:B0-----:R-:W4:Y:S04]  /*12f20*/  LDL R4, [R1] ;  /* 0x0000000001047983 */ /* 0x001f280000100800 */
[----:B------:R-:W4:Y:S01]  /*12f30*/  LDL R5, [R1+0x4] ;  /* 0x0000040001057983 */ /* 0x000f220000100800 */
[----:B------:R-:W0:Y:S01]  /*12f40*/  S2R R0, SR_TID.X ;  /* 0x0000000000007919 */ /* 0x000e220000002100 */
[----:B------:R-:W-:Y:S05]  /*12f50*/  WARPSYNC.ALL ;  /* 0x0000000000007948 */ /* 0x000fea0003800000 */
[----:B0-----:R-:W-:Y:S01]  /*12f60*/  LOP3.LUT R0, R0, 0x1f, RZ, 0xc0, !PT ;  /* 0x0000001f00007812 */ /* 0x001fe200078ec0ff */
[----:B------:R-:W-:Y:S03]  /*12f70*/  BAR.SYNC.DEFER_BLOCKING 0x4, 0x180 ;  /* 0x0106000000007b1d */ /* 0x000fe60000010000 */
[----:B------:R-:W-:-:S13]  /*12f80*/  ISETP.NE.AND P0, PT, R0, RZ, PT ;  /* 0x000000ff0000720c */ /* 0x000fda0003f05270 */
[----:B------:R-:W0:Y:S01]  /*12f90*/  @!P0 S2R R0, SR_CgaCtaId ;  /* 0x0000000000008919 */ /* 0x000e220000008800 */
[----:B--2---:R-:W-:Y:S01]  /*12fa0*/  IMAD.MOV.U32 R7, RZ, RZ, R2 ;  /* 0x000000ffff077224 */ /* 0x004fe200078e0002 */
[----:B------:R-:W-:Y:S01]  /*12fb0*/  @!P0 MOV R2, 0x400 ;  /* 0x0000040000028802 */ /* 0x000fe20000000f00 */
[----:B---3--:R-:W-:-:S03]  /*12fc0*/  IMAD.MOV.U32 R6, RZ, RZ, R3 ;  /* 0x000000ffff067224 */ /* 0x008fc600078e0003 */
[----:B0-----:R-:W-:-:S05]  /*12fd0*/  @!P0 LEA R18, R0, R2, 0x18 ;  /* 0x0000000200128211 */ /* 0x001fca00078ec0ff */
[----:B----4-:R3:W-:Y:S01]  /*12fe0*/  @!P0 STS.128 [R18+0x324d0], R4 ;  /* 0x0324d00412008388 */ /* 0x0107e20000000c00 */
[----:B------:R-:W-:Y:S06]  /*12ff0*/  BAR.ARV 0x5, 0x180 ;  /* 0x0146000000007b1d */ /* 0x000fec0000002000 */
.L_x_1211:
[----:B------:R-:W4:Y:S01]  /*13000*/  LDL R0, [R1+0xc] ;  /* 0x00000c0001007983 */ /* 0x000f220000100800 */
[----:B------:R-:W-:Y:S02]  /*13010*/  ULDC UR4, c[0x0][0xd3c] ;  /* 0x00034f0000047ab9 */ /* 0x000fe40000000800 */
[----:B----4-:R-:W-:-:S13]  /*13020*/  ISETP.GE.AND P0, PT, R0, UR4, PT ;  /* 0x0000000400007c0c */ /* 0x010fda000bf06270 */
[----:B------:R-:W-:Y:S05]  /*13030*/  @!P0 BRA `(.L_x_1221) ;  /* 0xffffff9c00ec8947 */ /* 0x000fea000383ffff */
[----:B------:R-:W-:Y:S05]  /*13040*/  BSYNC B8 ;  /* 0x0000000000087941 */ /* 0x000fea0003800000 */
.L_x_1113:
        /* <DEDUP_REMOVED lines=12> */
.L_x_1312:
[----:B------:R-:W-:Y:S05]  /*13110*/  BSYNC B0 ;  /* 0x0000000000007941 */ /* 0x000fea0003800000 */
.L_x_1222:
[----:B------:R-:W-:-:S03]  /*13120*/  UMOV UR4, 0xffffffff ;  /* 0xffffffff00047882 */ /* 0x000fc60000000000 */
[----:B------:R-:W-:Y:S05]  /*13130*/  BRA.DIV UR4, `(.L_x_1224) ;  /* 0x0000002e04387947 */ /* 0x000fea000b800000 */
[----:B------:R-:W1:Y:S02]  /*13140*/  S2R R2, SR_TID.X ;  /* 0x0000000000027919 */ /* 0x000e640000002100 */
[----:B-1----:R-:W-:-:S04]  /*13150*/  SHF.R.U32.HI R2, RZ, 0x5, R2 ;  /* 0x00000005ff027819 */ /* 0x002fc80000011602 */
[----:B------:R-:W-:-:S05]  /*13160*/  LOP3.LUT R2, R2, 0x3, RZ, 0xc0, !PT ;  /* 0x0000000302027812 */ /* 0x000fca00078ec0ff */
[----:B------:R1:W2:Y:S02]  /*13170*/  SHFL.IDX PT, R14, R2, RZ, 0x1f ;  /* 0x00001fff020e7589 */ /* 0x0002a400000e0000 */
.L_x_1315:
[----:B--2---:R-:W-:Y:S01]  /*13180*/  ISETP.NE.AND P0, PT, R14, RZ, PT ;  /* 0x000000ff0e00720c */ /* 0x004fe20003f05270 */
[----:B------:R-:W-:-:S12]  /*13190*/  BSSY B0, `(.L_x_1225) ;  /* 0x0000025000007945 */ /* 0x000fd80003800000 */
[----:B------:R-:W-:Y:S05]  /*131a0*/  @P0 BRA `(.L_x_1226) ;  /* 0x00000000008c0947 */ /* 0x000fea0003800000 */
[----:B------:R-:W-:-:S03]  /*131b0*/  UMOV UR4, 0xffffffff ;  /* 0xffffffff00047882 */ /* 0x000fc60000000000 */
[----:B------:R-:W-:Y:S05]  /*131c0*/  BRA.DIV UR4, `(.L_x_1227) ;  /* 0x0000002e04487947 */ /* 0x000fea000b800000 */
[----:B------:R-:W-:-:S13]  /*131d0*/  ELECT P6, URZ, PT ;  /* 0x00000000003f782f */ /* 0x000fda00038c0000 */
.L_x_1318:
[----:B------:R-:W-:Y:S05]  /*131e0*/  @!P6 BRA `(.L_x_1226) ;  /* 0x00000000007ce947 */ /* 0x000fea0003800000 */
[----:B-1----:R-:W2:Y:S02]  /*131f0*/  LDL.LU R2, [R1+0x84] ;  /* 0x0000840001027983 */ /* 0x002ea40000300800 */
[----:B--2---:R-:W-:-:S04]  /*13200*/  LOP3.LUT R2, R2, 0x2, RZ, 0xfc, !PT ;  /* 0x0000000202027812 */ /* 0x004fc800078efcff */
[----:B------:R-:W-:-:S13]  /*13210*/  ISETP.NE.AND P2, PT, R2, 0x3, PT ;  /* 0x000000030200780c */ /* 0x000fda0003f45270 */
[----:B------:R-:W-:Y:S05]  /*13220*/  @!P2 BRA `(.L_x_1228) ;  /* 0x000000000004a947 */ /* 0x000fea0003800000 */
[----:B------:R-:W-:Y:S01]  /*13230*/  BPT.TRAP 0x1 ;  /* 0x000000040000795c */ /* 0x000fe20000300000 */
.L_x_1228:
        /* <DEDUP_REMOVED lines=13> */
.L_x_1319:
[----:B------:R-:W1:Y:S02]  /*13310*/  SYNCS.PHASECHK.TRANS64.TRYWAIT P0, [R7+URZ], R2 ;  /* 0x00000002070075a7 */ /* 0x000e64000800017f */
[----:B-1----:R-:W-:Y:S05]  /*13320*/  @!P0 BRA `(.L_x_1230) ;  /* 0x0000002c00248947 */ /* 0x002fea0003800000 */
.L_x_1320:
[----:B------:R-:W-:Y:S05]  /*13330*/  @!P2 BRA `(.L_x_1231) ;  /* 0x000000000004a947 */ /* 0x000fea0003800000 */
[----:B------:R-:W-:Y:S01]  /*13340*/  BPT.TRAP 0x1 ;  /* 0x000000040000795c */ /* 0x000fe20000300000 */
.L_x_1231:
[----:B------:R-:W-:-:S04]  /*13350*/  VIADD R0, R0, 0x32460 ;  /* 0x0003246000007836 */ /* 0x000fc80000000000 */
[----:B------:R-:W-:-:S04]  /*13360*/  IMAD R4, R19, 0x8, R0 ;  /* 0x0000000813047824 */ /* 0x000fc800078e0200 */
[----:B------:R-:W2:Y:S02]  /*13370*/  SYNCS.PHASECHK.TRANS64.TRYWAIT P0, [R4+URZ], R5 ;  /* 0x00000005040075a7 */ /* 0x000ea4000800017f */
[----:B--2---:R-:W-:Y:S05]  /*13380*/  @!P0 BRA `(.L_x_1232) ;  /* 0x0000002c00208947 */ /* 0x004fea0003800000 */
.L_x_1321:
[----:B------:R-:W-:-:S07]  /*13390*/  IMAD R3, R3, 0x8, R0 ;  /* 0x0000000803037824 */ /* 0x000fce00078e0200 */
.L_x_1233:
[----:B---3--:R3:W4:Y:S02]  /*133a0*/  SYNCS.PHASECHK.TRANS64.TRYWAIT P0, [R3+URZ], R2 ;  /* 0x00000002030075a7 */ /* 0x008724000800017f */
[----:B----4-:R-:W-:Y:S05]  /*133b0*/  @!P0 NANOSLEEP.SYNCS 0x989680 ;  /* 0x009896800000895d */ /* 0x010fea0003900000 */
[----:B------:R-:W4:Y:S02]  /*133c0*/  @!P0 SYNCS.PHASECHK.TRANS64 P0, [R3+URZ], R2 ;  /* 0x00000002030085a7 */ /* 0x000f24000800007f */
[----:B----4-:R-:W-:Y:S05]  /*133d0*/  @!P0 BRA `(.L_x_1233) ;  /* 0xfffffffc00f08947 */ /* 0x010fea000383ffff */
.L_x_1226:
[----:B------:R-:W-:Y:S05]  /*133e0*/  BSYNC B0 ;  /* 0x0000000000007941 */ /* 0x000fea0003800000 */
.L_x_1225:
[----:B------:R-:W-:Y:S05]  /*133f0*/  EXIT ;  /* 0x000000000000794d */ /* 0x000fea0003800000 */
.L_x_1063:
[----:B-1----:R1:W2:Y:S02]  /*13400*/  SYNCS.PHASECHK.TRANS64.TRYWAIT P0, [R7+URZ+0x32400], R4 ;  /* 0x03240004070075a7 */ /* 0x0022a4000800017f */
[----:B--2---:R-:W-:Y:S05]  /*13410*/  @!P0 NANOSLEEP.SYNCS 0x989680 ;  /* 0x009896800000895d */ /* 0x004fea0003900000 */
[----:B------:R-:W2:Y:S02]  /*13420*/  @!P0 SYNCS.PHASECHK.TRANS64 P0, [R7+URZ+0x32400], R4 ;  /* 0x03240004070085a7 */ /* 0x000ea4000800007f */
[----:B--2---:R-:W-:Y:S05]  /*13430*/  @!P0 BRA `(.L_x_1063) ;  /* 0xfffffffc00f08947 */ /* 0x004fea000383ffff */
[----:B------:R-:W-:Y:S05]  /*13440*/  BRA `(.L_x_1234) ;  /* 0xfffffee8006c7947 */ /* 0x000fea000383ffff */
.L_x_1067:
[----:B----4-:R4:W0:Y:S02]  /*13450*/  SYNCS.PHASECHK.TRANS64.TRYWAIT P1, [R0+URZ+0x32430], R5 ;  /* 0x03243005000075a7 */ /* 0x010824000802017f */
[----:B0-----:R-:W-:Y:S05]  /*13460*/  @!P1 NANOSLEEP.SYNCS 0x989680 ;  /* 0x009896800000995d */ /* 0x001fea0003900000 */
[----:B------:R-:W0:Y:S02]  /*13470*/  @!P1 SYNCS.PHASECHK.TRANS64 P1, [R0+URZ+0x32430], R5 ;  /* 0x03243005000095a7 */ /* 0x000e24000802007f */
[----:B0-----:R-:W-:Y:S05]  /*13480*/  @!P1 BRA `(.L_x_1067) ;  /* 0xfffffffc00f09947 */ /* 0x001fea000383ffff */
[----:B------:R-:W-:Y:S05]  /*13490*/  BRA `(.L_x_1066) ;  /* 0xfffffee800947947 */ /* 0x000fea000383ffff */
.L_x_1068:
[----:B------:R0:W0:Y:S02]  /*134a0*/  SYNCS.PHASECHK.TRANS64.TRYWAIT P1, [R7+URZ+0x32410], R4 ;  /* 0x03241004070075a7 */ /* 0x000024000802017f */
[----:B0-----:R-:W-:Y:S05]  /*134b0*/  @!P1 NANOSLEEP.SYNCS 0x989680 ;  /* 0x009896800000995d */ /* 0x001fea0003900000 */
[----:B------:R-:W0:Y:S02]  /*134c0*/  @!P1 SYNCS.PHASECHK.TRANS64 P1, [R7+URZ+0x32410], R4 ;  /* 0x03241004070095a7 */ /* 0x000e24000802007f */
[----:B0-----:R-:W-:Y:S05]  /*134d0*/  @!P1 BRA `(.L_x_1068) ;  /* 0xfffffffc00f09947 */ /* 0x001fea000383ffff */
[----:B------:R-:W-:Y:S05]  /*134e0*/  BRA `(.L_x_1235) ;  /* 0xfffffeec004c7947 */ /* 0x000fea000383ffff */
.L_x_1072:
[----:B------:R0:W0:Y:S02]  /*134f0*/  SYNCS.PHASECHK.TRANS64.TRYWAIT P1, [R0+URZ+0x32450], R5 ;  /* 0x03245005000075a7 */ /* 0x000024000802017f */
[----:B0-----:R-:W-:Y:S05]  /*13500*/  @!P1 NANOSLEEP.SYNCS 0x989680 ;  /* 0x009896800000995d */ /* 0x001fea0003900000 */
[----:B------:R-:W0:Y:S02]  /*13510*/  @!P1 SYNCS.PHASECHK.TRANS64 P1, [R0+URZ+0x32450], R5 ;  /* 0x03245005000095a7 */ /* 0x000e24000802007f */
[----:B0-----:R-:W-:Y:S05]  /*13520*/  @!P1 BRA `(.L_x_1072) ;  /* 0xfffffffc00f09947 */ /* 0x001fea000383ffff */
[----:B------:R-:W-:Y:S05]  /*13530*/  BRA `(.L_x_1071) ;  /* 0xfffffeec00587947 */ /* 0x000fea000383ffff */
.L_x_1077:
[----:B-1----:R-:W-:-:S04]  /*13540*/  IMAD.U32 R21, RZ, RZ, UR5 ;  /* 0x00000005ff157e24 */ /* 0x002fc8000f8e00ff */
[----:B------:R1:W2:Y:S03]  /*13550*/  SYNCS.PHASECHK.TRANS64.TRYWAIT P3, [R21+URZ+0x32430], R20 ;  /* 0x03243014150075a7 */ /* 0x0002a6000806017f */
[----:B--2---:R-:W-:Y:S05]  /*13560*/  @!P3 NANOSLEEP.SYNCS 0x989680 ;  /* 0x009896800000b95d */ /* 0x004fea0003900000 */
[----:B------:R-:W2:Y:S02]  /*13570*/  @!P3 SYNCS.PHASECHK.TRANS64 P3, [R21+URZ+0x32430], R20 ;  /* 0x032430141500b5a7 */ /* 0x000ea4000806007f */
[----:B--2---:R-:W-:Y:S05]  /*13580*/  @!P3 BRA `(.L_x_1077) ;  /* 0xfffffffc00ecb947 */ /* 0x004fea000383ffff */
[----:B------:R-:W-:Y:S05]  /*13590*/  BRA `(.L_x_1076) ;  /* 0xffffff1000e47947 */ /* 0x000fea000383ffff */
.L_x_1081:
[----:B-1----:R-:W-:-:S04]  /*135a0*/  IMAD.U32 R21, RZ, RZ, UR5 ;  /* 0x00000005ff157e24 */ /* 0x002fc8000f8e00ff */
[----:B------:R1:W3:Y:S03]  /*135b0*/  SYNCS.PHASECHK.TRANS64.TRYWAIT P3, [R21+URZ+0x32450], R20 ;  /* 0x03245014150075a7 */ /* 0x0002e6000806017f */
[----:B---3--:R-:W-:Y:S05]  /*135c0*/  @!P3 NANOSLEEP.SYNCS 0x989680 ;  /* 0x009896800000b95d */ /* 0x008fea0003900000 */
[----:B------:R-:W3:Y:S02]  /*135d0*/  @!P3 SYNCS.PHASECHK.TRANS64 P3, [R21+URZ+0x32450], R20 ;  /* 0x032450141500b5a7 */ /* 0x000ee4000806007f */
[----:B---3--:R-:W-:Y:S05]  /*135e0*/  @!P3 BRA `(.L_x_1081) ;  /* 0xfffffffc00ecb947 */ /* 0x008fea000383ffff */
[----:B------:R-:W-:Y:S05]  /*135f0*/  BRA `(.L_x_1080) ;  /* 0xffffff1400607947 */ /* 0x000fea000383ffff */
.L_x_1127:
        /* <DEDUP_REMOVED lines=11> */
.L_x_1237:
[----:B------:R-:W-:Y:S05]  /*136b0*/  BSYNC B0 ;  /* 0x0000000000007941 */ /* 0x000fea0003800000 */
.L_x_1236:
[----:B------:R-:W-:Y:S05]  /*136c0*/  BRA `(.L_x_1238) ;  /* 0xffffffa400e87947 */ /* 0x000fea000383ffff */
.L_x_1129:
[----:B------:R-:W-:Y:S01]  /*136d0*/  BSSY B0, `(.L_x_1239) ;  /* 0x0000006000007945 */ /* 0x000fe20003800000 */
[----:B------:R-:W-:-:S07]  /*136e0*/  IMAD.MOV.U32 R15, RZ, RZ, -0x1 ;  /* 0xffffffffff0f7424 */ /* 0x000fce00078e00ff */
[----:B01-3--:R-:W-:Y:S05]  /*136f0*/  WARPSYNC.COLLECTIVE R15, `(.L_x_1240) ;  /* 0x000000000f0c7348 */ /* 0x00bfea0003c00000 */
[----:B------:R-:W-:Y:S02]  /*13700*/  ELECT P6, UR62, PT ;  /* 0x00000000003e782f */ /* 0x000fe400038c0000 */
[----:B------:R-:W-:Y:S01]  /*13710*/  MOV R14, UR62 ;  /* 0x0000003e000e7c02 */ /* 0x000fe20008000f00 */
[----:B01-3--:R-:W-:Y:S10]  /*13720*/  ENDCOLLECTIVE ;  /* 0x000000000000791b */ /* 0x00bff40003800000 */
.L_x_1240:
[----:B------:R-:W-:Y:S05]  /*13730*/  BSYNC B0 ;  /* 0x0000000000007941 */ /* 0x000fea0003800000 */
.L_x_1239:
[----:B------:R-:W-:Y:S05]  /*13740*/  BRA `(.L_x_1241) ;  /* 0xffffffa400f47947 */ /* 0x000fea000383ffff */
.L_x_1131:
[----:B--2---:R2:W3:Y:S02]  /*13750*/  SYNCS.PHASECHK.TRANS64.TRYWAIT P0, [R0+URZ+0x32440], R2 ;  /* 0x03244002000075a7 */ /* 0x0044e4000800017f */
[----:B---3--:R-:W-:Y:S05]  /*13760*/  @!P0 NANOSLEEP.SYNCS 0x989680 ;  /* 0x009896800000895d */ /* 0x008fea0003900000 */
[----:B------:R-:W3:Y:S02]  /*13770*/  @!P0 SYNCS.PHASECHK.TRANS64 P0, [R0+URZ+0x32440], R2 ;  /* 0x03244002000085a7 */ /* 0x000ee4000800007f */
[----:B---3--:R-:W-:Y:S05]  /*13780*/  @!P0 BRA `(.L_x_1131) ;  /* 0xfffffffc00f08947 */ /* 0x008fea000383ffff */
[----:B------:R-:W-:Y:S05]  /*13790*/  BRA `(.L_x_1242) ;  /* 0xffffffa800547947 */ /* 0x000fea000383ffff */
.L_x_1135:
[----:B------:R0:W5:Y:S01]  /*137a0*/  LDL R2, [R1+0x38] ;  /* 0x0000380001027983 */ /* 0x0001620000100800 */
[----:B------:R-:W-:Y:S02]  /*137b0*/  IMAD.MOV.U32 R13, RZ, RZ, R0 ;  /* 0x000000ffff0d7224 */ /* 0x000fe400078e0000 */
[----:B------:R-:W-:Y:S01]  /*137c0*/  IMAD.MOV.U32 R12, RZ, RZ, RZ ;  /* 0x000000ffff0c7224 */ /* 0x000fe200078e00ff */
[----:B------:R-:W1:Y:S01]  /*137d0*/  S2R R7, SR_TID.X ;  /* 0x0000000000077919 */ /* 0x000e620000002100 */
[----:B------:R-:W-:Y:S02]  /*137e0*/  IMAD.MOV.U32 R11, RZ, RZ, 0x181f ;  /* 0x0000181fff0b7424 */ /* 0x000fe400078e00ff */
[----:B------:R-:W-:-:S07]  /*137f0*/  IMAD.MOV.U32 R15, RZ, RZ, -0x1 ;  /* 0xffffffffff0f7424 */ /* 0x000fce00078e00ff */
[----:B01---5:R-:W-:Y:S05]  /*13800*/  WARPSYNC.COLLECTIVE R15, `(.L_x_1243) ;  /* 0x000000000f087348 */ /* 0x023fea0003c00000 */
[----:B------:R2:W3:Y:S02]  /*13810*/  SHFL.IDX P6, R14, R13, R12, R11 ;  /* 0x0000000c0d0e7389 */ /* 0x0004e400000c000b */
[----:B0123-5:R-:W-:Y:S01]  /*13820*/  ENDCOLLECTIVE ;  /* 0x000000000000791b */ /* 0x02ffe20003800000 */
.L_x_1243:
[----:B------:R-:W-:Y:S02]  /*13830*/  IMAD.MOV.U32 R13, RZ, RZ, R3 ;  /* 0x000000ffff0d7224 */ /* 0x000fe400078e0003 */
[----:B------:R-:W-:Y:S01]  /*13840*/  IMAD.MOV.U32 R4, RZ, RZ, R14 ;  /* 0x000000ffff047224 */ /* 0x000fe200078e000e */
[----:B------:R-:W-:-:S07]  /*13850*/  LOP3.LUT R7, R7, 0x7f, RZ, 0xc0, !PT ;  /* 0x0000007f07077812 */ /* 0x000fce00078ec0ff */
[----:B------:R-:W-:Y:S05]  /*13860*/  WARPSYNC.COLLECTIVE R15, `(.L_x_1244) ;  /* 0x000000000f087348 */ /* 0x000fea0003c00000 */
[----:B------:R0:W1:Y:S02]  /*13870*/  SHFL.IDX P6, R14, R13, R12, R11 ;  /* 0x0000000c0d0e7389 */ /* 0x00006400000c000b */
[----:B01----:R-:W-:Y:S01]  /*13880*/  ENDCOLLECTIVE ;  /* 0x000000000000791b */ /* 0x003fe20003800000 */
.L_x_1244:
[----:B------:R-:W-:Y:S01]  /*13890*/  SHF.R.U32.HI R7, RZ, 0x3, R7 ;  /* 0x00000003ff077819 */ /* 0x000fe20000011607 */
[----:B------:R-:W-:Y:S02]  /*138a0*/  IMAD.MOV.U32 R13, RZ, RZ, R0 ;  /* 0x000000ffff0d7224 */ /* 0x000fe400078e0000 */
[----:B------:R-:W-:Y:S02]  /*138b0*/  IMAD.MOV.U32 R12, RZ, RZ, 0x1 ;  /* 0x00000001ff0c7424 */ /* 0x000fe400078e00ff */
[----:B------:R-:W-:-:S07]  /*138c0*/  IMAD.MOV.U32 R5, RZ, RZ, R14 ;  /* 0x000000ffff057224 */ /* 0x000fce00078e000e */
[----:B------:R-:W-:Y:S05]  /*138d0*/  WARPSYNC.COLLECTIVE R15, `(.L_x_1245) ;  /* 0x000000000f087348 */ /* 0x000fea0003c00000 */
[----:B------:R0:W1:Y:S02]  /*138e0*/  SHFL.IDX P6, R14, R13, R12, R11 ;  /* 0x0000000c0d0e7389 */ /* 0x00006400000c000b */
[----:B01----:R-:W-:Y:S01]  /*138f0*/  ENDCOLLECTIVE ;  /* 0x000000000000791b */ /* 0x003fe20003800000 */
.L_x_1245:
[----:B------:R-:W-:Y:S02]  /*13900*/  IMAD.MOV.U32 R13, RZ, RZ, R3 ;  /* 0x000000ffff0d7224 */ /* 0x000fe400078e0003 */
[----:B------:R-:W-:Y:S02]  /*13910*/  IMAD R2, R2, R8, RZ ;  /* 0x0000000802027224 */ /* 0x000fe400078e02ff */
[----:B------:R-:W-:Y:S02]  /*13920*/  IMAD.IADD R8, R7, 0x1, R6 ;  /* 0x0000000107087824 */ /* 0x000fe400078e0206 */
[----:B------:R-:W-:-:S07]  /*13930*/  IMAD.MOV.U32 R7, RZ, RZ, R14 ;  /* 0x000000ffff077224 */ /* 0x000fce00078e000e */
[----:B------:R-:W-:Y:S05]  /*13940*/  WARPSYNC.COLLECTIVE R15, `(.L_x_1246) ;  /* 0x000000000f087348 */ /* 0x000fea0003c00000 */
[----:B------:R0:W1:Y:S02]  /*13950*/  SHFL.IDX P6, R14, R13, R12, R11 ;  /* 0x0000000c0d0e7389 */ /* 0x00006400000c000b */
[----:B01----:R-:W-:Y:S01]  /*13960*/  ENDCOLLECTIVE ;  /* 0x000000000000791b */ /* 0x003fe20003800000 */
.L_x_1246:
[----:B------:R-:W-:Y:S01]  /*13970*/  ISETP.GE.AND P1, PT, R8, R2, PT ;  /* 0x000000020800720c */ /* 0x000fe20003f26270 */
[----:B------:R0:W-:-:S12]  /*13980*/  STL [R1+0x4], R8 ;  /* 0x0000040801007387 */ /* 0x0001d80000100800 */
[----:B------:R-:W-:Y:S01]  /*13990*/  @!P1 LEA R5, P3, R10, R5, 0x1 ;  /* 0x000000050a059211 */ /* 0x000fe200078608ff */
[----:B------:R-:W-:Y:S02]  /*139a0*/  IMAD.MOV.U32 R13, RZ, RZ, R0 ;  /* 0x000000ffff0d7224 */ /* 0x000fe400078e0000 */
[----:B------:R-:W-:Y:S02]  /*139b0*/  IMAD.MOV.U32 R12, RZ, RZ, 0x2 ;  /* 0x00000002ff0c7424 */ /* 0x000fe400078e00ff */
[----:B------:R-:W-:-:S05]  /*139c0*/  @!P1 IMAD.X R4, RZ, RZ, R4, P3 ;  /* 0x000000ffff049224 */ /* 0x000fca00018e0604 */
[----:B------:R-:W-:Y:S01]  /*139d0*/  @!P1 LOP3.LUT R5, R5, R4, RZ, 0x3c, !PT ;  /* 0x0000000405059212 */ /* 0x000fe200078e3cff */
[----:B0-----:R-:W-:-:S07]  /*139e0*/  IMAD.MOV.U32 R6, RZ, RZ, R14 ;  /* 0x000000ffff067224 */ /* 0x001fce00078e000e */
[----:B------:R-:W-:Y:S05]  /*139f0*/  WARPSYNC.COLLECTIVE R15, `(.L_x_1247) ;  /* 0x000000000f087348 */ /* 0x000fea0003c00000 */
[----:B------:R0:W1:Y:S02]  /*13a00*/  SHFL.IDX P6, R14, R13, R12, R11 ;  /* 0x0000000c0d0e7389 */ /* 0x00006400000c000b */
[----:B01----:R-:W-:Y:S01]  /*13a10*/  ENDCOLLECTIVE ;  /* 0x000000000000791b */ /* 0x003fe20003800000 */
.L_x_1247:
[----:B------:R-:W-:-:S04]  /*13a20*/  @!P1 LOP3.LUT R4, R5, R4, RZ, 0x3c, !PT ;  /* 0x0000000405049212 */ /* 0x000fc800078e3cff */
[----:B------:R-:W-:-:S05]  /*13a30*/  @!P1 LOP3.LUT R5, R5, R4, RZ, 0x3c, !PT ;  /* 0x0000000405059212 */ /* 0x000fca00078e3cff */
[----:B------:R-:W-:Y:S01]  /*13a40*/  @!PT LDS RZ, [RZ] ;  /* 0x00000000fffff984 */ /* 0x000fe20000000800 */
[----:B------:R-:W-:Y:S01]  /*13a50*/  @!PT LDS RZ, [RZ] ;  /* 0x00000000fffff984 */ /* 0x000fe20000000800 */
[----:B------:R-:W-:Y:S01]  /*13a60*/  @!PT LDS RZ, [RZ] ;  /* 0x00000000fffff984 */ /* 0x000fe20000000800 */
[----:B------:R0:W-:Y:S01]  /*13a70*/  @!P1 LDGSTS.E.BYPASS.LTC128B.128 [R9+0x18400], desc[UR38][R4.64], !P0 ;  /* 0x1840000004099fae */ /* 0x0001e2000c101d66 */
[----:B------:R-:W-:Y:S02]  /*13a80*/  IMAD.MOV.U32 R13, RZ, RZ, R3 ;  /* 0x000000ffff0d7224 */ /* 0x000fe400078e0003 */
[----:B0-----:R-:W-:-:S05]  /*13a90*/  VIADD R5, R8, 0x10 ;  /* 0x0000001008057836 */ /* 0x001fca0000000000 */
[----:B------:R-:W-:Y:S01]  /*13aa0*/  ISETP.GE.AND P2, PT, R5, R2, PT ;  /* 0x000000020500720c */ /* 0x000fe20003f46270 */
[----:B------:R0:W-:-:S12]  /*13ab0*/  STL [R1+0x44], R5 ;  /* 0x0000440501007387 */ /* 0x0001d80000100800 */
[----:B0-----:R-:W-:Y:S01]  /*13ac0*/  @!P2 LEA R5, P1, R10, R6, 0x1 ;  /* 0x000000060a05a211 */ /* 0x001fe200078208ff */
[----:B------:R-:W-:-:S12]  /*13ad0*/  IMAD.MOV.U32 R6, RZ, RZ, R14 ;  /* 0x000000ffff067224 */ /* 0x000fd800078e000e */
[----:B------:R-:W-:Y:S05]  /*13ae0*/  WARPSYNC.COLLECTIVE R15, `(.L_x_1248) ;  /* 0x000000000f087348 */ /* 0x000fea0003c00000 */
[----:B------:R0:W1:Y:S02]  /*13af0*/  SHFL.IDX P6, R14, R13, R12, R11 ;  /* 0x0000000c0d0e7389 */ /* 0x00006400000c000b */
[----:B01----:R-:W-:Y:S01]  /*13b00*/  ENDCOLLECTIVE ;  /* 0x000000000000791b */ /* 0x003fe20003800000 */
.L_x_1248:
[----:B------:R-:W-:Y:S02]  /*13b10*/  @!P2 IMAD.X R4, RZ, RZ, R7, P1 ;  /* 0x000000ffff04a224 */ /* 0x000fe400008e0607 */
[----:B------:R-:W-:-:S03]  /*13b20*/  VIADD R7, R8, 0x20 ;  /* 0x0000002008077836 */ /* 0x000fc60000000000 */
[----:B------:R-:W-:Y:S02]  /*13b30*/  @!P2 LOP3.LUT R5, R5, R4, RZ, 0x3c, !PT ;  /* 0x000000040505a212 */ /* 0x000fe400078e3cff */
[----:B------:R-:W-:Y:S01]  /*13b40*/  ISETP.GE.AND P1, PT, R7, R2, PT ;  /* 0x000000020700720c */ /* 0x000fe20003f26270 */
[----:B------:R0:W-:Y:S01]  /*13b50*/  STL [R1+0x50], R7 ;  /* 0x0000500701007387 */ /* 0x0001e20000100800 */
[----:B------:R-:W-:Y:S01]  /*13b60*/  @!P2 LOP3.LUT R4, R5, R4, RZ, 0x3c, !PT ;  /* 0x000000040504a212 */ /* 0x000fe200078e3cff */
[----:B------:R-:W-:-:S03]  /*13b70*/  IMAD.MOV.U32 R13, RZ, RZ, R0 ;  /* 0x000000ffff0d7224 */ /* 0x000fc600078e0000 */
[----:B------:R-:W-:Y:S01]  /*13b80*/  @!P2 LOP3.LUT R5, R5, R4, RZ, 0x3c, !PT ;  /* 0x000000040505a212 */ /* 0x000fe200078e3cff */
[----:B------:R-:W-:-:S04]  /*13b90*/  IMAD.MOV.U32 R12, RZ, RZ, 0x3 ;  /* 0x00000003ff0c7424 */ /* 0x000fc800078e00ff */
[----:B------:R-:W-:Y:S01]  /*13ba0*/  @!PT LDS RZ, [RZ] ;  /* 0x00000000fffff984 */ /* 0x000fe20000000800 */
[----:B------:R-:W-:Y:S01]  /*13bb0*/  @!PT LDS RZ, [RZ] ;  /* 0x00000000fffff984 */ /* 0x000fe20000000800 */
[----:B------:R-:W-:Y:S01]  /*13bc0*/  @!PT LDS RZ, [RZ] ;  /* 0x00000000fffff984 */ /* 0x000fe20000000800 */
[----:B------:R1:W-:Y:S01]  /*13bd0*/  @!P2 LDGSTS.E.BYPASS.LTC128B.128 [R9+0x18c00], desc[UR38][R4.64], !P0 ;  /* 0x18c000000409afae */ /* 0x0003e2000c101d66 */
[----:B0-----:R-:W-:-:S05]  /*13be0*/  VIADD R7, R8, 0x30 ;  /* 0x0000003008077836 */ /* 0x001fca0000000000 */
[----:B------:R0:W-:Y:S01]  /*13bf0*/  STL [R1+0x54], R7 ;  /* 0x0000540701007387 */ /* 0x0001e20000100800 */
[----:B-1----:R-:W-:-:S07]  /*13c00*/  IMAD.MOV.U32 R4, RZ, RZ, R14 ;  /* 0x000000ffff047224 */ /* 0x002fce00078e000e */
[----:B0-----:R-:W-:Y:S05]  /*13c10*/  WARPSYNC.COLLECTIVE R15, `(.L_x_1249) ;  /* 0x000000000f087348 */ /* 0x001fea0003c00000 */
[----:B------:R1:W2:Y:S02]  /*13c20*/  SHFL.IDX P6, R14, R13, R12, R11 ;  /* 0x0000000c0d0e7389 */ /* 0x0002a400000c000b */
[----:B012---:R-:W-:Y:S01]  /*13c30*/  ENDCOLLECTIVE ;  /* 0x000000000000791b */ /* 0x007fe20003800000 */
.L_x_1249:
[----:B------:R-:W-:-:S05]  /*13c40*/  @!P1 LEA R5, P2, R10, R4, 0x1 ;  /* 0x000000040a059211 */ /* 0x000fca00078408ff */
[----:B------:R-:W-:-:S05]  /*13c50*/  @!P1 IMAD.X R4, RZ, RZ, R6, P2 ;  /* 0x000000ffff049224 */ /* 0x000fca00010e0606 */
[----:B------:R-:W-:Y:S01]  /*13c60*/  @!P1 LOP3.LUT R5, R5, R4, RZ, 0x3c, !PT ;  /* 0x0000000405059212 */ /* 0x000fe200078e3cff */
[----:B------:R-:W-:-:S03]  /*13c70*/  IMAD.MOV.U32 R13, RZ, RZ, R3 ;  /* 0x000000ffff0d7224 */ /* 0x000fc600078e0003 */
[----:B------:R-:W-:-:S04]  /*13c80*/  @!P1 LOP3.LUT R4, R5, R4, RZ, 0x3c, !PT ;  /* 0x0000000405049212 */ /* 0x000fc800078e3cff */
[----:B------:R-:W-:Y:S01]  /*13c90*/  @!P1 LOP3.LUT R5, R5, R4, RZ, 0x3c, !PT ;  /* 0x0000000405059212 */ /* 0x000fe200078e3cff */
[----:B------:R-:W-:-:S07]  /*13ca0*/  IMAD.MOV.U32 R6, RZ, RZ, R14 ;  /* 0x000000ffff067224 */ /* 0x000fce00078e000e */
[----:B------:R-:W-:Y:S05]  /*13cb0*/  WARPSYNC.COLLECTIVE R15, `(.L_x_1250) ;  /* 0x000000000f087348 */ /* 0x000fea0003c00000 */
[----:B------:R0:W1:Y:S02]  /*13cc0*/  SHFL.IDX P6, R14, R13, R12, R11 ;  /* 0x0000000c0d0e7389 */ /* 0x00006400000c000b */
[----:B01----:R-:W-:Y:S01]  /*13cd0*/  ENDCOLLECTIVE ;  /* 0x000000000000791b */ /* 0x003fe20003800000 */
.L_x_1250:
[----:B------:R-:W-:Y:S01]  /*13ce0*/  @!PT LDS RZ, [RZ] ;  /* 0x00000000fffff984 */ /* 0x000fe20000000800 */
[----:B------:R-:W-:Y:S01]  /*13cf0*/  @!PT LDS RZ, [RZ] ;  /* 0x00000000fffff984 */ /* 0x000fe20000000800 */
[----:B------:R-:W-:Y:S01]  /*13d00*/  @!PT LDS RZ, [RZ] ;  /* 0x00000000fffff984 */ /* 0x000fe20000000800 */
[----:B------:R0:W-:Y:S01]  /*13d10*/  @!P1 LDGSTS.E.BYPASS.LTC128B.128 [R9+0x19400], desc[UR38][R4.64], !P0 ;  /* 0x1940000004099fae */ /* 0x0001e2000c101d66 */
[----:B------:R-:W-:Y:S01]  /*13d20*/  ISETP.GE.AND P1, PT, R7, R2, PT ;  /* 0x000000020700720c */ /* 0x000fe20003f26270 */
[----:B------:R-:W-:-:S05]  /*13d30*/  VIADD R7, R8, 0x40 ;  /* 0x0000004008077836 */ /* 0x000fca0000000000 */
[----:B------:R1:W-:Y:S01]  /*13d40*/  STL [R1+0x60], R7 ;  /* 0x0000600701007387 */ /* 0x0003e20000100800 */
[----:B------:R-:W-:Y:S02]  /*13d50*/  IMAD.MOV.U32 R13, RZ, RZ, R0 ;  /* 0x000000ffff0d7224 */ /* 0x000fe400078e0000 */
[----:B------:R-:W-:Y:S02]  /*13d60*/  IMAD.MOV.U32 R12, RZ, RZ, 0x4 ;  /* 0x00000004ff0c7424 */ /* 0x000fe400078e00ff */
[----:B0-----:R-:W-:-:S07]  /*13d70*/  IMAD.MOV.U32 R4, RZ, RZ, R14 ;  /* 0x000000ffff047224 */ /* 0x001fce00078e000e */
[----:B-1----:R-:W-:Y:S05]  /*13d80*/  WARPSYNC.COLLECTIVE R15, `(.L_x_1251) ;  /* 0x000000000f087348 */ /* 0x002fea0003c00000 */
[----:B------:R0:W2:Y:S02]  /*13d90*/  SHFL.IDX P6, R14, R13, R12, R11 ;  /* 0x0000000c0d0e7389 */ /* 0x0000a400000c000b */
[----:B012---:R-:W-:Y:S01]  /*13da0*/  ENDCOLLECTIVE ;  /* 0x000000000000791b */ /* 0x007fe20003800000 */
.L_x_1251:
        /* <DEDUP_REMOVED lines=10> */
.L_x_1252:
        /* <DEDUP_REMOVED lines=13> */
.L_x_1253:
        /* <DEDUP_REMOVED lines=10> */
.L_x_1254:
        /* <DEDUP_REMOVED lines=13> */
.L_x_1255:
        /* <DEDUP_REMOVED lines=10> */
.L_x_1256:
[----:B------:R-:W-:Y:S01]  /*14130*/  @!PT LDS RZ, [RZ] ;  /* 0x00000000fffff984 */ /* 0x000fe20000000800 */
[----:B------:R-:W-:Y:S01]  /*14140*/  @!PT LDS RZ, [RZ] ;  /* 0x00000000fffff984 */ /* 0x000fe20000000800 */
[----:B------:R-:W-:Y:S01]  /*14150*/  @!PT LDS RZ, [RZ] ;  /* 0x00000000fffff984 */ /* 0x000fe20000000800 */
[----:B------:R0:W-:Y:S01]  /*14160*/  @!P1 LDGSTS.E.BYPASS.LTC128B.128 [R9+0x1ac00], desc[UR38][R4.64], !P0 ;  /* 0x1ac0000004099fae */ /* 0x0001e2000c101d66 */
[----:B------:R-:W-:Y:S01]  /*14170*/  ISETP.GE.AND P1, PT, R7, R2, PT ;  /* 0x000000020700720c */ /* 0x000fe20003f26270 */
[----:B------:R-:W-:Y:S02]  /*14180*/  IMAD.MOV.U32 R13, RZ, RZ, R0 ;  /* 0x000000ffff0d7224 */ /* 0x000fe400078e0000 */
[----:B------:R-:W-:Y:S02]  /*14190*/  IMAD.MOV.U32 R12, RZ, RZ, 0x7 ;  /* 0x00000007ff0c7424 */ /* 0x000fe400078e00ff */
[----:B0-----:R-:W-:-:S08]  /*141a0*/  IMAD.MOV.U32 R4, RZ, RZ, R14 ;  /* 0x000000ffff047224 */ /* 0x001fd000078e000e */
[----:B------:R-:W-:Y:S05]  /*141b0*/  WARPSYNC.COLLECTIVE R15, `(.L_x_1257) ;  /* 0x000000000f087348 */ /* 0x000fea0003c00000 */
[----:B------:R0:W1:Y:S02]  /*141c0*/  SHFL.IDX P6, R14, R13, R12, R11 ;  /* 0x0000000c0d0e7389 */ /* 0x00006400000c000b */
[----:B01----:R-:W-:Y:S01]  /*141d0*/  ENDCOLLECTIVE ;  /* 0x000000000000791b */ /* 0x003fe20003800000 */
.L_x_1257:
        /* <DEDUP_REMOVED lines=10> */
.L_x_1258:
[----:B------:R-:W-:Y:S01]  /*14280*/  @!PT LDS RZ, [RZ] ;  /* 0x00000000fffff984 */ /* 0x000fe20000000800 */
[----:B------:R-:W-:Y:S01]  /*14290*/  @!PT LDS RZ, [RZ] ;  /* 0x00000000fffff984 */ /* 0x000fe20000000800 */
[----:B------:R-:W-:Y:S01]  /*142a0*/  @!PT LDS RZ, [RZ] ;  /* 0x00000000fffff984 */ /* 0x000fe20000000800 */
[----:B------:R1:W-:Y:S01]  /*142b0*/  @!P1 LDGSTS.E.BYPASS.LTC128B.128 [R9+0x1b400], desc[UR38][R4.64], !P0 ;  /* 0x1b40000004099fae */ /* 0x0003e2000c101d66 */
[----:B------:R-:W-:Y:S01]  /*142c0*/  IMAD.MOV.U32 R3, RZ, RZ, R14 ;  /* 0x000000ffff037224 */ /* 0x000fe200078e000e */
[----:B------:R-:W-:Y:S06]  /*142d0*/  BRA `(.L_x_1259) ;  /* 0xffffffa800d87947 */ /* 0x000fec000383ffff */
.L_x_1139:
[----:B------:R-:W2:Y:S04]  /*142e0*/  LDL.LU R3, [R1+0x38] ;  /* 0x0000380001037983 */ /* 0x000ea80000300800 */
[----:B------:R-:W3:Y:S04]  /*142f0*/  LDL.LU R15, [R1+0x4] ;  /* 0x00000400010f7983 */ /* 0x000ee80000300800 */
[----:B------:R-:W4:Y:S04]  /*14300*/  LDL.LU R14, [R1+0x44] ;  /* 0x00004400010e7983 */ /* 0x000f280000300800 */
[----:B------:R-:W5:Y:S04]  /*14310*/  LDL.LU R13, [R1+0x50] ;  /* 0x00005000010d7983 */ /* 0x000f680000300800 */
[----:B------:R-:W5:Y:S04]  /*14320*/  LDL.LU R12, [R1+0x54] ;  /* 0x00005400010c7983 */ /* 0x000f680000300800 */
[----:B------:R-:W5:Y:S04]  /*14330*/  LDL.LU R11, [R1+0x60] ;  /* 0x00006000010b7983 */ /* 0x000f680000300800 */
[----:B------:R-:W5:Y:S04]  /*14340*/  LDL.LU R10, [R1+0x64] ;  /* 0x00006400010a7983 */ /* 0x000f680000300800 */
[----:B------:R-:W5:Y:S04]  /*14350*/  LDL.LU R6, [R1+0x68] ;  /* 0x0000680001067983 */ /* 0x000f680000300800 */
[----:B------:R-:W5:Y:S01]  /*14360*/  LDL.LU R9, [R1+0x14] ;  /* 0x0000140001097983 */ /* 0x000f620000300800 */
[----:B------:R-:W-:Y:S01]  /*14370*/  BSSY B0, `(.L_x_1260) ;  /* 0x000001b000007945 */ /* 0x000fe20003800000 */
[----:B--2---:R-:W-:-:S05]  /*14380*/  IMAD R3, R3, R7, RZ ;  /* 0x0000000703037224 */ /* 0x004fca00078e02ff */
[-C--:B---3--:R-:W-:Y:S01]  /*14390*/  ISETP.GE.AND P4, PT, R15, R3.reuse, PT ;  /* 0x000000030f00720c */ /* 0x088fe20003f86270 */
[----:B------:R-:W-:Y:S01]  /*143a0*/  IMAD.MOV.U32 R15, RZ, RZ, -0x1 ;  /* 0xffffffffff0f7424 */ /* 0x000fe200078e00ff */
[-C--:B----4-:R-:W-:Y:S02]  /*143b0*/  ISETP.GE.AND P5, PT, R14, R3.reuse, PT ;  /* 0x000000030e00720c */ /* 0x090fe40003fa6270 */
[----:B-----5:R-:W-:Y:S01]  /*143c0*/  ISETP.GE.AND P6, PT, R13, R3, PT ;  /* 0x000000030d00720c */ /* 0x020fe20003fc6270 */
[----:B------:R-:W-:Y:S01]  /*143d0*/  IMAD.MOV.U32 R13, RZ, RZ, R0 ;  /* 0x000000ffff0d7224 */ /* 0x000fe200078e0000 */
[----:B------:R-:W-:-:S07]  /*143e0*/  LOP3.LUT R9, R9, 0xffffffef, RZ, 0xc0, !PT ;  /* 0xffffffef09097812 */ /* 0x000fce00078ec0ff */
[----:B------:R-:W-:Y:S02]  /*143f0*/  @P4 LOP3.LUT R9, R9, 0x10, RZ, 0xfc, !PT ;  /* 0x0000001009094812 */ /* 0x000fe400078efcff */
[----:B------:R-:W-:Y:S01]  /*14400*/  ISETP.GE.AND P4, PT, R12, R3, PT ;  /* 0x000000030c00720c */ /* 0x000fe20003f86270 */
[----:B------:R-:W-:Y:S01]  /*14410*/  IMAD.MOV.U32 R12, RZ, RZ, RZ ;  /* 0x000000ffff0c7224 */ /* 0x000fe200078e00ff */
[----:B------:R-:W-:-:S04]  /*14420*/  LOP3.LUT R9, R9, 0xfffffff7, RZ, 0xc0, !PT ;  /* 0xfffffff709097812 */ /* 0x000fc800078ec0ff */
[----:B------:R-:W-:Y:S02]  /*14430*/  @P5 LOP3.LUT R9, R9, 0x8, RZ, 0xfc, !PT ;  /* 0x0000000809095812 */ /* 0x000fe400078efcff */
[----:B------:R-:W-:Y:S01]  /*14440*/  ISETP.GE.AND P5, PT, R11, R3, PT ;  /* 0x000000030b00720c */ /* 0x000fe20003fa6270 */
[----:B------:R-:W-:Y:S01]  /*14450*/  IMAD.MOV.U32 R11, RZ, RZ, 0x181f ;  /* 0x0000181fff0b7424 */ /* 0x000fe200078e00ff */
[----:B------:R-:W-:-:S04]  /*14460*/  LOP3.LUT R9, R9, 0xfffffffb, RZ, 0xc0, !PT ;  /* 0xfffffffb09097812 */ /* 0x000fc800078ec0ff */
[----:B------:R-:W-:Y:S02]  /*14470*/  @P6 LOP3.LUT R9, R9, 0x4, RZ, 0xfc, !PT ;  /* 0x0000000409096812 */ /* 0x000fe400078efcff */
[----:B------:R-:W-:Y:S02]  /*14480*/  ISETP.GE.AND P6, PT, R10, R3, PT ;  /* 0x000000030a00720c */ /* 0x000fe40003fc6270 */
[----:B------:R-:W-:-:S04]  /*14490*/  LOP3.LUT R9, R9, 0xfffffffd, RZ, 0xc0, !PT ;  /* 0xfffffffd09097812 */ /* 0x000fc800078ec0ff */
[----:B------:R-:W-:Y:S02]  /*144a0*/  @P4 LOP3.LUT R9, R9, 0x2, RZ, 0xfc, !PT ;  /* 0x0000000209094812 */ /* 0x000fe400078efcff */
[----:B------:R-:W-:Y:S02]  /*144b0*/  ISETP.GE.AND P4, PT, R6, R3, PT ;  /* 0x000000030600720c */ /* 0x000fe40003f86270 */
[----:B------:R-:W-:-:S04]  /*144c0*/  LOP3.LUT R9, R9, 0xffffffdf, RZ, 0xc0, !PT ;  /* 0xffffffdf09097812 */ /* 0x000fc800078ec0ff */
[----:B------:R-:W-:-:S05]  /*144d0*/  @P6 LOP3.LUT R9, R9, 0x20, RZ, 0xfc, !PT ;  /* 0x0000002009096812 */ /* 0x000fca00078efcff */
[----:B------:R0:W-:Y:S02]  /*144e0*/  STL [R1+0x14], R9 ;  /* 0x0000140901007387 */ /* 0x0001e40000100800 */
[----:B0-----:R-:W-:Y:S05]  /*144f0*/  WARPSYNC.COLLECTIVE R15, `(.L_x_1261) ;  /* 0x000000000f087348 */ /* 0x001fea0003c00000 */
[----:B------:R1:W2:Y:S02]  /*14500*/  SHFL.IDX P6, R14, R13, R12, R11 ;  /* 0x0000000c0d0e7389 */ /* 0x0002a400000c000b */
[----:B012---:R-:W-:Y:S01]  /*14510*/  ENDCOLLECTIVE ;  /* 0x000000000000791b */ /* 0x007fe20003800000 */
.L_x_1261:
[----:B------:R-:W-:Y:S05]  /*14520*/  BSYNC B0 ;  /* 0x0000000000007941 */ /* 0x000fea0003800000 */
.L_x_1260:
[----:B------:R0:W5:Y:S04]  /*14530*/  LDL.LU R9, [R1+0x14] ;  /* 0x0000140001097983 */ /* 0x0001680000300800 */
[----:B------:R0:W5:Y:S01]  /*14540*/  LDL R7, [R1+0x10] ;  /* 0x0000100001077983 */ /* 0x0001620000100800 */
[----:B------:R-:W-:Y:S02]  /*14550*/  IMAD.MOV.U32 R13, RZ, RZ, R2 ;  /* 0x000000ffff0d7224 */ /* 0x000fe400078e0002 */
[----:B------:R-:W-:Y:S02]  /*14560*/  IMAD.MOV.U32 R12, RZ, RZ, RZ ;  /* 0x000000ffff0c7224 */ /* 0x000fe400078e00ff */
[----:B------:R-:W-:Y:S02]  /*14570*/  IMAD.MOV.U32 R11, RZ, RZ, 0x181f ;  /* 0x0000181fff0b7424 */ /* 0x000fe400078e00ff */
[----:B------:R-:W-:-:S02]  /*14580*/  IMAD.MOV.U32 R15, RZ, RZ, -0x1 ;  /* 0xffffffffff0f7424 */ /* 0x000fc400078e00ff */
[----:B0-----:R-:W-:-:S07]  /*14590*/  IMAD.MOV.U32 R4, RZ, RZ, R14 ;  /* 0x000000ffff047224 */ /* 0x001fce00078e000e */
[----:B-----5:R-:W-:Y:S05]  /*145a0*/  WARPSYNC.COLLECTIVE R15, `(.L_x_1262) ;  /* 0x000000000f087348 */ /* 0x020fea0003c00000 */
[----:B------:R0:W1:Y:S02]  /*145b0*/  SHFL.IDX P6, R14, R13, R12, R11 ;  /* 0x0000000c0d0e7389 */ /* 0x00006400000c000b */
[----:B01---5:R-:W-:Y:S01]  /*145c0*/  ENDCOLLECTIVE ;  /* 0x000000000000791b */ /* 0x023fe20003800000 */
.L_x_1262:
[----:B------:R-:W-:Y:S02]  /*145d0*/  IMAD.MOV.U32 R13, RZ, RZ, R0 ;  /* 0x000000ffff0d7224 */ /* 0x000fe400078e0000 */
[----:B------:R-:W-:Y:S02]  /*145e0*/  IMAD.MOV.U32 R12, RZ, RZ, 0x1 ;  /* 0x00000001ff0c7424 */ /* 0x000fe400078e00ff */
[----:B------:R-:W-:Y:S01]  /*145f0*/  IMAD.MOV.U32 R5, RZ, RZ, R14 ;  /* 0x000000ffff057224 */ /* 0x000fe200078e000e */
[----:B------:R-:W-:-:S04]  /*14600*/  LOP3.LUT R9, R9, 0xfffffeff, RZ, 0xc0, !PT ;  /* 0xfffffeff09097812 */ /* 0x000fc800078ec0ff */
[----:B------:R-:W-:-:S04]  /*14610*/  @P5 LOP3.LUT R9, R9, 0x100, RZ, 0xfc, !PT ;  /* 0x0000010009095812 */ /* 0x000fc800078efcff */
[C---:B------:R-:W-:Y:S02]  /*14620*/  LOP3.LUT P5, RZ, R9.reuse, 0x10, RZ, 0xc0, !PT ;  /* 0x0000001009ff7812 */ /* 0x040fe400078ac0ff */
[----:B------:R-:W-:-:S04]  /*14630*/  LOP3.LUT R9, R9, 0xffffff7f, RZ, 0xc0, !PT ;  /* 0xffffff7f09097812 */ /* 0x000fc800078ec0ff */
[----:B------:R-:W-:-:S04]  /*14640*/  @P4 LOP3.LUT R9, R9, 0x80, RZ, 0xfc, !PT ;  /* 0x0000008009094812 */ /* 0x000fc800078efcff */
[----:B------:R-:W-:Y:S01]  /*14650*/  LOP3.LUT P4, RZ, R9, 0x8, RZ, 0xc0, !PT ;  /* 0x0000000809ff7812 */ /* 0x000fe2000788c0ff */
[----:B------:R0:W-:Y:S02]  /*14660*/  STL [R1+0x14], R9 ;  /* 0x0000140901007387 */ /* 0x0001e40000100800 */
[----:B------:R-:W-:-:S05]  /*14670*/  @!P5 LEA R5, P6, R8, R5, 0x1 ;  /* 0x000000050805d211 */ /* 0x000fca00078c08ff */
[----:B------:R-:W-:-:S05]  /*14680*/  @!P5 IMAD.X R4, RZ, RZ, R4, P6 ;  /* 0x000000ffff04d224 */ /* 0x000fca00030e0604 */
[----:B0-----:R-:W-:-:S07]  /*14690*/  @!P5 LOP3.LUT R5, R5, R4, RZ, 0x3c, !PT ;  /* 0x000000040505d212 */ /* 0x001fce00078e3cff */
[----:B------:R-:W-:Y:S05]  /*146a0*/  WARPSYNC.COLLECTIVE R15, `(.L_x_1263) ;  /* 0x000000000f087348 */ /* 0x000fea0003c00000 */
[----:B------:R0:W1:Y:S02]  /*146b0*/  SHFL.IDX P6, R14, R13, R12, R11 ;  /* 0x0000000c0d0e7389 */ /* 0x00006400000c000b */
[----:B01----:R-:W-:Y:S01]  /*146c0*/  ENDCOLLECTIVE ;  /* 0x000000000000791b */ /* 0x003fe20003800000 */
.L_x_1263:
[----:B------:R-:W-:-:S04]  /*146d0*/  @!P5 LOP3.LUT R4, R5, R4, RZ, 0x3c, !PT ;  /* 0x000000040504d212 */ /* 0x000fc800078e3cff */
[----:B------:R-:W-:-:S05]  /*146e0*/  @!P5 LOP3.LUT R5, R5, R4, RZ, 0x3c, !PT ;  /* 0x000000040505d212 */ /* 0x000fca00078e3cff */
[----:B------:R-:W-:Y:S01]  /*146f0*/  @!PT LDS RZ, [RZ] ;  /* 0x00000000fffff984 */ /* 0x000fe20000000800 */
[----:B------:R-:W-:Y:S01]  /*14700*/  @!PT LDS RZ, [RZ] ;  /* 0x00000000fffff984 */ /* 0x000fe20000000800 */
[----:B------:R-:W-:Y:S01]  /*14710*/  @!PT LDS RZ, [RZ] ;  /* 0x00000000fffff984 */ /* 0x000fe20000000800 */
[----:B------:R0:W-:Y:S01]  /*14720*/  @!P5 LDGSTS.E.BYPASS.LTC128B.128 [R7+0x22400], desc[UR38][R4.64], !P3 ;  /* 0x224000000407dfae */ /* 0x0001e2000d901d66 */
[----:B------:R-:W-:-:S03]  /*14730*/  IMAD.MOV.U32 R13, RZ, RZ, R2 ;  /* 0x000000ffff0d7224 */ /* 0x000fc600078e0002 */
[----:B------:R0:W-:Y:S04]  /*14740*/  @!P5 LDGSTS.E.BYPASS.LTC128B.128 [R7+0x26400], desc[UR38][R4.64+0x80], !P2 ;  /* 0x264000800407dfae */ /* 0x0001e8000d101d66 */
[----:B------:R0:W-:Y:S04]  /*14750*/  @!P5 LDGSTS.E.BYPASS.LTC128B.128 [R7+0x2a400], desc[UR38][R4.64+0x100], !P1 ;  /* 0x2a4001000407dfae */ /* 0x0001e8000c901d66 */
[----:B------:R0:W-:Y:S01]  /*14760*/  @!P5 LDGSTS.E.BYPASS.LTC128B.128 [R7+0x2e400], desc[UR38][R4.64+0x180], !P0 ;  /* 0x2e4001800407dfae */ /* 0x0001e2000c101d66 */
[----:B------:R-:W-:Y:S01]  /*14770*/  IMAD.MOV.U32 R6, RZ, RZ, R14 ;  /* 0x000000ffff067224 */ /* 0x000fe200078e000e */
[----:B------:R-:W-:-:S13]  /*14780*/  LOP3.LUT P5, RZ, R9, 0x4, RZ, 0xc0, !PT ;  /* 0x0000000409ff7812 */ /* 0x000fda00078ac0ff */
[----:B0-----:R-:W-:Y:S05]  /*14790*/  WARPSYNC.COLLECTIVE R15, `(.L_x_1264) ;  /* 0x000000000f087348 */ /* 0x001fea0003c00000 */
[----:B------:R1:W2:Y:S02]  /*147a0*/  SHFL.IDX P6, R14, R13, R12, R11 ;  /* 0x0000000c0d0e7389 */ /* 0x0002a400000c000b */
[----:B012---:R-:W-:Y:S01]  /*147b0*/  ENDCOLLECTIVE ;  /* 0x000000000000791b */ /* 0x007fe20003800000 */
.L_x_1264:
        /* <DEDUP_REMOVED lines=8> */
[----:B------:R0:W-:Y:S03]  /*14840*/  @!P4 LDGSTS.E.BYPASS.LTC128B.128 [R7+0x22c00], desc[UR38][R4.64], !P3 ;  /* 0x22c000000407cfae */ /* 0x0001e6000d901d66 */
[----:B0-----:R-:W-:Y:S05]  /*14850*/  WARPSYNC.COLLECTIVE R15, `(.L_x_1265) ;  /* 0x000000000f087348 */ /* 0x001fea0003c00000 */
[----:B------:R1:W2:Y:S02]  /*14860*/  SHFL.IDX P6, R14, R13, R12, R11 ;  /* 0x0000000c0d0e7389 */ /* 0x0002a400000c000b */
[----:B012---:R-:W-:Y:S01]  /*14870*/  ENDCOLLECTIVE ;  /* 0x000000000000791b */ /* 0x007fe20003800000 */
.L_x_1265:
[----:B------:R-:W-:Y:S01]  /*14880*/  @!PT LDS RZ, [RZ] ;  /* 0x00000000fffff984 */ /* 0x000fe20000000800 */
[----:B------:R-:W-:Y:S01]  /*14890*/  @!PT LDS RZ, [RZ] ;  /* 0x00000000fffff984 */ /* 0x000fe20000000800 */
[----:B------:R-:W-:Y:S01]  /*148a0*/  @!PT LDS RZ, [RZ] ;  /* 0x00000000fffff984 */ /* 0x000fe20000000800 */
[----:B------:R0:W-:Y:S04]  /*148b0*/  @!P4 LDGSTS.E.BYPASS.LTC128B.128 [R7+0x26c00], desc[UR38][R4.64+0x80], !P2 ;  /* 0x26c000800407cfae */ /* 0x0001e8000d101d66 */
[----:B------:R0:W-:Y:S04]  /*148c0*/  @!P4 LDGSTS.E.BYPASS.LTC128B.128 [R7+0x2ac00], desc[UR38][R4.64+0x100], !P1 ;  /* 0x2ac001000407cfae */ /* 0x0001e8000c901d66 */
[----:B------:R0:W-:Y:S01]  /*148d0*/  @!P4 LDGSTS.E.BYPASS.LTC128B.128 [R7+0x2ec00], desc[UR38][R4.64+0x180], !P0 ;  /* 0x2ec001800407cfae */ /* 0x0001e2000c101d66 */
[----:B------:R-:W-:Y:S01]  /*148e0*/  LOP3.LUT P4, RZ, R9, 0x2, RZ, 0xc0, !PT ;  /* 0x0000000209ff7812 */ /* 0x000fe2000788c0ff */
[----:B------:R-:W-:-:S02]  /*148f0*/  IMAD.MOV.U32 R13, RZ, RZ, R2 ;  /* 0x000000ffff0d7224 */ /* 0x000fc400078e0002 */
[----:B------:R-:W-:-:S10]  /*14900*/  IMAD.MOV.U32 R6, RZ, RZ, R14 ;  /* 0x000000ffff067224 */ /* 0x000fd400078e000e */
[----:B0-----:R-:W-:Y:S05]  /*14910*/  WARPSYNC.COLLECTIVE R15, `(.L_x_1266) ;  /* 0x000000000f087348 */ /* 0x001fea0003c00000 */
[----:B------:R1:W2:Y:S02]  /*14920*/  SHFL.IDX P6, R14, R13, R12, R11 ;  /* 0x0000000c0d0e7389 */ /* 0x0002a400000c000b */
[----:B012---:R-:W-:Y:S01]  /*14930*/  ENDCOLLECTIVE ;  /* 0x000000000000791b */ /* 0x007fe20003800000 */
.L_x_1266:
        /* <DEDUP_REMOVED lines=12> */
.L_x_1267:
        /* <DEDUP_REMOVED lines=12> */
.L_x_1268:
        /* <DEDUP_REMOVED lines=12> */
.L_x_1269:
        /* <DEDUP_REMOVED lines=12> */
.L_x_1270:
        /* <DEDUP_REMOVED lines=12> */
.L_x_1271:
[----:B------:R-:W-:Y:S01]  /*14d00*/  @!PT LDS RZ, [RZ] ;  /* 0x00000000fffff984 */ /* 0x000fe20000000800 */
[----:B------:R-:W-:Y:S01]  /*14d10*/  @!PT LDS RZ, [RZ] ;  /* 0x00000000fffff984 */ /* 0x000fe20000000800 */
[----:B------:R-:W-:Y:S01]  /*14d20*/  @!PT LDS RZ, [RZ] ;  /* 0x00000000fffff984 */ /* 0x000fe20000000800 */
[----:B------:R0:W-:Y:S04]  /*14d30*/  @!P5 LDGSTS.E.BYPASS.LTC128B.128 [R7+0x28400], desc[UR38][R4.64+0x80], !P2 ;  /* 0x284000800407dfae */ /* 0x0001e8000d101d66 */
[----:B------:R0:W-:Y:S04]  /*14d40*/  @!P5 LDGSTS.E.BYPASS.LTC128B.128 [R7+0x2c400], desc[UR38][R4.64+0x100], !P1 ;  /* 0x2c4001000407dfae */ /* 0x0001e8000c901d66 */
[----:B------:R0:W-:Y:S01]  /*14d50*/  @!P5 LDGSTS.E.BYPASS.LTC128B.128 [R7+0x30400], desc[UR38][R4.64+0x180], !P0 ;  /* 0x304001800407dfae */ /* 0x0001e2000c101d66 */
[----:B------:R-:W-:Y:S02]  /*14d60*/  IMAD.MOV.U32 R13, RZ, RZ, R2 ;  /* 0x000000ffff0d7224 */ /* 0x000fe400078e0002 */
[----:B------:R-:W-:-:S07]  /*14d70*/  IMAD.MOV.U32 R6, RZ, RZ, R14 ;  /* 0x000000ffff067224 */ /* 0x000fce00078e000e */
[----:B0-----:R-:W-:Y:S05]  /*14d80*/  WARPSYNC.COLLECTIVE R15, `(.L_x_1272) ;  /* 0x000000000f087348 */ /* 0x001fea0003c00000 */
[----:B------:R1:W2:Y:S02]  /*14d90*/  SHFL.IDX P6, R14, R13, R12, R11 ;  /* 0x0000000c0d0e7389 */ /* 0x0002a400000c000b */
[----:B012---:R-:W-:Y:S01]  /*14da0*/  ENDCOLLECTIVE ;  /* 0x000000000000791b */ /* 0x007fe20003800000 */
.L_x_1272:
[----:B------:R-:W-:Y:S02]  /*14db0*/  IMAD.MOV.U32 R13, RZ, RZ, R0 ;  /* 0x000000ffff0d7224 */ /* 0x000fe400078e0000 */
[----:B------:R-:W-:Y:S01]  /*14dc0*/  IMAD.MOV.U32 R12, RZ, RZ, 0x6 ;  /* 0x00000006ff0c7424 */ /* 0x000fe200078e00ff */
[----:B------:R-:W-:Y:S01]  /*14dd0*/  LOP3.LUT P6, RZ, R9, 0x20, RZ, 0xc0, !PT ;  /* 0x0000002009ff7812 */ /* 0x000fe200078cc0ff */
[----:B------:R-:W-:-:S12]  /*14de0*/  IMAD.MOV.U32 R4, RZ, RZ, R14 ;  /* 0x000000ffff047224 */ /* 0x000fd800078e000e */
        /* <DEDUP_REMOVED lines=12> */
.L_x_1273:
[----:B------:R-:W-:Y:S02]  /*14eb0*/  IMAD.MOV.U32 R13, RZ, RZ, R2 ;  /* 0x000000ffff0d7224 */ /* 0x000fe400078e0002 */
[----:B------:R-:W-:-:S07]  /*14ec0*/  IMAD.MOV.U32 R6, RZ, RZ, R14 ;  /* 0x000000ffff067224 */ /* 0x000fce00078e000e */
[----:B------:R-:W-:Y:S05]  /*14ed0*/  WARPSYNC.COLLECTIVE R15, `(.L_x_1274) ;  /* 0x000000000f087348 */ /* 0x000fea0003c00000 */
[----:B------:R0:W1:Y:S02]  /*14ee0*/  SHFL.IDX P6, R14, R13, R12, R11 ;  /* 0x0000000c0d0e7389 */ /* 0x00006400000c000b */
[----:B01----:R-:W-:Y:S01]  /*14ef0*/  ENDCOLLECTIVE ;  /* 0x000000000000791b */ /* 0x003fe20003800000 */
.L_x_1274:
[----:B------:R-:W-:Y:S02]  /*14f00*/  IMAD.MOV.U32 R13, RZ, RZ, R0 ;  /* 0x000000ffff0d7224 */ /* 0x000fe400078e0000 */
[----:B------:R-:W-:Y:S02]  /*14f10*/  IMAD.MOV.U32 R12, RZ, RZ, 0x7 ;  /* 0x00000007ff0c7424 */ /* 0x000fe400078e00ff */
[----:B------:R-:W-:-:S07]  /*14f20*/  IMAD.MOV.U32 R4, RZ, RZ, R14 ;  /* 0x000000ffff047224 */ /* 0x000fce00078e000e */
[----:B------:R-:W-:Y:S05]  /*14f30*/  WARPSYNC.COLLECTIVE R15, `(.L_x_1275) ;  /* 0x000000000f087348 */ /* 0x000fea0003c00000 */
[----:B------:R0:W1:Y:S02]  /*14f40*/  SHFL.IDX P6, R14, R13, R12, R11 ;  /* 0x0000000c0d0e7389 */ /* 0x00006400000c000b */
[----:B01----:R-:W-:Y:S01]  /*14f50*/  ENDCOLLECTIVE ;  /* 0x000000000000791b */ /* 0x003fe20003800000 */
.L_x_1275:
[----:B------:R-:W-:-:S05]  /*14f60*/  @!P4 LEA R4, P5, R8, R4, 0x1 ;  /* 0x000000040804c211 */ /* 0x000fca00078a08ff */
[----:B------:R-:W-:-:S05]  /*14f70*/  @!P4 IMAD.X R5, RZ, RZ, R6, P5 ;  /* 0x000000ffff05c224 */ /* 0x000fca00028e0606 */
[----:B------:R-:W-:Y:S01]  /*14f80*/  @!PT LDS RZ, [RZ] ;  /* 0x00000000fffff984 */ /* 0x000fe20000000800 */
[----:B------:R-:W-:Y:S01]  /*14f90*/  @!PT LDS RZ, [RZ] ;  /* 0x00000000fffff984 */ /* 0x000fe20000000800 */
[----:B------:R-:W-:Y:S01]  /*14fa0*/  @!PT LDS RZ, [RZ] ;  /* 0x00000000fffff984 */ /* 0x000fe20000000800 */
[----:B------:R0:W-:Y:S01]  /*14fb0*/  @!P4 LDGSTS.E.BYPASS.LTC128B.128 [R7+0x25400], desc[UR38][R4.64], !P3 ;  /* 0x254000000407cfae */ /* 0x0001e2000d901d66 */
[----:B------:R-:W-:-:S03]  /*14fc0*/  IMAD.MOV.U32 R13, RZ, RZ, R2 ;  /* 0x000000ffff0d7224 */ /* 0x000fc600078e0002 */
[----:B------:R0:W-:Y:S04]  /*14fd0*/  @!P4 LDGSTS.E.BYPASS.LTC128B.128 [R7+0x29400], desc[UR38][R4.64+0x80], !P2 ;  /* 0x294000800407cfae */ /* 0x0001e8000d101d66 */
[----:B------:R0:W-:Y:S01]  /*14fe0*/  @!P4 LDGSTS.E.BYPASS.LTC128B.128 [R7+0x2d400], desc[UR38][R4.64+0x100], !P1 ;  /* 0x2d4001000407cfae */ /* 0x0001e2000c901d66 */
[----:B------:R-:W-:-:S03]  /*14ff0*/  IMAD.MOV.U32 R6, RZ, RZ, R14 ;  /* 0x000000ffff067224 */ /* 0x000fc600078e000e */
[----:B------:R0:W-:Y:S04]  /*15000*/  @!P4 LDGSTS.E.BYPASS.LTC128B.128 [R7+0x31400], desc[UR38][R4.64+0x180], !P0 ;  /* 0x314001800407cfae */ /* 0x0001e8000c101d66 */
[----:B0-----:R-:W-:Y:S05]  /*15010*/  WARPSYNC.COLLECTIVE R15, `(.L_x_1276) ;  /* 0x000000000f087348 */ /* 0x001fea0003c00000 */
[----:B------:R1:W2:Y:S02]  /*15020*/  SHFL.IDX P6, R14, R13, R12, R11 ;  /* 0x0000000c0d0e7389 */ /* 0x0002a400000c000b */
[----:B012---:R-:W-:Y:S01]  /*15030*/  ENDCOLLECTIVE ;  /* 0x000000000000791b */ /* 0x007fe20003800000 */
.L_x_1276:
[----:B------:R-:W-:Y:S01]  /*15040*/  IMAD.MOV.U32 R2, RZ, RZ, R14 ;  /* 0x000000ffff027224 */ /* 0x000fe200078e000e */
[----:B------:R-:W-:Y:S06]  /*15050*/  BRA `(.L_x_1277) ;  /* 0xffffffa8004c7947 */ /* 0x000fec000383ffff */
.L_x_1144:
[----:B0-----:R0:W1:Y:S02]  /*15060*/  SYNCS.PHASECHK.TRANS64.TRYWAIT P0, [R18+URZ+0x32420], R0 ;  /* 0x03242000120075a7 */ /* 0x001064000800017f */
[----:B-1----:R-:W-:Y:S05]  /*15070*/  @!P0 NANOSLEEP.SYNCS 0x989680 ;  /* 0x009896800000895d */ /* 0x002fea0003900000 */
[----:B------:R-:W1:Y:S02]  /*15080*/  @!P0 SYNCS.PHASECHK.TRANS64 P0, [R18+URZ+0x32420], R0 ;  /* 0x03242000120085a7 */ /* 0x000e64000800007f */
[----:B-1----:R-:W-:Y:S05]  /*15090*/  @!P0 BRA `(.L_x_1144) ;  /* 0xfffffffc00f08947 */ /* 0x002fea000383ffff */
[----:B------:R-:W-:Y:S05]  /*150a0*/  BRA `(.L_x_1278) ;  /* 0xffffffa800c47947 */ /* 0x000fea000383ffff */
.L_x_1148:
[----:B0-----:R0:W1:Y:S02]  /*150b0*/  SYNCS.PHASECHK.TRANS64.TRYWAIT P0, [R2+URZ+0x32460], R0 ;  /* 0x03246000020075a7 */ /* 0x001064000800017f */
[----:B-1----:R-:W-:Y:S05]  /*150c0*/  @!P0 NANOSLEEP.SYNCS 0x989680 ;  /* 0x009896800000895d */ /* 0x002fea0003900000 */
[----:B------:R-:W1:Y:S02]  /*150d0*/  @!P0 SYNCS.PHASECHK.TRANS64 P0, [R2+URZ+0x32460], R0 ;  /* 0x03246000020085a7 */ /* 0x000e64000800007f */
[----:B-1----:R-:W-:Y:S05]  /*150e0*/  @!P0 BRA `(.L_x_1148) ;  /* 0xfffffffc00f08947 */ /* 0x002fea000383ffff */
[----:B------:R-:W-:Y:S05]  /*150f0*/  BRA `(.L_x_1279) ;  /* 0xffffffa800e87947 */ /* 0x000fea000383ffff */
.L_x_1163:
[----:B-1----:R1:W2:Y:S02]  /*15100*/  SYNCS.PHASECHK.TRANS64.TRYWAIT P0, [R2+URZ+0x32440], R6 ;  /* 0x03244006020075a7 */ /* 0x0022a4000800017f */
[----:B--2---:R-:W-:Y:S05]  /*15110*/  @!P0 NANOSLEEP.SYNCS 0x989680 ;  /* 0x009896800000895d */ /* 0x004fea0003900000 */
[----:B------:R-:W2:Y:S02]  /*15120*/  @!P0 SYNCS.PHASECHK.TRANS64 P0, [R2+URZ+0x32440], R6 ;  /* 0x03244006020085a7 */ /* 0x000ea4000800007f */
[----:B--2---:R-:W-:Y:S05]  /*15130*/  @!P0 BRA `(.L_x_1163) ;  /* 0xfffffffc00f08947 */ /* 0x004fea000383ffff */
[----:B------:R-:W-:Y:S05]  /*15140*/  BRA `(.L_x_1280) ;  /* 0xffffffb400087947 */ /* 0x000fea000383ffff */
.L_x_1168:
[----:B0-----:R0:W2:Y:S02]  /*15150*/  SYNCS.PHASECHK.TRANS64.TRYWAIT P0, [R2+URZ+0x32460], R6 ;  /* 0x03246006020075a7 */ /* 0x0010a4000800017f */
[----:B--2---:R-:W-:Y:S05]  /*15160*/  @!P0 NANOSLEEP.SYNCS 0x989680 ;  /* 0x009896800000895d */ /* 0x004fea0003900000 */
[----:B------:R-:W2:Y:S02]  /*15170*/  @!P0 SYNCS.PHASECHK.TRANS64 P0, [R2+URZ+0x32460], R6 ;  /* 0x03246006020085a7 */ /* 0x000ea4000800007f */
[----:B--2---:R-:W-:Y:S05]  /*15180*/  @!P0 BRA `(.L_x_1168) ;  /* 0xfffffffc00f08947 */ /* 0x004fea000383ffff */
[----:B------:R-:W-:Y:S05]  /*15190*/  BRA `(.L_x_1281) ;  /* 0xffffffb400847947 */ /* 0x000fea000383ffff */
.L_x_1179:
[----:B-1----:R1:W2:Y:S02]  /*151a0*/  SYNCS.PHASECHK.TRANS64.TRYWAIT P0, [R2+URZ+0x32440], R3 ;  /* 0x03244003020075a7 */ /* 0x0022a4000800017f */
[----:B--2---:R-:W-:Y:S05]  /*151b0*/  @!P0 NANOSLEEP.SYNCS 0x989680 ;  /* 0x009896800000895d */ /* 0x004fea0003900000 */
[----:B------:R-:W2:Y:S02]  /*151c0*/  @!P0 SYNCS.PHASECHK.TRANS64 P0, [R2+URZ+0x32440], R3 ;  /* 0x03244003020085a7 */ /* 0x000ea4000800007f */
[----:B--2---:R-:W-:Y:S05]  /*151d0*/  @!P0 BRA `(.L_x_1179) ;  /* 0xfffffffc00f08947 */ /* 0x004fea000383ffff */
[----:B------:R-:W-:Y:S05]  /*151e0*/  BRA `(.L_x_1282) ;  /* 0xffffffbc00707947 */ /* 0x000fea000383ffff */
.L_x_1184:
[----:B--2---:R2:W3:Y:S02]  /*151f0*/  SYNCS.PHASECHK.TRANS64.TRYWAIT P0, [R2+URZ+0x32460], R3 ;  /* 0x03246003020075a7 */ /* 0x0044e4000800017f */
[----:B---3--:R-:W-:Y:S05]  /*15200*/  @!P0 NANOSLEEP.SYNCS 0x989680 ;  /* 0x009896800000895d */ /* 0x008fea0003900000 */
[----:B------:R-:W3:Y:S02]  /*15210*/  @!P0 SYNCS.PHASECHK.TRANS64 P0, [R2+URZ+0x32460], R3 ;  /* 0x03246003020085a7 */ /* 0x000ee4000800007f */
[----:B---3--:R-:W-:Y:S05]  /*15220*/  @!P0 BRA `(.L_x_1184) ;  /* 0xfffffffc00f08947 */ /* 0x008fea000383ffff */
[----:B------:R-:W-:Y:S05]  /*15230*/  BRA `(.L_x_1283) ;  /* 0xffffffbc00ec7947 */ /* 0x000fea000383ffff */
.L_x_1195:
[----:B-1----:R1:W2:Y:S02]  /*15240*/  SYNCS.PHASECHK.TRANS64.TRYWAIT P0, [R3+URZ+0x32440], R2 ;  /* 0x03244002030075a7 */ /* 0x0022a4000800017f */
[----:B--2---:R-:W-:Y:S05]  /*15250*/  @!P0 NANOSLEEP.SYNCS 0x989680 ;  /* 0x009896800000895d */ /* 0x004fea0003900000 */
[----:B------:R-:W2:Y:S02]  /*15260*/  @!P0 SYNCS.PHASECHK.TRANS64 P0, [R3+URZ+0x32440], R2 ;  /* 0x03244002030085a7 */ /* 0x000ea4000800007f */
[----:B--2---:R-:W-:Y:S05]  /*15270*/  @!P0 BRA `(.L_x_1195) ;  /* 0xfffffffc00f08947 */ /* 0x004fea000383ffff */
[----:B------:R-:W-:Y:S05]  /*15280*/  BRA `(.L_x_1284) ;  /* 0xffffffc400bc7947 */ /* 0x000fea000383ffff */
.L_x_1200:
[----:B--2---:R2:W3:Y:S02]  /*15290*/  SYNCS.PHASECHK.TRANS64.TRYWAIT P0, [R3+URZ+0x32460], R2 ;  /* 0x03246002030075a7 */ /* 0x0044e4000800017f */
[----:B---3--:R-:W-:Y:S05]  /*152a0*/  @!P0 NANOSLEEP.SYNCS 0x989680 ;  /* 0x009896800000895d */ /* 0x008fea0003900000 */
[----:B------:R-:W3:Y:S02]  /*152b0*/  @!P0 SYNCS.PHASECHK.TRANS64 P0, [R3+URZ+0x32460], R2 ;  /* 0x03246002030085a7 */ /* 0x000ee4000800007f */
[----:B---3--:R-:W-:Y:S05]  /*152c0*/  @!P0 BRA `(.L_x_1200) ;  /* 0xfffffffc00f08947 */ /* 0x008fea000383ffff */
[----:B------:R-:W-:Y:S05]  /*152d0*/  BRA `(.L_x_1285) ;  /* 0xffffffc800387947 */ /* 0x000fea000383ffff */
.L_x_1212:
        /* <DEDUP_REMOVED lines=9> */
.L_x_1287:
[----:B------:R-:W-:Y:S05]  /*15370*/  BSYNC B0 ;  /* 0x0000000000007941 */ /* 0x000fea0003800000 */
.L_x_1286:
        /* <DEDUP_REMOVED lines=9> */
.L_x_1288:
        /* <DEDUP_REMOVED lines=16> */
[----:B------:R-:W-:Y:S01]  /*15510*/  ISETP.GE.U32.AND P5, PT, R16, 0x10, PT ;  /* 0x000000101000780c */ /* 0x000fe20003fa6070 */
[----:B--2---:R-:W-:Y:S02]  /*15520*/  @!P1 IMAD.MOV.U32 R5, RZ, RZ, R6 ;  /* 0x000000ffff059224 */ /* 0x004fe400078e0006 */
[----:B------:R-:W-:-:S02]  /*15530*/  IMAD.MOV.U32 R6, RZ, RZ, RZ ;  /* 0x000000ffff067224 */ /* 0x000fc400078e00ff */
[----:B---3--:R-:W-:Y:S01]  /*15540*/  @!P1 IMAD.MOV.U32 R6, RZ, RZ, R2 ;  /* 0x000000ffff069224 */ /* 0x008fe200078e0002 */
[----:B------:R-:W-:-:S03]  /*15550*/  ISETP.NE.AND P1, PT, R16, RZ, PT ;  /* 0x000000ff1000720c */ /* 0x000fc60003f25270 */
[----:B------:R-:W-:-:S04]  /*15560*/  IMAD R2, R6, R5, RZ ;  /* 0x0000000506027224 */ /* 0x000fc800078e02ff */
[----:B------:R-:W-:-:S07]  /*15570*/  IMAD.MOV.U32 R13, RZ, RZ, R2 ;  /* 0x000000ffff0d7224 */ /* 0x000fce00078e0002 */
[----:B------:R-:W-:Y:S05]  /*15580*/  WARPSYNC.COLLECTIVE R15, `(.L_x_1289) ;  /* 0x000000000f087348 */ /* 0x000fea0003c00000 */
[----:B------:R0:W1:Y:S02]  /*15590*/  SHFL.UP P6, R14, R13, R12, R11 ;  /* 0x0400000c0d0e7389 */ /* 0x00006400000c000b */
[----:B01----:R-:W-:Y:S01]  /*155a0*/  ENDCOLLECTIVE ;  /* 0x000000000000791b */ /* 0x003fe20003800000 */
.L_x_1289:
        /* <DEDUP_REMOVED lines=8> */
.L_x_1290:
        /* <DEDUP_REMOVED lines=8> */
.L_x_1291:
        /* <DEDUP_REMOVED lines=8> */
.L_x_1292:
        /* <DEDUP_REMOVED lines=8> */
.L_x_1293:
        /* <DEDUP_REMOVED lines=9> */
.L_x_1294:
[----:B------:R-:W-:Y:S01]  /*15840*/  IMAD.MOV.U32 R9, RZ, RZ, R14 ;  /* 0x000000ffff097224 */ /* 0x000fe200078e000e */
[----:B------:R-:W-:Y:S06]  /*15850*/  BRA `(.L_x_1295) ;  /* 0xffffffcc00807947 */ /* 0x000fec000383ffff */
.L_x_1215:
        /* <DEDUP_REMOVED lines=8> */
.L_x_1297:
[----:B------:R-:W-:Y:S05]  /*158e0*/  BSYNC B0 ;  /* 0x0000000000007941 */ /* 0x000fea0003800000 */
.L_x_1296:
        /* <DEDUP_REMOVED lines=10> */
.L_x_1298:
        /* <DEDUP_REMOVED lines=8> */
.L_x_1299:
        /* <DEDUP_REMOVED lines=8> */
.L_x_1300:
        /* <DEDUP_REMOVED lines=8> */
.L_x_1301:
        /* <DEDUP_REMOVED lines=9> */
.L_x_1302:
[----:B------:R-:W-:Y:S01]  /*15ba0*/  IMAD.MOV.U32 R9, RZ, RZ, R14 ;  /* 0x000000ffff097224 */ /* 0x000fe200078e000e */
[----:B------:R-:W-:Y:S06]  /*15bb0*/  BRA `(.L_x_1303) ;  /* 0xffffffcc00547947 */ /* 0x000fec000383ffff */
.L_x_1217:
[----:B------:R-:W-:Y:S01]  /*15bc0*/  BSSY B0, `(.L_x_1304) ;  /* 0x0000006000007945 */ /* 0x000fe20003800000 */
[----:B------:R-:W-:Y:S01]  /*15bd0*/  PLOP3.LUT P6, PT, P6, PT, PT, 0x8, 0x0 ;  /* 0x000000000000781c */ /* 0x000fe200037ce170 */
[----:B------:R-:W-:-:S12]  /*15be0*/  IMAD.MOV.U32 R15, RZ, RZ, -0x1 ;  /* 0xffffffffff0f7424 */ /* 0x000fd800078e00ff */
[----:B0-----:R-:W-:Y:S05]  /*15bf0*/  WARPSYNC.COLLECTIVE R15, `(.L_x_1305) ;  /* 0x000000000f087348 */ /* 0x001fea0003c00000 */
[----:B------:R-:W-:Y:S01]  /*15c00*/  VOTE.ANY R14, PT, P6 ;  /* 0x00000000000e7806 */ /* 0x000fe200030e0100 */
[----:B0-----:R-:W-:Y:S06]  /*15c10*/  ENDCOLLECTIVE ;  /* 0x000000000000791b */ /* 0x001fec0003800000 */
.L_x_1305:
[----:B------:R-:W-:Y:S05]  /*15c20*/  BSYNC B0 ;  /* 0x0000000000007941 */ /* 0x000fea0003800000 */
.L_x_1304:
        /* <DEDUP_REMOVED lines=9> */
.L_x_1306:
[----:B------:R-:W-:Y:S02]  /*15cc0*/  IMAD.MOV.U32 R13, RZ, RZ, R6 ;  /* 0x000000ffff0d7224 */ /* 0x000fe400078e0006 */
[----:B------:R-:W-:-:S07]  /*15cd0*/  IMAD.MOV.U32 R5, RZ, RZ, R14 ;  /* 0x000000ffff057224 */ /* 0x000fce00078e000e */
[----:B------:R-:W-:Y:S05]  /*15ce0*/  WARPSYNC.COLLECTIVE R15, `(.L_x_1307) ;  /* 0x000000000f087348 */ /* 0x000fea0003c00000 */
[----:B------:R0:W1:Y:S02]  /*15cf0*/  SHFL.IDX P6, R14, R13, R12, R11 ;  /* 0x0000000c0d0e7389 */ /* 0x00006400000c000b */
[----:B01----:R-:W-:Y:S01]  /*15d00*/  ENDCOLLECTIVE ;  /* 0x000000000000791b */ /* 0x003fe20003800000 */
.L_x_1307:
[----:B------:R-:W-:Y:S01]  /*15d10*/  IMAD.MOV.U32 R6, RZ, RZ, R14 ;  /* 0x000000ffff067224 */ /* 0x000fe200078e000e */
[----:B------:R-:W-:Y:S06]  /*15d20*/  BRA `(.L_x_1308) ;  /* 0xffffffcc00347947 */ /* 0x000fec000383ffff */
.L_x_1219:
[----:B------:R-:W-:Y:S01]  /*15d30*/  BSSY B0, `(.L_x_1309) ;  /* 0x0000007000007945 */ /* 0x000fe20003800000 */
[----:B------:R-:W-:Y:S02]  /*15d40*/  IMAD.MOV.U32 R13, RZ, RZ, R2 ;  /* 0x000000ffff0d7224 */ /* 0x000fe400078e0002 */
[----:B------:R-:W-:Y:S02]  /*15d50*/  IMAD.MOV.U32 R11, RZ, RZ, 0x1f ;  /* 0x0000001fff0b7424 */ /* 0x000fe400078e00ff */
[----:B------:R-:W-:-:S07]  /*15d60*/  IMAD.MOV.U32 R15, RZ, RZ, -0x1 ;  /* 0xffffffffff0f7424 */ /* 0x000fce00078e00ff */
[----:B0123--:R-:W-:Y:S05]  /*15d70*/  WARPSYNC.COLLECTIVE R15, `(.L_x_1310) ;  /* 0x000000000f087348 */ /* 0x00ffea0003c00000 */
[----:B------:R4:W0:Y:S02]  /*15d80*/  SHFL.IDX P6, R14, R13, R12, R11 ;  /* 0x0000000c0d0e7389 */ /* 0x00082400000c000b */
[----:B01234-:R-:W-:Y:S01]  /*15d90*/  ENDCOLLECTIVE ;  /* 0x000000000000791b */ /* 0x01ffe20003800000 */
.L_x_1310:
[----:B------:R-:W-:Y:S05]  /*15da0*/  BSYNC B0 ;  /* 0x0000000000007941 */ /* 0x000fea0003800000 */
.L_x_1309:
[----:B------:R-:W-:Y:S01]  /*15db0*/  IMAD.MOV.U32 R2, RZ, RZ, R14 ;  /* 0x000000ffff027224 */ /* 0x000fe200078e000e */
[----:B------:R-:W-:Y:S06]  /*15dc0*/  BRA `(.L_x_1311) ;  /* 0xffffffcc00247947 */ /* 0x000fec000383ffff */
.L_x_1223:
[----:B0-----:R0:W1:Y:S02]  /*15dd0*/  SYNCS.PHASECHK.TRANS64.TRYWAIT P0, [R0+URZ+0x32420], R3 ;  /* 0x03242003000075a7 */ /* 0x001064000800017f */
[----:B-1----:R-:W-:Y:S05]  /*15de0*/  @!P0 NANOSLEEP.SYNCS 0x989680 ;  /* 0x009896800000895d */ /* 0x002fea0003900000 */
[----:B------:R-:W1:Y:S02]  /*15df0*/  @!P0 SYNCS.PHASECHK.TRANS64 P0, [R0+URZ+0x32420], R3 ;  /* 0x03242003000085a7 */ /* 0x000e64000800007f */
[----:B-1----:R-:W-:Y:S05]  /*15e00*/  @!P0 BRA `(.L_x_1223) ;  /* 0xfffffffc00f08947 */ /* 0x002fea000383ffff */
[----:B------:R-:W-:Y:S05]  /*15e10*/  BRA `(.L_x_1312) ;  /* 0xffffffd000bc7947 */ /* 0x000fea000383ffff */
.L_x_1224:
        /* <DEDUP_REMOVED lines=11> */
.L_x_1314:
[----:B------:R-:W-:Y:S05]  /*15ed0*/  BSYNC B0 ;  /* 0x0000000000007941 */ /* 0x000fea0003800000 */
.L_x_1313:
[----:B------:R-:W-:Y:S05]  /*15ee0*/  BRA `(.L_x_1315) ;  /* 0xffffffd000a47947 */ /* 0x000fea000383ffff */
.L_x_1227:
[----:B------:R-:W-:Y:S01]  /*15ef0*/  BSSY B1, `(.L_x_1316) ;  /* 0x0000006000017945 */ /* 0x000fe20003800000 */
[----:B------:R-:W-:-:S07]  /*15f00*/  IMAD.MOV.U32 R15, RZ, RZ, -0x1 ;  /* 0xffffffffff0f7424 */ /* 0x000fce00078e00ff */
[----:B01----:R-:W-:Y:S05]  /*15f10*/  WARPSYNC.COLLECTIVE R15, `(.L_x_1317) ;  /* 0x000000000f0c7348 */ /* 0x003fea0003c00000 */
[----:B------:R-:W-:Y:S02]  /*15f20*/  ELECT P6, UR62, PT ;  /* 0x00000000003e782f */ /* 0x000fe400038c0000 */
[----:B------:R-:W-:Y:S01]  /*15f30*/  MOV R14, UR62 ;  /* 0x0000003e000e7c02 */ /* 0x000fe20008000f00 */
[----:B01----:R-:W-:Y:S10]  /*15f40*/  ENDCOLLECTIVE ;  /* 0x000000000000791b */ /* 0x003ff40003800000 */
.L_x_1317:
[----:B------:R-:W-:Y:S05]  /*15f50*/  BSYNC B1 ;  /* 0x0000000000017941 */ /* 0x000fea0003800000 */
.L_x_1316:
[----:B------:R-:W-:Y:S05]  /*15f60*/  BRA `(.L_x_1318) ;  /* 0xffffffd0009c7947 */ /* 0x000fea000383ffff */
.L_x_1229:
[----:B0-----:R0:W1:Y:S02]  /*15f70*/  SYNCS.PHASECHK.TRANS64.TRYWAIT P0, [R6+URZ], R5 ;  /* 0x00000005060075a7 */ /* 0x001064000800017f */
[----:B-1----:R-:W-:Y:S05]  /*15f80*/  @!P0 NANOSLEEP.SYNCS 0x989680 ;  /* 0x009896800000895d */ /* 0x002fea0003900000 */
[----:B------:R-:W1:Y:S02]  /*15f90*/  @!P0 SYNCS.PHASECHK.TRANS64 P0, [R6+URZ], R5 ;  /* 0x00000005060085a7 */ /* 0x000e64000800007f */
[----:B-1----:R-:W-:Y:S05]  /*15fa0*/  @!P0 BRA `(.L_x_1229) ;  /* 0xfffffffc00f08947 */ /* 0x002fea000383ffff */
[----:B------:R-:W-:Y:S05]  /*15fb0*/  BRA `(.L_x_1319) ;  /* 0xffffffd000d47947 */ /* 0x000fea000383ffff */
.L_x_1230:
[----:B-1----:R1:W2:Y:S02]  /*15fc0*/  SYNCS.PHASECHK.TRANS64.TRYWAIT P0, [R7+URZ], R2 ;  /* 0x00000002070075a7 */ /* 0x0022a4000800017f */
[----:B--2---:R-:W-:Y:S05]  /*15fd0*/  @!P0 NANOSLEEP.SYNCS 0x989680 ;  /* 0x009896800000895d */ /* 0x004fea0003900000 */
[----:B------:R-:W2:Y:S02]  /*15fe0*/  @!P0 SYNCS.PHASECHK.TRANS64 P0, [R7+URZ], R2 ;  /* 0x00000002070085a7 */ /* 0x000ea4000800007f */
[----:B--2---:R-:W-:Y:S05]  /*15ff0*/  @!P0 BRA `(.L_x_1230) ;  /* 0xfffffffc00f08947 */ /* 0x004fea000383ffff */
[----:B------:R-:W-:Y:S05]  /*16000*/  BRA `(.L_x_1320) ;  /* 0xffffffd000c87947 */ /* 0x000fea000383ffff */
.L_x_1232:
[----:B--2---:R2:W3:Y:S02]  /*16010*/  SYNCS.PHASECHK.TRANS64.TRYWAIT P0, [R4+URZ], R5 ;  /* 0x00000005040075a7 */ /* 0x0044e4000800017f */
[----:B---3--:R-:W-:Y:S05]  /*16020*/  @!P0 NANOSLEEP.SYNCS 0x989680 ;  /* 0x009896800000895d */ /* 0x008fea0003900000 */
[----:B------:R-:W3:Y:S02]  /*16030*/  @!P0 SYNCS.PHASECHK.TRANS64 P0, [R4+URZ], R5 ;  /* 0x00000005040085a7 */ /* 0x000ee4000800007f */
[----:B---3--:R-:W-:Y:S05]  /*16040*/  @!P0 BRA `(.L_x_1232) ;  /* 0xfffffffc00f08947 */ /* 0x008fea000383ffff */
[----:B------:R-:W-:Y:S05]  /*16050*/  BRA `(.L_x_1321) ;  /* 0xffffffd000cc7947 */ /* 0x000fea000383ffff */
.L_x_1322:
        /* <DEDUP_REMOVED lines=10> */
.L_x_6132:


//--------------------- .text._ZN7cutlass13device_kernelIN5flash11enable_sm90INS1_16FlashAttnFwdSm90INS1_25CollectiveMainloopFwdSm90ILi2EN4cute5tupleIJNS5_1CILi1EEES8_S8_EEENS6_IJNS7_ILi128EEENS7_ILi96EEENS7_ILi64EEEEEELi256ENS_6half_tEfNS_4arch4Sm90ELb0ELb0ELb1ELb1ELb0ELb1ELb1ELb1ELb0ELb1ELb1ELb0EEENS1_21CollectiveEpilogueFwdINS6_IJSA_NS7_ILi256EEESB_EEES9_SE_SG_Li256ELb1ELb1ELb1ELb0EEENS1_36VarlenDynamicPersistentTileSchedulerILi128ELi96ELi256ELi128ELb1ELb1ELb1ELb0ELb1ELb1EEEEEEEEEvNT_6ParamsE --------------------------
	.section	.text._ZN7cutlass13device_kernelIN5flash11enable_sm90INS1_16FlashAttnFwdSm90INS1_25CollectiveMainloopFwdSm90ILi2EN4cute5tupleIJNS5_1CILi1EEES8_S8_EEENS6_IJNS7_ILi128EEENS7_ILi96EEENS7_ILi64EEEEEELi256ENS_6half_tEfNS_4arch4Sm90ELb0ELb0ELb1ELb1ELb0ELb1ELb1ELb1ELb0ELb1ELb1ELb0EEENS1_21CollectiveEpilogueFwdINS6_IJSA_NS7_ILi256EEESB_EEES9_SE_SG_Li256ELb1ELb1ELb1ELb0EEENS1_36VarlenDynamicPersistentTileSchedulerILi128ELi96ELi256ELi128ELb1ELb1ELb1ELb0ELb1ELb1EEEEEEEEEvNT_6ParamsE,"ax",@progbits
	.align	128
.text._ZN7cutlass13device_kernelIN5flash11enable_sm90INS1_16FlashAttnFwdSm90INS1_25CollectiveMainloopFwdSm90ILi2EN4cute5tupleIJNS5_1CILi1EEES8_S8_EEENS6_IJNS7_ILi128EEENS7_ILi96EEENS7_ILi64EEEEEELi256ENS_6half_tEfNS_4arch4Sm90ELb0ELb0ELb1ELb1ELb0ELb1ELb1ELb1ELb0ELb1ELb1ELb0EEENS1_21CollectiveEpilogueFwdINS6_IJSA_NS7_ILi256EEESB_EEES9_SE_SG_Li256ELb1ELb1ELb1ELb0EEENS1_36VarlenDynamicPersistentTileSchedulerILi128ELi96ELi256ELi128ELb1ELb1ELb1ELb0ELb1ELb1EEEEEEEEEvNT_6ParamsE:
        .type           _ZN7cutlass13device_kernelIN5flash11enable_sm90INS1_16FlashAttnFwdSm90INS1_25CollectiveMainloopFwdSm90ILi2EN4cute5tupleIJNS5_1CILi1EEES8_S8_EEENS6_IJNS7_ILi128EEENS7_ILi96EEENS7_ILi64EEEEEELi256ENS_6half_tEfNS_4arch4Sm90ELb0ELb0ELb1ELb1ELb0ELb1ELb1ELb1ELb0ELb1ELb1ELb0EEENS1_21CollectiveEpilogueFwdINS6_IJSA_NS7_ILi256EEESB_EEES9_SE_SG_Li256ELb1ELb1ELb1ELb0EEENS1_36VarlenDynamicPersistentTileSchedulerILi128ELi96ELi256ELi128ELb1ELb1ELb1ELb0ELb1ELb1EEEEEEEEEvNT_6ParamsE,@function
        .size           _ZN7cutlass13device_kernelIN5flash11enable_sm90INS1_16FlashAttnFwdSm90INS1_25CollectiveMainloopFwdSm90ILi2EN4cute5tupleIJNS5_1CILi1EEES8_S8_EEENS6_IJNS7_ILi128EEENS7_ILi96EEENS7_ILi64EEEEEELi256ENS_6half_tEfNS_4arch4Sm90ELb0ELb0ELb1ELb1ELb0ELb1ELb1ELb1ELb0ELb1ELb1ELb0EEENS1_21CollectiveEpilogueFwdINS6_IJSA_NS7_ILi256EEESB_EEES9_SE_SG_Li256ELb1ELb1ELb1ELb0EEENS1_36VarlenDynamicPersistentTileSchedulerILi128ELi96ELi256ELi128ELb1ELb1ELb1ELb0ELb1ELb1EEEEEEEEEvNT_6ParamsE,(.L_x_6133 - _ZN7cutlass13device_kernelIN5flash11enable_sm90INS1_16FlashAttnFwdSm90INS1_25CollectiveMainloopFwdSm90ILi2EN4cute5tupleIJNS5_1CILi1EEES8_S8_EEENS6_IJNS7_ILi128EEENS7_ILi96EEENS7_ILi64EEEEEELi256ENS_6half_tEfNS_4arch4Sm90ELb0ELb0ELb1ELb1ELb0ELb1ELb1ELb1ELb0ELb1ELb1ELb0EEENS1_21CollectiveEpilogueFwdINS6_IJSA_NS7_ILi256EEESB_EEES9_SE_SG_Li256ELb1ELb1ELb1ELb0EEENS1_36VarlenDynamicPersistentTileSchedulerILi128ELi96ELi256ELi128ELb1ELb1ELb1ELb0ELb1ELb1EEEEEEEEEvNT_6ParamsE)
        .other          _ZN7cutlass13device_kernelIN5flash11enable_sm90INS1_16FlashAttnFwdSm90INS1_25CollectiveMainloopFwdSm90ILi2EN4cute5tupleIJNS5_1CILi1EEES8_S8_EEENS6_IJNS7_ILi128EEENS7_ILi96EEENS7_ILi64EEEEEELi256ENS_6half_tEfNS_4arch4Sm90ELb0ELb0ELb1ELb1ELb0ELb1ELb1ELb1ELb0ELb1ELb1ELb0EEENS1_21CollectiveEpilogueFwdINS6_IJSA_NS7_ILi256EEESB_EEES9_SE_SG_Li256ELb1ELb1ELb1ELb0EEENS1_36VarlenDynamicPersistentTileSchedulerILi128ELi96ELi256ELi128ELb1ELb1ELb1ELb0ELb1ELb1EEEEEEEEEvNT_6ParamsE,@"STO_CUDA_ENTRY STV_DEFAULT"
_ZN7cutlass13device_kernelIN5flash11enable_sm90INS1_16FlashAttnFwdSm90INS1_25CollectiveMainloopFwdSm90ILi2EN4cute5tupleIJNS5_1CILi1EEES8_S8_EEENS6_IJNS7_ILi128EEENS7_ILi96EEENS7_ILi64EEEEEELi256ENS_6half_tEfNS_4arch4Sm90ELb0ELb0ELb1ELb1ELb0ELb1ELb1ELb1ELb0ELb1ELb1ELb0EEENS1_21CollectiveEpilogueFwdINS6_IJSA_NS7_ILi256EEESB_EEES9_SE_SG_Li256ELb1ELb1ELb1ELb0EEENS1_36VarlenDynamicPersistentTileSchedulerILi128ELi96ELi256ELi128ELb1ELb1ELb1ELb0ELb1ELb1EEEEEEEEEvNT_6ParamsE:
        /* <DEDUP_REMOVED lines=24> */
.L_x_1324:
[----:B------:R-:W-:Y:S05]  /*0180*/  BSYNC B0 ;  /* 0x0000000000007941 */ /* 0x000fea0003800000 */
.L_x_1323:
        /* <DEDUP_REMOVED lines=43> */
.L_x_1325:
        /* <DEDUP_REMOVED lines=22> */
.L_x_1326:
        /* <DEDUP_REMOVED lines=18> */
.L_x_1327:
        /* <DEDUP_REMOVED lines=22> */
.L_x_1328:
        /* <DEDUP_REMOVED lines=22> */
.L_x_1329:
[----:B0-----:R-:W-:Y:S01]  /*0980*/  UMOV UR4, 0x1 ;  /* 0x0000000100047882 */ /* 0x001fe20000000000 */
[----:B------:R-:W-:Y:S01]  /*0990*/  PLOP3.LUT P0, PT, PT, PT, UP0, 0x80, 0x0 ;  /* 0x000000000000781c */ /* 0x000fe20003f0f008 */
[----:B------:R-:W-:Y:S01]  /*09a0*/  USEL UR4, UR4, 0x2, !UP0 ;  /* 0x0000000204047887 */ /* 0x000fe2000c000000 */
[----:B------:R-:W-:Y:S01]  /*09b0*/  NOP ;  /* 0x0000000000007918 */ /* 0x000fe20000000000 */
[----:B------:R-:W-:Y:S01]  /*09c0*/  ULDC.64 UR60, c[0x0][0x208] ;  /* 0x00008200003c7ab9 */ /* 0x000fe20000000a00 */
[----:B------:R-:W-:Y:S03]  /*09d0*/  BSSY B9, `(.L_x_1330) ;  /* 0x0001c22000097945 */ /* 0x000fe60003800000 */
[----:B------:R-:W-:-:S05]  /*09e0*/  IMAD.U32 R2, RZ, RZ, UR4 ;  /* 0x00000004ff027e24 */ /* 0x000fca000f8e00ff */
[----:B------:R0:W-:Y:S01]  /*09f0*/  STL [R1+0xa0], R2 ;  /* 0x0000a00201007387 */ /* 0x0001e20000100800 */
[----:B-123--:R-:W-:Y:S06]  /*0a00*/  BAR.SYNC.DEFER_BLOCKING 0x0 ;  /* 0x0000000000007b1d */ /* 0x00efec0000010000 */
[----:B------:R-:W-:Y:S05]  /*0a10*/  @!P0 BRA `(.L_x_1331) ;  /* 0x0000013400d88947 */ /* 0x000fea0003800000 */
.L_x_1332:
[----:B------:R-:W-:-:S08]  /*0a20*/  NOP ;  /* 0x0000000000007918 */ /* 0x000fd00000000000 */
[----:B------:R-:W1:Y:S02]  /*0a30*/  USETMAXREG.TRY_ALLOC.CTAPOOL UP0, 0xf0 ;  /* 0x000000f0000079c8 */ /* 0x000e640008000600 */
[----:B-1----:R-:W-:-:S13]  /*0a40*/  PLOP3.LUT P0, PT, PT, PT, UP0, 0x80, 0x0 ;  /* 0x000000000000781c */ /* 0x002fda0003f0f008 */
[----:B------:R-:W-:Y:S05]  /*0a50*/  @!P0 BRA `(.L_x_1332) ;  /* 0xfffffffc00f08947 */ /* 0x000fea000383ffff */
[----:B------:R-:W-:Y:S01]  /*0a60*/  SHF.R.U32.HI R0, RZ, 0x7, R6 ;  /* 0x00000007ff007819 */ /* 0x000fe20000011606 */
[----:B------:R-:W1:Y:S08]  /*0a70*/  S2UR UR5, SR_CgaCtaId ;  /* 0x00000000000579c3 */ /* 0x000e700000008800 */
[----:B------:R-:W-:Y:S06]  /*0a80*/  BAR.ARV 0x8, 0x180 ;  /* 0x0206000000007b1d */ /* 0x000fec0000002000 */
[----:B------:R-:W-:Y:S01]  /*0a90*/  ISETP.NE.AND P0, PT, R0, 0x1, PT ;  /* 0x000000010000780c */ /* 0x000fe20003f05270 */
[----:B------:R-:W-:-:S12]  /*0aa0*/  UMOV UR4, 0x400 ;  /* 0x0000040000047882 */ /* 0x000fd80000000000 */
[----:B------:R-:W-:Y:S06]  /*0ab0*/  @!P0 BAR.ARV 0x9, 0x100 ;  /* 0x0244000000008b1d */ /* 0x000fec0000002000 */
[----:B-1----:R-:W-:Y:S02]  /*0ac0*/  ULEA UR4, UR5, UR4, 0x18 ;  /* 0x0000000405047291 */ /* 0x002fe4000f8ec03f */
[----:B------:R-:W-:Y:S04]  /*0ad0*/  BAR.SYNC.DEFER_BLOCKING 0x5, 0x180 ;  /* 0x0146000000007b1d */ /* 0x000fe80000010000 */
[----:B------:R-:W-:-:S02]  /*0ae0*/  IMAD.U32 R18, RZ, RZ, UR4 ;  /* 0x00000004ff127e24 */ /* 0x000fc4000f8e00ff */
[----:B------:R-:W-:-:S03]  /*0af0*/  ULDC UR4, c[0x0][0xd3c] ;  /* 0x00034f0000047ab9 */ /* 0x000fc60000000800 */
[----:B------:R-:W1:Y:S01]  /*0b00*/  LDS.128 R40, [R18+0x324d0] ;  /* 0x0324d00012287984 */ /* 0x000e620000000c00 */
[----:B------:R-:W-:Y:S06]  /*0b10*/  BAR.ARV 0x4, 0x180 ;  /* 0x0106000000007b1d */ /* 0x000fec0000002000 */
[----:B-1----:R-:W-:-:S13]  /*0b20*/  ISETP.GE.AND P0, PT, R43, UR4, PT ;  /* 0x000000042b007c0c */ /* 0x002fda000bf06270 */
[----:B------:R-:W-:Y:S05]  /*0b30*/  @P0 BRA `(.L_x_1333) ;  /* 0x000001c0002c0947 */ /* 0x000fea0003800000 */
[----:B------:R-:W2:Y:S01]  /*0b40*/  LDL R0, [R1+0xa0] ;  /* 0x0000a00001007983 */ /* 0x000ea20000100800 */
[----:B------:R-:W-:Y:S01]  /*0b50*/  VIADD R6, R6, 0xffffff80 ;  /* 0xffffff8006067836 */ /* 0x000fe20000000000 */
[----:B------:R-:W-:Y:S01]  /*0b60*/  CS2R R200, SRZ ;  /* 0x0000000000c87805 */ /* 0x000fe2000001ff00 */
[----:B------:R-:W-:Y:S02]  /*0b70*/  IMAD.MOV.U32 R204, RZ, RZ, RZ ;  /* 0x000000ffffcc7224 */ /* 0x000fe400078e00ff */
[----:B------:R-:W-:Y:S01]  /*0b80*/  IMAD.MOV.U32 R226, RZ, RZ, RZ ;  /* 0x000000ffffe27224 */ /* 0x000fe200078e00ff */
[----:B------:R-:W-:-:S04]  /*0b90*/  SHF.R.S32.HI R3, RZ, 0x1f, R6 ;  /* 0x0000001fff037819 */ /* 0x000fc80000011406 */
[CC--:B0-----:R-:W-:Y:S02]  /*0ba0*/  LEA.HI R2, R3.reuse, R6.reuse, RZ, 0x4 ;  /* 0x0000000603027211 */ /* 0x0c1fe400078f20ff */
[CC--:B------:R-:W-:Y:S02]  /*0bb0*/  LEA.HI R216, R3.reuse, R6.reuse, RZ, 0x5 ;  /* 0x0000000603d87211 */ /* 0x0c0fe400078f28ff */
[----:B------:R-:W-:Y:S02]  /*0bc0*/  SHF.R.S32.HI R7, RZ, 0x4, R2 ;  /* 0x00000004ff077819 */ /* 0x000fe40000011402 */
[----:B------:R-:W-:Y:S02]  /*0bd0*/  LEA.HI R19, R3, R6, RZ, 0x2 ;  /* 0x0000000603137211 */ /* 0x000fe400078f10ff */
[----:B------:R-:W-:Y:S02]  /*0be0*/  LEA.HI R4, R2, R7, RZ, 0x1 ;  /* 0x0000000702047211 */ /* 0x000fe400078f08ff */
[----:B------:R-:W-:-:S02]  /*0bf0*/  SHF.R.S32.HI R216, RZ, 0x5, R216 ;  /* 0x00000005ffd87819 */ /* 0x000fc400000114d8 */
[----:B------:R-:W-:-:S05]  /*0c00*/  LOP3.LUT R4, R4, 0x1ffffffe, RZ, 0xc0, !PT ;  /* 0x1ffffffe04047812 */ /* 0x000fca00078ec0ff */
[----:B------:R-:W-:Y:S01]  /*0c10*/  IMAD.IADD R4, R7, 0x1, -R4 ;  /* 0x0000000107047824 */ /* 0x000fe200078e0a04 */
[----:B--2---:R-:W-:Y:S02]  /*0c20*/  R2UR UR4, R0 ;  /* 0x00000000000472ca */ /* 0x004fe400000e0000 */
[CC--:B------:R-:W-:Y:S02]  /*0c30*/  LEA.HI R0, R3.reuse, R6.reuse, RZ, 0x7 ;  /* 0x0000000603007211 */ /* 0x0c0fe400078f38ff */
[----:B------:R-:W-:Y:S02]  /*0c40*/  LEA.HI R3, R3, R6, RZ, 0x3 ;  /* 0x0000000603037211 */ /* 0x000fe400078f18ff */
[----:B------:R-:W-:Y:S02]  /*0c50*/  LOP3.LUT R5, R0, 0xffffff80, RZ, 0xc0, !PT ;  /* 0xffffff8000057812 */ /* 0x000fe400078ec0ff */
[----:B------:R-:W-:Y:S02]  /*0c60*/  LOP3.LUT R7, R3, 0xfffffff8, RZ, 0xc0, !PT ;  /* 0xfffffff803077812 */ /* 0x000fe400078ec0ff */
[----:B------:R-:W-:Y:S01]  /*0c70*/  LOP3.LUT R3, R19, 0xfffffffc, RZ, 0xc0, !PT ;  /* 0xfffffffc13037812 */ /* 0x000fe200078ec0ff */
[C---:B------:R-:W-:Y:S01]  /*0c80*/  IMAD.IADD R13, R6.reuse, 0x1, -R5 ;  /* 0x00000001060d7824 */ /* 0x040fe200078e0a05 */
[----:B------:R-:W-:Y:S01]  /*0c90*/  SHF.R.S32.HI R5, RZ, 0x7, R0 ;  /* 0x00000007ff057819 */ /* 0x000fe20000011400 */
[----:B------:R-:W-:Y:S01]  /*0ca0*/  ULOP3.LUT UR4, UR4, 0x1, URZ, 0xfc, !UPT ;  /* 0x0000000104047892 */ /* 0x000fe2000f8efc3f */
[----:B------:R-:W-:Y:S01]  /*0cb0*/  SHF.R.S32.HI R19, RZ, 0x2, R19 ;  /* 0x00000002ff137819 */ /* 0x000fe20000011413 */
[----:B------:R-:W-:Y:S01]  /*0cc0*/  IMAD.IADD R3, R6, 0x1, -R3 ;  /* 0x0000000106037824 */ /* 0x000fe200078e0a03 */
[----:B------:R-:W-:Y:S01]  /*0cd0*/  SHF.R.S32.HI R8, RZ, 0x1f, R13 ;  /* 0x0000001fff087819 */ /* 0x000fe2000001140d */
[----:B------:R-:W-:Y:S01]  /*0ce0*/  STL [R1+0x8c], R13 ;  /* 0x00008c0d01007387 */ /* 0x000fe20000100800 */
[----:B------:R-:W-:Y:S01]  /*0cf0*/  LEA.HI R0, R0, R5, RZ, 0x1 ;  /* 0x0000000500007211 */ /* 0x000fe200078f08ff */
[----:B------:R-:W-:Y:S01]  /*0d00*/  VIADD R225, R19, 0x40 ;  /* 0x0000004013e17836 */ /* 0x000fe20000000000 */
[-C--:B------:R-:W-:Y:S01]  /*0d10*/  LEA.HI R9, R8, R13.reuse, RZ, 0x2 ;  /* 0x0000000d08097211 */ /* 0x080fe200078f10ff */
[----:B------:R-:W-:Y:S01]  /*0d20*/  IMAD.IADD R7, R6, 0x1, -R7 ;  /* 0x0000000106077824 */ /* 0x000fe200078e0a07 */
[----:B------:R-:W-:Y:S01]  /*0d30*/  LOP3.LUT R0, R0, 0x3fffffe, RZ, 0xc0, !PT ;  /* 0x03fffffe00007812 */ /* 0x000fe200078ec0ff */
[----:B------:R-:W-:Y:S01]  /*0d40*/  IMAD.SHL.U32 R213, R225, 0x40, RZ ;  /* 0x00000040e1d57824 */ /* 0x000fe200078e00ff */
[--C-:B------:R-:W-:Y:S01]  /*0d50*/  SHF.R.S32.HI R10, RZ, 0x2, R9.reuse ;  /* 0x00000002ff0a7819 */ /* 0x100fe20000011409 */
[----:B------:R-:W-:Y:S01]  /*0d60*/  IMAD.SHL.U32 R203, R7, 0x8, RZ ;  /* 0x0000000807cb7824 */ /* 0x000fe200078e00ff */
[----:B------:R-:W-:Y:S01]  /*0d70*/  SHF.R.S32.HI R11, RZ, 0x1f, R9 ;  /* 0x0000001fff0b7819 */ /* 0x000fe20000011409 */
[----:B------:R-:W-:Y:S01]  /*0d80*/  IMAD.IADD R0, R5, 0x1, -R0 ;  /* 0x0000000105007824 */ /* 0x000fe200078e0a00 */
[----:B------:R-:W-:Y:S01]  /*0d90*/  LEA.HI R8, R8, R13, RZ, 0x5 ;  /* 0x0000000d08087211 */ /* 0x000fe200078f28ff */
[----:B------:R-:W-:Y:S01]  /*0da0*/  IMAD.SHL.U32 R16, R3, 0x8, RZ ;  /* 0x0000000803107824 */ /* 0x000fe200078e00ff */
[----:B------:R-:W-:Y:S01]  /*0db0*/  LEA.HI R11, R11, R10, RZ, 0x3 ;  /* 0x0000000a0b0b7211 */ /* 0x000fe200078f18ff */
[----:B------:R-:W-:Y:S01]  /*0dc0*/  IMAD.SHL.U32 R22, R3, 0x4, RZ ;  /* 0x0000000403167824 */ /* 0x000fe200078e00ff */
[----:B------:R-:W-:Y:S01]  /*0dd0*/  LOP3.LUT R5, R2, 0x3fffff0, RZ, 0xc0, !PT ;  /* 0x03fffff002057812 */ /* 0x000fe200078ec0ff */
[----:B------:R-:W-:Y:S01]  /*0de0*/  VIADD R219, R203, 0x40 ;  /* 0x00000040cbdb7836 */ /* 0x000fe20000000000 */
[----:B------:R-:W-:Y:S01]  /*0df0*/  LOP3.LUT R11, R11, 0xfffffff8, RZ, 0xc0, !PT ;  /* 0xfffffff80b0b7812 */ /* 0x000fe200078ec0ff */
[----:B------:R-:W-:Y:S01]  /*0e00*/  VIADD R218, R203, 0x80 ;  /* 0x00000080cbda7836 */ /* 0x000fe20000000000 */
[----:B------:R-:W-:Y:S01]  /*0e10*/  SHF.R.S32.HI R8, RZ, 0x5, R8 ;  /* 0x00000005ff087819 */ /* 0x000fe20000011408 */
[----:B------:R-:W-:Y:S01]  /*0e20*/  IMAD.IADD R5, R6, 0x1, -R5 ;  /* 0x0000000106057824 */ /* 0x000fe200078e0a05 */
[----:B------:R-:W-:Y:S01]  /*0e30*/  LOP3.LUT R213, R213, 0x1c0, RZ, 0xc0, !PT ;  /* 0x000001c0d5d57812 */ /* 0x000fe200078ec0ff */
[----:B------:R-:W-:Y:S01]  /*0e40*/  IMAD.IADD R11, R10, 0x1, -R11 ;  /* 0x000000010a0b7824 */ /* 0x000fe200078e0a0b */
[----:B------:R-:W-:Y:S01]  /*0e50*/  LOP3.LUT R9, R9, 0x7ffffffc, RZ, 0xc0, !PT ;  /* 0x7ffffffc09097812 */ /* 0x000fe200078ec0ff */
[----:B------:R-:W-:Y:S01]  /*0e60*/  IMAD R5, R216, 0x10, R5 ;  /* 0x00000010d8057824 */ /* 0x000fe200078e0205 */
[----:B------:R-:W-:Y:S01]  /*0e70*/  LOP3.LUT R6, R213, 0x38, R16, 0xf8, !PT ;  /* 0x00000038d5067812 */ /* 0x000fe200078ef810 */
[----:B------:R-:W-:Y:S01]  /*0e80*/  IMAD R11, R8, 0x10, R11 ;  /* 0x00000010080b7824 */ /* 0x000fe200078e020b */
[----:B------:R-:W-:Y:S01]  /*0e90*/  SHF.R.S32.HI R229, RZ, 0x1f, R19 ;  /* 0x0000001fffe57819 */ /* 0x000fe20000011413 */
[----:B------:R-:W-:Y:S01]  /*0ea0*/  IMAD R5, R5, 0x8, R4 ;  /* 0x0000000805057824 */ /* 0x000fe200078e0204 */
[----:B------:R-:W-:Y:S01]  /*0eb0*/  SHF.R.S32.HI R4, RZ, 0x1f, R225 ;  /* 0x0000001fff047819 */ /* 0x000fe200000114e1 */
[----:B------:R-:W-:-:S02]  /*0ec0*/  IMAD R12, R0, 0x40, R11 ;  /* 0x00000040000c7824 */ /* 0x000fc400078e020b */
[----:B------:R-:W-:Y:S01]  /*0ed0*/  IMAD.U32 R0, RZ, RZ, UR4 ;  /* 0x00000004ff007e24 */ /* 0x000fe2000f8e00ff */
[----:B------:R-:W-:Y:S01]  /*0ee0*/  LEA.HI R4, R4, R225, RZ, 0x3 ;  /* 0x000000e104047211 */ /* 0x000fe200078f18ff */
[----:B------:R-:W-:Y:S01]  /*0ef0*/  IMAD.IADD R9, R13, 0x1, -R9 ;  /* 0x000000010d097824 */ /* 0x000fe200078e0a09 */
[----:B------:R-:W-:Y:S01]  /*0f00*/  STL [R1+0x94], R12 ;  /* 0x0000940c01007387 */ /* 0x000fe20000100800 */
[----:B------:R-:W-:Y:S02]  /*0f10*/  IMAD.MOV.U32 R2, RZ, RZ, RZ ;  /* 0x000000ffff027224 */ /* 0x000fe400078e00ff */
[----:B------:R-:W-:Y:S01]  /*0f20*/  IMAD.SHL.U32 R4, R4, 0x40, RZ ;  /* 0x0000004004047824 */ /* 0x000fe200078e00ff */
[----:B------:R0:W-:Y:S01]  /*0f30*/  STL [R1+0x5c], R0 ;  /* 0x00005c0001007387 */ /* 0x0001e20000100800 */
[----:B------:R-:W-:Y:S02]  /*0f40*/  IMAD.SHL.U32 R230, R9, 0x2, RZ ;  /* 0x0000000209e67824 */ /* 0x000fe400078e00ff */
[----:B------:R-:W-:Y:S01]  /*0f50*/  VIADD R202, R22, 0x10 ;  /* 0x0000001016ca7836 */ /* 0x000fe20000000000 */
[----:B------:R-:W-:Y:S01]  /*0f60*/  LOP3.LUT R217, R4, 0xfffffe00, RZ, 0xc0, !PT ;  /* 0xfffffe0004d97812 */ /* 0x000fe200078ec0ff */
[C---:B------:R-:W-:Y:S01]  /*0f70*/  VIADD R34, R230.reuse, 0x8 ;  /* 0x00000008e6227836 */ /* 0x040fe20000000000 */
[----:B------:R-:W-:Y:S01]  /*0f80*/  SHF.R.S32.HI R4, RZ, 0x1f, R219 ;  /* 0x0000001fff047819 */ /* 0x000fe200000114db */
[----:B------:R-:W-:Y:S01]  /*0f90*/  IMAD.SHL.U32 R4, R5, 0x8, RZ ;  /* 0x0000000805047824 */ /* 0x000fe200078e00ff */
[C---:B------:R-:W-:Y:S01]  /*0fa0*/  IADD3 R233, R230.reuse, 0xe8, RZ ;  /* 0x000000e8e6e97810 */ /* 0x040fe20007ffe0ff */
[C---:B------:R-:W-:Y:S01]  /*0fb0*/  VIADD R31, R230.reuse, 0x20 ;  /* 0x00000020e61f7836 */ /* 0x040fe20000000000 */
[----:B0-----:R-:W-:Y:S01]  /*0fc0*/  LEA.HI R0, R3, R3, RZ, 0x1 ;  /* 0x0000000303007211 */ /* 0x001fe200078f08ff */
[C---:B------:R-:W-:Y:S01]  /*0fd0*/  VIADD R28, R230.reuse, 0x38 ;  /* 0x00000038e61c7836 */ /* 0x040fe20000000000 */
[----:B------:R0:W-:Y:S01]  /*0fe0*/  STL [R1+0x9c], R4 ;  /* 0x00009c0401007387 */ /* 0x0001e20000100800 */
[----:B------:R-:W-:Y:S01]  /*0ff0*/  VIADD R25, R230, 0x50 ;  /* 0x00000050e6197836 */ /* 0x000fe20000000000 */
[----:B------:R-:W-:Y:S01]  /*1000*/  LOP3.LUT R0, R0, 0x1ffffffe, RZ, 0xc0, !PT ;  /* 0x1ffffffe00007812 */ /* 0x000fe200078ec0ff */
[----:B------:R-:W-:-:S02]  /*1010*/  VIADD R20, R230, 0x68 ;  /* 0x00000068e6147836 */ /* 0x000fc40000000000 */
[C---:B------:R-:W-:Y:S02]  /*1020*/  VIADD R13, R230.reuse, 0x80 ;  /* 0x00000080e60d7836 */ /* 0x040fe40000000000 */
[----:B------:R-:W-:Y:S01]  /*1030*/  IMAD.IADD R0, R3, 0x1, -R0 ;  /* 0x0000000103007824 */ /* 0x000fe200078e0a00 */
[----:B------:R-:W-:Y:S01]  /*1040*/  SHF.R.S32.HI R3, RZ, 0x1f, R203 ;  /* 0x0000001fff037819 */ /* 0x000fe200000114cb */
[----:B------:R-:W-:Y:S01]  /*1050*/  VIADD R9, R230, 0x98 ;  /* 0x00000098e6097836 */ /* 0x000fe20000000000 */
[----:B------:R-:W-:Y:S01]  /*1060*/  SHF.R.U32.HI R3, RZ, 0x3, R213 ;  /* 0x00000003ff037819 */ /* 0x000fe200000116d5 */
[----:B------:R-:W-:Y:S02]  /*1070*/  IMAD R0, R0, 0x8, R12 ;  /* 0x0000000800007824 */ /* 0x000fe400078e020c */
[C---:B------:R-:W-:Y:S01]  /*1080*/  VIADD R5, R230.reuse, 0xb8 ;  /* 0x000000b8e6057836 */ /* 0x040fe20000000000 */
[----:B------:R-:W-:Y:S01]  /*1090*/  LOP3.LUT R3, R217, R6, R3, 0xf6, !PT ;  /* 0x00000006d9037212 */ /* 0x000fe200078ef603 */
[C---:B0-----:R-:W-:Y:S01]  /*10a0*/  VIADD R4, R230.reuse, 0xc0 ;  /* 0x000000c0e6047836 */ /* 0x041fe20000000000 */
[----:B------:R-:W-:Y:S01]  /*10b0*/  SHF.R.S32.HI R6, RZ, 0x1f, R218 ;  /* 0x0000001fff067819 */ /* 0x000fe200000114da */
[C---:B------:R-:W-:Y:S01]  /*10c0*/  VIADD R6, R230.reuse, 0xb0 ;  /* 0x000000b0e6067836 */ /* 0x040fe20000000000 */
[----:B------:R-:W-:Y:S01]  /*10d0*/  SHF.R.S32.HI R5, RZ, 0x1f, R5 ;  /* 0x0000001fff057819 */ /* 0x000fe20000011405 */
[----:B------:R-:W-:Y:S01]  /*10e0*/  IMAD R3, R3, 0x2, R18 ;  /* 0x0000000203037824 */ /* 0x000fe200078e0212 */
[----:B------:R-:W-:Y:S01]  /*10f0*/  SHF.R.S32.HI R4, RZ, 0x1f, R4 ;  /* 0x0000001fff047819 */ /* 0x000fe20000011404 */
[----:B------:R-:W-:-:S02]  /*1100*/  VIADD R237, R230, 0xc8 ;  /* 0x000000c8e6ed7836 */ /* 0x000fc40000000000 */
[C---:B------:R-:W-:Y:S01]  /*1110*/  VIADD R236, R230.reuse, 0xd0 ;  /* 0x000000d0e6ec7836 */ /* 0x040fe20000000000 */
[----:B------:R0:W-:Y:S01]  /*1120*/  STL [R1+0x90], R3 ;  /* 0x0000900301007387 */ /* 0x0001e20000100800 */
[C---:B------:R-:W-:Y:S02]  /*1130*/  VIADD R235, R230.reuse, 0xd8 ;  /* 0x000000d8e6eb7836 */ /* 0x040fe40000000000 */
[C---:B------:R-:W-:Y:S01]  /*1140*/  VIADD R234, R230.reuse, 0xe0 ;  /* 0x000000e0e6ea7836 */ /* 0x040fe20000000000 */
[----:B------:R1:W-:Y:S01]  /*1150*/  STL [R1+0x98], R0 ;  /* 0x0000980001007387 */ /* 0x0003e20000100800 */
[C---:B------:R-:W-:Y:S01]  /*1160*/  VIADD R33, R230.reuse, 0x10 ;  /* 0x00000010e6217836 */ /* 0x040fe20000000000 */
[----:B------:R-:W-:Y:S01]  /*1170*/  SHF.R.S32.HI R5, RZ, 0x1f, R236 ;  /* 0x0000001fff057819 */ /* 0x000fe200000114ec */
[C---:B------:R-:W-:Y:S01]  /*1180*/  VIADD R32, R230.reuse, 0x18 ;  /* 0x00000018e6207836 */ /* 0x040fe20000000000 */
[----:B------:R-:W-:Y:S01]  /*1190*/  SHF.R.S32.HI R4, RZ, 0x1f, R235 ;  /* 0x0000001fff047819 */ /* 0x000fe200000114eb */
[C---:B------:R-:W-:Y:S01]  /*11a0*/  VIADD R30, R230.reuse, 0x28 ;  /* 0x00000028e61e7836 */ /* 0x040fe20000000000 */
[----:B0-----:R-:W-:Y:S01]  /*11b0*/  SHF.R.S32.HI R3, RZ, 0x1f, R34 ;  /* 0x0000001fff037819 */ /* 0x001fe20000011422 */
        /* <DEDUP_REMOVED lines=30> */
[----:B------:R-:W-:Y:S02]  /*13a0*/  SHF.R.S32.HI R15, RZ, 0x1f, R15 ;  /* 0x0000001fff0f7819 */ /* 0x000fe4000001140f */
[----:B------:R-:W-:-:S02]  /*13b0*/  SHF.R.S32.HI R14, RZ, 0x1f, R14 ;  /* 0x0000001fff0e7819 */ /* 0x000fc4000001140e */
[----:B------:R-:W-:Y:S02]  /*13c0*/  SHF.R.S32.HI R11, RZ, 0x1f, R11 ;  /* 0x0000001fff0b7819 */ /* 0x000fe4000001140b */
[----:B------:R-:W-:Y:S02]  /*13d0*/  SHF.R.S32.HI R10, RZ, 0x1f, R10 ;  /* 0x0000001fff0a7819 */ /* 0x000fe4000001140a */
[----:B------:R-:W-:Y:S02]  /*13e0*/  SHF.R.S32.HI R8, RZ, 0x1f, R8 ;  /* 0x0000001fff087819 */ /* 0x000fe40000011408 */
[----:B------:R-:W-:Y:S02]  /*13f0*/  SHF.R.S32.HI R7, RZ, 0x1f, R7 ;  /* 0x0000001fff077819 */ /* 0x000fe40000011407 */
[----:B------:R-:W-:Y:S02]  /*1400*/  SHF.R.S32.HI R5, RZ, 0x1f, R233 ;  /* 0x0000001fff057819 */ /* 0x000fe400000114e9 */
[----:B------:R-:W-:-:S02]  /*1410*/  SHF.R.S32.HI R4, RZ, 0x1f, R232 ;  /* 0x0000001fff047819 */ /* 0x000fc400000114e8 */
[----:B-1----:R-:W-:-:S07]  /*1420*/  SHF.R.S32.HI R3, RZ, 0x1f, R231 ;  /* 0x0000001fff037819 */ /* 0x002fce00000114e7 */
.L_x_1481:
[----:B0-23--:R-:W0:Y:S02]  /*1430*/  LDC.64 R4, c[0x0][0xd88] ;  /* 0x00036200ff047b82 */ /* 0x00de240000000a00 */
        /* <DEDUP_REMOVED lines=24> */
[----:B------:R-:W-:Y:S01]  /*15c0*/  IADD3.X R5, R224, UR7, RZ, P3, !PT ;  /* 0x00000007e0057c10 */ /* 0x000fe20009ffe4ff */
        /* <DEDUP_REMOVED lines=24> */
.L_x_1334:
        /* <DEDUP_REMOVED lines=14> */
.L_x_1335:
[----:B------:R-:W-:Y:S05]  /*1830*/  @!P0 BRA `(.L_x_1336) ;  /* 0x00000000000c8947 */ /* 0x000fea0003800000 */
[----:B------:R-:W2:Y:S04]  /*1840*/  LDG.E R0, desc[UR60][R4.64] ;  /* 0x0000003c04007981 */ /* 0x000ea8000c1e1900 */
[----:B------:R-:W2:Y:S02]  /*1850*/  LDG.E R33, desc[UR60][R4.64+0x4] ;  /* 0x0000043c04217981 */ /* 0x000ea4000c1e1900 */
[----:B--2---:R-:W-:-:S07]  /*1860*/  IMAD.IADD R33, R33, 0x1, -R0 ;  /* 0x0000000121217824 */ /* 0x004fce00078e0a00 */
.L_x_1336:
        /* <DEDUP_REMOVED lines=14> */
[----:B------:R-:W-:Y:S01]  /*1950*/  IMAD.IADD R9, R33, 0x1, -R10 ;  /* 0x0000000121097824 */ /* 0x000fe200078e0a0a */
        /* <DEDUP_REMOVED lines=19> */
[----:B------:R-:W-:Y:S02]  /*1a90*/  IABS R11, R10 ;  /* 0x0000000a000b7213 */ /* 0x000fe40000000000 */
        /* <DEDUP_REMOVED lines=22> */
.L_x_1338:
[----:B------:R-:W-:Y:S05]  /*1c00*/  BSYNC B0 ;  /* 0x0000000000007941 */ /* 0x000fea0003800000 */
.L_x_1337:
        /* <DEDUP_REMOVED lines=37> */
.L_x_1341:
[----:B------:R-:W-:Y:S05]  /*1e60*/  BSYNC B6 ;  /* 0x0000000000067941 */ /* 0x000fea0003800000 */
.L_x_1340:
        /* <DEDUP_REMOVED lines=20> */
.L_x_1343:
[----:B------:R-:W-:Y:S05]  /*1fb0*/  BSYNC B6 ;  /* 0x0000000000067941 */ /* 0x000fea0003800000 */
.L_x_1342:
[----:B------:R-:W-:Y:S01]  /*1fc0*/  ULDC.64 UR4, c[0x0][0xaf0] ;  /* 0x0002bc0000047ab9 */ /* 0x000fe20000000a00 */
[----:B------:R-:W-:Y:S01]  /*1fd0*/  IMAD.MOV.U32 R0, RZ, RZ, R222 ;  /* 0x000000ffff007224 */ /* 0x000fe200078e00de */
[----:B------:R-:W-:Y:S01]  /*1fe0*/  ISETP.NE.U32.AND P0, PT, RZ, UR4, PT ;  /* 0x00000004ff007c0c */ /* 0x000fe2000bf05070 */
[----:B------:R-:W0:Y:S03]  /*1ff0*/  LDC.64 R20, c[0x0][0x300] ;  /* 0x0000c000ff147b82 */ /* 0x000e260000000a00 */
[----:B------:R-:W-:Y:S01]  /*2000*/  ISETP.NE.AND.EX P0, PT, RZ, UR5, PT, P0 ;  /* 0x00000005ff007c0c */ /* 0x000fe2000bf05300 */
[----:B------:R-:W1:Y:S01]  /*2010*/  S2R R44, SR_TID.X ;  /* 0x00000000002c7919 */ /* 0x000e620000002100 */
[----:B------:R-:W-:Y:S01]  /*2020*/  IMAD.IADD R70, R70, 0x1, R33 ;  /* 0x0000000146467824 */ /* 0x000fe200078e0221 */
[----:B------:R-:W2:Y:S01]  /*2030*/  S2R R6, SR_TID.X ;  /* 0x0000000000067919 */ /* 0x000ea20000002100 */
[----:B------:R-:W-:Y:S01]  /*2040*/  SHF.R.S32.HI R17, RZ, 0x1f, R16 ;  /* 0x0000001fff117819 */ /* 0x000fe20000011410 */
[----:B------:R-:W3:Y:S08]  /*2050*/  LDC R49, c[0x0][0x3f4] ;  /* 0x0000fd00ff317b82 */ /* 0x000ef00000000800 */
[----:B------:R-:W-:Y:S01]  /*2060*/  @P0 IADD3 R4, P1, R223, UR4, RZ ;  /* 0x00000004df040c10 */ /* 0x000fe2000ff3e0ff */
[----:B------:R-:W-:Y:S01]  /*2070*/  VIADD R8, R16, 0xc0 ;  /* 0x000000c010087836 */ /* 0x000fe20000000000 */
[----:B------:R-:W4:Y:S02]  /*2080*/  LDC.64 R42, c[0x0][0x3f8] ;  /* 0x0000fe00ff2a7b82 */ /* 0x000f240000000a00 */
[----:B------:R-:W-:Y:S01]  /*2090*/  @P0 IADD3.X R5, R224, UR5, RZ, P1, !PT ;  /* 0x00000005e0050c10 */ /* 0x000fe20008ffe4ff */
[----:B------:R-:W-:-:S04]  /*20a0*/  ULDC.64 UR4, c[0x0][0xb00] ;  /* 0x0002c00000047ab9 */ /* 0x000fc80000000a00 */
[----:B------:R1:W3:Y:S01]  /*20b0*/  @P0 LDG.E R0, desc[UR60][R4.64] ;  /* 0x0000003c04000981 */ /* 0x0002e2000c1e1900 */
[----:B------:R-:W-:Y:S01]  /*20c0*/  SHF.R.S32.HI R36, RZ, 0x1f, R70 ;  /* 0x0000001fff247819 */ /* 0x000fe20000011446 */
[----:B------:R-:W4:Y:S01]  /*20d0*/  LDC.64 R68, c[0x0][0x408] ;  /* 0x00010200ff447b82 */ /* 0x000f220000000a00 */
[----:B------:R-:W-:Y:S01]  /*20e0*/  ISETP.NE.U32.AND P0, PT, RZ, UR4, PT ;  /* 0x00000004ff007c0c */ /* 0x000fe2000bf05070 */
[----:B------:R-:W-:Y:S01]  /*20f0*/  IMAD.MOV.U32 R90, RZ, RZ, 0x20 ;  /* 0x00000020ff5a7424 */ /* 0x000fe200078e00ff */
[----:B-----5:R-:W-:Y:S01]  /*2100*/  SHF.R.S32.HI R45, RZ, 0x1f, R24 ;  /* 0x0000001fff2d7819 */ /* 0x020fe20000011418 */
[-C--:B0-----:R-:W-:Y:S01]  /*2110*/  IMAD R3, R36, R20.reuse, RZ ;  /* 0x0000001424037224 */ /* 0x081fe200078e02ff */
[----:B------:R-:W-:Y:S01]  /*2120*/  ISETP.NE.AND.EX P0, PT, RZ, UR5, PT, P0 ;  /* 0x00000005ff007c0c */ /* 0x000fe2000bf05300 */
[----:B------:R-:W-:Y:S01]  /*2130*/  ULDC.64 UR4, c[0x0][0x308] ;  /* 0x0000c20000047ab9 */ /* 0x000fe20000000a00 */
[----:B------:R-:W-:Y:S01]  /*2140*/  IMAD R77, R21, 0x60, RZ ;  /* 0x00000060154d7824 */ /* 0x000fe200078e02ff */
[----:B------:R-:W-:Y:S01]  /*2150*/  SHF.R.S32.HI R74, RZ, 0x1f, R225 ;  /* 0x0000001fff4a7819 */ /* 0x000fe200000114e1 */
[----:B-1----:R-:W-:Y:S01]  /*2160*/  IMAD.WIDE.U32 R4, R70, R20, RZ ;  /* 0x0000001446047225 */ /* 0x002fe200078e00ff */
[----:B------:R-:W-:-:S03]  /*2170*/  SHF.R.U32.HI R44, RZ, 0x7, R44 ;  /* 0x00000007ff2c7819 */ /* 0x000fc6000001162c */
[----:B------:R-:W-:Y:S01]  /*2180*/  IMAD R3, R70, R21, R3 ;  /* 0x0000001546037224 */ /* 0x000fe200078e0203 */
[----:B------:R-:W-:Y:S01]  /*2190*/  ISETP.NE.AND P6, PT, R44, 0x1, PT ;  /* 0x000000012c00780c */ /* 0x000fe20003fc5270 */
[----:B--2---:R-:W-:Y:S02]  /*21a0*/  VIADD R6, R6, 0xffffff80 ;  /* 0xffffff8006067836 */ /* 0x004fe40000000000 */
[----:B------:R-:W-:Y:S02]  /*21b0*/  IMAD.IADD R5, R5, 0x1, R3 ;  /* 0x0000000105057824 */ /* 0x000fe400078e0203 */
[----:B------:R-:W-:Y:S01]  /*21c0*/  VIADD R75, R44, 0x8 ;  /* 0x000000082c4b7836 */ /* 0x000fe20000000000 */
[----:B------:R-:W-:Y:S01]  /*21d0*/  SHF.R.U32.HI R44, RZ, 0x3, R213 ;  /* 0x00000003ff2c7819 */ /* 0x000fe200000116d5 */
[----:B------:R-:W-:Y:S01]  /*21e0*/  IMAD.WIDE.U32 R4, R220, UR4, R4 ;  /* 0x00000004dc047c25 */ /* 0x000fe2000f8e0004 */
[----:B----4-:R-:W-:-:S03]  /*21f0*/  SHF.L.U64.HI R72, R68, 0x6, R69 ;  /* 0x0000000644487819 */ /* 0x010fc60000010245 */
[----:B------:R-:W-:Y:S01]  /*2200*/  IMAD R5, R220, UR5, R5 ;  /* 0x00000005dc057c24 */ /* 0x000fe2000f8e0205 */
[----:B------:R-:W-:Y:S01]  /*2210*/  ULDC.64 UR4, c[0x0][0x310] ;  /* 0x0000c40000047ab9 */ /* 0x000fe20000000a00 */
[-C--:B------:R-:W-:Y:S02]  /*2220*/  IMAD R40, R229, R68.reuse, RZ ;  /* 0x00000044e5287224 */ /* 0x080fe400078e02ff */
[----:B------:R-:W-:-:S04]  /*2230*/  IMAD.WIDE.U32 R66, R19, R68, R16 ;  /* 0x0000004413427225 */ /* 0x000fc800078e0010 */
[C---:B------:R-:W-:Y:S02]  /*2240*/  IMAD R39, R19.reuse, R69, R40 ;  /* 0x0000004513277224 */ /* 0x040fe400078e0228 */
[----:B------:R-:W-:-:S04]  /*2250*/  IMAD.WIDE.U32 R34, R19, R42, R16 ;  /* 0x0000002a13227225 */ /* 0x000fc800078e0010 */
[----:B------:R-:W-:Y:S02]  /*2260*/  IMAD.IADD R67, R39, 0x1, R67 ;  /* 0x0000000127437824 */ /* 0x000fe400078e0243 */
[C---:B------:R-:W-:Y:S02]  /*2270*/  IMAD R40, R45.reuse, R42, RZ ;  /* 0x0000002a2d287224 */ /* 0x040fe400078e02ff */
[----:B------:R-:W-:Y:S02]  /*2280*/  IMAD R45, R45, R68, RZ ;  /* 0x000000442d2d7224 */ /* 0x000fe400078e02ff */
[----:B------:R-:W-:Y:S02]  /*2290*/  IMAD R81, R24, R43, R40 ;  /* 0x0000002b18517224 */ /* 0x000fe400078e0228 */
[----:B------:R-:W-:Y:S02]  /*22a0*/  IMAD R47, R43, 0x60, RZ ;  /* 0x000000602b2f7824 */ /* 0x000fe400078e02ff */
[----:B------:R-:W-:-:S02]  /*22b0*/  IMAD.SHL.U32 R40, R42, 0x40, RZ ;  /* 0x000000402a287824 */ /* 0x000fc400078e00ff */
[----:B------:R-:W-:Y:S02]  /*22c0*/  IMAD R45, R24, R69, R45 ;  /* 0x00000045182d7224 */ /* 0x000fe400078e022d */
[----:B------:R-:W-:Y:S02]  /*22d0*/  IMAD R79, R69, 0x60, RZ ;  /* 0x00000060454f7824 */ /* 0x000fe400078e02ff */
[----:B------:R-:W-:Y:S02]  /*22e0*/  IMAD.SHL.U32 R73, R68, 0x40, RZ ;  /* 0x0000004044497824 */ /* 0x000fe400078e00ff */
[----:B------:R-:W-:-:S04]  /*22f0*/  IMAD.WIDE.U32 R66, R24, R68, R66 ;  /* 0x0000004418427225 */ /* 0x000fc800078e0042 */
[----:B---3--:R-:W-:Y:S02]  /*2300*/  IMAD.SHL.U32 R76, R49, 0x2, RZ ;  /* 0x00000002314c7824 */ /* 0x008fe400078e00ff */
[----:B------:R-:W-:Y:S01]  /*2310*/  IMAD.IADD R83, R45, 0x1, R67 ;  /* 0x000000012d537824 */ /* 0x000fe200078e0243 */
[----:B------:R-:W-:Y:S02]  /*2320*/  SHF.R.S32.HI R3, RZ, 0x1f, R0 ;  /* 0x0000001fff037819 */ /* 0x000fe40000011400 */
[----:B------:R-:W-:Y:S02]  /*2330*/  SEL R33, R0, RZ, !P0 ;  /* 0x000000ff00217207 */ /* 0x000fe40004000000 */
[----:B------:R-:W-:Y:S02]  /*2340*/  SEL R37, R3, RZ, !P0 ;  /* 0x000000ff03257207 */ /* 0x000fe40004000000 */
[----:B------:R-:W-:Y:S01]  /*2350*/  SHF.R.S32.HI R3, RZ, 0x1f, R6 ;  /* 0x0000001fff037819 */ /* 0x000fe20000011406 */
[----:B------:R-:W-:-:S03]  /*2360*/  IMAD.WIDE.U32 R12, R33, UR4, R4 ;  /* 0x00000004210c7c25 */ /* 0x000fc6000f8e0004 */
[----:B------:R-:W-:Y:S01]  /*2370*/  LEA.HI R38, R3, R6, RZ, 0x2 ;  /* 0x0000000603267211 */ /* 0x000fe200078f10ff */
[----:B------:R-:W-:Y:S02]  /*2380*/  IMAD R0, R37, UR4, RZ ;  /* 0x0000000425007c24 */ /* 0x000fe4000f8e02ff */
[-C--:B------:R-:W-:Y:S01]  /*2390*/  IMAD R6, R229, R20.reuse, RZ ;  /* 0x00000014e5067224 */ /* 0x080fe200078e02ff */
[----:B------:R-:W-:Y:S01]  /*23a0*/  SHF.R.S32.HI R38, RZ, 0x1f, R38 ;  /* 0x0000001fff267819 */ /* 0x000fe20000011426 */
[----:B------:R-:W-:Y:S01]  /*23b0*/  IMAD R9, R33, UR5, R0 ;  /* 0x0000000521097c24 */ /* 0x000fe2000f8e0200 */
[----:B------:R-:W-:Y:S05]  /*23c0*/  @!P6 WARPSYNC.ALL ;  /* 0x000000000000e948 */ /* 0x000fea0003800000 */
[C---:B------:R-:W-:Y:S01]  /*23d0*/  VIADD R0, R16.reuse, 0x20 ;  /* 0x0000002010007836 */ /* 0x040fe20000000000 */
[----:B------:R-:W-:Y:S01]  /*23e0*/  ULDC UR4, c[0x0][0x320] ;  /* 0x0000c80000047ab9 */ /* 0x000fe20000000800 */
[----:B------:R-:W-:Y:S01]  /*23f0*/  IMAD.WIDE.U32 R4, R19, R20, R16 ;  /* 0x0000001413047225 */ /* 0x000fe200078e0010 */
[----:B------:R-:W-:Y:S01]  /*2400*/  @!P6 BAR.SYNC.DEFER_BLOCKING 0x9, 0x100 ;  /* 0x024400000000eb1d */ /* 0x000fe20000010000 */
[----:B------:R-:W-:-:S02]  /*2410*/  ISETP.GE.AND P0, PT, R16, UR4, PT ;  /* 0x0000000410007c0c */ /* 0x000fc4000bf06270 */
[----:B------:R-:W-:Y:S01]  /*2420*/  ISETP.GE.AND P1, PT, R0, UR4, PT ;  /* 0x0000000400007c0c */ /* 0x000fe2000bf26270 */
[----:B------:R-:W-:Y:S01]  /*2430*/  IMAD R11, R19, R21, R6 ;  /* 0x00000015130b7224 */ /* 0x000fe200078e0206 */
[----:B------:R-:W-:Y:S01]  /*2440*/  SEL R6, RZ, 0x1, P0 ;  /* 0x00000001ff067807 */ /* 0x000fe20000000000 */
[----:B------:R-:W-:Y:S01]  /*2450*/  ULDC.64 UR6, c[0x0][0x330] ;  /* 0x0000cc0000067ab9 */ /* 0x000fe20000000a00 */
[----:B------:R-:W-:Y:S02]  /*2460*/  SEL R7, RZ, 0xffffffff, P1 ;  /* 0xffffffffff077807 */ /* 0x000fe40000800000 */
[----:B------:R-:W-:Y:S01]  /*2470*/  IADD3 R3, P2, R12, R4, RZ ;  /* 0x000000040c037210 */ /* 0x000fe20007f5e0ff */
[----:B------:R-:W-:Y:S01]  /*2480*/  IMAD.IADD R4, R13, 0x1, R9 ;  /* 0x000000010d047824 */ /* 0x000fe200078e0209 */
[----:B------:R-:W-:Y:S01]  /*2490*/  ISETP.GE.AND P0, PT, R8, UR4, PT ;  /* 0x0000000408007c0c */ /* 0x000fe2000bf06270 */
[----:B------:R-:W-:Y:S01]  /*24a0*/  IMAD.SHL.U32 R7, R7, 0x2, RZ ;  /* 0x0000000207077824 */ /* 0x000fe200078e00ff */
[----:B------:R-:W-:Y:S01]  /*24b0*/  LEA.HI R38, R38, R19, RZ, 0x3 ;  /* 0x0000001326267211 */ /* 0x000fe200078f18ff */
[----:B------:R-:W-:Y:S01]  /*24c0*/  VIADD R9, R16, 0xe0 ;  /* 0x000000e010097836 */ /* 0x000fe20000000000 */
[----:B------:R-:W-:Y:S01]  /*24d0*/  IADD3.X R5, R4, R5, R11, P2, !PT ;  /* 0x0000000504057210 */ /* 0x000fe200017fe40b */
[C---:B------:R-:W-:Y:S01]  /*24e0*/  VIADD R8, R16.reuse, 0x80 ;  /* 0x0000008010087836 */ /* 0x040fe20000000000 */
[----:B------:R-:W-:Y:S01]  /*24f0*/  LOP3.LUT R14, R7, 0x2, R6, 0xe2, !PT ;  /* 0x00000002070e7812 */ /* 0x000fe200078ee206 */
[C---:B------:R-:W-:Y:S01]  /*2500*/  VIADD R7, R16.reuse, 0x60 ;  /* 0x0000006010077836 */ /* 0x040fe20000000000 */
[----:B------:R-:W-:Y:S01]  /*2510*/  IADD3 R6, R16, 0x40, RZ ;  /* 0x0000004010067810 */ /* 0x000fe20007ffe0ff */
[----:B------:R-:W-:Y:S01]  /*2520*/  IMAD.WIDE.U32 R10, R220, UR6, R16 ;  /* 0x00000006dc0a7c25 */ /* 0x000fe2000f8e0010 */
[----:B------:R-:W-:-:S02]  /*2530*/  ISETP.GE.AND P3, PT, R9, UR4, PT ;  /* 0x0000000409007c0c */ /* 0x000fc4000bf66270 */
[----:B------:R-:W-:Y:S01]  /*2540*/  ISETP.GE.AND P1, PT, R6, UR4, PT ;  /* 0x0000000406007c0c */ /* 0x000fe2000bf26270 */
[----:B------:R-:W-:Y:S01]  /*2550*/  VIADD R9, R16, 0xa0 ;  /* 0x000000a010097836 */ /* 0x000fe20000000000 */
[----:B------:R-:W-:Y:S01]  /*2560*/  ISETP.GE.AND P2, PT, R7, UR4, PT ;  /* 0x0000000407007c0c */ /* 0x000fe2000bf46270 */
[----:B------:R-:W-:Y:S01]  /*2570*/  IMAD R11, R220, UR7, R11 ;  /* 0x00000007dc0b7c24 */ /* 0x000fe2000f8e020b */
[----:B------:R-:W-:Y:S02]  /*2580*/  SEL R15, RZ, 0x4, P1 ;  /* 0x00000004ff0f7807 */ /* 0x000fe40000800000 */
[----:B------:R-:W-:Y:S02]  /*2590*/  SEL R23, RZ, 0x8, P2 ;  /* 0x00000008ff177807 */ /* 0x000fe40001000000 */
[----:B------:R-:W-:Y:S02]  /*25a0*/  ISETP.GE.AND P1, PT, R8, UR4, PT ;  /* 0x0000000408007c0c */ /* 0x000fe4000bf26270 */
[----:B------:R-:W-:Y:S01]  /*25b0*/  ISETP.GE.AND P2, PT, R9, UR4, PT ;  /* 0x0000000409007c0c */ /* 0x000fe2000bf46270 */
[----:B------:R-:W-:Y:S01]  /*25c0*/  ULDC.64 UR4, c[0x0][0x338] ;  /* 0x0000ce0000047ab9 */ /* 0x000fe20000000a00 */
[----:B------:R-:W-:Y:S01]  /*25d0*/  LOP3.LUT R14, R23, R14, R15, 0xfe, !PT ;  /* 0x0000000e170e7212 */ /* 0x000fe200078efe0f */
[----:B------:R-:W-:Y:S01]  /*25e0*/  IMAD R37, R37, UR4, RZ ;  /* 0x0000000425257c24 */ /* 0x000fe2000f8e02ff */
[----:B------:R-:W-:-:S02]  /*25f0*/  SEL R15, RZ, 0x10, P1 ;  /* 0x00000010ff0f7807 */ /* 0x000fc40000800000 */
[----:B------:R-:W-:Y:S01]  /*2600*/  SEL R23, RZ, 0x20, P2 ;  /* 0x00000020ff177807 */ /* 0x000fe20001000000 */
[----:B------:R-:W-:Y:S01]  /*2610*/  IMAD R37, R33, UR5, R37 ;  /* 0x0000000521257c24 */ /* 0x000fe2000f8e0225 */
[----:B------:R-:W-:Y:S02]  /*2620*/  SEL R96, RZ, 0x40, P0 ;  /* 0x00000040ff607807 */ /* 0x000fe40000000000 */
[----:B------:R-:W-:Y:S02]  /*2630*/  ISETP.GE.AND P0, PT, R16, R49, PT ;  /* 0x000000311000720c */ /* 0x000fe40003f06270 */
[----:B------:R-:W-:Y:S01]  /*2640*/  LOP3.LUT R31, R23, R14, R15, 0xfe, !PT ;  /* 0x0000000e171f7212 */ /* 0x000fe200078efe0f */
[----:B------:R-:W-:Y:S01]  /*2650*/  IMAD.WIDE.U32 R14, R33, UR4, R10 ;  /* 0x00000004210e7c25 */ /* 0x000fe2000f8e000a */
[----:B------:R-:W-:Y:S01]  /*2660*/  SEL R11, R49, RZ, P0 ;  /* 0x000000ff310b7207 */ /* 0x000fe20000000000 */
[----:B------:R-:W-:Y:S01]  /*2670*/  ULDC UR4, c[0x0][0x2f4] ;  /* 0x0000bd0000047ab9 */ /* 0x000fe20000000800 */
[----:B------:R-:W-:Y:S01]  /*2680*/  SHF.R.S32.HI R23, RZ, 0x1f, R22 ;  /* 0x0000001fff177819 */ /* 0x000fe20000011416 */
[----:B------:R-:W-:Y:S01]  /*2690*/  IMAD R10, R229, R42, RZ ;  /* 0x0000002ae50a7224 */ /* 0x000fe200078e02ff */
[----:B------:R-:W-:Y:S01]  /*26a0*/  LOP3.LUT R38, R38, 0xfffffff8, RZ, 0xc0, !PT ;  /* 0xfffffff826267812 */ /* 0x000fe200078ec0ff */
[----:B------:R-:W-:Y:S01]  /*26b0*/  IMAD.IADD R11, R16, 0x1, R11 ;  /* 0x00000001100b7824 */ /* 0x000fe200078e020b */
[----:B------:R-:W-:Y:S01]  /*26c0*/  LOP3.LUT R96, R31, R96, RZ, 0xfc, !PT ;  /* 0x000000601f607212 */ /* 0x000fe200078efcff */
[C---:B------:R-:W-:Y:S01]  /*26d0*/  IMAD R31, R19.reuse, R43, R10 ;  /* 0x0000002b131f7224 */ /* 0x040fe200078e020a */
[C---:B------:R-:W-:Y:S01]  /*26e0*/  IADD3 R70, P1, R19.reuse, R70, RZ ;  /* 0x0000004613467210 */ /* 0x040fe20007f3e0ff */
[----:B------:R-:W-:Y:S01]  /*26f0*/  IMAD.WIDE.U32 R64, R19, R68, R22 ;  /* 0x0000004413407225 */ /* 0x000fe200078e0016 */
[----:B------:R-:W-:-:S02]  /*2700*/  SHF.R.S32.HI R10, RZ, 0x1f, R11 ;  /* 0x0000001fff0a7819 */ /* 0x000fc4000001140b */
[----:B------:R-:W-:Y:S01]  /*2710*/  SEL R95, RZ, 0xffffff80, P3 ;  /* 0xffffff80ff5f7807 */ /* 0x000fe20001800000 */
[----:B------:R-:W-:Y:S01]  /*2720*/  IMAD.IADD R38, R19, 0x1, -R38 ;  /* 0x0000000113267824 */ /* 0x000fe200078e0a26 */
[----:B------:R-:W-:Y:S01]  /*2730*/  ISETP.GE.AND P2, PT, R0, UR4, PT ;  /* 0x0000000400007c0c */ /* 0x000fe2000bf46270 */
[----:B------:R-:W-:Y:S01]  /*2740*/  IMAD.IADD R65, R65, 0x1, R39 ;  /* 0x0000000141417824 */ /* 0x000fe200078e0227 */
[----:B------:R-:W-:Y:S01]  /*2750*/  LEA.HI R39, R10, R11, RZ, 0x3 ;  /* 0x0000000b0a277211 */ /* 0x000fe200078f18ff */
[----:B------:R-:W-:Y:S01]  /*2760*/  IMAD.SHL.U32 R84, R38, 0x40, RZ ;  /* 0x0000004026547824 */ /* 0x000fe200078e00ff */
[----:B------:R-:W-:Y:S01]  /*2770*/  SHF.L.U64.HI R10, R20, 0x6, R21 ;  /* 0x00000006140a7819 */ /* 0x000fe20000010215 */
[----:B------:R-:W-:Y:S01]  /*2780*/  IMAD.X R71, R229, 0x1, R36, P1 ;  /* 0x00000001e5477824 */ /* 0x000fe200008e0624 */
[----:B------:R-:W-:Y:S01]  /*2790*/  LOP3.LUT R36, R213, 0x38, R39, 0xf8, !PT ;  /* 0x00000038d5247812 */ /* 0x000fe200078ef827 */
[----:B------:R-:W-:Y:S01]  /*27a0*/  IMAD.WIDE.U32 R32, R19, R42, R22 ;  /* 0x0000002a13207225 */ /* 0x000fe200078e0016 */
[----:B------:R-:W-:-:S02]  /*27b0*/  LOP3.LUT R84, R84, 0x1c0, RZ, 0xc0, !PT ;  /* 0x000001c054547812 */ /* 0x000fc400078ec0ff */
[----:B------:R-:W-:Y:S01]  /*27c0*/  LOP3.LUT P1, RZ, R38, 0x4, RZ, 0xc0, !PT ;  /* 0x0000000426ff7812 */ /* 0x000fe2000782c0ff */
[----:B------:R-:W-:Y:S01]  /*27d0*/  IMAD.IADD R33, R33, 0x1, R31 ;  /* 0x0000000121217824 */ /* 0x000fe200078e021f */
[----:B------:R-:W-:Y:S01]  /*27e0*/  LOP3.LUT R38, R36, R44, RZ, 0x3c, !PT ;  /* 0x0000002c24267212 */ /* 0x000fe200078e3cff */
[----:B------:R-:W-:Y:S01]  /*27f0*/  IMAD.IADD R35, R31, 0x1, R35 ;  /* 0x000000011f237824 */ /* 0x000fe200078e0223 */
[----:B------:R-:W-:Y:S01]  /*2800*/  SHF.R.U32.HI R87, RZ, 0x3, R84 ;  /* 0x00000003ff577819 */ /* 0x000fe20000011654 */
[----:B------:R-:W-:Y:S01]  /*2810*/  IMAD.SHL.U32 R11, R20, 0x40, RZ ;  /* 0x00000040140b7824 */ /* 0x000fe200078e00ff */
[----:B------:R-:W-:Y:S01]  /*2820*/  LOP3.LUT R44, R84, 0x18, R16, 0xf8, !PT ;  /* 0x00000018542c7812 */ /* 0x000fe200078ef810 */
[-C--:B------:R-:W-:Y:S01]  /*2830*/  IMAD.WIDE.U32 R32, R24, R42.reuse, R32 ;  /* 0x0000002a18207225 */ /* 0x080fe200078e0020 */
[----:B------:R-:W-:Y:S02]  /*2840*/  LOP3.LUT R36, R84, 0x38, R39, 0xf8, !PT ;  /* 0x0000003854247812 */ /* 0x000fe400078ef827 */
[----:B------:R-:W-:Y:S01]  /*2850*/  LOP3.LUT R91, R44, R87, RZ, 0x3c, !PT ;  /* 0x000000572c5b7212 */ /* 0x000fe200078e3cff */
[----:B------:R-:W-:Y:S01]  /*2860*/  IMAD.WIDE.U32 R34, R24, R42, R34 ;  /* 0x0000002a18227225 */ /* 0x000fe200078e0022 */
[----:B------:R-:W-:-:S02]  /*2870*/  SHF.R.S32.HI R85, RZ, 0x3, R39 ;  /* 0x00000003ff557819 */ /* 0x000fc40000011427 */
[----:B------:R-:W-:Y:S01]  /*2880*/  LOP3.LUT R86, R39, 0xfffffff8, RZ, 0xc0, !PT ;  /* 0xfffffff827567812 */ /* 0x000fe200078ec0ff */
[----:B------:R-:W-:Y:S01]  /*2890*/  IMAD.WIDE.U32 R64, R24, R68, R64 ;  /* 0x0000004418407225 */ /* 0x000fe200078e0040 */
[----:B------:R-:W-:Y:S02]  /*28a0*/  SHF.L.U64.HI R31, R42, 0x6, R43 ;  /* 0x000000062a1f7819 */ /* 0x000fe4000001022b */
[----:B------:R-:W-:Y:S01]  /*28b0*/  SEL R90, R90, 0xffffffe0, !P1 ;  /* 0xffffffe05a5a7807 */ /* 0x000fe20004800000 */
[----:B------:R-:W-:Y:S01]  /*28c0*/  IMAD.WIDE.U32 R20, R20, 0x60, RZ ;  /* 0x0000006014147825 */ /* 0x000fe200078e00ff */
[----:B------:R-:W-:Y:S02]  /*28d0*/  LOP3.LUT R39, R36, R87, RZ, 0x3c, !PT ;  /* 0x0000005724277212 */ /* 0x000fe400078e3cff */
[----:B------:R-:W-:Y:S01]  /*28e0*/  LOP3.LUT R95, R96, 0x80, R95, 0xc8, !PT ;  /* 0x00000080605f7812 */ /* 0x000fe200078ec85f */
[----:B------:R-:W-:Y:S01]  /*28f0*/  IMAD.WIDE.U32 R42, R42, 0x60, RZ ;  /* 0x000000602a2a7825 */ /* 0x000fe200078e00ff */
[----:B------:R-:W-:-:S02]  /*2900*/  SHF.R.S32.HI R88, RZ, 0x1f, R86 ;  /* 0x0000001fff587819 */ /* 0x000fc40000011456 */
[----:B------:R-:W-:Y:S01]  /*2910*/  ISETP.GE.AND P1, PT, R16, UR4, PT ;  /* 0x0000000410007c0c */ /* 0x000fe2000bf26270 */
[----:B------:R-:W-:Y:S01]  /*2920*/  IMAD.WIDE.U32 R68, R68, 0x60, RZ ;  /* 0x0000006044447825 */ /* 0x000fe200078e00ff */
[----:B------:R-:W-:-:S03]  /*2930*/  LOP3.LUT R96, R96, 0x40, RZ, 0xc0, !PT ;  /* 0x0000004060607812 */ /* 0x000fc600078ec0ff */
        /* <DEDUP_REMOVED lines=8> */
[----:B------:R-:W-:Y:S02]  /*29c0*/  IMAD R92, R216, 0x200, R39 ;  /* 0x00000200d85c7824 */ /* 0x000fe400078e0227 */
[----:B------:R-:W-:Y:S02]  /*29d0*/  IMAD.IADD R93, R90, 0x1, R91 ;  /* 0x000000015a5d7824 */ /* 0x000fe400078e025b */
[----:B------:R-:W-:-:S07]  /*29e0*/  IMAD.IADD R94, R15, 0x1, R37 ;  /* 0x000000010f5e7824 */ /* 0x000fce00078e0225 */
.L_x_1391:
        /* <DEDUP_REMOVED lines=71> */
.L_x_1348:
[----:B------:R-:W-:Y:S05]  /*2e60*/  BSYNC B1 ;  /* 0x0000000000017941 */ /* 0x000fea0003800000 */
.L_x_1347:
        /* <DEDUP_REMOVED lines=25> */
.L_x_1350:
[----:B------:R-:W-:Y:S05]  /*3000*/  BSYNC B1 ;  /* 0x0000000000017941 */ /* 0x000fea0003800000 */
.L_x_1349:
[----:B0-----:R-:W2:Y:S01]  /*3010*/  LDL R36, [R1+0x5c] ;  /* 0x00005c0001247983 */ /* 0x001ea20000100800 */
[----:B------:R-:W-:Y:S01]  /*3020*/  IMAD.MOV.U32 R37, RZ, RZ, R61 ;  /* 0x000000ffff257224 */ /* 0x000fe200078e003d */
[----:B------:R-:W-:Y:S01]  /*3030*/  PRMT R116, R100, 0x5410, R101 ;  /* 0x0000541064747816 */ /* 0x000fe20000000065 */
[----:B------:R-:W-:Y:S02]  /*3040*/  IMAD.MOV.U32 R38, RZ, RZ, R62 ;  /* 0x000000ffff267224 */ /* 0x000fe400078e003e */
[----:B------:R-:W-:-:S03]  /*3050*/  IMAD.MOV.U32 R39, RZ, RZ, R63 ;  /* 0x000000ffff277224 */ /* 0x000fc600078e003f */
[----:B------:R-:W-:Y:S01]  /*3060*/  PRMT R111, R38, 0x7610, R111 ;  /* 0x00007610266f7816 */ /* 0x000fe2000000006f */
[----:B-----5:R-:W-:Y:S01]  /*3070*/  IMAD.MOV.U32 R38, RZ, RZ, R52 ;  /* 0x000000ffff267224 */ /* 0x020fe200078e0034 */
[----:B------:R-:W-:Y:S01]  /*3080*/  PRMT R118, R39, 0x7610, R118 ;  /* 0x0000761027767816 */ /* 0x000fe20000000076 */
[----:B------:R-:W-:-:S05]  /*3090*/  IMAD.MOV.U32 R39, RZ, RZ, R53 ;  /* 0x000000ffff277224 */ /* 0x000fca00078e0035 */
[----:B------:R-:W-:Y:S01]  /*30a0*/  PRMT R114, R39, 0x5410, R38 ;  /* 0x0000541027727816 */ /* 0x000fe20000000026 */
[----:B------:R-:W-:Y:S02]  /*30b0*/  IMAD.MOV.U32 R38, RZ, RZ, R44 ;  /* 0x000000ffff267224 */ /* 0x000fe400078e002c */
[----:B------:R-:W-:-:S05]  /*30c0*/  IMAD.MOV.U32 R39, RZ, RZ, R45 ;  /* 0x000000ffff277224 */ /* 0x000fca00078e002d */
[----:B------:R-:W-:Y:S02]  /*30d0*/  PRMT R113, R38, 0x5410, R39 ;  /* 0x0000541026717816 */ /* 0x000fe40000000027 */
[----:B--2---:R-:W-:Y:S01]  /*30e0*/  R2UR UR4, R36 ;  /* 0x00000000240472ca */ /* 0x004fe200000e0000 */
[----:B------:R-:W-:-:S05]  /*30f0*/  IMAD.MOV.U32 R36, RZ, RZ, R60 ;  /* 0x000000ffff247224 */ /* 0x000fca00078e003c */
[----:B------:R-:W-:Y:S01]  /*3100*/  PRMT R107, R36, 0x5410, R37 ;  /* 0x00005410246b7816 */ /* 0x000fe20000000025 */
[----:B------:R-:W-:Y:S02]  /*3110*/  IMAD.MOV.U32 R36, RZ, RZ, R56 ;  /* 0x000000ffff247224 */ /* 0x000fe400078e0038 */
[----:B------:R-:W-:-:S04]  /*3120*/  IMAD.MOV.U32 R37, RZ, RZ, R57 ;  /* 0x000000ffff257224 */ /* 0x000fc800078e0039 */
[----:B------:R-:W-:Y:S01]  /*3130*/  UISETP.NE.AND UP0, UPT, UR4, 0x3, UPT ;  /* 0x000000030400788c */ /* 0x000fe2000bf05270 */
[----:B------:R-:W-:Y:S01]  /*3140*/  PRMT R117, R36, 0x5410, R37 ;  /* 0x0000541024757816 */ /* 0x000fe20000000025 */
[----:B------:R-:W-:Y:S02]  /*3150*/  IMAD.MOV.U32 R36, RZ, RZ, R46 ;  /* 0x000000ffff247224 */ /* 0x000fe400078e002e */
[----:B------:R-:W-:Y:S02]  /*3160*/  IMAD.MOV.U32 R37, RZ, RZ, R47 ;  /* 0x000000ffff257224 */ /* 0x000fe400078e002f */
[----:B------:R-:W-:-:S03]  /*3170*/  PLOP3.LUT P3, PT, PT, PT, UP0, 0x80, 0x0 ;  /* 0x000000000000781c */ /* 0x000fc60003f6f008 */
[----:B------:R-:W-:Y:S01]  /*3180*/  PRMT R112, R36, 0x5410, R37 ;  /* 0x0000541024707816 */ /* 0x000fe20000000025 */
[----:B------:R-:W-:Y:S02]  /*3190*/  IMAD.MOV.U32 R37, RZ, RZ, R54 ;  /* 0x000000ffff257224 */ /* 0x000fe400078e0036 */
[----:B------:R-:W-:-:S05]  /*31a0*/  IMAD.MOV.U32 R36, RZ, RZ, R55 ;  /* 0x000000ffff247224 */ /* 0x000fca00078e0037 */
[----:B------:R-:W-:Y:S02]  /*31b0*/  PRMT R115, R36, 0x5410, R37 ;  /* 0x0000541024737816 */ /* 0x000fe40000000025 */
[----:B------:R-:W-:Y:S05]  /*31c0*/  @!P3 BRA `(.L_x_1351) ;  /* 0x000000000004b947 */ /* 0x000fea0003800000 */
[----:B------:R-:W-:Y:S01]  /*31d0*/  BPT.TRAP 0x1 ;  /* 0x000000040000795c */ /* 0x000fe20000300000 */
.L_x_1351:
[----:B------:R-:W-:Y:S01]  /*31e0*/  IMAD R97, R2, 0x8, R18 ;  /* 0x0000000802617824 */ /* 0x000fe200078e0212 */
[----:B------:R-:W-:Y:S01]  /*31f0*/  SHF.L.U32 R109, R201, 0x1f, RZ ;  /* 0x0000001fc96d7819 */ /* 0x000fe200000006ff */
[----:B------:R-:W-:Y:S03]  /*3200*/  BSSY B1, `(.L_x_1352) ;  /* 0x0000003000017945 */ /* 0x000fe60003800000 */
[----:B------:R-:W0:Y:S02]  /*3210*/  SYNCS.PHASECHK.TRANS64.TRYWAIT P6, [R97+URZ+0x32490], R109 ;  /* 0x0324906d610075a7 */ /* 0x000e2400080c017f */
[----:B0-----:R-:W-:Y:S05]  /*3220*/  @!P6 BRA `(.L_x_1353) ;  /* 0x000001980078e947 */ /* 0x001fea0003800000 */
.L_x_1648:
[----:B------:R-:W-:Y:S05]  /*3230*/  BSYNC B1 ;  /* 0x0000000000017941 */ /* 0x000fea0003800000 */
.L_x_1352:
        /* <DEDUP_REMOVED lines=10> */
[----:B------:R-:W-:Y:S01]  /*32e0*/  SHF.R.U64 R101, R62, 0x10, R63 ;  /* 0x000000103e657819 */ /* 0x000fe2000000123f */
[----:B------:R-:W-:Y:S01]  /*32f0*/  IMAD.MOV.U32 R62, RZ, RZ, R37 ;  /* 0x000000ffff3e7224 */ /* 0x000fe200078e0025 */
[----:B------:R-:W-:Y:S01]  /*3300*/  SHF.R.U32.HI R63, RZ, 0x10, R63 ;  /* 0x00000010ff3f7819 */ /* 0x000fe2000001163f */
[----:B------:R-:W-:Y:S01]  /*3310*/  HADD2.F32 R37, -RZ, R100.H0_H0 ;  /* 0x20000064ff257230 */ /* 0x000fe20000004100 */
[----:B------:R-:W-:Y:S01]  /*3320*/  SHF.R.U32.HI R61, RZ, 0x10, R61 ;  /* 0x00000010ff3d7819 */ /* 0x000fe2000001163d */
[----:B------:R-:W-:Y:S02]  /*3330*/  HADD2.F32 R101, -RZ, R101.H0_H0 ;  /* 0x20000065ff657230 */ /* 0x000fe40000004100 */
[--C-:B------:R-:W-:Y:S02]  /*3340*/  HADD2.F32 R100, -RZ, R62.reuse.H1_H1 ;  /* 0x3000003eff647230 */ /* 0x100fe40000004100 */
[----:B------:R-:W-:-:S02]  /*3350*/  HADD2.F32 R102, -RZ, R62.H0_H0 ;  /* 0x2000003eff667230 */ /* 0x000fc40000004100 */
[----:B------:R-:W-:Y:S02]  /*3360*/  HADD2.F32 R62, -RZ, R39.H1_H1 ;  /* 0x30000027ff3e7230 */ /* 0x000fe40000004100 */
[-C--:B------:R-:W-:Y:S01]  /*3370*/  FMUL.FTZ R103, R100, R101.reuse ;  /* 0x0000006564677220 */ /* 0x080fe20000410000 */
[----:B------:R-:W-:Y:S02]  /*3380*/  HADD2.F32 R36, -RZ, R63.H0_H0 ;  /* 0x2000003fff247230 */ /* 0x000fe40000004100 */
[----:B------:R-:W-:Y:S01]  /*3390*/  FMUL.FTZ R101, R102, R101 ;  /* 0x0000006566657220 */ /* 0x000fe20000410000 */
[----:B------:R-:W-:Y:S02]  /*33a0*/  HADD2.F32 R39, -RZ, R39.H0_H0 ;  /* 0x20000027ff277230 */ /* 0x000fe40000004100 */
[----:B------:R-:W-:Y:S02]  /*33b0*/  HADD2.F32 R61, -RZ, R61.H0_H0 ;  /* 0x2000003dff3d7230 */ /* 0x000fe40000004100 */
[----:B------:R-:W-:Y:S01]  /*33c0*/  FMUL.FTZ R110, R62, R36 ;  /* 0x000000243e6e7220 */ /* 0x000fe20000410000 */
[----:B------:R-:W-:-:S02]  /*33d0*/  HADD2.F32 R111, -RZ, R111.H0_H0 ;  /* 0x2000006fff6f7230 */ /* 0x000fc40000004100 */
[C---:B------:R-:W-:Y:S01]  /*33e0*/  FMUL.FTZ R63, R39.reuse, R36 ;  /* 0x00000024273f7220 */ /* 0x040fe20000410000 */
[-C--:B------:R-:W-:Y:S01]  /*33f0*/  FFMA.FTZ R36, R102, R37.reuse, -R103 ;  /* 0x0000002566247223 */ /* 0x080fe20000010867 */
[----:B------:R-:W-:Y:S01]  /*3400*/  FFMA.FTZ R37, R100, R37, R101 ;  /* 0x0000002564257223 */ /* 0x000fe20000010065 */
[--C-:B------:R-:W-:Y:S02]  /*3410*/  HADD2.F32 R100, -RZ, R60.reuse.H1_H1 ;  /* 0x3000003cff647230 */ /* 0x100fe40000004100 */
[-C--:B------:R-:W-:Y:S01]  /*3420*/  FFMA.FTZ R39, R39, R61.reuse, -R110 ;  /* 0x0000003d27277223 */ /* 0x080fe2000001086e */
[----:B------:R-:W-:Y:S02]  /*3430*/  HADD2.F32 R102, -RZ, R60.H0_H0 ;  /* 0x2000003cff667230 */ /* 0x000fe40000004100 */
[----:B------:R-:W-:Y:S01]  /*3440*/  FFMA.FTZ R62, R62, R61, R63 ;  /* 0x0000003d3e3e7223 */ /* 0x000fe2000001003f */
[----:B------:R-:W-:Y:S01]  /*3450*/  HADD2.F32 R101, -RZ, R118.H0_H0 ;  /* 0x20000076ff657230 */ /* 0x000fe20000004100 */
[----:B------:R-:W-:Y:S01]  /*3460*/  F2FP.F16.F32.PACK_AB R37, R37, R36 ;  /* 0x000000242525723e */ /* 0x000fe200000000ff */
[----:B------:R-:W-:-:S02]  /*3470*/  HADD2.F32 R60, -RZ, R38.H1_H1 ;  /* 0x30000026ff3c7230 */ /* 0x000fc40000004100 */
[----:B------:R-:W-:Y:S01]  /*3480*/  HADD2.F32 R38, -RZ, R38.H0_H0 ;  /* 0x20000026ff267230 */ /* 0x000fe20000004100 */
[----:B------:R-:W-:Y:S01]  /*3490*/  F2FP.F16.F32.PACK_AB R39, R62, R39 ;  /* 0x000000273e27723e */ /* 0x000fe200000000ff */
[--C-:B------:R-:W-:Y:S02]  /*34a0*/  HADD2.F32 R61, -RZ, R107.reuse.H0_H0 ;  /* 0x2000006bff3d7230 */ /* 0x100fe40000004100 */
[----:B------:R-:W-:Y:S01]  /*34b0*/  FMUL.FTZ R103, R60, R101 ;  /* 0x000000653c677220 */ /* 0x000fe20000410000 */
[----:B------:R-:W-:Y:S02]  /*34c0*/  HADD2.F32 R63, -RZ, R107.H1_H1 ;  /* 0x3000006bff3f7230 */ /* 0x000fe40000004100 */
[-C--:B------:R-:W-:Y:S01]  /*34d0*/  FMUL.FTZ R107, R100, R111.reuse ;  /* 0x0000006f646b7220 */ /* 0x080fe20000410000 */
[----:B------:R-:W-:Y:S01]  /*34e0*/  FMUL.FTZ R111, R102, R111 ;  /* 0x0000006f666f7220 */ /* 0x000fe20000410000 */
[----:B------:R-:W-:Y:S02]  /*34f0*/  FMUL.FTZ R101, R38, R101 ;  /* 0x0000006526657220 */ /* 0x000fe40000410000 */
[-C--:B------:R-:W-:Y:S01]  /*3500*/  FFMA.FTZ R107, R102, R61.reuse, -R107 ;  /* 0x0000003d666b7223 */ /* 0x080fe2000001086b */
[----:B------:R-:W-:Y:S01]  /*3510*/  FFMA.FTZ R100, R100, R61, R111 ;  /* 0x0000003d64647223 */ /* 0x000fe2000001006f */
[-C--:B------:R-:W-:Y:S01]  /*3520*/  FFMA.FTZ R103, R38, R63.reuse, -R103 ;  /* 0x0000003f26677223 */ /* 0x080fe20000010867 */
[----:B------:R-:W-:-:S03]  /*3530*/  FFMA.FTZ R60, R60, R63, R101 ;  /* 0x0000003f3c3c7223 */ /* 0x000fc60000010065 */
[----:B------:R-:W-:Y:S02]  /*3540*/  F2FP.F16.F32.PACK_AB R36, R100, R107 ;  /* 0x0000006b6424723e */ /* 0x000fe400000000ff */
[----:B------:R-:W-:-:S07]  /*3550*/  F2FP.F16.F32.PACK_AB R38, R60, R103 ;  /* 0x000000673c26723e */ /* 0x000fce00000000ff */
.L_x_1359:
[----:B------:R-:W-:Y:S05]  /*3560*/  BSYNC B3 ;  /* 0x0000000000037941 */ /* 0x000fea0003800000 */
.L_x_1358:
[----:B--2---:R1:W-:Y:S02]  /*3570*/  STG.E.128 desc[UR60][R50.64], R36 ;  /* 0x0000002432007986 */ /* 0x0043e4000c101d3c */
.L_x_1357:
[----:B------:R-:W-:Y:S05]  /*3580*/  BSYNC B2 ;  /* 0x0000000000027941 */ /* 0x000fea0003800000 */
.L_x_1356:
[----:B------:R-:W-:Y:S05]  /*3590*/  @P2 BRA `(.L_x_1355) ;  /* 0x0000000000bc2947 */ /* 0x000fea0003800000 */
[----:B-1----:R1:W2:Y:S01]  /*35a0*/  LDS.128 R36, [R105] ;  /* 0x0000000069247984 */ /* 0x0022a20000000c00 */
[----:B------:R-:W-:Y:S01]  /*35b0*/  ISETP.GE.AND P4, PT, R202, R104, PT ;  /* 0x00000068ca00720c */ /* 0x000fe20003f86270 */
[----:B------:R-:W-:-:S12]  /*35c0*/  BSSY B2, `(.L_x_1360) ;  /* 0x000002b000027945 */ /* 0x000fd80003800000 */
[----:B-1----:R-:W-:Y:S05]  /*35d0*/  @P4 BRA `(.L_x_1361) ;  /* 0x0000000000a44947 */ /* 0x002fea0003800000 */
[----:B------:R-:W-:Y:S01]  /*35e0*/  SHF.R.U64 R60, R58, 0x10, R59 ;  /* 0x000000103a3c7819 */ /* 0x000fe2000000123b */
[----:B------:R-:W-:Y:S01]  /*35f0*/  HADD2.F32 R103, -RZ, R117.H0_H0 ;  /* 0x20000075ff677230 */ /* 0x000fe20000004100 */
[----:B------:R-:W-:Y:S02]  /*3600*/  SHF.R.U64 R61, R56, 0x10, R57 ;  /* 0x00000010383d7819 */ /* 0x000fe40000001239 */
[----:B------:R-:W-:Y:S01]  /*3610*/  SHF.R.U32.HI R58, RZ, 0x10, R59 ;  /* 0x00000010ff3a7819 */ /* 0x000fe2000001163b */
[----:B------:R-:W-:Y:S01]  /*3620*/  HADD2.F32 R56, -RZ, R60.H0_H0 ;  /* 0x2000003cff387230 */ /* 0x000fe20000004100 */
[----:B------:R-:W-:Y:S01]  /*3630*/  SHF.R.U32.HI R57, RZ, 0x10, R57 ;  /* 0x00000010ff397819 */ /* 0x000fe20000011639 */
[----:B------:R-:W-:Y:S01]  /*3640*/  HADD2.F32 R62, -RZ, R61.H0_H0 ;  /* 0x2000003dff3e7230 */ /* 0x000fe20000004100 */
[----:B--2---:R-:W-:Y:S01]  /*3650*/  MOV R59, R39 ;  /* 0x00000027003b7202 */ /* 0x004fe20000000f00 */
[----:B------:R-:W-:Y:S02]  /*3660*/  HADD2.F32 R39, -RZ, R37.H1_H1 ;  /* 0x30000025ff277230 */ /* 0x000fe40000004100 */
[----:B------:R-:W-:-:S02]  /*3670*/  HADD2.F32 R60, -RZ, R57.H0_H0 ;  /* 0x20000039ff3c7230 */ /* 0x000fc40000004100 */
[----:B------:R-:W-:Y:S02]  /*3680*/  HADD2.F32 R37, -RZ, R37.H0_H0 ;  /* 0x20000025ff257230 */ /* 0x000fe40000004100 */
[-C--:B------:R-:W-:Y:S01]  /*3690*/  FMUL.FTZ R100, R39, R62.reuse ;  /* 0x0000003e27647220 */ /* 0x080fe20000410000 */
[--C-:B------:R-:W-:Y:S02]  /*36a0*/  HADD2.F32 R57, -RZ, R59.reuse.H1_H1 ;  /* 0x3000003bff397230 */ /* 0x100fe40000004100 */
[----:B------:R-:W-:Y:S02]  /*36b0*/  HADD2.F32 R59, -RZ, R59.H0_H0 ;  /* 0x2000003bff3b7230 */ /* 0x000fe40000004100 */
[----:B------:R-:W-:Y:S01]  /*36c0*/  FMUL.FTZ R102, R37, R62 ;  /* 0x0000003e25667220 */ /* 0x000fe20000410000 */
[----:B------:R-:W-:Y:S02]  /*36d0*/  HADD2.F32 R58, -RZ, R58.H0_H0 ;  /* 0x2000003aff3a7230 */ /* 0x000fe40000004100 */
[----:B------:R-:W-:Y:S01]  /*36e0*/  FMUL.FTZ R62, R57, R60 ;  /* 0x0000003c393e7220 */ /* 0x000fe20000410000 */
[----:B------:R-:W-:Y:S01]  /*36f0*/  FFMA.FTZ R37, R37, R56, -R100 ;  /* 0x0000003825257223 */ /* 0x000fe20000010864 */
[----:B------:R-:W-:Y:S01]  /*3700*/  FMUL.FTZ R60, R59, R60 ;  /* 0x0000003c3b3c7220 */ /* 0x000fe20000410000 */
[----:B------:R-:W-:Y:S01]  /*3710*/  FFMA.FTZ R56, R39, R56, R102 ;  /* 0x0000003827387223 */ /* 0x000fe20000010066 */
[----:B------:R-:W-:Y:S01]  /*3720*/  FFMA.FTZ R39, R59, R58, -R62 ;  /* 0x0000003a3b277223 */ /* 0x000fe2000001083e */
[----:B------:R-:W-:-:S02]  /*3730*/  HADD2.F32 R59, -RZ, R117.H1_H1 ;  /* 0x30000075ff3b7230 */ /* 0x000fc40000004100 */
[----:B------:R-:W-:Y:S01]  /*3740*/  FFMA.FTZ R58, R57, R58, R60 ;  /* 0x0000003a393a7223 */ /* 0x000fe2000001003c */
[----:B------:R-:W-:Y:S01]  /*3750*/  HADD2.F32 R60, -RZ, R36.H1_H1 ;  /* 0x30000024ff3c7230 */ /* 0x000fe20000004100 */
[----:B------:R-:W-:Y:S01]  /*3760*/  F2FP.F16.F32.PACK_AB R37, R56, R37 ;  /* 0x000000253825723e */ /* 0x000fe200000000ff */
[----:B------:R-:W-:Y:S02]  /*3770*/  HADD2.F32 R62, -RZ, R38.H1_H1 ;  /* 0x30000026ff3e7230 */ /* 0x000fe40000004100 */
[----:B------:R-:W-:Y:S02]  /*3780*/  HADD2.F32 R36, -RZ, R36.H0_H0 ;  /* 0x20000024ff247230 */ /* 0x000fe40000004100 */
[----:B------:R-:W-:Y:S01]  /*3790*/  FMUL.FTZ R63, R60, R103 ;  /* 0x000000673c3f7220 */ /* 0x000fe20000410000 */
[----:B------:R-:W-:Y:S02]  /*37a0*/  HADD2.F32 R38, -RZ, R38.H0_H0 ;  /* 0x20000026ff267230 */ /* 0x000fe40000004100 */
[----:B------:R-:W-:Y:S01]  /*37b0*/  FMUL.FTZ R101, R62, R59 ;  /* 0x0000003b3e657220 */ /* 0x000fe20000410000 */
[----:B------:R-:W-:-:S02]  /*37c0*/  HADD2.F32 R57, -RZ, R116.H1_H1 ;  /* 0x30000074ff397230 */ /* 0x000fc40000004100 */
[----:B------:R-:W-:Y:S01]  /*37d0*/  FMUL.FTZ R103, R36, R103 ;  /* 0x0000006724677220 */ /* 0x000fe20000410000 */
[----:B------:R-:W-:Y:S02]  /*37e0*/  HADD2.F32 R61, -RZ, R116.H0_H0 ;  /* 0x20000074ff3d7230 */ /* 0x000fe40000004100 */
[----:B------:R-:W-:Y:S01]  /*37f0*/  FMUL.FTZ R59, R38, R59 ;  /* 0x0000003b263b7220 */ /* 0x000fe20000410000 */
[----:B------:R-:W-:Y:S01]  /*3800*/  F2FP.F16.F32.PACK_AB R39, R58, R39 ;  /* 0x000000273a27723e */ /* 0x000fe200000000ff */
[-C--:B------:R-:W-:Y:S01]  /*3810*/  FFMA.FTZ R63, R36, R57.reuse, -R63 ;  /* 0x00000039243f7223 */ /* 0x080fe2000001083f */
[----:B------:R-:W-:Y:S01]  /*3820*/  FFMA.FTZ R60, R60, R57, R103 ;  /* 0x000000393c3c7223 */ /* 0x000fe20000010067 */
[-C--:B------:R-:W-:Y:S01]  /*3830*/  FFMA.FTZ R101, R38, R61.reuse, -R101 ;  /* 0x0000003d26657223 */ /* 0x080fe20000010865 */
[----:B------:R-:W-:-:S03]  /*3840*/  FFMA.FTZ R62, R62, R61, R59 ;  /* 0x0000003d3e3e7223 */ /* 0x000fc6000001003b */
[----:B------:R-:W-:Y:S02]  /*3850*/  F2FP.F16.F32.PACK_AB R36, R60, R63 ;  /* 0x0000003f3c24723e */ /* 0x000fe400000000ff */
[----:B------:R-:W-:-:S07]  /*3860*/  F2FP.F16.F32.PACK_AB R38, R62, R101 ;  /* 0x000000653e26723e */ /* 0x000fce00000000ff */
.L_x_1361:
[----:B------:R-:W-:Y:S05]  /*3870*/  BSYNC B2 ;  /* 0x0000000000027941 */ /* 0x000fea0003800000 */
.L_x_1360:
[----:B--2---:R2:W-:Y:S02]  /*3880*/  STG.E.128 desc[UR60][R50.64+0x40], R36 ;  /* 0x0000402432007986 */ /* 0x0045e4000c101d3c */
.L_x_1355:
[----:B------:R-:W-:Y:S05]  /*3890*/  BSYNC B1 ;  /* 0x0000000000017941 */ /* 0x000fea0003800000 */
.L_x_1354:
[----:B------:R-:W-:Y:S05]  /*38a0*/  @P5 BRA `(.L_x_1362) ;  /* 0x0000001c00245947 */ /* 0x000fea0003800000 */
[----:B------:R-:W-:Y:S04]  /*38b0*/  BSSY B1, `(.L_x_1363) ;  /* 0x0000032000017945 */ /* 0x000fe80003800000 */
[----:B------:R-:W-:Y:S05]  /*38c0*/  @P1 BRA `(.L_x_1364) ;  /* 0x0000000000c01947 */ /* 0x000fea0003800000 */
[----:B-12---:R1:W2:Y:S01]  /*38d0*/  LDS.128 R36, [R106+0x2000] ;  /* 0x002000006a247984 */ /* 0x0062a20000000c00 */
[----:B------:R-:W-:Y:S01]  /*38e0*/  ISETP.GE.AND P4, PT, R22, R104, PT ;  /* 0x000000681600720c */ /* 0x000fe20003f86270 */
[----:B------:R-:W-:-:S12]  /*38f0*/  BSSY B2, `(.L_x_1365) ;  /* 0x000002c000027945 */ /* 0x000fd80003800000 */
[----:B-1----:R-:W-:Y:S05]  /*3900*/  @P4 BRA `(.L_x_1366) ;  /* 0x0000000000a84947 */ /* 0x002fea0003800000 */
[----:B------:R-:W-:Y:S01]  /*3910*/  SHF.R.U64 R58, R52, 0x10, R53 ;  /* 0x00000010343a7819 */ /* 0x000fe20000001235 */
[----:B--2---:R-:W-:Y:S01]  /*3920*/  IMAD.MOV.U32 R51, RZ, RZ, R39 ;  /* 0x000000ffff337224 */ /* 0x004fe200078e0027 */
[--C-:B------:R-:W-:Y:S01]  /*3930*/  SHF.R.U64 R52, R54, 0x10, R55.reuse ;  /* 0x0000001036347819 */ /* 0x100fe20000001237 */
[----:B------:R-:W-:Y:S01]  /*3940*/  IMAD.MOV.U32 R50, RZ, RZ, R36 ;  /* 0x000000ffff327224 */ /* 0x000fe200078e0024 */
[----:B------:R-:W-:Y:S01]  /*3950*/  SHF.R.U32.HI R56, RZ, 0x10, R55 ;  /* 0x00000010ff387819 */ /* 0x000fe20000011637 */
[--C-:B------:R-:W-:Y:S01]  /*3960*/  HADD2.F32 R39, -RZ, R37.reuse.H1_H1 ;  /* 0x30000025ff277230 */ /* 0x100fe20000004100 */
[----:B------:R-:W-:Y:S01]  /*3970*/  SHF.R.U32.HI R57, RZ, 0x10, R53 ;  /* 0x00000010ff397819 */ /* 0x000fe20000011635 */
[----:B------:R-:W-:Y:S02]  /*3980*/  HADD2.F32 R55, -RZ, R52.H0_H0 ;  /* 0x20000034ff377230 */ /* 0x000fe40000004100 */
[----:B------:R-:W-:Y:S02]  /*3990*/  HADD2.F32 R36, -RZ, R37.H0_H0 ;  /* 0x20000025ff247230 */ /* 0x000fe40000004100 */
[----:B------:R-:W-:-:S02]  /*39a0*/  HADD2.F32 R56, -RZ, R56.H0_H0 ;  /* 0x20000038ff387230 */ /* 0x000fc40000004100 */
[-C--:B------:R-:W-:Y:S01]  /*39b0*/  FMUL.FTZ R37, R39, R55.reuse ;  /* 0x0000003727257220 */ /* 0x080fe20000410000 */
[--C-:B------:R-:W-:Y:S02]  /*39c0*/  HADD2.F32 R52, -RZ, R51.reuse.H1_H1 ;  /* 0x30000033ff347230 */ /* 0x100fe40000004100 */
[----:B------:R-:W-:Y:S02]  /*39d0*/  HADD2.F32 R51, -RZ, R51.H0_H0 ;  /* 0x20000033ff337230 */ /* 0x000fe40000004100 */
[----:B------:R-:W-:Y:S02]  /*39e0*/  HADD2.F32 R53, -RZ, R58.H0_H0 ;  /* 0x2000003aff357230 */ /* 0x000fe40000004100 */
[----:B------:R-:W-:Y:S01]  /*39f0*/  FMUL.FTZ R58, R36, R55 ;  /* 0x00000037243a7220 */ /* 0x000fe20000410000 */
[----:B------:R-:W-:Y:S02]  /*3a00*/  HADD2.F32 R54, -RZ, R57.H0_H0 ;  /* 0x20000039ff367230 */ /* 0x000fe40000004100 */
[-C--:B------:R-:W-:Y:S01]  /*3a10*/  FMUL.FTZ R60, R52, R56.reuse ;  /* 0x00000038343c7220 */ /* 0x080fe20000410000 */
[----:B------:R-:W-:Y:S01]  /*3a20*/  FMUL.FTZ R55, R51, R56 ;  /* 0x0000003833377220 */ /* 0x000fe20000410000 */
[-C--:B------:R-:W-:Y:S01]  /*3a30*/  FFMA.FTZ R36, R36, R53.reuse, -R37 ;  /* 0x0000003524247223 */ /* 0x080fe20000010825 */
[----:B------:R-:W-:Y:S01]  /*3a40*/  FFMA.FTZ R37, R39, R53, R58 ;  /* 0x0000003527257223 */ /* 0x000fe2000001003a */
[-C--:B------:R-:W-:Y:S01]  /*3a50*/  FFMA.FTZ R39, R51, R54.reuse, -R60 ;  /* 0x0000003633277223 */ /* 0x080fe2000001083c */
[----:B------:R-:W-:Y:S01]  /*3a60*/  FFMA.FTZ R52, R52, R54, R55 ;  /* 0x0000003634347223 */ /* 0x000fe20000010037 */
[----:B------:R-:W-:-:S02]  /*3a70*/  HADD2.F32 R51, -RZ, R50.H1_H1 ;  /* 0x30000032ff337230 */ /* 0x000fc40000004100 */
[--C-:B------:R-:W-:Y:S01]  /*3a80*/  HADD2.F32 R55, -RZ, R115.reuse.H1_H1 ;  /* 0x30000073ff377230 */ /* 0x100fe20000004100 */
[----:B------:R-:W-:Y:S01]  /*3a90*/  F2FP.F16.F32.PACK_AB R37, R37, R36 ;  /* 0x000000242525723e */ /* 0x000fe200000000ff */
[----:B------:R-:W-:Y:S01]  /*3aa0*/  HADD2.F32 R50, -RZ, R50.H0_H0 ;  /* 0x20000032ff327230 */ /* 0x000fe20000004100 */
[----:B------:R-:W-:Y:S01]  /*3ab0*/  F2FP.F16.F32.PACK_AB R39, R52, R39 ;  /* 0x000000273427723e */ /* 0x000fe200000000ff */
[--C-:B------:R-:W-:Y:S02]  /*3ac0*/  HADD2.F32 R53, -RZ, R38.reuse.H1_H1 ;  /* 0x30000026ff357230 */ /* 0x100fe40000004100 */
[-C--:B------:R-:W-:Y:S01]  /*3ad0*/  FMUL.FTZ R57, R51, R55.reuse ;  /* 0x0000003733397220 */ /* 0x080fe20000410000 */
[----:B------:R-:W-:Y:S02]  /*3ae0*/  HADD2.F32 R115, -RZ, R115.H0_H0 ;  /* 0x20000073ff737230 */ /* 0x000fe40000004100 */
[----:B------:R-:W-:Y:S01]  /*3af0*/  FMUL.FTZ R56, R50, R55 ;  /* 0x0000003732387220 */ /* 0x000fe20000410000 */
[----:B------:R-:W-:-:S02]  /*3b00*/  HADD2.F32 R38, -RZ, R38.H0_H0 ;  /* 0x20000026ff267230 */ /* 0x000fc40000004100 */
[--C-:B------:R-:W-:Y:S02]  /*3b10*/  HADD2.F32 R54, -RZ, R114.reuse.H1_H1 ;  /* 0x30000072ff367230 */ /* 0x100fe40000004100 */
[-C--:B------:R-:W-:Y:S01]  /*3b20*/  FMUL.FTZ R55, R53, R115.reuse ;  /* 0x0000007335377220 */ /* 0x080fe20000410000 */
[----:B------:R-:W-:Y:S02]  /*3b30*/  HADD2.F32 R114, -RZ, R114.H0_H0 ;  /* 0x20000072ff727230 */ /* 0x000fe40000004100 */
[----:B------:R-:W-:Y:S01]  /*3b40*/  FMUL.FTZ R58, R38, R115 ;  /* 0x00000073263a7220 */ /* 0x000fe20000410000 */
[-C--:B------:R-:W-:Y:S01]  /*3b50*/  FFMA.FTZ R57, R50, R54.reuse, -R57 ;  /* 0x0000003632397223 */ /* 0x080fe20000010839 */
[----:B------:R-:W-:Y:S01]  /*3b60*/  FFMA.FTZ R56, R51, R54, R56 ;  /* 0x0000003633387223 */ /* 0x000fe20000010038 */
[-C--:B------:R-:W-:Y:S01]  /*3b70*/  FFMA.FTZ R55, R38, R114.reuse, -R55 ;  /* 0x0000007226377223 */ /* 0x080fe20000010837 */
[----:B------:R-:W-:-:S03]  /*3b80*/  FFMA.FTZ R58, R53, R114, R58 ;  /* 0x00000072353a7223 */ /* 0x000fc6000001003a */
[----:B------:R-:W-:Y:S02]  /*3b90*/  F2FP.F16.F32.PACK_AB R36, R56, R57 ;  /* 0x000000393824723e */ /* 0x000fe400000000ff */
[----:B------:R-:W-:-:S07]  /*3ba0*/  F2FP.F16.F32.PACK_AB R38, R58, R55 ;  /* 0x000000373a26723e */ /* 0x000fce00000000ff */
.L_x_1366:
[----:B------:R-:W-:Y:S05]  /*3bb0*/  BSYNC B2 ;  /* 0x0000000000027941 */ /* 0x000fea0003800000 */
.L_x_1365:
[----:B--2---:R3:W-:Y:S02]  /*3bc0*/  STG.E.128 desc[UR60][R48.64], R36 ;  /* 0x0000002430007986 */ /* 0x0047e4000c101d3c */
.L_x_1364:
[----:B------:R-:W-:Y:S05]  /*3bd0*/  BSYNC B1 ;  /* 0x0000000000017941 */ /* 0x000fea0003800000 */
.L_x_1363:
        /* <DEDUP_REMOVED lines=46> */
.L_x_1368:
[----:B------:R-:W-:Y:S05]  /*3ec0*/  BSYNC B1 ;  /* 0x0000000000017941 */ /* 0x000fea0003800000 */
.L_x_1367:
[----:B--2---:R4:W-:Y:S01]  /*3ed0*/  STG.E.128 desc[UR60][R48.64+0x40], R36 ;  /* 0x0000402430007986 */ /* 0x0049e2000c101d3c */
[----:B------:R-:W-:Y:S05]  /*3ee0*/  BRA `(.L_x_1362) ;  /* 0x0000001400947947 */ /* 0x000fea0003800000 */
.L_x_1346:
[----:B------:R-:W2:Y:S01]  /*3ef0*/  LDL R44, [R1+0x5c] ;  /* 0x00005c00012c7983 */ /* 0x000ea20000100800 */
[----:B------:R-:W-:Y:S02]  /*3f00*/  ISETP.GE.AND P3, PT, R225, R108, PT ;  /* 0x0000006ce100720c */ /* 0x000fe40003f66270 */
[----:B------:R-:W-:Y:S02]  /*3f10*/  CS2R R46, SRZ ;  /* 0x00000000002e7805 */ /* 0x000fe4000001ff00 */
[----:B------:R-:W-:-:S13]  /*3f20*/  ISETP.GE.OR P3, PT, R16, R104, P3 ;  /* 0x000000681000720c */ /* 0x000fda0001f66670 */
[----:B------:R-:W-:Y:S01]  /*3f30*/  @!P3 IADD3 R37, P4, P5, R34, R36, R40 ;  /* 0x000000242225b210 */ /* 0x000fe20007d9e028 */
[----:B------:R-:W0:Y:S08]  /*3f40*/  @!P3 LDC.64 R52, c[0x0][0x3e8] ;  /* 0x0000fa00ff34bb82 */ /* 0x000e300000000a00 */
[----:B------:R-:W1:Y:S01]  /*3f50*/  @!P3 LDC.64 R56, c[0x0][0x400] ;  /* 0x00010000ff38bb82 */ /* 0x000e620000000a00 */
[----:B--2---:R-:W-:-:S02]  /*3f60*/  R2UR UR4, R44 ;  /* 0x000000002c0472ca */ /* 0x004fc400000e0000 */
[----:B------:R-:W-:Y:S02]  /*3f70*/  @!P3 IADD3.X R44, R81, R110, R31, P4, P5 ;  /* 0x0000006e512cb210 */ /* 0x000fe400027ea41f */
[----:B------:R-:W-:-:S04]  /*3f80*/  @!P3 IADD3 R54, P4, P5, R66, R38, R73 ;  /* 0x000000264236b210 */ /* 0x000fc80007d9e049 */
        /* <DEDUP_REMOVED lines=51> */
[----:B------:R-:W-:-:S04]  /*42c0*/  PRMT R122, R56, 0x5410, R57 ;  /* 0x00005410387a7816 */ /* 0x000fc80000000039 */
[----:B------:R-:W-:Y:S01]  /*42d0*/  PRMT R123, R59, 0x5410, R60 ;  /* 0x000054103b7b7816 */ /* 0x000fe2000000003c */
[----:B-----5:R-:W-:Y:S02]  /*42e0*/  IMAD.MOV.U32 R56, RZ, RZ, R54 ;  /* 0x000000ffff387224 */ /* 0x020fe400078e0036 */
[----:B------:R-:W-:Y:S02]  /*42f0*/  IMAD.MOV.U32 R57, RZ, RZ, R55 ;  /* 0x000000ffff397224 */ /* 0x000fe400078e0037 */
[----:B------:R-:W-:Y:S02]  /*4300*/  IMAD.MOV.U32 R59, RZ, RZ, R52 ;  /* 0x000000ffff3b7224 */ /* 0x000fe400078e0034 */
[----:B------:R-:W-:Y:S01]  /*4310*/  IMAD.MOV.U32 R60, RZ, RZ, R53 ;  /* 0x000000ffff3c7224 */ /* 0x000fe200078e0035 */
[----:B------:R-:W-:-:S04]  /*4320*/  PRMT R124, R56, 0x5410, R57 ;  /* 0x00005410387c7816 */ /* 0x000fc80000000039 */
[----:B------:R-:W-:Y:S01]  /*4330*/  PRMT R126, R59, 0x5410, R60 ;  /* 0x000054103b7e7816 */ /* 0x000fe2000000003c */
[----:B------:R-:W-:Y:S06]  /*4340*/  @!P3 BRA `(.L_x_1369) ;  /* 0x000000000004b947 */ /* 0x000fec0003800000 */
[----:B------:R-:W-:Y:S01]  /*4350*/  BPT.TRAP 0x1 ;  /* 0x000000040000795c */ /* 0x000fe20000300000 */
.L_x_1369:
        /* <DEDUP_REMOVED lines=9> */
.L_x_1649:
[----:B------:R-:W-:Y:S05]  /*43f0*/  BSYNC B1 ;  /* 0x0000000000017941 */ /* 0x000fea0003800000 */
.L_x_1370:
[----:B------:R-:W-:Y:S01]  /*4400*/  ISETP.GE.OR P5, PT, R19, R108, P1 ;  /* 0x0000006c1300720c */ /* 0x000fe20000fa6670 */
[----:B------:R-:W-:-:S12]  /*4410*/  BSSY B1, `(.L_x_1372) ;  /* 0x000007e000017945 */ /* 0x000fd80003800000 */
[----:B------:R-:W-:Y:S05]  /*4420*/  @P5 BRA `(.L_x_1373) ;  /* 0x0000000400f05947 */ /* 0x000fea0003800000 */
[-C--:B--2---:R-:W-:Y:S01]  /*4430*/  IMAD R56, R229, R104.reuse, RZ ;  /* 0x00000068e5387224 */ /* 0x084fe200078e02ff */
[----:B------:R-:W-:Y:S01]  /*4440*/  BSSY B2, `(.L_x_1374) ;  /* 0x000006e000027945 */ /* 0x000fe20003800000 */
[----:B------:R-:W-:-:S04]  /*4450*/  IMAD.WIDE.U32 R106, R19, R104, R102 ;  /* 0x00000068136a7225 */ /* 0x000fc800078e0066 */
[----:B------:R-:W-:Y:S01]  /*4460*/  IMAD R57, R19, R105, R56 ;  /* 0x0000006913397224 */ /* 0x000fe200078e0238 */
[----:B------:R-:W-:Y:S01]  /*4470*/  SEL R56, R76, R111, !P0 ;  /* 0x0000006f4c387207 */ /* 0x000fe20004000000 */
[----:B------:R-:W-:Y:S01]  /*4480*/  IMAD R59, R2, 0x1800, R92 ;  /* 0x00001800023b7824 */ /* 0x000fe200078e025c */
        /* <DEDUP_REMOVED lines=10> */
[----:B------:R-:W-:-:S04]  /*4530*/  IMAD R57, R216, 0x200, R57 ;  /* 0x00000200d8397824 */ /* 0x000fc800078e0239 */
        /* <DEDUP_REMOVED lines=8> */
[----:B--2---:R-:W-:Y:S01]  /*45c0*/  HADD2.F32 R117, -RZ, R61.H0_H0 ;  /* 0x2000003dff757230 */ /* 0x004fe20000004100 */
[--C-:B------:R-:W-:Y:S01]  /*45d0*/  SHF.R.U64 R37, R44, 0x10, R45.reuse ;  /* 0x000000102c257819 */ /* 0x100fe2000000122d */
[----:B------:R-:W-:Y:S01]  /*45e0*/  HADD2.F32 R119, -RZ, R119.H0_H0 ;  /* 0x20000077ff777230 */ /* 0x000fe20000004100 */
[----:B------:R-:W-:Y:S01]  /*45f0*/  SHF.R.U32.HI R44, RZ, 0x10, R45 ;  /* 0x00000010ff2c7819 */ /* 0x000fe2000001162d */
[----:B------:R-:W-:Y:S01]  /*4600*/  HADD2.F32 R61, -RZ, R61.H1_H1 ;  /* 0x3000003dff3d7230 */ /* 0x000fe20000004100 */
[--C-:B------:R-:W-:Y:S01]  /*4610*/  SHF.R.U64 R38, R38, 0x10, R39.reuse ;  /* 0x0000001026267819 */ /* 0x100fe20000001227 */
[----:B------:R-:W-:Y:S01]  /*4620*/  FMUL.FTZ R118, R117, R120 ;  /* 0x0000007875767220 */ /* 0x000fe20000410000 */
[----:B------:R-:W-:Y:S01]  /*4630*/  SHF.R.U32.HI R45, RZ, 0x10, R39 ;  /* 0x00000010ff2d7819 */ /* 0x000fe20000011627 */
[----:B------:R-:W-:Y:S01]  /*4640*/  HADD2.F32 R37, -RZ, R37.H0_H0 ;  /* 0x20000025ff257230 */ /* 0x000fe20000004100 */
[----:B------:R-:W-:-:S02]  /*4650*/  SHF.R.U64 R39, R46, 0x10, R47 ;  /* 0x000000102e277819 */ /* 0x000fc4000000122f */
[----:B------:R-:W-:Y:S01]  /*4660*/  SHF.R.U32.HI R46, RZ, 0x10, R47 ;  /* 0x00000010ff2e7819 */ /* 0x000fe2000001162f */
[----:B-1----:R-:W-:Y:S02]  /*4670*/  IMAD.MOV.U32 R47, RZ, RZ, R57 ;  /* 0x000000ffff2f7224 */ /* 0x002fe400078e0039 */
[----:B------:R-:W-:Y:S02]  /*4680*/  IMAD.MOV.U32 R57, RZ, RZ, R60 ;  /* 0x000000ffff397224 */ /* 0x000fe400078e003c */
[----:B------:R-:W-:Y:S02]  /*4690*/  IMAD.MOV.U32 R60, RZ, RZ, R58 ;  /* 0x000000ffff3c7224 */ /* 0x000fe400078e003a */
[----:B------:R-:W-:Y:S02]  /*46a0*/  HADD2.F32 R58, -RZ, R47.H0_H0 ;  /* 0x2000002fff3a7230 */ /* 0x000fe40000004100 */
[----:B------:R-:W-:Y:S02]  /*46b0*/  HADD2.F32 R46, -RZ, R46.H0_H0 ;  /* 0x2000002eff2e7230 */ /* 0x000fe40000004100 */
[----:B------:R-:W-:-:S02]  /*46c0*/  HADD2.F32 R45, -RZ, R45.H0_H0 ;  /* 0x2000002dff2d7230 */ /* 0x000fc40000004100 */
[C---:B------:R-:W-:Y:S01]  /*46d0*/  FMUL.FTZ R120, R58.reuse, R120 ;  /* 0x000000783a787220 */ /* 0x040fe20000410000 */
[-C--:B------:R-:W-:Y:S01]  /*46e0*/  FFMA.FTZ R58, R58, R119.reuse, -R118 ;  /* 0x000000773a3a7223 */ /* 0x080fe20000010876 */
[----:B------:R-:W-:Y:S02]  /*46f0*/  HADD2.F32 R118, -RZ, R44.H0_H0 ;  /* 0x2000002cff767230 */ /* 0x000fe40000004100 */
[----:B------:R-:W-:Y:S01]  /*4700*/  FFMA.FTZ R44, R117, R119, R120 ;  /* 0x00000077752c7223 */ /* 0x000fe20000010078 */
[----:B------:R-:W-:Y:S02]  /*4710*/  HADD2.F32 R117, -RZ, R47.H1_H1 ;  /* 0x3000002fff757230 */ /* 0x000fe40000004100 */
[----:B------:R-:W-:Y:S02]  /*4720*/  HADD2.F32 R119, -RZ, R116.H0_H0 ;  /* 0x20000074ff777230 */ /* 0x000fe40000004100 */
[----:B------:R-:W-:Y:S01]  /*4730*/  FMUL.FTZ R116, R61, R118 ;  /* 0x000000763d747220 */ /* 0x000fe20000410000 */
[----:B------:R-:W-:-:S02]  /*4740*/  IMAD.MOV.U32 R47, RZ, RZ, R63 ;  /* 0x000000ffff2f7224 */ /* 0x000fc400078e003f */
[C---:B------:R-:W-:Y:S01]  /*4750*/  FMUL.FTZ R118, R117.reuse, R118 ;  /* 0x0000007675767220 */ /* 0x040fe20000410000 */
[----:B------:R-:W-:Y:S02]  /*4760*/  IMAD.MOV.U32 R63, RZ, RZ, R62 ;  /* 0x000000ffff3f7224 */ /* 0x000fe400078e003e */
[-C--:B------:R-:W-:Y:S01]  /*4770*/  FFMA.FTZ R62, R117, R119.reuse, -R116 ;  /* 0x00000077753e7223 */ /* 0x080fe20000010874 */
[----:B------:R-:W-:Y:S02]  /*4780*/  HADD2.F32 R116, -RZ, R127.H1_H1 ;  /* 0x3000007fff747230 */ /* 0x000fe40000004100 */
[----:B------:R-:W-:Y:S01]  /*4790*/  FFMA.FTZ R61, R61, R119, R118 ;  /* 0x000000773d3d7223 */ /* 0x000fe20000010076 */
[----:B------:R-:W-:Y:S02]  /*47a0*/  HADD2.F32 R117, -RZ, R47.H0_H0 ;  /* 0x2000002fff757230 */ /* 0x000fe40000004100 */
[----:B------:R-:W-:Y:S01]  /*47b0*/  HADD2.F32 R118, -RZ, R127.H0_H0 ;  /* 0x2000007fff767230 */ /* 0x000fe20000004100 */
[----:B------:R-:W-:Y:S01]  /*47c0*/  F2FP.F16.F32.PACK_AB R58, R62, R58 ;  /* 0x0000003a3e3a723e */ /* 0x000fe200000000ff */
[----:B------:R-:W-:Y:S01]  /*47d0*/  HADD2.F32 R119, -RZ, R59.H0_H0 ;  /* 0x2000003bff777230 */ /* 0x000fe20000004100 */
[----:B------:R-:W-:Y:S01]  /*47e0*/  F2FP.F16.F32.PACK_AB R61, R61, R44 ;  /* 0x0000002c3d3d723e */ /* 0x000fe200000000ff */
[----:B------:R-:W-:-:S02]  /*47f0*/  HADD2.F32 R120, -RZ, R47.H1_H1 ;  /* 0x3000002fff787230 */ /* 0x000fc40000004100 */
[-C--:B------:R-:W-:Y:S01]  /*4800*/  FMUL.FTZ R47, R117, R116.reuse ;  /* 0x00000074752f7220 */ /* 0x080fe20000410000 */
[----:B------:R-:W-:Y:S02]  /*4810*/  HADD2.F32 R59, -RZ, R59.H1_H1 ;  /* 0x3000003bff3b7230 */ /* 0x000fe40000004100 */
[C---:B------:R-:W-:Y:S01]  /*4820*/  FMUL.FTZ R116, R119.reuse, R116 ;  /* 0x0000007477747220 */ /* 0x040fe20000410000 */
[----:B------:R-:W-:Y:S02]  /*4830*/  HADD2.F32 R39, -RZ, R39.H0_H0 ;  /* 0x20000027ff277230 */ /* 0x000fe40000004100 */
[----:B------:R-:W-:Y:S01]  /*4840*/  FFMA.FTZ R47, R119, R118, -R47 ;  /* 0x00000076772f7223 */ /* 0x000fe2000001082f */
[-C--:B------:R-:W-:Y:S01]  /*4850*/  FMUL.FTZ R119, R120, R46.reuse ;  /* 0x0000002e78777220 */ /* 0x080fe20000410000 */
[----:B------:R-:W-:Y:S01]  /*4860*/  FMUL.FTZ R46, R59, R46 ;  /* 0x0000002e3b2e7220 */ /* 0x000fe20000410000 */
[----:B------:R-:W-:Y:S01]  /*4870*/  FFMA.FTZ R116, R117, R118, R116 ;  /* 0x0000007675747223 */ /* 0x000fe20000010074 */
[----:B------:R-:W-:-:S02]  /*4880*/  HADD2.F32 R118, -RZ, R57.H0_H0 ;  /* 0x20000039ff767230 */ /* 0x000fc40000004100 */
[-C--:B------:R-:W-:Y:S01]  /*4890*/  FFMA.FTZ R119, R59, R45.reuse, -R119 ;  /* 0x0000002d3b777223 */ /* 0x080fe20000010877 */
[----:B------:R-:W-:Y:S01]  /*48a0*/  FFMA.FTZ R46, R120, R45, R46 ;  /* 0x0000002d782e7223 */ /* 0x000fe2000001002e */
[----:B------:R-:W-:Y:S02]  /*48b0*/  HADD2.F32 R45, -RZ, R121.H1_H1 ;  /* 0x30000079ff2d7230 */ /* 0x000fe40000004100 */
[--C-:B------:R-:W-:Y:S01]  /*48c0*/  HADD2.F32 R117, -RZ, R56.reuse.H0_H0 ;  /* 0x20000038ff757230 */ /* 0x100fe20000004100 */
[----:B------:R-:W-:Y:S01]  /*48d0*/  F2FP.F16.F32.PACK_AB R47, R119, R47 ;  /* 0x0000002f772f723e */ /* 0x000fe200000000ff */
[----:B------:R-:W-:Y:S01]  /*48e0*/  HADD2.F32 R57, -RZ, R57.H1_H1 ;  /* 0x30000039ff397230 */ /* 0x000fe20000004100 */
[----:B------:R-:W-:Y:S01]  /*48f0*/  F2FP.F16.F32.PACK_AB R46, R46, R116 ;  /* 0x000000742e2e723e */ /* 0x000fe200000000ff */
[----:B------:R-:W-:Y:S02]  /*4900*/  HADD2.F32 R56, -RZ, R56.H1_H1 ;  /* 0x30000038ff387230 */ /* 0x000fe40000004100 */
[----:B------:R-:W-:-:S02]  /*4910*/  HADD2.F32 R59, -RZ, R121.H0_H0 ;  /* 0x20000079ff3b7230 */ /* 0x000fc40000004100 */
[-C--:B------:R-:W-:Y:S01]  /*4920*/  FMUL.FTZ R121, R117, R45.reuse ;  /* 0x0000002d75797220 */ /* 0x080fe20000410000 */
[----:B------:R-:W-:Y:S02]  /*4930*/  HADD2.F32 R120, -RZ, R36.H0_H0 ;  /* 0x20000024ff787230 */ /* 0x000fe40000004100 */
[----:B------:R-:W-:Y:S01]  /*4940*/  FMUL.FTZ R36, R118, R45 ;  /* 0x0000002d76247220 */ /* 0x000fe20000410000 */
[-C--:B------:R-:W-:Y:S01]  /*4950*/  FMUL.FTZ R45, R57, R37.reuse ;  /* 0x00000025392d7220 */ /* 0x080fe20000410000 */
[----:B------:R-:W-:Y:S01]  /*4960*/  FMUL.FTZ R37, R56, R37 ;  /* 0x0000002538257220 */ /* 0x000fe20000410000 */
[-C--:B------:R-:W-:Y:S01]  /*4970*/  FFMA.FTZ R121, R118, R59.reuse, R121 ;  /* 0x0000003b76797223 */ /* 0x080fe20000010079 */
[----:B------:R-:W-:Y:S01]  /*4980*/  FFMA.FTZ R36, R117, R59, -R36 ;  /* 0x0000003b75247223 */ /* 0x000fe20000010824 */
[----:B------:R-:W-:Y:S02]  /*4990*/  HADD2.F32 R117, -RZ, R63.H0_H0 ;  /* 0x2000003fff757230 */ /* 0x000fe40000004100 */
[----:B------:R-:W-:Y:S01]  /*49a0*/  FFMA.FTZ R57, R57, R120, R37 ;  /* 0x0000007839397223 */ /* 0x000fe20000010025 */
[----:B------:R-:W-:-:S02]  /*49b0*/  HADD2.F32 R37, -RZ, R125.H0_H0 ;  /* 0x2000007dff257230 */ /* 0x000fc40000004100 */
[----:B------:R-:W-:Y:S01]  /*49c0*/  FFMA.FTZ R45, R56, R120, -R45 ;  /* 0x00000078382d7223 */ /* 0x000fe2000001082d */
[----:B------:R-:W-:Y:S02]  /*49d0*/  HADD2.F32 R59, -RZ, R60.H0_H0 ;  /* 0x2000003cff3b7230 */ /* 0x000fe40000004100 */
[----:B------:R-:W-:Y:S02]  /*49e0*/  HADD2.F32 R63, -RZ, R63.H1_H1 ;  /* 0x3000003fff3f7230 */ /* 0x000fe40000004100 */
[----:B------:R-:W-:Y:S02]  /*49f0*/  HADD2.F32 R118, -RZ, R38.H0_H0 ;  /* 0x20000026ff767230 */ /* 0x000fe40000004100 */
[-C--:B------:R-:W-:Y:S01]  /*4a00*/  FMUL.FTZ R38, R117, R37.reuse ;  /* 0x0000002575267220 */ /* 0x080fe20000410000 */
[----:B------:R-:W-:Y:S02]  /*4a10*/  HADD2.F32 R56, -RZ, R125.H1_H1 ;  /* 0x3000007dff387230 */ /* 0x000fe40000004100 */
[----:B------:R-:W-:Y:S01]  /*4a20*/  FMUL.FTZ R120, R59, R37 ;  /* 0x000000253b787220 */ /* 0x000fe20000410000 */
[----:B------:R-:W-:-:S02]  /*4a30*/  HADD2.F32 R60, -RZ, R60.H1_H1 ;  /* 0x3000003cff3c7230 */ /* 0x000fc40000004100 */
[-C--:B------:R-:W-:Y:S01]  /*4a40*/  FMUL.FTZ R37, R63, R39.reuse ;  /* 0x000000273f257220 */ /* 0x080fe20000410000 */
[-C--:B------:R-:W-:Y:S01]  /*4a50*/  FFMA.FTZ R38, R59, R56.reuse, -R38 ;  /* 0x000000383b267223 */ /* 0x080fe20000010826 */
[----:B------:R-:W-:Y:S02]  /*4a60*/  FFMA.FTZ R120, R117, R56, R120 ;  /* 0x0000003875787223 */ /* 0x000fe40000010078 */
[C---:B------:R-:W-:Y:S01]  /*4a70*/  FFMA.FTZ R37, R60.reuse, R118, -R37 ;  /* 0x000000763c257223 */ /* 0x040fe20000010825 */
[----:B------:R-:W-:Y:S01]  /*4a80*/  FMUL.FTZ R39, R60, R39 ;  /* 0x000000273c277220 */ /* 0x000fe20000410000 */
[----:B------:R-:W-:Y:S01]  /*4a90*/  F2FP.F16.F32.PACK_AB R60, R57, R121 ;  /* 0x00000079393c723e */ /* 0x000fe200000000ff */
[----:B------:R-:W-:Y:S01]  /*4aa0*/  IMAD.MOV.U32 R57, RZ, RZ, R58 ;  /* 0x000000ffff397224 */ /* 0x000fe200078e003a */
[----:B------:R-:W-:Y:S01]  /*4ab0*/  F2FP.F16.F32.PACK_AB R56, R45, R36 ;  /* 0x000000242d38723e */ /* 0x000fe200000000ff */
[----:B------:R-:W-:Y:S01]  /*4ac0*/  FFMA.FTZ R39, R63, R118, R39 ;  /* 0x000000763f277223 */ /* 0x000fe20000010027 */
[----:B------:R-:W-:Y:S01]  /*4ad0*/  F2FP.F16.F32.PACK_AB R38, R37, R38 ;  /* 0x000000262526723e */ /* 0x000fe200000000ff */
[----:B------:R-:W-:-:S02]  /*4ae0*/  IMAD.MOV.U32 R59, RZ, RZ, R47 ;  /* 0x000000ffff3b7224 */ /* 0x000fc400078e002f */
[----:B------:R-:W-:Y:S01]  /*4af0*/  IMAD.MOV.U32 R63, RZ, RZ, R46 ;  /* 0x000000ffff3f7224 */ /* 0x000fe200078e002e */
[----:B------:R-:W-:Y:S01]  /*4b00*/  F2FP.F16.F32.PACK_AB R62, R39, R120 ;  /* 0x00000078273e723e */ /* 0x000fe200000000ff */
[----:B------:R-:W-:-:S07]  /*4b10*/  IMAD.MOV.U32 R58, RZ, RZ, R38 ;  /* 0x000000ffff3a7224 */ /* 0x000fce00078e0026 */
.L_x_1375:
[----:B------:R-:W-:Y:S05]  /*4b20*/  BSYNC B2 ;  /* 0x0000000000027941 */ /* 0x000fea0003800000 */
.L_x_1374:
[----:B------:R-:W-:Y:S02]  /*4b30*/  ISETP.GE.AND P5, PT, R115, R110, PT ;  /* 0x0000006e7300720c */ /* 0x000fe40003fa6270 */
[----:B------:R-:W-:-:S11]  /*4b40*/  P2R R36, PR, RZ, 0x1 ;  /* 0x00000001ff247803 */ /* 0x000fd60000000000 */
[--C-:B------:R-:W-:Y:S02]  /*4b50*/  @!P5 SHF.R.S32.HI R37, RZ, 0x1f, R115.reuse ;  /* 0x0000001fff25d819 */ /* 0x100fe40000011473 */
[----:B------:R-:W-:-:S04]  /*4b60*/  @!P5 IADD3 R106, P0, P6, R12, R106, R115 ;  /* 0x0000006a0c6ad210 */ /* 0x000fc80007e1e073 */
[----:B------:R-:W-:Y:S02]  /*4b70*/  @!P5 IADD3.X R114, R4, R114, R37, P0, P6 ;  /* 0x000000720472d210 */ /* 0x000fe400007ec425 */
[----:B------:R-:W-:Y:S02]  /*4b80*/  ISETP.NE.AND P0, PT, R36, RZ, PT ;  /* 0x000000ff2400720c */ /* 0x000fe40003f05270 */
[----:B------:R-:W-:-:S04]  /*4b90*/  LEA R36, P6, R112, R100, 0x1 ;  /* 0x0000006470247211 */ /* 0x000fc800078c08ff */
[----:B------:R-:W-:Y:S02]  /*4ba0*/  LEA.HI.X R37, R112, R101, R113, 0x1, P6 ;  /* 0x0000006570257211 */ /* 0x000fe400030f0c71 */
[----:B------:R-:W-:-:S03]  /*4bb0*/  @!P5 LEA R38, P6, R106, R100, 0x1 ;  /* 0x000000646a26d211 */ /* 0x000fc600078c08ff */
[----:B-1----:R1:W-:Y:S01]  /*4bc0*/  STG.E.128 desc[UR60][R36.64], R56 ;  /* 0x0000003824007986 */ /* 0x0023e2000c101d3c */
[----:B------:R-:W-:-:S05]  /*4bd0*/  @!P5 LEA.HI.X R39, R106, R101, R114, 0x1, P6 ;  /* 0x000000656a27d211 */ /* 0x000fca00030f0c72 */
[----:B--2---:R1:W-:Y:S04]  /*4be0*/  @!P5 STG.E.128 desc[UR60][R38.64], R60 ;  /* 0x0000003c2600d986 */ /* 0x0043e8000c101d3c */
.L_x_1373:
[----:B------:R-:W-:Y:S05]  /*4bf0*/  BSYNC B1 ;  /* 0x0000000000017941 */ /* 0x000fea0003800000 */
.L_x_1372:
[C---:B------:R-:W-:Y:S01]  /*4c00*/  ISETP.GE.OR P5, PT, R225.reuse, R108, P1 ;  /* 0x0000006ce100720c */ /* 0x040fe20000fa6670 */
        /* <DEDUP_REMOVED lines=11> */
[----:B------:R-:W-:Y:S01]  /*4cc0*/  LEA.HI.X R57, R36, R101, R37, 0x1, P5 ;  /* 0x0000006524397211 */ /* 0x000fe200028f0c25 */
[----:B------:R-:W-:Y:S01]  /*4cd0*/  IMAD R37, R2, 0x1800, R89 ;  /* 0x0000180002257824 */ /* 0x000fe200078e0259 */
[----:B------:R-:W-:-:S03]  /*4ce0*/  SHF.R.S32.HI R36, RZ, 0x1f, R111 ;  /* 0x0000001fff247819 */ /* 0x000fc6000001146f */
[----:B------:R-:W-:Y:S01]  /*4cf0*/  IMAD R37, R37, 0x2, R18 ;  /* 0x0000000225257824 */ /* 0x000fe200078e0212 */
[----:B------:R-:W-:-:S04]  /*4d00*/  LEA.HI R36, R36, R111, RZ, 0x4 ;  /* 0x0000006f24247211 */ /* 0x000fc800078f20ff */
[----:B------:R-:W-:-:S05]  /*4d10*/  LEA.HI.SX32 R36, R36, R85, 0x1c ;  /* 0x0000005524247211 */ /* 0x000fca00078fe2ff */
[----:B------:R-:W-:-:S05]  /*4d20*/  IMAD.SHL.U32 R61, R36, 0x8, RZ ;  /* 0x00000008243d7824 */ /* 0x000fca00078e00ff */
[----:B------:R-:W-:-:S04]  /*4d30*/  LOP3.LUT R36, R213, 0x38, R61, 0xf8, !PT ;  /* 0x00000038d5247812 */ /* 0x000fc800078ef83d */
[----:B------:R-:W-:-:S05]  /*4d40*/  LOP3.LUT R36, R36, R38, RZ, 0x3c, !PT ;  /* 0x0000002624247212 */ /* 0x000fca00078e3cff */
[----:B------:R-:W-:-:S04]  /*4d50*/  IMAD.IADD R39, R217, 0x1, R36 ;  /* 0x00000001d9277824 */ /* 0x000fc800078e0224 */
[----:B------:R-:W-:-:S04]  /*4d60*/  IMAD R39, R2, 0x1800, R39 ;  /* 0x0000180002277824 */ /* 0x000fc800078e0227 */
[----:B------:R-:W-:Y:S02]  /*4d70*/  IMAD R44, R39, 0x2, R18 ;  /* 0x00000002272c7824 */ /* 0x000fe400078e0212 */
[----:B------:R-:W1:Y:S04]  /*4d80*/  LDS.128 R36, [R37+0x1c400] ;  /* 0x01c4000025247984 */ /* 0x000e680000000c00 */
[----:B------:R-:W2:Y:S01]  /*4d90*/  LDS.128 R44, [R44+0x1c400] ;  /* 0x01c400002c2c7984 */ /* 0x000ea20000000c00 */
[----:B------:R-:W-:Y:S05]  /*4da0*/  @P4 BRA `(.L_x_1377) ;  /* 0x0000000400484947 */ /* 0x000fea0003800000 */
[--C-:B------:R-:W-:Y:S01]  /*4db0*/  SHF.R.U64 R48, R48, 0x10, R49.reuse ;  /* 0x0000001030307819 */ /* 0x100fe20000001231 */
[--C-:B--2---:R-:W-:Y:S01]  /*4dc0*/  HADD2.F32 R62, -RZ, R45.reuse.H0_H0 ;  /* 0x2000002dff3e7230 */ /* 0x104fe20000004100 */
[----:B------:R-:W-:Y:S01]  /*4dd0*/  SHF.R.U32.HI R58, RZ, 0x10, R49 ;  /* 0x00000010ff3a7819 */ /* 0x000fe20000011631 */
[----:B------:R-:W-:Y:S01]  /*4de0*/  HADD2.F32 R63, -RZ, R45.H1_H1 ;  /* 0x3000002dff3f7230 */ /* 0x000fe20000004100 */
[--C-:B------:R-:W-:Y:S01]  /*4df0*/  SHF.R.U64 R49, R52, 0x10, R53.reuse ;  /* 0x0000001034317819 */ /* 0x100fe20000001235 */
[----:B------:R-:W-:Y:S01]  /*4e00*/  HADD2.F32 R60, -RZ, R126.H1_H1 ;  /* 0x3000007eff3c7230 */ /* 0x000fe20000004100 */
[----:B------:R-:W-:Y:S01]  /*4e10*/  SHF.R.U32.HI R52, RZ, 0x10, R53 ;  /* 0x00000010ff347819 */ /* 0x000fe20000011635 */
[--C-:B-1----:R-:W-:Y:S01]  /*4e20*/  HADD2.F32 R45, -RZ, R37.reuse.H0_H0 ;  /* 0x20000025ff2d7230 */ /* 0x102fe20000004100 */
[----:B------:R-:W-:Y:S01]  /*4e30*/  SHF.R.U64 R53, R54, 0x10, R55 ;  /* 0x0000001036357819 */ /* 0x000fe20000001237 */
[----:B------:R-:W-:Y:S02]  /*4e40*/  HADD2.F32 R37, -RZ, R37.H1_H1 ;  /* 0x30000025ff257230 */ /* 0x000fe40000004100 */
[----:B------:R-:W-:Y:S01]  /*4e50*/  FMUL.FTZ R104, R62, R60 ;  /* 0x0000003c3e687220 */ /* 0x000fe20000410000 */
[----:B------:R-:W-:-:S02]  /*4e60*/  HADD2.F32 R52, -RZ, R52.H0_H0 ;  /* 0x20000034ff347230 */ /* 0x000fc40000004100 */
[----:B------:R-:W-:Y:S01]  /*4e70*/  FMUL.FTZ R105, R45, R60 ;  /* 0x0000003c2d697220 */ /* 0x000fe20000410000 */
[----:B------:R-:W-:Y:S01]  /*4e80*/  SHF.R.U32.HI R54, RZ, 0x10, R55 ;  /* 0x00000010ff367819 */ /* 0x000fe20000011637 */
[----:B------:R-:W-:Y:S01]  /*4e90*/  HADD2.F32 R58, -RZ, R58.H0_H0 ;  /* 0x2000003aff3a7230 */ /* 0x000fe20000004100 */
[--C-:B------:R-:W-:Y:S01]  /*4ea0*/  SHF.R.U64 R50, R50, 0x10, R51.reuse ;  /* 0x0000001032327819 */ /* 0x100fe20000001233 */
[-C--:B------:R-:W-:Y:S01]  /*4eb0*/  FMUL.FTZ R60, R63, R52.reuse ;  /* 0x000000343f3c7220 */ /* 0x080fe20000410000 */
[----:B------:R-:W-:Y:S02]  /*4ec0*/  HADD2.F32 R55, -RZ, R123.H1_H1 ;  /* 0x3000007bff377230 */ /* 0x000fe40000004100 */
[C---:B------:R-:W-:Y:S01]  /*4ed0*/  FMUL.FTZ R52, R37.reuse, R52 ;  /* 0x0000003425347220 */ /* 0x040fe20000410000 */
[----:B------:R-:W-:Y:S01]  /*4ee0*/  SHF.R.U32.HI R51, RZ, 0x10, R51 ;  /* 0x00000010ff337819 */ /* 0x000fe20000011633 */
[----:B------:R-:W-:Y:S01]  /*4ef0*/  FFMA.FTZ R37, R37, R58, -R60 ;  /* 0x0000003a25257223 */ /* 0x000fe2000001083c */
[----:B------:R-:W-:-:S02]  /*4f00*/  HADD2.F32 R54, -RZ, R54.H0_H0 ;  /* 0x20000036ff367230 */ /* 0x000fc40000004100 */
[----:B------:R-:W-:Y:S01]  /*4f10*/  FFMA.FTZ R52, R63, R58, R52 ;  /* 0x0000003a3f347223 */ /* 0x000fe20000010034 */
[-C--:B------:R-:W-:Y:S01]  /*4f20*/  FFMA.FTZ R105, R62, R55.reuse, R105 ;  /* 0x000000373e697223 */ /* 0x080fe20000010069 */
[----:B------:R-:W-:Y:S02]  /*4f30*/  HADD2.F32 R63, -RZ, R124.H1_H1 ;  /* 0x3000007cff3f7230 */ /* 0x000fe40000004100 */
[----:B------:R-:W-:Y:S01]  /*4f40*/  FFMA.FTZ R104, R45, R55, -R104 ;  /* 0x000000372d687223 */ /* 0x000fe20000010868 */
[----:B------:R-:W-:Y:S02]  /*4f50*/  HADD2.F32 R58, -RZ, R47.H0_H0 ;  /* 0x2000002fff3a7230 */ /* 0x000fe40000004100 */
[----:B------:R-:W-:Y:S01]  /*4f60*/  HADD2.F32 R62, -RZ, R39.H0_H0 ;  /* 0x20000027ff3e7230 */ /* 0x000fe20000004100 */
[----:B------:R-:W-:Y:S01]  /*4f70*/  F2FP.F16.F32.PACK_AB R52, R52, R105 ;  /* 0x000000693434723e */ /* 0x000fe200000000ff */
[----:B------:R-:W-:Y:S01]  /*4f80*/  HADD2.F32 R47, -RZ, R47.H1_H1 ;  /* 0x3000002fff2f7230 */ /* 0x000fe20000004100 */
[----:B------:R-:W-:Y:S01]  /*4f90*/  F2FP.F16.F32.PACK_AB R37, R37, R104 ;  /* 0x000000682525723e */ /* 0x000fe200000000ff */
[----:B------:R-:W-:-:S02]  /*4fa0*/  HADD2.F32 R55, -RZ, R39.H1_H1 ;  /* 0x30000027ff377230 */ /* 0x000fc40000004100 */
[-C--:B------:R-:W-:Y:S01]  /*4fb0*/  FMUL.FTZ R39, R58, R63.reuse ;  /* 0x0000003f3a277220 */ /* 0x080fe20000410000 */
[----:B------:R-:W-:Y:S02]  /*4fc0*/  HADD2.F32 R45, -RZ, R122.H1_H1 ;  /* 0x3000007aff2d7230 */ /* 0x000fe40000004100 */
[C---:B------:R-:W-:Y:S01]  /*4fd0*/  FMUL.FTZ R63, R62.reuse, R63 ;  /* 0x0000003f3e3f7220 */ /* 0x040fe20000410000 */
[----:B------:R-:W-:Y:S02]  /*4fe0*/  HADD2.F32 R60, -RZ, R51.H0_H0 ;  /* 0x20000033ff3c7230 */ /* 0x000fe40000004100 */
[-C--:B------:R-:W-:Y:S01]  /*4ff0*/  FMUL.FTZ R106, R47, R54.reuse ;  /* 0x000000362f6a7220 */ /* 0x080fe20000410000 */
[C---:B------:R-:W-:Y:S01]  /*5000*/  FMUL.FTZ R112, R55.reuse, R54 ;  /* 0x0000003637707220 */ /* 0x040fe20000410000 */
[-C--:B------:R-:W-:Y:S01]  /*5010*/  FFMA.FTZ R39, R62, R45.reuse, -R39 ;  /* 0x0000002d3e277223 */ /* 0x080fe20000010827 */
[----:B------:R-:W-:Y:S01]  /*5020*/  FFMA.FTZ R45, R58, R45, R63 ;  /* 0x0000002d3a2d7223 */ /* 0x000fe2000001003f */
[-C--:B------:R-:W-:Y:S01]  /*5030*/  FFMA.FTZ R54, R55, R60.reuse, -R106 ;  /* 0x0000003c37367223 */ /* 0x080fe2000001086a */
[----:B------:R-:W-:Y:S01]  /*5040*/  FFMA.FTZ R58, R47, R60, R112 ;  /* 0x0000003c2f3a7223 */ /* 0x000fe20000010070 */
[----:B------:R-:W-:-:S02]  /*5050*/  HADD2.F32 R106, -RZ, R49.H0_H0 ;  /* 0x20000031ff6a7230 */ /* 0x000fc40000004100 */
[----:B------:R-:W-:Y:S01]  /*5060*/  HADD2.F32 R47, -RZ, R44.H1_H1 ;  /* 0x3000002cff2f7230 */ /* 0x000fe20000004100 */
[----:B------:R-:W-:Y:S01]  /*5070*/  F2FP.F16.F32.PACK_AB R39, R54, R39 ;  /* 0x000000273627723e */ /* 0x000fe200000000ff */
[----:B------:R-:W-:Y:S01]  /*5080*/  HADD2.F32 R51, -RZ, R126.H0_H0 ;  /* 0x2000007eff337230 */ /* 0x000fe20000004100 */
[----:B------:R-:W-:Y:S01]  /*5090*/  F2FP.F16.F32.PACK_AB R58, R58, R45 ;  /* 0x0000002d3a3a723e */ /* 0x000fe200000000ff */
[----:B------:R-:W-:Y:S02]  /*50a0*/  HADD2.F32 R60, -RZ, R44.H0_H0 ;  /* 0x2000002cff3c7230 */ /* 0x000fe40000004100 */
[----:B------:R-:W-:Y:S01]  /*50b0*/  FMUL.FTZ R112, R47, R106 ;  /* 0x0000006a2f707220 */ /* 0x000fe20000410000 */
[--C-:B------:R-:W-:Y:S02]  /*50c0*/  HADD2.F32 R49, -RZ, R36.reuse.H1_H1 ;  /* 0x30000024ff317230 */ /* 0x100fe40000004100 */
[----:B------:R-:W-:Y:S02]  /*50d0*/  HADD2.F32 R62, -RZ, R36.H0_H0 ;  /* 0x20000024ff3e7230 */ /* 0x000fe40000004100 */
[----:B------:R-:W-:Y:S01]  /*50e0*/  FMUL.FTZ R55, R60, R51 ;  /* 0x000000333c377220 */ /* 0x000fe20000410000 */
[----:B------:R-:W-:-:S02]  /*50f0*/  HADD2.F32 R48, -RZ, R48.H0_H0 ;  /* 0x20000030ff307230 */ /* 0x000fc40000004100 */
[C---:B------:R-:W-:Y:S01]  /*5100*/  FMUL.FTZ R106, R49.reuse, R106 ;  /* 0x0000006a316a7220 */ /* 0x040fe20000410000 */
[----:B------:R-:W-:Y:S02]  /*5110*/  HADD2.F32 R123, -RZ, R123.H0_H0 ;  /* 0x2000007bff7b7230 */ /* 0x000fe40000004100 */
[----:B------:R-:W-:Y:S01]  /*5120*/  FMUL.FTZ R51, R62, R51 ;  /* 0x000000333e337220 */ /* 0x000fe20000410000 */
[----:B------:R-:W-:Y:S02]  /*5130*/  HADD2.F32 R63, -RZ, R53.H0_H0 ;  /* 0x20000035ff3f7230 */ /* 0x000fe40000004100 */
[-C--:B------:R-:W-:Y:S01]  /*5140*/  FFMA.FTZ R49, R49, R48.reuse, -R112 ;  /* 0x0000003031317223 */ /* 0x080fe20000010870 */
[----:B------:R-:W-:Y:S01]  /*5150*/  FFMA.FTZ R47, R47, R48, R106 ;  /* 0x000000302f2f7223 */ /* 0x000fe2000001006a */
[-C--:B------:R-:W-:Y:S01]  /*5160*/  FFMA.FTZ R44, R60, R123.reuse, R51 ;  /* 0x0000007b3c2c7223 */ /* 0x080fe20000010033 */
[----:B------:R-:W-:Y:S02]  /*5170*/  HADD2.F32 R124, -RZ, R124.H0_H0 ;  /* 0x2000007cff7c7230 */ /* 0x000fe40000004100 */
[----:B------:R-:W-:Y:S01]  /*5180*/  FFMA.FTZ R36, R62, R123, -R55 ;  /* 0x0000007b3e247223 */ /* 0x000fe20000010837 */
[----:B------:R-:W-:-:S02]  /*5190*/  HADD2.F32 R53, -RZ, R46.H0_H0 ;  /* 0x2000002eff357230 */ /* 0x000fc40000004100 */
[----:B------:R-:W-:Y:S01]  /*51a0*/  HADD2.F32 R48, -RZ, R46.H1_H1 ;  /* 0x3000002eff307230 */ /* 0x000fe20000004100 */
[----:B------:R-:W-:Y:S01]  /*51b0*/  F2FP.F16.F32.PACK_AB R44, R47, R44 ;  /* 0x0000002c2f2c723e */ /* 0x000fe200000000ff */
[--C-:B------:R-:W-:Y:S01]  /*51c0*/  HADD2.F32 R51, -RZ, R38.reuse.H0_H0 ;  /* 0x20000026ff337230 */ /* 0x100fe20000004100 */
[----:B------:R-:W-:Y:S01]  /*51d0*/  F2FP.F16.F32.PACK_AB R36, R49, R36 ;  /* 0x000000243124723e */ /* 0x000fe200000000ff */
[----:B------:R-:W-:Y:S02]  /*51e0*/  HADD2.F32 R46, -RZ, R38.H1_H1 ;  /* 0x30000026ff2e7230 */ /* 0x000fe40000004100 */
[----:B------:R-:W-:Y:S01]  /*51f0*/  FMUL.FTZ R38, R53, R124 ;  /* 0x0000007c35267220 */ /* 0x000fe20000410000 */
[----:B------:R-:W-:Y:S02]  /*5200*/  HADD2.F32 R122, -RZ, R122.H0_H0 ;  /* 0x2000007aff7a7230 */ /* 0x000fe40000004100 */
[----:B------:R-:W-:Y:S01]  /*5210*/  FMUL.FTZ R107, R48, R63 ;  /* 0x0000003f306b7220 */ /* 0x000fe20000410000 */
[----:B------:R-:W-:-:S02]  /*5220*/  HADD2.F32 R55, -RZ, R50.H0_H0 ;  /* 0x20000032ff377230 */ /* 0x000fc40000004100 */
[C---:B------:R-:W-:Y:S01]  /*5230*/  FMUL.FTZ R124, R51.reuse, R124 ;  /* 0x0000007c337c7220 */ /* 0x040fe20000410000 */
[C---:B------:R-:W-:Y:S01]  /*5240*/  FMUL.FTZ R63, R46.reuse, R63 ;  /* 0x0000003f2e3f7220 */ /* 0x040fe20000410000 */
[-C--:B------:R-:W-:Y:S01]  /*5250*/  FFMA.FTZ R38, R51, R122.reuse, -R38 ;  /* 0x0000007a33267223 */ /* 0x080fe20000010826 */
[----:B------:R-:W-:Y:S02]  /*5260*/  IMAD.MOV.U32 R45, RZ, RZ, R52 ;  /* 0x000000ffff2d7224 */ /* 0x000fe400078e0034 */
[----:B------:R-:W-:Y:S01]  /*5270*/  FFMA.FTZ R124, R53, R122, R124 ;  /* 0x0000007a357c7223 */ /* 0x000fe2000001007c */
[-C--:B------:R-:W-:Y:S01]  /*5280*/  FFMA.FTZ R107, R46, R55.reuse, -R107 ;  /* 0x000000372e6b7223 */ /* 0x080fe2000001086b */
[----:B------:R-:W-:Y:S01]  /*5290*/  FFMA.FTZ R63, R48, R55, R63 ;  /* 0x00000037303f7223 */ /* 0x000fe2000001003f */
[----:B------:R-:W-:-:S03]  /*52a0*/  IMAD.MOV.U32 R47, RZ, RZ, R58 ;  /* 0x000000ffff2f7224 */ /* 0x000fc600078e003a */
[----:B------:R-:W-:Y:S02]  /*52b0*/  F2FP.F16.F32.PACK_AB R38, R107, R38 ;  /* 0x000000266b26723e */ /* 0x000fe400000000ff */
[----:B------:R-:W-:-:S07]  /*52c0*/  F2FP.F16.F32.PACK_AB R46, R63, R124 ;  /* 0x0000007c3f2e723e */ /* 0x000fce00000000ff */
.L_x_1377:
[----:B------:R-:W-:Y:S05]  /*52d0*/  BSYNC B1 ;  /* 0x0000000000017941 */ /* 0x000fea0003800000 */
.L_x_1376:
        /* <DEDUP_REMOVED lines=10> */
.L_x_1345:
[----:B------:R-:W2:Y:S02]  /*5380*/  LDL R36, [R1+0x5c] ;  /* 0x00005c0001247983 */ /* 0x000ea40000100800 */
[----:B--2---:R-:W-:-:S13]  /*5390*/  R2UR UR4, R36 ;  /* 0x00000000240472ca */ /* 0x004fda00000e0000 */
[----:B------:R-:W-:-:S06]  /*53a0*/  UISETP.NE.AND UP0, UPT, UR4, 0x3, UPT ;  /* 0x000000030400788c */ /* 0x000fcc000bf05270 */
[----:B------:R-:W-:-:S13]  /*53b0*/  PLOP3.LUT P3, PT, PT, PT, UP0, 0x80, 0x0 ;  /* 0x000000000000781c */ /* 0x000fda0003f6f008 */
[----:B------:R-:W-:Y:S05]  /*53c0*/  @!P3 BRA `(.L_x_1378) ;  /* 0x000000000004b947 */ /* 0x000fea0003800000 */
[----:B------:R-:W-:Y:S01]  /*53d0*/  BPT.TRAP 0x1 ;  /* 0x000000040000795c */ /* 0x000fe20000300000 */
.L_x_1378:
[----:B------:R-:W-:Y:S01]  /*53e0*/  IMAD R97, R2, 0x8, R18 ;  /* 0x0000000802617824 */ /* 0x000fe200078e0212 */
[----:B------:R-:W-:Y:S01]  /*53f0*/  SHF.L.U32 R109, R201, 0x1f, RZ ;  /* 0x0000001fc96d7819 */ /* 0x000fe200000006ff */
[----:B------:R-:W-:Y:S01]  /*5400*/  IMAD R108, R29, -0x60, R26 ;  /* 0xffffffa01d6c7824 */ /* 0x000fe200078e021a */
[----:B------:R-:W-:Y:S02]  /*5410*/  BSSY B1, `(.L_x_1379) ;  /* 0x0000004000017945 */ /* 0x000fe40003800000 */
[----:B------:R-:W0:Y:S02]  /*5420*/  SYNCS.PHASECHK.TRANS64.TRYWAIT P4, [R97+URZ+0x32490], R109 ;  /* 0x0324906d610075a7 */ /* 0x000e24000808017f */
[----:B------:R-:W-:Y:S01]  /*5430*/  VIMNMX R108, R108, 0x60, PT ;  /* 0x000000606c6c7848 */ /* 0x000fe20003fe0100 */
[----:B0-----:R-:W-:Y:S06]  /*5440*/  @!P4 BRA `(.L_x_1380) ;  /* 0x000001780018c947 */ /* 0x001fec0003800000 */
.L_x_1650:
[----:B------:R-:W-:Y:S05]  /*5450*/  BSYNC B1 ;  /* 0x0000000000017941 */ /* 0x000fea0003800000 */
.L_x_1379:
[----:B------:R-:W-:Y:S01]  /*5460*/  ISETP.GE.AND P4, PT, R19, R108, PT ;  /* 0x0000006c1300720c */ /* 0x000fe20003f86270 */
[----:B------:R-:W-:-:S12]  /*5470*/  BSSY B1, `(.L_x_1381) ;  /* 0x0000006000017945 */ /* 0x000fd80003800000 */
[----:B------:R-:W-:Y:S05]  /*5480*/  @P4 BRA `(.L_x_1382) ;  /* 0x0000000000104947 */ /* 0x000fea0003800000 */
[----:B------:R-:W1:Y:S04]  /*5490*/  @!P1 LDS.128 R36, [R106] ;  /* 0x000000006a249984 */ /* 0x000e680000000c00 */
[----:B------:R-:W2:Y:S04]  /*54a0*/  @!P2 LDS.128 R44, [R105] ;  /* 0x00000000692ca984 */ /* 0x000ea80000000c00 */
[----:B-1----:R1:W-:Y:S04]  /*54b0*/  @!P1 STG.E.128 desc[UR60][R50.64], R36 ;  /* 0x0000002432009986 */ /* 0x0023e8000c101d3c */
[----:B--2---:R1:W-:Y:S02]  /*54c0*/  @!P2 STG.E.128 desc[UR60][R50.64+0x40], R44 ;  /* 0x0000402c3200a986 */ /* 0x0043e4000c101d3c */
.L_x_1382:
[----:B------:R-:W-:Y:S05]  /*54d0*/  BSYNC B1 ;  /* 0x0000000000017941 */ /* 0x000fea0003800000 */
.L_x_1381:
[----:B------:R-:W-:-:S13]  /*54e0*/  ISETP.GE.AND P4, PT, R225, R108, PT ;  /* 0x0000006ce100720c */ /* 0x000fda0003f86270 */
[----:B------:R-:W-:Y:S05]  /*54f0*/  @P4 BRA `(.L_x_1362) ;  /* 0x0000000000104947 */ /* 0x000fea0003800000 */
[----:B-1----:R-:W1:Y:S04]  /*5500*/  @!P1 LDS.128 R36, [R106+0x2000] ;  /* 0x002000006a249984 */ /* 0x002e680000000c00 */
[----:B------:R-:W2:Y:S04]  /*5510*/  @!P2 LDS.128 R44, [R105+0x2000] ;  /* 0x00200000692ca984 */ /* 0x000ea80000000c00 */
[----:B-1----:R1:W-:Y:S04]  /*5520*/  @!P1 STG.E.128 desc[UR60][R48.64], R36 ;  /* 0x0000002430009986 */ /* 0x0023e8000c101d3c */
[----:B--2---:R1:W-:Y:S02]  /*5530*/  @!P2 STG.E.128 desc[UR60][R48.64+0x40], R44 ;  /* 0x0000402c3000a986 */ /* 0x0043e4000c101d3c */
.L_x_1362:
[----:B------:R-:W-:Y:S05]  /*5540*/  BSYNC B0 ;  /* 0x0000000000007941 */ /* 0x000fea0003800000 */
.L_x_1344:
        /* <DEDUP_REMOVED lines=17> */
.L_x_1384:
[----:B------:R-:W-:Y:S05]  /*5660*/  BSYNC B0 ;  /* 0x0000000000007941 */ /* 0x000fea0003800000 */
.L_x_1383:
[----:B------:R-:W2:Y:S01]  /*5670*/  SYNCS.PHASECHK.TRANS64.TRYWAIT P3, [R97+URZ+0x324b0], R109 ;  /* 0x0324b06d610075a7 */ /* 0x000ea2000806017f */
[----:B------:R-:W-:Y:S01]  /*5680*/  IMAD R49, R2, 0x6000, R91 ;  /* 0x0000600002317824 */ /* 0x000fe200078e025b */
[----:B------:R-:W-:Y:S01]  /*5690*/  ULDC.64 UR56, c[0x0][0x328] ;  /* 0x0000ca0000387ab9 */ /* 0x000fe20000000a00 */
[----:B------:R-:W-:Y:S01]  /*56a0*/  ULDC.64 UR58, c[0x0][0x318] ;  /* 0x0000c600003a7ab9 */ /* 0x000fe20000000a00 */
[----:B------:R-:W-:Y:S01]  /*56b0*/  BSSY B0, `(.L_x_1385) ;  /* 0x0000003000007945 */ /* 0x000fe20003800000 */
[----:B------:R-:W-:-:S03]  /*56c0*/  IMAD.IADD R48, R90, 0x1, R49 ;  /* 0x000000015a307824 */ /* 0x000fc600078e0231 */
[----:B--2---:R-:W-:Y:S05]  /*56d0*/  @!P3 BRA `(.L_x_1386) ;  /* 0x000001740088b947 */ /* 0x004fea0003800000 */
.L_x_1651:
[----:B------:R-:W-:Y:S05]  /*56e0*/  BSYNC B0 ;  /* 0x0000000000007941 */ /* 0x000fea0003800000 */
.L_x_1385:
[----:B------:R-:W-:Y:S01]  /*56f0*/  ISETP.GE.AND P3, PT, R19, R108, PT ;  /* 0x0000006c1300720c */ /* 0x000fe20003f66270 */
[----:B------:R-:W-:Y:S01]  /*5700*/  BSSY B0, `(.L_x_1387) ;  /* 0x0000026000007945 */ /* 0x000fe20003800000 */
[----:B------:R-:W-:Y:S02]  /*5710*/  IMAD R49, R49, 0x2, R27 ;  /* 0x0000000231317824 */ /* 0x000fe400078e021b */
[----:B------:R-:W-:-:S04]  /*5720*/  IMAD.WIDE R44, R29, 0x60, R70 ;  /* 0x000000601d2c7825 */ /* 0x000fc800078e0246 */
[----:B------:R-:W-:-:S05]  /*5730*/  IMAD R48, R48, 0x2, R27 ;  /* 0x0000000230307824 */ /* 0x000fca00078e021b */
[----:B------:R-:W-:Y:S05]  /*5740*/  @P3 BRA `(.L_x_1388) ;  /* 0x0000000000843947 */ /* 0x000fea0003800000 */
[----:B------:R-:W-:Y:S01]  /*5750*/  IMAD R39, R45, UR56, RZ ;  /* 0x000000382d277c24 */ /* 0x000fe2000f8e02ff */
[----:B------:R-:W-:Y:S01]  /*5760*/  ULDC UR4, c[0x0][0x320] ;  /* 0x0000c80000047ab9 */ /* 0x000fe20000000800 */
        /* <DEDUP_REMOVED lines=31> */
.L_x_1388:
[----:B------:R-:W-:Y:S05]  /*5960*/  BSYNC B0 ;  /* 0x0000000000007941 */ /* 0x000fea0003800000 */
.L_x_1387:
[----:B------:R-:W-:Y:S01]  /*5970*/  ISETP.GE.AND P3, PT, R225, R108, PT ;  /* 0x0000006ce100720c */ /* 0x000fe20003f66270 */
[----:B------:R-:W-:-:S12]  /*5980*/  BSSY B0, `(.L_x_1389) ;  /* 0x0000025000007945 */ /* 0x000fd80003800000 */
[----:B------:R-:W-:Y:S05]  /*5990*/  @P3 BRA `(.L_x_1390) ;  /* 0x00000000008c3947 */ /* 0x000fea0003800000 */
[----:B---3--:R-:W-:Y:S01]  /*59a0*/  IADD3 R39, P3, R44, 0x40, RZ ;  /* 0x000000402c277810 */ /* 0x008fe20007f7e0ff */
[----:B-1----:R-:W-:Y:S01]  /*59b0*/  IMAD.MOV.U32 R36, RZ, RZ, R14 ;  /* 0x000000ffff247224 */ /* 0x002fe200078e000e */
[----:B------:R-:W-:Y:S01]  /*59c0*/  ULDC UR4, c[0x0][0x320] ;  /* 0x0000c80000047ab9 */ /* 0x000fe20000000800 */
        /* <DEDUP_REMOVED lines=32> */
.L_x_1390:
[----:B------:R-:W-:Y:S05]  /*5bd0*/  BSYNC B0 ;  /* 0x0000000000007941 */ /* 0x000fea0003800000 */
.L_x_1389:
        /* <DEDUP_REMOVED lines=8> */
[----:B0-2---:R-:W-:Y:S01]  /*5c60*/  @!P4 VIADD R97, R97, 0x324c0 ;  /* 0x000324c06161c836 */ /* 0x005fe20000000000 */
[----:B------:R-:W-:-:S04]  /*5c70*/  IADD3 R2, R2, 0x1, RZ ;  /* 0x0000000102027810 */ /* 0x000fc80007ffe0ff */
        /* <DEDUP_REMOVED lines=12> */
.L_x_1339:
[----:B------:R-:W-:Y:S01]  /*5d40*/  IMAD.MOV.U32 R176, RZ, RZ, RZ ;  /* 0x000000ffffb07224 */ /* 0x000fe200078e00ff */
[----:B------:R-:W-:Y:S06]  /*5d50*/  @P0 BRA `(.L_x_1392) ;  /* 0x00000000000c0947 */ /* 0x000fec0003800000 */
[----:B------:R-:W1:Y:S01]  /*5d60*/  FENCE.VIEW.ASYNC.G ;  /* 0x00000000000073c6 */ /* 0x000e620000000100 */
[----:B------:R-:W-:Y:S05]  /*5d70*/  WARPSYNC.ALL ;  /* 0x0000000000007948 */ /* 0x000fea0003800000 */
[----:B-1----:R-:W-:Y:S06]  /*5d80*/  BAR.ARV 0xc, 0x180 ;  /* 0x0306000000007b1d */ /* 0x002fec0000002000 */
.L_x_1392:
        /* <DEDUP_REMOVED lines=32> */
.L_x_1394:
[----:B------:R-:W-:Y:S05]  /*5f90*/  BSYNC B0 ;  /* 0x0000000000007941 */ /* 0x000fea0003800000 */
.L_x_1393:
        /* <DEDUP_REMOVED lines=33> */
[----:B0-----:R-:W-:Y:S02]  /*61b0*/  CS2R R96, SRZ ;  /* 0x0000000000607805 */ /* 0x001fe4000001ff00 */
        /* <DEDUP_REMOVED lines=45> */
.L_x_1654:
        /* <DEDUP_REMOVED lines=26> */
.L_x_1398:
[----:B------:R-:W-:Y:S05]  /*6630*/  BSYNC B6 ;  /* 0x0000000000067941 */ /* 0x000fea0003800000 */
.L_x_1397:
        /* <DEDUP_REMOVED lines=12> */
.L_x_1402:
[----:B--2---:R2:W3:Y:S02]  /*6700*/  SYNCS.PHASECHK.TRANS64.TRYWAIT P0, [R18+URZ+0x32400], R5 ;  /* 0x03240005120075a7 */ /* 0x0044e4000800017f */
[----:B---3--:R-:W-:Y:S05]  /*6710*/  @!P0 NANOSLEEP.SYNCS 0x989680 ;  /* 0x009896800000895d */ /* 0x008fea0003900000 */
[----:B------:R-:W3:Y:S02]  /*6720*/  @!P0 SYNCS.PHASECHK.TRANS64 P0, [R18+URZ+0x32400], R5 ;  /* 0x03240005120085a7 */ /* 0x000ee4000800007f */
[----:B---3--:R-:W-:Y:S05]  /*6730*/  @!P0 BRA `(.L_x_1402) ;  /* 0xfffffffc00f08947 */ /* 0x008fea000383ffff */
.L_x_1401:
[----:B------:R-:W-:Y:S05]  /*6740*/  BSYNC B0 ;  /* 0x0000000000007941 */ /* 0x000fea0003800000 */
.L_x_1400:
[----:B------:R-:W-:Y:S05]  /*6750*/  BRA `(.L_x_1403) ;  /* 0x0000002000a87947 */ /* 0x000fea0003800000 */
.L_x_1399:
        /* <DEDUP_REMOVED lines=36> */
.L_x_1405:
[----:B------:R-:W-:Y:S05]  /*69a0*/  BSYNC B6 ;  /* 0x0000000000067941 */ /* 0x000fea0003800000 */
.L_x_1404:
        /* <DEDUP_REMOVED lines=14> */
[----:B------:R-:W4:Y:S04]  /*6a90*/  SHFL.IDX PT, R24, R24, RZ, 0x1c1f ;  /* 0x001c1fff18187589 */ /* 0x000f2800000e0000 */
[----:B-1----:R-:W0:Y:S02]  /*6aa0*/  SHFL.IDX PT, R27, R27, RZ, 0x1c1f ;  /* 0x001c1fff1b1b7589 */ /* 0x002e2400000e0000 */
.L_x_1660:
[----:B------:R-:W-:Y:S01]  /*6ab0*/  ULDC UR4, c[0x0][0x448] ;  /* 0x0001120000047ab9 */ /* 0x000fe20000000800 */
[C---:B------:R-:W-:Y:S01]  /*6ac0*/  IMAD.SHL.U32 R4, R29.reuse, 0x40, RZ ;  /* 0x000000401d047824 */ /* 0x040fe200078e00ff */
[----:B------:R-:W-:Y:S01]  /*6ad0*/  BSSY B1, `(.L_x_1409) ;  /* 0x000002a000017945 */ /* 0x000fe20003800000 */
[----:B------:R-:W-:Y:S01]  /*6ae0*/  IMAD R26, R154, UR4, RZ ;  /* 0x000000049a1a7c24 */ /* 0x000fe2000f8e02ff */
        /* <DEDUP_REMOVED lines=8> */
[----:B------:R-:W-:Y:S02]  /*6b70*/  SHF.R.U32.HI R7, RZ, 0x3, R5 ;  /* 0x00000003ff077819 */ /* 0x000fe40000011605 */
[----:B------:R-:W-:Y:S02]  /*6b80*/  LOP3.LUT R5, R4, 0xfffffffe, RZ, 0xc0, !PT ;  /* 0xfffffffe04057812 */ /* 0x000fe400078ec0ff */
[----:B------:R-:W-:-:S02]  /*6b90*/  LOP3.LUT R31, R6, R7, RZ, 0x3c, !PT ;  /* 0x00000007061f7212 */ /* 0x000fc400078e3cff */
[----:B------:R-:W-:Y:S01]  /*6ba0*/  CS2R R6, SRZ ;  /* 0x0000000000067805 */ /* 0x000fe2000001ff00 */
[----:B------:R-:W-:Y:S01]  /*6bb0*/  IMAD.IADD R3, R226, 0x1, -R5 ;  /* 0x00000001e2037824 */ /* 0x000fe200078e0a05 */
[----:B------:R-:W-:-:S04]  /*6bc0*/  CS2R R4, SRZ ;  /* 0x0000000000047805 */ /* 0x000fc8000001ff00 */
[----:B------:R-:W-:Y:S01]  /*6bd0*/  SHF.L.U32 R29, R3, 0x1f, RZ ;  /* 0x0000001f031d7819 */ /* 0x000fe200000006ff */
[----:B------:R-:W-:Y:S06]  /*6be0*/  @P1 BRA `(.L_x_1410) ;  /* 0x0000000000601947 */ /* 0x000fec0003800000 */
[----:B------:R-:W-:Y:S01]  /*6bf0*/  ULDC UR4, c[0x0][0x3f4] ;  /* 0x0000fd0000047ab9 */ /* 0x000fe20000000800 */
[----:B------:R-:W-:Y:S01]  /*6c00*/  IMAD.SHL.U32 R14, R202, 0x2, RZ ;  /* 0x00000002ca0e7824 */ /* 0x000fe200078e00ff */
[----:B------:R-:W-:Y:S01]  /*6c10*/  ISETP.GE.AND P3, PT, R22, UR4, PT ;  /* 0x0000000416007c0c */ /* 0x000fe2000bf66270 */
[----:B---3--:R-:W-:Y:S01]  /*6c20*/  IMAD.MOV.U32 R4, RZ, RZ, R21 ;  /* 0x000000ffff047224 */ /* 0x008fe200078e0015 */
[C---:B------:R-:W-:Y:S01]  /*6c30*/  ISETP.GE.AND P4, PT, R202.reuse, UR4, PT ;  /* 0x00000004ca007c0c */ /* 0x040fe2000bf86270 */
[----:B--2---:R-:W-:Y:S01]  /*6c40*/  IMAD.MOV.U32 R5, RZ, RZ, R0 ;  /* 0x000000ffff057224 */ /* 0x004fe200078e0000 */
[----:B------:R-:W-:Y:S02]  /*6c50*/  SHF.R.S32.HI R7, RZ, 0x1f, R202 ;  /* 0x0000001fff077819 */ /* 0x000fe400000114ca */
[----:B------:R-:W-:Y:S01]  /*6c60*/  CS2R R8, SRZ ;  /* 0x0000000000087805 */ /* 0x000fe2000001ff00 */
[----:B0-----:R-:W-:Y:S01]  /*6c70*/  IMAD.MOV.U32 R6, RZ, RZ, R27 ;  /* 0x000000ffff067224 */ /* 0x001fe200078e001b */
[----:B------:R-:W-:Y:S01]  /*6c80*/  SHF.L.U64.HI R15, R202, 0x1, R7 ;  /* 0x00000001ca0f7819 */ /* 0x000fe20000010207 */
[----:B----4-:R-:W-:-:S04]  /*6c90*/  IMAD.MOV.U32 R7, RZ, RZ, R24 ;  /* 0x000000ffff077224 */ /* 0x010fc800078e0018 */
[C---:B------:R-:W-:Y:S02]  /*6ca0*/  @!P3 IMAD.WIDE R4, R22.reuse, 0x2, R4 ;  /* 0x000000021604b825 */ /* 0x040fe400078e0204 */
[-C--:B------:R-:W-:Y:S02]  /*6cb0*/  @!P4 IADD3 R12, P1, R21, R14.reuse, RZ ;  /* 0x0000000e150cc210 */ /* 0x080fe40007f3e0ff */
[----:B------:R-:W-:Y:S01]  /*6cc0*/  @!P4 IADD3 R14, P2, R27, R14, RZ ;  /* 0x0000000e1b0ec210 */ /* 0x000fe20007f5e0ff */
[----:B------:R0:W5:Y:S01]  /*6cd0*/  @!P3 LD.E.64 R8, desc[UR60][R4.64] ;  /* 0x0000003c0408b980 */ /* 0x000162000c101b00 */
[----:B------:R-:W-:Y:S01]  /*6ce0*/  @!P3 IMAD.WIDE R20, R22, 0x2, R6 ;  /* 0x000000021614b825 */ /* 0x000fe200078e0206 */
[----:B------:R-:W-:Y:S02]  /*6cf0*/  CS2R R10, SRZ ;  /* 0x00000000000a7805 */ /* 0x000fe4000001ff00 */
[----:B------:R-:W-:Y:S01]  /*6d00*/  CS2R R6, SRZ ;  /* 0x0000000000067805 */ /* 0x000fe2000001ff00 */
[----:B------:R-:W-:-:S02]  /*6d10*/  @!P4 IMAD.X R13, R0, 0x1, R15, P1 ;  /* 0x00000001000dc824 */ /* 0x000fc400008e060f */
[----:B------:R-:W-:Y:S01]  /*6d20*/  @!P4 IMAD.X R15, R24, 0x1, R15, P2 ;  /* 0x00000001180fc824 */ /* 0x000fe200010e060f */
[----:B0-----:R-:W-:Y:S02]  /*6d30*/  CS2R R4, SRZ ;  /* 0x0000000000047805 */ /* 0x001fe4000001ff00 */
[----:B------:R1:W5:Y:S04]  /*6d40*/  @!P4 LD.E.64 R10, desc[UR60][R12.64] ;  /* 0x0000003c0c0ac980 */ /* 0x000368000c101b00 */
[----:B------:R1:W5:Y:S04]  /*6d50*/  @!P4 LD.E.64 R6, desc[UR60][R14.64] ;  /* 0x0000003c0e06c980 */ /* 0x000368000c101b00 */
[----:B------:R1:W5:Y:S02]  /*6d60*/  @!P3 LD.E.64 R4, desc[UR60][R20.64] ;  /* 0x0000003c1404b980 */ /* 0x000364000c101b00 */
.L_x_1410:
[----:B------:R-:W-:Y:S05]  /*6d70*/  BSYNC B1 ;  /* 0x0000000000017941 */ /* 0x000fea0003800000 */
.L_x_1409:
[----:B------:R-:W3:Y:S01]  /*6d80*/  SYNCS.PHASECHK.TRANS64.TRYWAIT P1, [R18+URZ+0x32400], R29 ;  /* 0x0324001d120075a7 */ /* 0x000ee2000802017f */
[----:B------:R-:W-:Y:S01]  /*6d90*/  IMAD R31, R216, 0x200, R31 ;  /* 0x00000200d81f7824 */ /* 0x000fe200078e021f */
[--C-:B-----5:R-:W-:Y:S01]  /*6da0*/  SHF.R.U64 R35, R8, 0x10, R9.reuse ;  /* 0x0000001008237819 */ /* 0x120fe20000001209 */
[----:B------:R-:W-:Y:S01]  /*6db0*/  IMAD.MOV.U32 R33, RZ, RZ, R8 ;  /* 0x000000ffff217224 */ /* 0x000fe200078e0008 */
[----:B-1----:R-:W-:Y:S01]  /*6dc0*/  SHF.R.U32.HI R14, RZ, 0x10, R9 ;  /* 0x00000010ff0e7819 */ /* 0x002fe20000011609 */
[----:B------:R-:W-:Y:S01]  /*6dd0*/  IMAD R8, R31, 0x2, R18 ;  /* 0x000000021f087824 */ /* 0x000fe200078e0212 */
[----:B------:R-:W-:Y:S01]  /*6de0*/  SHF.R.U64 R37, R4, 0x10, R5 ;  /* 0x0000001004257819 */ /* 0x000fe20000001205 */
[----:B------:R-:W-:Y:S01]  /*6df0*/  IMAD.MOV.U32 R12, RZ, RZ, R9 ;  /* 0x000000ffff0c7224 */ /* 0x000fe200078e0009 */
[--C-:B------:R-:W-:Y:S01]  /*6e00*/  SHF.R.U32.HI R15, RZ, 0x10, R5.reuse ;  /* 0x00000010ff0f7819 */ /* 0x100fe20000011605 */
[----:B------:R-:W-:Y:S01]  /*6e10*/  IMAD.MOV.U32 R9, RZ, RZ, R5 ;  /* 0x000000ffff097224 */ /* 0x000fe200078e0005 */
[--C-:B------:R-:W-:Y:S01]  /*6e20*/  SHF.R.U64 R36, R10, 0x10, R11.reuse ;  /* 0x000000100a247819 */ /* 0x100fe2000000120b */
[----:B------:R-:W-:Y:S01]  /*6e30*/  IMAD.MOV.U32 R34, RZ, RZ, R10 ;  /* 0x000000ffff227224 */ /* 0x000fe200078e000a */
[----:B------:R-:W-:Y:S01]  /*6e40*/  VIMNMX R10, R26, 0x80, PT ;  /* 0x000000801a0a7848 */ /* 0x000fe20003fe0100 */
[--C-:B0-----:R-:W-:Y:S01]  /*6e50*/  IMAD.MOV.U32 R13, RZ, RZ, R11.reuse ;  /* 0x000000ffff0d7224 */ /* 0x101fe200078e000b */
[----:B------:R-:W-:Y:S01]  /*6e60*/  SHF.R.U32.HI R11, RZ, 0x10, R11 ;  /* 0x00000010ff0b7819 */ /* 0x000fe2000001160b */
[----:B------:R-:W-:Y:S01]  /*6e70*/  IMAD.MOV.U32 R31, RZ, RZ, R4 ;  /* 0x000000ffff1f7224 */ /* 0x000fe200078e0004 */
[----:B------:R-:W-:Y:S01]  /*6e80*/  BSSY B1, `(.L_x_1411) ;  /* 0x0000011000017945 */ /* 0x000fe20003800000 */
[----:B------:R-:W-:Y:S01]  /*6e90*/  IMAD.MOV.U32 R32, RZ, RZ, R6 ;  /* 0x000000ffff207224 */ /* 0x000fe200078e0006 */
[----:B--2---:R-:W-:Y:S01]  /*6ea0*/  IADD3 R0, R8, 0x18440, RZ ;  /* 0x0001844008007810 */ /* 0x004fe20007ffe0ff */
[--C-:B------:R-:W-:Y:S01]  /*6eb0*/  IMAD.MOV.U32 R5, RZ, RZ, R7.reuse ;  /* 0x000000ffff057224 */ /* 0x100fe200078e0007 */
[--C-:B------:R-:W-:Y:S01]  /*6ec0*/  SHF.R.U64 R6, R6, 0x10, R7.reuse ;  /* 0x0000001006067819 */ /* 0x100fe20000001207 */
[----:B------:R-:W-:Y:S01]  /*6ed0*/  VIADD R4, R8, 0x18400 ;  /* 0x0001840008047836 */ /* 0x000fe20000000000 */
[----:B------:R-:W-:-:S02]  /*6ee0*/  SHF.R.U32.HI R7, RZ, 0x10, R7 ;  /* 0x00000010ff077819 */ /* 0x000fc40000011607 */
[----:B------:R-:W-:Y:S01]  /*6ef0*/  PRMT R33, R33, 0x5410, R12 ;  /* 0x0000541021217816 */ /* 0x000fe2000000000c */
[----:B------:R-:W-:Y:S01]  /*6f00*/  @P0 VIADD R0, R4, 0xffffffc0 ;  /* 0xffffffc004000836 */ /* 0x000fe20000000000 */
[----:B------:R-:W-:Y:S02]  /*6f10*/  PRMT R35, R35, 0x5410, R14 ;  /* 0x0000541023237816 */ /* 0x000fe4000000000e */
[----:B------:R-:W-:Y:S02]  /*6f20*/  PRMT R34, R34, 0x5410, R13 ;  /* 0x0000541022227816 */ /* 0x000fe4000000000d */
[----:B------:R-:W-:Y:S02]  /*6f30*/  PRMT R36, R36, 0x5410, R11 ;  /* 0x0000541024247816 */ /* 0x000fe4000000000b */
[----:B------:R-:W-:Y:S02]  /*6f40*/  ISETP.GE.AND P2, PT, R19, R10, PT ;  /* 0x0000000a1300720c */ /* 0x000fe40003f46270 */
[----:B------:R-:W-:-:S02]  /*6f50*/  PRMT R31, R31, 0x5410, R9 ;  /* 0x000054101f1f7816 */ /* 0x000fc40000000009 */
[----:B------:R-:W-:Y:S02]  /*6f60*/  PRMT R37, R37, 0x5410, R15 ;  /* 0x0000541025257816 */ /* 0x000fe4000000000f */
[----:B------:R-:W-:Y:S01]  /*6f70*/  PRMT R32, R32, 0x5410, R5 ;  /* 0x0000541020207816 */ /* 0x000fe20000000005 */
[----:B---3--:R-:W-:Y:S06]  /*6f80*/  @!P1 BRA `(.L_x_1412) ;  /* 0x0000016000089947 */ /* 0x008fec0003800000 */
.L_x_1661:
[----:B------:R-:W-:Y:S05]  /*6f90*/  BSYNC B1 ;  /* 0x0000000000017941 */ /* 0x000fea0003800000 */
.L_x_1411:
        /* <DEDUP_REMOVED lines=12> */
[----:B----4-:R-:W-:Y:S02]  /*7060*/  HADD2.F32 R24, -RZ, R37.H0_H0 ;  /* 0x20000025ff187230 */ /* 0x010fe40000004100 */
[--C-:B0-----:R-:W-:Y:S02]  /*7070*/  HADD2.F32 R9, -RZ, R4.reuse.H0_H0 ;  /* 0x20000004ff097230 */ /* 0x101fe40000004100 */
[----:B------:R-:W-:-:S02]  /*7080*/  HADD2.F32 R4, -RZ, R4.H1_H1 ;  /* 0x30000004ff047230 */ /* 0x000fc40000004100 */
[--C-:B------:R-:W-:Y:S02]  /*7090*/  HADD2.F32 R11, -RZ, R5.reuse.H0_H0 ;  /* 0x20000005ff0b7230 */ /* 0x100fe40000004100 */
[----:B------:R-:W-:Y:S02]  /*70a0*/  HADD2.F32 R5, -RZ, R5.H1_H1 ;  /* 0x30000005ff057230 */ /* 0x000fe40000004100 */
[CC--:B------:R-:W-:Y:S01]  /*70b0*/  FMUL.FTZ R26, R4.reuse, R15.reuse ;  /* 0x0000000f041a7220 */ /* 0x0c0fe20000410000 */
[----:B------:R-:W-:Y:S01]  /*70c0*/  FMUL.FTZ R4, R4, R14 ;  /* 0x0000000e04047220 */ /* 0x000fe20000410000 */
[--C-:B------:R-:W-:Y:S02]  /*70d0*/  HADD2.F32 R12, -RZ, R6.reuse.H0_H0 ;  /* 0x20000006ff0c7230 */ /* 0x100fe40000004100 */
[----:B------:R-:W-:Y:S02]  /*70e0*/  HADD2.F32 R13, -RZ, R7.H0_H0 ;  /* 0x20000007ff0d7230 */ /* 0x000fe40000004100 */
[----:B------:R-:W-:Y:S01]  /*70f0*/  FMUL.FTZ R28, R5, R24 ;  /* 0x00000018051c7220 */ /* 0x000fe20000410000 */
        /* <DEDUP_REMOVED lines=17> */
[----:B------:R-:W-:Y:S01]  /*7210*/  FFMA.FTZ R7, R13, R4, -R24 ;  /* 0x000000040d077223 */ /* 0x000fe20000010818 */
[----:B------:R-:W-:Y:S01]  /*7220*/  F2FP.F16.F32.PACK_AB R4, R15, R26 ;  /* 0x0000001a0f04723e */ /* 0x000fe200000000ff */
[----:B------:R-:W-:Y:S01]  /*7230*/  FFMA.FTZ R14, R13, R14, R27 ;  /* 0x0000000e0d0e7223 */ /* 0x000fe2000001001b */
[----:B------:R-:W-:Y:S02]  /*7240*/  F2FP.F16.F32.PACK_AB R5, R11, R28 ;  /* 0x0000001c0b05723e */ /* 0x000fe400000000ff */
[----:B------:R-:W-:-:S02]  /*7250*/  F2FP.F16.F32.PACK_AB R6, R9, R6 ;  /* 0x000000060906723e */ /* 0x000fc400000000ff */
[----:B------:R-:W-:-:S05]  /*7260*/  F2FP.F16.F32.PACK_AB R7, R14, R7 ;  /* 0x000000070e07723e */ /* 0x000fca00000000ff */
[----:B------:R0:W-:Y:S02]  /*7270*/  STS.128 [R8+0x18400], R4 ;  /* 0x0184000408007388 */ /* 0x0001e40000000c00 */
.L_x_1416:
[----:B------:R-:W-:Y:S05]  /*7280*/  BSYNC B2 ;  /* 0x0000000000027941 */ /* 0x000fea0003800000 */
.L_x_1415:
[----:B------:R-:W-:Y:S05]  /*7290*/  @P1 BRA `(.L_x_1414) ;  /* 0x0000000000981947 */ /* 0x000fea0003800000 */
[----:B0-----:R-:W0:Y:S01]  /*72a0*/  LDS.128 R4, [R0] ;  /* 0x0000000000047984 */ /* 0x001e220000000c00 */
        /* <DEDUP_REMOVED lines=36> */
[----:B------:R1:W-:Y:S02]  /*74f0*/  STS.128 [R0], R4 ;  /* 0x0000000400007388 */ /* 0x0003e40000000c00 */
.L_x_1414:
[----:B------:R-:W-:Y:S05]  /*7500*/  BSYNC B1 ;  /* 0x0000000000017941 */ /* 0x000fea0003800000 */
.L_x_1413:
        /* <DEDUP_REMOVED lines=44> */
[----:B------:R0:W-:Y:S02]  /*77d0*/  STS.128 [R8+0x1a400], R4 ;  /* 0x01a4000408007388 */ /* 0x0001e40000000c00 */
.L_x_1419:
[----:B------:R-:W-:Y:S05]  /*77e0*/  BSYNC B1 ;  /* 0x0000000000017941 */ /* 0x000fea0003800000 */
.L_x_1418:
[----:B------:R-:W-:Y:S05]  /*77f0*/  @P1 BRA `(.L_x_1417) ;  /* 0x00000010005c1947 */ /* 0x000fea0003800000 */
[----:B0-----:R-:W0:Y:S01]  /*7800*/  LDS.128 R4, [R0+0x2000] ;  /* 0x0020000000047984 */ /* 0x001e220000000c00 */
[----:B------:R-:W-:Y:S02]  /*7810*/  HADD2.F32 R14, -RZ, R34.H0_H0 ;  /* 0x20000022ff0e7230 */ /* 0x000fe40000004100 */
[----:B------:R-:W-:Y:S02]  /*7820*/  HADD2.F32 R20, -RZ, R32.H0_H0 ;  /* 0x20000020ff147230 */ /* 0x000fe40000004100 */
[--C-:B------:R-:W-:Y:S02]  /*7830*/  HADD2.F32 R27, -RZ, R29.reuse.H0_H0 ;  /* 0x2000001dff1b7230 */ /* 0x100fe40000004100 */
[----:B------:R-:W-:Y:S02]  /*7840*/  HADD2.F32 R21, -RZ, R36.H0_H0 ;  /* 0x20000024ff157230 */ /* 0x000fe40000004100 */
[----:B----4-:R-:W-:Y:S02]  /*7850*/  HADD2.F32 R24, -RZ, R32.H1_H1 ;  /* 0x30000020ff187230 */ /* 0x010fe40000004100 */
        /* <DEDUP_REMOVED lines=31> */
[----:B------:R3:W-:Y:S01]  /*7a50*/  STS.128 [R0+0x2000], R4 ;  /* 0x0020000400007388 */ /* 0x0007e20000000c00 */
[----:B------:R-:W-:Y:S05]  /*7a60*/  BRA `(.L_x_1417) ;  /* 0x0000000c00c07947 */ /* 0x000fea0003800000 */
.L_x_1407:
[----:B------:R-:W-:-:S03]  /*7a70*/  UMOV UR4, 0xffffffff ;  /* 0xffffffff00047882 */ /* 0x000fc60000000000 */
[----:B------:R-:W-:Y:S05]  /*7a80*/  BRA.DIV UR4, `(.L_x_1420) ;  /* 0x00000156045c7947 */ /* 0x000fea000b800000 */
[----:B------:R1:W2:Y:S04]  /*7a90*/  SHFL.IDX PT, R0, R28, RZ, 0x1c1f ;  /* 0x001c1fff1c007589 */ /* 0x0002a800000e0000 */
[----:B------:R1:W3:Y:S04]  /*7aa0*/  SHFL.IDX PT, R20, R26, RZ, 0x1c1f ;  /* 0x001c1fff1a147589 */ /* 0x0002e800000e0000 */
[----:B------:R1:W4:Y:S04]  /*7ab0*/  SHFL.IDX PT, R21, R24, RZ, 0x1c1f ;  /* 0x001c1fff18157589 */ /* 0x00032800000e0000 */
[----:B------:R1:W0:Y:S02]  /*7ac0*/  SHFL.IDX PT, R14, R27, RZ, 0x1c1f ;  /* 0x001c1fff1b0e7589 */ /* 0x00022400000e0000 */
.L_x_1667:
[----:B------:R-:W-:Y:S01]  /*7ad0*/  ULDC UR4, c[0x0][0x448] ;  /* 0x0001120000047ab9 */ /* 0x000fe20000000800 */
[----:B------:R-:W-:Y:S01]  /*7ae0*/  LEA.HI R4, R226, R226, RZ, 0x1 ;  /* 0x000000e2e2047211 */ /* 0x000fe200078f08ff */
[----:B-1----:R-:W-:Y:S01]  /*7af0*/  IMAD R24, R154, UR4, RZ ;  /* 0x000000049a187c24 */ /* 0x002fe2000f8e02ff */
[----:B------:R-:W-:Y:S01]  /*7b00*/  BSSY B1, `(.L_x_1421) ;  /* 0x0000018000017945 */ /* 0x000fe20003800000 */
[----:B------:R-:W-:Y:S02]  /*7b10*/  CS2R R6, SRZ ;  /* 0x0000000000067805 */ /* 0x000fe4000001ff00 */
[----:B------:R-:W-:Y:S02]  /*7b20*/  LOP3.LUT R5, R4, 0xfffffffe, RZ, 0xc0, !PT ;  /* 0xfffffffe04057812 */ /* 0x000fe400078ec0ff */
[----:B------:R-:W-:Y:S02]  /*7b30*/  CS2R R10, SRZ ;  /* 0x00000000000a7805 */ /* 0x000fe4000001ff00 */
[----:B------:R-:W-:Y:S01]  /*7b40*/  ISETP.GE.AND P0, PT, R3, R24, PT ;  /* 0x000000180300720c */ /* 0x000fe20003f06270 */
[----:B------:R-:W-:Y:S01]  /*7b50*/  IMAD R24, R41, -0x80, R24 ;  /* 0xffffff8029187824 */ /* 0x000fe200078e0218 */
[----:B------:R-:W-:Y:S01]  /*7b60*/  CS2R R8, SRZ ;  /* 0x0000000000087805 */ /* 0x000fe2000001ff00 */
[----:B------:R-:W-:Y:S01]  /*7b70*/  IMAD.IADD R3, R226, 0x1, -R5 ;  /* 0x00000001e2037824 */ /* 0x000fe200078e0a05 */
[----:B------:R-:W-:-:S04]  /*7b80*/  CS2R R4, SRZ ;  /* 0x0000000000047805 */ /* 0x000fc8000001ff00 */
[----:B------:R-:W-:-:S05]  /*7b90*/  SHF.L.U32 R27, R3, 0x1f, RZ ;  /* 0x0000001f031b7819 */ /* 0x000fca00000006ff */
[----:B------:R-:W-:Y:S05]  /*7ba0*/  @P0 BRA `(.L_x_1422) ;  /* 0x0000000000340947 */ /* 0x000fea0003800000 */
[----:B------:R-:W-:Y:S01]  /*7bb0*/  ULDC UR4, c[0x0][0x3f4] ;  /* 0x0000fd0000047ab9 */ /* 0x000fe20000000800 */
[C---:B------:R-:W-:Y:S01]  /*7bc0*/  IMAD.SHL.U32 R15, R16.reuse, 0x2, RZ ;  /* 0x00000002100f7824 */ /* 0x040fe200078e00ff */
[----:B------:R-:W-:Y:S02]  /*7bd0*/  ISETP.GE.AND P2, PT, R16, UR4, PT ;  /* 0x0000000410007c0c */ /* 0x000fe4000bf46270 */
[----:B------:R-:W-:Y:S02]  /*7be0*/  SHF.R.S32.HI R7, RZ, 0x1f, R16 ;  /* 0x0000001fff077819 */ /* 0x000fe40000011410 */
[-C--:B---3--:R-:W-:Y:S02]  /*7bf0*/  IADD3 R12, P0, R20, R15.reuse, RZ ;  /* 0x0000000f140c7210 */ /* 0x088fe40007f1e0ff */
[----:B------:R-:W-:Y:S02]  /*7c00*/  SHF.L.U64.HI R6, R16, 0x1, R7 ;  /* 0x0000000110067819 */ /* 0x000fe40000010207 */
[----:B0-----:R-:W-:-:S03]  /*7c10*/  IADD3 R14, P1, R14, R15, RZ ;  /* 0x0000000f0e0e7210 */ /* 0x001fc60007f3e0ff */
[--C-:B--2---:R-:W-:Y:S02]  /*7c20*/  IMAD.X R13, R0, 0x1, R6.reuse, P0 ;  /* 0x00000001000d7824 */ /* 0x104fe400000e0606 */
[----:B----4-:R-:W-:Y:S01]  /*7c30*/  IMAD.X R15, R21, 0x1, R6, P1 ;  /* 0x00000001150f7824 */ /* 0x010fe200008e0606 */
[----:B------:R-:W-:Y:S01]  /*7c40*/  CS2R R6, SRZ ;  /* 0x0000000000067805 */ /* 0x000fe2000001ff00 */
[----:B------:R-:W-:Y:S06]  /*7c50*/  @P2 BRA `(.L_x_1422) ;  /* 0x0000000000082947 */ /* 0x000fec0003800000 */
[----:B------:R1:W5:Y:S04]  /*7c60*/  LD.E.128 R8, desc[UR60][R12.64] ;  /* 0x0000003c0c087980 */ /* 0x000368000c101d00 */
[----:B------:R1:W5:Y:S02]  /*7c70*/  LD.E.128 R4, desc[UR60][R14.64] ;  /* 0x0000003c0e047980 */ /* 0x000364000c101d00 */
.L_x_1422:
[----:B------:R-:W-:Y:S05]  /*7c80*/  BSYNC B1 ;  /* 0x0000000000017941 */ /* 0x000fea0003800000 */
.L_x_1421:
[----:B------:R-:W3:Y:S01]  /*7c90*/  SYNCS.PHASECHK.TRANS64.TRYWAIT P1, [R18+URZ+0x32400], R27 ;  /* 0x0324001b120075a7 */ /* 0x000ee2000802017f */
        /* <DEDUP_REMOVED lines=15> */
[----:B------:R-:W0:Y:S01]  /*7d90*/  LDC R13, c[0x0][0x3f4] ;  /* 0x0000fd00ff0d7b82 */ /* 0x000e220000000800 */
        /* <DEDUP_REMOVED lines=15> */
[----:B---3--:R-:W-:-:S12]  /*7e90*/  @!P1 BRA `(.L_x_1424) ;  /* 0x0000015000c89947 */ /* 0x008fd80003800000 */
.L_x_1668:
[----:B------:R-:W-:Y:S05]  /*7ea0*/  BSYNC B1 ;  /* 0x0000000000017941 */ /* 0x000fea0003800000 */
.L_x_1423:
[----:B------:R-:W-:Y:S01]  /*7eb0*/  BSSY B1, `(.L_x_1425) ;  /* 0x0000059000017945 */ /* 0x000fe20003800000 */
[----:B------:R-:W-:-:S03]  /*7ec0*/  LOP3.LUT R0, R0, 0x38, RZ, 0xc0, !PT ;  /* 0x0000003800007812 */ /* 0x000fc600078ec0ff */
[----:B------:R-:W-:Y:S05]  /*7ed0*/  @P2 BRA `(.L_x_1426) ;  /* 0x0000000400582947 */ /* 0x000fea0003800000 */
[----:B------:R-:W-:Y:S02]  /*7ee0*/  IMAD.SHL.U32 R4, R29, 0x40, RZ ;  /* 0x000000401d047824 */ /* 0x000fe400078e00ff */
[----:B------:R-:W-:Y:S02]  /*7ef0*/  HADD2.F32 R29, -RZ, R39.H0_H0 ;  /* 0x20000027ff1d7230 */ /* 0x000fe40000004100 */
[----:B0-----:R-:W-:Y:S01]  /*7f00*/  HADD2.F32 R27, -RZ, R42.H0_H0 ;  /* 0x2000002aff1b7230 */ /* 0x001fe20000004100 */
[----:B------:R-:W-:Y:S01]  /*7f10*/  LOP3.LUT R9, R4, 0x1c0, RZ, 0xc0, !PT ;  /* 0x000001c004097812 */ /* 0x000fe200078ec0ff */
[----:B------:R-:W-:-:S03]  /*7f20*/  HADD2.F32 R31, -RZ, R45.H0_H0 ;  /* 0x2000002dff1f7230 */ /* 0x000fc60000004100 */
[--C-:B------:R-:W-:Y:S02]  /*7f30*/  SHF.R.U32.HI R7, RZ, 0x3, R9.reuse ;  /* 0x00000003ff077819 */ /* 0x100fe40000011609 */
[----:B------:R-:W-:Y:S02]  /*7f40*/  LOP3.LUT R4, R9, 0x38, R16, 0xf8, !PT ;  /* 0x0000003809047812 */ /* 0x000fe400078ef810 */
[----:B------:R-:W-:Y:S02]  /*7f50*/  LOP3.LUT R9, R7, R0, R9, 0x1e, !PT ;  /* 0x0000000007097212 */ /* 0x000fe400078e1e09 */
[----:B------:R-:W-:-:S03]  /*7f60*/  LOP3.LUT R5, R4, R7, RZ, 0x3c, !PT ;  /* 0x0000000704057212 */ /* 0x000fc600078e3cff */
[C---:B------:R-:W-:Y:S02]  /*7f70*/  IMAD R9, R216.reuse, 0x200, R9 ;  /* 0x00000200d8097824 */ /* 0x040fe400078e0209 */
[----:B------:R-:W-:Y:S02]  /*7f80*/  IMAD R5, R216, 0x200, R5 ;  /* 0x00000200d8057824 */ /* 0x000fe400078e0205 */
[--C-:B------:R-:W-:Y:S02]  /*7f90*/  IMAD R38, R9, 0x2, R18.reuse ;  /* 0x0000000209267824 */ /* 0x100fe400078e0212 */
[----:B------:R-:W-:-:S03]  /*7fa0*/  IMAD R36, R5, 0x2, R18 ;  /* 0x0000000205247824 */ /* 0x000fc600078e0212 */
[----:B------:R-:W0:Y:S04]  /*7fb0*/  LDS.128 R8, [R38+0x18400] ;  /* 0x0184000026087984 */ /* 0x000e280000000c00 */
[----:B------:R-:W1:Y:S01]  /*7fc0*/  LDS.128 R4, [R36+0x18400] ;  /* 0x0184000024047984 */ /* 0x000e620000000c00 */
[--C-:B0-----:R-:W-:Y:S02]  /*7fd0*/  HADD2.F32 R20, -RZ, R8.reuse.H0_H0 ;  /* 0x20000008ff147230 */ /* 0x101fe40000004100 */
[----:B------:R-:W-:Y:S02]  /*7fe0*/  HADD2.F32 R8, -RZ, R8.H1_H1 ;  /* 0x30000008ff087230 */ /* 0x000fe40000004100 */
[--C-:B-1----:R-:W-:Y:S02]  /*7ff0*/  HADD2.F32 R12, -RZ, R4.reuse.H0_H0 ;  /* 0x20000004ff0c7230 */ /* 0x102fe40000004100 */
[C---:B------:R-:W-:Y:S01]  /*8000*/  FMUL.FTZ R33, R20.reuse, R29 ;  /* 0x0000001d14217220 */ /* 0x040fe20000410000 */
[----:B------:R-:W-:Y:S01]  /*8010*/  FMUL.FTZ R35, R20, R27 ;  /* 0x0000001b14237220 */ /* 0x000fe20000410000 */
[----:B------:R-:W-:-:S02]  /*8020*/  HADD2.F32 R4, -RZ, R4.H1_H1 ;  /* 0x30000004ff047230 */ /* 0x000fc40000004100 */
[----:B------:R-:W-:Y:S01]  /*8030*/  FMUL.FTZ R37, R8, R31 ;  /* 0x0000001f08257220 */ /* 0x000fe20000410000 */
[C---:B------:R-:W-:Y:S01]  /*8040*/  FFMA.FTZ R33, R12.reuse, R27, -R33 ;  /* 0x0000001b0c217223 */ /* 0x040fe20000010821 */
[----:B------:R-:W-:Y:S02]  /*8050*/  HADD2.F32 R27, -RZ, R43.H0_H0 ;  /* 0x2000002bff1b7230 */ /* 0x000fe40000004100 */
[----:B------:R-:W-:Y:S01]  /*8060*/  FFMA.FTZ R35, R12, R29, R35 ;  /* 0x0000001d0c237223 */ /* 0x000fe20000010023 */
[----:B----4-:R-:W-:Y:S02]  /*8070*/  HADD2.F32 R21, -RZ, R9.H0_H0 ;  /* 0x20000009ff157230 */ /* 0x010fe40000004100 */
[----:B------:R-:W-:Y:S02]  /*8080*/  HADD2.F32 R20, -RZ, R39.H1_H1 ;  /* 0x30000027ff147230 */ /* 0x000fe40000004100 */
[----:B------:R-:W-:Y:S01]  /*8090*/  FMUL.FTZ R29, R8, R27 ;  /* 0x0000001b081d7220 */ /* 0x000fe20000410000 */
[----:B------:R-:W-:-:S02]  /*80a0*/  HADD2.F32 R12, -RZ, R42.H1_H1 ;  /* 0x3000002aff0c7230 */ /* 0x000fc40000004100 */
[C---:B------:R-:W-:Y:S01]  /*80b0*/  FFMA.FTZ R28, R4.reuse, R27, -R37 ;  /* 0x0000001b041c7223 */ /* 0x040fe20000010825 */
[----:B------:R-:W-:Y:S02]  /*80c0*/  HADD2.F32 R13, -RZ, R5.H0_H0 ;  /* 0x20000005ff0d7230 */ /* 0x000fe40000004100 */
[C---:B------:R-:W-:Y:S01]  /*80d0*/  FMUL.FTZ R32, R21.reuse, R20 ;  /* 0x0000001415207220 */ /* 0x040fe20000410000 */
[----:B------:R-:W-:Y:S01]  /*80e0*/  FFMA.FTZ R30, R4, R31, R29 ;  /* 0x0000001f041e7223 */ /* 0x000fe2000001001d */
[----:B------:R-:W-:Y:S02]  /*80f0*/  HADD2.F32 R9, -RZ, R9.H1_H1 ;  /* 0x30000009ff097230 */ /* 0x000fe40000004100 */
[-C--:B------:R-:W-:Y:S01]  /*8100*/  FMUL.FTZ R21, R21, R12.reuse ;  /* 0x0000000c15157220 */ /* 0x080fe20000410000 */
[----:B------:R-:W-:Y:S02]  /*8110*/  HADD2.F32 R8, -RZ, R45.H1_H1 ;  /* 0x3000002dff087230 */ /* 0x000fe40000004100 */
[----:B------:R-:W-:Y:S01]  /*8120*/  FFMA.FTZ R32, R13, R12, -R32 ;  /* 0x0000000c0d207223 */ /* 0x000fe20000010820 */
[----:B------:R-:W-:-:S02]  /*8130*/  HADD2.F32 R4, -RZ, R43.H1_H1 ;  /* 0x3000002bff047230 */ /* 0x000fc40000004100 */
[----:B------:R-:W-:Y:S01]  /*8140*/  FFMA.FTZ R20, R13, R20, R21 ;  /* 0x000000140d147223 */ /* 0x000fe20000010015 */
[----:B------:R-:W-:Y:S02]  /*8150*/  HADD2.F32 R5, -RZ, R5.H1_H1 ;  /* 0x30000005ff057230 */ /* 0x000fe40000004100 */
[C---:B------:R-:W-:Y:S01]  /*8160*/  FMUL.FTZ R12, R9.reuse, R8 ;  /* 0x00000008090c7220 */ /* 0x040fe20000410000 */
[--C-:B------:R-:W-:Y:S02]  /*8170*/  HADD2.F32 R24, -RZ, R10.reuse.H0_H0 ;  /* 0x2000000aff187230 */ /* 0x100fe40000004100 */
[-C--:B------:R-:W-:Y:S01]  /*8180*/  FMUL.FTZ R34, R9, R4.reuse ;  /* 0x0000000409227220 */ /* 0x080fe20000410000 */
[----:B------:R-:W-:Y:S02]  /*8190*/  HADD2.F32 R10, -RZ, R10.H1_H1 ;  /* 0x3000000aff0a7230 */ /* 0x000fe40000004100 */
[----:B------:R-:W-:Y:S01]  /*81a0*/  FFMA.FTZ R29, R5, R4, -R12 ;  /* 0x00000004051d7223 */ /* 0x000fe2000001080c */
[----:B------:R-:W-:-:S02]  /*81b0*/  HADD2.F32 R21, -RZ, R40.H0_H0 ;  /* 0x20000028ff157230 */ /* 0x000fc40000004100 */
[----:B------:R-:W-:Y:S01]  /*81c0*/  FFMA.FTZ R31, R5, R8, R34 ;  /* 0x00000008051f7223 */ /* 0x000fe20000010022 */
[----:B------:R-:W-:Y:S02]  /*81d0*/  HADD2.F32 R27, -RZ, R46.H0_H0 ;  /* 0x2000002eff1b7230 */ /* 0x000fe40000004100 */
[--C-:B------:R-:W-:Y:S02]  /*81e0*/  HADD2.F32 R14, -RZ, R6.reuse.H0_H0 ;  /* 0x20000006ff0e7230 */ /* 0x100fe40000004100 */
[----:B------:R-:W-:Y:S01]  /*81f0*/  FMUL.FTZ R37, R24, R21 ;  /* 0x0000001518257220 */ /* 0x000fe20000410000 */
[----:B------:R-:W-:Y:S02]  /*8200*/  HADD2.F32 R6, -RZ, R6.H1_H1 ;  /* 0x30000006ff067230 */ /* 0x000fe40000004100 */
[----:B------:R-:W-:Y:S01]  /*8210*/  FMUL.FTZ R5, R10, R27 ;  /* 0x0000001b0a057220 */ /* 0x000fe20000410000 */
[----:B------:R-:W-:Y:S02]  /*8220*/  HADD2.F32 R13, -RZ, R41.H0_H0 ;  /* 0x20000029ff0d7230 */ /* 0x000fe40000004100 */
[----:B------:R-:W-:-:S02]  /*8230*/  HADD2.F32 R9, -RZ, R44.H0_H0 ;  /* 0x2000002cff097230 */ /* 0x000fc40000004100 */
[--C-:B------:R-:W-:Y:S02]  /*8240*/  HADD2.F32 R26, -RZ, R11.reuse.H0_H0 ;  /* 0x2000000bff1a7230 */ /* 0x100fe40000004100 */
[-C--:B------:R-:W-:Y:S01]  /*8250*/  FMUL.FTZ R24, R24, R13.reuse ;  /* 0x0000000d18187220 */ /* 0x080fe20000410000 */
[----:B------:R-:W-:Y:S01]  /*8260*/  FFMA.FTZ R37, R14, R13, -R37 ;  /* 0x0000000d0e257223 */ /* 0x000fe20000010825 */
[-C--:B------:R-:W-:Y:S01]  /*8270*/  FFMA.FTZ R12, R6, R9.reuse, -R5 ;  /* 0x00000009060c7223 */ /* 0x080fe20000010805 */
[----:B------:R-:W-:Y:S01]  /*8280*/  FMUL.FTZ R13, R10, R9 ;  /* 0x000000090a0d7220 */ /* 0x000fe20000410000 */
[----:B------:R-:W-:Y:S02]  /*8290*/  HADD2.F32 R5, -RZ, R40.H1_H1 ;  /* 0x30000028ff057230 */ /* 0x000fe40000004100 */
[----:B------:R-:W-:Y:S01]  /*82a0*/  FFMA.FTZ R24, R14, R21, R24 ;  /* 0x000000150e187223 */ /* 0x000fe20000010018 */
[----:B------:R-:W-:Y:S02]  /*82b0*/  HADD2.F32 R11, -RZ, R11.H1_H1 ;  /* 0x3000000bff0b7230 */ /* 0x000fe40000004100 */
[----:B------:R-:W-:Y:S01]  /*82c0*/  FFMA.FTZ R13, R6, R27, R13 ;  /* 0x0000001b060d7223 */ /* 0x000fe2000001000d */
[----:B------:R-:W-:-:S02]  /*82d0*/  HADD2.F32 R4, -RZ, R41.H1_H1 ;  /* 0x30000029ff047230 */ /* 0x000fc40000004100 */
[CC--:B------:R-:W-:Y:S01]  /*82e0*/  FMUL.FTZ R6, R26.reuse, R5.reuse ;  /* 0x000000051a067220 */ /* 0x0c0fe20000410000 */
[----:B------:R-:W-:Y:S02]  /*82f0*/  HADD2.F32 R10, -RZ, R46.H1_H1 ;  /* 0x3000002eff0a7230 */ /* 0x000fe40000004100 */
[----:B------:R-:W-:Y:S02]  /*8300*/  HADD2.F32 R8, -RZ, R44.H1_H1 ;  /* 0x3000002cff087230 */ /* 0x000fe40000004100 */
[----:B------:R-:W-:Y:S01]  /*8310*/  FMUL.FTZ R26, R26, R4 ;  /* 0x000000041a1a7220 */ /* 0x000fe20000410000 */
[--C-:B------:R-:W-:Y:S02]  /*8320*/  HADD2.F32 R15, -RZ, R7.reuse.H0_H0 ;  /* 0x20000007ff0f7230 */ /* 0x100fe40000004100 */
[C---:B------:R-:W-:Y:S01]  /*8330*/  FMUL.FTZ R14, R11.reuse, R10 ;  /* 0x0000000a0b0e7220 */ /* 0x040fe20000410000 */
[----:B------:R-:W-:Y:S02]  /*8340*/  HADD2.F32 R7, -RZ, R7.H1_H1 ;  /* 0x30000007ff077230 */ /* 0x000fe40000004100 */
[----:B------:R-:W-:Y:S01]  /*8350*/  FMUL.FTZ R9, R11, R8 ;  /* 0x000000080b097220 */ /* 0x000fe20000410000 */
        /* <DEDUP_REMOVED lines=14> */
.L_x_1426:
[----:B------:R-:W-:Y:S05]  /*8440*/  BSYNC B1 ;  /* 0x0000000000017941 */ /* 0x000fea0003800000 */
.L_x_1425:
[----:B------:R-:W-:Y:S05]  /*8450*/  @P0 BRA `(.L_x_1417) ;  /* 0x0000000400440947 */ /* 0x000fea0003800000 */
[----:B-1----:R-:W2:Y:S01]  /*8460*/  LDL R38, [R1+0x90] ;  /* 0x0000900001267983 */ /* 0x002ea20000100800 */
[----:B------:R-:W-:-:S04]  /*8470*/  SHF.R.U32.HI R4, RZ, 0x3, R213 ;  /* 0x00000003ff047819 */ /* 0x000fc800000116d5 */
[----:B------:R-:W-:-:S05]  /*8480*/  LOP3.LUT R0, R4, R0, R213, 0x1e, !PT ;  /* 0x0000000004007212 */ /* 0x000fca00078e1ed5 */
[----:B------:R-:W-:-:S04]  /*8490*/  IMAD.IADD R9, R217, 0x1, R0 ;  /* 0x00000001d9097824 */ /* 0x000fc800078e0200 */
[----:B------:R-:W-:-:S05]  /*84a0*/  IMAD R0, R9, 0x2, R18 ;  /* 0x0000000209007824 */ /* 0x000fca00078e0212 */
[----:B------:R-:W1:Y:S01]  /*84b0*/  LDS.128 R8, [R0+0x18400] ;  /* 0x0184000000087984 */ /* 0x000e620000000c00 */
[--C-:B------:R-:W-:Y:S02]  /*84c0*/  HADD2.F32 R28, -RZ, R42.reuse.H0_H0 ;  /* 0x2000002aff1c7230 */ /* 0x100fe40000004100 */
[----:B------:R-:W-:Y:S02]  /*84d0*/  HADD2.F32 R30, -RZ, R39.H0_H0 ;  /* 0x20000027ff1e7230 */ /* 0x000fe40000004100 */
[----:B------:R-:W-:Y:S02]  /*84e0*/  HADD2.F32 R32, -RZ, R45.H0_H0 ;  /* 0x2000002dff207230 */ /* 0x000fe40000004100 */
[----:B------:R-:W-:Y:S02]  /*84f0*/  HADD2.F32 R37, -RZ, R39.H1_H1 ;  /* 0x30000027ff257230 */ /* 0x000fe40000004100 */
[----:B------:R-:W-:Y:S02]  /*8500*/  HADD2.F32 R35, -RZ, R42.H1_H1 ;  /* 0x3000002aff237230 */ /* 0x000fe40000004100 */
[----:B------:R-:W-:-:S02]  /*8510*/  HADD2.F32 R39, -RZ, R45.H1_H1 ;  /* 0x3000002dff277230 */ /* 0x000fc40000004100 */
[----:B------:R-:W-:Y:S02]  /*8520*/  HADD2.F32 R36, -RZ, R46.H0_H0 ;  /* 0x2000002eff247230 */ /* 0x000fe40000004100 */
[----:B------:R-:W-:Y:S02]  /*8530*/  HADD2.F32 R34, -RZ, R40.H0_H0 ;  /* 0x20000028ff227230 */ /* 0x000fe40000004100 */
[--C-:B-1----:R-:W-:Y:S02]  /*8540*/  HADD2.F32 R20, -RZ, R8.reuse.H0_H0 ;  /* 0x20000008ff147230 */ /* 0x102fe40000004100 */
[----:B------:R-:W-:-:S03]  /*8550*/  HADD2.F32 R8, -RZ, R8.H1_H1 ;  /* 0x30000008ff087230 */ /* 0x000fc60000004100 */
[-C--:B0-----:R-:W-:Y:S01]  /*8560*/  FMUL.FTZ R27, R30, R20.reuse ;  /* 0x000000141e1b7220 */ /* 0x081fe20000410000 */
[----:B------:R-:W-:Y:S01]  /*8570*/  FMUL.FTZ R29, R28, R20 ;  /* 0x000000141c1d7220 */ /* 0x000fe20000410000 */
[----:B------:R-:W-:Y:S02]  /*8580*/  HADD2.F32 R20, -RZ, R43.H0_H0 ;  /* 0x2000002bff147230 */ /* 0x000fe40000004100 */
[-C--:B------:R-:W-:Y:S01]  /*8590*/  FMUL.FTZ R31, R32, R8.reuse ;  /* 0x00000008201f7220 */ /* 0x080fe20000410000 */
[--C-:B----4-:R-:W-:Y:S02]  /*85a0*/  HADD2.F32 R21, -RZ, R9.reuse.H0_H0 ;  /* 0x20000009ff157230 */ /* 0x110fe40000004100 */
[----:B------:R-:W-:Y:S02]  /*85b0*/  HADD2.F32 R9, -RZ, R9.H1_H1 ;  /* 0x30000009ff097230 */ /* 0x000fe40000004100 */
[----:B------:R-:W-:Y:S01]  /*85c0*/  FMUL.FTZ R33, R20, R8 ;  /* 0x0000000814217220 */ /* 0x000fe20000410000 */
[----:B------:R-:W-:-:S02]  /*85d0*/  HADD2.F32 R24, -RZ, R10.H0_H0 ;  /* 0x2000000aff187230 */ /* 0x000fc40000004100 */
[----:B------:R-:W-:Y:S02]  /*85e0*/  HADD2.F32 R10, -RZ, R10.H1_H1 ;  /* 0x3000000aff0a7230 */ /* 0x000fe40000004100 */
[--C-:B------:R-:W-:Y:S02]  /*85f0*/  HADD2.F32 R26, -RZ, R11.reuse.H0_H0 ;  /* 0x2000000bff1a7230 */ /* 0x100fe40000004100 */
[----:B------:R-:W-:Y:S01]  /*8600*/  HADD2.F32 R11, -RZ, R11.H1_H1 ;  /* 0x3000000bff0b7230 */ /* 0x000fe20000004100 */
[----:B--2---:R-:W0:Y:S02]  /*8610*/  LDS.128 R4, [R38+0x18400] ;  /* 0x0184000026047984 */ /* 0x004e240000000c00 */
[--C-:B0-----:R-:W-:Y:S02]  /*8620*/  HADD2.F32 R12, -RZ, R4.reuse.H0_H0 ;  /* 0x20000004ff0c7230 */ /* 0x101fe40000004100 */
[----:B------:R-:W-:-:S03]  /*8630*/  HADD2.F32 R4, -RZ, R4.H1_H1 ;  /* 0x30000004ff047230 */ /* 0x000fc60000004100 */
[----:B------:R-:W-:Y:S01]  /*8640*/  FFMA.FTZ R27, R28, R12, -R27 ;  /* 0x0000000c1c1b7223 */ /* 0x000fe2000001081b */
[-C--:B------:R-:W-:Y:S01]  /*8650*/  FMUL.FTZ R28, R35, R21.reuse ;  /* 0x00000015231c7220 */ /* 0x080fe20000410000 */
[----:B------:R-:W-:Y:S01]  /*8660*/  FFMA.FTZ R8, R20, R4, -R31 ;  /* 0x0000000414087223 */ /* 0x000fe2000001081f */
[----:B------:R-:W-:Y:S01]  /*8670*/  FMUL.FTZ R20, R37, R21 ;  /* 0x0000001525147220 */ /* 0x000fe20000410000 */
[----:B------:R-:W-:Y:S02]  /*8680*/  HADD2.F32 R21, -RZ, R43.H1_H1 ;  /* 0x3000002bff157230 */ /* 0x000fe40000004100 */
[----:B------:R-:W-:Y:S01]  /*8690*/  FFMA.FTZ R29, R30, R12, R29 ;  /* 0x0000000c1e1d7223 */ /* 0x000fe2000001001d */
[--C-:B------:R-:W-:Y:S02]  /*86a0*/  HADD2.F32 R13, -RZ, R5.reuse.H0_H0 ;  /* 0x20000005ff0d7230 */ /* 0x100fe40000004100 */
[----:B------:R-:W-:Y:S01]  /*86b0*/  FFMA.FTZ R12, R32, R4, R33 ;  /* 0x00000004200c7223 */ /* 0x000fe20000010021 */
[----:B------:R-:W-:-:S02]  /*86c0*/  HADD2.F32 R5, -RZ, R5.H1_H1 ;  /* 0x30000005ff057230 */ /* 0x000fc40000004100 */
[-C--:B------:R-:W-:Y:S01]  /*86d0*/  FMUL.FTZ R4, R39, R9.reuse ;  /* 0x0000000927047220 */ /* 0x080fe20000410000 */
[----:B------:R-:W-:Y:S01]  /*86e0*/  FMUL.FTZ R30, R21, R9 ;  /* 0x00000009151e7220 */ /* 0x000fe20000410000 */
[----:B------:R-:W-:Y:S02]  /*86f0*/  HADD2.F32 R14, -RZ, R6.H0_H0 ;  /* 0x20000006ff0e7230 */ /* 0x000fe40000004100 */
[----:B------:R-:W-:Y:S01]  /*8700*/  FFMA.FTZ R20, R35, R13, -R20 ;  /* 0x0000000d23147223 */ /* 0x000fe20000010814 */
[----:B------:R-:W-:Y:S01]  /*8710*/  FFMA.FTZ R9, R21, R5, -R4 ;  /* 0x0000000515097223 */ /* 0x000fe20000010804 */
[----:B------:R-:W-:Y:S01]  /*8720*/  FFMA.FTZ R28, R37, R13, R28 ;  /* 0x0000000d251c7223 */ /* 0x000fe2000001001c */
[----:B------:R-:W-:Y:S02]  /*8730*/  HADD2.F32 R4, -RZ, R44.H0_H0 ;  /* 0x2000002cff047230 */ /* 0x000fe40000004100 */
[----:B------:R-:W-:Y:S01]  /*8740*/  FFMA.FTZ R13, R39, R5, R30 ;  /* 0x00000005270d7223 */ /* 0x000fe2000001001e */
[----:B------:R-:W-:-:S02]  /*8750*/  HADD2.F32 R6, -RZ, R6.H1_H1 ;  /* 0x30000006ff067230 */ /* 0x000fc40000004100 */
[-C--:B------:R-:W-:Y:S01]  /*8760*/  FMUL.FTZ R5, R36, R10.reuse ;  /* 0x0000000a24057220 */ /* 0x080fe20000410000 */
[--C-:B------:R-:W-:Y:S02]  /*8770*/  HADD2.F32 R32, -RZ, R41.reuse.H0_H0 ;  /* 0x20000029ff207230 */ /* 0x100fe40000004100 */
[----:B------:R-:W-:Y:S01]  /*8780*/  FMUL.FTZ R33, R4, R10 ;  /* 0x0000000a04217220 */ /* 0x000fe20000410000 */
[----:B------:R-:W-:Y:S01]  /*8790*/  FMUL.FTZ R21, R34, R24 ;  /* 0x0000001822157220 */ /* 0x000fe20000410000 */
[----:B------:R-:W-:Y:S01]  /*87a0*/  FFMA.FTZ R10, R4, R6, -R5 ;  /* 0x00000006040a7223 */ /* 0x000fe20000010805 */
[----:B------:R-:W-:Y:S02]  /*87b0*/  HADD2.F32 R37, -RZ, R40.H1_H1 ;  /* 0x30000028ff257230 */ /* 0x000fe40000004100 */
[----:B------:R-:W-:Y:S01]  /*87c0*/  FMUL.FTZ R31, R32, R24 ;  /* 0x00000018201f7220 */ /* 0x000fe20000410000 */
[----:B------:R-:W-:Y:S02]  /*87d0*/  HADD2.F32 R5, -RZ, R41.H1_H1 ;  /* 0x30000029ff057230 */ /* 0x000fe40000004100 */
[----:B------:R-:W-:-:S02]  /*87e0*/  HADD2.F32 R39, -RZ, R46.H1_H1 ;  /* 0x3000002eff277230 */ /* 0x000fc40000004100 */
[----:B------:R-:W-:Y:S02]  /*87f0*/  HADD2.F32 R35, -RZ, R44.H1_H1 ;  /* 0x3000002cff237230 */ /* 0x000fe40000004100 */
[-C--:B------:R-:W-:Y:S01]  /*8800*/  FFMA.FTZ R21, R32, R14.reuse, -R21 ;  /* 0x0000000e20157223 */ /* 0x080fe20000010815 */
[--C-:B------:R-:W-:Y:S02]  /*8810*/  HADD2.F32 R15, -RZ, R7.reuse.H0_H0 ;  /* 0x20000007ff0f7230 */ /* 0x100fe40000004100 */
[----:B------:R-:W-:Y:S01]  /*8820*/  FFMA.FTZ R31, R34, R14, R31 ;  /* 0x0000000e221f7223 */ /* 0x000fe2000001001f */
[----:B------:R-:W-:Y:S02]  /*8830*/  HADD2.F32 R7, -RZ, R7.H1_H1 ;  /* 0x30000007ff077230 */ /* 0x000fe40000004100 */
[----:B------:R-:W-:Y:S01]  /*8840*/  FFMA.FTZ R14, R36, R6, R33 ;  /* 0x00000006240e7223 */ /* 0x000fe20000010021 */
[-C--:B------:R-:W-:Y:S01]  /*8850*/  FMUL.FTZ R4, R37, R26.reuse ;  /* 0x0000001a25047220 */ /* 0x080fe20000410000 */
[----:B------:R-:W-:Y:S01]  /*8860*/  FMUL.FTZ R26, R5, R26 ;  /* 0x0000001a051a7220 */ /* 0x000fe20000410000 */
        /* <DEDUP_REMOVED lines=9> */
[----:B------:R-:W-:Y:S02]  /*8900*/  F2FP.F16.F32.PACK_AB R7, R24, R11 ;  /* 0x0000000b1807723e */ /* 0x000fe400000000ff */
[----:B------:R-:W-:Y:S02]  /*8910*/  F2FP.F16.F32.PACK_AB R8, R12, R29 ;  /* 0x0000001d0c08723e */ /* 0x000fe400000000ff */
[----:B------:R-:W-:Y:S02]  /*8920*/  F2FP.F16.F32.PACK_AB R9, R13, R28 ;  /* 0x0000001c0d09723e */ /* 0x000fe400000000ff */
[----:B------:R-:W-:-:S02]  /*8930*/  F2FP.F16.F32.PACK_AB R10, R14, R31 ;  /* 0x0000001f0e0a723e */ /* 0x000fc400000000ff */
[----:B------:R-:W-:Y:S01]  /*8940*/  F2FP.F16.F32.PACK_AB R11, R15, R26 ;  /* 0x0000001a0f0b723e */ /* 0x000fe200000000ff */
[----:B------:R2:W-:Y:S04]  /*8950*/  STS.128 [R38+0x18400], R4 ;  /* 0x0184000426007388 */ /* 0x0005e80000000c00 */
[----:B------:R2:W-:Y:S02]  /*8960*/  STS.128 [R0+0x18400], R8 ;  /* 0x0184000800007388 */ /* 0x0005e40000000c00 */
.L_x_1417:
[----:B------:R-:W-:Y:S05]  /*8970*/  BSYNC B0 ;  /* 0x0000000000007941 */ /* 0x000fea0003800000 */
.L_x_1406:
[----:B------:R-:W-:Y:S01]  /*8980*/  @!PT LDS RZ, [RZ] ;  /* 0x00000000fffff984 */ /* 0x000fe20000000800 */
[----:B------:R-:W-:Y:S01]  /*8990*/  @!PT LDS RZ, [RZ] ;  /* 0x00000000fffff984 */ /* 0x000fe20000000800 */
[----:B------:R-:W-:Y:S01]  /*89a0*/  @!PT LDS RZ, [RZ] ;  /* 0x00000000fffff984 */ /* 0x000fe20000000800 */
[----:B------:R-:W-:Y:S01]  /*89b0*/  @!PT LDS RZ, [RZ] ;  /* 0x00000000fffff984 */ /* 0x000fe20000000800 */
[----:B------:R5:W-:Y:S06]  /*89c0*/  MEMBAR.ALL.CTA ;  /* 0x0000000000007992 */ /* 0x000bec0000008000 */
[----:B-----5:R-:W5:Y:S01]  /*89d0*/  FENCE.VIEW.ASYNC.S ;  /* 0x00000000000073c6 */ /* 0x020f620000000000 */
[----:B------:R-:W-:Y:S05]  /*89e0*/  WARPSYNC.ALL ;  /* 0x0000000000007948 */ /* 0x000fea0003800000 */
[----:B-----5:R-:W-:Y:S06]  /*89f0*/  BAR.SYNC.DEFER_BLOCKING 0xd, 0x100 ;  /* 0x0344000000007b1d */ /* 0x020fec0000010000 */
.L_x_1403:
[----:B-123--:R-:W2:Y:S01]  /*8a00*/  LDL R0, [R1+0x5c] ;  /* 0x00005c0001007983 */ /* 0x00eea20000100800 */
[----:B0-----:R-:W0:Y:S02]  /*8a10*/  S2R R4, SR_TID.X ;  /* 0x0000000000047919 */ /* 0x001e240000002100 */
[----:B0-----:R-:W-:-:S05]  /*8a20*/  SHF.R.U32.HI R4, RZ, 0x7, R4 ;  /* 0x00000007ff047819 */ /* 0x001fca0000011604 */
[----:B------:R-:W-:Y:S01]  /*8a30*/  VIADD R10, R4, 0x8 ;  /* 0x00000008040a7836 */ /* 0x000fe20000000000 */
[----:B--2---:R-:W-:-:S13]  /*8a40*/  R2UR UR4, R0 ;  /* 0x00000000000472ca */ /* 0x004fda00000e0000 */
[----:B------:R-:W-:Y:S01]  /*8a50*/  IMAD.U32 R0, RZ, RZ, UR4 ;  /* 0x00000004ff007e24 */ /* 0x000fe2000f8e00ff */
[----:B------:R-:W-:Y:S05]  /*8a60*/  WARPSYNC.ALL ;  /* 0x0000000000007948 */ /* 0x000fea0003800000 */
[----:B------:R0:W-:Y:S01]  /*8a70*/  BAR.SYNC.DEFER_BLOCKING R10, 0x100 ;  /* 0x0004000a0000751d */ /* 0x0001e20000010000 */
[----:B------:R-:W-:-:S13]  /*8a80*/  ISETP.NE.AND P0, PT, R0, 0x3, PT ;  /* 0x000000030000780c */ /* 0x000fda0003f05270 */
[----:B0-----:R-:W-:Y:S05]  /*8a90*/  @!P0 BRA `(.L_x_1427) ;  /* 0x0000000000048947 */ /* 0x001fea0003800000 */
[----:B------:R-:W-:Y:S01]  /*8aa0*/  BPT.TRAP 0x1 ;  /* 0x000000040000795c */ /* 0x000fe20000300000 */
.L_x_1427:
[----:B------:R-:W-:Y:S01]  /*8ab0*/  IMAD R0, R200, 0x8, R18 ;  /* 0x00000008c8007824 */ /* 0x000fe200078e0212 */
[----:B------:R-:W-:-:S04]  /*8ac0*/  SHF.L.U32 R11, R204, 0x1f, RZ ;  /* 0x0000001fcc0b7819 */ /* 0x000fc800000006ff */
[----:B------:R0:W1:Y:S01]  /*8ad0*/  SYNCS.PHASECHK.TRANS64.TRYWAIT P1, [R0+URZ+0x32430], R11 ;  /* 0x0324300b000075a7 */ /* 0x000062000802017f */
[----:B------:R-:W-:Y:S05]  /*8ae0*/  @!P0 BRA `(.L_x_1428) ;  /* 0x0000000000048947 */ /* 0x000fea0003800000 */
[----:B------:R-:W-:Y:S01]  /*8af0*/  BPT.TRAP 0x1 ;  /* 0x000000040000795c */ /* 0x000fe20000300000 */
.L_x_1428:
[----:B------:R-:W-:Y:S01]  /*8b00*/  VIADD R5, R18, 0x1c400 ;  /* 0x0001c40012057836 */ /* 0x000fe20000000000 */
[----:B------:R-:W-:-:S04]  /*8b10*/  LOP3.LUT R4, R25, 0x10000, RZ, 0xfc, !PT ;  /* 0x0001000019047812 */ /* 0x000fc800078efcff */
[----:B------:R-:W-:-:S04]  /*8b20*/  SHF.R.U32.HI R5, RZ, 0x4, R5 ;  /* 0x00000004ff057819 */ /* 0x000fc80000011605 */
[----:B------:R-:W-:-:S04]  /*8b30*/  LOP3.LUT R5, R5, 0x3fff, RZ, 0xc0, !PT ;  /* 0x00003fff05057812 */ /* 0x000fc800078ec0ff */
[----:B------:R-:W-:Y:S01]  /*8b40*/  LOP3.LUT R214, R5, 0x10000, RZ, 0xfc, !PT ;  /* 0x0001000005d67812 */ /* 0x000fe200078efcff */
[----:B------:R-:W-:Y:S01]  /*8b50*/  IMAD.MOV.U32 R5, RZ, RZ, 0x40000040 ;  /* 0x40000040ff057424 */ /* 0x000fe200078e00ff */
[----:B-1----:R-:W-:Y:S06]  /*8b60*/  @P1 BRA `(.L_x_1429) ;  /* 0x0000000000081947 */ /* 0x002fec0003800000 */
[----:B------:R-:W1:Y:S02]  /*8b70*/  SYNCS.PHASECHK.TRANS64.TRYWAIT P1, [R0+URZ+0x32430], R11 ;  /* 0x0324300b000075a7 */ /* 0x000e64000802017f */
[----:B-1----:R-:W-:Y:S05]  /*8b80*/  @!P1 BRA `(.L_x_1430) ;  /* 0x0000014400a09947 */ /* 0x002fea0003800000 */
.L_x_1429:
[----:B------:R-:W-:Y:S01]  /*8b90*/  IMAD R6, R200, 0x300, R214 ;  /* 0x00000300c8067824 */ /* 0x000fe200078e02d6 */
[----:B------:R-:W-:Y:S05]  /*8ba0*/  WARPSYNC.ALL ;  /* 0x0000000000007948 */ /* 0x000fea0003800000 */
[----:B------:R-:W-:Y:S01]  /*8bb0*/  IMAD.MOV.U32 R7, RZ, RZ, 0x40000040 ;  /* 0x40000040ff077424 */ /* 0x000fe200078e00ff */
[C---:B------:R-:W-:Y:S01]  /*8bc0*/  R2UR UR4, R4.reuse ;  /* 0x00000000040472ca */ /* 0x040fe200000e0000 */
[----:B----45:R-:W-:Y:S01]  /*8bd0*/  WARPGROUP.ARRIVE ;  /* 0x00000000000079c5 */ /* 0x030fe20000000000 */
[----:B------:R-:W-:Y:S01]  /*8be0*/  R2UR UR5, R5 ;  /* 0x00000000050572ca */ /* 0x000fe200000e0000 */
[----:B------:R-:W-:Y:S01]  /*8bf0*/  VIADD R208, R4, 0x2 ;  /* 0x0000000204d07836 */ /* 0x000fe20000000000 */
[C---:B------:R-:W-:Y:S01]  /*8c00*/  R2UR UR6, R6.reuse ;  /* 0x00000000060672ca */ /* 0x040fe200000e0000 */
[----:B------:R-:W-:Y:S01]  /*8c10*/  VIADD R8, R6, 0x2 ;  /* 0x0000000206087836 */ /* 0x000fe20000000000 */
[----:B------:R-:W-:Y:S01]  /*8c20*/  R2UR UR7, R7 ;  /* 0x00000000070772ca */ /* 0x000fe200000e0000 */
[----:B------:R-:W-:Y:S01]  /*8c30*/  IMAD.MOV.U32 R209, RZ, RZ, 0x40000040 ;  /* 0x40000040ffd17424 */ /* 0x000fe200078e00ff */
[----:B------:R-:W-:Y:S01]  /*8c40*/  SHF.L.U32 R3, R3, 0x1f, RZ ;  /* 0x0000001f03037819 */ /* 0x000fe200000006ff */
[----:B------:R-:W-:Y:S01]  /*8c50*/  IMAD.MOV.U32 R9, RZ, RZ, 0x40000040 ;  /* 0x40000040ff097424 */ /* 0x000fe200078e00ff */
[----:B------:R-:W-:Y:S01]  /*8c60*/  BSSY B0, `(.L_x_1431) ;  /* 0x0000022000007945 */ /* 0x000fe20003800000 */
[----:B------:R-:W-:-:S02]  /*8c70*/  VIADD R206, R4, 0x4 ;  /* 0x0000000404ce7836 */ /* 0x000fc40000000000 */
[----:B------:R-:W-:Y:S02]  /*8c80*/  IMAD.MOV.U32 R207, RZ, RZ, 0x40000040 ;  /* 0x40000040ffcf7424 */ /* 0x000fe400078e00ff */
[----:B------:R-:W-:Y:S02]  /*8c90*/  VIADD R14, R4, 0x6 ;  /* 0x00000006040e7836 */ /* 0x000fe40000000000 */
[----:B------:R-:W-:Y:S02]  /*8ca0*/  IMAD.MOV.U32 R15, RZ, RZ, 0x40000040 ;  /* 0x40000040ff0f7424 */ /* 0x000fe400078e00ff */
[----:B------:R-:W-:Y:S01]  /*8cb0*/  HGMMA.64x96x16.F32 R24, gdesc[UR4], RZ, !UPT, gsb0 ;  /* 0x01600000041879f0 */ /* 0x000fe2000c0008ff */
[----:B------:R-:W-:Y:S01]  /*8cc0*/  R2UR UR4, R208 ;  /* 0x00000000d00472ca */ /* 0x000fe200000e0000 */
[----:B------:R-:W-:Y:S01]  /*8cd0*/  IMAD.MOV.U32 R7, RZ, RZ, 0x40000040 ;  /* 0x40000040ff077424 */ /* 0x000fe200078e00ff */
[----:B------:R-:W-:Y:S02]  /*8ce0*/  R2UR UR5, R209 ;  /* 0x00000000d10572ca */ /* 0x000fe400000e0000 */
[----:B------:R-:W-:Y:S01]  /*8cf0*/  R2UR UR6, R8 ;  /* 0x00000000080672ca */ /* 0x000fe200000e0000 */
[----:B------:R-:W-:Y:S01]  /*8d00*/  VIADD R8, R6, 0x4 ;  /* 0x0000000406087836 */ /* 0x000fe20000000000 */
[----:B------:R-:W-:Y:S01]  /*8d10*/  R2UR UR7, R9 ;  /* 0x00000000090772ca */ /* 0x000fe200000e0000 */
[----:B------:R-:W-:-:S02]  /*8d20*/  IMAD.MOV.U32 R9, RZ, RZ, 0x40000040 ;  /* 0x40000040ff097424 */ /* 0x000fc400078e00ff */
[----:B------:R-:W-:Y:S01]  /*8d30*/  VIADD R6, R6, 0x6 ;  /* 0x0000000606067836 */ /* 0x000fe20000000000 */
[----:B------:R-:W-:Y:S02]  /*8d40*/  WARPGROUP.DEPBAR.LE gsb0, 0x0 ;  /* 0x00008000000079c5 */ /* 0x000fe40000010000 */
[----:B------:R-:W-:-:S07]  /*8d50*/  WARPGROUP.ARRIVE ;  /* 0x00000000000079c5 */ /* 0x000fce0000000000 */
        /* <DEDUP_REMOVED lines=8> */
[----:B------:R-:W-:Y:S02]  /*8de0*/  R2UR UR4, R14 ;  /* 0x000000000e0472ca */ /* 0x000fe400000e0000 */
[----:B------:R-:W-:Y:S02]  /*8df0*/  R2UR UR5, R15 ;  /* 0x000000000f0572ca */ /* 0x000fe400000e0000 */
[----:B------:R-:W-:Y:S02]  /*8e00*/  R2UR UR6, R6 ;  /* 0x00000000060672ca */ /* 0x000fe400000e0000 */
[----:B------:R-:W-:Y:S01]  /*8e10*/  R2UR UR7, R7 ;  /* 0x00000000070772ca */ /* 0x000fe200000e0000 */
[----:B------:R-:W-:Y:S02]  /*8e20*/  WARPGROUP.DEPBAR.LE gsb0, 0x0 ;  /* 0x00008000000079c5 */ /* 0x000fe40000010000 */
[----:B------:R-:W-:-:S10]  /*8e30*/  WARPGROUP.ARRIVE ;  /* 0x00000000000079c5 */ /* 0x000fd40000000000 */
[----:B------:R-:W-:Y:S03]  /*8e40*/  HGMMA.64x96x16.F32 R24, gdesc[UR4], R24, gsb0 ;  /* 0x01600000041879f0 */ /* 0x000fe60008000818 */
[----:B------:R-:W-:Y:S02]  /*8e50*/  WARPGROUP.DEPBAR.LE gsb0, 0x0 ;  /* 0x00008000000079c5 */ /* 0x000fe40000010000 */
[----:B------:R-:W2:Y:S02]  /*8e60*/  SYNCS.PHASECHK.TRANS64.TRYWAIT P1, [R18+URZ+0x32410], R3 ;  /* 0x03241003120075a7 */ /* 0x000ea4000802017f */
[----:B--2---:R-:W-:Y:S05]  /*8e70*/  @!P1 BRA `(.L_x_1432) ;  /* 0x0000014000f89947 */ /* 0x004fea0003800000 */
.L_x_1669:
[----:B------:R-:W-:Y:S05]  /*8e80*/  BSYNC B0 ;  /* 0x0000000000007941 */ /* 0x000fea0003800000 */
.L_x_1431:
[----:B------:R-:W-:Y:S05]  /*8e90*/  @!P0 BRA `(.L_x_1433) ;  /* 0x0000000000048947 */ /* 0x000fea0003800000 */
[----:B------:R-:W-:Y:S01]  /*8ea0*/  BPT.TRAP 0x1 ;  /* 0x000000040000795c */ /* 0x000fe20000300000 */
.L_x_1433:
[----:B------:R3:W4:Y:S01]  /*8eb0*/  SYNCS.PHASECHK.TRANS64.TRYWAIT P2, [R0+URZ+0x32450], R11 ;  /* 0x0324500b000075a7 */ /* 0x000722000804017f */
[----:B------:R-:W-:Y:S05]  /*8ec0*/  @!P0 BRA `(.L_x_1434) ;  /* 0x0000000000048947 */ /* 0x000fea0003800000 */
[----:B------:R-:W-:Y:S01]  /*8ed0*/  BPT.TRAP 0x1 ;  /* 0x000000040000795c */ /* 0x000fe20000300000 */
.L_x_1434:
[----:B--2---:R-:W2:Y:S01]  /*8ee0*/  S2R R3, SR_TID.X ;  /* 0x0000000000037919 */ /* 0x004ea20000002100 */
[----:B------:R-:W-:Y:S01]  /*8ef0*/  BSSY B0, `(.L_x_1435) ;  /* 0x0000006000007945 */ /* 0x000fe20003800000 */
[----:B--2---:R-:W-:-:S04]  /*8f00*/  LOP3.LUT R3, R3, 0x7f, RZ, 0xc0, !PT ;  /* 0x0000007f03037812 */ /* 0x004fc800078ec0ff */
[----:B------:R-:W-:Y:S01]  /*8f10*/  ISETP.NE.AND P1, PT, R3, RZ, PT ;  /* 0x000000ff0300720c */ /* 0x000fe20003f25270 */
[----:B----4-:R-:W-:-:S12]  /*8f20*/  @P2 BRA `(.L_x_1436) ;  /* 0x0000000000082947 */ /* 0x010fd80003800000 */
[----:B------:R-:W2:Y:S02]  /*8f30*/  SYNCS.PHASECHK.TRANS64.TRYWAIT P2, [R0+URZ+0x32450], R11 ;  /* 0x0324500b000075a7 */ /* 0x000ea4000804017f */
[----:B--2---:R-:W-:Y:S05]  /*8f40*/  @!P2 BRA `(.L_x_1437) ;  /* 0x0000014000d8a947 */ /* 0x004fea0003800000 */
.L_x_1436:
[----:B------:R-:W-:Y:S05]  /*8f50*/  BSYNC B0 ;  /* 0x0000000000007941 */ /* 0x000fea0003800000 */
.L_x_1435:
[----:B------:R-:W-:Y:S05]  /*8f60*/  WARPSYNC.ALL ;  /* 0x0000000000007948 */ /* 0x000fea0003800000 */
[----:B------:R-:W-:Y:S01]  /*8f70*/  R2UR UR5, R18 ;  /* 0x00000000120572ca */ /* 0x000fe200000e0000 */
[----:B------:R-:W-:Y:S01]  /*8f80*/  IMAD R72, R72, 0x2000, R18 ;  /* 0x0000200048487824 */ /* 0x000fe200078e0212 */
[----:B------:R-:W-:Y:S01]  /*8f90*/  WARPGROUP.ARRIVE ;  /* 0x00000000000079c5 */ /* 0x000fe20000000000 */
[----:B------:R-:W-:Y:S01]  /*8fa0*/  IMAD.MOV.U32 R7, RZ, RZ, 0xc00 ;  /* 0x00000c00ff077424 */ /* 0x000fe200078e00ff */
[----:B------:R-:W-:Y:S01]  /*8fb0*/  UMOV UR9, 0x40000040 ;  /* 0x4000004000097882 */ /* 0x000fe20000000000 */
[----:B------:R-:W-:Y:S01]  /*8fc0*/  IMAD.MOV.U32 R9, RZ, RZ, 0x40000040 ;  /* 0x40000040ff097424 */ /* 0x000fe200078e00ff */
[----:B------:R-:W-:Y:S01]  /*8fd0*/  R2UR UR4, R72 ;  /* 0x00000000480472ca */ /* 0x000fe200000e0000 */
[----:B------:R-:W-:Y:S01]  /*8fe0*/  IMAD.U32 R13, RZ, RZ, UR9 ;  /* 0x00000009ff0d7e24 */ /* 0x000fe2000f8e00ff */
[----:B------:R-:W-:Y:S01]  /*8ff0*/  UMOV UR53, 0x40000040 ;  /* 0x4000004000357882 */ /* 0x000fe20000000000 */
[----:B------:R-:W-:Y:S01]  /*9000*/  UMOV UR49, 0x40000040 ;  /* 0x4000004000317882 */ /* 0x000fe20000000000 */
[----:B------:R-:W-:Y:S01]  /*9010*/  UMOV UR45, 0x40000040 ;  /* 0x40000040002d7882 */ /* 0x000fe20000000000 */
[----:B------:R-:W-:Y:S01]  /*9020*/  UMOV UR41, 0x40000040 ;  /* 0x4000004000297882 */ /* 0x000fe20000000000 */
[----:B------:R-:W-:Y:S01]  /*9030*/  UMOV UR37, 0x40000040 ;  /* 0x4000004000257882 */ /* 0x000fe20000000000 */
[----:B------:R-:W-:Y:S01]  /*9040*/  UIADD3 UR5, UR5, 0x400, URZ ;  /* 0x0000040005057890 */ /* 0x000fe2000fffe03f */
[----:B------:R-:W-:Y:S01]  /*9050*/  IMAD R157, R176, -0x60, R157 ;  /* 0xffffffa0b09d7824 */ /* 0x000fe200078e029d */
[----:B------:R-:W4:Y:S02]  /*9060*/  S2R R73, SR_TID.X ;  /* 0x0000000000497919 */ /* 0x000f240000002100 */
[----:B------:R-:W-:-:S02]  /*9070*/  USHF.R.U32.HI UR5, URZ, 0x4, UR5 ;  /* 0x000000043f057899 */ /* 0x000fc40008011605 */
[----:B------:R-:W-:Y:S02]  /*9080*/  UIADD3 UR4, UR4, 0x22400, URZ ;  /* 0x0002240004047890 */ /* 0x000fe4000fffe03f */
[----:B------:R-:W-:Y:S02]  /*9090*/  ULOP3.LUT UR5, UR5, 0x3fff, URZ, 0xc0, !UPT ;  /* 0x00003fff05057892 */ /* 0x000fe4000f8ec03f */
[----:B------:R-:W-:Y:S02]  /*90a0*/  USHF.R.U32.HI UR4, URZ, 0x4, UR4 ;  /* 0x000000043f047899 */ /* 0x000fe40008011604 */
[----:B------:R-:W-:Y:S02]  /*90b0*/  ULOP3.LUT UR6, UR5, 0x10000, URZ, 0xfc, !UPT ;  /* 0x0001000005067892 */ /* 0x000fe4000f8efc3f */
[----:B------:R-:W-:-:S04]  /*90c0*/  ULOP3.LUT UR4, UR4, 0x3fff, URZ, 0xc0, !UPT ;  /* 0x00003fff04047892 */ /* 0x000fc8000f8ec03f */
[----:B------:R-:W-:Y:S01]  /*90d0*/  IMAD R6, R200, R7, UR6 ;  /* 0x00000006c8067e24 */ /* 0x000fe2000f8e0207 */
[----:B------:R-:W-:Y:S01]  /*90e0*/  ULOP3.LUT UR4, UR4, 0x10000, URZ, 0xfc, !UPT ;  /* 0x0001000004047892 */ /* 0x000fe2000f8efc3f */
[----:B------:R-:W-:Y:S02]  /*90f0*/  IMAD.MOV.U32 R7, RZ, RZ, 0x40000040 ;  /* 0x40000040ff077424 */ /* 0x000fe400078e00ff */
[C---:B------:R-:W-:Y:S01]  /*9100*/  VIADD R8, R6.reuse, 0x2 ;  /* 0x0000000206087836 */ /* 0x040fe20000000000 */
[----:B------:R-:W-:Y:S01]  /*9110*/  R2UR UR10, R6 ;  /* 0x00000000060a72ca */ /* 0x000fe200000e0000 */
[----:B------:R-:W-:Y:S01]  /*9120*/  IMAD.U32 R3, RZ, RZ, UR6 ;  /* 0x00000006ff037e24 */ /* 0x000fe2000f8e00ff */
[----:B------:R-:W-:Y:S01]  /*9130*/  R2UR UR11, R7 ;  /* 0x00000000070b72ca */ /* 0x000fe200000e0000 */
[----:B------:R-:W-:Y:S01]  /*9140*/  UMOV UR8, UR4 ;  /* 0x0000000400087c82 */ /* 0x000fe20008000000 */
[----:B------:R-:W-:Y:S01]  /*9150*/  UIADD3 UR6, UR4, 0x2, URZ ;  /* 0x0000000204067890 */ /* 0x000fe2000fffe03f */
[----:B------:R-:W-:Y:S01]  /*9160*/  IMAD.U32 R12, RZ, RZ, UR8 ;  /* 0x00000008ff0c7e24 */ /* 0x000fe2000f8e00ff */
[----:B------:R-:W-:Y:S01]  /*9170*/  STL [R1+0x58], R3 ;  /* 0x0000580301007387 */ /* 0x000fe20000100800 */
[----:B------:R-:W-:Y:S01]  /*9180*/  UIADD3 UR52, UR4, 0x806, URZ ;  /* 0x0000080604347890 */ /* 0x000fe2000fffe03f */
[----:B------:R-:W-:Y:S01]  /*9190*/  IMAD.MOV.U32 R7, RZ, RZ, 0x40000040 ;  /* 0x40000040ff077424 */ /* 0x000fe200078e00ff */
[----:B------:R-:W-:Y:S01]  /*91a0*/  UIADD3 UR48, UR4, 0xc00, URZ ;  /* 0x00000c0004307890 */ /* 0x000fe2000fffe03f */
[----:B------:R5:W-:Y:S01]  /*91b0*/  STL.64 [R1+0x50], R12 ;  /* 0x0000500c01007387 */ /* 0x000be20000100a00 */
[----:B------:R-:W-:Y:S01]  /*91c0*/  UIADD3 UR44, UR4, 0xc02, URZ ;  /* 0x00000c02042c7890 */ /* 0x000fe2000fffe03f */
[----:B----4-:R-:W-:Y:S01]  /*91d0*/  SHF.R.U32.HI R73, RZ, 0x7, R73 ;  /* 0x00000007ff497819 */ /* 0x010fe20000011649 */
[----:B------:R-:W-:Y:S01]  /*91e0*/  UIADD3 UR40, UR4, 0xc04, URZ ;  /* 0x00000c0404287890 */ /* 0x000fe2000fffe03f */
[----:B------:R-:W-:Y:S01]  /*91f0*/  R2UR UR39, R7 ;  /* 0x00000000072772ca */ /* 0x000fe200000e0000 */
[----:B------:R-:W-:Y:S01]  /*9200*/  HGMMA.64x96x16.F32 R24, gdesc[UR8], R24, gsb0 ;  /* 0x01600000081879f0 */ /* 0x000fe20008000818 */
[----:B------:R-:W-:Y:S01]  /*9210*/  R2UR UR10, R8 ;  /* 0x00000000080a72ca */ /* 0x000fe200000e0000 */
[----:B------:R-:W-:Y:S01]  /*9220*/  UMOV UR8, UR6 ;  /* 0x0000000600087c82 */ /* 0x000fe20008000000 */
[----:B------:R-:W-:Y:S01]  /*9230*/  R2UR UR11, R9 ;  /* 0x00000000090b72ca */ /* 0x000fe200000e0000 */
[----:B------:R-:W-:Y:S01]  /*9240*/  UMOV UR9, 0x40000040 ;  /* 0x4000004000097882 */ /* 0x000fe20000000000 */
[----:B------:R-:W-:Y:S01]  /*9250*/  VIADD R8, R6, 0x4 ;  /* 0x0000000406087836 */ /* 0x000fe20000000000 */
[----:B------:R-:W-:Y:S01]  /*9260*/  UIADD3 UR6, UR4, 0x4, URZ ;  /* 0x0000000404067890 */ /* 0x000fe2000fffe03f */
[----:B------:R-:W-:Y:S01]  /*9270*/  IMAD.MOV.U32 R9, RZ, RZ, 0x40000040 ;  /* 0x40000040ff097424 */ /* 0x000fe200078e00ff */
[----:B------:R-:W-:Y:S01]  /*9280*/  UIADD3 UR36, UR4, 0xc06, URZ ;  /* 0x00000c0604247890 */ /* 0x000fe2000fffe03f */
[----:B-----5:R-:W-:Y:S01]  /*9290*/  IMAD.U32 R12, RZ, RZ, UR8 ;  /* 0x00000008ff0c7e24 */ /* 0x020fe2000f8e00ff */
[----:B------:R-:W-:Y:S01]  /*92a0*/  IADD3 R178, -R73, 0xb, RZ ;  /* 0x0000000b49b27810 */ /* 0x000fe20007ffe1ff */
[----:B------:R-:W-:-:S05]  /*92b0*/  IMAD.U32 R13, RZ, RZ, UR9 ;  /* 0x00000009ff0d7e24 */ /* 0x000fca000f8e00ff */
[----:B------:R4:W-:Y:S01]  /*92c0*/  STL.64 [R1+0x48], R12 ;  /* 0x0000480c01007387 */ /* 0x0009e20000100a00 */
[----:B------:R-:W-:Y:S02]  /*92d0*/  WARPGROUP.DEPBAR.LE gsb0, 0x0 ;  /* 0x00008000000079c5 */ /* 0x000fe40000010000 */
[----:B------:R-:W-:-:S06]  /*92e0*/  WARPGROUP.ARRIVE ;  /* 0x00000000000079c5 */ /* 0x000fcc0000000000 */
[----:B------:R-:W-:Y:S01]  /*92f0*/  HGMMA.64x96x16.F32 R24, gdesc[UR8], R24, gsb0 ;  /* 0x01600000081879f0 */ /* 0x000fe20008000818 */
[----:B------:R-:W-:Y:S01]  /*9300*/  R2UR UR10, R8 ;  /* 0x00000000080a72ca */ /* 0x000fe200000e0000 */
[----:B------:R-:W-:Y:S01]  /*9310*/  UMOV UR8, UR6 ;  /* 0x0000000600087c82 */ /* 0x000fe20008000000 */
[----:B------:R-:W-:Y:S01]  /*9320*/  R2UR UR11, R9 ;  /* 0x00000000090b72ca */ /* 0x000fe200000e0000 */
[----:B------:R-:W-:Y:S01]  /*9330*/  UMOV UR9, 0x40000040 ;  /* 0x4000004000097882 */ /* 0x000fe20000000000 */
[----:B------:R-:W-:Y:S01]  /*9340*/  VIADD R8, R6, 0x6 ;  /* 0x0000000606087836 */ /* 0x000fe20000000000 */
[----:B------:R-:W-:Y:S01]  /*9350*/  UIADD3 UR6, UR4, 0x6, URZ ;  /* 0x0000000604067890 */ /* 0x000fe2000fffe03f */
[----:B------:R-:W-:Y:S02]  /*9360*/  IMAD.MOV.U32 R9, RZ, RZ, 0x40000040 ;  /* 0x40000040ff097424 */ /* 0x000fe400078e00ff */
[----:B----4-:R-:W-:Y:S02]  /*9370*/  IMAD.U32 R12, RZ, RZ, UR8 ;  /* 0x00000008ff0c7e24 */ /* 0x010fe4000f8e00ff */
        /* <DEDUP_REMOVED lines=9> */
[----:B------:R-:W-:Y:S01]  /*9410*/  IMAD.MOV.U32 R9, RZ, RZ, 0x40000040 ;  /* 0x40000040ff097424 */ /* 0x000fe200078e00ff */
[----:B------:R-:W-:Y:S01]  /*9420*/  IADD3 R8, R6, 0x300, RZ ;  /* 0x0000030006087810 */ /* 0x000fe20007ffe0ff */
[----:B------:R-:W-:Y:S01]  /*9430*/  UIADD3 UR6, UR4, 0x400, URZ ;  /* 0x0000040004067890 */ /* 0x000fe2000fffe03f */
        /* <DEDUP_REMOVED lines=78> */
[----:B----4-:R-:W-:Y:S01]  /*9920*/  IMAD.U32 R12, RZ, RZ, UR8 ;  /* 0x00000008ff0c7e24 */ /* 0x010fe2000f8e00ff */
[----:B------:R-:W-:Y:S01]  /*9930*/  ULDC UR4, c[0x0][0xad0] ;  /* 0x0002b40000047ab9 */ /* 0x000fe20000000800 */
        /* <DEDUP_REMOVED lines=9> */
[----:B------:R-:W-:Y:S02]  /*99d0*/  VIADD R8, R6, 0x606 ;  /* 0x0000060606087836 */ /* 0x000fe40000000000 */
[----:B------:R-:W-:Y:S02]  /*99e0*/  IMAD.MOV.U32 R9, RZ, RZ, 0x40000040 ;  /* 0x40000040ff097424 */ /* 0x000fe400078e00ff */
[----:B----4-:R-:W-:Y:S01]  /*99f0*/  IMAD.U32 R12, RZ, RZ, UR8 ;  /* 0x00000008ff0c7e24 */ /* 0x010fe2000f8e00ff */
[----:B------:R-:W-:Y:S01]  /*9a00*/  R2UR UR54, R8 ;  /* 0x00000000083672ca */ /* 0x000fe200000e0000 */
[----:B------:R-:W-:Y:S01]  /*9a10*/  VIADD R8, R6, 0x900 ;  /* 0x0000090006087836 */ /* 0x000fe20000000000 */
[----:B------:R-:W-:Y:S01]  /*9a20*/  R2UR UR55, R9 ;  /* 0x00000000093772ca */ /* 0x000fe200000e0000 */
[----:B------:R-:W-:-:S02]  /*9a30*/  IMAD.MOV.U32 R9, RZ, RZ, 0x40000040 ;  /* 0x40000040ff097424 */ /* 0x000fc400078e00ff */
[----:B------:R-:W-:Y:S01]  /*9a40*/  IMAD.U32 R13, RZ, RZ, UR9 ;  /* 0x00000009ff0d7e24 */ /* 0x000fe2000f8e00ff */
[----:B------:R-:W-:Y:S01]  /*9a50*/  R2UR UR50, R8 ;  /* 0x00000000083272ca */ /* 0x000fe200000e0000 */
[----:B------:R-:W-:Y:S01]  /*9a60*/  VIADD R8, R6, 0x902 ;  /* 0x0000090206087836 */ /* 0x000fe20000000000 */
[----:B------:R-:W-:Y:S01]  /*9a70*/  R2UR UR51, R9 ;  /* 0x00000000093372ca */ /* 0x000fe200000e0000 */
[----:B------:R-:W-:Y:S01]  /*9a80*/  IMAD.MOV.U32 R9, RZ, RZ, 0x40000040 ;  /* 0x40000040ff097424 */ /* 0x000fe200078e00ff */
[----:B------:R4:W-:Y:S02]  /*9a90*/  STL.64 [R1], R12 ;  /* 0x0000000c01007387 */ /* 0x0009e40000100a00 */
[----:B------:R-:W-:Y:S01]  /*9aa0*/  R2UR UR46, R8 ;  /* 0x00000000082e72ca */ /* 0x000fe200000e0000 */
[----:B------:R-:W-:Y:S01]  /*9ab0*/  VIADD R8, R6, 0x904 ;  /* 0x0000090406087836 */ /* 0x000fe20000000000 */
[----:B------:R-:W-:Y:S01]  /*9ac0*/  R2UR UR47, R9 ;  /* 0x00000000092f72ca */ /* 0x000fe200000e0000 */
[----:B------:R-:W-:-:S02]  /*9ad0*/  IMAD.MOV.U32 R9, RZ, RZ, 0x40000040 ;  /* 0x40000040ff097424 */ /* 0x000fc400078e00ff */
[----:B------:R-:W-:Y:S01]  /*9ae0*/  VIADD R6, R6, 0x906 ;  /* 0x0000090606067836 */ /* 0x000fe20000000000 */
[----:B------:R-:W-:Y:S02]  /*9af0*/  R2UR UR42, R8 ;  /* 0x00000000082a72ca */ /* 0x000fe400000e0000 */
        /* <DEDUP_REMOVED lines=16> */
[----:B------:R-:W-:Y:S01]  /*9c00*/  HGMMA.64x96x16.F32 R24, gdesc[UR40], R24, gsb0 ;  /* 0x01600000281879f0 */ /* 0x000fe20008000818 */
[----:B------:R-:W-:Y:S01]  /*9c10*/  ULOP3.LUT UR42, UR5, 0x3000000, URZ, 0xfc, !UPT ;  /* 0x03000000052a7892 */ /* 0x000fe2000f8efc3f */
[----:B------:R-:W-:Y:S01]  /*9c20*/  ULDC UR43, c[0x0][0xa80] ;  /* 0x0002a000002b7ab9 */ /* 0x000fe20000000800 */
[----:B------:R-:W-:Y:S02]  /*9c30*/  WARPGROUP.DEPBAR.LE gsb0, 0x0 ;  /* 0x00008000000079c5 */ /* 0x000fe40000010000 */
[----:B------:R-:W-:-:S06]  /*9c40*/  WARPGROUP.ARRIVE ;  /* 0x00000000000079c5 */ /* 0x000fcc0000000000 */
        /* <DEDUP_REMOVED lines=9> */
[----:B------:R-:W-:Y:S01]  /*9ce0*/  FMUL.FTZ R20, R31, UR4 ;  /* 0x000000041f147c20 */ /* 0x000fe20008410000 */
[----:B------:R-:W5:Y:S01]  /*9cf0*/  MUFU.TANH R6, R6 ;  /* 0x0000000600067308 */ /* 0x000f620000002400 */
[----:B------:R-:W-:Y:S01]  /*9d00*/  FMUL.FTZ R9, R29, UR4 ;  /* 0x000000041d097c20 */ /* 0x000fe20008410000 */
[----:B0123--:R-:W-:Y:S01]  /*9d10*/  FMUL.FTZ R11, R27, UR4 ;  /* 0x000000041b0b7c20 */ /* 0x00ffe20008410000 */
[----:B------:R-:W-:Y:S01]  /*9d20*/  FMUL.FTZ R25, R36, UR4 ;  /* 0x0000000424197c20 */ /* 0x000fe20008410000 */
[----:B----4-:R-:W-:Y:S01]  /*9d30*/  FMUL.FTZ R13, R32, UR4 ;  /* 0x00000004200d7c20 */ /* 0x010fe20008410000 */
[----:B------:R-:W-:Y:S01]  /*9d40*/  IADD3 R36, -R230, 0x60, R157 ;  /* 0x00000060e6247810 */ /* 0x000fe20007ffe19d */
[----:B------:R-:W-:Y:S01]  /*9d50*/  FMUL.FTZ R12, R33, UR4 ;  /* 0x00000004210c7c20 */ /* 0x000fe20008410000 */
[----:B------:R-:W-:Y:S01]  /*9d60*/  FMUL.FTZ R27, R34, UR4 ;  /* 0x00000004221b7c20 */ /* 0x000fe20008410000 */
[----:B------:R-:W0:Y:S01]  /*9d70*/  MUFU.TANH R7, R7 ;  /* 0x0000000700077308 */ /* 0x000e220000002400 */
[C---:B------:R-:W-:Y:S01]  /*9d80*/  ISETP.GT.AND P2, PT, R36.reuse, RZ, PT ;  /* 0x000000ff2400720c */ /* 0x040fe20003f44270 */
[----:B------:R-:W-:Y:S01]  /*9d90*/  FMUL.FTZ R26, R35, UR4 ;  /* 0x00000004231a7c20 */ /* 0x000fe20008410000 */
[----:B------:R-:W-:Y:S01]  /*9da0*/  ISETP.GT.AND P3, PT, R36, 0x1, PT ;  /* 0x000000012400780c */ /* 0x000fe20003f64270 */
[----:B------:R-:W-:Y:S01]  /*9db0*/  FMUL.FTZ R29, R41, UR4 ;  /* 0x00000004291d7c20 */ /* 0x000fe20008410000 */
[----:B------:R-:W-:Y:S01]  /*9dc0*/  FMUL.FTZ R35, R42, UR4 ;  /* 0x000000042a237c20 */ /* 0x000fe20008410000 */
[----:B------:R-:W-:Y:S01]  /*9dd0*/  ISETP.GT.AND P4, PT, R36, 0x8, PT ;  /* 0x000000082400780c */ /* 0x000fe20003f84270 */
[----:B------:R-:W-:Y:S01]  /*9de0*/  FMUL.FTZ R24, R37, UR4 ;  /* 0x0000000425187c20 */ /* 0x000fe20008410000 */
[----:B------:R-:W1:Y:S01]  /*9df0*/  MUFU.TANH R21, R21 ;  /* 0x0000001500157308 */ /* 0x000e620000002400 */
[----:B-----5:R-:W-:Y:S01]  /*9e00*/  FSEL R41, R6, -INF , P2 ;  /* 0xff80000006297808 */ /* 0x020fe20001000000 */
[----:B------:R-:W-:Y:S01]  /*9e10*/  FMUL.FTZ R30, R39, UR4 ;  /* 0x00000004271e7c20 */ /* 0x000fe20008410000 */
[----:B------:R-:W-:Y:S01]  /*9e20*/  FMUL.FTZ R39, R46, UR4 ;  /* 0x000000042e277c20 */ /* 0x000fe20008410000 */
[----:B------:R-:W-:Y:S01]  /*9e30*/  ISETP.GT.AND P5, PT, R36, 0x9, PT ;  /* 0x000000092400780c */ /* 0x000fe20003fa4270 */
        /* <DEDUP_REMOVED lines=14> */
[----:B------:R-:W-:Y:S01]  /*9f20*/  FMNMX.FTZ R21, R41, R42, !PT ;  /* 0x0000002a29157209 */ /* 0x000fe20007810000 */
[----:B------:R-:W-:Y:S01]  /*9f30*/  FMUL.FTZ R47, R51, UR4 ;  /* 0x00000004332f7c20 */ /* 0x000fe20008410000 */
[----:B------:R-:W-:Y:S01]  /*9f40*/  FMUL.FTZ R51, R56, UR4 ;  /* 0x0000000438337c20 */ /* 0x000fe20008410000 */
[----:B------:R-:W-:Y:S01]  /*9f50*/  FMUL.FTZ R38, R49, UR4 ;  /* 0x0000000431267c20 */ /* 0x000fe20008410000 */
[----:B------:R-:W-:Y:S01]  /*9f60*/  FMUL.FTZ R49, R55, UR4 ;  /* 0x0000000437317c20 */ /* 0x000fe20008410000 */
[----:B------:R-:W1:Y:S01]  /*9f70*/  MUFU.TANH R20, R20 ;  /* 0x0000001400147308 */ /* 0x000e620000002400 */
[----:B--2---:R-:W-:Y:S01]  /*9f80*/  FSEL R46, R8, -INF , P4 ;  /* 0xff800000082e7808 */ /* 0x004fe20002000000 */
[----:B------:R-:W-:Y:S01]  /*9f90*/  FMUL.FTZ R60, R60, UR4 ;  /* 0x000000043c3c7c20 */ /* 0x000fe20008410000 */
[----:B------:R-:W-:Y:S01]  /*9fa0*/  ISETP.GT.AND P4, PT, R36, 0x18, PT ;  /* 0x000000182400780c */ /* 0x000fe20003f84270 */
[----:B------:R-:W-:Y:S01]  /*9fb0*/  FMUL.FTZ R55, R58, UR4 ;  /* 0x000000043a377c20 */ /* 0x000fe20008410000 */
[----:B------:R-:W-:Y:S01]  /*9fc0*/  FMNMX.FTZ R21, R46, R21, !PT ;  /* 0x000000152e157209 */ /* 0x000fe20007810000 */
[----:B------:R-:W-:Y:S01]  /*9fd0*/  FMUL.FTZ R44, R53, UR4 ;  /* 0x00000004352c7c20 */ /* 0x000fe20008410000 */
[----:B------:R-:W-:Y:S01]  /*9fe0*/  FMUL.FTZ R53, R57, UR4 ;  /* 0x0000000439357c20 */ /* 0x000fe20008410000 */
[----:B------:R-:W2:Y:S01]  /*9ff0*/  MUFU.TANH R9, R9 ;  /* 0x0000000900097308 */ /* 0x000ea20000002400 */
[----:B0-----:R-:W-:Y:S01]  /*a000*/  FSEL R3, R3, -INF , P2 ;  /* 0xff80000003037808 */ /* 0x001fe20001000000 */
[----:B------:R-:W-:Y:S01]  /*a010*/  FMUL.FTZ R57, R59, UR4 ;  /* 0x000000043b397c20 */ /* 0x000fe20008410000 */
[----:B------:R-:W-:Y:S01]  /*a020*/  ISETP.GT.AND P2, PT, R36, 0x10, PT ;  /* 0x000000102400780c */ /* 0x000fe20003f44270 */
        /* <DEDUP_REMOVED lines=9> */
[----:B------:R-:W-:Y:S01]  /*a0c0*/  FMUL.FTZ R66, R66, UR4 ;  /* 0x0000000442427c20 */ /* 0x000fe20008410000 */
[----:B------:R-:W-:Y:S01]  /*a0d0*/  FMUL.FTZ R67, R67, UR4 ;  /* 0x0000000443437c20 */ /* 0x000fe20008410000 */
[----:B------:R-:W-:Y:S01]  /*a0e0*/  FMUL.FTZ R70, R70, UR4 ;  /* 0x0000000446467c20 */ /* 0x000fe20008410000 */
[----:B------:R-:W1:Y:S01]  /*a0f0*/  MUFU.TANH R25, R25 ;  /* 0x0000001900197308 */ /* 0x000e620000002400 */
[----:B--2---:R-:W-:Y:S01]  /*a100*/  FSEL R20, R9, -INF , P5 ;  /* 0xff80000009147808 */ /* 0x004fe20002800000 */
[----:B------:R-:W-:Y:S01]  /*a110*/  FMUL.FTZ R71, R71, UR4 ;  /* 0x0000000447477c20 */ /* 0x000fe20008410000 */
[----:B------:R-:W-:-:S05]  /*a120*/  ISETP.GT.AND P5, PT, R36, 0x19, PT ;  /* 0x000000192400780c */ /* 0x000fca0003fa4270 */
[----:B------:R-:W2:Y:S01]  /*a130*/  MUFU.TANH R13, R13 ;  /* 0x0000000d000d7308 */ /* 0x000ea20000002400 */
[----:B0-----:R-:W-:Y:S02]  /*a140*/  FSEL R6, R11, -INF , P3 ;  /* 0xff8000000b067808 */ /* 0x001fe40001800000 */
[----:B------:R-:W-:-:S05]  /*a150*/  ISETP.GT.AND P3, PT, R36, 0x11, PT ;  /* 0x000000112400780c */ /* 0x000fca0003f64270 */
[----:B------:R-:W0:Y:S01]  /*a160*/  MUFU.TANH R12, R12 ;  /* 0x0000000c000c7308 */ /* 0x000e220000002400 */
[----:B-1----:R-:W-:Y:S02]  /*a170*/  FSEL R54, R25, -INF , P4 ;  /* 0xff80000019367808 */ /* 0x002fe40002000000 */
[----:B------:R-:W-:-:S05]  /*a180*/  FMNMX.FTZ R25, R20, R21, !PT ;  /* 0x0000001514197209 */ /* 0x000fca0007810000 */
[----:B------:R-:W1:Y:S01]  /*a190*/  MUFU.TANH R27, R27 ;  /* 0x0000001b001b7308 */ /* 0x000e620000002400 */
[----:B--2---:R-:W-:-:S04]  /*a1a0*/  FSEL R48, R13, -INF , P2 ;  /* 0xff8000000d307808 */ /* 0x004fc80001000000 */
[----:B------:R-:W-:-:S03]  /*a1b0*/  FMNMX.FTZ R25, R48, R25, !PT ;  /* 0x0000001930197209 */ /* 0x000fc60007810000 */
[----:B------:R-:W2:Y:S01]  /*a1c0*/  MUFU.TANH R24, R24 ;  /* 0x0000001800187308 */ /* 0x000ea20000002400 */
[----:B0-----:R-:W-:-:S07]  /*a1d0*/  FSEL R52, R12, -INF , P3 ;  /* 0xff8000000c347808 */ /* 0x001fce0001800000 */
[----:B------:R-:W0:Y:S01]  /*a1e0*/  MUFU.TANH R26, R26 ;  /* 0x0000001a001a7308 */ /* 0x000e220000002400 */
[----:B-1----:R-:W-:Y:S02]  /*a1f0*/  FSEL R9, R27, -INF , P2 ;  /* 0xff8000001b097808 */ /* 0x002fe40001000000 */
[----:B------:R-:W-:Y:S02]  /*a200*/  FMNMX.FTZ R27, R52, R25, !PT ;  /* 0x00000019341b7209 */ /* 0x000fe40007810000 */
[----:B------:R-:W-:Y:S02]  /*a210*/  ISETP.GT.AND P2, PT, R36, 0x20, PT ;  /* 0x000000202400780c */ /* 0x000fe40003f44270 */
[----:B------:R-:W-:Y:S01]  /*a220*/  FMNMX.FTZ R27, R54, R27, !PT ;  /* 0x0000001b361b7209 */ /* 0x000fe20007810000 */
[----:B------:R-:W1:Y:S01]  /*a230*/  MUFU.TANH R28, R28 ;  /* 0x0000001c001c7308 */ /* 0x000e620000002400 */
[----:B--2---:R-:W-:-:S04]  /*a240*/  FSEL R56, R24, -INF , P5 ;  /* 0xff80000018387808 */ /* 0x004fc80002800000 */
[----:B------:R-:W-:-:S03]  /*a250*/  FMNMX.FTZ R27, R56, R27, !PT ;  /* 0x0000001b381b7209 */ /* 0x000fc60007810000 */
[----:B------:R-:W2:Y:S01]  /*a260*/  MUFU.TANH R31, R31 ;  /* 0x0000001f001f7308 */ /* 0x000ea20000002400 */
[----:B0-----:R-:W-:Y:S02]  /*a270*/  FSEL R11, R26, -INF , P3 ;  /* 0xff8000001a0b7808 */ /* 0x001fe40001800000 */
[----:B------:R-:W-:-:S05]  /*a280*/  ISETP.GT.AND P3, PT, R36, 0x21, PT ;  /* 0x000000212400780c */ /* 0x000fca0003f64270 */
[----:B------:R-:W-:Y:S01]  /*a290*/  MUFU.TANH R29, R29 ;  /* 0x0000001d001d7308 */ /* 0x000fe20000002400 */
[----:B-1----:R-:W-:-:S07]  /*a2a0*/  FSEL R58, R28, -INF , P2 ;  /* 0xff8000001c3a7808 */ /* 0x002fce0001000000 */
[----:B------:R-:W0:Y:S01]  /*a2b0*/  MUFU.TANH R30, R30 ;  /* 0x0000001e001e7308 */ /* 0x000e220000002400 */
[----:B--2---:R-:W-:Y:S02]  /*a2c0*/  FSEL R12, R31, -INF , P4 ;  /* 0xff8000001f0c7808 */ /* 0x004fe40002000000 */
[----:B------:R-:W-:-:S05]  /*a2d0*/  ISETP.GT.AND P4, PT, R36, 0x28, PT ;  /* 0x000000282400780c */ /* 0x000fca0003f84270 */
[----:B------:R-:W1:Y:S08]  /*a2e0*/  MUFU.TANH R39, R39 ;  /* 0x0000002700277308 */ /* 0x000e700000002400 */
[----:B------:R-:W2:Y:S01]  /*a2f0*/  MUFU.TANH R32, R32 ;  /* 0x0000002000207308 */ /* 0x000ea20000002400 */
[----:B0-----:R-:W-:Y:S02]  /*a300*/  FSEL R21, R30, -INF , P5 ;  /* 0xff8000001e157808 */ /* 0x001fe40002800000 */
[----:B------:R-:W-:-:S05]  /*a310*/  ISETP.GT.AND P5, PT, R36, 0x29, PT ;  /* 0x000000292400780c */ /* 0x000fca0003fa4270 */
[----:B------:R-:W0:Y:S01]  /*a320*/  MUFU.TANH R35, R35 ;  /* 0x0000002300237308 */ /* 0x000e220000002400 */
[----:B-1----:R-:W-:-:S07]  /*a330*/  FSEL R26, R39, -INF , P4 ;  /* 0xff800000271a7808 */ /* 0x002fce0002000000 */
[----:B------:R-:W-:Y:S01]  /*a340*/  MUFU.TANH R40, R40 ;  /* 0x0000002800287308 */ /* 0x000fe20000002400 */
[----:B--2---:R-:W-:Y:S02]  /*a350*/  FSEL R39, R32, -INF , P4 ;  /* 0xff80000020277808 */ /* 0x004fe40002000000 */
[----:B------:R-:W-:-:S05]  /*a360*/  ISETP.GT.AND P4, PT, R36, 0x38, PT ;  /* 0x000000382400780c */ /* 0x000fca0003f84270 */
[----:B------:R-:W-:Y:S01]  /*a370*/  MUFU.TANH R33, R33 ;  /* 0x0000002100217308 */ /* 0x000fe20000002400 */
[----:B0-----:R-:W-:Y:S02]  /*a380*/  FSEL R24, R35, -INF , P2 ;  /* 0xff80000023187808 */ /* 0x001fe40001000000 */
[----:B------:R-:W-:-:S05]  /*a390*/  ISETP.GT.AND P2, PT, R36, 0x30, PT ;  /* 0x000000302400780c */ /* 0x000fca0003f44270 */
[----:B------:R-:W0:Y:S08]  /*a3a0*/  MUFU.TANH R34, R34 ;  /* 0x0000002200227308 */ /* 0x000e300000002400 */
[----:B------:R-:W1:Y:S08]  /*a3b0*/  MUFU.TANH R37, R37 ;  /* 0x0000002500257308 */ /* 0x000e700000002400 */
[----:B------:R2:W-:Y:S01]  /*a3c0*/  MUFU.TANH R13, R60 ;  /* 0x0000003c000d7308 */ /* 0x0005e20000002400 */
[----:B0-----:R-:W-:-:S07]  /*a3d0*/  FSEL R25, R34, -INF , P3 ;  /* 0xff80000022197808 */ /* 0x001fce0001800000 */
[----:B------:R-:W0:Y:S01]  /*a3e0*/  MUFU.TANH R38, R38 ;  /* 0x0000002600267308 */ /* 0x000e220000002400 */
[----:B--2---:R-:W-:Y:S02]  /*a3f0*/  FSEL R60, R29, -INF , P3 ;  /* 0xff8000001d3c7808 */ /* 0x004fe40001800000 */
[----:B------:R-:W-:Y:S02]  /*a400*/  FMNMX.FTZ R29, R58, R27, !PT ;  /* 0x0000001b3a1d7209 */ /* 0x000fe40007810000 */
[----:B------:R-:W-:Y:S02]  /*a410*/  FSEL R27, R40, -INF , P5 ;  /* 0xff800000281b7808 */ /* 0x000fe40002800000 */
[----:B------:R-:W-:Y:S01]  /*a420*/  FMNMX.FTZ R30, R60, R29, !PT ;  /* 0x0000001d3c1e7209 */ /* 0x000fe20007810000 */
[----:B------:R-:W2:Y:S01]  /*a430*/  MUFU.TANH R45, R45 ;  /* 0x0000002d002d7308 */ /* 0x000ea20000002400 */
[----:B------:R-:W-:Y:S02]  /*a440*/  FSEL R40, R33, -INF , P5 ;  /* 0xff80000021287808 */ /* 0x000fe40002800000 */
[----:B------:R-:W-:-:S02]  /*a450*/  FMNMX.FTZ R29, R39, R30, !PT ;  /* 0x0000001e271d7209 */ /* 0x000fc40007810000 */
[----:B------:R-:W-:Y:S02]  /*a460*/  ISETP.GT.AND P3, PT, R36, 0x31, PT ;  /* 0x000000312400780c */ /* 0x000fe40003f64270 */
[----:B-1----:R-:W-:Y:S01]  /*a470*/  FSEL R37, R37, -INF , P2 ;  /* 0xff80000025257808 */ /* 0x002fe20001000000 */
[----:B------:R-:W1:Y:S01]  /*a480*/  MUFU.TANH R43, R43 ;  /* 0x0000002b002b7308 */ /* 0x000e620000002400 */
[----:B------:R-:W-:Y:S02]  /*a490*/  FMNMX.FTZ R30, R40, R29, !PT ;  /* 0x0000001d281e7209 */ /* 0x000fe40007810000 */
[----:B0-----:R-:W-:Y:S02]  /*a4a0*/  FSEL R38, R38, -INF , P3 ;  /* 0xff80000026267808 */ /* 0x001fe40001800000 */
[----:B------:R-:W-:Y:S02]  /*a4b0*/  FMNMX.FTZ R31, R37, R30, !PT ;  /* 0x0000001e251f7209 */ /* 0x000fe40007810000 */
[----:B------:R-:W-:Y:S01]  /*a4c0*/  ISETP.GT.AND P5, PT, R36, 0x39, PT ;  /* 0x000000392400780c */ /* 0x000fe20003fa4270 */
[----:B------:R-:W0:Y:S01]  /*a4d0*/  MUFU.TANH R44, R44 ;  /* 0x0000002c002c7308 */ /* 0x000e220000002400 */
[----:B--2---:R-:W-:-:S02]  /*a4e0*/  FSEL R28, R45, -INF , P2 ;  /* 0xff8000002d1c7808 */ /* 0x004fc40001000000 */
[----:B------:R-:W-:Y:S02]  /*a4f0*/  FMNMX.FTZ R32, R38, R31, !PT ;  /* 0x0000001f26207209 */ /* 0x000fe40007810000 */
[----:B------:R-:W-:-:S03]  /*a500*/  ISETP.GT.AND P2, PT, R36, 0x40, PT ;  /* 0x000000402400780c */ /* 0x000fc60003f44270 */
[----:B------:R-:W2:Y:S01]  /*a510*/  MUFU.TANH R47, R47 ;  /* 0x0000002f002f7308 */ /* 0x000ea20000002400 */
[----:B-1----:R-:W-:-:S04]  /*a520*/  FSEL R45, R43, -INF , P4 ;  /* 0xff8000002b2d7808 */ /* 0x002fc80002000000 */
[----:B------:R-:W-:-:S03]  /*a530*/  FMNMX.FTZ R33, R45, R32, !PT ;  /* 0x000000202d217209 */ /* 0x000fc60007810000 */
[----:B------:R-:W1:Y:S01]  /*a540*/  MUFU.TANH R51, R51 ;  /* 0x0000003300337308 */ /* 0x000e620000002400 */
[----:B0-----:R-:W-:-:S04]  /*a550*/  FSEL R44, R44, -INF , P5 ;  /* 0xff8000002c2c7808 */ /* 0x001fc80002800000 */
[----:B------:R-:W-:-:S03]  /*a560*/  FMNMX.FTZ R32, R44, R33, !PT ;  /* 0x000000212c207209 */ /* 0x000fc60007810000 */
[----:B------:R-:W0:Y:S01]  /*a570*/  MUFU.TANH R50, R50 ;  /* 0x0000003200327308 */ /* 0x000e220000002400 */
[----:B--2---:R-:W-:Y:S02]  /*a580*/  FSEL R29, R47, -INF , P3 ;  /* 0xff8000002f1d7808 */ /* 0x004fe40001800000 */
[----:B------:R-:W-:-:S05]  /*a590*/  ISETP.GT.AND P3, PT, R36, 0x41, PT ;  /* 0x000000412400780c */ /* 0x000fca0003f64270 */
[----:B------:R-:W2:Y:S01]  /*a5a0*/  MUFU.TANH R53, R53 ;  /* 0x0000003500357308 */ /* 0x000ea20000002400 */
[----:B-1----:R-:W-:-:S04]  /*a5b0*/  FSEL R47, R51, -INF , P2 ;  /* 0xff800000332f7808 */ /* 0x002fc80001000000 */
[----:B------:R-:W-:-:S03]  /*a5c0*/  FMNMX.FTZ R33, R47, R32, !PT ;  /* 0x000000202f217209 */ /* 0x000fc60007810000 */
[----:B------:R-:W1:Y:S01]  /*a5d0*/  MUFU.TANH R49, R49 ;  /* 0x0000003100317308 */ /* 0x000e620000002400 */
[----:B0-----:R-:W-:Y:S02]  /*a5e0*/  FSEL R30, R50, -INF , P4 ;  /* 0xff800000321e7808 */ /* 0x001fe40002000000 */
[----:B------:R-:W-:-:S04]  /*a5f0*/  ISETP.GT.AND P4, PT, R36, 0x48, PT ;  /* 0x000000482400780c */ /* 0x000fc80003f84270 */
[----:B------:R-:W-:Y:S01]  /*a600*/  FSEL R61, R13, -INF , P4 ;  /* 0xff8000000d3d7808 */ /* 0x000fe20002000000 */
[----:B------:R-:W0:Y:S01]  /*a610*/  MUFU.TANH R55, R55 ;  /* 0x0000003700377308 */ /* 0x000e220000002400 */
[----:B--2---:R-:W-:-:S04]  /*a620*/  FSEL R50, R53, -INF , P3 ;  /* 0xff80000035327808 */ /* 0x004fc80001800000 */
[----:B------:R-:W-:-:S03]  /*a630*/  FMNMX.FTZ R34, R50, R33, !PT ;  /* 0x0000002132227209 */ /* 0x000fc60007810000 */
[----:B------:R-:W-:Y:S01]  /*a640*/  MUFU.TANH R59, R59 ;  /* 0x0000003b003b7308 */ /* 0x000fe20000002400 */
[----:B-1----:R-:W-:Y:S02]  /*a650*/  FSEL R31, R49, -INF , P5 ;  /* 0xff800000311f7808 */ /* 0x002fe40002800000 */
[----:B------:R-:W-:Y:S02]  /*a660*/  ISETP.GT.AND P5, PT, R36, 0x49, PT ;  /* 0x000000492400780c */ /* 0x000fe40003fa4270 */
[----:B------:R-:W-:-:S03]  /*a670*/  FMNMX.FTZ R13, R61, R34, !PT ;  /* 0x000000223d0d7209 */ /* 0x000fc60007810000 */
[----:B------:R-:W1:Y:S01]  /*a680*/  MUFU.TANH R57, R57 ;  /* 0x0000003900397308 */ /* 0x000e620000002400 */
[----:B0-----:R-:W-:Y:S02]  /*a690*/  FSEL R32, R55, -INF , P2 ;  /* 0xff80000037207808 */ /* 0x001fe40001000000 */
[----:B------:R-:W-:-:S05]  /*a6a0*/  ISETP.GT.AND P2, PT, R36, 0x50, PT ;  /* 0x000000502400780c */ /* 0x000fca0003f44270 */
[----:B------:R-:W-:Y:S08]  /*a6b0*/  MUFU.TANH R64, R64 ;  /* 0x0000004000407308 */ /* 0x000ff00000002400 */
[----:B------:R0:W2:Y:S01]  /*a6c0*/  MUFU.TANH R35, R62 ;  /* 0x0000003e00237308 */ /* 0x0000a20000002400 */
[----:B-1----:R-:W-:Y:S02]  /*a6d0*/  FSEL R34, R57, -INF , P3 ;  /* 0xff80000039227808 */ /* 0x002fe40001800000 */
[----:B------:R-:W-:-:S05]  /*a6e0*/  ISETP.GT.AND P3, PT, R36, 0x51, PT ;  /* 0x000000512400780c */ /* 0x000fca0003f64270 */
[----:B------:R-:W1:Y:S01]  /*a6f0*/  MUFU.TANH R65, R65 ;  /* 0x0000004100417308 */ /* 0x000e620000002400 */
[----:B0-----:R-:W-:-:S04]  /*a700*/  FSEL R62, R59, -INF , P5 ;  /* 0xff8000003b3e7808 */ /* 0x001fc80002800000 */
[----:B------:R-:W-:-:S03]  /*a710*/  FMNMX.FTZ R74, R62, R13, !PT ;  /* 0x0000000d3e4a7209 */ /* 0x000fc60007810000 */
[----:B------:R0:W3:Y:S01]  /*a720*/  MUFU.TANH R72, R63 ;  /* 0x0000003f00487308 */ /* 0x0000e20000002400 */
[----:B--2---:R-:W-:Y:S02]  /*a730*/  FSEL R35, R35, -INF , P4 ;  /* 0xff80000023237808 */ /* 0x004fe40002000000 */
[----:B------:R-:W-:-:S05]  /*a740*/  ISETP.GT.AND P4, PT, R36, 0x58, PT ;  /* 0x000000582400780c */ /* 0x000fca0003f84270 */
[----:B------:R-:W2:Y:S01]  /*a750*/  MUFU.TANH R68, R68 ;  /* 0x0000004400447308 */ /* 0x000ea20000002400 */
[----:B0-----:R-:W-:Y:S02]  /*a760*/  FSEL R63, R64, -INF , P2 ;  /* 0xff800000403f7808 */ /* 0x001fe40001000000 */
[----:B-1----:R-:W-:Y:S02]  /*a770*/  FSEL R64, R65, -INF , P3 ;  /* 0xff80000041407808 */ /* 0x002fe40001800000 */
[----:B------:R-:W-:-:S03]  /*a780*/  FMNMX.FTZ R13, R63, R74, !PT ;  /* 0x0000004a3f0d7209 */ /* 0x000fc60007810000 */
[----:B------:R-:W0:Y:S01]  /*a790*/  MUFU.TANH R69, R69 ;  /* 0x0000004500457308 */ /* 0x000e220000002400 */
[----:B---3--:R-:W-:Y:S01]  /*a7a0*/  FSEL R33, R72, -INF , P5 ;  /* 0xff80000048217808 */ /* 0x008fe20002800000 */
[----:B------:R1:W-:Y:S06]  /*a7b0*/  BAR.ARV R178, 0x100 ;  /* 0x000400b20000751d */ /* 0x0003ec0000002000 */
[----:B------:R-:W-:Y:S01]  /*a7c0*/  ISETP.GT.AND P5, PT, R36, 0x59, PT ;  /* 0x000000592400780c */ /* 0x000fe20003fa4270 */
[----:B------:R-:W-:Y:S01]  /*a7d0*/  MUFU.TANH R66, R66 ;  /* 0x0000004200427308 */ /* 0x000fe20000002400 */
[----:B--2---:R-:W-:-:S02]  /*a7e0*/  FSEL R36, R68, -INF , P4 ;  /* 0xff80000044247808 */ /* 0x004fc40002000000 */
[----:B------:R-:W-:-:S04]  /*a7f0*/  FMNMX.FTZ R13, R64, R13, !PT ;  /* 0x0000000d400d7209 */ /* 0x000fc80007810000 */
[----:B------:R-:W-:Y:S01]  /*a800*/  FMNMX.FTZ R68, R36, R13, !PT ;  /* 0x0000000d24447209 */ /* 0x000fe20007810000 */
[----:B------:R-:W2:Y:S01]  /*a810*/  MUFU.TANH R67, R67 ;  /* 0x0000004300437308 */ /* 0x000ea20000002400 */
[----:B0-----:R-:W-:-:S04]  /*a820*/  FSEL R65, R69, -INF , P5 ;  /* 0xff80000045417808 */ /* 0x001fc80002800000 */
[----:B------:R-:W-:-:S03]  /*a830*/  FMNMX.FTZ R68, R65, R68, !PT ;  /* 0x0000004441447209 */ /* 0x000fc60007810000 */
[----:B------:R-:W0:Y:S02]  /*a840*/  MUFU.TANH R70, R70 ;  /* 0x0000004600467308 */ /* 0x000e240000002400 */
[----:B------:R-:W3:Y:S06]  /*a850*/  SHFL.BFLY PT, R13, R68, 0x2, 0x1f ;  /* 0x0c401f00440d7f89 */ /* 0x000eec00000e0000 */
[----:B------:R-:W4:Y:S01]  /*a860*/  MUFU.TANH R71, R71 ;  /* 0x0000004700477308 */ /* 0x000f220000002400 */
[----:B---3--:R-:W-:Y:S02]  /*a870*/  FMNMX.FTZ R43, R68, R13, !PT ;  /* 0x0000000d442b7209 */ /* 0x008fe40007810000 */
[----:B------:R-:W-:-:S03]  /*a880*/  FMNMX.FTZ R68, R3, R6, !PT ;  /* 0x0000000603447209 */ /* 0x000fc60007810000 */
[----:B------:R-:W3:Y:S02]  /*a890*/  SHFL.BFLY PT, R72, R43, 0x1, 0x1f ;  /* 0x0c201f002b487f89 */ /* 0x000ee400000e0000 */
[----:B---3--:R-:W-:Y:S02]  /*a8a0*/  FMNMX.FTZ R13, R43, R72, !PT ;  /* 0x000000482b0d7209 */ /* 0x008fe40007810000 */
[----:B------:R-:W-:Y:S02]  /*a8b0*/  FMNMX.FTZ R43, R7, R68, !PT ;  /* 0x00000044072b7209 */ /* 0x000fe40007810000 */
[C---:B------:R-:W-:Y:S01]  /*a8c0*/  FSETP.NEU.FTZ.AND P6, PT, R13.reuse, -INF , PT ;  /* 0xff8000000d00780b */ /* 0x040fe20003fdd000 */
[----:B------:R-:W-:Y:S01]  /*a8d0*/  FMUL.FTZ R69, R13, UR38 ;  /* 0x000000260d457c20 */ /* 0x000fe20008410000 */
[----:B------:R-:W-:-:S04]  /*a8e0*/  FMNMX.FTZ R68, R8, R43, !PT ;  /* 0x0000002b08447209 */ /* 0x000fc80007810000 */
[----:B------:R-:W-:Y:S02]  /*a8f0*/  FSEL R69, R69, RZ, P6 ;  /* 0x000000ff45457208 */ /* 0x000fe40003000000 */
[----:B------:R-:W-:-:S03]  /*a900*/  FMNMX.FTZ R68, R9, R68, !PT ;  /* 0x0000004409447209 */ /* 0x000fc60007810000 */
[--C-:B------:R-:W-:Y:S01]  /*a910*/  FFMA.FTZ R152, R41, UR38, -R69.reuse ;  /* 0x0000002629987c23 */ /* 0x100fe20008010845 */
[----:B------:R-:W-:Y:S01]  /*a920*/  FMNMX.FTZ R41, R11, R68, !PT ;  /* 0x000000440b297209 */ /* 0x000fe20007810000 */
[--C-:B------:R-:W-:Y:S01]  /*a930*/  FFMA.FTZ R55, R42, UR38, -R69.reuse ;  /* 0x000000262a377c23 */ /* 0x100fe20008010845 */
[--C-:B------:R-:W-:Y:S01]  /*a940*/  FFMA.FTZ R57, R20, UR38, -R69.reuse ;  /* 0x0000002614397c23 */ /* 0x100fe20008010845 */
[--C-:B------:R-:W-:Y:S01]  /*a950*/  FFMA.FTZ R154, R46, UR38, -R69.reuse ;  /* 0x000000262e9a7c23 */ /* 0x100fe20008010845 */
[----:B------:R-:W-:Y:S01]  /*a960*/  FMNMX.FTZ R42, R12, R41, !PT ;  /* 0x000000290c2a7209 */ /* 0x000fe20007810000 */
[--C-:B------:R-:W-:Y:S01]  /*a970*/  FFMA.FTZ R156, R48, UR38, -R69.reuse ;  /* 0x00000026309c7c23 */ /* 0x100fe20008010845 */
[----:B--2---:R-:W-:Y:S01]  /*a980*/  FSEL R46, R67, -INF , P3 ;  /* 0xff800000432e7808 */ /* 0x004fe20001800000 */
[--C-:B------:R-:W-:Y:S01]  /*a990*/  FFMA.FTZ R59, R52, UR38, -R69.reuse ;  /* 0x00000026343b7c23 */ /* 0x100fe20008010845 */
[----:B------:R-:W-:Y:S01]  /*a9a0*/  FMNMX.FTZ R41, R21, R42, !PT ;  /* 0x0000002a15297209 */ /* 0x000fe20007810000 */
[--C-:B------:R-:W-:Y:S01]  /*a9b0*/  FFMA.FTZ R164, R37, UR38, -R69.reuse ;  /* 0x0000002625a47c23 */ /* 0x100fe20008010845 */
[----:B0-----:R-:W-:Y:S01]  /*a9c0*/  FSEL R48, R70, -INF , P4 ;  /* 0xff80000046307808 */ /* 0x001fe20002000000 */
[--C-:B------:R-:W-:Y:S01]  /*a9d0*/  FFMA.FTZ R170, R61, UR38, -R69.reuse ;  /* 0x000000263daa7c23 */ /* 0x100fe20008010845 */
[----:B------:R-:W-:Y:S01]  /*a9e0*/  FMNMX.FTZ R42, R24, R41, !PT ;  /* 0x00000029182a7209 */ /* 0x000fe20007810000 */
[--C-:B------:R-:W-:Y:S01]  /*a9f0*/  FFMA.FTZ R174, R36, UR38, -R69.reuse ;  /* 0x0000002624ae7c23 */ /* 0x100fe20008010845 */
[----:B----4-:R-:W-:Y:S01]  /*aa00*/  FSEL R52, R71, -INF , P5 ;  /* 0xff80000047347808 */ /* 0x010fe20002800000 */
[----:B------:R-:W-:Y:S01]  /*aa10*/  MUFU.EX2 R152, R152 ;  /* 0x0000009800987308 */ /* 0x000fe20000000800 */
[----:B------:R-:W-:Y:S01]  /*aa20*/  FMNMX.FTZ R41, R25, R42, !PT ;  /* 0x0000002a19297209 */ /* 0x000fe20007810000 */
[--C-:B------:R-:W-:Y:S01]  /*aa30*/  FFMA.FTZ R49, R38, UR38, -R69.reuse ;  /* 0x0000002626317c23 */ /* 0x100fe20008010845 */
[----:B------:R-:W-:Y:S01]  /*aa40*/  FSEL R42, R66, -INF , P2 ;  /* 0xff800000422a7808 */ /* 0x000fe20001000000 */
[--C-:B------:R-:W-:Y:S01]  /*aa50*/  FFMA.FTZ R51, R40, UR38, -R69.reuse ;  /* 0x0000002628337c23 */ /* 0x100fe20008010845 */
[----:B------:R-:W-:Y:S01]  /*aa60*/  FMNMX.FTZ R20, R26, R41, !PT ;  /* 0x000000291a147209 */ /* 0x000fe20007810000 */
[--C-:B------:R-:W-:Y:S01]  /*aa70*/  FFMA.FTZ R158, R54, UR38, -R69.reuse ;  /* 0x00000026369e7c23 */ /* 0x100fe20008010845 */
[--C-:B------:R-:W-:Y:S01]  /*aa80*/  FFMA.FTZ R53, R56, UR38, -R69.reuse ;  /* 0x0000002638357c23 */ /* 0x100fe20008010845 */
[----:B------:R-:W0:Y:S01]  /*aa90*/  MUFU.EX2 R55, R55 ;  /* 0x0000003700377308 */ /* 0x000e220000000800 */
[----:B------:R-:W-:Y:S01]  /*aaa0*/  FMNMX.FTZ R41, R27, R20, !PT ;  /* 0x000000141b297209 */ /* 0x000fe20007810000 */
[--C-:B------:R-:W-:Y:S01]  /*aab0*/  FFMA.FTZ R160, R58, UR38, -R69.reuse ;  /* 0x000000263aa07c23 */ /* 0x100fe20008010845 */
[--C-:B------:R-:W-:Y:S01]  /*aac0*/  FFMA.FTZ R43, R60, UR38, -R69.reuse ;  /* 0x000000263c2b7c23 */ /* 0x100fe20008010845 */
[--C-:B------:R-:W-:Y:S01]  /*aad0*/  FFMA.FTZ R162, R39, UR38, -R69.reuse ;  /* 0x0000002627a27c23 */ /* 0x100fe20008010845 */
[----:B------:R-:W-:Y:S01]  /*aae0*/  FMNMX.FTZ R20, R28, R41, !PT ;  /* 0x000000291c147209 */ /* 0x000fe20007810000 */
[--C-:B------:R-:W-:Y:S01]  /*aaf0*/  FFMA.FTZ R166, R45, UR38, -R69.reuse ;  /* 0x000000262da67c23 */ /* 0x100fe20008010845 */
[--C-:B------:R-:W-:Y:S01]  /*ab00*/  FFMA.FTZ R39, R44, UR38, -R69.reuse ;  /* 0x000000262c277c23 */ /* 0x100fe20008010845 */
[----:B------:R-:W2:Y:S01]  /*ab10*/  MUFU.EX2 R154, R154 ;  /* 0x0000009a009a7308 */ /* 0x000ea20000000800 */
[----:B------:R-:W-:Y:S01]  /*ab20*/  FMNMX.FTZ R41, R29, R20, !PT ;  /* 0x000000141d297209 */ /* 0x000fe20007810000 */
[--C-:B------:R-:W-:Y:S01]  /*ab30*/  FFMA.FTZ R168, R47, UR38, -R69.reuse ;  /* 0x000000262fa87c23 */ /* 0x100fe20008010845 */
[--C-:B------:R-:W-:Y:S01]  /*ab40*/  FFMA.FTZ R45, R50, UR38, -R69.reuse ;  /* 0x00000026322d7c23 */ /* 0x100fe20008010845 */
[--C-:B------:R-:W-:Y:S01]  /*ab50*/  FFMA.FTZ R47, R62, UR38, -R69.reuse ;  /* 0x000000263e2f7c23 */ /* 0x100fe20008010845 */
[----:B------:R-:W-:Y:S01]  /*ab60*/  FMNMX.FTZ R20, R30, R41, !PT ;  /* 0x000000291e147209 */ /* 0x000fe20007810000 */
[----:B------:R-:W-:-:S02]  /*ab70*/  FFMA.FTZ R172, R63, UR38, -R69 ;  /* 0x000000263fac7c23 */ /* 0x000fc40008010845 */
[----:B------:R-:W3:Y:S01]  /*ab80*/  MUFU.EX2 R57, R57 ;  /* 0x0000003900397308 */ /* 0x000ee20000000800 */
[----:B------:R-:W-:-:S04]  /*ab90*/  FMNMX.FTZ R41, R31, R20, !PT ;  /* 0x000000141f297209 */ /* 0x000fc80007810000 */
[----:B------:R-:W-:-:S03]  /*aba0*/  FMNMX.FTZ R41, R32, R41, !PT ;  /* 0x0000002920297209 */ /* 0x000fc60007810000 */
[----:B------:R-:W-:Y:S01]  /*abb0*/  MUFU.EX2 R156, R156 ;  /* 0x0000009c009c7308 */ /* 0x000fe20000000800 */
        /* <DEDUP_REMOVED lines=9> */
[----:B------:R-:W-:-:S05]  /*ac50*/  FMNMX.FTZ R41, R52, R41, !PT ;  /* 0x0000002934297209 */ /* 0x000fca0007810000 */
[----:B------:R-:W4:Y:S02]  /*ac60*/  SHFL.BFLY PT, R20, R41, 0x2, 0x1f ;  /* 0x0c401f0029147f89 */ /* 0x000f2400000e0000 */
[----:B------:R-:W-:Y:S08]  /*ac70*/  MUFU.EX2 R160, R160 ;  /* 0x000000a000a07308 */ /* 0x000ff00000000800 */
[----:B------:R-:W-:Y:S08]  /*ac80*/  MUFU.EX2 R43, R43 ;  /* 0x0000002b002b7308 */ /* 0x000ff00000000800 */
[----:B------:R-:W-:Y:S01]  /*ac90*/  MUFU.EX2 R162, R162 ;  /* 0x000000a200a27308 */ /* 0x000fe20000000800 */
[----:B----4-:R-:W-:Y:S01]  /*aca0*/  FMNMX.FTZ R37, R41, R20, !PT ;  /* 0x0000001429257209 */ /* 0x010fe20007810000 */
[----:B------:R-:W-:-:S06]  /*acb0*/  FFMA.FTZ R41, R64, UR38, -R69 ;  /* 0x0000002640297c23 */ /* 0x000fcc0008010845 */
[----:B------:R-:W-:Y:S01]  /*acc0*/  MUFU.EX2 R51, R51 ;  /* 0x0000003300337308 */ /* 0x000fe20000000800 */
[----:B------:R-:W4:Y:S07]  /*acd0*/  SHFL.BFLY PT, R20, R37, 0x1, 0x1f ;  /* 0x0c201f0025147f89 */ /* 0x000f2e00000e0000 */
[----:B------:R-:W-:Y:S08]  /*ace0*/  MUFU.EX2 R164, R164 ;  /* 0x000000a400a47308 */ /* 0x000ff00000000800 */
[----:B------:R-:W-:Y:S08]  /*acf0*/  MUFU.EX2 R49, R49 ;  /* 0x0000003100317308 */ /* 0x000ff00000000800 */
[----:B------:R-:W-:Y:S01]  /*ad00*/  MUFU.EX2 R166, R166 ;  /* 0x000000a600a67308 */ /* 0x000fe20000000800 */
[----:B----4-:R-:W-:Y:S01]  /*ad10*/  FMNMX.FTZ R20, R37, R20, !PT ;  /* 0x0000001425147209 */ /* 0x010fe20007810000 */
[----:B------:R-:W-:-:S03]  /*ad20*/  FFMA.FTZ R37, R65, UR38, -R69 ;  /* 0x0000002641257c23 */ /* 0x000fc60008010845 */
[C---:B------:R-:W-:Y:S01]  /*ad30*/  FSETP.NEU.FTZ.AND P2, PT, R20.reuse, -INF , PT ;  /* 0xff8000001400780b */ /* 0x040fe20003f5d000 */
[----:B------:R-:W-:Y:S02]  /*ad40*/  FMUL.FTZ R61, R20, UR38 ;  /* 0x00000026143d7c20 */ /* 0x000fe40008410000 */
[----:B------:R-:W-:Y:S03]  /*ad50*/  MUFU.EX2 R39, R39 ;  /* 0x0000002700277308 */ /* 0x000fe60000000800 */
[----:B------:R-:W-:-:S05]  /*ad60*/  FSEL R61, R61, RZ, P2 ;  /* 0x000000ff3d3d7208 */ /* 0x000fca0001000000 */
[----:B------:R-:W-:Y:S01]  /*ad70*/  MUFU.EX2 R168, R168 ;  /* 0x000000a800a87308 */ /* 0x000fe20000000800 */
[--C-:B------:R-:W-:Y:S01]  /*ad80*/  FFMA.FTZ R153, R3, UR38, -R61.reuse ;  /* 0x0000002603997c23 */ /* 0x100fe2000801083d */
[--C-:B------:R-:W-:Y:S01]  /*ad90*/  FFMA.FTZ R36, R6, UR38, -R61.reuse ;  /* 0x0000002606247c23 */ /* 0x100fe2000801083d */
[--C-:B------:R-:W-:Y:S01]  /*ada0*/  FFMA.FTZ R155, R7, UR38, -R61.reuse ;  /* 0x00000026079b7c23 */ /* 0x100fe2000801083d */
[--C-:B------:R-:W-:Y:S01]  /*adb0*/  FFMA.FTZ R38, R8, UR38, -R61.reuse ;  /* 0x0000002608267c23 */ /* 0x100fe2000801083d */
[----:B------:R-:W-:Y:S02]  /*adc0*/  @!P1 VIADD R3, R0, 0x32440 ;  /* 0x0003244000039836 */ /* 0x000fe40000000000 */
[--C-:B------:R-:W-:Y:S01]  /*add0*/  FFMA.FTZ R157, R9, UR38, -R61.reuse ;  /* 0x00000026099d7c23 */ /* 0x100fe2000801083d */
[--C-:B------:R-:W-:Y:S01]  /*ade0*/  FFMA.FTZ R40, R11, UR38, -R61.reuse ;  /* 0x000000260b287c23 */ /* 0x100fe2000801083d */
[----:B------:R-:W-:Y:S01]  /*adf0*/  MUFU.EX2 R153, R153 ;  /* 0x0000009900997308 */ /* 0x000fe20000000800 */
[----:B------:R-:W-:Y:S01]  /*ae00*/  FFMA.FTZ R159, R12, UR38, -R61 ;  /* 0x000000260c9f7c23 */ /* 0x000fe2000801083d */
[----:B------:R-:W-:Y:S01]  /*ae10*/  @!P1 PRMT R3, RZ, 0x654, R3 ;  /* 0x00000654ff039816 */ /* 0x000fe20000000003 */
[--C-:B------:R-:W-:Y:S01]  /*ae20*/  FFMA.FTZ R169, R32, UR38, -R61.reuse ;  /* 0x0000002620a97c23 */ /* 0x100fe2000801083d */
[--C-:B------:R-:W-:Y:S01]  /*ae30*/  FFMA.FTZ R12, R21, UR38, -R61.reuse ;  /* 0x00000026150c7c23 */ /* 0x100fe2000801083d */
[--C-:B------:R-:W-:Y:S01]  /*ae40*/  FFMA.FTZ R161, R24, UR38, -R61.reuse ;  /* 0x0000002618a17c23 */ /* 0x100fe2000801083d */
[----:B------:R0:W-:Y:S01]  /*ae50*/  @!P1 SYNCS.ARRIVE.TRANS64.RED.A1T0 RZ, [R3+URZ], RZ ;  /* 0x000000ff03ff99a7 */ /* 0x0001e2000810043f */
[--C-:B------:R-:W-:Y:S01]  /*ae60*/  FFMA.FTZ R24, R25, UR38, -R61.reuse ;  /* 0x0000002619187c23 */ /* 0x100fe2000801083d */
[----:B------:R-:W4:Y:S01]  /*ae70*/  MUFU.EX2 R36, R36 ;  /* 0x0000002400247308 */ /* 0x000f220000000800 */
[--C-:B------:R-:W-:Y:S01]  /*ae80*/  FFMA.FTZ R163, R26, UR38, -R61.reuse ;  /* 0x000000261aa37c23 */ /* 0x100fe2000801083d */
[--C-:B------:R-:W-:Y:S01]  /*ae90*/  FFMA.FTZ R167, R30, UR38, -R61.reuse ;  /* 0x000000261ea77c23 */ /* 0x100fe2000801083d */
[--C-:B------:R-:W-:Y:S01]  /*aea0*/  FFMA.FTZ R30, R34, UR38, -R61.reuse ;  /* 0x00000026221e7c23 */ /* 0x100fe2000801083d */
[----:B------:R-:W-:Y:S01]  /*aeb0*/  FFMA.FTZ R26, R27, UR38, -R61 ;  /* 0x000000261b1a7c23 */ /* 0x000fe2000801083d */
[----:B------:R-:W-:-:S02]  /*aec0*/  IMAD.MOV.U32 R9, RZ, RZ, 0xc00 ;  /* 0x00000c00ff097424 */ /* 0x000fc400078e00ff */
[----:B0-----:R-:W-:Y:S01]  /*aed0*/  FADD.FTZ R3, R152, R55 ;  /* 0x0000003798037221 */ /* 0x001fe20000010000 */
[----:B------:R-:W-:Y:S01]  /*aee0*/  FFMA.FTZ R165, R28, UR38, -R61 ;  /* 0x000000261ca57c23 */ /* 0x000fe2000801083d */
[----:B------:R-:W0:Y:S01]  /*aef0*/  MUFU.EX2 R155, R155 ;  /* 0x0000009b009b7308 */ /* 0x000e220000000800 */
[----:B------:R-:W-:Y:S02]  /*af00*/  IMAD R8, R200, R9, UR42 ;  /* 0x0000002ac8087e24 */ /* 0x000fe4000f8e0209 */
[----:B--2---:R-:W-:Y:S01]  /*af10*/  FADD.FTZ R32, R154, R3 ;  /* 0x000000039a207221 */ /* 0x004fe20000010000 */
[--C-:B------:R-:W-:Y:S01]  /*af20*/  FFMA.FTZ R28, R29, UR38, -R61.reuse ;  /* 0x000000261d1c7c23 */ /* 0x100fe2000801083d */
[--C-:B------:R-:W-:Y:S01]  /*af30*/  FFMA.FTZ R31, R31, UR38, -R61.reuse ;  /* 0x000000261f1f7c23 */ /* 0x100fe2000801083d */
[----:B------:R2:W-:Y:S01]  /*af40*/  BAR.SYNC.DEFER_BLOCKING R10, 0x100 ;  /* 0x0004000a0000751d */ /* 0x0005e20000010000 */
[----:B---3--:R-:W-:Y:S01]  /*af50*/  FADD.FTZ R7, R57, R32 ;  /* 0x0000002039077221 */ /* 0x008fe20000010000 */
[--C-:B------:R-:W-:Y:S01]  /*af60*/  FFMA.FTZ R171, R35, UR38, -R61.reuse ;  /* 0x0000002623ab7c23 */ /* 0x100fe2000801083d */
[----:B------:R-:W-:Y:S01]  /*af70*/  FFMA.FTZ R33, R33, UR38, -R61 ;  /* 0x0000002621217c23 */ /* 0x000fe2000801083d */
[----:B----4-:R-:W-:Y:S01]  /*af80*/  FADD.FTZ R6, R153, R36 ;  /* 0x0000002499067221 */ /* 0x010fe20000010000 */
[----:B------:R-:W-:Y:S01]  /*af90*/  FADD.FTZ R32, R156, R7 ;  /* 0x000000079c207221 */ /* 0x000fe20000010000 */
[----:B------:R-:W3:Y:S01]  /*afa0*/  MUFU.EX2 R38, R38 ;  /* 0x0000002600267308 */ /* 0x000ee20000000800 */
[--C-:B------:R-:W-:Y:S01]  /*afb0*/  FFMA.FTZ R42, R42, UR38, -R61.reuse ;  /* 0x000000262a2a7c23 */ /* 0x100fe2000801083d */
[--C-:B------:R-:W-:Y:S01]  /*afc0*/  FFMA.FTZ R46, R46, UR38, -R61.reuse ;  /* 0x000000262e2e7c23 */ /* 0x100fe2000801083d */
[----:B------:R-:W-:Y:S01]  /*afd0*/  FADD.FTZ R7, R59, R32 ;  /* 0x000000203b077221 */ /* 0x000fe20000010000 */
[--C-:B------:R-:W-:Y:S01]  /*afe0*/  FFMA.FTZ R48, R48, UR38, -R61.reuse ;  /* 0x0000002630307c23 */ /* 0x100fe2000801083d */
[----:B------:R-:W-:Y:S01]  /*aff0*/  FFMA.FTZ R52, R52, UR38, -R61 ;  /* 0x0000002634347c23 */ /* 0x000fe2000801083d */
[----:B0-----:R-:W-:Y:S01]  /*b000*/  FADD.FTZ R3, R155, R6 ;  /* 0x000000069b037221 */ /* 0x001fe20000010000 */
[----:B------:R-:W-:Y:S01]  /*b010*/  FADD.FTZ R34, R158, R7 ;  /* 0x000000079e227221 */ /* 0x000fe20000010000 */
[----:B------:R-:W0:Y:S01]  /*b020*/  MUFU.EX2 R157, R157 ;  /* 0x0000009d009d7308 */ /* 0x000e220000000800 */
[----:B------:R-:W-:Y:S01]  /*b030*/  IMAD.MOV.U32 R9, RZ, RZ, 0x40000040 ;  /* 0x40000040ff097424 */ /* 0x000fe200078e00ff */
[----:B------:R-:W-:Y:S01]  /*b040*/  R2UR UR6, R8 ;  /* 0x00000000080672ca */ /* 0x000fe200000e0000 */
[----:B------:R-:W-:Y:S01]  /*b050*/  FADD.FTZ R7, R53, R34 ;  /* 0x0000002235077221 */ /* 0x000fe20000010000 */
[----:B------:R-:W-:Y:S01]  /*b060*/  F2FP.F16.F32.PACK_AB R152, R55, R152 ;  /* 0x000000983798723e */ /* 0x000fe200000000ff */
[----:B------:R-:W-:Y:S01]  /*b070*/  IMAD.MOV.U32 R11, RZ, RZ, 0x40000040 ;  /* 0x40000040ff0b7424 */ /* 0x000fe200078e00ff */
[----:B------:R-:W-:Y:S01]  /*b080*/  R2UR UR7, R9 ;  /* 0x00000000090772ca */ /* 0x000fe200000e0000 */
[----:B------:R-:W-:Y:S01]  /*b090*/  FADD.FTZ R34, R160, R7 ;  /* 0x00000007a0227221 */ /* 0x000fe20000010000 */
[----:B------:R-:W4:Y:S01]  /*b0a0*/  MUFU.EX2 R40, R40 ;  /* 0x0000002800287308 */ /* 0x000f220000000800 */
[----:B---3--:R-:W-:Y:S01]  /*b0b0*/  FADD.FTZ R6, R38, R3 ;  /* 0x0000000326067221 */ /* 0x008fe20000010000 */
[----:B------:R-:W-:Y:S01]  /*b0c0*/  IMAD.MOV.U32 R7, RZ, RZ, 0x40000040 ;  /* 0x40000040ff077424 */ /* 0x000fe200078e00ff */
[----:B------:R-:W-:Y:S01]  /*b0d0*/  F2FP.F16.F32.PACK_AB R154, R57, R154 ;  /* 0x0000009a399a723e */ /* 0x000fe200000000ff */
[----:B------:R-:W-:Y:S01]  /*b0e0*/  IMAD.MOV.U32 R9, RZ, RZ, 0x40000040 ;  /* 0x40000040ff097424 */ /* 0x000fe200078e00ff */
[----:B------:R-:W-:Y:S01]  /*b0f0*/  F2FP.F16.F32.PACK_AB R153, R36, R153 ;  /* 0x000000992499723e */ /* 0x000fe200000000ff */
[----:B------:R-:W-:Y:S01]  /*b100*/  @!P1 VIADD R0, R0, 0x32460 ;  /* 0x0003246000009836 */ /* 0x000fe20000000000 */
[----:B------:R-:W-:Y:S01]  /*b110*/  R2UR UR11, R7 ;  /* 0x00000000070b72ca */ /* 0x000fe200000e0000 */
[----:B------:R-:W3:Y:S01]  /*b120*/  MUFU.EX2 R159, R159 ;  /* 0x0000009f009f7308 */ /* 0x000ee20000000800 */
[----:B0-----:R-:W-:Y:S01]  /*b130*/  FADD.FTZ R3, R157, R6 ;  /* 0x000000069d037221 */ /* 0x001fe20000010000 */
[----:B------:R-:W-:-:S02]  /*b140*/  VIADD R6, R8, 0x80 ;  /* 0x0000008008067836 */ /* 0x000fc40000000000 */
[----:B------:R-:W-:Y:S01]  /*b150*/  FADD.FTZ R7, R43, R34 ;  /* 0x000000222b077221 */ /* 0x000fe20000010000 */
[----:B------:R-:W-:Y:S02]  /*b160*/  F2FP.F16.F32.PACK_AB R155, R38, R155 ;  /* 0x0000009b269b723e */ /* 0x000fe400000000ff */
[----:B------:R-:W-:Y:S01]  /*b170*/  F2FP.F16.F32.PACK_AB R156, R59, R156 ;  /* 0x0000009c3b9c723e */ /* 0x000fe200000000ff */
[----:B------:R-:W0:Y:S01]  /*b180*/  MUFU.EX2 R12, R12 ;  /* 0x0000000c000c7308 */ /* 0x000e220000000800 */
[----:B----4-:R-:W-:Y:S01]  /*b190*/  FADD.FTZ R32, R40, R3 ;  /* 0x0000000328207221 */ /* 0x010fe20000010000 */
[----:B------:R-:W-:Y:S02]  /*b1a0*/  R2UR UR10, R6 ;  /* 0x00000000060a72ca */ /* 0x000fe400000e0000 */
[----:B------:R-:W-:Y:S02]  /*b1b0*/  F2FP.F16.F32.PACK_AB R157, R40, R157 ;  /* 0x0000009d289d723e */ /* 0x000fe400000000ff */
[----:B------:R-:W-:-:S02]  /*b1c0*/  F2FP.F16.F32.PACK_AB R158, R53, R158 ;  /* 0x0000009e359e723e */ /* 0x000fc400000000ff */
[----:B------:R-:W4:Y:S01]  /*b1d0*/  MUFU.EX2 R161, R161 ;  /* 0x000000a100a17308 */ /* 0x000f220000000800 */
[----:B---3--:R-:W-:Y:S01]  /*b1e0*/  FADD.FTZ R3, R159, R32 ;  /* 0x000000209f037221 */ /* 0x008fe20000010000 */
[----:B------:R-:W-:Y:S02]  /*b1f0*/  F2FP.F16.F32.PACK_AB R160, R43, R160 ;  /* 0x000000a02ba0723e */ /* 0x000fe400000000ff */
[----:B------:R-:W-:-:S04]  /*b200*/  @!P1 PRMT R0, RZ, 0x654, R0 ;  /* 0x00000654ff009816 */ /* 0x000fc80000000000 */
[----:B------:R-:W3:Y:S01]  /*b210*/  MUFU.EX2 R24, R24 ;  /* 0x0000001800187308 */ /* 0x000ee20000000800 */
[C---:B0-----:R-:W-:Y:S01]  /*b220*/  FADD.FTZ R32, R12.reuse, R3 ;  /* 0x000000030c207221 */ /* 0x041fe20000010000 */
[----:B------:R-:W-:-:S06]  /*b230*/  F2FP.F16.F32.PACK_AB R159, R12, R159 ;  /* 0x0000009f0c9f723e */ /* 0x000fcc00000000ff */
[----:B------:R-:W0:Y:S01]  /*b240*/  MUFU.EX2 R163, R163 ;  /* 0x000000a300a37308 */ /* 0x000e220000000800 */
[----:B----4-:R-:W-:Y:S01]  /*b250*/  FADD.FTZ R3, R161, R32 ;  /* 0x00000020a1037221 */ /* 0x010fe20000010000 */
[----:B------:R-:W-:Y:S01]  /*b260*/  FADD.FTZ R32, R162, R7 ;  /* 0x00000007a2207221 */ /* 0x000fe20000010000 */
[----:B------:R-:W-:-:S03]  /*b270*/  F2FP.F16.F32.PACK_AB R162, R51, R162 ;  /* 0x000000a233a2723e */ /* 0x000fc600000000ff */
[----:B------:R-:W-:Y:S02]  /*b280*/  FADD.FTZ R7, R51, R32 ;  /* 0x0000002033077221 */ /* 0x000fe40000010000 */
[----:B------:R-:W4:Y:S01]  /*b290*/  MUFU.EX2 R26, R26 ;  /* 0x0000001a001a7308 */ /* 0x000f220000000800 */
[----:B---3--:R-:W-:Y:S01]  /*b2a0*/  FADD.FTZ R6, R24, R3 ;  /* 0x0000000318067221 */ /* 0x008fe20000010000 */
[----:B------:R-:W-:Y:S01]  /*b2b0*/  FADD.FTZ R34, R164, R7 ;  /* 0x00000007a4227221 */ /* 0x000fe20000010000 */
[----:B------:R-:W-:Y:S02]  /*b2c0*/  F2FP.F16.F32.PACK_AB R161, R24, R161 ;  /* 0x000000a118a1723e */ /* 0x000fe400000000ff */
[C---:B------:R-:W-:Y:S01]  /*b2d0*/  F2FP.F16.F32.PACK_AB R164, R49.reuse, R164 ;  /* 0x000000a431a4723e */ /* 0x040fe200000000ff */
[----:B------:R-:W-:Y:S02]  /*b2e0*/  FADD.FTZ R7, R49, R34 ;  /* 0x0000002231077221 */ /* 0x000fe40000010000 */
[----:B------:R-:W3:Y:S01]  /*b2f0*/  MUFU.EX2 R165, R165 ;  /* 0x000000a500a57308 */ /* 0x000ee20000000800 */
[----:B0-----:R-:W-:Y:S01]  /*b300*/  FADD.FTZ R3, R163, R6 ;  /* 0x00000006a3037221 */ /* 0x001fe20000010000 */
[----:B------:R-:W-:Y:S01]  /*b310*/  FADD.FTZ R34, R166, R7 ;  /* 0x00000007a6227221 */ /* 0x000fe20000010000 */
[----:B------:R-:W-:-:S03]  /*b320*/  F2FP.F16.F32.PACK_AB R166, R39, R166 ;  /* 0x000000a627a6723e */ /* 0x000fc600000000ff */
[----:B------:R-:W-:Y:S02]  /*b330*/  FADD.FTZ R7, R39, R34 ;  /* 0x0000002227077221 */ /* 0x000fe40000010000 */
[----:B------:R-:W0:Y:S01]  /*b340*/  MUFU.EX2 R28, R28 ;  /* 0x0000001c001c7308 */ /* 0x000e220000000800 */
[----:B----4-:R-:W-:Y:S01]  /*b350*/  FADD.FTZ R32, R26, R3 ;  /* 0x000000031a207221 */ /* 0x010fe20000010000 */
[----:B------:R-:W-:Y:S01]  /*b360*/  FADD.FTZ R24, R168, R7 ;  /* 0x00000007a8187221 */ /* 0x000fe20000010000 */
[----:B------:R-:W-:-:S05]  /*b370*/  F2FP.F16.F32.PACK_AB R163, R26, R163 ;  /* 0x000000a31aa3723e */ /* 0x000fca00000000ff */
[----:B------:R-:W4:Y:S01]  /*b380*/  MUFU.EX2 R167, R167 ;  /* 0x000000a700a77308 */ /* 0x000f220000000800 */
[----:B---3--:R-:W-:-:S07]  /*b390*/  FADD.FTZ R3, R165, R32 ;  /* 0x00000020a5037221 */ /* 0x008fce0000010000 */
[----:B--2---:R-:W2:Y:S01]  /*b3a0*/  MUFU.EX2 R10, R31 ;  /* 0x0000001f000a7308 */ /* 0x004ea20000000800 */
[C---:B0-----:R-:W-:Y:S01]  /*b3b0*/  FADD.FTZ R32, R28.reuse, R3 ;  /* 0x000000031c207221 */ /* 0x041fe20000010000 */
[----:B------:R-:W-:-:S06]  /*b3c0*/  F2FP.F16.F32.PACK_AB R165, R28, R165 ;  /* 0x000000a51ca5723e */ /* 0x000fcc00000000ff */
[----:B------:R-:W0:Y:S01]  /*b3d0*/  MUFU.EX2 R169, R169 ;  /* 0x000000a900a97308 */ /* 0x000e220000000800 */
[----:B----4-:R-:W-:-:S07]  /*b3e0*/  FADD.FTZ R3, R167, R32 ;  /* 0x00000020a7037221 */ /* 0x010fce0000010000 */
[----:B------:R-:W3:Y:S01]  /*b3f0*/  MUFU.EX2 R45, R45 ;  /* 0x0000002d002d7308 */ /* 0x000ee20000000800 */
[C---:B--2---:R-:W-:Y:S01]  /*b400*/  FADD.FTZ R12, R10.reuse, R3 ;  /* 0x000000030a0c7221 */ /* 0x044fe20000010000 */
[----:B------:R-:W-:-:S06]  /*b410*/  F2FP.F16.F32.PACK_AB R167, R10, R167 ;  /* 0x000000a70aa7723e */ /* 0x000fcc00000000ff */
[----:B------:R-:W2:Y:S01]  /*b420*/  MUFU.EX2 R30, R30 ;  /* 0x0000001e001e7308 */ /* 0x000ea20000000800 */
[----:B0-----:R-:W-:-:S07]  /*b430*/  FADD.FTZ R3, R169, R12 ;  /* 0x0000000ca9037221 */ /* 0x001fce0000010000 */
[----:B------:R-:W0:Y:S01]  /*b440*/  MUFU.EX2 R170, R170 ;  /* 0x000000aa00aa7308 */ /* 0x000e220000000800 */
[C---:B---3--:R-:W-:Y:S01]  /*b450*/  FADD.FTZ R7, R45.reuse, R24 ;  /* 0x000000182d077221 */ /* 0x048fe20000010000 */
[----:B------:R-:W-:-:S06]  /*b460*/  F2FP.F16.F32.PACK_AB R168, R45, R168 ;  /* 0x000000a82da8723e */ /* 0x000fcc00000000ff */
[----:B------:R-:W3:Y:S01]  /*b470*/  MUFU.EX2 R171, R171 ;  /* 0x000000ab00ab7308 */ /* 0x000ee20000000800 */
[C---:B--2---:R-:W-:Y:S01]  /*b480*/  FADD.FTZ R12, R30.reuse, R3 ;  /* 0x000000031e0c7221 */ /* 0x044fe20000010000 */
[----:B------:R-:W-:-:S06]  /*b490*/  F2FP.F16.F32.PACK_AB R169, R30, R169 ;  /* 0x000000a91ea9723e */ /* 0x000fcc00000000ff */
[----:B------:R-:W2:Y:S01]  /*b4a0*/  MUFU.EX2 R47, R47 ;  /* 0x0000002f002f7308 */ /* 0x000ea20000000800 */
[----:B0-----:R-:W-:-:S07]  /*b4b0*/  FADD.FTZ R24, R170, R7 ;  /* 0x00000007aa187221 */ /* 0x001fce0000010000 */
[----:B------:R-:W0:Y:S01]  /*b4c0*/  MUFU.EX2 R6, R33 ;  /* 0x0000002100067308 */ /* 0x000e220000000800 */
[----:B---3--:R-:W-:-:S07]  /*b4d0*/  FADD.FTZ R3, R171, R12 ;  /* 0x0000000cab037221 */ /* 0x008fce0000010000 */
[----:B------:R-:W3:Y:S01]  /*b4e0*/  MUFU.EX2 R172, R172 ;  /* 0x000000ac00ac7308 */ /* 0x000ee20000000800 */
[C---:B--2---:R-:W-:Y:S01]  /*b4f0*/  FADD.FTZ R7, R47.reuse, R24 ;  /* 0x000000182f077221 */ /* 0x044fe20000010000 */
[----:B------:R-:W-:-:S06]  /*b500*/  F2FP.F16.F32.PACK_AB R170, R47, R170 ;  /* 0x000000aa2faa723e */ /* 0x000fcc00000000ff */
[----:B------:R-:W2:Y:S01]  /*b510*/  MUFU.EX2 R42, R42 ;  /* 0x0000002a002a7308 */ /* 0x000ea20000000800 */
[C---:B0-----:R-:W-:Y:S01]  /*b520*/  FADD.FTZ R3, R6.reuse, R3 ;  /* 0x0000000306037221 */ /* 0x041fe20000010000 */
[----:B------:R-:W-:-:S06]  /*b530*/  F2FP.F16.F32.PACK_AB R171, R6, R171 ;  /* 0x000000ab06ab723e */ /* 0x000fcc00000000ff */
[----:B------:R-:W0:Y:S01]  /*b540*/  MUFU.EX2 R41, R41 ;  /* 0x0000002900297308 */ /* 0x000e220000000800 */
[----:B---3--:R-:W-:-:S07]  /*b550*/  FADD.FTZ R10, R172, R7 ;  /* 0x00000007ac0a7221 */ /* 0x008fce0000010000 */
[----:B------:R-:W3:Y:S01]  /*b560*/  MUFU.EX2 R173, R46 ;  /* 0x0000002e00ad7308 */ /* 0x000ee20000000800 */
[----:B--2---:R-:W-:-:S07]  /*b570*/  FADD.FTZ R12, R42, R3 ;  /* 0x000000032a0c7221 */ /* 0x004fce0000010000 */
[----:B------:R-:W2:Y:S01]  /*b580*/  MUFU.EX2 R174, R174 ;  /* 0x000000ae00ae7308 */ /* 0x000ea20000000800 */
[C---:B0-----:R-:W-:Y:S01]  /*b590*/  FADD.FTZ R3, R41.reuse, R10 ;  /* 0x0000000a29037221 */ /* 0x041fe20000010000 */
[----:B------:R-:W-:-:S06]  /*b5a0*/  F2FP.F16.F32.PACK_AB R172, R41, R172 ;  /* 0x000000ac29ac723e */ /* 0x000fcc00000000ff */
[----:B------:R-:W0:Y:S01]  /*b5b0*/  MUFU.EX2 R48, R48 ;  /* 0x0000003000307308 */ /* 0x000e220000000800 */
[C---:B---3--:R-:W-:Y:S01]  /*b5c0*/  FADD.FTZ R7, R173.reuse, R12 ;  /* 0x0000000cad077221 */ /* 0x048fe20000010000 */
[----:B------:R-:W-:-:S06]  /*b5d0*/  F2FP.F16.F32.PACK_AB R173, R173, R42 ;  /* 0x0000002aadad723e */ /* 0x000fcc00000000ff */
[----:B------:R-:W3:Y:S01]  /*b5e0*/  MUFU.EX2 R37, R37 ;  /* 0x0000002500257308 */ /* 0x000ee20000000800 */
[----:B--2---:R-:W-:-:S07]  /*b5f0*/  FADD.FTZ R6, R174, R3 ;  /* 0x00000003ae067221 */ /* 0x004fce0000010000 */
[----:B------:R-:W2:Y:S01]  /*b600*/  MUFU.EX2 R175, R52 ;  /* 0x0000003400af7308 */ /* 0x000ea20000000800 */
[----:B0-----:R-:W-:Y:S01]  /*b610*/  FADD.FTZ R10, R48, R7 ;  /* 0x00000007300a7221 */ /* 0x001fe20000010000 */
[C---:B---3--:R-:W-:Y:S01]  /*b620*/  FADD.FTZ R7, R37.reuse, R6 ;  /* 0x0000000625077221 */ /* 0x048fe20000010000 */
[----:B------:R-:W-:Y:S02]  /*b630*/  F2FP.F16.F32.PACK_AB R174, R37, R174 ;  /* 0x000000ae25ae723e */ /* 0x000fe400000000ff */
[C---:B--2---:R-:W-:Y:S01]  /*b640*/  FADD.FTZ R6, R175.reuse, R10 ;  /* 0x0000000aaf067221 */ /* 0x044fe20000010000 */
[----:B------:R-:W-:Y:S01]  /*b650*/  F2FP.F16.F32.PACK_AB R175, R175, R48 ;  /* 0x00000030afaf723e */ /* 0x000fe200000000ff */
[----:B------:R-:W-:Y:S01]  /*b660*/  VIADD R10, R8, 0x100 ;  /* 0x00000100080a7836 */ /* 0x000fe20000000000 */
[----:B------:R-:W-:-:S06]  /*b670*/  WARPGROUP.ARRIVE ;  /* 0x00000000000079c5 */ /* 0x000fcc0000000000 */
[----:B------:R-:W-:Y:S01]  /*b680*/  HGMMA.64x256x16.F32 R24, R152, gdesc[UR4].tnspB, RZ, !UPT, gsb0 ;  /* 0x43e0000498187df0 */ /* 0x000fe2000c0008ff */
[----:B------:R-:W-:Y:S01]  /*b690*/  R2UR UR6, R10 ;  /* 0x000000000a0672ca */ /* 0x000fe200000e0000 */
[----:B------:R-:W-:Y:S01]  /*b6a0*/  VIADD R10, R8, 0x180 ;  /* 0x00000180080a7836 */ /* 0x000fe20000000000 */
[----:B------:R-:W-:Y:S01]  /*b6b0*/  R2UR UR7, R11 ;  /* 0x000000000b0772ca */ /* 0x000fe200000e0000 */
[----:B------:R-:W-:Y:S01]  /*b6c0*/  IMAD.MOV.U32 R11, RZ, RZ, 0x40000040 ;  /* 0x40000040ff0b7424 */ /* 0x000fe200078e00ff */
[----:B------:R-:W-:Y:S02]  /*b6d0*/  WARPGROUP.DEPBAR.LE gsb0, 0x0 ;  /* 0x00008000000079c5 */ /* 0x000fe40000010000 */
[----:B------:R-:W-:-:S15]  /*b6e0*/  WARPGROUP.ARRIVE ;  /* 0x00000000000079c5 */ /* 0x000fde0000000000 */
[----:B------:R-:W-:-:S06]  /*b6f0*/  NOP ;  /* 0x0000000000007918 */ /* 0x000fcc0000000000 */
[----:B------:R-:W-:Y:S03]  /*b700*/  HGMMA.64x256x16.F32 R24, R156, gdesc[UR8].tnspB, R24, gsb0 ;  /* 0x43e000089c187df0 */ /* 0x000fe60008000818 */
[----:B------:R-:W-:Y:S02]  /*b710*/  WARPGROUP.DEPBAR.LE gsb0, 0x0 ;  /* 0x00008000000079c5 */ /* 0x000fe40000010000 */
[----:B------:R-:W-:-:S15]  /*b720*/  WARPGROUP.ARRIVE ;  /* 0x00000000000079c5 */ /* 0x000fde0000000000 */
[----:B------:R-:W-:-:S08]  /*b730*/  NOP ;  /* 0x0000000000007918 */ /* 0x000fd00000000000 */
        /* <DEDUP_REMOVED lines=23> */
[----:B------:R0:W-:Y:S02]  /*b8b0*/  @!P1 SYNCS.ARRIVE.TRANS64.RED.A1T0 RZ, [R0+URZ], RZ ;  /* 0x000000ff00ff99a7 */ /* 0x0001e4000810043f */
[----:B0-----:R-:W-:-:S05]  /*b8c0*/  VIADD R0, R176, 0xfffffffe ;  /* 0xfffffffeb0007836 */ /* 0x001fca0000000000 */
[----:B------:R-:W-:-:S13]  /*b8d0*/  ISETP.GE.AND P2, PT, R0, R215, PT ;  /* 0x000000d70000720c */ /* 0x000fda0003f46270 */
[----:B-1----:R-:W-:Y:S05]  /*b8e0*/  @!P2 BRA `(.L_x_1438) ;  /* 0x0000002c009ca947 */ /* 0x002fea0003800000 */
[----:B------:R-:W-:Y:S02]  /*b8f0*/  IMAD.MOV.U32 R8, RZ, RZ, R20 ;  /* 0x000000ffff087224 */ /* 0x000fe400078e0014 */
[----:B------:R-:W-:-:S07]  /*b900*/  IMAD.MOV.U32 R9, RZ, RZ, R13 ;  /* 0x000000ffff097224 */ /* 0x000fce00078e000d */
.L_x_1448:
        /* <DEDUP_REMOVED lines=8> */
[----:B-----5:R-:W-:Y:S06]  /*b990*/  @!P0 BRA `(.L_x_1439) ;  /* 0x0000000000048947 */ /* 0x020fec0003800000 */
[----:B------:R-:W-:Y:S01]  /*b9a0*/  BPT.TRAP 0x1 ;  /* 0x000000040000795c */ /* 0x000fe20000300000 */
.L_x_1439:
[----:B------:R-:W-:Y:S01]  /*b9b0*/  IMAD R3, R200, 0x8, R18 ;  /* 0x00000008c8037824 */ /* 0x000fe200078e0212 */
[----:B------:R-:W-:-:S04]  /*b9c0*/  SHF.L.U32 R10, R204, 0x1f, RZ ;  /* 0x0000001fcc0a7819 */ /* 0x000fc800000006ff */
[----:B------:R0:W1:Y:S01]  /*b9d0*/  SYNCS.PHASECHK.TRANS64.TRYWAIT P3, [R3+URZ+0x32430], R10 ;  /* 0x0324300a030075a7 */ /* 0x000062000806017f */
[----:B------:R-:W-:Y:S05]  /*b9e0*/  @!P0 BRA `(.L_x_1440) ;  /* 0x0000000000048947 */ /* 0x000fea0003800000 */
[----:B------:R-:W-:Y:S01]  /*b9f0*/  BPT.TRAP 0x1 ;  /* 0x000000040000795c */ /* 0x000fe20000300000 */
.L_x_1440:
[----:B------:R-:W-:Y:S02]  /*ba00*/  IMAD R152, R200, 0x300, R214 ;  /* 0x00000300c8987824 */ /* 0x000fe400078e02d6 */
[----:B------:R-:W-:Y:S01]  /*ba10*/  IMAD.MOV.U32 R153, RZ, RZ, 0x40000040 ;  /* 0x40000040ff997424 */ /* 0x000fe200078e00ff */
[----:B-1----:R-:W-:Y:S06]  /*ba20*/  @P3 BRA `(.L_x_1441) ;  /* 0x0000000000083947 */ /* 0x002fec0003800000 */
[----:B------:R-:W1:Y:S02]  /*ba30*/  SYNCS.PHASECHK.TRANS64.TRYWAIT P3, [R3+URZ+0x32430], R10 ;  /* 0x0324300a030075a7 */ /* 0x000e64000806017f */
[----:B-1----:R-:W-:Y:S05]  /*ba40*/  @!P3 BRA `(.L_x_1442) ;  /* 0x00000118002cb947 */ /* 0x002fea0003800000 */
.L_x_1441:
[----:B------:R-:W-:Y:S05]  /*ba50*/  WARPSYNC.ALL ;  /* 0x0000000000007948 */ /* 0x000fea0003800000 */
[C---:B------:R-:W-:Y:S01]  /*ba60*/  R2UR UR6, R152.reuse ;  /* 0x00000000980672ca */ /* 0x040fe200000e0000 */
[----:B------:R-:W-:Y:S01]  /*ba70*/  VIADD R12, R152, 0x4 ;  /* 0x00000004980c7836 */ /* 0x000fe20000000000 */
[----:B------:R-:W-:Y:S01]  /*ba80*/  R2UR UR7, R153 ;  /* 0x00000000990772ca */ /* 0x000fe200000e0000 */
[----:B------:R-:W-:Y:S01]  /*ba90*/  IMAD.MOV.U32 R153, RZ, RZ, 0x40000040 ;  /* 0x40000040ff997424 */ /* 0x000fe200078e00ff */
[----:B------:R-:W-:Y:S01]  /*baa0*/  R2UR UR4, R4 ;  /* 0x00000000040472ca */ /* 0x000fe200000e0000 */
[----:B------:R-:W-:Y:S01]  /*bab0*/  IMAD.MOV.U32 R21, RZ, RZ, 0x40000040 ;  /* 0x40000040ff157424 */ /* 0x000fe200078e00ff */
[----:B------:R-:W-:Y:S01]  /*bac0*/  R2UR UR5, R5 ;  /* 0x00000000050572ca */ /* 0x000fe200000e0000 */
[----:B------:R-:W-:Y:S01]  /*bad0*/  IMAD.MOV.U32 R13, RZ, RZ, 0x40000040 ;  /* 0x40000040ff0d7424 */ /* 0x000fe200078e00ff */
[C---:B------:R-:W-:Y:S01]  /*bae0*/  IADD3 R20, R152.reuse, 0x2, RZ ;  /* 0x0000000298147810 */ /* 0x040fe20007ffe0ff */
[----:B------:R-:W-:Y:S01]  /*baf0*/  VIADD R152, R152, 0x6 ;  /* 0x0000000698987836 */ /* 0x000fe20000000000 */
[----:B------:R-:W-:-:S02]  /*bb00*/  R2UR UR19, R153 ;  /* 0x00000000991372ca */ /* 0x000fc400000e0000 */
        /* <DEDUP_REMOVED lines=9> */
[----:B------:R-:W-:Y:S02]  /*bba0*/  R2UR UR12, R206 ;  /* 0x00000000ce0c72ca */ /* 0x000fe400000e0000 */
        /* <DEDUP_REMOVED lines=13> */
[----:B------:R-:W-:Y:S05]  /*bc80*/  @!P0 BRA `(.L_x_1443) ;  /* 0x0000000000048947 */ /* 0x000fea0003800000 */
[----:B------:R-:W-:Y:S01]  /*bc90*/  BPT.TRAP 0x1 ;  /* 0x000000040000795c */ /* 0x000fe20000300000 */
.L_x_1443:
[----:B------:R2:W3:Y:S01]  /*bca0*/  SYNCS.PHASECHK.TRANS64.TRYWAIT P3, [R3+URZ+0x32450], R10 ;  /* 0x0324500a030075a7 */ /* 0x0004e2000806017f */
[----:B------:R-:W-:Y:S05]  /*bcb0*/  @!P0 BRA `(.L_x_1444) ;  /* 0x0000000000048947 */ /* 0x000fea0003800000 */
[----:B------:R-:W-:Y:S01]  /*bcc0*/  BPT.TRAP 0x1 ;  /* 0x000000040000795c */ /* 0x000fe20000300000 */
.L_x_1444:
[----:B------:R-:W-:Y:S04]  /*bcd0*/  BSSY B0, `(.L_x_1445) ;  /* 0x0000004000007945 */ /* 0x000fe80003800000 */
[----:B---3--:R-:W-:Y:S05]  /*bce0*/  @P3 BRA `(.L_x_1446) ;  /* 0x0000000000083947 */ /* 0x008fea0003800000 */
[----:B------:R-:W3:Y:S02]  /*bcf0*/  SYNCS.PHASECHK.TRANS64.TRYWAIT P3, [R3+URZ+0x32450], R10 ;  /* 0x0324500a030075a7 */ /* 0x000ee4000806017f */
[----:B---3--:R-:W-:Y:S05]  /*bd00*/  @!P3 BRA `(.L_x_1447) ;  /* 0x000001140090b947 */ /* 0x008fea0003800000 */
.L_x_1446:
[----:B------:R-:W-:Y:S05]  /*bd10*/  BSYNC B0 ;  /* 0x0000000000007941 */ /* 0x000fea0003800000 */
.L_x_1445:
[----:B------:R-:W-:Y:S05]  /*bd20*/  WARPSYNC.ALL ;  /* 0x0000000000007948 */ /* 0x000fea0003800000 */
[----:B------:R-:W4:Y:S04]  /*bd30*/  LDL R12, [R1+0x58] ;  /* 0x00005800010c7983 */ /* 0x000f280000100800 */
[----:B------:R-:W4:Y:S04]  /*bd40*/  LDL.64 R210, [R1+0x50] ;  /* 0x0000500001d27983 */ /* 0x000f280000100a00 */
[----:B------:R-:W4:Y:S04]  /*bd50*/  LDL.64 R20, [R1+0x48] ;  /* 0x0000480001147983 */ /* 0x000f280000100a00 */
[----:B------:R0:W-:Y:S04]  /*bd60*/  STL.64 [R1+0xa8], R4 ;  /* 0x0000a80401007387 */ /* 0x0001e80000100a00 */
[----:B0-----:R-:W4:Y:S01]  /*bd70*/  LDL.64 R4, [R1+0x40] ;  /* 0x0000400001047983 */ /* 0x001f220000100a00 */
[----:B-123--:R-:W-:-:S02]  /*bd80*/  IMAD.MOV.U32 R10, RZ, RZ, 0xc00 ;  /* 0x00000c00ff0a7424 */ /* 0x00efc400078e00ff */
[----:B------:R-:W-:-:S05]  /*bd90*/  IMAD.MOV.U32 R11, RZ, RZ, 0x40000040 ;  /* 0x40000040ff0b7424 */ /* 0x000fca00078e00ff */
[----:B------:R-:W-:Y:S01]  /*bda0*/  R2UR UR7, R11 ;  /* 0x000000000b0772ca */ /* 0x000fe200000e0000 */
[----:B------:R-:W-:Y:S01]  /*bdb0*/  WARPGROUP.ARRIVE ;  /* 0x00000000000079c5 */ /* 0x000fe20000000000 */
[----:B------:R-:W-:Y:S01]  /*bdc0*/  IMAD.MOV.U32 R13, RZ, RZ, 0x40000040 ;  /* 0x40000040ff0d7424 */ /* 0x000fe200078e00ff */
[----:B----4-:R-:W-:Y:S02]  /*bdd0*/  R2UR UR4, R12 ;  /* 0x000000000c0472ca */ /* 0x010fe400000e0000 */
[----:B------:R-:W-:-:S11]  /*bde0*/  R2UR UR5, R211 ;  /* 0x00000000d30572ca */ /* 0x000fd600000e0000 */
[----:B------:R-:W-:Y:S01]  /*bdf0*/  IMAD R10, R200, R10, UR4 ;  /* 0x00000004c80a7e24 */ /* 0x000fe2000f8e020a */
[----:B------:R-:W-:Y:S02]  /*be00*/  R2UR UR4, R210 ;  /* 0x00000000d20472ca */ /* 0x000fe400000e0000 */
[----:B------:R-:W2:Y:S02]  /*be10*/  LDL.64 R210, [R1+0x38] ;  /* 0x0000380001d27983 */ /* 0x000ea40000100a00 */
[----:B------:R-:W-:-:S13]  /*be20*/  R2UR UR6, R10 ;  /* 0x000000000a0672ca */ /* 0x000fda00000e0000 */
[----:B------:R-:W-:Y:S01]  /*be30*/  HGMMA.64x96x16.F32 R152, gdesc[UR4], R152, gsb0 ;  /* 0x01600000049879f0 */ /* 0x000fe20008000898 */
[----:B------:R-:W-:Y:S02]  /*be40*/  R2UR UR4, R20 ;  /* 0x00000000140472ca */ /* 0x000fe400000e0000 */
[----:B------:R-:W-:Y:S02]  /*be50*/  R2UR UR5, R21 ;  /* 0x00000000150572ca */ /* 0x000fe400000e0000 */
[----:B------:R-:W3:Y:S01]  /*be60*/  LDL.64 R20, [R1+0x30] ;  /* 0x0000300001147983 */ /* 0x000ee20000100a00 */
[----:B------:R-:W-:Y:S01]  /*be70*/  VIADD R12, R10, 0x2 ;  /* 0x000000020a0c7836 */ /* 0x000fe20000000000 */
[----:B------:R-:W-:-:S04]  /*be80*/  R2UR UR7, R13 ;  /* 0x000000000d0772ca */ /* 0x000fc800000e0000 */
[----:B------:R-:W-:Y:S01]  /*be90*/  R2UR UR6, R12 ;  /* 0x000000000c0672ca */ /* 0x000fe200000e0000 */
[----:B------:R-:W-:Y:S02]  /*bea0*/  VIADD R12, R10, 0x4 ;  /* 0x000000040a0c7836 */ /* 0x000fe40000000000 */
[----:B------:R-:W-:Y:S01]  /*beb0*/  IMAD.MOV.U32 R13, RZ, RZ, 0x40000040 ;  /* 0x40000040ff0d7424 */ /* 0x000fe200078e00ff */
[----:B------:R-:W-:Y:S02]  /*bec0*/  WARPGROUP.DEPBAR.LE gsb0, 0x0 ;  /* 0x00008000000079c5 */ /* 0x000fe40000010000 */
[----:B------:R-:W-:-:S07]  /*bed0*/  WARPGROUP.ARRIVE ;  /* 0x00000000000079c5 */ /* 0x000fce0000000000 */
[----:B------:R-:W-:Y:S01]  /*bee0*/  HGMMA.64x96x16.F32 R152, gdesc[UR4], R152, gsb0 ;  /* 0x01600000049879f0 */ /* 0x000fe20008000898 */
[----:B------:R-:W-:Y:S02]  /*bef0*/  R2UR UR4, R4 ;  /* 0x00000000040472ca */ /* 0x000fe400000e0000 */
[----:B------:R-:W-:Y:S02]  /*bf00*/  R2UR UR5, R5 ;  /* 0x00000000050572ca */ /* 0x000fe400000e0000 */
[----:B------:R-:W4:Y:S01]  /*bf10*/  LDL.64 R4, [R1+0x28] ;  /* 0x0000280001047983 */ /* 0x000f220000100a00 */
[----:B------:R-:W-:Y:S02]  /*bf20*/  R2UR UR6, R12 ;  /* 0x000000000c0672ca */ /* 0x000fe400000e0000 */
[----:B------:R-:W-:Y:S01]  /*bf30*/  R2UR UR7, R13 ;  /* 0x000000000d0772ca */ /* 0x000fe200000e0000 */
[----:B------:R-:W-:Y:S02]  /*bf40*/  VIADD R12, R10, 0x6 ;  /* 0x000000060a0c7836 */ /* 0x000fe40000000000 */
[----:B------:R-:W-:Y:S01]  /*bf50*/  IMAD.MOV.U32 R13, RZ, RZ, 0x40000040 ;  /* 0x40000040ff0d7424 */ /* 0x000fe200078e00ff */
[----:B------:R-:W-:-:S02]  /*bf60*/  WARPGROUP.DEPBAR.LE gsb0, 0x0 ;  /* 0x00008000000079c5 */ /* 0x000fc40000010000 */
[----:B------:R-:W-:-:S07]  /*bf70*/  WARPGROUP.ARRIVE ;  /* 0x00000000000079c5 */ /* 0x000fce0000000000 */
[----:B------:R-:W-:Y:S01]  /*bf80*/  HGMMA.64x96x16.F32 R152, gdesc[UR4], R152, gsb0 ;  /* 0x01600000049879f0 */ /* 0x000fe20008000898 */
[----:B------:R-:W-:Y:S02]  /*bf90*/  R2UR UR6, R12 ;  /* 0x000000000c0672ca */ /* 0x000fe400000e0000 */
[----:B------:R-:W-:Y:S02]  /*bfa0*/  R2UR UR7, R13 ;  /* 0x000000000d0772ca */ /* 0x000fe400000e0000 */
[----:B--2---:R-:W-:Y:S02]  /*bfb0*/  R2UR UR4, R210 ;  /* 0x00000000d20472ca */ /* 0x004fe400000e0000 */
[----:B------:R-:W-:Y:S02]  /*bfc0*/  R2UR UR5, R211 ;  /* 0x00000000d30572ca */ /* 0x000fe400000e0000 */
[----:B------:R-:W2:Y:S01]  /*bfd0*/  LDL.64 R210, [R1+0x20] ;  /* 0x0000200001d27983 */ /* 0x000ea20000100a00 */
[----:B------:R-:W-:-:S02]  /*bfe0*/  WARPGROUP.DEPBAR.LE gsb0, 0x0 ;  /* 0x00008000000079c5 */ /* 0x000fc40000010000 */
[----:B------:R-:W-:-:S08]  /*bff0*/  WARPGROUP.ARRIVE ;  /* 0x00000000000079c5 */ /* 0x000fd00000000000 */
[----:B------:R-:W-:Y:S01]  /*c000*/  HGMMA.64x96x16.F32 R152, gdesc[UR4], R152, gsb0 ;  /* 0x01600000049879f0 */ /* 0x000fe20008000898 */
[----:B---3--:R-:W-:Y:S02]  /*c010*/  R2UR UR4, R20 ;  /* 0x00000000140472ca */ /* 0x008fe400000e0000 */
[----:B------:R-:W-:Y:S02]  /*c020*/  R2UR UR5, R21 ;  /* 0x00000000150572ca */ /* 0x000fe400000e0000 */
[----:B------:R-:W3:Y:S01]  /*c030*/  LDL.64 R20, [R1+0x18] ;  /* 0x0000180001147983 */ /* 0x000ee20000100a00 */
[----:B------:R-:W-:Y:S02]  /*c040*/  VIADD R12, R10, 0x300 ;  /* 0x000003000a0c7836 */ /* 0x000fe40000000000 */
[----:B------:R-:W-:-:S03]  /*c050*/  IMAD.MOV.U32 R13, RZ, RZ, 0x40000040 ;  /* 0x40000040ff0d7424 */ /* 0x000fc600078e00ff */
[----:B------:R-:W-:Y:S02]  /*c060*/  R2UR UR6, R12 ;  /* 0x000000000c0672ca */ /* 0x000fe400000e0000 */
[----:B------:R-:W-:Y:S01]  /*c070*/  R2UR UR7, R13 ;  /* 0x000000000d0772ca */ /* 0x000fe200000e0000 */
[----:B------:R-:W-:Y:S01]  /*c080*/  VIADD R12, R10, 0x302 ;  /* 0x000003020a0c7836 */ /* 0x000fe20000000000 */
[----:B------:R-:W-:Y:S02]  /*c090*/  WARPGROUP.DEPBAR.LE gsb0, 0x0 ;  /* 0x00008000000079c5 */ /* 0x000fe40000010000 */
[----:B------:R-:W-:-:S09]  /*c0a0*/  WARPGROUP.ARRIVE ;  /* 0x00000000000079c5 */ /* 0x000fd20000000000 */
[----:B------:R-:W-:Y:S01]  /*c0b0*/  HGMMA.64x96x16.F32 R152, gdesc[UR4], R152, gsb0 ;  /* 0x01600000049879f0 */ /* 0x000fe20008000898 */
[----:B------:R-:W-:Y:S01]  /*c0c0*/  IMAD.MOV.U32 R13, RZ, RZ, 0x40000040 ;  /* 0x40000040ff0d7424 */ /* 0x000fe200078e00ff */
[----:B----4-:R-:W-:Y:S02]  /*c0d0*/  R2UR UR4, R4 ;  /* 0x00000000040472ca */ /* 0x010fe400000e0000 */
[----:B------:R-:W-:Y:S02]  /*c0e0*/  R2UR UR5, R5 ;  /* 0x00000000050572ca */ /* 0x000fe400000e0000 */
[----:B------:R-:W4:Y:S01]  /*c0f0*/  LDL.64 R4, [R1+0x10] ;  /* 0x0000100001047983 */ /* 0x000f220000100a00 */
[----:B------:R-:W-:Y:S02]  /*c100*/  R2UR UR6, R12 ;  /* 0x000000000c0672ca */ /* 0x000fe400000e0000 */
[----:B------:R-:W-:Y:S01]  /*c110*/  R2UR UR7, R13 ;  /* 0x000000000d0772ca */ /* 0x000fe200000e0000 */
[----:B------:R-:W-:-:S02]  /*c120*/  VIADD R12, R10, 0x304 ;  /* 0x000003040a0c7836 */ /* 0x000fc40000000000 */
[----:B------:R-:W-:Y:S01]  /*c130*/  IMAD.MOV.U32 R13, RZ, RZ, 0x40000040 ;  /* 0x40000040ff0d7424 */ /* 0x000fe200078e00ff */
[----:B------:R-:W-:Y:S02]  /*c140*/  WARPGROUP.DEPBAR.LE gsb0, 0x0 ;  /* 0x00008000000079c5 */ /* 0x000fe40000010000 */
        /* <DEDUP_REMOVED lines=10> */
[----:B------:R-:W-:Y:S01]  /*c1f0*/  VIADD R12, R10, 0x306 ;  /* 0x000003060a0c7836 */ /* 0x000fe20000000000 */
[----:B---3--:R-:W-:Y:S01]  /*c200*/  R2UR UR4, R20 ;  /* 0x00000000140472ca */ /* 0x008fe200000e0000 */
[----:B------:R-:W-:Y:S01]  /*c210*/  IMAD.MOV.U32 R13, RZ, RZ, 0x40000040 ;  /* 0x40000040ff0d7424 */ /* 0x000fe200078e00ff */
[----:B------:R-:W-:Y:S02]  /*c220*/  R2UR UR5, R21 ;  /* 0x00000000150572ca */ /* 0x000fe400000e0000 */
[----:B------:R-:W3:Y:S01]  /*c230*/  LDL.64 R20, [R1] ;  /* 0x0000000001147983 */ /* 0x000ee20000100a00 */
        /* <DEDUP_REMOVED lines=9> */
[----:B----4-:R-:W-:Y:S02]  /*c2d0*/  R2UR UR4, R4 ;  /* 0x00000000040472ca */ /* 0x010fe400000e0000 */
[----:B------:R-:W-:Y:S01]  /*c2e0*/  R2UR UR5, R5 ;  /* 0x00000000050572ca */ /* 0x000fe200000e0000 */
[----:B------:R-:W-:Y:S01]  /*c2f0*/  VIADD R12, R10, 0x602 ;  /* 0x000006020a0c7836 */ /* 0x000fe20000000000 */
[----:B------:R-:W-:Y:S01]  /*c300*/  UMOV UR38, UR43 ;  /* 0x0000002b00267c82 */ /* 0x000fe20008000000 */
[----:B------:R-:W-:Y:S01]  /*c310*/  IMAD.MOV.U32 R13, RZ, RZ, 0x40000040 ;  /* 0x40000040ff0d7424 */ /* 0x000fe200078e00ff */
[----:B------:R0:W5:Y:S01]  /*c320*/  LDL.LU.64 R4, [R1+0xa8] ;  /* 0x0000a80001047983 */ /* 0x0001620000300a00 */
[----:B------:R-:W-:-:S02]  /*c330*/  WARPGROUP.DEPBAR.LE gsb0, 0x0 ;  /* 0x00008000000079c5 */ /* 0x000fc40000010000 */
[----:B------:R-:W-:-:S06]  /*c340*/  WARPGROUP.ARRIVE ;  /* 0x00000000000079c5 */ /* 0x000fcc0000000000 */
[----:B------:R-:W-:Y:S01]  /*c350*/  HGMMA.64x96x16.F32 R152, gdesc[UR4], R152, gsb0 ;  /* 0x01600000049879f0 */ /* 0x000fe20008000898 */
[----:B------:R-:W-:Y:S02]  /*c360*/  R2UR UR6, R12 ;  /* 0x000000000c0672ca */ /* 0x000fe400000e0000 */
[----:B------:R-:W-:Y:S02]  /*c370*/  R2UR UR7, R13 ;  /* 0x000000000d0772ca */ /* 0x000fe400000e0000 */
[----:B--2---:R-:W-:Y:S02]  /*c380*/  R2UR UR4, R210 ;  /* 0x00000000d20472ca */ /* 0x004fe400000e0000 */
[----:B------:R-:W-:Y:S01]  /*c390*/  R2UR UR5, R211 ;  /* 0x00000000d30572ca */ /* 0x000fe200000e0000 */
[----:B------:R-:W-:Y:S02]  /*c3a0*/  WARPGROUP.DEPBAR.LE gsb0, 0x0 ;  /* 0x00008000000079c5 */ /* 0x000fe40000010000 */
[----:B------:R-:W-:-:S10]  /*c3b0*/  WARPGROUP.ARRIVE ;  /* 0x00000000000079c5 */ /* 0x000fd40000000000 */
[----:B------:R-:W-:Y:S01]  /*c3c0*/  HGMMA.64x96x16.F32 R152, gdesc[UR4], R152, gsb0 ;  /* 0x01600000049879f0 */ /* 0x000fe20008000898 */
[----:B------:R-:W-:Y:S02]  /*c3d0*/  VIADD R12, R10, 0x604 ;  /* 0x000006040a0c7836 */ /* 0x000fe40000000000 */
[----:B------:R-:W-:Y:S01]  /*c3e0*/  IMAD.MOV.U32 R13, RZ, RZ, 0x40000040 ;  /* 0x40000040ff0d7424 */ /* 0x000fe200078e00ff */
[----:B---3--:R-:W-:Y:S02]  /*c3f0*/  R2UR UR4, R20 ;  /* 0x00000000140472ca */ /* 0x008fe400000e0000 */
[----:B------:R-:W-:Y:S02]  /*c400*/  R2UR UR6, R12 ;  /* 0x000000000c0672ca */ /* 0x000fe400000e0000 */
        /* <DEDUP_REMOVED lines=8> */
[----:B------:R-:W-:Y:S01]  /*c490*/  R2UR UR7, R13 ;  /* 0x000000000d0772ca */ /* 0x000fe200000e0000 */
[----:B------:R-:W-:Y:S01]  /*c4a0*/  UMOV UR4, UR52 ;  /* 0x0000003400047c82 */ /* 0x000fe20008000000 */
[----:B------:R-:W-:Y:S01]  /*c4b0*/  UMOV UR5, UR53 ;  /* 0x0000003500057c82 */ /* 0x000fe20008000000 */
[----:B------:R-:W-:Y:S02]  /*c4c0*/  VIADD R12, R10, 0x900 ;  /* 0x000009000a0c7836 */ /* 0x000fe40000000000 */
[----:B------:R-:W-:Y:S01]  /*c4d0*/  IMAD.MOV.U32 R13, RZ, RZ, 0x40000040 ;  /* 0x40000040ff0d7424 */ /* 0x000fe200078e00ff */
[----:B------:R-:W-:Y:S02]  /*c4e0*/  WARPGROUP.DEPBAR.LE gsb0, 0x0 ;  /* 0x00008000000079c5 */ /* 0x000fe40000010000 */
[----:B------:R-:W-:-:S06]  /*c4f0*/  WARPGROUP.ARRIVE ;  /* 0x00000000000079c5 */ /* 0x000fcc0000000000 */
        /* <DEDUP_REMOVED lines=32> */
[----:B------:R-:W-:Y:S02]  /*c700*/  WARPGROUP.DEPBAR.LE gsb0, 0x0 ;  /* 0x00008000000079c5 */ /* 0x000fe40000010000 */
[----:B------:R-:W-:-:S08]  /*c710*/  WARPGROUP.ARRIVE ;  /* 0x00000000000079c5 */ /* 0x000fd00000000000 */
[----:B------:R-:W-:Y:S03]  /*c720*/  HGMMA.64x96x16.F32 R152, gdesc[UR4], R152, gsb0 ;  /* 0x01600000049879f0 */ /* 0x000fe60008000898 */
[----:B------:R-:W-:Y:S02]  /*c730*/  WARPGROUP.DEPBAR.LE gsb0, 0x0 ;  /* 0x00008000000079c5 */ /* 0x000fe40000010000 */
[----:B------:R-:W-:Y:S01]  /*c740*/  FMUL.FTZ R10, R152, UR39 ;  /* 0x00000027980a7c20 */ /* 0x000fe20008410000 */
[----:B------:R-:W-:Y:S01]  /*c750*/  FMUL.FTZ R11, R153, UR39 ;  /* 0x00000027990b7c20 */ /* 0x000fe20008410000 */
[----:B------:R-:W-:-:S04]  /*c760*/  FMUL.FTZ R12, R156, UR39 ;  /* 0x000000279c0c7c20 */ /* 0x000fc80008410000 */
[----:B------:R-:W1:Y:S01]  /*c770*/  MUFU.TANH R10, R10 ;  /* 0x0000000a000a7308 */ /* 0x000e620000002400 */
[----:B------:R-:W-:Y:S01]  /*c780*/  FMUL.FTZ R20, R157, UR39 ;  /* 0x000000279d147c20 */ /* 0x000fe20008410000 */
[----:B------:R-:W-:-:S06]  /*c790*/  FMUL.FTZ R21, R160, UR39 ;  /* 0x00000027a0157c20 */ /* 0x000fcc0008410000 */
[----:B------:R-:W2:Y:S01]  /*c7a0*/  MUFU.TANH R11, R11 ;  /* 0x0000000b000b7308 */ /* 0x000ea20000002400 */
[----:B------:R-:W-:-:S07]  /*c7b0*/  FMUL.FTZ R152, R161, UR39 ;  /* 0x00000027a1987c20 */ /* 0x000fce0008410000 */
[----:B------:R-:W3:Y:S01]  /*c7c0*/  MUFU.TANH R12, R12 ;  /* 0x0000000c000c7308 */ /* 0x000ee20000002400 */
[----:B-1----:R-:W-:Y:S01]  /*c7d0*/  FMNMX.FTZ R13, R10, R9, !PT ;  /* 0x000000090a0d7209 */ /* 0x002fe20007810000 */
[----:B------:R-:W-:-:S06]  /*c7e0*/  FMUL.FTZ R153, R164, UR39 ;  /* 0x00000027a4997c20 */ /* 0x000fcc0008410000 */
[----:B------:R-:W1:Y:S01]  /*c7f0*/  MUFU.TANH R20, R20 ;  /* 0x0000001400147308 */ /* 0x000e620000002400 */
[----:B--2---:R-:W-:Y:S01]  /*c800*/  FMNMX.FTZ R13, R11, R13, !PT ;  /* 0x0000000d0b0d7209 */ /* 0x004fe20007810000 */
[----:B------:R-:W-:-:S06]  /*c810*/  FMUL.FTZ R156, R165, UR39 ;  /* 0x00000027a59c7c20 */ /* 0x000fcc0008410000 */
[----:B------:R-:W2:Y:S01]  /*c820*/  MUFU.TANH R21, R21 ;  /* 0x0000001500157308 */ /* 0x000ea20000002400 */
[----:B---3--:R-:W-:Y:S01]  /*c830*/  FMNMX.FTZ R13, R12, R13, !PT ;  /* 0x0000000d0c0d7209 */ /* 0x008fe20007810000 */
[----:B------:R-:W-:-:S06]  /*c840*/  FMUL.FTZ R157, R168, UR39 ;  /* 0x00000027a89d7c20 */ /* 0x000fcc0008410000 */
        /* <DEDUP_REMOVED lines=46> */
[----:B-1----:R-:W-:-:S07]  /*cb30*/  FMNMX.FTZ R13, R177, R13, !PT ;  /* 0x0000000db10d7209 */ /* 0x002fce0007810000 */
[----:B------:R-:W1:Y:S01]  /*cb40*/  MUFU.TANH R184, R184 ;  /* 0x000000b800b87308 */ /* 0x000e620000002400 */
[----:B--2---:R-:W-:-:S07]  /*cb50*/  FMNMX.FTZ R13, R180, R13, !PT ;  /* 0x0000000db40d7209 */ /* 0x004fce0007810000 */
[----:B------:R-:W2:Y:S01]  /*cb60*/  MUFU.TANH R185, R185 ;  /* 0x000000b900b97308 */ /* 0x000ea20000002400 */
[----:B---3--:R-:W-:-:S07]  /*cb70*/  FMNMX.FTZ R13, R181, R13, !PT ;  /* 0x0000000db50d7209 */ /* 0x008fce0007810000 */
[----:B------:R-:W3:Y:S01]  /*cb80*/  MUFU.TANH R188, R188 ;  /* 0x000000bc00bc7308 */ /* 0x000ee20000002400 */
[----:B-1----:R-:W-:-:S04]  /*cb90*/  FMNMX.FTZ R13, R184, R13, !PT ;  /* 0x0000000db80d7209 */ /* 0x002fc80007810000 */
[----:B--2---:R-:W-:-:S04]  /*cba0*/  FMNMX.FTZ R13, R185, R13, !PT ;  /* 0x0000000db90d7209 */ /* 0x004fc80007810000 */
[----:B---3--:R-:W-:-:S05]  /*cbb0*/  FMNMX.FTZ R13, R188, R13, !PT ;  /* 0x0000000dbc0d7209 */ /* 0x008fca0007810000 */
[----:B------:R-:W1:Y:S01]  /*cbc0*/  SHFL.BFLY PT, R189, R13, 0x2, 0x1f ;  /* 0x0c401f000dbd7f89 */ /* 0x000e6200000e0000 */
[----:B------:R-:W-:Y:S01]  /*cbd0*/  FMUL.FTZ R212, R154, UR39 ;  /* 0x000000279ad47c20 */ /* 0x000fe20008410000 */
[----:B-1----:R-:W-:-:S05]  /*cbe0*/  FMNMX.FTZ R13, R13, R189, !PT ;  /* 0x000000bd0d0d7209 */ /* 0x002fca0007810000 */
[----:B------:R-:W1:Y:S01]  /*cbf0*/  SHFL.BFLY PT, R154, R13, 0x1, 0x1f ;  /* 0x0c201f000d9a7f89 */ /* 0x000e6200000e0000 */
[----:B------:R-:W-:Y:S01]  /*cc00*/  FMUL.FTZ R197, R162, UR39 ;  /* 0x00000027a2c57c20 */ /* 0x000fe20008410000 */
[----:B------:R-:W-:Y:S01]  /*cc10*/  FMUL.FTZ R210, R158, UR39 ;  /* 0x000000279ed27c20 */ /* 0x000fe20008410000 */
[----:B------:R-:W-:Y:S01]  /*cc20*/  FMUL.FTZ R211, R155, UR39 ;  /* 0x000000279bd37c20 */ /* 0x000fe20008410000 */
[----:B-1----:R-:W-:-:S05]  /*cc30*/  FMNMX.FTZ R13, R13, R154, !PT ;  /* 0x0000009a0d0d7209 */ /* 0x002fca0007810000 */
[C---:B------:R-:W-:Y:S01]  /*cc40*/  FADD.FTZ R162, -R13.reuse, R9 ;  /* 0x000000090da27221 */ /* 0x040fe20000010100 */
[----:B------:R-:W-:-:S03]  /*cc50*/  FMUL.FTZ R9, R13, UR38 ;  /* 0x000000260d097c20 */ /* 0x000fc60008410000 */
[----:B------:R-:W-:Y:S01]  /*cc60*/  FMUL.FTZ R162, R162, UR38 ;  /* 0x00000026a2a27c20 */ /* 0x000fe20008410000 */
[--C-:B------:R-:W-:Y:S01]  /*cc70*/  FFMA.FTZ R154, R10, UR38, -R9.reuse ;  /* 0x000000260a9a7c23 */ /* 0x100fe20008010809 */
[--C-:B------:R-:W-:Y:S01]  /*cc80*/  FFMA.FTZ R158, R11, UR38, -R9.reuse ;  /* 0x000000260b9e7c23 */ /* 0x100fe20008010809 */
[--C-:B------:R-:W-:Y:S01]  /*cc90*/  FFMA.FTZ R11, R152, UR38, -R9.reuse ;  /* 0x00000026980b7c23 */ /* 0x100fe20008010809 */
[--C-:B------:R-:W-:Y:S01]  /*cca0*/  FFMA.FTZ R10, R157, UR38, -R9.reuse ;  /* 0x000000269d0a7c23 */ /* 0x100fe20008010809 */
[----:B------:R-:W-:Y:S01]  /*ccb0*/  MUFU.EX2 R152, R154 ;  /* 0x0000009a00987308 */ /* 0x000fe20000000800 */
[--C-:B------:R-:W-:Y:S01]  /*ccc0*/  FFMA.FTZ R155, R12, UR38, -R9.reuse ;  /* 0x000000260c9b7c23 */ /* 0x100fe20008010809 */
[----:B------:R-:W-:-:S06]  /*ccd0*/  FFMA.FTZ R20, R20, UR38, -R9 ;  /* 0x0000002614147c23 */ /* 0x000fcc0008010809 */
[----:B------:R-:W1:Y:S08]  /*cce0*/  MUFU.EX2 R157, R162 ;  /* 0x000000a2009d7308 */ /* 0x000e700000000800 */
[----:B------:R-:W2:Y:S08]  /*ccf0*/  MUFU.EX2 R158, R158 ;  /* 0x0000009e009e7308 */ /* 0x000eb00000000800 */
[----:B------:R-:W3:Y:S01]  /*cd00*/  MUFU.EX2 R155, R155 ;  /* 0x0000009b009b7308 */ /* 0x000ee20000000800 */
[----:B-1----:R-:W-:-:S07]  /*cd10*/  FFMA.FTZ R154, R157, R7, R152 ;  /* 0x000000079d9a7223 */ /* 0x002fce0000010098 */
[----:B------:R-:W1:Y:S01]  /*cd20*/  MUFU.EX2 R20, R20 ;  /* 0x0000001400147308 */ /* 0x000e620000000800 */
[----:B------:R-:W-:-:S07]  /*cd30*/  FMUL.FTZ R205, R159, UR39 ;  /* 0x000000279fcd7c20 */ /* 0x000fce0008410000 */
[----:B------:R-:W4:Y:S01]  /*cd40*/  MUFU.TANH R212, R212 ;  /* 0x000000d400d47308 */ /* 0x000f220000002400 */
[----:B--2---:R-:W-:-:S07]  /*cd50*/  FADD.FTZ R154, R158, R154 ;  /* 0x0000009a9e9a7221 */ /* 0x004fce0000010000 */
[----:B------:R-:W2:Y:S01]  /*cd60*/  MUFU.TANH R211, R211 ;  /* 0x000000d300d37308 */ /* 0x000ea20000002400 */
[----:B---3--:R-:W-:Y:S01]  /*cd70*/  FADD.FTZ R154, R155, R154 ;  /* 0x0000009a9b9a7221 */ /* 0x008fe20000010000 */
[----:B------:R-:W-:-:S06]  /*cd80*/  FMUL.FTZ R193, R163, UR39 ;  /* 0x00000027a3c17c20 */ /* 0x000fcc0008410000 */
[----:B------:R-:W3:Y:S01]  /*cd90*/  MUFU.TANH R210, R210 ;  /* 0x000000d200d27308 */ /* 0x000ee20000002400 */
[----:B------:R-:W-:Y:S01]  /*cda0*/  F2FP.F16.F32.PACK_AB R152, R158, R152 ;  /* 0x000000989e98723e */ /* 0x000fe200000000ff */
[C---:B-1----:R-:W-:Y:S01]  /*cdb0*/  FADD.FTZ R158, R20.reuse, R154 ;  /* 0x0000009a149e7221 */ /* 0x042fe20000010000 */
[----:B------:R-:W-:-:S05]  /*cdc0*/  F2FP.F16.F32.PACK_AB R154, R20, R155 ;  /* 0x0000009b149a723e */ /* 0x000fca00000000ff */
[----:B------:R-:W1:Y:S01]  /*cdd0*/  MUFU.TANH R205, R205 ;  /* 0x000000cd00cd7308 */ /* 0x000e620000002400 */
[----:B----4-:R-:W-:Y:S01]  /*cde0*/  FMNMX.FTZ R20, R212, R8, !PT ;  /* 0x00000008d4147209 */ /* 0x010fe20007810000 */
[----:B------:R-:W-:-:S06]  /*cdf0*/  FMUL.FTZ R192, R166, UR39 ;  /* 0x00000027a6c07c20 */ /* 0x000fcc0008410000 */
[----:B------:R-:W4:Y:S01]  /*ce00*/  MUFU.TANH R197, R197 ;  /* 0x000000c500c57308 */ /* 0x000f220000002400 */
[----:B--2---:R-:W-:Y:S01]  /*ce10*/  FMNMX.FTZ R20, R211, R20, !PT ;  /* 0x00000014d3147209 */ /* 0x004fe20007810000 */
[----:B------:R-:W-:-:S06]  /*ce20*/  FMUL.FTZ R159, R167, UR39 ;  /* 0x00000027a79f7c20 */ /* 0x000fcc0008410000 */
[----:B------:R-:W2:Y:S01]  /*ce30*/  MUFU.TANH R193, R193 ;  /* 0x000000c100c17308 */ /* 0x000ea20000002400 */
[----:B---3--:R-:W-:Y:S01]  /*ce40*/  FMNMX.FTZ R20, R210, R20, !PT ;  /* 0x00000014d2147209 */ /* 0x008fe20007810000 */
[----:B------:R-:W-:-:S06]  /*ce50*/  FMUL.FTZ R163, R170, UR39 ;  /* 0x00000027aaa37c20 */ /* 0x000fcc0008410000 */
[----:B------:R-:W3:Y:S01]  /*ce60*/  MUFU.TANH R192, R192 ;  /* 0x000000c000c07308 */ /* 0x000ee20000002400 */
[----:B-1----:R-:W-:Y:S01]  /*ce70*/  FMNMX.FTZ R20, R205, R20, !PT ;  /* 0x00000014cd147209 */ /* 0x002fe20007810000 */
[----:B------:R-:W-:Y:S01]  /*ce80*/  FMUL.FTZ R162, R171, UR39 ;  /* 0x00000027aba27c20 */ /* 0x000fe20008410000 */
[----:B------:R-:W-:-:S05]  /*ce90*/  FFMA.FTZ R12, R153, UR38, -R9 ;  /* 0x00000026990c7c23 */ /* 0x000fca0008010809 */
        /* <DEDUP_REMOVED lines=8> */
[----:B------:R-:W-:Y:S01]  /*cf20*/  FMUL.FTZ R167, R178, UR39 ;  /* 0x00000027b2a77c20 */ /* 0x000fe20008410000 */
[--C-:B------:R-:W-:Y:S01]  /*cf30*/  FFMA.FTZ R21, R21, UR38, -R9.reuse ;  /* 0x0000002615157c23 */ /* 0x100fe20008010809 */
[----:B------:R-:W-:-:S04]  /*cf40*/  FFMA.FTZ R156, R156, UR38, -R9 ;  /* 0x000000269c9c7c23 */ /* 0x000fc80008010809 */
[----:B------:R-:W3:Y:S01]  /*cf50*/  MUFU.TANH R153, R153 ;  /* 0x0000009900997308 */ /* 0x000ee20000002400 */
[--C-:B------:R-:W-:Y:S01]  /*cf60*/  FFMA.FTZ R160, R160, UR38, -R9.reuse ;  /* 0x00000026a0a07c23 */ /* 0x100fe20008010809 */
        /* <DEDUP_REMOVED lines=13> */
[----:B------:R-:W0:Y:S01]  /*d040*/  MUFU.TANH R7, R7 ;  /* 0x0000000700077308 */ /* 0x000e220000002400 */
[----:B------:R-:W-:Y:S01]  /*d050*/  FFMA.FTZ R9, R188, UR38, -R9 ;  /* 0x00000026bc097c23 */ /* 0x000fe20008010809 */
[----:B-1----:R-:W-:Y:S01]  /*d060*/  FMNMX.FTZ R20, R159, R20, !PT ;  /* 0x000000149f147209 */ /* 0x002fe20007810000 */
[----:B------:R-:W-:Y:S01]  /*d070*/  FMUL.FTZ R188, R179, UR39 ;  /* 0x00000027b3bc7c20 */ /* 0x000fe20008410000 */
[----:B------:R-:W-:-:S02]  /*d080*/  FMUL.FTZ R189, R182, UR39 ;  /* 0x00000027b6bd7c20 */ /* 0x000fc40008410000 */
[----:B----4-:R-:W-:Y:S02]  /*d090*/  FMNMX.FTZ R20, R163, R20, !PT ;  /* 0x00000014a3147209 */ /* 0x010fe40007810000 */
[----:B------:R-:W1:Y:S01]  /*d0a0*/  MUFU.TANH R167, R167 ;  /* 0x000000a700a77308 */ /* 0x000e620000002400 */
[----:B------:R-:W-:Y:S01]  /*d0b0*/  FMUL.FTZ R166, R183, UR39 ;  /* 0x00000027b7a67c20 */ /* 0x000fe20008410000 */
[----:B--2---:R-:W-:-:S06]  /*d0c0*/  FMNMX.FTZ R20, R162, R20, !PT ;  /* 0x00000014a2147209 */ /* 0x004fcc0007810000 */
[----:B------:R-:W2:Y:S01]  /*d0d0*/  MUFU.TANH R188, R188 ;  /* 0x000000bc00bc7308 */ /* 0x000ea20000002400 */
[----:B---3--:R-:W-:Y:S01]  /*d0e0*/  FMNMX.FTZ R20, R153, R20, !PT ;  /* 0x0000001499147209 */ /* 0x008fe20007810000 */
[----:B------:R-:W-:-:S06]  /*d0f0*/  FMUL.FTZ R170, R186, UR39 ;  /* 0x00000027baaa7c20 */ /* 0x000fcc0008410000 */
[----:B------:R-:W3:Y:S01]  /*d100*/  MUFU.TANH R189, R189 ;  /* 0x000000bd00bd7308 */ /* 0x000ee20000002400 */
        /* <DEDUP_REMOVED lines=21> */
[----:B---3--:R-:W-:-:S07]  /*d260*/  FMNMX.FTZ R20, R186, R20, !PT ;  /* 0x00000014ba147209 */ /* 0x008fce0007810000 */
[----:B------:R-:W3:Y:S01]  /*d270*/  MUFU.TANH R179, R179 ;  /* 0x000000b300b37308 */ /* 0x000ee20000002400 */
[----:B0-----:R-:W-:-:S07]  /*d280*/  FMNMX.FTZ R20, R187, R20, !PT ;  /* 0x00000014bb147209 */ /* 0x001fce0007810000 */
[----:B------:R-:W0:Y:S01]  /*d290*/  MUFU.TANH R182, R182 ;  /* 0x000000b600b67308 */ /* 0x000e220000002400 */
[----:B-1----:R-:W-:-:S04]  /*d2a0*/  FMNMX.FTZ R20, R174, R20, !PT ;  /* 0x00000014ae147209 */ /* 0x002fc80007810000 */
[----:B--2---:R-:W-:-:S04]  /*d2b0*/  FMNMX.FTZ R20, R175, R20, !PT ;  /* 0x00000014af147209 */ /* 0x004fc80007810000 */
[----:B---3--:R-:W-:-:S04]  /*d2c0*/  FMNMX.FTZ R20, R179, R20, !PT ;  /* 0x00000014b3147209 */ /* 0x008fc80007810000 */
[----:B0-----:R-:W-:-:S05]  /*d2d0*/  FMNMX.FTZ R20, R182, R20, !PT ;  /* 0x00000014b6147209 */ /* 0x001fca0007810000 */
[----:B------:R-:W0:Y:S02]  /*d2e0*/  SHFL.BFLY PT, R155, R20, 0x2, 0x1f ;  /* 0x0c401f00149b7f89 */ /* 0x000e2400000e0000 */
[----:B0-----:R-:W-:-:S05]  /*d2f0*/  FMNMX.FTZ R20, R20, R155, !PT ;  /* 0x0000009b14147209 */ /* 0x001fca0007810000 */
[----:B------:R-:W0:Y:S01]  /*d300*/  SHFL.BFLY PT, R155, R20, 0x1, 0x1f ;  /* 0x0c201f00149b7f89 */ /* 0x000e2200000e0000 */
[----:B------:R-:W1:Y:S01]  /*d310*/  S2R R198, SR_TID.X ;  /* 0x0000000000c67919 */ /* 0x000e620000002100 */
[----:B0-----:R-:W-:-:S05]  /*d320*/  FMNMX.FTZ R20, R20, R155, !PT ;  /* 0x0000009b14147209 */ /* 0x001fca0007810000 */
[C---:B------:R-:W-:Y:S01]  /*d330*/  FADD.FTZ R196, -R20.reuse, R8 ;  /* 0x0000000814c47221 */ /* 0x040fe20000010100 */
[----:B------:R-:W-:-:S03]  /*d340*/  FMUL.FTZ R195, R20, UR38 ;  /* 0x0000002614c37c20 */ /* 0x000fc60008410000 */
[----:B------:R-:W-:Y:S01]  /*d350*/  FMUL.FTZ R196, R196, UR38 ;  /* 0x00000026c4c47c20 */ /* 0x000fe20008410000 */
[--C-:B------:R-:W-:Y:S01]  /*d360*/  FFMA.FTZ R178, R212, UR38, -R195.reuse ;  /* 0x00000026d4b27c23 */ /* 0x100fe200080108c3 */
[--C-:B------:R-:W-:Y:S01]  /*d370*/  FFMA.FTZ R191, R153, UR38, -R195.reuse ;  /* 0x0000002699bf7c23 */ /* 0x100fe200080108c3 */
[--C-:B------:R-:W-:Y:S02]  /*d380*/  FFMA.FTZ R183, R211, UR38, -R195.reuse ;  /* 0x00000026d3b77c23 */ /* 0x100fe400080108c3 */
[----:B------:R-:W-:Y:S01]  /*d390*/  MUFU.EX2 R153, R178 ;  /* 0x000000b200997308 */ /* 0x000fe20000000800 */
[--C-:B------:R-:W-:Y:S01]  /*d3a0*/  FFMA.FTZ R190, R162, UR38, -R195.reuse ;  /* 0x00000026a2be7c23 */ /* 0x100fe200080108c3 */
[----:B------:R-:W-:-:S06]  /*d3b0*/  FFMA.FTZ R162, R7, UR38, -R195 ;  /* 0x0000002607a27c23 */ /* 0x000fcc00080108c3 */
[----:B------:R-:W0:Y:S08]  /*d3c0*/  MUFU.EX2 R196, R196 ;  /* 0x000000c400c47308 */ /* 0x000e300000000800 */
[----:B------:R0:W2:Y:S01]  /*d3d0*/  MUFU.EX2 R7, R183 ;  /* 0x000000b700077308 */ /* 0x0000a20000000800 */
[-C--:B------:R-:W-:Y:S01]  /*d3e0*/  FMUL.FTZ R24, R24, R157.reuse ;  /* 0x0000009d18187220 */ /* 0x080fe20000410000 */
[-C--:B------:R-:W-:Y:S01]  /*d3f0*/  FMUL.FTZ R25, R25, R157.reuse ;  /* 0x0000009d19197220 */ /* 0x080fe20000410000 */
[-C--:B------:R-:W-:Y:S01]  /*d400*/  FMUL.FTZ R28, R28, R157.reuse ;  /* 0x0000009d1c1c7220 */ /* 0x080fe20000410000 */
[----:B0-----:R-:W-:Y:S01]  /*d410*/  FFMA.FTZ R183, R196, R6, R153 ;  /* 0x00000006c4b77223 */ /* 0x001fe20000010099 */
[-C--:B------:R-:W-:Y:S01]  /*d420*/  FMUL.FTZ R29, R29, R157.reuse ;  /* 0x0000009d1d1d7220 */ /* 0x080fe20000410000 */
[-C--:B------:R-:W-:Y:S01]  /*d430*/  FMUL.FTZ R32, R32, R157.reuse ;  /* 0x0000009d20207220 */ /* 0x080fe20000410000 */
[-C--:B------:R-:W-:Y:S01]  /*d440*/  FMUL.FTZ R33, R33, R157.reuse ;  /* 0x0000009d21217220 */ /* 0x080fe20000410000 */
[-C--:B------:R-:W-:Y:S01]  /*d450*/  FMUL.FTZ R36, R36, R157.reuse ;  /* 0x0000009d24247220 */ /* 0x080fe20000410000 */
[-C--:B------:R-:W-:Y:S01]  /*d460*/  FMUL.FTZ R37, R37, R157.reuse ;  /* 0x0000009d25257220 */ /* 0x080fe20000410000 */
[----:B------:R-:W-:Y:S01]  /*d470*/  FMUL.FTZ R40, R40, R157 ;  /* 0x0000009d28287220 */ /* 0x000fe20000410000 */
[C---:B--2---:R-:W-:Y:S01]  /*d480*/  FADD.FTZ R183, R7.reuse, R183 ;  /* 0x000000b707b77221 */ /* 0x044fe20000010000 */
[----:B------:R-:W-:Y:S01]  /*d490*/  F2FP.F16.F32.PACK_AB R153, R7, R153 ;  /* 0x000000990799723e */ /* 0x000fe200000000ff */
[----:B------:R-:W-:-:S02]  /*d4a0*/  IMAD.MOV.U32 R7, RZ, RZ, 0x40000040 ;  /* 0x40000040ff077424 */ /* 0x000fc400078e00ff */
        /* <DEDUP_REMOVED lines=55> */
[----:B-1----:R-:W-:Y:S01]  /*d820*/  SHF.R.U32.HI R198, RZ, 0x7, R198 ;  /* 0x00000007ffc67819 */ /* 0x002fe200000116c6 */
[----:B------:R-:W-:Y:S01]  /*d830*/  FFMA.FTZ R155, R210, UR38, -R195 ;  /* 0x00000026d29b7c23 */ /* 0x000fe200080108c3 */
[----:B------:R-:W-:Y:S01]  /*d840*/  @!P1 VIADD R157, R3, 0x32440 ;  /* 0x00032440039d9836 */ /* 0x000fe20000000000 */
[----:B------:R-:W-:-:S02]  /*d850*/  R2UR UR7, R7 ;  /* 0x00000000070772ca */ /* 0x000fc400000e0000 */
[C---:B------:R-:W-:Y:S01]  /*d860*/  IADD3 R178, -R198.reuse, 0xb, RZ ;  /* 0x0000000bc6b27810 */ /* 0x040fe20007ffe1ff */
[----:B------:R0:W-:Y:S01]  /*d870*/  MUFU.EX2 R7, R155 ;  /* 0x0000009b00077308 */ /* 0x0001e20000000800 */
[----:B------:R-:W-:Y:S01]  /*d880*/  @!P1 PRMT R157, RZ, 0x654, R157 ;  /* 0x00000654ff9d9816 */ /* 0x000fe2000000009d */
[----:B------:R-:W-:Y:S02]  /*d890*/  FFMA.FTZ R8, R205, UR38, -R195 ;  /* 0x00000026cd087c23 */ /* 0x000fe400080108c3 */
[----:B------:R1:W-:Y:S06]  /*d8a0*/  BAR.ARV R178, 0x100 ;  /* 0x000400b20000751d */ /* 0x0003ec0000002000 */
[----:B0-----:R-:W-:Y:S01]  /*d8b0*/  VIADD R155, R198, 0x8 ;  /* 0x00000008c69b7836 */ /* 0x001fe20000000000 */
[----:B------:R0:W-:Y:S01]  /*d8c0*/  @!P1 SYNCS.ARRIVE.TRANS64.RED.A1T0 RZ, [R157+URZ], RZ ;  /* 0x000000ff9dff99a7 */ /* 0x0001e2000810043f */
[----:B------:R-:W2:Y:S03]  /*d8d0*/  MUFU.EX2 R8, R8 ;  /* 0x0000000800087308 */ /* 0x000ea60000000800 */
[----:B------:R2:W-:Y:S01]  /*d8e0*/  BAR.SYNC.DEFER_BLOCKING R155, 0x100 ;  /* 0x0004009b0000751d */ /* 0x0005e20000010000 */
[----:B------:R-:W-:-:S04]  /*d8f0*/  IMAD.MOV.U32 R6, RZ, RZ, 0xc00 ;  /* 0x00000c00ff067424 */ /* 0x000fc800078e00ff */
[----:B------:R-:W-:Y:S02]  /*d900*/  IMAD R6, R200, R6, UR42 ;  /* 0x0000002ac8067e24 */ /* 0x000fe4000f8e0206 */
[-C--:B------:R-:W-:Y:S01]  /*d910*/  FMUL.FTZ R26, R26, R196.reuse ;  /* 0x000000c41a1a7220 */ /* 0x080fe20000410000 */
[-C--:B------:R-:W-:Y:S01]  /*d920*/  FMUL.FTZ R27, R27, R196.reuse ;  /* 0x000000c41b1b7220 */ /* 0x080fe20000410000 */
[-C--:B------:R-:W-:Y:S01]  /*d930*/  FMUL.FTZ R30, R30, R196.reuse ;  /* 0x000000c41e1e7220 */ /* 0x080fe20000410000 */
[-C--:B------:R-:W-:Y:S01]  /*d940*/  FMUL.FTZ R31, R31, R196.reuse ;  /* 0x000000c41f1f7220 */ /* 0x080fe20000410000 */
[----:B------:R-:W-:Y:S01]  /*d950*/  R2UR UR6, R6 ;  /* 0x00000000060672ca */ /* 0x000fe200000e0000 */
        /* <DEDUP_REMOVED lines=60> */
[----:B--2---:R-:W-:-:S05]  /*dd20*/  F2FP.F16.F32.PACK_AB R155, R8, R7 ;  /* 0x00000007089b723e */ /* 0x004fca00000000ff */
[----:B------:R-:W-:-:S06]  /*dd30*/  WARPGROUP.ARRIVE ;  /* 0x00000000000079c5 */ /* 0x000fcc0000000000 */
[----:B------:R-:W-:Y:S01]  /*dd40*/  HGMMA.64x256x16.F32 R24, R152, gdesc[UR4].tnspB, R24, gsb0 ;  /* 0x43e0000498187df0 */ /* 0x000fe20008000818 */
[----:B0-----:R-:W-:Y:S01]  /*dd50*/  MUFU.EX2 R157, R11 ;  /* 0x0000000b009d7308 */ /* 0x001fe20000000800 */
        /* <DEDUP_REMOVED lines=16> */
[----:B------:R-:W-:Y:S01]  /*de60*/  FFMA.FTZ R182, R182, UR38, -R195 ;  /* 0x00000026b6b67c23 */ /* 0x000fe200080108c3 */
[----:B------:R-:W-:Y:S08]  /*de70*/  MUFU.EX2 R11, R12 ;  /* 0x0000000c000b7308 */ /* 0x000ff00000000800 */
[----:B------:R-:W-:Y:S08]  /*de80*/  MUFU.EX2 R195, R156 ;  /* 0x0000009c00c37308 */ /* 0x000ff00000000800 */
[----:B------:R-:W-:Y:S08]  /*de90*/  MUFU.EX2 R12, R194 ;  /* 0x000000c2000c7308 */ /* 0x000ff00000000800 */
[----:B------:R-:W-:Y:S08]  /*dea0*/  MUFU.EX2 R160, R160 ;  /* 0x000000a000a07308 */ /* 0x000ff00000000800 */
[----:B------:R-:W-:Y:S08]  /*deb0*/  MUFU.EX2 R161, R161 ;  /* 0x000000a100a17308 */ /* 0x000ff00000000800 */
[----:B------:R-:W-:Y:S01]  /*dec0*/  MUFU.EX2 R164, R164 ;  /* 0x000000a400a47308 */ /* 0x000fe20000000800 */
[----:B------:R-:W-:-:S07]  /*ded0*/  WARPGROUP.DEPBAR.LE gsb0, 0x0 ;  /* 0x00008000000079c5 */ /* 0x000fce0000010000 */
[----:B------:R-:W0:Y:S01]  /*dee0*/  MUFU.EX2 R155, R21 ;  /* 0x00000015009b7308 */ /* 0x000e220000000800 */
[----:B------:R-:W-:-:S05]  /*def0*/  VIADD R152, R6, 0x80 ;  /* 0x0000008006987836 */ /* 0x000fca0000000000 */
[----:B------:R-:W-:Y:S02]  /*df00*/  R2UR UR6, R152 ;  /* 0x00000000980672ca */ /* 0x000fe400000e0000 */
[----:B------:R-:W2:Y:S08]  /*df10*/  MUFU.EX2 R21, R193 ;  /* 0x000000c100157308 */ /* 0x000eb00000000800 */
[----:B------:R3:W-:Y:S08]  /*df20*/  MUFU.EX2 R154, R192 ;  /* 0x000000c0009a7308 */ /* 0x0007f00000000800 */
[----:B------:R-:W4:Y:S01]  /*df30*/  MUFU.EX2 R152, R159 ;  /* 0x0000009f00987308 */ /* 0x000f220000000800 */
[----:B0-----:R-:W-:Y:S01]  /*df40*/  FADD.FTZ R158, R155, R158 ;  /* 0x0000009e9b9e7221 */ /* 0x001fe20000010000 */
[----:B------:R-:W-:-:S03]  /*df50*/  IMAD.MOV.U32 R153, RZ, RZ, 0x40000040 ;  /* 0x40000040ff997424 */ /* 0x000fc600078e00ff */
[----:B------:R-:W-:Y:S02]  /*df60*/  FADD.FTZ R158, R157, R158 ;  /* 0x0000009e9d9e7221 */ /* 0x000fe40000010000 */
[----:B------:R-:W-:Y:S02]  /*df70*/  R2UR UR7, R153 ;  /* 0x00000000990772ca */ /* 0x000fe400000e0000 */
[----:B---3--:R-:W-:Y:S01]  /*df80*/  FADD.FTZ R192, R11, R158 ;  /* 0x0000009e0bc07221 */ /* 0x008fe20000010000 */
[----:B------:R-:W-:Y:S02]  /*df90*/  F2FP.F16.F32.PACK_AB R156, R157, R155 ;  /* 0x0000009b9d9c723e */ /* 0x000fe400000000ff */
[----:B------:R-:W-:Y:S02]  /*dfa0*/  F2FP.F16.F32.PACK_AB R158, R195, R11 ;  /* 0x0000000bc39e723e */ /* 0x000fe400000000ff */
[----:B--2---:R-:W-:Y:S02]  /*dfb0*/  F2FP.F16.F32.PACK_AB R157, R21, R12 ;  /* 0x0000000c159d723e */ /* 0x004fe400000000ff */
[----:B----4-:R-:W-:-:S04]  /*dfc0*/  F2FP.F16.F32.PACK_AB R159, R152, R154 ;  /* 0x0000009a989f723e */ /* 0x010fc800000000ff */
[----:B------:R-:W-:-:S06]  /*dfd0*/  WARPGROUP.ARRIVE ;  /* 0x00000000000079c5 */ /* 0x000fcc0000000000 */
[----:B------:R-:W-:Y:S01]  /*dfe0*/  HGMMA.64x256x16.F32 R24, R156, gdesc[UR4].tnspB, R24, gsb0 ;  /* 0x43e000049c187df0 */ /* 0x000fe20008000818 */
[----:B------:R-:W-:Y:S01]  /*dff0*/  MUFU.EX2 R153, R163 ;  /* 0x000000a300997308 */ /* 0x000fe20000000800 */
[----:B------:R-:W-:-:S07]  /*e000*/  FADD.FTZ R192, R195, R192 ;  /* 0x000000c0c3c07221 */ /* 0x000fce0000010000 */
[----:B------:R-:W-:Y:S08]  /*e010*/  MUFU.EX2 R190, R190 ;  /* 0x000000be00be7308 */ /* 0x000ff00000000800 */
[----:B------:R-:W-:Y:S08]  /*e020*/  MUFU.EX2 R191, R191 ;  /* 0x000000bf00bf7308 */ /* 0x000ff00000000800 */
[----:B------:R0:W2:Y:S01]  /*e030*/  MUFU.EX2 R155, R162 ;  /* 0x000000a2009b7308 */ /* 0x0000a20000000800 */
[----:B------:R-:W-:-:S05]  /*e040*/  IMAD.MOV.U32 R11, RZ, RZ, 0x40000040 ;  /* 0x40000040ff0b7424 */ /* 0x000fca00078e00ff */
[----:B------:R-:W-:Y:S02]  /*e050*/  R2UR UR7, R11 ;  /* 0x000000000b0772ca */ /* 0x000fe400000e0000 */
[----:B0-----:R-:W-:Y:S02]  /*e060*/  F2FP.F16.F32.PACK_AB R162, R164, R161 ;  /* 0x000000a1a4a2723e */ /* 0x001fe400000000ff */
[----:B--2---:R-:W-:Y:S01]  /*e070*/  F2FP.F16.F32.PACK_AB R163, R155, R191 ;  /* 0x000000bf9ba3723e */ /* 0x004fe200000000ff */
[----:B------:R-:W-:Y:S08]  /*e080*/  MUFU.EX2 R168, R168 ;  /* 0x000000a800a87308 */ /* 0x000ff00000000800 */
[----:B------:R-:W-:Y:S08]  /*e090*/  MUFU.EX2 R169, R169 ;  /* 0x000000a900a97308 */ /* 0x000ff00000000800 */
[----:B------:R-:W-:Y:S08]  /*e0a0*/  MUFU.EX2 R172, R172 ;  /* 0x000000ac00ac7308 */ /* 0x000ff00000000800 */
[----:B------:R-:W-:Y:S08]  /*e0b0*/  MUFU.EX2 R188, R188 ;  /* 0x000000bc00bc7308 */ /* 0x000ff00000000800 */
[----:B------:R-:W-:Y:S01]  /*e0c0*/  MUFU.EX2 R189, R189 ;  /* 0x000000bd00bd7308 */ /* 0x000fe20000000800 */
[----:B------:R-:W-:Y:S01]  /*e0d0*/  IMAD.MOV.U32 R11, RZ, RZ, 0x40000040 ;  /* 0x40000040ff0b7424 */ /* 0x000fe200078e00ff */
[----:B------:R-:W-:-:S06]  /*e0e0*/  WARPGROUP.DEPBAR.LE gsb0, 0x0 ;  /* 0x00008000000079c5 */ /* 0x000fcc0000010000 */
[----:B------:R0:W2:Y:S02]  /*e0f0*/  MUFU.EX2 R156, R10 ;  /* 0x0000000a009c7308 */ /* 0x0000a40000000800 */
[----:B0-----:R-:W-:Y:S02]  /*e100*/  VIADD R10, R6, 0x100 ;  /* 0x00000100060a7836 */ /* 0x001fe40000000000 */
[----:B--2---:R-:W-:-:S03]  /*e110*/  FADD.FTZ R192, R156, R192 ;  /* 0x000000c09cc07221 */ /* 0x004fc60000010000 */
[----:B------:R-:W-:Y:S01]  /*e120*/  R2UR UR6, R10 ;  /* 0x000000000a0672ca */ /* 0x000fe200000e0000 */
[C---:B------:R-:W-:Y:S01]  /*e130*/  FADD.FTZ R158, R160.reuse, R192 ;  /* 0x000000c0a09e7221 */ /* 0x040fe20000010000 */
[----:B------:R-:W-:-:S03]  /*e140*/  F2FP.F16.F32.PACK_AB R160, R160, R156 ;  /* 0x0000009ca0a0723e */ /* 0x000fc600000000ff */
[----:B------:R-:W-:Y:S01]  /*e150*/  FADD.FTZ R158, R161, R158 ;  /* 0x0000009ea19e7221 */ /* 0x000fe20000010000 */
[----:B------:R-:W-:-:S04]  /*e160*/  F2FP.F16.F32.PACK_AB R161, R190, R153 ;  /* 0x00000099bea1723e */ /* 0x000fc800000000ff */
[----:B------:R-:W-:-:S06]  /*e170*/  WARPGROUP.ARRIVE ;  /* 0x00000000000079c5 */ /* 0x000fcc0000000000 */
[----:B------:R-:W-:Y:S01]  /*e180*/  HGMMA.64x256x16.F32 R24, R160, gdesc[UR4].tnspB, R24, gsb0 ;  /* 0x43e00004a0187df0 */ /* 0x000fe20008000818 */
[----:B------:R-:W-:Y:S01]  /*e190*/  FADD.FTZ R158, R164, R158 ;  /* 0x0000009ea49e7221 */ /* 0x000fe20000010000 */
[----:B------:R-:W0:Y:S08]  /*e1a0*/  MUFU.EX2 R156, R167 ;  /* 0x000000a7009c7308 */ /* 0x000e300000000800 */
[----:B------:R0:W2:Y:S08]  /*e1b0*/  MUFU.EX2 R164, R165 ;  /* 0x000000a500a47308 */ /* 0x0000b00000000800 */
[----:B------:R3:W4:Y:S01]  /*e1c0*/  MUFU.EX2 R157, R166 ;  /* 0x000000a6009d7308 */ /* 0x0007220000000800 */
[----:B------:R-:W-:Y:S01]  /*e1d0*/  VIADD R10, R6, 0x180 ;  /* 0x00000180060a7836 */ /* 0x000fe20000000000 */
[----:B------:R-:W-:-:S04]  /*e1e0*/  R2UR UR7, R11 ;  /* 0x000000000b0772ca */ /* 0x000fc800000e0000 */
[----:B------:R-:W-:Y:S02]  /*e1f0*/  R2UR UR6, R10 ;  /* 0x000000000a0672ca */ /* 0x000fe400000e0000 */
[----:B0-----:R-:W-:Y:S01]  /*e200*/  F2FP.F16.F32.PACK_AB R165, R188, R156 ;  /* 0x0000009cbca5723e */ /* 0x001fe200000000ff */
[----:B--2---:R-:W-:Y:S01]  /*e210*/  FADD.FTZ R158, R164, R158 ;  /* 0x0000009ea49e7221 */ /* 0x004fe20000010000 */
[----:B------:R-:W-:Y:S02]  /*e220*/  F2FP.F16.F32.PACK_AB R164, R168, R164 ;  /* 0x000000a4a8a4723e */ /* 0x000fe400000000ff */
[----:B---3--:R-:W-:Y:S02]  /*e230*/  F2FP.F16.F32.PACK_AB R166, R172, R169 ;  /* 0x000000a9aca6723e */ /* 0x008fe400000000ff */
[----:B----4-:R-:W-:Y:S01]  /*e240*/  F2FP.F16.F32.PACK_AB R167, R157, R189 ;  /* 0x000000bd9da7723e */ /* 0x010fe200000000ff */
[----:B------:R-:W-:Y:S01]  /*e250*/  FADD.FTZ R158, R168, R158 ;  /* 0x0000009ea89e7221 */ /* 0x000fe20000010000 */
[----:B------:R-:W-:Y:S03]  /*e260*/  MUFU.EX2 R176, R176 ;  /* 0x000000b000b07308 */ /* 0x000fe60000000800 */
[----:B------:R-:W-:-:S05]  /*e270*/  FADD.FTZ R159, R169, R158 ;  /* 0x0000009ea99f7221 */ /* 0x000fca0000010000 */
[----:B------:R-:W-:Y:S08]  /*e280*/  MUFU.EX2 R168, R173 ;  /* 0x000000ad00a87308 */ /* 0x000ff00000000800 */
[----:B------:R-:W-:Y:S08]  /*e290*/  MUFU.EX2 R177, R177 ;  /* 0x000000b100b17308 */ /* 0x000ff00000000800 */
[----:B------:R-:W0:Y:S08]  /*e2a0*/  MUFU.EX2 R180, R180 ;  /* 0x000000b400b47308 */ /* 0x000e300000000800 */
[----:B------:R0:W-:Y:S08]  /*e2b0*/  MUFU.EX2 R158, R170 ;  /* 0x000000aa009e7308 */ /* 0x0001f00000000800 */
[----:B------:R-:W-:Y:S08]  /*e2c0*/  MUFU.EX2 R186, R186 ;  /* 0x000000ba00ba7308 */ /* 0x000ff00000000800 */
[----:B------:R-:W2:Y:S01]  /*e2d0*/  MUFU.EX2 R187, R187 ;  /* 0x000000bb00bb7308 */ /* 0x000ea20000000800 */
[----:B------:R-:W-:-:S02]  /*e2e0*/  VIADD R10, R6, 0x200 ;  /* 0x00000200060a7836 */ /* 0x000fc40000000000 */
[----:B------:R-:W-:Y:S02]  /*e2f0*/  IMAD.MOV.U32 R11, RZ, RZ, 0x40000040 ;  /* 0x40000040ff0b7424 */ /* 0x000fe400078e00ff */
[----:B------:R-:W-:Y:S01]  /*e300*/  FADD.FTZ R159, R172, R159 ;  /* 0x0000009fac9f7221 */ /* 0x000fe20000010000 */
[----:B0-----:R-:W-:-:S03]  /*e310*/  F2FP.F16.F32.PACK_AB R170, R180, R177 ;  /* 0x000000b1b4aa723e */ /* 0x001fc600000000ff */
[----:B------:R-:W-:Y:S01]  /*e320*/  FADD.FTZ R159, R168, R159 ;  /* 0x0000009fa89f7221 */ /* 0x000fe20000010000 */
[----:B------:R-:W-:Y:S01]  /*e330*/  F2FP.F16.F32.PACK_AB R168, R176, R168 ;  /* 0x000000a8b0a8723e */ /* 0x000fe200000000ff */
[----:B------:R-:W-:Y:S02]  /*e340*/  WARPGROUP.DEPBAR.LE gsb0, 0x0 ;  /* 0x00008000000079c5 */ /* 0x000fe40000010000 */
[----:B------:R-:W-:-:S06]  /*e350*/  WARPGROUP.ARRIVE ;  /* 0x00000000000079c5 */ /* 0x000fcc0000000000 */
[----:B------:R-:W-:Y:S01]  /*e360*/  HGMMA.64x256x16.F32 R24, R164, gdesc[UR4].tnspB, R24, gsb0 ;  /* 0x43e00004a4187df0 */ /* 0x000fe20008000818 */
[----:B------:R2:W0:Y:S01]  /*e370*/  MUFU.EX2 R160, R171 ;  /* 0x000000ab00a07308 */ /* 0x0004220000000800 */
[----:B------:R-:W-:Y:S02]  /*e380*/  R2UR UR6, R10 ;  /* 0x000000000a0672ca */ /* 0x000fe400000e0000 */
[----:B------:R-:W-:Y:S02]  /*e390*/  R2UR UR7, R11 ;  /* 0x000000000b0772ca */ /* 0x000fe400000e0000 */
[----:B--2---:R-:W-:Y:S02]  /*e3a0*/  F2FP.F16.F32.PACK_AB R171, R187, R186 ;  /* 0x000000babbab723e */ /* 0x004fe400000000ff */
[----:B0-----:R-:W-:Y:S01]  /*e3b0*/  F2FP.F16.F32.PACK_AB R169, R160, R158 ;  /* 0x0000009ea0a9723e */ /* 0x001fe200000000ff */
[----:B------:R-:W0:Y:S01]  /*e3c0*/  MUFU.EX2 R172, R181 ;  /* 0x000000b500ac7308 */ /* 0x000e220000000800 */
[----:B------:R-:W-:-:S04]  /*e3d0*/  FADD.FTZ R11, R176, R159 ;  /* 0x0000009fb00b7221 */ /* 0x000fc80000010000 */
[----:B------:R-:W-:-:S03]  /*e3e0*/  FADD.FTZ R11, R177, R11 ;  /* 0x0000000bb10b7221 */ /* 0x000fc60000010000 */
[----:B------:R-:W-:Y:S01]  /*e3f0*/  MUFU.EX2 R161, R9 ;  /* 0x0000000900a17308 */ /* 0x000fe20000000800 */
[----:B------:R-:W-:-:S07]  /*e400*/  FADD.FTZ R11, R180, R11 ;  /* 0x0000000bb40b7221 */ /* 0x000fce0000010000 */
[----:B------:R-:W2:Y:S01]  /*e410*/  MUFU.EX2 R184, R184 ;  /* 0x000000b800b87308 */ /* 0x000ea20000000800 */
[----:B------:R-:W-:-:S07]  /*e420*/  VIADD R10, R6, 0x280 ;  /* 0x00000280060a7836 */ /* 0x000fce0000000000 */
[----:B------:R-:W3:Y:S08]  /*e430*/  MUFU.EX2 R185, R185 ;  /* 0x000000b900b97308 */ /* 0x000ef00000000800 */
[----:B------:R3:W-:Y:S08]  /*e440*/  MUFU.EX2 R9, R174 ;  /* 0x000000ae00097308 */ /* 0x0007f00000000800 */
[----:B------:R-:W4:Y:S08]  /*e450*/  MUFU.EX2 R159, R175 ;  /* 0x000000af009f7308 */ /* 0x000f300000000800 */
[----:B------:R-:W-:Y:S08]  /*e460*/  MUFU.EX2 R179, R179 ;  /* 0x000000b300b37308 */ /* 0x000ff00000000800 */
[----:B------:R-:W1:Y:S01]  /*e470*/  MUFU.EX2 R182, R182 ;  /* 0x000000b600b67308 */ /* 0x000e620000000800 */
[----:B0-----:R-:W-:Y:S01]  /*e480*/  FADD.FTZ R6, R172, R11 ;  /* 0x0000000bac067221 */ /* 0x001fe20000010000 */
[----:B------:R-:W-:Y:S01]  /*e490*/  IMAD.MOV.U32 R11, RZ, RZ, 0x40000040 ;  /* 0x40000040ff0b7424 */ /* 0x000fe200078e00ff */
[----:B--2---:R-:W-:-:S02]  /*e4a0*/  F2FP.F16.F32.PACK_AB R172, R184, R172 ;  /* 0x000000acb8ac723e */ /* 0x004fc400000000ff */
[----:B---3--:R-:W-:Y:S02]  /*e4b0*/  F2FP.F16.F32.PACK_AB R174, R161, R185 ;  /* 0x000000b9a1ae723e */ /* 0x008fe400000000ff */
[----:B----4-:R-:W-:Y:S02]  /*e4c0*/  F2FP.F16.F32.PACK_AB R173, R159, R9 ;  /* 0x000000099fad723e */ /* 0x010fe400000000ff */
[----:B-1----:R-:W-:Y:S01]  /*e4d0*/  F2FP.F16.F32.PACK_AB R175, R182, R179 ;  /* 0x000000b3b6af723e */ /* 0x002fe200000000ff */
[----:B------:R-:W-:Y:S02]  /*e4e0*/  WARPGROUP.DEPBAR.LE gsb0, 0x0 ;  /* 0x00008000000079c5 */ /* 0x000fe40000010000 */
[----:B------:R-:W-:-:S06]  /*e4f0*/  WARPGROUP.ARRIVE ;  /* 0x00000000000079c5 */ /* 0x000fcc0000000000 */
[----:B------:R-:W-:Y:S01]  /*e500*/  HGMMA.64x256x16.F32 R24, R168, gdesc[UR4].tnspB, R24, gsb0 ;  /* 0x43e00004a8187df0 */ /* 0x000fe20008000818 */
[----:B------:R-:W-:Y:S02]  /*e510*/  R2UR UR6, R10 ;  /* 0x000000000a0672ca */ /* 0x000fe400000e0000 */
[----:B------:R-:W-:Y:S01]  /*e520*/  R2UR UR7, R11 ;  /* 0x000000000b0772ca */ /* 0x000fe200000e0000 */
[----:B------:R-:W-:-:S04]  /*e530*/  FADD.FTZ R183, R7, R183 ;  /* 0x000000b707b77221 */ /* 0x000fc80000010000 */
        /* <DEDUP_REMOVED lines=16> */
[----:B------:R-:W-:Y:S01]  /*e640*/  FADD.FTZ R183, R187, R183 ;  /* 0x000000b7bbb77221 */ /* 0x000fe20000010000 */
[----:B------:R-:W-:-:S03]  /*e650*/  @!P1 VIADD R3, R3, 0x32460 ;  /* 0x0003246003039836 */ /* 0x000fc60000000000 */
[----:B------:R-:W-:Y:S01]  /*e660*/  FADD.FTZ R183, R9, R183 ;  /* 0x000000b709b77221 */ /* 0x000fe20000010000 */
[----:B------:R-:W-:Y:S01]  /*e670*/  FADD.FTZ R6, R184, R6 ;  /* 0x00000006b8067221 */ /* 0x000fe20000010000 */
[----:B------:R-:W-:Y:S02]  /*e680*/  @!P1 PRMT R3, RZ, 0x654, R3 ;  /* 0x00000654ff039816 */ /* 0x000fe40000000003 */
[----:B------:R-:W-:Y:S01]  /*e690*/  FADD.FTZ R183, R159, R183 ;  /* 0x000000b79fb77221 */ /* 0x000fe20000010000 */
[----:B------:R-:W-:-:S03]  /*e6a0*/  FADD.FTZ R6, R185, R6 ;  /* 0x00000006b9067221 */ /* 0x000fc60000010000 */
[----:B------:R-:W-:Y:S01]  /*e6b0*/  FADD.FTZ R183, R179, R183 ;  /* 0x000000b7b3b77221 */ /* 0x000fe20000010000 */
[----:B------:R-:W-:Y:S01]  /*e6c0*/  FADD.FTZ R7, R161, R6 ;  /* 0x00000006a1077221 */ /* 0x000fe20000010000 */
[----:B------:R-:W-:Y:S02]  /*e6d0*/  IMAD.MOV.U32 R8, RZ, RZ, R20 ;  /* 0x000000ffff087224 */ /* 0x000fe400078e0014 */
[----:B------:R-:W-:Y:S01]  /*e6e0*/  FADD.FTZ R6, R182, R183 ;  /* 0x000000b7b6067221 */ /* 0x000fe20000010000 */
[----:B------:R-:W-:Y:S01]  /*e6f0*/  IMAD.MOV.U32 R9, RZ, RZ, R13 ;  /* 0x000000ffff097224 */ /* 0x000fe200078e000d */
[----:B------:R-:W-:Y:S02]  /*e700*/  WARPGROUP.DEPBAR.LE gsb0, 0x0 ;  /* 0x00008000000079c5 */ /* 0x000fe40000010000 */
[----:B------:R-:W-:-:S06]  /*e710*/  WARPGROUP.ARRIVE ;  /* 0x00000000000079c5 */ /* 0x000fcc0000000000 */
[----:B------:R-:W-:Y:S03]  /*e720*/  HGMMA.64x256x16.F32 R24, R172, gdesc[UR4].tnspB, R24, gsb0 ;  /* 0x43e00004ac187df0 */ /* 0x000fe60008000818 */
[----:B------:R-:W-:Y:S02]  /*e730*/  WARPGROUP.DEPBAR.LE gsb0, 0x0 ;  /* 0x00008000000079c5 */ /* 0x000fe40000010000 */
[----:B------:R0:W-:Y:S01]  /*e740*/  @!P1 SYNCS.ARRIVE.TRANS64.RED.A1T0 RZ, [R3+URZ], RZ ;  /* 0x000000ff03ff99a7 */ /* 0x0001e2000810043f */
[----:B------:R-:W-:Y:S05]  /*e750*/  @P2 BRA `(.L_x_1448) ;  /* 0xffffffd0006c2947 */ /* 0x000fea000383ffff */
.L_x_1438:
[----:B------:R-:W-:Y:S05]  /*e760*/  WARPSYNC.ALL ;  /* 0x0000000000007948 */ /* 0x000fea0003800000 */
[----:B------:R-:W1:Y:S01]  /*e770*/  SHFL.BFLY PT, R0, R7, 0x2, 0x1f ;  /* 0x0c401f0007007f89 */ /* 0x000e6200000e0000 */
[----:B0-----:R-:W-:Y:S02]  /*e780*/  IMAD.MOV.U32 R3, RZ, RZ, RZ ;  /* 0x000000ffff037224 */ /* 0x001fe400078e00ff */
[----:B------:R-:W-:Y:S01]  /*e790*/  IMAD.MOV.U32 R156, RZ, RZ, -0x800000 ;  /* 0xff800000ff9c7424 */ /* 0x000fe200078e00ff */
[----:B------:R0:W-:Y:S06]  /*e7a0*/  BAR.ARV R178, 0x100 ;  /* 0x000400b20000751d */ /* 0x0001ec0000002000 */
[----:B------:R-:W-:-:S02]  /*e7b0*/  VIADD R200, R200, 0x1 ;  /* 0x00000001c8c87836 */ /* 0x000fc40000000000 */
[----:B------:R-:W-:Y:S06]  /*e7c0*/  BAR.ARV 0x8, 0x180 ;  /* 0x0206000000007b1d */ /* 0x000fec0000002000 */
[----:B------:R-:W-:Y:S01]  /*e7d0*/  ISETP.NE.AND P1, PT, R200, 0x2, PT ;  /* 0x00000002c800780c */ /* 0x000fe20003f25270 */
[----:B------:R-:W-:Y:S02]  /*e7e0*/  IMAD.MOV.U32 R155, RZ, RZ, -0x800000 ;  /* 0xff800000ff9b7424 */ /* 0x000fe400078e00ff */
[----:B------:R-:W-:Y:S01]  /*e7f0*/  VIADD R226, R226, 0x1 ;  /* 0x00000001e2e27836 */ /* 0x000fe20000000000 */
[----:B------:R-:W-:Y:S01]  /*e800*/  SEL R200, R200, RZ, P1 ;  /* 0x000000ffc8c87207 */ /* 0x000fe20000800000 */
[----:B-1----:R-:W-:-:S05]  /*e810*/  FADD.FTZ R0, R0, R7 ;  /* 0x0000000700007221 */ /* 0x002fca0000010000 */
[----:B-----5:R-:W1:Y:S02]  /*e820*/  SHFL.BFLY PT, R4, R0, 0x1, 0x1f ;  /* 0x0c201f0000047f89 */ /* 0x020e6400000e0000 */
[----:B-1----:R-:W-:-:S05]  /*e830*/  FADD.FTZ R4, R0, R4 ;  /* 0x0000000400047221 */ /* 0x002fca0000010000 */
[----:B------:R-:W-:-:S13]  /*e840*/  FSETP.NE.FTZ.AND P0, PT, R4, RZ, PT ;  /* 0x000000ff0400720b */ /* 0x000fda0003f15000 */
[----:B------:R-:W1:Y:S08]  /*e850*/  @P0 MUFU.LG2 R0, R4 ;  /* 0x0000000400000308 */ /* 0x000e700000000c00 */
[----:B------:R2:W3:Y:S02]  /*e860*/  @P0 MUFU.RCP R3, R4 ;  /* 0x0000000400030308 */ /* 0x0004e40000001000 */
[----:B--2---:R-:W-:-:S02]  /*e870*/  IMAD.U32 R4, RZ, RZ, UR38 ;  /* 0x00000026ff047e24 */ /* 0x004fc4000f8e00ff */
[----:B-1----:R-:W-:Y:S02]  /*e880*/  @P0 FMUL.FTZ R0, R0, 0.69314718246459960938 ;  /* 0x3f31721800000820 */ /* 0x002fe40000410000 */
[----:B------:R-:W-:-:S04]  /*e890*/  @P0 FMUL.FTZ R4, R4, 0.69314718246459960938 ;  /* 0x3f31721804040820 */ /* 0x000fc80000410000 */
[----:B------:R-:W-:Y:S01]  /*e8a0*/  @P0 FFMA.FTZ R156, R4, R13, R0 ;  /* 0x0000000d049c0223 */ /* 0x000fe20000010000 */
[-C--:B---3--:R-:W-:Y:S01]  /*e8b0*/  FMUL.FTZ R152, R24, R3.reuse ;  /* 0x0000000318987220 */ /* 0x088fe20000410000 */
        /* <DEDUP_REMOVED lines=53> */
[----:B-1----:R-:W-:Y:S01]  /*ec10*/  FADD.FTZ R4, R0, R4 ;  /* 0x0000000400047221 */ /* 0x002fe20000010000 */
[----:B------:R-:W-:-:S02]  /*ec20*/  IMAD.MOV.U32 R0, RZ, RZ, RZ ;  /* 0x000000ffff007224 */ /* 0x000fc400078e00ff */
[-C--:B------:R-:W-:Y:S01]  /*ec30*/  FMUL.FTZ R128, R128, R3.reuse ;  /* 0x0000000380807220 */ /* 0x080fe20000410000 */
        /* <DEDUP_REMOVED lines=11> */
[----:B------:R-:W-:-:S04]  /*ecf0*/  FMUL.FTZ R149, R149, R3 ;  /* 0x0000000395957220 */ /* 0x000fc80000410000 */
[----:B------:R-:W1:Y:S08]  /*ed00*/  @P0 MUFU.LG2 R5, R4 ;  /* 0x0000000400050308 */ /* 0x000e700000000c00 */
[----:B------:R2:W3:Y:S02]  /*ed10*/  @P0 MUFU.RCP R0, R4 ;  /* 0x0000000400000308 */ /* 0x0004e40000001000 */
[----:B--2---:R-:W-:Y:S01]  /*ed20*/  MOV R4, UR38 ;  /* 0x0000002600047c02 */ /* 0x004fe20008000f00 */
[----:B-1----:R-:W-:-:S04]  /*ed30*/  @P0 FMUL.FTZ R5, R5, 0.69314718246459960938 ;  /* 0x3f31721805050820 */ /* 0x002fc80000410000 */
[----:B------:R-:W-:Y:S01]  /*ed40*/  @P0 FMUL.FTZ R4, R4, 0.69314718246459960938 ;  /* 0x3f31721804040820 */ /* 0x000fe20000410000 */
[----:B---3--:R-:W-:-:S03]  /*ed50*/  FMUL.FTZ R26, R26, R0 ;  /* 0x000000001a1a7220 */ /* 0x008fc60000410000 */
[----:B------:R-:W-:Y:S01]  /*ed60*/  @P0 FFMA.FTZ R155, R4, R20, R5 ;  /* 0x00000014049b0223 */ /* 0x000fe20000010005 */
        /* <DEDUP_REMOVED lines=63> */
[----:B------:R-:W-:Y:S01]  /*f160*/  SEL R0, RZ, 0x1, P1 ;  /* 0x00000001ff007807 */ /* 0x000fe20000800000 */
[----:B------:R-:W-:Y:S01]  /*f170*/  FMUL.FTZ R20, R40, R3 ;  /* 0x0000000328147220 */ /* 0x000fe20000410000 */
[----:B------:R-:W-:-:S02]  /*f180*/  PLOP3.LUT P0, PT, PT, PT, PT, 0x8, 0x0 ;  /* 0x000000000000781c */ /* 0x000fc40003f0e170 */
[----:B0-----:R-:W-:-:S11]  /*f190*/  LOP3.LUT R204, R204, R0, RZ, 0x3c, !PT ;  /* 0x00000000cccc7212 */ /* 0x001fd600078e3cff */
.L_x_1395:
[----:B------:R-:W-:Y:S05]  /*f1a0*/  WARPSYNC.ALL ;  /* 0x0000000000007948 */ /* 0x000fea0003800000 */
[----:B------:R-:W0:Y:S08]  /*f1b0*/  S2UR UR5, SR_CgaCtaId ;  /* 0x00000000000579c3 */ /* 0x000e300000008800 */
[----:B------:R-:W-:Y:S06]  /*f1c0*/  BAR.SYNC.DEFER_BLOCKING 0x5, 0x180 ;  /* 0x0146000000007b1d */ /* 0x000fec0000010000 */
[----:B------:R-:W-:Y:S01]  /*f1d0*/  UMOV UR4, 0x400 ;  /* 0x0000040000047882 */ /* 0x000fe20000000000 */
[----:B------:R-:W-:Y:S01]  /*f1e0*/  BSSY B0, `(.L_x_1449) ;  /* 0x00004f5000007945 */ /* 0x000fe20003800000 */
[----:B0-----:R-:W-:-:S06]  /*f1f0*/  ULEA UR4, UR5, UR4, 0x18 ;  /* 0x0000000405047291 */ /* 0x001fcc000f8ec03f */
[----:B------:R-:W-:-:S05]  /*f200*/  IMAD.U32 R18, RZ, RZ, UR4 ;  /* 0x00000004ff127e24 */ /* 0x000fca000f8e00ff */
[----:B------:R0:W1:Y:S01]  /*f210*/  LDS.128 R40, [R18+0x324d0] ;  /* 0x0324d00012287984 */ /* 0x0000620000000c00 */
[----:B------:R-:W-:Y:S06]  /*f220*/  BAR.ARV 0x4, 0x180 ;  /* 0x0106000000007b1d */ /* 0x000fec0000002000 */
[----:B------:R-:W-:Y:S05]  /*f230*/  @P0 BRA `(.L_x_1450) ;  /* 0x0000003c00e80947 */ /* 0x000fea0003800000 */
[----:B------:R-:W2:Y:S01]  /*f240*/  LDL R3, [R1+0x9c] ;  /* 0x00009c0001037983 */ /* 0x000ea20000100800 */
[----:B------:R-:W-:Y:S01]  /*f250*/  ISETP.NE.AND P0, PT, R221, RZ, PT ;  /* 0x000000ffdd00720c */ /* 0x000fe20003f05270 */
        /* <DEDUP_REMOVED lines=17> */
[----:B--2--5:R-:W-:-:S04]  /*f370*/  IMAD.WIDE R24, R3, 0x2, R6 ;  /* 0x0000000203187825 */ /* 0x024fc800078e0206 */
        /* <DEDUP_REMOVED lines=8> */
[----:B--2---:R-:W-:Y:S02]  /*f400*/  IADD3 R8, P0, R24, 0x20, RZ ;  /* 0x0000002018087810 */ /* 0x004fe40007f1e0ff */
        /* <DEDUP_REMOVED lines=8> */
[----:B--2---:R-:W-:Y:S02]  /*f490*/  IADD3 R8, P0, R24, 0x40, RZ ;  /* 0x0000004018087810 */ /* 0x004fe40007f1e0ff */
        /* <DEDUP_REMOVED lines=144> */
[----:B--2---:R-:W-:-:S04]  /*fda0*/  IADD3 R0, P0, R24, 0xc060, RZ ;  /* 0x0000c06018007810 */ /* 0x004fc80007f1e0ff */
        /* <DEDUP_REMOVED lines=12> */
[----:B--2---:R-:W-:Y:S01]  /*fe70*/  @P0 IADD3 R14, P3, R223, UR6, RZ ;  /* 0x00000006df0e0c10 */ /* 0x004fe2000ff7e0ff */
[----:B------:R-:W-:Y:S02]  /*fe80*/  ULDC UR6, c[0x0][0xb88] ;  /* 0x0002e20000067ab9 */ /* 0x000fe40000000800 */
[----:B------:R-:W-:Y:S01]  /*fe90*/  IMAD.U32 R0, RZ, RZ, UR6 ;  /* 0x00000006ff007e24 */ /* 0x000fe2000f8e00ff */
[----:B------:R-:W-:Y:S01]  /*fea0*/  @P0 IADD3.X R15, R224, UR7, RZ, P3, !PT ;  /* 0x00000007e00f0c10 */ /* 0x000fe20009ffe4ff */
[----:B------:R2:W5:Y:S01]  /*feb0*/  @P1 LDG.E R3, desc[UR60][R8.64] ;  /* 0x0000003c08031981 */ /* 0x000562000c1e1900 */
[----:B------:R-:W-:Y:S01]  /*fec0*/  IMAD.MOV.U32 R24, RZ, RZ, 0xab8 ;  /* 0x00000ab8ff187424 */ /* 0x000fe200078e00ff */
[----:B------:R-:W-:Y:S02]  /*fed0*/  ISETP.GT.AND P2, PT, R221, 0x1, PT ;  /* 0x00000001dd00780c */ /* 0x000fe40003f44270 */
[----:B------:R2:W5:Y:S02]  /*fee0*/  @P0 LDG.E R0, desc[UR60][R14.64] ;  /* 0x0000003c0e000981 */ /* 0x000564000c1e1900 */
[----:B------:R-:W-:-:S04]  /*fef0*/  SEL R24, R24, 0xa78, P2 ;  /* 0x00000a7818187807 */ /* 0x000fc80001000000 */
[----:B------:R2:W3:Y:S08]  /*ff00*/  LDC.64 R10, c[0x0][R24+0x220] ;  /* 0x00008800180a7b82 */ /* 0x0004f00000000a00 */
[----:B------:R2:W4:Y:S01]  /*ff10*/  LDC.64 R12, c[0x0][R24+0x218] ;  /* 0x00008600180c7b82 */ /* 0x0005220000000a00 */
[----:B------:R-:W-:Y:S05]  /*ff20*/  @P0 BRA `(.L_x_1451) ;  /* 0x0000000000100947 */ /* 0x000fea0003800000 */
[----:B------:R-:W-:Y:S05]  /*ff30*/  @!P1 BRA `(.L_x_1451) ;  /* 0x00000000000c9947 */ /* 0x000fea0003800000 */
[----:B-----5:R-:W3:Y:S04]  /*ff40*/  LDG.E R0, desc[UR60][R8.64] ;  /* 0x0000003c08007981 */ /* 0x020ee8000c1e1900 */
[----:B--2---:R-:W3:Y:S02]  /*ff50*/  LDG.E R8, desc[UR60][R8.64+0x4] ;  /* 0x0000043c08087981 */ /* 0x004ee4000c1e1900 */
[----:B---3--:R-:W-:-:S07]  /*ff60*/  IMAD.IADD R0, R8, 0x1, -R0 ;  /* 0x0000000108007824 */ /* 0x008fce00078e0a00 */
.L_x_1451:
[----:B--2---:R-:W2:Y:S01]  /*ff70*/  LDL.LU R14, [R1+0x88] ;  /* 0x00008800010e7983 */ /* 0x004ea20000300800 */
[----:B------:R-:W0:Y:S03]  /*ff80*/  LDC R154, c[0x0][0xce8] ;  /* 0x00033a00ff9a7b82 */ /* 0x000e260000000800 */
[----:B------:R-:W2:Y:S01]  /*ff90*/  LDL R25, [R1+0x98] ;  /* 0x0000980001197983 */ /* 0x000ea20000100800 */
[----:B------:R-:W-:-:S03]  /*ffa0*/  ISETP.NE.U32.AND P0, PT, RZ, UR4, PT ;  /* 0x00000004ff007c0c */ /* 0x000fc6000bf05070 */
[----:B------:R-:W2:Y:S01]  /*ffb0*/  LDL R158, [R1+0x94] ;  /* 0x00009400019e7983 */ /* 0x000ea20000100800 */
[----:B------:R-:W2:Y:S01]  /*ffc0*/  LDC.64 R8, c[0x0][R24+0x228] ;  /* 0x00008a0018087b82 */ /* 0x000ea20000000a00 */
[----:B------:R-:W-:Y:S02]  /*ffd0*/  ISETP.NE.AND.EX P0, PT, RZ, UR5, PT, P0 ;  /* 0x00000005ff007c0c */ /* 0x000fe4000bf05300 */
[----:B------:R-:W2:Y:S02]  /*ffe0*/  LDL R157, [R1+0x8c] ;  /* 0x00008c00019d7983 */ /* 0x000ea40000100800 */
[----:B------:R-:W-:Y:S02]  /*fff0*/  SEL R222, R222, RZ, !P0 ;  /* 0x000000ffdede7207 */ /* 0x000fe40004000000 */
[----:B0-----:R-:W-:-:S03]  /*10000*/  ISETP.NE.AND P1, PT, R154, 0x1, PT ;  /* 0x000000019a00780c */ /* 0x001fc60003f25270 */
[----:B---3--:R-:W-:Y:S02]  /*10010*/  IMAD R11, R11, R222, RZ ;  /* 0x000000de0b0b7224 */ /* 0x008fe400078e02ff */
[-C--:B----4-:R-:W-:Y:S02]  /*10020*/  IMAD R15, R13, R220.reuse, RZ ;  /* 0x000000dc0d0f7224 */ /* 0x090fe400078e02ff */
[----:B------:R-:W-:-:S06]  /*10030*/  IMAD.WIDE.U32 R12, R12, R220, RZ ;  /* 0x000000dc0c0c7225 */ /* 0x000fcc00078e00ff */
[----:B-1----:R-:W0:Y:S01]  /*10040*/  @P1 LDC R40, c[0x0][0xcec] ;  /* 0x00033b00ff281b82 */ /* 0x002e220000000800 */
[----:B------:R-:W-:Y:S02]  /*10050*/  IMAD.IADD R15, R13, 0x1, R15 ;  /* 0x000000010d0f7824 */ /* 0x000fe400078e020f */
[----:B-----5:R-:W-:Y:S01]  /*10060*/  IMAD R0, R0, R154, RZ ;  /* 0x0000009a00007224 */ /* 0x020fe200078e02ff */
[----:B--2---:R-:W-:-:S05]  /*10070*/  SEL R14, R14, RZ, !P0 ;  /* 0x000000ff0e0e7207 */ /* 0x004fca0004000000 */
[C---:B------:R-:W-:Y:S02]  /*10080*/  IMAD R14, R10.reuse, R14, R11 ;  /* 0x0000000e0a0e7224 */ /* 0x040fe400078e020b */
[----:B------:R-:W-:-:S04]  /*10090*/  IMAD.WIDE.U32 R10, R10, R222, RZ ;  /* 0x000000de0a0a7225 */ /* 0x000fc800078e00ff */
[----:B------:R-:W-:Y:S01]  /*100a0*/  IMAD.IADD R11, R11, 0x1, R14 ;  /* 0x000000010b0b7824 */ /* 0x000fe200078e020e */
[----:B------:R-:W-:Y:S02]  /*100b0*/  IADD3 R14, P0, P3, R10, R12, R3 ;  /* 0x0000000c0a0e7210 */ /* 0x000fe40007b1e003 */
[----:B------:R-:W1:Y:S01]  /*100c0*/  @P1 LDC R10, c[0x0][0xcf0] ;  /* 0x00033c00ff0a1b82 */ /* 0x000e620000000800 */
[----:B------:R-:W-:Y:S01]  /*100d0*/  SEL R12, R228, RZ, P2 ;  /* 0x000000ffe40c7207 */ /* 0x000fe20001000000 */
[----:B------:R-:W-:-:S04]  /*100e0*/  IMAD R25, R227, 0x80, R25 ;  /* 0x00000080e3197824 */ /* 0x000fc800078e0219 */
[-C--:B------:R-:W-:Y:S02]  /*100f0*/  IMAD R9, R9, R12.reuse, RZ ;  /* 0x0000000c09097224 */ /* 0x080fe400078e02ff */
[----:B------:R-:W-:Y:S01]  /*10100*/  IMAD.WIDE.U32 R12, R8, R12, RZ ;  /* 0x0000000c080c7225 */ /* 0x000fe200078e00ff */
[----:B------:R-:W-:-:S04]  /*10110*/  SHF.R.S32.HI R8, RZ, 0x1f, R3 ;  /* 0x0000001fff087819 */ /* 0x000fc80000011403 */
[----:B------:R-:W-:Y:S01]  /*10120*/  IADD3.X R15, R11, R15, R8, P0, P3 ;  /* 0x0000000f0b0f7210 */ /* 0x000fe200007e6408 */
[----:B0-----:R-:W-:-:S04]  /*10130*/  @P1 IMAD.HI.U32 R11, R25, R40, RZ ;  /* 0x00000028190b1227 */ /* 0x001fc800078e00ff */
[----:B------:R-:W-:Y:S02]  /*10140*/  IMAD.MOV.U32 R40, RZ, RZ, R25 ;  /* 0x000000ffff287224 */ /* 0x000fe400078e0019 */
[----:B------:R-:W-:Y:S01]  /*10150*/  IMAD.IADD R9, R13, 0x1, R9 ;  /* 0x000000010d097824 */ /* 0x000fe200078e0209 */
[----:B-1----:R-:W-:Y:S02]  /*10160*/  @P1 SHF.R.U32.HI R40, RZ, R10, R11 ;  /* 0x0000000aff281219 */ /* 0x002fe4000001160b */
[----:B------:R0:W1:Y:S02]  /*10170*/  LDC.64 R10, c[0x0][R24+0x210] ;  /* 0x00008400180a7b82 */ /* 0x0000640000000a00 */
[----:B------:R-:W-:Y:S02]  /*10180*/  IADD3 R12, P0, P3, R40, R14, R12 ;  /* 0x0000000e280c7210 */ /* 0x000fe40007b1e00c */
[----:B------:R-:W-:-:S04]  /*10190*/  SHF.R.S32.HI R13, RZ, 0x1f, R40 ;  /* 0x0000001fff0d7819 */ /* 0x000fc80000011428 */
[----:B------:R-:W-:Y:S02]  /*101a0*/  IADD3.X R13, R13, R15, R9, P0, P3 ;  /* 0x0000000f0d0d7210 */ /* 0x000fe400007e6409 */
[----:B------:R-:W2:Y:S01]  /*101b0*/  LDC.64 R14, c[0x0][0xca8] ;  /* 0x00032a00ff0e7b82 */ /* 0x000ea20000000a00 */
[----:B0-----:R-:W-:-:S04]  /*101c0*/  IMAD.MOV R24, RZ, RZ, -R40 ;  /* 0x000000ffff187224 */ /* 0x001fc800078e0a28 */
[----:B------:R-:W-:-:S05]  /*101d0*/  IMAD R24, R154, R24, R25 ;  /* 0x000000189a187224 */ /* 0x000fca00078e0219 */
[----:B------:R-:W-:Y:S01]  /*101e0*/  SHF.R.S32.HI R9, RZ, 0x1f, R24 ;  /* 0x0000001fff097819 */ /* 0x000fe20000011418 */
[----:B--2---:R-:W0:Y:S08]  /*101f0*/  @!P2 LDC R14, c[0x0][0xc50] ;  /* 0x00031400ff0eab82 */ /* 0x004e300000000800 */
[----:B------:R-:W2:Y:S01]  /*10200*/  @!P2 LDC R15, c[0x0][0xc54] ;  /* 0x00031500ff0fab82 */ /* 0x000ea20000000800 */
[----:B-1----:R-:W-:-:S02]  /*10210*/  IMAD R11, R11, R24, RZ ;  /* 0x000000180b0b7224 */ /* 0x002fc400078e02ff */
[----:B------:R-:W-:-:S04]  /*10220*/  IMAD.WIDE.U32 R12, R10, R24, R12 ;  /* 0x000000180a0c7225 */ /* 0x000fc800078e000c */
[----:B------:R-:W-:-:S04]  /*10230*/  IMAD R9, R10, R9, R11 ;  /* 0x000000090a097224 */ /* 0x000fc800078e020b */
[----:B------:R-:W-:Y:S01]  /*10240*/  IMAD.IADD R9, R13, 0x1, R9 ;  /* 0x000000010d097824 */ /* 0x000fe200078e0209 */
[----:B0-----:R-:W-:-:S04]  /*10250*/  LEA R14, P0, R12, R14, 0x2 ;  /* 0x0000000e0c0e7211 */ /* 0x001fc800078010ff */
[----:B--2---:R-:W-:Y:S01]  /*10260*/  LEA.HI.X R9, R12, R15, R9, 0x2, P0 ;  /* 0x0000000f0c097211 */ /* 0x004fe200000f1409 */
[----:B------:R-:W-:Y:S01]  /*10270*/  SHFL.IDX PT, R10, R14, RZ, 0x1c1f ;  /* 0x001c1fff0e0a7589 */ /* 0x000fe200000e0000 */
[----:B------:R-:W-:-:S03]  /*10280*/  IMAD R24, R227, 0x80, R158 ;  /* 0x00000080e3187824 */ /* 0x000fc600078e029e */
[----:B------:R-:W0:Y:S04]  /*10290*/  SHFL.IDX PT, R11, R9, RZ, 0x1c1f ;  /* 0x001c1fff090b7589 */ /* 0x000e2800000e0000 */
[----:B------:R-:W-:Y:S04]  /*102a0*/  SHFL.IDX PT, R12, R14, 0x1, 0x1c1f ;  /* 0x003c1f000e0c7f89 */ /* 0x000fe800000e0000 */
[----:B------:R1:W2:Y:S01]  /*102b0*/  SHFL.IDX PT, R13, R9, 0x1, 0x1c1f ;  /* 0x003c1f00090d7f89 */ /* 0x0002a200000e0000 */
        /* <DEDUP_REMOVED lines=9> */
[----:B------:R-:W-:-:S07]  /*10350*/  ULDC.64 UR4, c[0x0][0xba0] ;  /* 0x0002e80000047ab9 */ /* 0x000fce0000000a00 */
[----:B------:R-:W2:Y:S01]  /*10360*/  @P1 LDC R20, c[0x0][0xcf0] ;  /* 0x00033c00ff141b82 */ /* 0x000ea20000000800 */
        /* <DEDUP_REMOVED lines=8> */
[----:B------:R-:W-:Y:S02]  /*103f0*/  LOP3.LUT R44, R45, 0x380, RZ, 0xc0, !PT ;  /* 0x000003802d2c7812 */ /* 0x000fe400078ec0ff */
[C---:B------:R-:W-:Y:S02]  /*10400*/  IADD3 R29, P2, R6.reuse, 0x2000, RZ ;  /* 0x00002000061d7810 */ /* 0x040fe40007f5e0ff */
[C---:B------:R-:W-:Y:S02]  /*10410*/  IADD3 R33, P3, R6.reuse, 0x3000, RZ ;  /* 0x0000300006217810 */ /* 0x040fe40007f7e0ff */
[----:B------:R-:W-:-:S02]  /*10420*/  IADD3 R37, P4, R6, 0x4000, RZ ;  /* 0x0000400006257810 */ /* 0x000fc40007f9e0ff */
[----:B------:R-:W-:Y:S02]  /*10430*/  SHF.R.U64 R44, R44, 0x3, RZ ;  /* 0x000000032c2c7819 */ /* 0x000fe400000012ff */
[----:B------:R-:W-:Y:S02]  /*10440*/  LOP3.LUT R24, R25, 0x380, RZ, 0xc0, !PT ;  /* 0x0000038019187812 */ /* 0x000fe400078ec0ff */
[----:B------:R-:W-:Y:S02]  /*10450*/  LOP3.LUT R28, R29, 0x380, RZ, 0xc0, !PT ;  /* 0x000003801d1c7812 */ /* 0x000fe400078ec0ff */
[----:B------:R-:W-:Y:S02]  /*10460*/  LOP3.LUT R32, R33, 0x380, RZ, 0xc0, !PT ;  /* 0x0000038021207812 */ /* 0x000fe400078ec0ff */
[----:B------:R-:W-:Y:S02]  /*10470*/  LOP3.LUT R36, R37, 0x380, RZ, 0xc0, !PT ;  /* 0x0000038025247812 */ /* 0x000fe400078ec0ff */
[----:B------:R-:W-:Y:S01]  /*10480*/  LOP3.LUT R44, R44, R45, RZ, 0x3c, !PT ;  /* 0x0000002d2c2c7212 */ /* 0x000fe200078e3cff */
[----:B------:R-:W-:Y:S01]  /*10490*/  IMAD.X R45, RZ, RZ, R7, P5 ;  /* 0x000000ffff2d7224 */ /* 0x000fe200028e0607 */
[----:B------:R-:W-:-:S02]  /*104a0*/  IADD3 R65, P5, R6, 0xa000, RZ ;  /* 0x0000a00006417810 */ /* 0x000fc40007fbe0ff */
[----:B------:R-:W-:Y:S02]  /*104b0*/  SHF.R.U64 R24, R24, 0x3, RZ ;  /* 0x0000000318187819 */ /* 0x000fe400000012ff */
[----:B------:R-:W-:Y:S01]  /*104c0*/  SHF.R.U64 R28, R28, 0x3, RZ ;  /* 0x000000031c1c7819 */ /* 0x000fe200000012ff */
[----:B------:R-:W-:Y:S01]  /*104d0*/  IMAD R8, R8, UR4, RZ ;  /* 0x0000000408087c24 */ /* 0x000fe2000f8e02ff */
[----:B------:R-:W-:Y:S01]  /*104e0*/  SHF.R.U64 R32, R32, 0x3, RZ ;  /* 0x0000000320207819 */ /* 0x000fe200000012ff */
[----:B------:R-:W5:Y:S01]  /*104f0*/  LD.E.128 R44, desc[UR60][R44.64] ;  /* 0x0000003c2c2c7980 */ /* 0x000f62000c101d00 */
[----:B------:R-:W-:Y:S02]  /*10500*/  SHF.R.U64 R36, R36, 0x3, RZ ;  /* 0x0000000324247819 */ /* 0x000fe400000012ff */
[----:B------:R-:W-:Y:S02]  /*10510*/  LOP3.LUT R64, R65, 0x380, RZ, 0xc0, !PT ;  /* 0x0000038041407812 */ /* 0x000fe400078ec0ff */
        /* <DEDUP_REMOVED lines=9> */
[----:B------:R-:W5:Y:S01]  /*105b0*/  LD.E.128 R24, desc[UR60][R24.64] ;  /* 0x0000003c18187980 */ /* 0x000f62000c101d00 */
[----:B------:R-:W-:-:S02]  /*105c0*/  IADD3 R53, P2, R6, 0x7000, RZ ;  /* 0x0000700006357810 */ /* 0x000fc40007f5e0ff */
[C---:B------:R-:W-:Y:S01]  /*105d0*/  IADD3 R57, P3, R6.reuse, 0x8000, RZ ;  /* 0x0000800006397810 */ /* 0x040fe20007f7e0ff */
[----:B------:R-:W5:Y:S01]  /*105e0*/  LD.E.128 R28, desc[UR60][R28.64] ;  /* 0x0000003c1c1c7980 */ /* 0x000f62000c101d00 */
[----:B------:R-:W-:Y:S02]  /*105f0*/  IADD3 R61, P4, R6, 0x9000, RZ ;  /* 0x00009000063d7810 */ /* 0x000fe40007f9e0ff */
[----:B------:R-:W-:Y:S01]  /*10600*/  SHF.R.U64 R64, R64, 0x3, RZ ;  /* 0x0000000340407819 */ /* 0x000fe200000012ff */
[----:B------:R-:W5:Y:S01]  /*10610*/  LD.E.128 R32, desc[UR60][R32.64] ;  /* 0x0000003c20207980 */ /* 0x000f62000c101d00 */
[----:B------:R-:W-:Y:S02]  /*10620*/  LOP3.LUT R48, R49, 0x380, RZ, 0xc0, !PT ;  /* 0x0000038031307812 */ /* 0x000fe400078ec0ff */
[----:B------:R-:W-:Y:S01]  /*10630*/  LOP3.LUT R52, R53, 0x380, RZ, 0xc0, !PT ;  /* 0x0000038035347812 */ /* 0x000fe200078ec0ff */
[----:B------:R-:W5:Y:S01]  /*10640*/  LD.E.128 R36, desc[UR60][R36.64] ;  /* 0x0000003c24247980 */ /* 0x000f62000c101d00 */
[----:B------:R-:W-:-:S02]  /*10650*/  LOP3.LUT R56, R57, 0x380, RZ, 0xc0, !PT ;  /* 0x0000038039387812 */ /* 0x000fc400078ec0ff */
[----:B------:R-:W-:Y:S02]  /*10660*/  LOP3.LUT R60, R61, 0x380, RZ, 0xc0, !PT ;  /* 0x000003803d3c7812 */ /* 0x000fe400078ec0ff */
[----:B------:R-:W-:Y:S01]  /*10670*/  LOP3.LUT R64, R64, R65, RZ, 0x3c, !PT ;  /* 0x0000004140407212 */ /* 0x000fe200078e3cff */
[--C-:B------:R-:W-:Y:S01]  /*10680*/  IMAD.X R65, RZ, RZ, R7.reuse, P5 ;  /* 0x000000ffff417224 */ /* 0x100fe200028e0607 */
[C---:B------:R-:W-:Y:S02]  /*10690*/  LOP3.LUT R13, R6.reuse, 0x380, RZ, 0xc0, !PT ;  /* 0x00000380060d7812 */ /* 0x040fe400078ec0ff */
[----:B------:R-:W-:Y:S02]  /*106a0*/  IADD3 R9, P5, R6, 0xf000, RZ ;  /* 0x0000f00006097810 */ /* 0x000fe40007fbe0ff */
[----:B------:R-:W-:Y:S01]  /*106b0*/  SHF.R.U64 R48, R48, 0x3, RZ ;  /* 0x0000000330307819 */ /* 0x000fe200000012ff */
[----:B------:R-:W5:Y:S01]  /*106c0*/  LD.E.128 R64, desc[UR60][R64.64] ;  /* 0x0000003c40407980 */ /* 0x000f62000c101d00 */
[----:B------:R-:W-:Y:S01]  /*106d0*/  SHF.R.U64 R52, R52, 0x3, RZ ;  /* 0x0000000334347819 */ /* 0x000fe200000012ff */
[----:B------:R-:W-:Y:S01]  /*106e0*/  IMAD.X R85, RZ, RZ, R7, P5 ;  /* 0x000000ffff557224 */ /* 0x000fe200028e0607 */
[----:B------:R-:W-:-:S02]  /*106f0*/  SHF.R.U64 R56, R56, 0x3, RZ ;  /* 0x0000000338387819 */ /* 0x000fc400000012ff */
[----:B------:R-:W-:Y:S02]  /*10700*/  SHF.R.U64 R60, R60, 0x3, RZ ;  /* 0x000000033c3c7819 */ /* 0x000fe400000012ff */
        /* <DEDUP_REMOVED lines=16> */
[----:B------:R-:W-:Y:S01]  /*10810*/  LOP3.LUT R4, R13, R6, RZ, 0x3c, !PT ;  /* 0x000000060d047212 */ /* 0x000fe200078e3cff */
[----:B------:R-:W5:Y:S01]  /*10820*/  LD.E.128 R56, desc[UR60][R56.64] ;  /* 0x0000003c38387980 */ /* 0x000f62000c101d00 */
[----:B------:R-:W-:Y:S02]  /*10830*/  SHF.R.U64 R6, R5, 0x3, RZ ;  /* 0x0000000305067819 */ /* 0x000fe400000012ff */
[----:B------:R-:W-:Y:S01]  /*10840*/  LOP3.LUT R12, R12, 0xfffffff8, RZ, 0xc0, !PT ;  /* 0xfffffff80c0c7812 */ /* 0x000fe200078ec0ff */
[C---:B------:R-:W-:Y:S01]  /*10850*/  IMAD R13, R3.reuse, UR5, R8 ;  /* 0x00000005030d7c24 */ /* 0x040fe2000f8e0208 */
[----:B------:R-:W-:Y:S01]  /*10860*/  LOP3.LUT R84, R6, R9, RZ, 0x3c, !PT ;  /* 0x0000000906547212 */ /* 0x000fe200078e3cff */
[----:B------:R-:W-:Y:S01]  /*10870*/  IMAD.WIDE.U32 R8, R3, UR4, RZ ;  /* 0x0000000403087c25 */ /* 0x000fe2000f8e00ff */
[----:B------:R-:W-:Y:S01]  /*10880*/  LOP3.LUT R68, R69, 0x380, RZ, 0xc0, !PT ;  /* 0x0000038045447812 */ /* 0x000fe200078ec0ff */
[----:B------:R-:W-:Y:S01]  /*10890*/  ULDC.64 UR4, c[0x0][0xbe8] ;  /* 0x0002fa0000047ab9 */ /* 0x000fe20000000a00 */
[----:B------:R-:W-:Y:S01]  /*108a0*/  LOP3.LUT R72, R73, 0x380, RZ, 0xc0, !PT ;  /* 0x0000038049487812 */ /* 0x000fe200078ec0ff */
[----:B------:R-:W-:Y:S01]  /*108b0*/  IMAD.IADD R11, R11, 0x1, -R12 ;  /* 0x000000010b0b7824 */ /* 0x000fe200078e0a0c */
[----:B------:R-:W-:Y:S01]  /*108c0*/  LOP3.LUT R76, R77, 0x380, RZ, 0xc0, !PT ;  /* 0x000003804d4c7812 */ /* 0x000fe200078ec0ff */
[----:B------:R-:W-:Y:S01]  /*108d0*/  IMAD.IADD R9, R9, 0x1, R13 ;  /* 0x0000000109097824 */ /* 0x000fe200078e020d */
[----:B------:R-:W-:Y:S01]  /*108e0*/  LOP3.LUT R80, R81, 0x380, RZ, 0xc0, !PT ;  /* 0x0000038051507812 */ /* 0x000fe200078ec0ff */
[----:B------:R-:W-:Y:S01]  /*108f0*/  IMAD R12, R11, 0x20, R10 ;  /* 0x000000200b0c7824 */ /* 0x000fe200078e020a */
[----:B------:R-:W-:Y:S01]  /*10900*/  SHF.R.U64 R68, R68, 0x3, RZ ;  /* 0x0000000344447819 */ /* 0x000fe200000012ff */
[----:B------:R-:W-:Y:S01]  /*10910*/  IMAD.WIDE.U32 R8, R220, UR4, R8 ;  /* 0x00000004dc087c25 */ /* 0x000fe2000f8e0008 */
[----:B------:R-:W-:Y:S01]  /*10920*/  SHF.R.U64 R72, R72, 0x3, RZ ;  /* 0x0000000348487819 */ /* 0x000fe200000012ff */
[----:B------:R-:W5:Y:S01]  /*10930*/  LD.E.128 R60, desc[UR60][R60.64] ;  /* 0x0000003c3c3c7980 */ /* 0x000f62000c101d00 */
[----:B------:R-:W-:Y:S01]  /*10940*/  SHF.R.U64 R76, R76, 0x3, RZ ;  /* 0x000000034c4c7819 */ /* 0x000fe200000012ff */
[----:B------:R-:W-:Y:S01]  /*10950*/  IMAD R14, R227, 0x80, R12 ;  /* 0x00000080e30e7824 */ /* 0x000fe200078e020c */
[----:B------:R-:W-:Y:S01]  /*10960*/  SHF.R.U64 R80, R80, 0x3, RZ ;  /* 0x0000000350507819 */ /* 0x000fe200000012ff */
[----:B------:R-:W-:Y:S01]  /*10970*/  IMAD.MOV.U32 R5, RZ, RZ, R7 ;  /* 0x000000ffff057224 */ /* 0x000fe200078e0007 */
[----:B------:R-:W-:Y:S01]  /*10980*/  SHF.R.S32.HI R13, RZ, 0x1f, R222 ;  /* 0x0000001fff0d7819 */ /* 0x000fe200000114de */
[----:B------:R-:W-:Y:S01]  /*10990*/  IMAD R9, R220, UR5, R9 ;  /* 0x00000005dc097c24 */ /* 0x000fe2000f8e0209 */
[----:B------:R-:W-:Y:S01]  /*109a0*/  ULDC.64 UR4, c[0x0][0xbf0] ;  /* 0x0002fc0000047ab9 */ /* 0x000fe20000000a00 */
[----:B------:R-:W-:Y:S01]  /*109b0*/  LOP3.LUT R68, R68, R69, RZ, 0x3c, !PT ;  /* 0x0000004544447212 */ /* 0x000fe200078e3cff */
[----:B-1----:R-:W-:Y:S01]  /*109c0*/  @P1 IMAD.HI.U32 R3, R14, R15, RZ ;  /* 0x0000000f0e031227 */ /* 0x002fe200078e00ff */
[----:B------:R-:W-:Y:S01]  /*109d0*/  LOP3.LUT R72, R72, R73, RZ, 0x3c, !PT ;  /* 0x0000004948487212 */ /* 0x000fe200078e3cff */
[----:B------:R-:W5:Y:S01]  /*109e0*/  LD.E.128 R84, desc[UR60][R84.64] ;  /* 0x0000003c54547980 */ /* 0x000f62000c101d00 */
[----:B------:R-:W-:Y:S01]  /*109f0*/  LOP3.LUT R76, R76, R77, RZ, 0x3c, !PT ;  /* 0x0000004d4c4c7212 */ /* 0x000fe200078e3cff */
[--C-:B------:R-:W-:Y:S01]  /*10a00*/  IMAD.X R69, RZ, RZ, R7.reuse, P0 ;  /* 0x000000ffff457224 */ /* 0x100fe200000e0607 */
[----:B------:R-:W-:Y:S01]  /*10a10*/  LOP3.LUT R80, R80, R81, RZ, 0x3c, !PT ;  /* 0x0000005150507212 */ /* 0x000fe200078e3cff */
[----:B------:R-:W-:-:S02]  /*10a20*/  IMAD.X R73, RZ, RZ, R7, P2 ;  /* 0x000000ffff497224 */ /* 0x000fc400010e0607 */
[--C-:B------:R-:W-:Y:S02]  /*10a30*/  IMAD.X R77, RZ, RZ, R7.reuse, P3 ;  /* 0x000000ffff4d7224 */ /* 0x100fe400018e0607 */
[----:B------:R-:W-:Y:S01]  /*10a40*/  IMAD.X R81, RZ, RZ, R7, P4 ;  /* 0x000000ffff517224 */ /* 0x000fe200020e0607 */
[----:B------:R-:W5:Y:S01]  /*10a50*/  LD.E.128 R68, desc[UR60][R68.64] ;  /* 0x0000003c44447980 */ /* 0x000f62000c101d00 */
[----:B------:R-:W-:Y:S02]  /*10a60*/  IMAD R13, R13, UR4, RZ ;  /* 0x000000040d0d7c24 */ /* 0x000fe4000f8e02ff */
[----:B------:R-:W-:Y:S01]  /*10a70*/  IMAD.MOV.U32 R11, RZ, RZ, R14 ;  /* 0x000000ffff0b7224 */ /* 0x000fe200078e000e */
[----:B--2---:R-:W-:Y:S01]  /*10a80*/  @P1 SHF.R.U32.HI R11, RZ, R20, R3 ;  /* 0x00000014ff0b1219 */ /* 0x004fe20000011603 */
[C---:B------:R-:W-:Y:S01]  /*10a90*/  IMAD R13, R222.reuse, UR5, R13 ;  /* 0x00000005de0d7c24 */ /* 0x040fe2000f8e020d */
[----:B------:R-:W5:Y:S01]  /*10aa0*/  LD.E.128 R4, desc[UR60][R4.64] ;  /* 0x0000003c04047980 */ /* 0x000f62000c101d00 */
[----:B------:R-:W-:Y:S01]  /*10ab0*/  IMAD.WIDE.U32 R8, R222, UR4, R8 ;  /* 0x00000004de087c25 */ /* 0x000fe2000f8e0008 */
[----:B------:R-:W-:Y:S01]  /*10ac0*/  SHF.R.S32.HI R3, RZ, 0x1f, R11 ;  /* 0x0000001fff037819 */ /* 0x000fe2000001140b */
[----:B------:R-:W-:Y:S01]  /*10ad0*/  ULDC.64 UR4, c[0x0][0xbe0] ;  /* 0x0002f80000047ab9 */ /* 0x000fe20000000a00 */
[----:B------:R-:W5:Y:S01]  /*10ae0*/  LD.E.128 R72, desc[UR60][R72.64] ;  /* 0x0000003c48487980 */ /* 0x000f62000c101d00 */
[----:B------:R-:W-:-:S03]  /*10af0*/  IMAD.IADD R9, R9, 0x1, R13 ;  /* 0x0000000109097824 */ /* 0x000fc600078e020d */
[----:B------:R-:W5:Y:S01]  /*10b00*/  LD.E.128 R76, desc[UR60][R76.64] ;  /* 0x0000003c4c4c7980 */ /* 0x000f62000c101d00 */
[----:B------:R-:W-:-:S03]  /*10b10*/  IMAD.MOV R13, RZ, RZ, -R11 ;  /* 0x000000ffff0d7224 */ /* 0x000fc600078e0a0b */
[----:B------:R-:W5:Y:S01]  /*10b20*/  LD.E.128 R80, desc[UR60][R80.64] ;  /* 0x0000003c50507980 */ /* 0x000f62000c101d00 */
[----:B------:R-:W-:Y:S01]  /*10b30*/  @!PT LDS RZ, [RZ] ;  /* 0x00000000fffff984 */ /* 0x000fe20000000800 */
[----:B------:R-:W-:Y:S01]  /*10b40*/  @!PT LDS RZ, [RZ] ;  /* 0x00000000fffff984 */ /* 0x000fe20000000800 */
[----:B------:R-:W-:Y:S01]  /*10b50*/  @!PT LDS RZ, [RZ] ;  /* 0x00000000fffff984 */ /* 0x000fe20000000800 */
[----:B------:R-:W-:Y:S01]  /*10b60*/  @!PT LDS RZ, [RZ] ;  /* 0x00000000fffff984 */ /* 0x000fe20000000800 */
[----:B------:R0:W-:Y:S06]  /*10b70*/  MEMBAR.ALL.CTA ;  /* 0x0000000000007992 */ /* 0x0001ec0000008000 */
[----:B0-----:R-:W0:Y:S01]  /*10b80*/  FENCE.VIEW.ASYNC.S ;  /* 0x00000000000073c6 */ /* 0x001e220000000000 */
[----:B------:R-:W-:Y:S02]  /*10b90*/  IMAD R12, R3, UR4, RZ ;  /* 0x00000004030c7c24 */ /* 0x000fe4000f8e02ff */
[----:B------:R-:W-:-:S02]  /*10ba0*/  IMAD R13, R154, R13, R14 ;  /* 0x0000000d9a0d7224 */ /* 0x000fc400078e020e */
[----:B------:R-:W-:-:S04]  /*10bb0*/  IMAD.WIDE.U32 R8, R11, UR4, R8 ;  /* 0x000000040b087c25 */ /* 0x000fc8000f8e0008 */
[----:B------:R-:W-:Y:S01]  /*10bc0*/  IMAD R15, R11, UR5, R12 ;  /* 0x000000050b0f7c24 */ /* 0x000fe2000f8e020c */
[----:B------:R-:W-:Y:S01]  /*10bd0*/  SHF.R.S32.HI R11, RZ, 0x1f, R13 ;  /* 0x0000001fff0b7819 */ /* 0x000fe2000001140d */
[----:B------:R-:W-:Y:S01]  /*10be0*/  ULDC.64 UR4, c[0x0][0xbd8] ;  /* 0x0002f60000047ab9 */ /* 0x000fe20000000a00 */
[----:B------:R-:W-:Y:S01]  /*10bf0*/  IADD3 R3, R18, 0x32420, RZ ;  /* 0x0003242012037810 */ /* 0x000fe20007ffe0ff */
        /* <DEDUP_REMOVED lines=14> */
.L_x_1672:
        /* <DEDUP_REMOVED lines=14> */
[-C--:B--2---:R-:W-:Y:S02]  /*10dc0*/  @!P3 LEA R8, P5, R203, R14.reuse, 0x1 ;  /* 0x0000000ecb08b211 */ /* 0x084fe400078a08ff */
[----:B------:R-:W-:Y:S02]  /*10dd0*/  @!P2 LEA R10, P4, R219, R14, 0x1 ;  /* 0x0000000edb0aa211 */ /* 0x000fe400078808ff */
[----:B-1----:R-:W-:Y:S02]  /*10de0*/  @!P3 LEA.HI.X R9, R203, R20, R12, 0x1, P5 ;  /* 0x00000014cb09b211 */ /* 0x002fe400028f0c0c */
[----:B------:R-:W-:-:S02]  /*10df0*/  @!P1 LEA R12, P5, R218, R14, 0x1 ;  /* 0x0000000eda0c9211 */ /* 0x000fc400078a08ff */
[----:B------:R-:W-:Y:S01]  /*10e00*/  @!P2 LEA.HI.X R11, R219, R20, R90, 0x1, P4 ;  /* 0x00000014db0ba211 */ /* 0x000fe200020f0c5a */
[----:B-----5:R3:W-:Y:S01]  /*10e10*/  @!P3 ST.E.128 desc[UR60][R8.64], R4 ;  /* 0x000000040800b985 */ /* 0x0207e2000c101d3c */
[----:B------:R-:W-:Y:S02]  /*10e20*/  SHF.R.S32.HI R40, RZ, 0x1f, R15 ;  /* 0x0000001fff287819 */ /* 0x000fe4000001140f */
[C---:B------:R-:W-:Y:S01]  /*10e30*/  @!P0 LEA R14, P4, R15.reuse, R14, 0x1 ;  /* 0x0000000e0f0e8211 */ /* 0x040fe200078808ff */
[----:B------:R3:W-:Y:S01]  /*10e40*/  @!P2 ST.E.128 desc[UR60][R10.64], R36 ;  /* 0x000000240a00a985 */ /* 0x0007e2000c101d3c */
[-C--:B------:R-:W-:Y:S02]  /*10e50*/  @!P1 LEA.HI.X R13, R218, R20.reuse, R88, 0x1, P5 ;  /* 0x00000014da0d9211 */ /* 0x080fe400028f0c58 */
[----:B------:R-:W-:-:S03]  /*10e60*/  @!P0 LEA.HI.X R15, R15, R20, R40, 0x1, P4 ;  /* 0x000000140f0f8211 */ /* 0x000fc600020f0c28 */
[----:B------:R3:W-:Y:S04]  /*10e70*/  @!P1 ST.E.128 desc[UR60][R12.64], R56 ;  /* 0x000000380c009985 */ /* 0x0007e8000c101d3c */
[----:B------:R3:W-:Y:S02]  /*10e80*/  @!P0 ST.E.128 desc[UR60][R14.64], R72 ;  /* 0x000000480e008985 */ /* 0x0007e4000c101d3c */
.L_x_1455:
[----:B------:R-:W-:Y:S05]  /*10e90*/  BSYNC B1 ;  /* 0x0000000000017941 */ /* 0x000fea0003800000 */
.L_x_1454:
[----:B------:R-:W-:Y:S01]  /*10ea0*/  UMOV UR4, 0xffffffff ;  /* 0xffffffff00047882 */ /* 0x000fe20000000000 */
[----:B---3-5:R-:W-:Y:S02]  /*10eb0*/  SHF.R.S32.HI R36, RZ, 0x1f, R89 ;  /* 0x0000001fff247819 */ /* 0x028fe40000011459 */
[----:B------:R-:W-:Y:S05]  /*10ec0*/  BRA.DIV UR4, `(.L_x_1456) ;  /* 0x000000c604687947 */ /* 0x000fea000b800000 */
[----:B-1----:R1:W3:Y:S04]  /*10ed0*/  SHFL.IDX PT, R20, R21, 0x1, 0x181f ;  /* 0x00381f0015147f89 */ /* 0x0022e800000e0000 */
[----:B--2---:R1:W2:Y:S02]  /*10ee0*/  SHFL.IDX PT, R14, R3, 0x1, 0x181f ;  /* 0x00381f00030e7f89 */ /* 0x0042a400000e0000 */
.L_x_1676:
        /* <DEDUP_REMOVED lines=12> */
[-C--:B--2---:R-:W-:Y:S02]  /*10fb0*/  @!P3 LEA R4, P5, R203, R14.reuse, 0x1 ;  /* 0x0000000ecb04b211 */ /* 0x084fe400078a08ff */
        /* <DEDUP_REMOVED lines=11> */
.L_x_1458:
[----:B------:R-:W-:Y:S05]  /*11070*/  BSYNC B1 ;  /* 0x0000000000017941 */ /* 0x000fea0003800000 */
.L_x_1457:
[----:B------:R-:W-:-:S03]  /*11080*/  UMOV UR4, 0xffffffff ;  /* 0xffffffff00047882 */ /* 0x000fc60000000000 */
[----:B------:R-:W-:Y:S05]  /*11090*/  BRA.DIV UR4, `(.L_x_1459) ;  /* 0x000000c6043c7947 */ /* 0x000fea000b800000 */
[----:B---3--:R3:W0:Y:S04]  /*110a0*/  SHFL.IDX PT, R20, R21, 0x2, 0x181f ;  /* 0x00581f0015147f89 */ /* 0x00862800000e0000 */
[----:B--2---:R3:W2:Y:S02]  /*110b0*/  SHFL.IDX PT, R14, R3, 0x2, 0x181f ;  /* 0x00581f00030e7f89 */ /* 0x0046a400000e0000 */
.L_x_1680:
[----:B----4-:R-:W-:Y:S01]  /*110c0*/  VIADD R5, R91, 0x40 ;  /* 0x000000405b057836 */ /* 0x010fe20000000000 */
        /* <DEDUP_REMOVED lines=23> */
.L_x_1461:
[----:B------:R-:W-:Y:S05]  /*11240*/  BSYNC B1 ;  /* 0x0000000000017941 */ /* 0x000fea0003800000 */
.L_x_1460:
[----:B------:R-:W-:-:S03]  /*11250*/  UMOV UR4, 0xffffffff ;  /* 0xffffffff00047882 */ /* 0x000fc60000000000 */
[----:B------:R-:W-:Y:S05]  /*11260*/  BRA.DIV UR4, `(.L_x_1462) ;  /* 0x000000c604107947 */ /* 0x000fea000b800000 */
[----:B----4-:R4:W0:Y:S04]  /*11270*/  SHFL.IDX PT, R10, R21, 0x3, 0x181f ;  /* 0x00781f00150a7f89 */ /* 0x01082800000e0000 */
[----:B--2---:R4:W2:Y:S02]  /*11280*/  SHFL.IDX PT, R14, R3, 0x3, 0x181f ;  /* 0x00781f00030e7f89 */ /* 0x0048a400000e0000 */
.L_x_1684:
[----:B01-34-:R-:W-:-:S05]  /*11290*/  VIADD R3, R91, 0x60 ;  /* 0x000000605b037836 */ /* 0x01bfca0000000000 */
        /* <DEDUP_REMOVED lines=9> */
[-C--:B--2---:R-:W-:Y:S02]  /*11330*/  @!P3 LEA R4, P0, R203, R14.reuse, 0x1 ;  /* 0x0000000ecb04b211 */ /* 0x084fe400078008ff */
[-C--:B------:R-:W-:Y:S02]  /*11340*/  @!P4 LEA R6, P1, R219, R14.reuse, 0x1 ;  /* 0x0000000edb06c211 */ /* 0x080fe400078208ff */
[C---:B------:R-:W-:Y:S02]  /*11350*/  @!P5 LEA R8, P2, R218.reuse, R14, 0x1 ;  /* 0x0000000eda08d211 */ /* 0x040fe400078408ff */
        /* <DEDUP_REMOVED lines=12> */
.L_x_1452:
[----:B------:R-:W1:Y:S01]  /*11420*/  @P1 LDC R7, c[0x0][0xcec] ;  /* 0x00033b00ff071b82 */ /* 0x000e620000000800 */
[----:B------:R-:W-:Y:S01]  /*11430*/  ULDC.64 UR4, c[0x0][0xc08] ;  /* 0x0003020000047ab9 */ /* 0x000fe20000000a00 */
[----:B0-----:R-:W-:Y:S02]  /*11440*/  IMAD.MOV.U32 R10, RZ, RZ, R25 ;  /* 0x000000ffff0a7224 */ /* 0x001fe400078e0019 */
[----:B------:R-:W-:-:S04]  /*11450*/  IMAD R8, R8, UR4, RZ ;  /* 0x0000000408087c24 */ /* 0x000fc8000f8e02ff */
[----:B------:R-:W0:Y:S01]  /*11460*/  @P1 LDC R6, c[0x0][0xcf0] ;  /* 0x00033c00ff061b82 */ /* 0x000e220000000800 */
[----:B------:R-:W-:Y:S02]  /*11470*/  IMAD R8, R3, UR5, R8 ;  /* 0x0000000503087c24 */ /* 0x000fe4000f8e0208 */
[----:B-1----:R-:W-:-:S05]  /*11480*/  @P1 IMAD.HI.U32 R7, R25, R7, RZ ;  /* 0x0000000719071227 */ /* 0x002fca00078e00ff */
[----:B0-----:R-:W-:Y:S01]  /*11490*/  @P1 SHF.R.U32.HI R10, RZ, R6, R7 ;  /* 0x00000006ff0a1219 */ /* 0x001fe20000011607 */
[----:B------:R-:W-:Y:S01]  /*114a0*/  IMAD.WIDE.U32 R6, R3, UR4, RZ ;  /* 0x0000000403067c25 */ /* 0x000fe2000f8e00ff */
[----:B------:R-:W-:Y:S01]  /*114b0*/  ULDC.64 UR4, c[0x0][0xc38] ;  /* 0x00030e0000047ab9 */ /* 0x000fe20000000a00 */
[----:B------:R-:W-:Y:S02]  /*114c0*/  SHF.R.S32.HI R3, RZ, 0x1f, R222 ;  /* 0x0000001fff037819 */ /* 0x000fe400000114de */
[----:B------:R-:W-:Y:S02]  /*114d0*/  IMAD.IADD R7, R7, 0x1, R8 ;  /* 0x0000000107077824 */ /* 0x000fe400078e0208 */
        /* <DEDUP_REMOVED lines=19> */
[----:B------:R-:W-:Y:S01]  /*11610*/  IMAD.IADD R7, R7, 0x1, R8 ;  /* 0x0000000107077824 */ /* 0x000fe200078e0208 */
[----:B------:R-:W-:Y:S02]  /*11620*/  SHF.R.S32.HI R8, RZ, 0x1f, R3 ;  /* 0x0000001fff087819 */ /* 0x000fe40000011403 */
[----:B------:R-:W-:Y:S01]  /*11630*/  PRMT R10, RZ, 0x654, R10 ;  /* 0x00000654ff0a7816 */ /* 0x000fe2000000000a */
[----:B------:R-:W-:-:S03]  /*11640*/  IMAD.WIDE.U32 R6, R3, UR4, R6 ;  /* 0x0000000403067c25 */ /* 0x000fc6000f8e0006 */
[----:B------:R0:W-:Y:S01]  /*11650*/  SYNCS.ARRIVE.TRANS64.RED.A1T0 RZ, [R10+URZ], RZ ;  /* 0x000000ff0aff79a7 */ /* 0x0001e2000810043f */
[----:B------:R-:W-:-:S04]  /*11660*/  IMAD R8, R8, UR4, RZ ;  /* 0x0000000408087c24 */ /* 0x000fc8000f8e02ff */
[----:B------:R-:W-:Y:S01]  /*11670*/  IMAD R8, R3, UR5, R8 ;  /* 0x0000000503087c24 */ /* 0x000fe2000f8e0208 */
[----:B------:R-:W-:Y:S02]  /*11680*/  ULDC.64 UR4, c[0x0][0xc00] ;  /* 0x0003000000047ab9 */ /* 0x000fe40000000a00 */
[----:B------:R-:W-:Y:S01]  /*11690*/  LEA R3, P0, R6, UR4, 0x2 ;  /* 0x0000000406037c11 */ /* 0x000fe2000f8010ff */
[----:B------:R-:W-:Y:S01]  /*116a0*/  IMAD.IADD R8, R7, 0x1, R8 ;  /* 0x0000000107087824 */ /* 0x000fe200078e0208 */
[----:B------:R-:W-:-:S04]  /*116b0*/  UMOV UR4, 0xffffffff ;  /* 0xffffffff00047882 */ /* 0x000fc80000000000 */
[----:B------:R-:W-:Y:S01]  /*116c0*/  LEA.HI.X R8, R6, UR5, R8, 0x2, P0 ;  /* 0x0000000506087c11 */ /* 0x000fe200080f1408 */
[----:B0-----:R-:W-:Y:S06]  /*116d0*/  BRA.DIV UR4, `(.L_x_1464) ;  /* 0x000000c2043c7947 */ /* 0x001fec000b800000 */
[----:B------:R0:W1:Y:S04]  /*116e0*/  SHFL.IDX PT, R25, R8, RZ, 0x1c1f ;  /* 0x001c1fff08197589 */ /* 0x00006800000e0000 */
[----:B------:R0:W2:Y:S02]  /*116f0*/  SHFL.IDX PT, R12, R3, RZ, 0x1c1f ;  /* 0x001c1fff030c7589 */ /* 0x0000a400000e0000 */
.L_x_1687:
[----:B------:R-:W-:Y:S01]  /*11700*/  ISETP.GE.AND P0, PT, R24, R0, PT ;  /* 0x000000001800720c */ /* 0x000fe20003f06270 */
[----:B------:R-:W-:-:S12]  /*11710*/  BSSY B1, `(.L_x_1465) ;  /* 0x00000d3000017945 */ /* 0x000fd80003800000 */
[----:B------:R-:W-:Y:S05]  /*11720*/  @P0 BRA `(.L_x_1466) ;  /* 0x0000000c00440947 */ /* 0x000fea0003800000 */
[----:B------:R-:W-:Y:S01]  /*11730*/  ULDC UR4, c[0x0][0xbc8] ;  /* 0x0002f20000047ab9 */ /* 0x000fe20000000800 */
[C---:B------:R-:W-:Y:S01]  /*11740*/  VIADD R13, R230.reuse, 0x8 ;  /* 0x00000008e60d7836 */ /* 0x040fe20000000000 */
[C---:B------:R-:W-:Y:S01]  /*11750*/  ISETP.GE.AND P0, PT, R230.reuse, UR4, PT ;  /* 0x00000004e6007c0c */ /* 0x040fe2000bf06270 */
[C---:B------:R-:W-:Y:S02]  /*11760*/  VIADD R11, R230.reuse, 0x10 ;  /* 0x00000010e60b7836 */ /* 0x040fe40000000000 */
[C---:B------:R-:W-:Y:S01]  /*11770*/  VIADD R14, R230.reuse, 0x8 ;  /* 0x00000008e60e7836 */ /* 0x040fe20000000000 */
        /* <DEDUP_REMOVED lines=21> */
[----:B-1----:R-:W-:Y:S01]  /*118d0*/  @!P0 LEA R6, P2, R11, R12, 0x2 ;  /* 0x0000000c0b068211 */ /* 0x002fe200078410ff */
[----:B------:R-:W-:-:S03]  /*118e0*/  VIADD R28, R230, 0x60 ;  /* 0x00000060e61c7836 */ /* 0x000fc60000000000 */
        /* <DEDUP_REMOVED lines=17> */
[C---:B------:R-:W-:Y:S02]  /*11a00*/  VIADD R13, R230.reuse, 0x38 ;  /* 0x00000038e60d7836 */ /* 0x040fe40000000000 */
[----:B------:R1:W-:Y:S01]  /*11a10*/  @!P0 ST.E.64 desc[UR60][R6.64], R20 ;  /* 0x0000001406008985 */ /* 0x0003e2000c101b3c */
[----:B------:R-:W-:Y:S02]  /*11a20*/  SHF.R.S32.HI R14, RZ, 0x1f, R14 ;  /* 0x0000001fff0e7819 */ /* 0x000fe4000001140e */
[----:B------:R-:W-:Y:S02]  /*11a30*/  ISETP.GE.AND P1, PT, R13, UR4, PT ;  /* 0x000000040d007c0c */ /* 0x000fe4000bf26270 */
[----:B-1----:R-:W-:Y:S01]  /*11a40*/  @!P2 LEA R6, P0, R11, R12, 0x2 ;  /* 0x0000000c0b06a211 */ /* 0x002fe200078010ff */
[----:B------:R-:W-:-:S02]  /*11a50*/  VIADD R20, R230, 0x60 ;  /* 0x00000060e6147836 */ /* 0x000fc40000000000 */
[C---:B------:R-:W-:Y:S01]  /*11a60*/  VIADD R21, R230.reuse, 0x80 ;  /* 0x00000080e6157836 */ /* 0x040fe20000000000 */
[----:B------:R-:W-:Y:S01]  /*11a70*/  @!P2 LEA.HI.X R7, R11, R25, R14, 0x2, P0 ;  /* 0x000000190b07a211 */ /* 0x000fe200000f140e */
[----:B------:R-:W-:Y:S01]  /*11a80*/  VIADD R11, R230, 0x30 ;  /* 0x00000030e60b7836 */ /* 0x000fe20000000000 */
[----:B------:R-:W-:Y:S01]  /*11a90*/  ISETP.GE.AND P0, PT, R154, UR4, PT ;  /* 0x000000049a007c0c */ /* 0x000fe2000bf06270 */
[----:B------:R-:W-:Y:S01]  /*11aa0*/  VIADD R14, R230, 0x48 ;  /* 0x00000048e60e7836 */ /* 0x000fe20000000000 */
[----:B------:R-:W-:Y:S01]  /*11ab0*/  SHF.R.S32.HI R20, RZ, 0x1f, R20 ;  /* 0x0000001fff147819 */ /* 0x000fe20000011414 */
[----:B------:R1:W-:Y:S01]  /*11ac0*/  @!P2 ST.E.64 desc[UR60][R6.64], R44 ;  /* 0x0000002c0600a985 */ /* 0x0003e2000c101b3c */
[----:B------:R-:W-:Y:S02]  /*11ad0*/  SHF.R.S32.HI R11, RZ, 0x1f, R11 ;  /* 0x0000001fff0b7819 */ /* 0x000fe4000001140b */
[----:B-1----:R-:W-:-:S04]  /*11ae0*/  @!P3 LEA R6, P2, R10, R12, 0x2 ;  /* 0x0000000c0a06b211 */ /* 0x002fc800078410ff */
[-C--:B------:R-:W-:Y:S02]  /*11af0*/  @!P3 LEA.HI.X R7, R10, R25.reuse, R11, 0x2, P2 ;  /* 0x000000190a07b211 */ /* 0x080fe400010f140b */
[----:B------:R-:W-:Y:S02]  /*11b00*/  ISETP.GE.AND P2, PT, R14, UR4, PT ;  /* 0x000000040e007c0c */ /* 0x000fe4000bf46270 */
[C---:B------:R-:W-:Y:S01]  /*11b10*/  @!P1 LEA R10, P4, R13.reuse, R12, 0x2 ;  /* 0x0000000c0d0a9211 */ /* 0x040fe200078810ff */
        /* <DEDUP_REMOVED lines=10> */
[----:B------:R-:W-:Y:S01]  /*11bc0*/  VIADD R24, R230, 0x50 ;  /* 0x00000050e6187836 */ /* 0x000fe20000000000 */
[----:B--2---:R-:W-:-:S03]  /*11bd0*/  @!P2 LEA R10, P5, R14, R12, 0x2 ;  /* 0x0000000c0e0aa211 */ /* 0x004fc600078a10ff */
[----:B------:R1:W-:Y:S01]  /*11be0*/  @!P0 ST.E.64 desc[UR60][R6.64], R56 ;  /* 0x0000003806008985 */ /* 0x0003e2000c101b3c */
[----:B------:R-:W-:Y:S02]  /*11bf0*/  ISETP.GE.AND P0, PT, R28, UR4, PT ;  /* 0x000000041c007c0c */ /* 0x000fe4000bf06270 */
[----:B------:R-:W-:Y:S01]  /*11c00*/  @!P2 LEA.HI.X R11, R14, R25, R15, 0x2, P5 ;  /* 0x000000190e0ba211 */ /* 0x000fe200028f140f */
[C---:B------:R-:W-:Y:S01]  /*11c10*/  VIADD R14, R230.reuse, 0x68 ;  /* 0x00000068e60e7836 */ /* 0x040fe20000000000 */
[----:B------:R-:W-:Y:S01]  /*11c20*/  SHF.R.S32.HI R24, RZ, 0x1f, R24 ;  /* 0x0000001fff187819 */ /* 0x000fe20000011418 */
[----:B------:R-:W-:Y:S02]  /*11c30*/  VIADD R15, R230, 0x58 ;  /* 0x00000058e60f7836 */ /* 0x000fe40000000000 */
[----:B------:R2:W-:Y:S01]  /*11c40*/  @!P2 ST.E.64 desc[UR60][R10.64], R60 ;  /* 0x0000003c0a00a985 */ /* 0x0005e2000c101b3c */
[----:B------:R-:W-:Y:S02]  /*11c50*/  ISETP.GE.AND P2, PT, R14, UR4, PT ;  /* 0x000000040e007c0c */ /* 0x000fe4000bf46270 */
[----:B------:R-:W-:-:S02]  /*11c60*/  SHF.R.S32.HI R15, RZ, 0x1f, R15 ;  /* 0x0000001fff0f7819 */ /* 0x000fc4000001140f */
[----:B-1----:R-:W-:-:S04]  /*11c70*/  @!P3 LEA R6, P4, R40, R12, 0x2 ;  /* 0x0000000c2806b211 */ /* 0x002fc800078810ff */
[----:B------:R-:W-:Y:S01]  /*11c80*/  @!P3 LEA.HI.X R7, R40, R25, R24, 0x2, P4 ;  /* 0x000000192807b211 */ /* 0x000fe200020f1418 */
[----:B------:R-:W-:Y:S01]  /*11c90*/  VIADD R24, R230, 0x70 ;  /* 0x00000070e6187836 */ /* 0x000fe20000000000 */
[----:B--2---:R-:W-:-:S03]  /*11ca0*/  @!P1 LEA R10, P5, R13, R12, 0x2 ;  /* 0x0000000c0d0a9211 */ /* 0x004fc600078a10ff */
[----:B------:R1:W-:Y:S01]  /*11cb0*/  @!P3 ST.E.64 desc[UR60][R6.64], R64 ;  /* 0x000000400600b985 */ /* 0x0003e2000c101b3c */
[----:B------:R-:W-:Y:S02]  /*11cc0*/  ISETP.GE.AND P3, PT, R24, UR4, PT ;  /* 0x0000000418007c0c */ /* 0x000fe4000bf66270 */
[----:B------:R-:W-:Y:S01]  /*11cd0*/  @!P1 LEA.HI.X R11, R13, R25, R15, 0x2, P5 ;  /* 0x000000190d0b9211 */ /* 0x000fe200028f140f */
[C---:B------:R-:W-:Y:S02]  /*11ce0*/  VIADD R13, R230.reuse, 0x78 ;  /* 0x00000078e60d7836 */ /* 0x040fe40000000000 */
[----:B------:R-:W-:Y:S02]  /*11cf0*/  VIADD R15, R230, 0x68 ;  /* 0x00000068e60f7836 */ /* 0x000fe40000000000 */
[----:B------:R2:W-:Y:S01]  /*11d00*/  @!P1 ST.E.64 desc[UR60][R10.64], R68 ;  /* 0x000000440a009985 */ /* 0x0005e2000c101b3c */
[----:B------:R-:W-:Y:S02]  /*11d10*/  ISETP.GE.AND P1, PT, R13, UR4, PT ;  /* 0x000000040d007c0c */ /* 0x000fe4000bf26270 */
[----:B------:R-:W-:-:S02]  /*11d20*/  SHF.R.S32.HI R15, RZ, 0x1f, R15 ;  /* 0x0000001fff0f7819 */ /* 0x000fc4000001140f */
[----:B-1----:R-:W-:-:S04]  /*11d30*/  @!P0 LEA R6, P4, R28, R12, 0x2 ;  /* 0x0000000c1c068211 */ /* 0x002fc800078810ff */
[-C--:B------:R-:W-:Y:S01]  /*11d40*/  @!P0 LEA.HI.X R7, R28, R25.reuse, R20, 0x2, P4 ;  /* 0x000000191c078211 */ /* 0x080fe200020f1414 */
        /* <DEDUP_REMOVED lines=8> */
[----:B------:R-:W-:Y:S01]  /*11dd0*/  VIADD R15, R230, 0x78 ;  /* 0x00000078e60f7836 */ /* 0x000fe20000000000 */
[----:B------:R-:W-:Y:S01]  /*11de0*/  SHF.R.S32.HI R28, RZ, 0x1f, R28 ;  /* 0x0000001fff1c7819 */ /* 0x000fe2000001141c */
[----:B------:R2:W-:Y:S01]  /*11df0*/  @!P2 ST.E.64 desc[UR60][R10.64], R76 ;  /* 0x0000004c0a00a985 */ /* 0x0005e2000c101b3c */
[----:B------:R-:W-:-:S02]  /*11e00*/  ISETP.GE.AND P2, PT, R14, UR4, PT ;  /* 0x000000040e007c0c */ /* 0x000fc4000bf46270 */
[----:B------:R-:W-:Y:S02]  /*11e10*/  SHF.R.S32.HI R15, RZ, 0x1f, R15 ;  /* 0x0000001fff0f7819 */ /* 0x000fe4000001140f */
        /* <DEDUP_REMOVED lines=15> */
[-C--:B------:R-:W-:Y:S01]  /*11f10*/  @!P0 LEA.HI.X R7, R21, R25.reuse, R24, 0x2, P4 ;  /* 0x0000001915078211 */ /* 0x080fe200020f1418 */
        /* <DEDUP_REMOVED lines=21> */
[----:B------:R-:W-:-:S02]  /*12070*/  IADD3 R14, R230, 0xb8, RZ ;  /* 0x000000b8e60e7810 */ /* 0x000fc40007ffe0ff */
[----:B------:R-:W-:Y:S01]  /*12080*/  SHF.R.S32.HI R21, RZ, 0x1f, R21 ;  /* 0x0000001fff157819 */ /* 0x000fe20000011415 */
[----:B------:R2:W-:Y:S01]  /*12090*/  @!P1 ST.E.64 desc[UR60][R10.64], R100 ;  /* 0x000000640a009985 */ /* 0x0005e2000c101b3c */
[----:B------:R-:W-:Y:S02]  /*120a0*/  ISETP.GE.AND P1, PT, R14, UR4, PT ;  /* 0x000000040e007c0c */ /* 0x000fe4000bf26270 */
[----:B-1----:R-:W-:-:S04]  /*120b0*/  @!P0 LEA R6, P3, R24, R12, 0x2 ;  /* 0x0000000c18068211 */ /* 0x002fc800078610ff */
[----:B------:R-:W-:Y:S02]  /*120c0*/  @!P0 LEA.HI.X R7, R24, R25, R28, 0x2, P3 ;  /* 0x0000001918078211 */ /* 0x000fe400018f141c */
[----:B--2---:R-:W-:-:S03]  /*120d0*/  @!P2 LEA R10, P5, R15, R12, 0x2 ;  /* 0x0000000c0f0aa211 */ /* 0x004fc600078a10ff */
[----:B------:R1:W-:Y:S01]  /*120e0*/  @!P0 ST.E.64 desc[UR60][R6.64], R104 ;  /* 0x0000006806008985 */ /* 0x0003e2000c101b3c */
[----:B------:R-:W-:Y:S02]  /*120f0*/  ISETP.GE.AND P0, PT, R13, UR4, PT ;  /* 0x000000040d007c0c */ /* 0x000fe4000bf06270 */
[----:B------:R-:W-:Y:S01]  /*12100*/  @!P2 LEA.HI.X R11, R15, R25, R21, 0x2, P5 ;  /* 0x000000190f0ba211 */ /* 0x000fe200028f1415 */
[C---:B------:R-:W-:Y:S02]  /*12110*/  VIADD R21, R230.reuse, 0xb0 ;  /* 0x000000b0e6157836 */ /* 0x040fe40000000000 */
[----:B------:R-:W-:Y:S02]  /*12120*/  VIADD R15, R230, 0xb8 ;  /* 0x000000b8e60f7836 */ /* 0x000fe40000000000 */
[----:B------:R2:W-:Y:S01]  /*12130*/  @!P2 ST.E.64 desc[UR60][R10.64], R108 ;  /* 0x0000006c0a00a985 */ /* 0x0005e2000c101b3c */
[----:B------:R-:W-:Y:S02]  /*12140*/  SHF.R.S32.HI R21, RZ, 0x1f, R21 ;  /* 0x0000001fff157819 */ /* 0x000fe40000011415 */
[----:B------:R-:W-:-:S02]  /*12150*/  SHF.R.S32.HI R15, RZ, 0x1f, R15 ;  /* 0x0000001fff0f7819 */ /* 0x000fc4000001140f */
[----:B------:R-:W-:Y:S02]  /*12160*/  ISETP.GE.AND P2, PT, R237, UR4, PT ;  /* 0x00000004ed007c0c */ /* 0x000fe4000bf46270 */
[----:B-1----:R-:W-:-:S04]  /*12170*/  @!P4 LEA R6, P3, R20, R12, 0x2 ;  /* 0x0000000c1406c211 */ /* 0x002fc800078610ff */
[-C--:B------:R-:W-:Y:S02]  /*12180*/  @!P4 LEA.HI.X R7, R20, R25.reuse, R21, 0x2, P3 ;  /* 0x000000191407c211 */ /* 0x080fe400018f1415 */
[----:B------:R-:W-:Y:S02]  /*12190*/  ISETP.GE.AND P3, PT, R236, UR4, PT ;  /* 0x00000004ec007c0c */ /* 0x000fe4000bf66270 */
[C---:B--2---:R-:W-:Y:S01]  /*121a0*/  @!P1 LEA R10, P5, R14.reuse, R12, 0x2 ;  /* 0x0000000c0e0a9211 */ /* 0x044fe200078a10ff */
[----:B------:R1:W-:Y:S01]  /*121b0*/  @!P4 ST.E.64 desc[UR60][R6.64], R112 ;  /* 0x000000700600c985 */ /* 0x0003e2000c101b3c */
[----:B------:R-:W-:Y:S02]  /*121c0*/  SHF.R.S32.HI R20, RZ, 0x1f, R237 ;  /* 0x0000001fff147819 */ /* 0x000fe400000114ed */
[----:B------:R-:W-:Y:S01]  /*121d0*/  @!P1 LEA.HI.X R11, R14, R25, R15, 0x2, P5 ;  /* 0x000000190e0b9211 */ /* 0x000fe200028f140f */
[----:B------:R-:W-:Y:S01]  /*121e0*/  VIADD R14, R230, 0xc0 ;  /* 0x000000c0e60e7836 */ /* 0x000fe20000000000 */
[----:B------:R-:W-:-:S03]  /*121f0*/  SHF.R.S32.HI R21, RZ, 0x1f, R232 ;  /* 0x0000001fff157819 */ /* 0x000fc600000114e8 */
[----:B------:R2:W-:Y:S01]  /*12200*/  @!P1 ST.E.64 desc[UR60][R10.64], R116 ;  /* 0x000000740a009985 */ /* 0x0005e2000c101b3c */
[----:B------:R-:W-:Y:S02]  /*12210*/  SHF.R.S32.HI R14, RZ, 0x1f, R14 ;  /* 0x0000001fff0e7819 */ /* 0x000fe4000001140e */
[----:B------:R-:W-:Y:S02]  /*12220*/  ISETP.GE.AND P1, PT, R235, UR4, PT ;  /* 0x00000004eb007c0c */ /* 0x000fe4000bf26270 */
[----:B-1----:R-:W-:-:S04]  /*12230*/  @!P0 LEA R6, P4, R13, R12, 0x2 ;  /* 0x0000000c0d068211 */ /* 0x002fc800078810ff */
[-C--:B------:R-:W-:Y:S02]  /*12240*/  @!P0 LEA.HI.X R7, R13, R25.reuse, R14, 0x2, P4 ;  /* 0x000000190d078211 */ /* 0x080fe400020f140e */
[-C--:B------:R-:W-:Y:S02]  /*12250*/  @!P3 LEA R14, P4, R236, R12.reuse, 0x2 ;  /* 0x0000000cec0eb211 */ /* 0x080fe400078810ff */
[C---:B--2---:R-:W-:Y:S01]  /*12260*/  @!P2 LEA R10, P5, R237.reuse, R12, 0x2 ;  /* 0x0000000ced0aa211 */ /* 0x044fe200078a10ff */
[----:B------:R1:W-:Y:S01]  /*12270*/  @!P0 ST.E.64 desc[UR60][R6.64], R120 ;  /* 0x0000007806008985 */ /* 0x0003e2000c101b3c */
[----:B------:R-:W-:Y:S02]  /*12280*/  SHF.R.S32.HI R13, RZ, 0x1f, R236 ;  /* 0x0000001fff0d7819 */ /* 0x000fe400000114ec */
[----:B------:R-:W-:Y:S02]  /*12290*/  ISETP.GE.AND P0, PT, R234, UR4, PT ;  /* 0x00000004ea007c0c */ /* 0x000fe4000bf06270 */
[----:B------:R-:W-:-:S02]  /*122a0*/  @!P2 LEA.HI.X R11, R237, R25, R20, 0x2, P5 ;  /* 0x00000019ed0ba211 */ /* 0x000fc400028f1414 */
[----:B------:R-:W-:Y:S02]  /*122b0*/  @!P3 LEA.HI.X R15, R236, R25, R13, 0x2, P4 ;  /* 0x00000019ec0fb211 */ /* 0x000fe400020f140d */
[----:B------:R-:W-:Y:S01]  /*122c0*/  ISETP.GE.AND P4, PT, R233, UR4, PT ;  /* 0x00000004e9007c0c */ /* 0x000fe2000bf86270 */
[----:B------:R2:W-:Y:S01]  /*122d0*/  @!P2 ST.E.64 desc[UR60][R10.64], R124 ;  /* 0x0000007c0a00a985 */ /* 0x0005e2000c101b3c */
[----:B------:R-:W-:Y:S02]  /*122e0*/  SHF.R.S32.HI R13, RZ, 0x1f, R235 ;  /* 0x0000001fff0d7819 */ /* 0x000fe400000114eb */
[----:B------:R-:W-:Y:S01]  /*122f0*/  ISETP.GE.AND P2, PT, R232, UR4, PT ;  /* 0x00000004e8007c0c */ /* 0x000fe2000bf46270 */
[----:B------:R3:W-:Y:S01]  /*12300*/  @!P3 ST.E.64 desc[UR60][R14.64], R128 ;  /* 0x000000800e00b985 */ /* 0x0007e2000c101b3c */
[----:B-1----:R-:W-:Y:S02]  /*12310*/  @!P1 LEA R6, P5, R235, R12, 0x2 ;  /* 0x0000000ceb069211 */ /* 0x002fe400078a10ff */
[----:B------:R-:W-:-:S02]  /*12320*/  ISETP.GE.AND P3, PT, R231, UR4, PT ;  /* 0x00000004e7007c0c */ /* 0x000fc4000bf66270 */
[-C--:B------:R-:W-:Y:S02]  /*12330*/  @!P1 LEA.HI.X R7, R235, R25.reuse, R13, 0x2, P5 ;  /* 0x00000019eb079211 */ /* 0x080fe400028f140d */
[----:B------:R-:W-:Y:S02]  /*12340*/  SHF.R.S32.HI R13, RZ, 0x1f, R234 ;  /* 0x0000001fff0d7819 */ /* 0x000fe400000114ea */
[----:B------:R-:W-:Y:S01]  /*12350*/  SHF.R.S32.HI R20, RZ, 0x1f, R231 ;  /* 0x0000001fff147819 */ /* 0x000fe200000114e7 */
[----:B------:R1:W-:Y:S01]  /*12360*/  @!P1 ST.E.64 desc[UR60][R6.64], R132 ;  /* 0x0000008406009985 */ /* 0x0003e2000c101b3c */
[CC--:B--2---:R-:W-:Y:S02]  /*12370*/  @!P0 LEA R10, P5, R234.reuse, R12.reuse, 0x2 ;  /* 0x0000000cea0a8211 */ /* 0x0c4fe400078a10ff */
[----:B---3--:R-:W-:Y:S02]  /*12380*/  @!P4 LEA R14, P1, R233, R12, 0x2 ;  /* 0x0000000ce90ec211 */ /* 0x008fe400078210ff */
[----:B------:R-:W-:-:S02]  /*12390*/  @!P0 LEA.HI.X R11, R234, R25, R13, 0x2, P5 ;  /* 0x00000019ea0b8211 */ /* 0x000fc400028f140d */
[----:B------:R-:W-:-:S03]  /*123a0*/  SHF.R.S32.HI R13, RZ, 0x1f, R233 ;  /* 0x0000001fff0d7819 */ /* 0x000fc600000114e9 */
[----:B------:R3:W-:Y:S01]  /*123b0*/  @!P0 ST.E.64 desc[UR60][R10.64], R136 ;  /* 0x000000880a008985 */ /* 0x0007e2000c101b3c */
[-C--:B------:R-:W-:Y:S02]  /*123c0*/  @!P4 LEA.HI.X R15, R233, R25.reuse, R13, 0x2, P1 ;  /* 0x00000019e90fc211 */ /* 0x080fe400008f140d */
[CC--:B-1----:R-:W-:Y:S02]  /*123d0*/  @!P2 LEA R6, P5, R232.reuse, R12.reuse, 0x2 ;  /* 0x0000000ce806a211 */ /* 0x0c2fe400078a10ff */
[C---:B------:R-:W-:Y:S01]  /*123e0*/  @!P3 LEA R12, P1, R231.reuse, R12, 0x2 ;  /* 0x0000000ce70cb211 */ /* 0x040fe200078210ff */
[----:B------:R3:W-:Y:S01]  /*123f0*/  @!P4 ST.E.64 desc[UR60][R14.64], R140 ;  /* 0x0000008c0e00c985 */ /* 0x0007e2000c101b3c */
[-C--:B------:R-:W-:Y:S02]  /*12400*/  @!P2 LEA.HI.X R7, R232, R25.reuse, R21, 0x2, P5 ;  /* 0x00000019e807a211 */ /* 0x080fe400028f1415 */
[----:B------:R-:W-:-:S03]  /*12410*/  @!P3 LEA.HI.X R13, R231, R25, R20, 0x2, P1 ;  /* 0x00000019e70db211 */ /* 0x000fc600008f1414 */
[----:B------:R3:W-:Y:S04]  /*12420*/  @!P2 ST.E.64 desc[UR60][R6.64], R144 ;  /* 0x000000900600a985 */ /* 0x0007e8000c101b3c */
[----:B------:R3:W-:Y:S02]  /*12430*/  @!P3 ST.E.64 desc[UR60][R12.64], R148 ;  /* 0x000000940c00b985 */ /* 0x0007e4000c101b3c */
.L_x_1466:
[----:B------:R-:W-:Y:S05]  /*12440*/  BSYNC B1 ;  /* 0x0000000000017941 */ /* 0x000fea0003800000 */
.L_x_1465:
[----:B------:R-:W-:-:S03]  /*12450*/  UMOV UR4, 0xffffffff ;  /* 0xffffffff00047882 */ /* 0x000fc60000000000 */
[----:B------:R-:W-:Y:S05]  /*12460*/  BRA.DIV UR4, `(.L_x_1467) ;  /* 0x000000b604107947 */ /* 0x000fea000b800000 */
[----:B---3--:R3:W4:Y:S04]  /*12470*/  SHFL.IDX PT, R10, R8, 0x1, 0x1c1f ;  /* 0x003c1f00080a7f89 */ /* 0x00872800000e0000 */
[----:B0-----:R-:W0:Y:S02]  /*12480*/  SHFL.IDX PT, R3, R3, 0x1, 0x1c1f ;  /* 0x003c1f0003037f89 */ /* 0x001e2400000e0000 */
.L_x_1691:
[----:B------:R-:W-:-:S13]  /*12490*/  ISETP.GE.AND P0, PT, R9, R0, PT ;  /* 0x000000000900720c */ /* 0x000fda0003f06270 */
[----:B------:R-:W-:Y:S05]  /*124a0*/  @P0 BRA `(.L_x_1463) ;  /* 0x0000001c00200947 */ /* 0x000fea0003800000 */
[----:B------:R-:W-:Y:S01]  /*124b0*/  ULDC UR4, c[0x0][0xbc8] ;  /* 0x0002f20000047ab9 */ /* 0x000fe20000000800 */
[C---:B------:R-:W-:Y:S01]  /*124c0*/  VIADD R15, R230.reuse, 0x8 ;  /* 0x00000008e60f7836 */ /* 0x040fe20000000000 */
[C---:B------:R-:W-:Y:S01]  /*124d0*/  ISETP.GE.AND P2, PT, R230.reuse, UR4, PT ;  /* 0x00000004e6007c0c */ /* 0x040fe2000bf46270 */
[C---:B------:R-:W-:Y:S02]  /*124e0*/  VIADD R13, R230.reuse, 0x10 ;  /* 0x00000010e60d7836 */ /* 0x040fe40000000000 */
[C---:B------:R-:W-:Y:S01]  /*124f0*/  VIADD R11, R230.reuse, 0x18 ;  /* 0x00000018e60b7836 */ /* 0x040fe20000000000 */
[----:B------:R-:W-:Y:S01]  /*12500*/  ISETP.GE.AND P3, PT, R15, UR4, PT ;  /* 0x000000040f007c0c */ /* 0x000fe2000bf66270 */
[C---:B------:R-:W-:Y:S01]  /*12510*/  VIADD R20, R230.reuse, 0x8 ;  /* 0x00000008e6147836 */ /* 0x040fe20000000000 */
[----:B------:R-:W-:Y:S01]  /*12520*/  ISETP.GE.AND P1, PT, R13, UR4, PT ;  /* 0x000000040d007c0c */ /* 0x000fe2000bf26270 */
[C---:B--2---:R-:W-:Y:S01]  /*12530*/  VIADD R12, R230.reuse, 0x20 ;  /* 0x00000020e60c7836 */ /* 0x044fe20000000000 */
[----:B------:R-:W-:Y:S01]  /*12540*/  ISETP.GE.AND P0, PT, R11, UR4, PT ;  /* 0x000000040b007c0c */ /* 0x000fe2000bf06270 */
[----:B------:R-:W-:Y:S01]  /*12550*/  VIADD R14, R230, 0x10 ;  /* 0x00000010e60e7836 */ /* 0x000fe20000000000 */
[----:B------:R-:W-:-:S03]  /*12560*/  SHF.R.S32.HI R20, RZ, 0x1f, R20 ;  /* 0x0000001fff147819 */ /* 0x000fc60000011414 */
[----:B0-----:R-:W-:Y:S01]  /*12570*/  @!P2 IMAD.MOV.U32 R6, RZ, RZ, R3 ;  /* 0x000000ffff06a224 */ /* 0x001fe200078e0003 */
[----:B------:R-:W-:Y:S01]  /*12580*/  SHF.R.S32.HI R14, RZ, 0x1f, R14 ;  /* 0x0000001fff0e7819 */ /* 0x000fe2000001140e */
[----:B----4-:R-:W-:Y:S02]  /*12590*/  @!P2 IMAD.MOV.U32 R7, RZ, RZ, R10 ;  /* 0x000000ffff07a224 */ /* 0x010fe400078e000a */
[----:B---3--:R-:W-:Y:S01]  /*125a0*/  @!P3 LEA R8, P4, R15, R3, 0x2 ;  /* 0x000000030f08b211 */ /* 0x008fe200078810ff */
[----:B------:R-:W-:-:S03]  /*125b0*/  @!P2 IMAD.WIDE R6, R230, 0x4, R6 ;  /* 0x00000004e606a825 */ /* 0x000fc600078e0206 */
[----:B------:R-:W-:Y:S01]  /*125c0*/  @!P3 LEA.HI.X R9, R15, R10, R20, 0x2, P4 ;  /* 0x0000000a0f09b211 */ /* 0x000fe200020f1414 */
[----:B------:R-:W-:Y:S01]  /*125d0*/  VIADD R15, R230, 0x28 ;  /* 0x00000028e60f7836 */ /* 0x000fe20000000000 */
[----:B------:R0:W-:Y:S01]  /*125e0*/  @!P2 ST.E.64 desc[UR60][R6.64], R26 ;  /* 0x0000001a0600a985 */ /* 0x0001e2000c101b3c */
[----:B------:R-:W-:Y:S01]  /*125f0*/  ISETP.GE.AND P2, PT, R12, UR4, PT ;  /* 0x000000040c007c0c */ /* 0x000fe2000bf46270 */
[----:B------:R-:W-:Y:S02]  /*12600*/  VIADD R20, R230, 0x18 ;  /* 0x00000018e6147836 */ /* 0x000fe40000000000 */
[----:B------:R2:W-:Y:S01]  /*12610*/  @!P3 ST.E.64 desc[UR60][R8.64], R30 ;  /* 0x0000001e0800b985 */ /* 0x0005e2000c101b3c */
[----:B------:R-:W-:Y:S02]  /*12620*/  ISETP.GE.AND P3, PT, R15, UR4, PT ;  /* 0x000000040f007c0c */ /* 0x000fe4000bf66270 */
[----:B------:R-:W-:Y:S02]  /*12630*/  SHF.R.S32.HI R20, RZ, 0x1f, R20 ;  /* 0x0000001fff147819 */ /* 0x000fe40000011414 */
[----:B0-----:R-:W-:-:S04]  /*12640*/  @!P1 LEA R6, P5, R13, R3, 0x2 ;  /* 0x000000030d069211 */ /* 0x001fc800078a10ff */
[-C--:B------:R-:W-:Y:S01]  /*12650*/  @!P1 LEA.HI.X R7, R13, R10.reuse, R14, 0x2, P5 ;  /* 0x0000000a0d079211 */ /* 0x080fe200028f140e */
[C---:B------:R-:W-:Y:S01]  /*12660*/  VIADD R13, R230.reuse, 0x30 ;  /* 0x00000030e60d7836 */ /* 0x040fe20000000000 */
[----:B--2---:R-:W-:Y:S01]  /*12670*/  @!P0 LEA R8, P4, R11, R3, 0x2 ;  /* 0x000000030b088211 */ /* 0x004fe200078810ff */
[C---:B------:R-:W-:Y:S02]  /*12680*/  VIADD R14, R230.reuse, 0x20 ;  /* 0x00000020e60e7836 */ /* 0x040fe40000000000 */
[----:B------:R0:W-:Y:S01]  /*12690*/  @!P1 ST.E.64 desc[UR60][R6.64], R34 ;  /* 0x0000002206009985 */ /* 0x0001e2000c101b3c */
[----:B------:R-:W-:Y:S02]  /*126a0*/  ISETP.GE.AND P1, PT, R13, UR4, PT ;  /* 0x000000040d007c0c */ /* 0x000fe4000bf26270 */
[----:B------:R-:W-:Y:S02]  /*126b0*/  SHF.R.S32.HI R14, RZ, 0x1f, R14 ;  /* 0x0000001fff0e7819 */ /* 0x000fe4000001140e */
[----:B------:R-:W-:Y:S01]  /*126c0*/  @!P0 LEA.HI.X R9, R11, R10, R20, 0x2, P4 ;  /* 0x0000000a0b098211 */ /* 0x000fe200020f1414 */
[----:B------:R-:W-:-:S02]  /*126d0*/  VIADD R11, R230, 0x38 ;  /* 0x00000038e60b7836 */ /* 0x000fc40000000000 */
[----:B------:R-:W-:Y:S02]  /*126e0*/  VIADD R20, R230, 0x28 ;  /* 0x00000028e6147836 */ /* 0x000fe40000000000 */
[----:B------:R2:W-:Y:S01]  /*126f0*/  @!P0 ST.E.64 desc[UR60][R8.64], R38 ;  /* 0x0000002608008985 */ /* 0x0005e2000c101b3c */
[----:B------:R-:W-:Y:S02]  /*12700*/  ISETP.GE.AND P0, PT, R11, UR4, PT ;  /* 0x000000040b007c0c */ /* 0x000fe4000bf06270 */
[----:B------:R-:W-:Y:S02]  /*12710*/  SHF.R.S32.HI R20, RZ, 0x1f, R20 ;  /* 0x0000001fff147819 */ /* 0x000fe40000011414 */
[----:B0-----:R-:W-:-:S04]  /*12720*/  @!P2 LEA R6, P5, R12, R3, 0x2 ;  /* 0x000000030c06a211 */ /* 0x001fc800078a10ff */
[-C--:B------:R-:W-:Y:S01]  /*12730*/  @!P2 LEA.HI.X R7, R12, R10.reuse, R14, 0x2, P5 ;  /* 0x0000000a0c07a211 */ /* 0x080fe200028f140e */
[C---:B------:R-:W-:Y:S02]  /*12740*/  VIADD R12, R230.reuse, 0x40 ;  /* 0x00000040e60c7836 */ /* 0x040fe40000000000 */
[----:B------:R-:W-:Y:S01]  /*12750*/  VIADD R14, R230, 0x30 ;  /* 0x00000030e60e7836 */ /* 0x000fe20000000000 */
[C---:B--2---:R-:W-:Y:S01]  /*12760*/  @!P3 LEA R8, P4, R15.reuse, R3, 0x2 ;  /* 0x000000030f08b211 */ /* 0x044fe200078810ff */
[----:B------:R0:W-:Y:S01]  /*12770*/  @!P2 ST.E.64 desc[UR60][R6.64], R4 ;  /* 0x000000040600a985 */ /* 0x0001e2000c101b3c */
[----:B------:R-:W-:Y:S02]  /*12780*/  ISETP.GE.AND P2, PT, R12, UR4, PT ;  /* 0x000000040c007c0c */ /* 0x000fe4000bf46270 */
[----:B------:R-:W-:Y:S02]  /*12790*/  SHF.R.S32.HI R14, RZ, 0x1f, R14 ;  /* 0x0000001fff0e7819 */ /* 0x000fe4000001140e */
[----:B------:R-:W-:Y:S01]  /*127a0*/  @!P3 LEA.HI.X R9, R15, R10, R20, 0x2, P4 ;  /* 0x0000000a0f09b211 */ /* 0x000fe200020f1414 */
[----:B------:R-:W-:-:S02]  /*127b0*/  VIADD R15, R230, 0x48 ;  /* 0x00000048e60f7836 */ /* 0x000fc40000000000 */
[C---:B------:R-:W-:Y:S02]  /*127c0*/  VIADD R20, R230.reuse, 0x38 ;  /* 0x00000038e6147836 */ /* 0x040fe40000000000 */
[----:B------:R-:W-:Y:S01]  /*127d0*/  @!P3 ST.E.64 desc[UR60][R8.64], R46 ;  /* 0x0000002e0800b985 */ /* 0x000fe2000c101b3c */
[----:B------:R-:W-:Y:S02]  /*127e0*/  ISETP.GE.AND P3, PT, R15, UR4, PT ;  /* 0x000000040f007c0c */ /* 0x000fe4000bf66270 */
[----:B------:R-:W-:Y:S02]  /*127f0*/  SHF.R.S32.HI R20, RZ, 0x1f, R20 ;  /* 0x0000001fff147819 */ /* 0x000fe40000011414 */
[-C--:B0-----:R-:W-:Y:S02]  /*12800*/  @!P1 LEA R4, P5, R13, R3.reuse, 0x2 ;  /* 0x000000030d049211 */ /* 0x081fe400078a10ff */
[----:B------:R-:W-:Y:S02]  /*12810*/  @!P0 LEA R6, P4, R11, R3, 0x2 ;  /* 0x000000030b068211 */ /* 0x000fe400078810ff */
[-C--:B------:R-:W-:Y:S01]  /*12820*/  @!P1 LEA.HI.X R5, R13, R10.reuse, R14, 0x2, P5 ;  /* 0x0000000a0d059211 */ /* 0x080fe200028f140e */
[C---:B------:R-:W-:Y:S01]  /*12830*/  VIADD R13, R230.reuse, 0x50 ;  /* 0x00000050e60d7836 */ /* 0x040fe20000000000 */
[----:B------:R-:W-:Y:S01]  /*12840*/  @!P0 LEA.HI.X R7, R11, R10, R20, 0x2, P4 ;  /* 0x0000000a0b078211 */ /* 0x000fe200020f1414 */
[----:B------:R-:W-:-:S02]  /*12850*/  VIADD R14, R230, 0x40 ;  /* 0x00000040e60e7836 */ /* 0x000fc40000000000 */
[----:B------:R0:W-:Y:S01]  /*12860*/  @!P1 ST.E.64 desc[UR60][R4.64], R50 ;  /* 0x0000003204009985 */ /* 0x0001e2000c101b3c */
[----:B------:R-:W-:Y:S01]  /*12870*/  ISETP.GE.AND P1, PT, R13, UR4, PT ;  /* 0x000000040d007c0c */ /* 0x000fe2000bf26270 */
[C---:B------:R-:W-:Y:S01]  /*12880*/  VIADD R11, R230.reuse, 0x58 ;  /* 0x00000058e60b7836 */ /* 0x040fe20000000000 */
[----:B------:R-:W-:Y:S01]  /*12890*/  SHF.R.S32.HI R14, RZ, 0x1f, R14 ;  /* 0x0000001fff0e7819 */ /* 0x000fe2000001140e */
[----:B------:R-:W-:Y:S01]  /*128a0*/  VIADD R20, R230, 0x48 ;  /* 0x00000048e6147836 */ /* 0x000fe20000000000 */
[----:B------:R2:W-:Y:S02]  /*128b0*/  @!P0 ST.E.64 desc[UR60][R6.64], R54 ;  /* 0x0000003606008985 */ /* 0x0005e4000c101b3c */
[----:B------:R-:W-:Y:S02]  /*128c0*/  ISETP.GE.AND P0, PT, R11, UR4, PT ;  /* 0x000000040b007c0c */ /* 0x000fe4000bf06270 */
[----:B------:R-:W-:Y:S02]  /*128d0*/  SHF.R.S32.HI R20, RZ, 0x1f, R20 ;  /* 0x0000001fff147819 */ /* 0x000fe40000011414 */
[----:B0-----:R-:W-:-:S04]  /*128e0*/  @!P2 LEA R4, P5, R12, R3, 0x2 ;  /* 0x000000030c04a211 */ /* 0x001fc800078a10ff */
[-C--:B------:R-:W-:Y:S01]  /*128f0*/  @!P2 LEA.HI.X R5, R12, R10.reuse, R14, 0x2, P5 ;  /* 0x0000000a0c05a211 */ /* 0x080fe200028f140e */
[C---:B------:R-:W-:Y:S01]  /*12900*/  VIADD R12, R230.reuse, 0x60 ;  /* 0x00000060e60c7836 */ /* 0x040fe20000000000 */
[C---:B--2---:R-:W-:Y:S01]  /*12910*/  @!P3 LEA R6, P4, R15.reuse, R3, 0x2 ;  /* 0x000000030f06b211 */ /* 0x044fe200078810ff */
[----:B------:R-:W-:Y:S02]  /*12920*/  VIADD R14, R230, 0x50 ;  /* 0x00000050e60e7836 */ /* 0x000fe40000000000 */
        /* <DEDUP_REMOVED lines=14> */
[----:B--2---:R-:W-:Y:S02]  /*12a10*/  @!P0 LEA R6, P4, R11, R3, 0x2 ;  /* 0x000000030b068211 */ /* 0x004fe400078810ff */
        /* <DEDUP_REMOVED lines=14> */
[----:B--2---:R-:W-:Y:S02]  /*12b00*/  @!P3 LEA R6, P4, R15, R3, 0x2 ;  /* 0x000000030f06b211 */ /* 0x004fe400078810ff */
        /* <DEDUP_REMOVED lines=43> */
[-C--:B------:R-:W-:Y:S01]  /*12dc0*/  @!P0 LEA.HI.X R7, R11, R10.reuse, R20, 0x2, P5 ;  /* 0x0000000a0b078211 */ /* 0x080fe200028f1414 */
[C---:B------:R-:W-:Y:S02]  /*12dd0*/  VIADD R11, R230.reuse, 0xb8 ;  /* 0x000000b8e60b7836 */ /* 0x040fe40000000000 */
[----:B------:R-:W-:Y:S02]  /*12de0*/  VIADD R20, R230, 0xa8 ;  /* 0x000000a8e6147836 */ /* 0x000fe40000000000 */
[----:B------:R2:W-:Y:S01]  /*12df0*/  @!P0 ST.E.64 desc[UR60][R6.64], R102 ;  /* 0x0000006606008985 */ /* 0x0005e2000c101b3c */
[C---:B0-----:R-:W-:Y:S02]  /*12e00*/  @!P2 LEA R4, P1, R12.reuse, R3, 0x2 ;  /* 0x000000030c04a211 */ /* 0x041fe400078210ff */
[----:B------:R-:W-:Y:S02]  /*12e10*/  SHF.R.S32.HI R20, RZ, 0x1f, R20 ;  /* 0x0000001fff147819 */ /* 0x000fe40000011414 */
[----:B------:R-:W-:Y:S01]  /*12e20*/  @!P2 LEA.HI.X R5, R12, R10, R14, 0x2, P1 ;  /* 0x0000000a0c05a211 */ /* 0x000fe200008f140e */
[C---:B------:R-:W-:Y:S01]  /*12e30*/  VIADD R14, R230.reuse, 0xb0 ;  /* 0x000000b0e60e7836 */ /* 0x040fe20000000000 */
[----:B------:R-:W-:Y:S01]  /*12e40*/  ISETP.GE.AND P1, PT, R11, UR4, PT ;  /* 0x000000040b007c0c */ /* 0x000fe2000bf26270 */
[----:B------:R-:W-:-:S02]  /*12e50*/  VIADD R12, R230, 0xc0 ;  /* 0x000000c0e60c7836 */ /* 0x000fc40000000000 */
[----:B------:R0:W-:Y:S01]  /*12e60*/  @!P2 ST.E.64 desc[UR60][R4.64], R106 ;  /* 0x0000006a0400a985 */ /* 0x0001e2000c101b3c */
[----:B------:R-:W-:Y:S02]  /*12e70*/  SHF.R.S32.HI R14, RZ, 0x1f, R14 ;  /* 0x0000001fff0e7819 */ /* 0x000fe4000001140e */
[C---:B--2---:R-:W-:Y:S02]  /*12e80*/  @!P4 LEA R6, P0, R15.reuse, R3, 0x2 ;  /* 0x000000030f06c211 */ /* 0x044fe400078010ff */
[----:B------:R-:W-:Y:S02]  /*12e90*/  ISETP.GE.AND P2, PT, R12, UR4, PT ;  /* 0x000000040c007c0c */ /* 0x000fe4000bf46270 */
[----:B------:R-:W-:Y:S02]  /*12ea0*/  @!P4 LEA.HI.X R7, R15, R10, R20, 0x2, P0 ;  /* 0x0000000a0f07c211 */ /* 0x000fe400000f1414 */
[----:B------:R-:W-:-:S03]  /*12eb0*/  ISETP.GE.AND P0, PT, R237, UR4, PT ;  /* 0x00000004ed007c0c */ /* 0x000fc6000bf06270 */
[----:B------:R2:W-:Y:S01]  /*12ec0*/  @!P4 ST.E.64 desc[UR60][R6.64], R110 ;  /* 0x0000006e0600c985 */ /* 0x0005e2000c101b3c */
[----:B0-----:R-:W-:-:S04]  /*12ed0*/  @!P3 LEA R4, P5, R13, R3, 0x2 ;  /* 0x000000030d04b211 */ /* 0x001fc800078a10ff */
[----:B------:R-:W-:Y:S01]  /*12ee0*/  @!P3 LEA.HI.X R5, R13, R10, R14, 0x2, P5 ;  /* 0x0000000a0d05b211 */ /* 0x000fe200028f140e */
[C---:B------:R-:W-:Y:S02]  /*12ef0*/  VIADD R14, R230.reuse, 0xb8 ;  /* 0x000000b8e60e7836 */ /* 0x040fe40000000000 */
[----:B------:R-:W-:Y:S02]  /*12f00*/  VIADD R13, R230, 0xc0 ;  /* 0x000000c0e60d7836 */ /* 0x000fe40000000000 */
[----:B------:R0:W-:Y:S01]  /*12f10*/  @!P3 ST.E.64 desc[UR60][R4.64], R114 ;  /* 0x000000720400b985 */ /* 0x0001e2000c101b3c */
[----:B------:R-:W-:Y:S02]  /*12f20*/  SHF.R.S32.HI R14, RZ, 0x1f, R14 ;  /* 0x0000001fff0e7819 */ /* 0x000fe4000001140e */
[----:B--2---:R-:W-:Y:S02]  /*12f30*/  @!P1 LEA R6, P4, R11, R3, 0x2 ;  /* 0x000000030b069211 */ /* 0x004fe400078810ff */
[----:B------:R-:W-:-:S02]  /*12f40*/  ISETP.GE.AND P3, PT, R236, UR4, PT ;  /* 0x00000004ec007c0c */ /* 0x000fc4000bf66270 */
[----:B------:R-:W-:Y:S02]  /*12f50*/  SHF.R.S32.HI R13, RZ, 0x1f, R13 ;  /* 0x0000001fff0d7819 */ /* 0x000fe4000001140d */
[----:B------:R-:W-:Y:S02]  /*12f60*/  @!P1 LEA.HI.X R7, R11, R10, R14, 0x2, P4 ;  /* 0x0000000a0b079211 */ /* 0x000fe400020f140e */
[-C--:B------:R-:W-:Y:S02]  /*12f70*/  @!P0 LEA R8, P4, R237, R3.reuse, 0x2 ;  /* 0x00000003ed088211 */ /* 0x080fe400078810ff */
[----:B------:R-:W-:Y:S01]  /*12f80*/  SHF.R.S32.HI R11, RZ, 0x1f, R237 ;  /* 0x0000001fff0b7819 */ /* 0x000fe200000114ed */
[----:B------:R-:W-:Y:S01]  /*12f90*/  @!P1 ST.E.64 desc[UR60][R6.64], R118 ;  /* 0x0000007606009985 */ /* 0x000fe2000c101b3c */
[----:B0-----:R-:W-:Y:S02]  /*12fa0*/  @!P2 LEA R4, P5, R12, R3, 0x2 ;  /* 0x000000030c04a211 */ /* 0x001fe400078a10ff */
[----:B------:R-:W-:-:S02]  /*12fb0*/  ISETP.GE.AND P1, PT, R235, UR4, PT ;  /* 0x00000004eb007c0c */ /* 0x000fc4000bf26270 */
[-C--:B------:R-:W-:Y:S02]  /*12fc0*/  @!P2 LEA.HI.X R5, R12, R10.reuse, R13, 0x2, P5 ;  /* 0x0000000a0c05a211 */ /* 0x080fe400028f140d */
[----:B------:R-:W-:Y:S02]  /*12fd0*/  @!P0 LEA.HI.X R9, R237, R10, R11, 0x2, P4 ;  /* 0x0000000aed098211 */ /* 0x000fe400020f140b */
[----:B------:R-:W-:Y:S01]  /*12fe0*/  ISETP.GE.AND P4, PT, R234, UR4, PT ;  /* 0x00000004ea007c0c */ /* 0x000fe2000bf86270 */
[----:B------:R0:W-:Y:S01]  /*12ff0*/  @!P2 ST.E.64 desc[UR60][R4.64], R122 ;  /* 0x0000007a0400a985 */ /* 0x0001e2000c101b3c */
[----:B------:R-:W-:Y:S02]  /*13000*/  SHF.R.S32.HI R11, RZ, 0x1f, R236 ;  /* 0x0000001fff0b7819 */ /* 0x000fe400000114ec */
[----:B------:R-:W-:Y:S01]  /*13010*/  ISETP.GE.AND P2, PT, R233, UR4, PT ;  /* 0x00000004e9007c0c */ /* 0x000fe2000bf46270 */
[----:B------:R2:W-:Y:S01]  /*13020*/  @!P0 ST.E.64 desc[UR60][R8.64], R126 ;  /* 0x0000007e08008985 */ /* 0x0005e2000c101b3c */
[----:B------:R-:W-:-:S02]  /*13030*/  ISETP.GE.AND P0, PT, R232, UR4, PT ;  /* 0x00000004e8007c0c */ /* 0x000fc4000bf06270 */
[----:B------:R-:W-:Y:S02]  /*13040*/  SHF.R.S32.HI R12, RZ, 0x1f, R234 ;  /* 0x0000001fff0c7819 */ /* 0x000fe400000114ea */
[----:B------:R-:W-:Y:S02]  /*13050*/  SHF.R.S32.HI R14, RZ, 0x1f, R233 ;  /* 0x0000001fff0e7819 */ /* 0x000fe400000114e9 */
[----:B0-----:R-:W-:-:S04]  /*13060*/  @!P3 LEA R4, P5, R236, R3, 0x2 ;  /* 0x00000003ec04b211 */ /* 0x001fc800078a10ff */
[-C--:B------:R-:W-:Y:S02]  /*13070*/  @!P3 LEA.HI.X R5, R236, R10.reuse, R11, 0x2, P5 ;  /* 0x0000000aec05b211 */ /* 0x080fe400028f140b */
[----:B------:R-:W-:Y:S02]  /*13080*/  SHF.R.S32.HI R11, RZ, 0x1f, R235 ;  /* 0x0000001fff0b7819 */ /* 0x000fe400000114eb */
[CC--:B------:R-:W-:Y:S01]  /*13090*/  @!P1 LEA R6, P5, R235.reuse, R3.reuse, 0x2 ;  /* 0x00000003eb069211 */ /* 0x0c0fe200078a10ff */
[----:B------:R0:W-:Y:S03]  /*130a0*/  @!P3 ST.E.64 desc[UR60][R4.64], R130 ;  /* 0x000000820400b985 */ /* 0x0001e6000c101b3c */
[----:B------:R-:W-:Y:S02]  /*130b0*/  @!P1 LEA.HI.X R7, R235, R10, R11, 0x2, P5 ;  /* 0x0000000aeb079211 */ /* 0x000fe400028f140b */
[----:B--2---:R-:W-:-:S02]  /*130c0*/  @!P2 LEA R8, P5, R233, R3, 0x2 ;  /* 0x00000003e908a211 */ /* 0x004fc400078a10ff */
[----:B------:R-:W-:Y:S01]  /*130d0*/  SHF.R.S32.HI R11, RZ, 0x1f, R232 ;  /* 0x0000001fff0b7819 */ /* 0x000fe200000114e8 */
[----:B------:R2:W-:Y:S01]  /*130e0*/  @!P1 ST.E.64 desc[UR60][R6.64], R134 ;  /* 0x0000008606009985 */ /* 0x0005e2000c101b3c */
[----:B------:R-:W-:Y:S02]  /*130f0*/  @!P2 LEA.HI.X R9, R233, R10, R14, 0x2, P5 ;  /* 0x0000000ae909a211 */ /* 0x000fe400028f140e */
[----:B0-----:R-:W-:-:S04]  /*13100*/  @!P4 LEA R4, P3, R234, R3, 0x2 ;  /* 0x00000003ea04c211 */ /* 0x001fc800078610ff */
[----:B------:R-:W-:Y:S02]  /*13110*/  @!P4 LEA.HI.X R5, R234, R10, R12, 0x2, P3 ;  /* 0x0000000aea05c211 */ /* 0x000fe400018f140c */
[----:B------:R-:W-:-:S03]  /*13120*/  @!P0 LEA R12, P3, R232, R3, 0x2 ;  /* 0x00000003e80c8211 */ /* 0x000fc600078610ff */
[----:B------:R2:W-:Y:S01]  /*13130*/  @!P4 ST.E.64 desc[UR60][R4.64], R138 ;  /* 0x0000008a0400c985 */ /* 0x0005e2000c101b3c */
[----:B------:R-:W-:-:S03]  /*13140*/  @!P0 LEA.HI.X R13, R232, R10, R11, 0x2, P3 ;  /* 0x0000000ae80d8211 */ /* 0x000fc600018f140b */
[----:B------:R2:W-:Y:S04]  /*13150*/  @!P2 ST.E.64 desc[UR60][R8.64], R142 ;  /* 0x0000008e0800a985 */ /* 0x0005e8000c101b3c */
[----:B------:R2:W-:Y:S01]  /*13160*/  @!P0 ST.E.64 desc[UR60][R12.64], R146 ;  /* 0x000000920c008985 */ /* 0x0005e2000c101b3c */
[----:B------:R-:W-:-:S13]  /*13170*/  ISETP.GE.AND P0, PT, R231, UR4, PT ;  /* 0x00000004e7007c0c */ /* 0x000fda000bf06270 */
[----:B--2---:R-:W-:Y:S05]  /*13180*/  @P0 BRA `(.L_x_1463) ;  /* 0x0000000c00e80947 */ /* 0x004fea0003800000 */
[----:B------:R-:W-:Y:S02]  /*13190*/  SHF.R.S32.HI R11, RZ, 0x1f, R231 ;  /* 0x0000001fff0b7819 */ /* 0x000fe400000114e7 */
[----:B------:R-:W-:-:S04]  /*131a0*/  LEA R4, P0, R231, R3, 0x2 ;  /* 0x00000003e7047211 */ /* 0x000fc800078010ff */
[----:B------:R-:W-:-:S05]  /*131b0*/  LEA.HI.X R5, R231, R10, R11, 0x2, P0 ;  /* 0x0000000ae7057211 */ /* 0x000fca00000f140b */
[----:B------:R0:W-:Y:S01]  /*131c0*/  ST.E.64 desc[UR60][R4.64], R150 ;  /* 0x0000009604007985 */ /* 0x0001e2000c101b3c */
[----:B------:R-:W-:Y:S05]  /*131d0*/  BRA `(.L_x_1463) ;  /* 0x0000000c00d47947 */ /* 0x000fea0003800000 */
.L_x_1450:
        /* <DEDUP_REMOVED lines=8> */
[----:B------:R-:W-:-:S07]  /*13260*/  IADD3.X R5, R224, UR7, RZ, P2, !PT ;  /* 0x00000007e0057c10 */ /* 0x000fce00097fe4ff */
[----:B------:R-:W-:Y:S01]  /*13270*/  @P1 IADD3 R6, P2, R223, UR4, RZ ;  /* 0x00000004df061c10 */ /* 0x000fe2000ff5e0ff */
[----:B------:R-:W-:Y:S02]  /*13280*/  ULDC UR4, c[0x0][0xb88] ;  /* 0x0002e20000047ab9 */ /* 0x000fe40000000800 */
[----:B------:R-:W-:Y:S01]  /*13290*/  IMAD.U32 R20, RZ, RZ, UR4 ;  /* 0x00000004ff147e24 */ /* 0x000fe2000f8e00ff */
[----:B------:R-:W-:Y:S01]  /*132a0*/  @P1 IADD3.X R7, R224, UR5, RZ, P2, !PT ;  /* 0x00000005e0071c10 */ /* 0x000fe200097fe4ff */
[----:B------:R2:W5:Y:S04]  /*132b0*/  @P0 LDG.E R3, desc[UR60][R4.64] ;  /* 0x0000003c04030981 */ /* 0x000568000c1e1900 */
[----:B------:R2:W5:Y:S01]  /*132c0*/  @P1 LDG.E R20, desc[UR60][R6.64] ;  /* 0x0000003c06141981 */ /* 0x000562000c1e1900 */
[----:B------:R-:W-:Y:S01]  /*132d0*/  ISETP.NE.AND P2, PT, R221, RZ, PT ;  /* 0x000000ffdd00720c */ /* 0x000fe20003f45270 */
[----:B------:R-:W3:-:S12]  /*132e0*/  S2R R0, SR_TID.X ;  /* 0x0000000000007919 */ /* 0x000ed80000002100 */
[----:B------:R-:W4:Y:S01]  /*132f0*/  @!P2 LDC R221, c[0x0][0xbd4] ;  /* 0x0002f500ffddab82 */ /* 0x000f220000000800 */
[----:B---3--:R-:W-:Y:S02]  /*13300*/  IADD3 R30, R0, -0x80, RZ ;  /* 0xffffff80001e7810 */ /* 0x008fe40007ffe0ff */
[----:B----4-:R-:W-:Y:S02]  /*13310*/  ISETP.GT.AND P2, PT, R221, 0x1, PT ;  /* 0x00000001dd00780c */ /* 0x010fe40003f44270 */
[----:B------:R-:W-:Y:S01]  /*13320*/  ISETP.GT.AND P3, PT, R30, 0x7f, PT ;  /* 0x0000007f1e00780c */ /* 0x000fe20003f64270 */
[----:B--2---:R-:W-:-:S12]  /*13330*/  @P1 BRA `(.L_x_1468) ;  /* 0x0000000000101947 */ /* 0x004fd80003800000 */
[----:B------:R-:W-:Y:S05]  /*13340*/  @!P0 BRA `(.L_x_1468) ;  /* 0x00000000000c8947 */ /* 0x000fea0003800000 */
[----:B------:R-:W2:Y:S04]  /*13350*/  LDG.E R7, desc[UR60][R4.64] ;  /* 0x0000003c04077981 */ /* 0x000ea8000c1e1900 */
[----:B-----5:R-:W2:Y:S02]  /*13360*/  LDG.E R20, desc[UR60][R4.64+0x4] ;  /* 0x0000043c04147981 */ /* 0x020ea4000c1e1900 */
[----:B--2---:R-:W-:-:S07]  /*13370*/  IMAD.IADD R20, R20, 0x1, -R7 ;  /* 0x0000000114147824 */ /* 0x004fce00078e0a07 */
.L_x_1468:
[----:B------:R-:W2:Y:S01]  /*13380*/  LDL.LU R0, [R1+0x88] ;  /* 0x0000880001007983 */ /* 0x000ea20000300800 */
[----:B------:R-:W-:Y:S01]  /*13390*/  BSSY B1, `(.L_x_1469) ;  /* 0x0000037000017945 */ /* 0x000fe20003800000 */
[----:B------:R-:W-:Y:S02]  /*133a0*/  SEL R29, R222, RZ, !P0 ;  /* 0x000000ffde1d7207 */ /* 0x000fe40004000000 */
[----:B-----5:R-:W-:Y:S02]  /*133b0*/  SHF.R.S32.HI R26, RZ, 0x1f, R3 ;  /* 0x0000001fff1a7819 */ /* 0x020fe40000011403 */
[----:B--2---:R-:W-:Y:S01]  /*133c0*/  SEL R28, R0, RZ, !P0 ;  /* 0x000000ff001c7207 */ /* 0x004fe20004000000 */
[----:B------:R-:W-:Y:S06]  /*133d0*/  @P3 BRA `(.L_x_1470) ;  /* 0x0000000000c83947 */ /* 0x000fec0003800000 */
[----:B------:R-:W2:Y:S01]  /*133e0*/  S2R R0, SR_TID.X ;  /* 0x0000000000007919 */ /* 0x000ea20000002100 */
[----:B------:R-:W3:Y:S02]  /*133f0*/  LDC R33, c[0x0][0xce8] ;  /* 0x00033a00ff217b82 */ /* 0x000ee40000000800 */
[----:B---3--:R-:W-:Y:S02]  /*13400*/  IMAD R4, R20, R33, RZ ;  /* 0x0000002114047224 */ /* 0x008fe400078e02ff */
[----:B--2---:R-:W-:-:S04]  /*13410*/  IMAD R0, R227, 0x80, R0 ;  /* 0x00000080e3007824 */ /* 0x004fc800078e0200 */
[----:B------:R-:W-:-:S05]  /*13420*/  VIADD R31, R0, 0xffffff80 ;  /* 0xffffff80001f7836 */ /* 0x000fca0000000000 */
[----:B------:R-:W-:-:S13]  /*13430*/  ISETP.GE.AND P0, PT, R31, R4, PT ;  /* 0x000000041f00720c */ /* 0x000fda0003f06270 */
[----:B------:R-:W-:Y:S05]  /*13440*/  @P0 BRA `(.L_x_1470) ;  /* 0x0000000000ac0947 */ /* 0x000fea0003800000 */
[----:B------:R-:W-:Y:S01]  /*13450*/  IMAD.MOV.U32 R24, RZ, RZ, 0xab8 ;  /* 0x00000ab8ff187424 */ /* 0x000fe200078e00ff */
[----:B------:R-:W-:Y:S01]  /*13460*/  ISETP.GT.AND P0, PT, R221, 0x1, PT ;  /* 0x00000001dd00780c */ /* 0x000fe20003f04270 */
[----:B------:R-:W2:Y:S01]  /*13470*/  LDC.64 R4, c[0x0][0xca8] ;  /* 0x00032a00ff047b82 */ /* 0x000ea20000000a00 */
[----:B------:R-:W-:Y:S01]  /*13480*/  ISETP.NE.AND P1, PT, R33, 0x1, PT ;  /* 0x000000012100780c */ /* 0x000fe20003f25270 */
[----:B------:R-:W-:Y:S01]  /*13490*/  IMAD.MOV.U32 R21, RZ, RZ, R31 ;  /* 0x000000ffff157224 */ /* 0x000fe200078e001f */
[----:B------:R-:W-:-:S05]  /*134a0*/  SEL R24, R24, 0xa78, P0 ;  /* 0x00000a7818187807 */ /* 0x000fca0000000000 */
[----:B------:R-:W3:Y:S08]  /*134b0*/  LDC.64 R8, c[0x0][R24+0x220] ;  /* 0x0000880018087b82 */ /* 0x000ef00000000a00 */
[----:B------:R-:W4:Y:S08]  /*134c0*/  LDC.64 R12, c[0x0][R24+0x218] ;  /* 0x00008600180c7b82 */ /* 0x000f300000000a00 */
[----:B------:R-:W5:Y:S08]  /*134d0*/  LDC.64 R10, c[0x0][R24+0x228] ;  /* 0x00008a00180a7b82 */ /* 0x000f700000000a00 */
[----:B------:R-:W0:Y:S08]  /*134e0*/  @P1 LDC R0, c[0x0][0xcec] ;  /* 0x00033b00ff001b82 */ /* 0x000e300000000800 */
[----:B------:R-:W1:Y:S08]  /*134f0*/  LDC.64 R6, c[0x0][R24+0x210] ;  /* 0x0000840018067b82 */ /* 0x000e700000000a00 */
[----:B------:R-:W5:Y:S01]  /*13500*/  @P1 LDC R27, c[0x0][0xcf0] ;  /* 0x00033c00ff1b1b82 */ /* 0x000f620000000800 */
[----:B0-----:R-:W-:-:S07]  /*13510*/  @P1 IMAD.HI.U32 R0, R31, R0, RZ ;  /* 0x000000001f001227 */ /* 0x001fce00078e00ff */
[----:B--2---:R-:W0:Y:S01]  /*13520*/  @!P0 LDC R4, c[0x0][0xc50] ;  /* 0x00031400ff048b82 */ /* 0x004e220000000800 */
[-C--:B---3--:R-:W-:Y:S02]  /*13530*/  IMAD R9, R9, R29.reuse, RZ ;  /* 0x0000001d09097224 */ /* 0x088fe400078e02ff */
[----:B------:R-:W-:-:S05]  /*13540*/  IMAD.WIDE.U32 R14, R8, R29, RZ ;  /* 0x0000001d080e7225 */ /* 0x000fca00078e00ff */
[----:B------:R-:W2:Y:S01]  /*13550*/  @!P0 LDC R5, c[0x0][0xc54] ;  /* 0x00031500ff058b82 */ /* 0x000ea20000000800 */
[-C--:B----4-:R-:W-:Y:S02]  /*13560*/  IMAD R25, R13, R220.reuse, RZ ;  /* 0x000000dc0d197224 */ /* 0x090fe400078e02ff */
[----:B------:R-:W-:Y:S01]  /*13570*/  IMAD.WIDE.U32 R12, R12, R220, RZ ;  /* 0x000000dc0c0c7225 */ /* 0x000fe200078e00ff */
[----:B-----5:R-:W-:-:S03]  /*13580*/  @P1 SHF.R.U32.HI R21, RZ, R27, R0 ;  /* 0x0000001bff151219 */ /* 0x020fc60000011600 */
[----:B------:R-:W-:Y:S01]  /*13590*/  IMAD R27, R8, R28, R9 ;  /* 0x0000001c081b7224 */ /* 0x000fe200078e0209 */
[----:B------:R-:W-:Y:S01]  /*135a0*/  SEL R9, R228, RZ, P0 ;  /* 0x000000ffe4097207 */ /* 0x000fe20000000000 */
[----:B------:R-:W-:Y:S01]  /*135b0*/  IMAD.IADD R25, R13, 0x1, R25 ;  /* 0x000000010d197824 */ /* 0x000fe200078e0219 */
[----:B------:R-:W-:Y:S01]  /*135c0*/  IADD3 R12, P1, P3, R14, R12, R3 ;  /* 0x0000000c0e0c7210 */ /* 0x000fe20007b3e003 */
[----:B------:R-:W-:Y:S02]  /*135d0*/  IMAD.MOV R0, RZ, RZ, -R21 ;  /* 0x000000ffff007224 */ /* 0x000fe400078e0a15 */
[----:B------:R-:W-:Y:S02]  /*135e0*/  IMAD.IADD R27, R15, 0x1, R27 ;  /* 0x000000010f1b7824 */ /* 0x000fe400078e021b */
        /* <DEDUP_REMOVED lines=8> */
[-C--:B-1----:R-:W-:Y:S01]  /*13670*/  IMAD R0, R7, R11.reuse, RZ ;  /* 0x0000000b07007224 */ /* 0x082fe200078e02ff */
[----:B------:R-:W-:Y:S01]  /*13680*/  SHF.R.S32.HI R13, RZ, 0x1f, R11 ;  /* 0x0000001fff0d7819 */ /* 0x000fe2000001140b */
[----:B------:R-:W-:Y:S02]  /*13690*/  IMAD.MOV.U32 R7, RZ, RZ, -0x800000 ;  /* 0xff800000ff077424 */ /* 0x000fe400078e00ff */
[----:B------:R-:W-:-:S04]  /*136a0*/  IMAD.WIDE.U32 R8, R6, R11, R8 ;  /* 0x0000000b06087225 */ /* 0x000fc800078e0008 */
[----:B------:R-:W-:Y:S01]  /*136b0*/  IMAD R13, R6, R13, R0 ;  /* 0x0000000d060d7224 */ /* 0x000fe200078e0200 */
[----:B0-----:R-:W-:-:S03]  /*136c0*/  LEA R4, P0, R8, R4, 0x2 ;  /* 0x0000000408047211 */ /* 0x001fc600078010ff */
[----:B------:R-:W-:-:S05]  /*136d0*/  IMAD.IADD R0, R9, 0x1, R13 ;  /* 0x0000000109007824 */ /* 0x000fca00078e020d */
[----:B--2---:R-:W-:-:S05]  /*136e0*/  LEA.HI.X R5, R8, R5, R0, 0x2, P0 ;  /* 0x0000000508057211 */ /* 0x004fca00000f1400 */
[----:B------:R2:W-:Y:S02]  /*136f0*/  STG.E desc[UR60][R4.64], R7 ;  /* 0x0000000704007986 */ /* 0x0005e4000c10193c */
.L_x_1470:
[----:B------:R-:W-:Y:S05]  /*13700*/  BSYNC B1 ;  /* 0x0000000000017941 */ /* 0x000fea0003800000 */
.L_x_1469:
[----:B------:R-:W-:Y:S05]  /*13710*/  @P2 BRA `(.L_x_1463) ;  /* 0x0000000800842947 */ /* 0x000fea0003800000 */
[----:B------:R-:W3:Y:S01]  /*13720*/  LDC R21, c[0x0][0xce8] ;  /* 0x00033a00ff157b82 */ /* 0x000ee20000000800 */
[----:B--2---:R-:W-:Y:S01]  /*13730*/  SHF.R.S32.HI R5, RZ, 0x1f, R30 ;  /* 0x0000001fff057819 */ /* 0x004fe2000001141e */
[----:B------:R-:W-:Y:S01]  /*13740*/  ULDC.64 UR4, c[0x0][0xba0] ;  /* 0x0002e80000047ab9 */ /* 0x000fe20000000a00 */
[----:B------:R-:W-:Y:S02]  /*13750*/  VIADD R25, R203, 0xc0 ;  /* 0x000000c0cb197836 */ /* 0x000fe40000000000 */
[----:B------:R-:W-:Y:S01]  /*13760*/  LEA.HI R8, R5, R30, RZ, 0x3 ;  /* 0x0000001e05087211 */ /* 0x000fe200078f18ff */
[----:B------:R-:W-:Y:S02]  /*13770*/  IMAD R0, R26, UR4, RZ ;  /* 0x000000041a007c24 */ /* 0x000fe4000f8e02ff */
[C---:B------:R-:W-:Y:S01]  /*13780*/  IMAD.WIDE.U32 R4, R3.reuse, UR4, RZ ;  /* 0x0000000403047c25 */ /* 0x040fe2000f8e00ff */
[----:B------:R-:W-:Y:S02]  /*13790*/  LOP3.LUT R9, R8, 0xfffffff8, RZ, 0xc0, !PT ;  /* 0xfffffff808097812 */ /* 0x000fe400078ec0ff */
[----:B------:R-:W-:Y:S01]  /*137a0*/  SHF.R.S32.HI R8, RZ, 0x3, R8 ;  /* 0x00000003ff087819 */ /* 0x000fe20000011408 */
[----:B------:R-:W-:Y:S01]  /*137b0*/  IMAD R7, R3, UR5, R0 ;  /* 0x0000000503077c24 */ /* 0x000fe2000f8e0200 */
[----:B------:R-:W-:Y:S01]  /*137c0*/  ULDC.64 UR4, c[0x0][0xbe8] ;  /* 0x0002fa0000047ab9 */ /* 0x000fe20000000a00 */
[----:B------:R-:W-:-:S02]  /*137d0*/  IMAD.IADD R0, R30, 0x1, -R9 ;  /* 0x000000011e007824 */ /* 0x000fc400078e0a09 */
        /* <DEDUP_REMOVED lines=9> */
[----:B------:R-:W2:Y:S08]  /*13870*/  @P0 LDC R6, c[0x0][0xcec] ;  /* 0x00033b00ff060b82 */ /* 0x000eb00000000800 */
[----:B------:R-:W3:Y:S01]  /*13880*/  @P0 LDC R11, c[0x0][0xcf0] ;  /* 0x00033c00ff0b0b82 */ /* 0x000ee20000000800 */
[----:B--2---:R-:W-:-:S04]  /*13890*/  @P0 IMAD.HI.U32 R0, R9, R6, RZ ;  /* 0x0000000609000227 */ /* 0x004fc800078e00ff */
[----:B------:R-:W-:Y:S01]  /*138a0*/  IMAD R6, R28, UR4, RZ ;  /* 0x000000041c067c24 */ /* 0x000fe2000f8e02ff */
[----:B---3--:R-:W-:-:S03]  /*138b0*/  @P0 SHF.R.U32.HI R3, RZ, R11, R0 ;  /* 0x0000000bff030219 */ /* 0x008fc60000011600 */
[----:B------:R-:W-:Y:S01]  /*138c0*/  IMAD R7, R29, UR5, R6 ;  /* 0x000000051d077c24 */ /* 0x000fe2000f8e0206 */
[----:B------:R-:W-:Y:S01]  /*138d0*/  ULDC.64 UR4, c[0x0][0xbe0] ;  /* 0x0002f80000047ab9 */ /* 0x000fe20000000a00 */
[--C-:B------:R-:W-:Y:S01]  /*138e0*/  SHF.R.S32.HI R0, RZ, 0x1f, R3.reuse ;  /* 0x0000001fff007819 */ /* 0x100fe20000011403 */
[----:B------:R-:W-:Y:S02]  /*138f0*/  IMAD.MOV R6, RZ, RZ, -R3 ;  /* 0x000000ffff067224 */ /* 0x000fe400078e0a03 */
[----:B------:R-:W-:Y:S02]  /*13900*/  IMAD.IADD R5, R5, 0x1, R7 ;  /* 0x0000000105057824 */ /* 0x000fe400078e0207 */
[----:B------:R-:W-:Y:S01]  /*13910*/  IMAD R7, R21, R6, R9 ;  /* 0x0000000615077224 */ /* 0x000fe200078e0209 */
[----:B------:R-:W-:Y:S01]  /*13920*/  SHF.R.S32.HI R6, RZ, 0x1f, R25 ;  /* 0x0000001fff067819 */ /* 0x000fe20000011419 */
        /* <DEDUP_REMOVED lines=9> */
[----:B------:R-:W-:-:S03]  /*139c0*/  ULDC.64 UR4, c[0x0][0xb80] ;  /* 0x0002e00000047ab9 */ /* 0x000fc60000000a00 */
[----:B------:R-:W-:Y:S01]  /*139d0*/  IMAD.IADD R5, R5, 0x1, R3 ;  /* 0x0000000105057824 */ /* 0x000fe200078e0203 */
[----:B------:R-:W-:Y:S01]  /*139e0*/  LEA R3, P0, R4, UR4, 0x1 ;  /* 0x0000000404037c11 */ /* 0x000fe2000f8008ff */
[----:B------:R-:W-:-:S03]  /*139f0*/  UMOV UR4, 0xffffffff ;  /* 0xffffffff00047882 */ /* 0x000fc60000000000 */
[----:B------:R-:W-:Y:S01]  /*13a00*/  LEA.HI.X R4, R4, UR5, R5, 0x1, P0 ;  /* 0x0000000504047c11 */ /* 0x000fe200080f0c05 */
[----:B------:R-:W-:Y:S08]  /*13a10*/  BRA.DIV UR4, `(.L_x_1471) ;  /* 0x0000009e04f07947 */ /* 0x000ff0000b800000 */
[----:B------:R2:W3:Y:S04]  /*13a20*/  SHFL.IDX PT, R0, R4, RZ, 0x181f ;  /* 0x00181fff04007589 */ /* 0x0004e800000e0000 */
[----:B------:R2:W4:Y:S02]  /*13a30*/  SHFL.IDX PT, R14, R3, RZ, 0x181f ;  /* 0x00181fff030e7589 */ /* 0x00052400000e0000 */
.L_x_1694:
        /* <DEDUP_REMOVED lines=12> */
[-C--:B----4-:R-:W-:Y:S02]  /*13b00*/  @!P3 LEA R8, P5, R203, R14.reuse, 0x1 ;  /* 0x0000000ecb08b211 */ /* 0x090fe400078a08ff */
[----:B------:R-:W-:Y:S02]  /*13b10*/  @!P2 LEA R10, P4, R219, R14, 0x1 ;  /* 0x0000000edb0aa211 */ /* 0x000fe400078808ff */
[----:B---3--:R-:W-:Y:S02]  /*13b20*/  @!P3 LEA.HI.X R9, R203, R0, R5, 0x1, P5 ;  /* 0x00000000cb09b211 */ /* 0x008fe400028f0c05 */
[----:B------:R-:W-:Y:S02]  /*13b30*/  SHF.R.S32.HI R5, RZ, 0x1f, R218 ;  /* 0x0000001fff057819 */ /* 0x000fe400000114da */
[----:B------:R-:W-:Y:S01]  /*13b40*/  @!P1 LEA R12, P5, R218, R14, 0x1 ;  /* 0x0000000eda0c9211 */ /* 0x000fe200078a08ff */
[----:B------:R3:W-:Y:S01]  /*13b50*/  @!P3 ST.E.128 desc[UR60][R8.64], RZ ;  /* 0x000000ff0800b985 */ /* 0x0007e2000c101d3c */
[----:B------:R-:W-:-:S02]  /*13b60*/  @!P2 LEA.HI.X R11, R219, R0, R15, 0x1, P4 ;  /* 0x00000000db0ba211 */ /* 0x000fc400020f0c0f */
[C---:B------:R-:W-:Y:S02]  /*13b70*/  @!P0 LEA R14, P4, R25.reuse, R14, 0x1 ;  /* 0x0000000e190e8211 */ /* 0x040fe400078808ff */
[-C--:B------:R-:W-:Y:S01]  /*13b80*/  @!P1 LEA.HI.X R13, R218, R0.reuse, R5, 0x1, P5 ;  /* 0x00000000da0d9211 */ /* 0x080fe200028f0c05 */
[----:B------:R3:W-:Y:S01]  /*13b90*/  @!P2 ST.E.128 desc[UR60][R10.64], RZ ;  /* 0x000000ff0a00a985 */ /* 0x0007e2000c101d3c */
[----:B------:R-:W-:-:S03]  /*13ba0*/  @!P0 LEA.HI.X R15, R25, R0, R6, 0x1, P4 ;  /* 0x00000000190f8211 */ /* 0x000fc600020f0c06 */
[----:B------:R3:W-:Y:S04]  /*13bb0*/  @!P1 ST.E.128 desc[UR60][R12.64], RZ ;  /* 0x000000ff0c009985 */ /* 0x0007e8000c101d3c */
[----:B------:R3:W-:Y:S02]  /*13bc0*/  @!P0 ST.E.128 desc[UR60][R14.64], RZ ;  /* 0x000000ff0e008985 */ /* 0x0007e4000c101d3c */
.L_x_1473:
[----:B------:R-:W-:Y:S05]  /*13bd0*/  BSYNC B1 ;  /* 0x0000000000017941 */ /* 0x000fea0003800000 */
.L_x_1472:
[----:B------:R-:W-:-:S03]  /*13be0*/  UMOV UR4, 0xffffffff ;  /* 0xffffffff00047882 */ /* 0x000fc60000000000 */
[----:B------:R-:W-:Y:S05]  /*13bf0*/  BRA.DIV UR4, `(.L_x_1474) ;  /* 0x0000009e04ac7947 */ /* 0x000fea000b800000 */
[----:B---3--:R3:W0:Y:S04]  /*13c00*/  SHFL.IDX PT, R0, R4, 0x1, 0x181f ;  /* 0x00381f0004007f89 */ /* 0x00862800000e0000 */
[----:B----4-:R3:W4:Y:S02]  /*13c10*/  SHFL.IDX PT, R14, R3, 0x1, 0x181f ;  /* 0x00381f00030e7f89 */ /* 0x01072400000e0000 */
.L_x_1698:
        /* <DEDUP_REMOVED lines=12> */
[-C--:B----4-:R-:W-:Y:S02]  /*13ce0*/  @!P3 LEA R8, P5, R203, R14.reuse, 0x1 ;  /* 0x0000000ecb08b211 */ /* 0x090fe400078a08ff */
        /* <DEDUP_REMOVED lines=11> */
.L_x_1476:
[----:B------:R-:W-:Y:S05]  /*13da0*/  BSYNC B1 ;  /* 0x0000000000017941 */ /* 0x000fea0003800000 */
.L_x_1475:
[----:B------:R-:W-:-:S03]  /*13db0*/  UMOV UR4, 0xffffffff ;  /* 0xffffffff00047882 */ /* 0x000fc60000000000 */
[----:B------:R-:W-:Y:S05]  /*13dc0*/  BRA.DIV UR4, `(.L_x_1477) ;  /* 0x0000009e04807947 */ /* 0x000fea000b800000 */
[----:B0-----:R0:W0:Y:S04]  /*13dd0*/  SHFL.IDX PT, R0, R4, 0x2, 0x181f ;  /* 0x00581f0004007f89 */ /* 0x00102800000e0000 */
[----:B----4-:R4:W0:Y:S02]  /*13de0*/  SHFL.IDX PT, R14, R3, 0x2, 0x181f ;  /* 0x00581f00030e7f89 */ /* 0x01082400000e0000 */
.L_x_1702:
        /* <DEDUP_REMOVED lines=12> */
[-C--:B0-----:R-:W-:Y:S02]  /*13eb0*/  @!P3 LEA R8, P5, R203, R14.reuse, 0x1 ;  /* 0x0000000ecb08b211 */ /* 0x081fe400078a08ff */
[----:B------:R-:W-:Y:S02]  /*13ec0*/  @!P2 LEA R10, P4, R219, R14, 0x1 ;  /* 0x0000000edb0aa211 */ /* 0x000fe400078808ff */
[----:B------:R-:W-:Y:S02]  /*13ed0*/  @!P3 LEA.HI.X R9, R203, R0, R12, 0x1, P5 ;  /* 0x00000000cb09b211 */ /* 0x000fe400028f0c0c */
        /* <DEDUP_REMOVED lines=9> */
.L_x_1479:
[----:B------:R-:W-:Y:S05]  /*13f70*/  BSYNC B1 ;  /* 0x0000000000017941 */ /* 0x000fea0003800000 */
.L_x_1478:
[----:B------:R-:W-:-:S03]  /*13f80*/  UMOV UR4, 0xffffffff ;  /* 0xffffffff00047882 */ /* 0x000fc60000000000 */
[----:B------:R-:W-:Y:S05]  /*13f90*/  BRA.DIV UR4, `(.L_x_1480) ;  /* 0x0000009e04547947 */ /* 0x000fea000b800000 */
[----:B0-----:R0:W0:Y:S04]  /*13fa0*/  SHFL.IDX PT, R0, R4, 0x3, 0x181f ;  /* 0x00781f0004007f89 */ /* 0x00102800000e0000 */
[----:B------:R0:W0:Y:S02]  /*13fb0*/  SHFL.IDX PT, R14, R3, 0x3, 0x181f ;  /* 0x00781f00030e7f89 */ /* 0x00002400000e0000 */
.L_x_1706:
        /* <DEDUP_REMOVED lines=11> */
[-C--:B------:R-:W-:Y:S02]  /*14070*/  @!P3 LEA R4, P5, R203, R14.reuse, 0x1 ;  /* 0x0000000ecb04b211 */ /* 0x080fe400078a08ff */
        /* <DEDUP_REMOVED lines=11> */
.L_x_1463:
[----:B------:R-:W-:Y:S05]  /*14130*/  BSYNC B0 ;  /* 0x0000000000007941 */ /* 0x000fea0003800000 */
.L_x_1449:
[----:B------:R-:W-:Y:S02]  /*14140*/  ULDC UR4, c[0x0][0xd3c] ;  /* 0x00034f0000047ab9 */ /* 0x000fe40000000800 */
[----:B-1----:R-:W-:-:S13]  /*14150*/  ISETP.GE.AND P0, PT, R43, UR4, PT ;  /* 0x000000042b007c0c */ /* 0x002fda000bf06270 */
[----:B------:R-:W-:Y:S05]  /*14160*/  @!P0 BRA `(.L_x_1481) ;  /* 0xfffffed000b08947 */ /* 0x000fea000383ffff */
[----:B------:R-:W-:Y:S05]  /*14170*/  BRA `(.L_x_1333) ;  /* 0x00000088009c7947 */ /* 0x000fea0003800000 */
.L_x_1331:
[----:B------:R-:W-:-:S08]  /*14180*/  NOP ;  /* 0x0000000000007918 */ /* 0x000fd00000000000 */
[----:B0-----:R-:W0:-:S00]  /*14190*/  USETMAXREG.DEALLOC.CTAPOOL 0x18 ;  /* 0x00000018000079c8 */ /* 0x001e0000080e0500 */
        /* <DEDUP_REMOVED lines=18> */
.L_x_1482:
        /* <DEDUP_REMOVED lines=43> */
.L_x_1486:
        /* <DEDUP_REMOVED lines=38> */
.L_x_1484:
        /* <DEDUP_REMOVED lines=20> */
.L_x_1487:
        /* <DEDUP_REMOVED lines=26> */
[----:B------:R-:W-:Y:S02]  /*14ab0*/  ISETP.GE.AND P2, PT, R2, RZ, PT ;  /* 0x000000ff0200720c */ /* 0x000fe40003f46270 */
[----:B------:R-:W-:-:S11]  /*14ac0*/  IADD3 R3, RZ, -R3, RZ ;  /* 0x80000003ff037210 */ /* 0x000fd60007ffe0ff */
        /* <DEDUP_REMOVED lines=26> */
.L_x_1485:
[----:B------:R-:W-:Y:S01]  /*14c70*/  IMAD.U32 R2, RZ, RZ, UR6 ;  /* 0x00000006ff027e24 */ /* 0x000fe2000f8e00ff */
[----:B------:R0:W-:Y:S04]  /*14c80*/  STL [R1+0x4], RZ ;  /* 0x000004ff01007387 */ /* 0x0001e80000100800 */
[----:B------:R0:W-:Y:S04]  /*14c90*/  STL [R1+0x8], RZ ;  /* 0x000008ff01007387 */ /* 0x0001e80000100800 */
[----:B------:R0:W-:Y:S02]  /*14ca0*/  STL [R1], R2 ;  /* 0x0000000201007387 */ /* 0x0001e40000100800 */
.L_x_1488:
        /* <DEDUP_REMOVED lines=10> */
.L_x_1483:
[----:B--2---:R-:W2:Y:S01]  /*14d50*/  LDL R0, [R1+0xc] ;  /* 0x00000c0001007983 */ /* 0x004ea20000100800 */
[----:B------:R-:W-:Y:S01]  /*14d60*/  ULDC UR4, c[0x0][0xd3c] ;  /* 0x00034f0000047ab9 */ /* 0x000fe20000000800 */
[----:B------:R-:W-:Y:S01]  /*14d70*/  IMAD.MOV.U32 R19, RZ, RZ, RZ ;  /* 0x000000ffff137224 */ /* 0x000fe200078e00ff */
[----:B--2---:R-:W-:Y:S01]  /*14d80*/  ISETP.GE.AND P0, PT, R0, UR4, PT ;  /* 0x0000000400007c0c */ /* 0x004fe2000bf06270 */
[----:B------:R-:W-:-:S05]  /*14d90*/  IMAD.MOV.U32 R0, RZ, RZ, 0x1 ;  /* 0x00000001ff007424 */ /* 0x000fca00078e00ff */
[----:B------:R2:W-:Y:S04]  /*14da0*/  STL [R1+0x1c], R0 ;  /* 0x00001c0001007387 */ /* 0x0005e80000100800 */
[----:B------:R2:W-:Y:S03]  /*14db0*/  STL [R1+0x80], RZ ;  /* 0x000080ff01007387 */ /* 0x0005e60000100800 */
[----:B------:R-:W-:Y:S05]  /*14dc0*/  @P0 BRA `(.L_x_1489) ;  /* 0x0000007800a00947 */ /* 0x000fea0003800000 */
[----:B------:R-:W3:Y:S01]  /*14dd0*/  S2UR UR5, SR_CgaCtaId ;  /* 0x00000000000579c3 */ /* 0x000ee20000008800 */
[C---:B--2---:R-:W-:Y:S01]  /*14de0*/  IMAD.SHL.U32 R0, R6.reuse, 0x8, RZ ;  /* 0x0000000806007824 */ /* 0x044fe200078e00ff */
[----:B------:R-:W-:Y:S01]  /*14df0*/  LOP3.LUT R4, R6, 0x7f, RZ, 0xc0, !PT ;  /* 0x0000007f06047812 */ /* 0x000fe200078ec0ff */
[----:B------:R-:W-:Y:S01]  /*14e00*/  UMOV UR4, 0x400 ;  /* 0x0000040000047882 */ /* 0x000fe20000000000 */
[----:B------:R-:W-:Y:S01]  /*14e10*/  BSSY B8, `(.L_x_1489) ;  /* 0x00007a3000087945 */ /* 0x000fe20003800000 */
[----:B------:R-:W-:Y:S01]  /*14e20*/  IMAD.MOV.U32 R19, RZ, RZ, RZ ;  /* 0x000000ffff137224 */ /* 0x000fe200078e00ff */
[----:B------:R-:W-:Y:S01]  /*14e30*/  LOP3.LUT R3, R0, 0x1f8, RZ, 0xc0, !PT ;  /* 0x000001f800037812 */ /* 0x000fe200078ec0ff */
[----:B0-----:R-:W-:Y:S01]  /*14e40*/  IMAD.SHL.U32 R2, R4, 0x8, RZ ;  /* 0x0000000804027824 */ /* 0x001fe200078e00ff */
[----:B------:R-:W-:Y:S01]  /*14e50*/  LOP3.LUT R0, R0, 0x38, RZ, 0xc0, !PT ;  /* 0x0000003800007812 */ /* 0x000fe200078ec0ff */
[----:B------:R-:W-:Y:S01]  /*14e60*/  ULDC.64 UR36, c[0x0][0x198] ;  /* 0x0000660000247ab9 */ /* 0x000fe20000000a00 */
[----:B------:R-:W-:Y:S01]  /*14e70*/  LOP3.LUT R3, R3, 0x38, R6, 0x78, !PT ;  /* 0x0000003803037812 */ /* 0x000fe200078e7806 */
[----:B------:R-:W-:Y:S01]  /*14e80*/  IMAD.SHL.U32 R6, R6, 0x10, RZ ;  /* 0x0000001006067824 */ /* 0x000fe200078e00ff */
[----:B------:R-:W-:-:S02]  /*14e90*/  ULDC UR38, c[0x0][0xc] ;  /* 0x0000030000267ab9 */ /* 0x000fc40000000800 */
[----:B------:R-:W-:Y:S02]  /*14ea0*/  LOP3.LUT R3, R3, 0x200, R2, 0xf8, !PT ;  /* 0x0000020003037812 */ /* 0x000fe400078ef802 */
[----:B------:R-:W-:-:S04]  /*14eb0*/  SHF.R.U32.HI R2, RZ, 0x3, R4 ;  /* 0x00000003ff027819 */ /* 0x000fc80000011604 */
[----:B------:R-:W-:Y:S01]  /*14ec0*/  LOP3.LUT R4, R2, 0x70, R6, 0xf8, !PT ;  /* 0x0000007002047812 */ /* 0x000fe200078ef806 */
[----:B------:R-:W-:Y:S02]  /*14ed0*/  IMAD.MOV.U32 R2, RZ, RZ, 0x1 ;  /* 0x00000001ff027424 */ /* 0x000fe400078e00ff */
[----:B------:R-:W-:Y:S01]  /*14ee0*/  IMAD.MOV.U32 R4, RZ, RZ, 0x1 ;  /* 0x00000001ff047424 */ /* 0x000fe200078e00ff */
[----:B---3--:R-:W-:-:S06]  /*14ef0*/  ULEA UR4, UR5, UR4, 0x18 ;  /* 0x0000000405047291 */ /* 0x008fcc000f8ec03f */
[----:B------:R-:W-:-:S04]  /*14f00*/  IMAD.U32 R18, RZ, RZ, UR4 ;  /* 0x00000004ff127e24 */ /* 0x000fc8000f8e00ff */
[----:B------:R-:W-:-:S05]  /*14f10*/  IMAD R3, R3, 0x2, R18 ;  /* 0x0000000203037824 */ /* 0x000fca00078e0212 */
[----:B------:R0:W-:Y:S04]  /*14f20*/  STL [R1+0x14], R3 ;  /* 0x0000140301007387 */ /* 0x0001e80000100800 */
[----:B------:R-:W-:Y:S04]  /*14f30*/  STL [R1+0x80], RZ ;  /* 0x000080ff01007387 */ /* 0x000fe80000100800 */
[----:B------:R2:W-:Y:S01]  /*14f40*/  STL [R1+0x20], R2 ;  /* 0x0000200201007387 */ /* 0x0005e20000100800 */
[----:B0-----:R-:W-:-:S03]  /*14f50*/  LOP3.LUT R3, R0, 0x40, RZ, 0xfc, !PT ;  /* 0x0000004000037812 */ /* 0x001fc600078efcff */
[----:B------:R0:W-:Y:S04]  /*14f60*/  STL [R1+0x10], RZ ;  /* 0x000010ff01007387 */ /* 0x0001e80000100800 */
[----:B------:R0:W-:Y:S01]  /*14f70*/  STL [R1+0x1c], R4 ;  /* 0x00001c0401007387 */ /* 0x0001e20000100800 */
[C---:B--2---:R-:W-:Y:S02]  /*14f80*/  LOP3.LUT R2, R0.reuse, 0x80, RZ, 0xfc, !PT ;  /* 0x0000008000027812 */ /* 0x044fe400078efcff */
[----:B------:R-:W-:-:S07]  /*14f90*/  LOP3.LUT R0, R0, 0xc0, RZ, 0xfc, !PT ;  /* 0x000000c000007812 */ /* 0x000fce00078efcff */
.L_x_1637:
[----:B--2---:R-:W2:Y:S01]  /*14fa0*/  LDL R0, [R1+0xc] ;  /* 0x00000c0001007983 */ /* 0x004ea20000100800 */
[----:B------:R-:W2:Y:S01]  /*14fb0*/  LDC.64 R2, c[0x0][0xd88] ;  /* 0x00036200ff027b82 */ /* 0x000ea20000000a00 */
[----:B------:R-:W-:Y:S05]  /*14fc0*/  YIELD ;  /* 0x0000000000007946 */ /* 0x000fea0003800000 */
[----:B------:R-:W-:Y:S01]  /*14fd0*/  ULDC.64 UR4, c[0x0][0xb20] ;  /* 0x0002c80000047ab9 */ /* 0x000fe20000000a00 */
[----:B01----:R-:W-:Y:S02]  /*14fe0*/  CS2R R8, SRZ ;  /* 0x0000000000087805 */ /* 0x003fe4000001ff00 */
[----:B------:R-:W-:Y:S01]  /*14ff0*/  ISETP.NE.U32.AND P0, PT, RZ, UR4, PT ;  /* 0x00000004ff007c0c */ /* 0x000fe2000bf05070 */
[----:B------:R-:W-:Y:S01]  /*15000*/  ULDC.64 UR10, c[0x0][0xb10] ;  /* 0x0002c400000a7ab9 */ /* 0x000fe20000000a00 */
[----:B------:R-:W-:Y:S01]  /*15010*/  ULDC.64 UR8, c[0x0][0xb08] ;  /* 0x0002c20000087ab9 */ /* 0x000fe20000000a00 */
[----:B------:R-:W-:Y:S01]  /*15020*/  ULDC.64 UR6, c[0x0][0xb00] ;  /* 0x0002c00000067ab9 */ /* 0x000fe20000000a00 */
[----:B--2---:R-:W-:-:S05]  /*15030*/  IMAD.WIDE R2, R0, 0x4, R2 ;  /* 0x0000000400027825 */ /* 0x004fca00078e0202 */
[----:B------:R-:W0:Y:S01]  /*15040*/  LDG.E R13, desc[UR60][R2.64] ;  /* 0x0000003c020d7981 */ /* 0x000e22000c1e1900 */
[----:B------:R-:W-:Y:S01]  /*15050*/  ISETP.NE.AND.EX P0, PT, RZ, UR5, PT, P0 ;  /* 0x00000005ff007c0c */ /* 0x000fe2000bf05300 */
[----:B------:R-:W-:Y:S01]  /*15060*/  IMAD.MOV.U32 R0, RZ, RZ, RZ ;  /* 0x000000ffff007224 */ /* 0x000fe200078e00ff */
[----:B0-----:R-:W-:Y:S01]  /*15070*/  SHF.R.S32.HI R4, RZ, 0x1f, R13 ;  /* 0x0000001fff047819 */ /* 0x001fe2000001140d */
        /* <DEDUP_REMOVED lines=14> */
[----:B------:R-:W-:Y:S02]  /*15160*/  ISETP.NE.U32.AND P2, PT, RZ, UR8, PT ;  /* 0x00000008ff007c0c */ /* 0x000fe4000bf45070 */
[C---:B------:R-:W-:Y:S02]  /*15170*/  IADD3 R6, P5, R17.reuse, UR6, RZ ;  /* 0x0000000611067c10 */ /* 0x040fe4000ffbe0ff */
[----:B-1----:R-:W-:-:S02]  /*15180*/  IADD3 R2, P4, R17, UR4, RZ ;  /* 0x0000000411027c10 */ /* 0x002fc4000ff9e0ff */
[----:B------:R-:W-:Y:S02]  /*15190*/  ISETP.NE.AND.EX P3, PT, RZ, UR11, PT, P3 ;  /* 0x0000000bff007c0c */ /* 0x000fe4000bf65330 */
[C---:B------:R-:W-:Y:S02]  /*151a0*/  IADD3.X R3, R14.reuse, UR5, RZ, P4, !PT ;  /* 0x000000050e037c10 */ /* 0x040fe4000a7fe4ff */
[----:B0-----:R-:W-:Y:S02]  /*151b0*/  IADD3 R4, P4, R17, UR8, RZ ;  /* 0x0000000811047c10 */ /* 0x001fe4000ff9e0ff */
        /* <DEDUP_REMOVED lines=30> */
.L_x_1490:
        /* <DEDUP_REMOVED lines=17> */
.L_x_1491:
[----:B------:R-:W-:Y:S05]  /*154b0*/  @!P0 BRA `(.L_x_1492) ;  /* 0x00000000000c8947 */ /* 0x000fea0003800000 */
[----:B------:R-:W2:Y:S04]  /*154c0*/  LDG.E R8, desc[UR60][R6.64] ;  /* 0x0000003c06087981 */ /* 0x000ea8000c1e1900 */
[----:B------:R-:W2:Y:S02]  /*154d0*/  LDG.E R6, desc[UR60][R6.64+0x4] ;  /* 0x0000043c06067981 */ /* 0x000ea4000c1e1900 */
[----:B--2---:R-:W-:-:S07]  /*154e0*/  IMAD.IADD R8, R6, 0x1, -R8 ;  /* 0x0000000106087824 */ /* 0x004fce00078e0a08 */
.L_x_1492:
[----:B-----5:R-:W-:Y:S02]  /*154f0*/  IMAD.IADD R6, R8, 0x1, -R0 ;  /* 0x0000000108067824 */ /* 0x020fe400078e0a00 */
[----:B------:R-:W2:Y:S04]  /*15500*/  @P2 LDG.E R0, desc[UR60][R4.64] ;  /* 0x0000003c04002981 */ /* 0x000ea8000c1e1900 */
[----:B------:R-:W2:Y:S01]  /*15510*/  @P2 LDG.E R4, desc[UR60][R4.64+0x4] ;  /* 0x0000043c04042981 */ /* 0x000ea2000c1e1900 */
[----:B------:R-:W-:Y:S01]  /*15520*/  LOP3.LUT R14, R10, 0xff, RZ, 0xc0, !PT ;  /* 0x000000ff0a0e7812 */ /* 0x000fe200078ec0ff */
[----:B------:R-:W-:Y:S01]  /*15530*/  BSSY B0, `(.L_x_1493) ;  /* 0x000002a000007945 */ /* 0x000fe20003800000 */
[----:B------:R-:W-:Y:S01]  /*15540*/  SHF.R.U32.HI R10, RZ, 0x10, R10 ;  /* 0x00000010ff0a7819 */ /* 0x000fe2000001160a */
[----:B--2---:R-:W-:-:S04]  /*15550*/  @P2 IMAD.IADD R11, R4, 0x1, -R0 ;  /* 0x00000001040b2824 */ /* 0x004fc800078e0a00 */
[----:B01----:R-:W-:-:S04]  /*15560*/  IMAD.IADD R2, R6, 0x1, R11 ;  /* 0x0000000106027824 */ /* 0x003fc800078e020b */
[C---:B------:R-:W-:Y:S01]  /*15570*/  VIADD R0, R2.reuse, 0x5f ;  /* 0x0000005f02007836 */ /* 0x040fe20000000000 */
[----:B------:R-:W-:-:S03]  /*15580*/  ISETP.GE.AND P1, PT, R2, 0x1, PT ;  /* 0x000000010200780c */ /* 0x000fc60003f26270 */
[----:B------:R-:W-:-:S05]  /*15590*/  IMAD.HI R0, R0, 0x2aaaaaab, RZ ;  /* 0x2aaaaaab00007827 */ /* 0x000fca00078e02ff */
[----:B------:R-:W-:-:S04]  /*155a0*/  SHF.R.U32.HI R2, RZ, 0x1f, R0 ;  /* 0x0000001fff027819 */ /* 0x000fc80000011600 */
[----:B------:R-:W-:Y:S01]  /*155b0*/  LEA.HI.SX32 R12, R0, R2, 0x1c ;  /* 0x00000002000c7211 */ /* 0x000fe200078fe2ff */
[----:B------:R-:W-:-:S04]  /*155c0*/  IMAD.MOV.U32 R0, RZ, RZ, RZ ;  /* 0x000000ffff007224 */ /* 0x000fc800078e00ff */
[----:B------:R0:W-:Y:S04]  /*155d0*/  STL [R1+0x44], R12 ;  /* 0x0000440c01007387 */ /* 0x0001e80000100800 */
[----:B------:R0:W-:Y:S01]  /*155e0*/  STL [R1+0x84], R14 ;  /* 0x0000840e01007387 */ /* 0x0001e20000100800 */
[----:B------:R-:W-:Y:S05]  /*155f0*/  @!P1 BRA `(.L_x_1494) ;  /* 0x0000000000749947 */ /* 0x000fea0003800000 */
        /* <DEDUP_REMOVED lines=16> */
[----:B------:R-:W-:-:S05]  /*15700*/  IABS R0, R2 ;  /* 0x0000000200007213 */ /* 0x000fca0000000000 */
        /* <DEDUP_REMOVED lines=12> */
.L_x_1494:
[----:B------:R-:W-:Y:S05]  /*157d0*/  BSYNC B0 ;  /* 0x0000000000007941 */ /* 0x000fea0003800000 */
.L_x_1493:
[-C--:B------:R-:W-:Y:S01]  /*157e0*/  IMAD R2, R14, R0.reuse, RZ ;  /* 0x000000000e027224 */ /* 0x080fe200078e02ff */
[----:B------:R-:W-:Y:S04]  /*157f0*/  BSSY B0, `(.L_x_1495) ;  /* 0x0000141000007945 */ /* 0x000fe80003800000 */
        /* <DEDUP_REMOVED lines=23> */
.L_x_1709:
[----:B-1----:R-:W-:Y:S02]  /*15970*/  ISETP.NE.AND P0, PT, R14, RZ, PT ;  /* 0x000000ff0e00720c */ /* 0x002fe40003f05270 */
[----:B------:R-:W-:-:S11]  /*15980*/  PLOP3.LUT P6, PT, PT, PT, PT, 0x8, 0x0 ;  /* 0x000000000000781c */ /* 0x000fd60003fce170 */
[----:B------:R-:W-:Y:S05]  /*15990*/  @P0 BRA `(.L_x_1498) ;  /* 0x00000000000c0947 */ /* 0x000fea0003800000 */
[----:B------:R-:W-:-:S03]  /*159a0*/  UMOV UR4, 0xffffffff ;  /* 0xffffffff00047882 */ /* 0x000fc60000000000 */
[----:B------:R-:W-:Y:S05]  /*159b0*/  BRA.DIV UR4, `(.L_x_1499) ;  /* 0x0000008604487947 */ /* 0x000fea000b800000 */
[----:B------:R-:W-:-:S13]  /*159c0*/  ELECT P6, URZ, PT ;  /* 0x00000000003f782f */ /* 0x000fda00038c0000 */
.L_x_1498:
        /* <DEDUP_REMOVED lines=9> */
.L_x_1712:
[----:B------:R-:W-:Y:S05]  /*15a60*/  BSYNC B1 ;  /* 0x0000000000017941 */ /* 0x000fea0003800000 */
.L_x_1500:
        /* <DEDUP_REMOVED lines=12> */
.L_x_1713:
[----:B------:R-:W-:Y:S05]  /*15b30*/  BSYNC B2 ;  /* 0x0000000000027941 */ /* 0x000fea0003800000 */
.L_x_1504:
        /* <DEDUP_REMOVED lines=9> */
.L_x_1507:
[----:B------:R-:W-:Y:S05]  /*15bd0*/  BSYNC B2 ;  /* 0x0000000000027941 */ /* 0x000fea0003800000 */
.L_x_1506:
        /* <DEDUP_REMOVED lines=13> */
.L_x_1508:
        /* <DEDUP_REMOVED lines=13> */
.L_x_1714:
[----:B------:R-:W-:Y:S05]  /*15d80*/  BSYNC B2 ;  /* 0x0000000000027941 */ /* 0x000fea0003800000 */
.L_x_1509:
        /* <DEDUP_REMOVED lines=11> */
.L_x_1512:
[----:B------:R-:W-:Y:S05]  /*15e40*/  BSYNC B2 ;  /* 0x0000000000027941 */ /* 0x000fea0003800000 */
.L_x_1511:
        /* <DEDUP_REMOVED lines=8> */
[----:B--2---:R-:W-:-:S04]  /*15ed0*/  IMAD R6, R5, 0xc000, R18 ;  /* 0x0000c00005067824 */ /* 0x004fc800078e0212 */
[----:B------:R-:W-:-:S08]  /*15ee0*/  VIADD R5, R6, 0x400 ;  /* 0x0000040006057836 */ /* 0x000fd00000000000 */
.L_x_1513:
        /* <DEDUP_REMOVED lines=15> */
.L_x_1514:
        /* <DEDUP_REMOVED lines=15> */
.L_x_1515:
        /* <DEDUP_REMOVED lines=15> */
.L_x_1516:
        /* <DEDUP_REMOVED lines=10> */
.L_x_1503:
[----:B------:R-:W-:Y:S05]  /*16260*/  BSYNC B1 ;  /* 0x0000000000017941 */ /* 0x000fea0003800000 */
.L_x_1502:
        /* <DEDUP_REMOVED lines=13> */
.L_x_1532:
        /* <DEDUP_REMOVED lines=13> */
.L_x_1715:
[----:B------:R-:W-:Y:S05]  /*16410*/  BSYNC B2 ;  /* 0x0000000000027941 */ /* 0x000fea0003800000 */
.L_x_1519:
        /* <DEDUP_REMOVED lines=9> */
.L_x_1522:
[----:B------:R-:W-:Y:S05]  /*164b0*/  BSYNC B2 ;  /* 0x0000000000027941 */ /* 0x000fea0003800000 */
.L_x_1521:
        /* <DEDUP_REMOVED lines=12> */
.L_x_1523:
        /* <DEDUP_REMOVED lines=13> */
.L_x_1716:
[----:B------:R-:W-:Y:S05]  /*16650*/  BSYNC B2 ;  /* 0x0000000000027941 */ /* 0x000fea0003800000 */
.L_x_1524:
        /* <DEDUP_REMOVED lines=11> */
.L_x_1527:
[----:B------:R-:W-:Y:S05]  /*16710*/  BSYNC B2 ;  /* 0x0000000000027941 */ /* 0x000fea0003800000 */
.L_x_1526:
        /* <DEDUP_REMOVED lines=10> */
.L_x_1528:
        /* <DEDUP_REMOVED lines=15> */
.L_x_1529:
        /* <DEDUP_REMOVED lines=15> */
.L_x_1530:
        /* <DEDUP_REMOVED lines=15> */
.L_x_1531:
        /* <DEDUP_REMOVED lines=10> */
.L_x_1518:
[----:B------:R-:W-:Y:S05]  /*16b30*/  BSYNC B1 ;  /* 0x0000000000017941 */ /* 0x000fea0003800000 */
.L_x_1517:
        /* <DEDUP_REMOVED lines=12> */
.L_x_1496:
[----:B------:R-:W-:Y:S05]  /*16c00*/  BSYNC B0 ;  /* 0x0000000000007941 */ /* 0x000fea0003800000 */
.L_x_1495:
[----:B------:R3:W5:Y:S01]  /*16c10*/  LDL R7, [R1+0x44] ;  /* 0x0000440001077983 */ /* 0x0007620000100800 */
[----:B------:R-:W-:Y:S05]  /*16c20*/  @!P0 WARPSYNC.ALL ;  /* 0x0000000000008948 */ /* 0x000fea0003800000 */
[----:B------:R3:W-:Y:S01]  /*16c30*/  STL [R1+0x48], RZ ;  /* 0x000048ff01007387 */ /* 0x0007e20000100800 */
[----:B------:R-:W-:Y:S01]  /*16c40*/  BSSY B0, `(.L_x_1533) ;  /* 0x0000020000007945 */ /* 0x000fe20003800000 */
[----:B------:R-:W-:Y:S06]  /*16c50*/  @!P0 BAR.SYNC.DEFER_BLOCKING 0xc, 0x180 ;  /* 0x0306000000008b1d */ /* 0x000fec0000010000 */
[----:B---3--:R-:W-:Y:S05]  /*16c60*/  @!P1 BRA `(.L_x_1534) ;  /* 0x0000000000749947 */ /* 0x008fea0003800000 */
[----:B------:R-:W-:-:S13]  /*16c70*/  ISETP.NE.AND P0, PT, R10, RZ, PT ;  /* 0x000000ff0a00720c */ /* 0x000fda0003f05270 */
[----:B------:R-:W3:Y:S02]  /*16c80*/  @!P0 LDC R10, c[0x0][0xae8] ;  /* 0x0002ba00ff0a8b82 */ /* 0x000ee40000000800 */
[----:B---3--:R-:W-:-:S04]  /*16c90*/  IABS R0, R10 ;  /* 0x0000000a00007213 */ /* 0x008fc80000000000 */
[----:B------:R-:W3:Y:S08]  /*16ca0*/  I2F.RP R2, R0 ;  /* 0x0000000000027306 */ /* 0x000ef00000209400 */
[----:B---3--:R-:W3:Y:S02]  /*16cb0*/  MUFU.RCP R2, R2 ;  /* 0x0000000200027308 */ /* 0x008ee40000001000 */
[----:B---3--:R-:W-:-:S06]  /*16cc0*/  VIADD R2, R2, 0xffffffe ;  /* 0x0ffffffe02027836 */ /* 0x008fcc0000000000 */
[----:B------:R-:W3:Y:S02]  /*16cd0*/  F2I.FTZ.U32.TRUNC.NTZ R3, R2 ;  /* 0x0000000200037305 */ /* 0x000ee4000021f000 */
[----:B---3--:R-:W-:-:S04]  /*16ce0*/  IMAD.MOV R2, RZ, RZ, -R3 ;  /* 0x000000ffff027224 */ /* 0x008fc800078e0a03 */
[----:B-12---:R-:W-:Y:S02]  /*16cf0*/  IMAD R4, R2, R0, RZ ;  /* 0x0000000002047224 */ /* 0x006fe400078e02ff */
[----:B------:R-:W-:-:S04]  /*16d00*/  IMAD.MOV.U32 R2, RZ, RZ, RZ ;  /* 0x000000ffff027224 */ /* 0x000fc800078e00ff */
[----:B------:R-:W-:Y:S01]  /*16d10*/  IMAD.HI.U32 R6, R3, R4, R2 ;  /* 0x0000000403067227 */ /* 0x000fe200078e0002 */
[----:B------:R-:W-:Y:S02]  /*16d20*/  IABS R2, R10 ;  /* 0x0000000a00027213 */ /* 0x000fe40000000000 */
[----:B-----5:R-:W-:-:S03]  /*16d30*/  IADD3 R4, R7, -0x1, R10 ;  /* 0xffffffff07047810 */ /* 0x020fc60007ffe00a */
        /* <DEDUP_REMOVED lines=16> */
.L_x_1534:
[----:B------:R-:W-:Y:S05]  /*16e40*/  BSYNC B0 ;  /* 0x0000000000007941 */ /* 0x000fea0003800000 */
.L_x_1533:
[----:B------:R-:W4:Y:S04]  /*16e50*/  LDL R0, [R1+0x48] ;  /* 0x0000480001007983 */ /* 0x000f280000100800 */
[----:B---3--:R-:W4:Y:S01]  /*16e60*/  LDL R2, [R1+0x84] ;  /* 0x0000840001027983 */ /* 0x008f220000100800 */
[----:B------:R-:W-:Y:S01]  /*16e70*/  BSSY B7, `(.L_x_1535) ;  /* 0x00004c1000077945 */ /* 0x000fe20003800000 */
[----:B----4-:R-:W-:-:S05]  /*16e80*/  IMAD R2, R2, R0, RZ ;  /* 0x0000000002027224 */ /* 0x010fca00078e02ff */
[----:B-----5:R-:W-:Y:S01]  /*16e90*/  VIADDMNMX R0, R2, R0, R7, PT ;  /* 0x0000000002007246 */ /* 0x020fe20003800107 */
        /* <DEDUP_REMOVED lines=10> */
[----:B-12---:R-:W1:Y:S01]  /*16f40*/  LDC.64 R4, c[0x0][0xd60] ;  /* 0x00035800ff047b82 */ /* 0x006e620000000a00 */
[----:B------:R-:W3:Y:S08]  /*16f50*/  FLO.U32 R0, UR4 ;  /* 0x0000000400007d00 */ /* 0x000ef000080e0000 */
[----:B------:R-:W1:Y:S01]  /*16f60*/  POPC R2, UR4 ;  /* 0x0000000400027d09 */ /* 0x000e620008000000 */
[----:B---3--:R-:W-:-:S13]  /*16f70*/  ISETP.EQ.U32.AND P0, PT, R0, R3, PT ;  /* 0x000000030000720c */ /* 0x008fda0003f02070 */
[----:B-1----:R-:W2:Y:S01]  /*16f80*/  @P0 ATOMG.E.ADD.STRONG.GPU PT, R5, desc[UR60][R4.64], R2 ;  /* 0x00000002040509a8 */ /* 0x002ea200081ee1fc */
[----:B------:R-:W1:Y:S02]  /*16f90*/  S2R R3, SR_LTMASK ;  /* 0x0000000000037919 */ /* 0x000e640000003900 */
[----:B-1----:R-:W-:-:S06]  /*16fa0*/  LOP3.LUT R3, R3, UR4, RZ, 0xc0, !PT ;  /* 0x0000000403037c12 */ /* 0x002fcc000f8ec0ff */
[----:B------:R-:W1:Y:S01]  /*16fb0*/  POPC R3, R3 ;  /* 0x0000000300037309 */ /* 0x000e620000000000 */
[----:B--2---:R-:W1:Y:S02]  /*16fc0*/  SHFL.IDX PT, R0, R5, R0, 0x1f ;  /* 0x00001f0005007589 */ /* 0x004e6400000e0000 */
[----:B-1----:R-:W-:-:S05]  /*16fd0*/  IADD3 R0, R0, UR38, R3 ;  /* 0x0000002600007c10 */ /* 0x002fca000fffe003 */
[----:B------:R4:W-:Y:S01]  /*16fe0*/  STL [R1], R0 ;  /* 0x0000000001007387 */ /* 0x0009e20000100800 */
[----:B------:R-:W-:Y:S05]  /*16ff0*/  BRA `(.L_x_1537) ;  /* 0x0000004800a07947 */ /* 0x000fea0003800000 */
.L_x_1536:
        /* <DEDUP_REMOVED lines=8> */
[----:B-12---:R-:W-:Y:S02]  /*17080*/  IMAD.U32 R4, RZ, RZ, UR6 ;  /* 0x00000006ff047e24 */ /* 0x006fe4000f8e00ff */
        /* <DEDUP_REMOVED lines=11> */
.L_x_1539:
[----:B------:R-:W-:Y:S05]  /*17140*/  BSYNC B6 ;  /* 0x0000000000067941 */ /* 0x000fea0003800000 */
.L_x_1538:
        /* <DEDUP_REMOVED lines=9> */
[----:B-12---:R-:W-:Y:S02]  /*171e0*/  IMAD.U32 R4, RZ, RZ, UR6 ;  /* 0x00000006ff047e24 */ /* 0x006fe4000f8e00ff */
[----:B------:R-:W-:Y:S02]  /*171f0*/  IMAD.U32 R5, RZ, RZ, UR7 ;  /* 0x00000007ff057e24 */ /* 0x000fe4000f8e00ff */
[----:B------:R-:W-:Y:S02]  /*17200*/  IMAD.U32 R6, RZ, RZ, UR8 ;  /* 0x00000008ff067e24 */ /* 0x000fe4000f8e00ff */
[----:B------:R-:W-:-:S02]  /*17210*/  IMAD.U32 R7, RZ, RZ, UR9 ;  /* 0x00000009ff077e24 */ /* 0x000fc4000f8e00ff */
[----:B------:R-:W-:Y:S02]  /*17220*/  IMAD.U32 R10, RZ, RZ, UR4 ;  /* 0x00000004ff0a7e24 */ /* 0x000fe4000f8e00ff */
[----:B------:R-:W-:Y:S02]  /*17230*/  IMAD.U32 R11, RZ, RZ, UR5 ;  /* 0x00000005ff0b7e24 */ /* 0x000fe4000f8e00ff */
[----:B------:R-:W-:Y:S02]  /*17240*/  IMAD.MOV.U32 R8, RZ, RZ, 0x70 ;  /* 0x00000070ff087424 */ /* 0x000fe400078e00ff */
[----:B0-----:R-:W-:Y:S02]  /*17250*/  IMAD.MOV.U32 R12, RZ, RZ, 0x1 ;  /* 0x00000001ff0c7424 */ /* 0x001fe400078e00ff */
[----:B---3--:R-:W-:-:S07]  /*17260*/  IMAD.MOV.U32 R13, RZ, RZ, RZ ;  /* 0x000000ffff0d7224 */ /* 0x008fce00078e00ff */
[----:B------:R-:W-:-:S07]  /*17270*/  LEPC R20, `(.L_x_1542) ;  /* 0x000000001014794e */ /* 0x000fce0000000000 */
[----:B----4-:R-:W-:Y:S05]  /*17280*/  CALL.ABS.NOINC R2 ;  /* 0x0000000002007343 */ /* 0x010fea0003c00000 */
.L_x_1542:
        /* <DEDUP_REMOVED lines=16> */
.L_x_1541:
[----:B------:R-:W-:Y:S05]  /*17390*/  BSYNC B6 ;  /* 0x0000000000067941 */ /* 0x000fea0003800000 */
.L_x_1540:
[----:B-12---:R-:W2:Y:S01]  /*173a0*/  LDL.LU R4, [R1+0x24] ;  /* 0x0000240001047983 */ /* 0x006ea20000300800 */
        /* <DEDUP_REMOVED lines=23> */
.L_x_1719:
        /* <DEDUP_REMOVED lines=11> */
.L_x_1722:
[----:B------:R-:W-:Y:S05]  /*175d0*/  @!P6 BRA `(.L_x_1544) ;  /* 0x0000000000fce947 */ /* 0x000fea0003800000 */
[----:B------:R-:W-:-:S04]  /*175e0*/  ISETP.NE.U32.AND P0, PT, R2, RZ, PT ;  /* 0x000000ff0200720c */ /* 0x000fc80003f05070 */
[----:B------:R-:W-:-:S13]  /*175f0*/  ISETP.NE.AND.EX P0, PT, R3, RZ, PT, P0 ;  /* 0x000000ff0300720c */ /* 0x000fda0003f05300 */
[----:B------:R-:W-:Y:S05]  /*17600*/  @!P0 BRA `(.L_x_1546) ;  /* 0x0000000000508947 */ /* 0x000fea0003800000 */
[----:B------:R-:W1:Y:S01]  /*17610*/  LDC R6, c[0x0][0x43c] ;  /* 0x00010f00ff067b82 */ /* 0x000e620000000800 */
[----:B------:R-:W-:Y:S01]  /*17620*/  MOV R9, R0 ;  /* 0x0000000000097202 */ /* 0x000fe20000000f00 */
[----:B------:R-:W-:-:S04]  /*17630*/  ULDC.64 UR4, c[0x0][0x428] ;  /* 0x00010a0000047ab9 */ /* 0x000fc80000000a00 */
        /* <DEDUP_REMOVED lines=17> */
.L_x_1546:
[----:B-1----:R-:W2:Y:S01]  /*17750*/  LDL R2, [R1+0x1c] ;  /* 0x00001c0001027983 */ /* 0x002ea20000100800 */
[----:B0-----:R-:W-:Y:S01]  /*17760*/  IMAD R0, R19, 0x8, R18 ;  /* 0x0000000813007824 */ /* 0x001fe200078e0212 */
[----:B--2---:R-:W-:-:S04]  /*17770*/  SHF.L.U32 R2, R2, 0x1f, RZ ;  /* 0x0000001f02027819 */ /* 0x004fc800000006ff */
[----:B------:R-:W0:Y:S02]  /*17780*/  SYNCS.PHASECHK.TRANS64.TRYWAIT P0, [R0+URZ+0x32440], R2 ;  /* 0x03244002000075a7 */ /* 0x000e24000800017f */
[----:B0-----:R-:W-:Y:S05]  /*17790*/  @!P0 BRA `(.L_x_1547) ;  /* 0x0000006800a88947 */ /* 0x001fea0003800000 */
.L_x_1723:
        /* <DEDUP_REMOVED lines=11> */
.L_x_1548:
        /* <DEDUP_REMOVED lines=24> */
.L_x_1544:
[----:B0-----:R-:W2:Y:S04]  /*179d0*/  LDL.LU R4, [R1+0x30] ;  /* 0x0000300001047983 */ /* 0x001ea80000300800 */
[----:B------:R-:W3:Y:S04]  /*179e0*/  LDL.LU R3, [R1+0x58] ;  /* 0x0000580001037983 */ /* 0x000ee80000300800 */
[----:B-1----:R-:W4:Y:S01]  /*179f0*/  LDL R2, [R1+0x38] ;  /* 0x0000380001027983 */ /* 0x002f220000100800 */
        /* <DEDUP_REMOVED lines=8> */
[----:B--2---:R-:W-:Y:S02]  /*17a80*/  SEL R0, R4, RZ, !P0 ;  /* 0x000000ff04007207 */ /* 0x004fe40004000000 */
[----:B---3--:R-:W-:-:S03]  /*17a90*/  SEL R3, R3, RZ, !P0 ;  /* 0x000000ff03037207 */ /* 0x008fc60004000000 */
[----:B------:R4:W-:Y:S02]  /*17aa0*/  STL [R1+0x40], R0 ;  /* 0x0000400001007387 */ /* 0x0009e40000100800 */
[----:B----4-:R-:W-:-:S05]  /*17ab0*/  SHF.R.S32.HI R0, RZ, 0x1f, R2 ;  /* 0x0000001fff007819 */ /* 0x010fca0000011402 */
[----:B------:R0:W-:Y:S04]  /*17ac0*/  STL [R1+0x58], R0 ;  /* 0x0000580001007387 */ /* 0x0001e80000100800 */
[----:B------:R0:W-:Y:S01]  /*17ad0*/  STL [R1+0x6c], R3 ;  /* 0x00006c0301007387 */ /* 0x0001e20000100800 */
[----:B------:R-:W-:Y:S05]  /*17ae0*/  @!P1 BRA `(.L_x_1550) ;  /* 0x0000000000409947 */ /* 0x000fea0003800000 */
[----:B------:R-:W-:Y:S01]  /*17af0*/  MOV R2, 0x0 ;  /* 0x0000000000027802 */ /* 0x000fe20000000f00 */
[----:B------:R-:W-:Y:S01]  /*17b00*/  ULDC.64 UR4, c[0x4][0x98] ;  /* 0x0100260000047ab9 */ /* 0x000fe20000000a00 */
[----:B------:R-:W-:Y:S01]  /*17b10*/  ULDC.64 UR6, c[0x4][0xa0] ;  /* 0x0100280000067ab9 */ /* 0x000fe20000000a00 */
[----:B------:R-:W-:Y:S01]  /*17b20*/  ULDC.64 UR8, c[0x4][0x20] ;  /* 0x0100080000087ab9 */ /* 0x000fe20000000a00 */
[----:B------:R-:W-:Y:S02]  /*17b30*/  IMAD.U32 R4, RZ, RZ, UR4 ;  /* 0x00000004ff047e24 */ /* 0x000fe4000f8e00ff */
[----:B0-----:R-:W0:Y:S01]  /*17b40*/  LDC.64 R2, c[0x4][R2] ;  /* 0x0100000002027b82 */ /* 0x001e220000000a00 */
        /* <DEDUP_REMOVED lines=10> */
.L_x_1550:
[----:B------:R-:W-:Y:S05]  /*17bf0*/  BSYNC B6 ;  /* 0x0000000000067941 */ /* 0x000fea0003800000 */
.L_x_1549:
[----:B------:R-:W2:Y:S01]  /*17c00*/  LDL.LU R5, [R1+0x4] ;  /* 0x0000040001057983 */ /* 0x000ea20000300800 */
[----:B------:R-:W1:Y:S01]  /*17c10*/  LDC R8, c[0x0][0x448] ;  /* 0x00011200ff087b82 */ /* 0x000e620000000800 */
[----:B------:R-:W-:Y:S01]  /*17c20*/  ULDC.64 UR4, c[0x0][0x298] ;  /* 0x0000a60000047ab9 */ /* 0x000fe20000000a00 */
[----:B------:R-:W-:Y:S01]  /*17c30*/  ULDC.64 UR6, c[0x0][0x280] ;  /* 0x0000a00000067ab9 */ /* 0x000fe20000000a00 */
[----:B------:R-:W3:Y:S04]  /*17c40*/  LDL R4, [R1+0x58] ;  /* 0x0000580001047983 */ /* 0x000ee80000100800 */
[----:B------:R-:W4:Y:S04]  /*17c50*/  LDL R10, [R1+0x38] ;  /* 0x00003800010a7983 */ /* 0x000f280000100800 */
[----:B------:R-:W4:Y:S01]  /*17c60*/  LDL R9, [R1+0x6c] ;  /* 0x00006c0001097983 */ /* 0x000f220000100800 */
[----:B------:R-:W1:Y:S01]  /*17c70*/  S2R R2, SR_TID.X ;  /* 0x0000000000027919 */ /* 0x000e620000002100 */
[----:B0-----:R-:W0:Y:S02]  /*17c80*/  S2R R0, SR_TID.X ;  /* 0x0000000000007919 */ /* 0x001e240000002100 */
[----:B------:R-:W4:Y:S01]  /*17c90*/  LDL R7, [R1+0x40] ;  /* 0x0000400001077983 */ /* 0x000f220000100800 */
[----:B-1----:R-:W-:-:S13]  /*17ca0*/  ISETP.NE.AND P0, PT, R8, 0x1, PT ;  /* 0x000000010800780c */ /* 0x002fda0003f05270 */
[----:B------:R-:W1:Y:S01]  /*17cb0*/  @P0 LDC R3, c[0x0][0x450] ;  /* 0x00011400ff030b82 */ /* 0x000e620000000800 */
[----:B------:R-:W-:-:S04]  /*17cc0*/  LOP3.LUT R2, R2, 0x7f, RZ, 0xc0, !PT ;  /* 0x0000007f02027812 */ /* 0x000fc800078ec0ff */
        /* <DEDUP_REMOVED lines=8> */
[----:B-1----:R-:W-:Y:S01]  /*17d50*/  @P0 SHF.R.U32.HI R0, RZ, R3, R2 ;  /* 0x00000003ff000219 */ /* 0x002fe20000011602 */
[----:B---3--:R-:W-:-:S04]  /*17d60*/  IMAD R2, R4, UR4, RZ ;  /* 0x0000000404027c24 */ /* 0x008fc8000f8e02ff */
[C---:B----4-:R-:W-:Y:S02]  /*17d70*/  IMAD R4, R10.reuse, UR5, R2 ;  /* 0x000000050a047c24 */ /* 0x050fe4000f8e0202 */
        /* <DEDUP_REMOVED lines=35> */
[----:B------:R-:W2:Y:S01]  /*17fb0*/  LDL R11, [R1+0x4c] ;  /* 0x00004c00010b7983 */ /* 0x000ea20000100800 */
[----:B------:R-:W0:Y:S03]  /*17fc0*/  S2R R5, SR_TID.X ;  /* 0x0000000000057919 */ /* 0x000e260000002100 */
[----:B------:R-:W-:Y:S01]  /*17fd0*/  SHFL.IDX PT, R4, R2, RZ, 0x181f ;  /* 0x00181fff02047589 */ /* 0x000fe200000e0000 */
[----:B0-----:R-:W-:-:S04]  /*17fe0*/  LOP3.LUT R5, R5, 0x7f, RZ, 0xc0, !PT ;  /* 0x0000007f05057812 */ /* 0x001fc800078ec0ff */
[----:B------:R-:W-:Y:S02]  /*17ff0*/  SHF.R.U32.HI R7, RZ, 0x3, R5 ;  /* 0x00000003ff077819 */ /* 0x000fe40000011605 */
[----:B------:R-:W0:Y:S01]  /*18000*/  SHFL.IDX PT, R5, R3, RZ, 0x181f ;  /* 0x00181fff03057589 */ /* 0x000e2200000e0000 */
[----:B--2---:R-:W-:Y:S02]  /*18010*/  IMAD R0, R11, R8, RZ ;  /* 0x000000080b007224 */ /* 0x004fe400078e02ff */
[----:B------:R-:W-:-:S05]  /*18020*/  IMAD.IADD R11, R7, 0x1, R6 ;  /* 0x00000001070b7824 */ /* 0x000fca00078e0206 */
[C---:B------:R-:W-:Y:S01]  /*18030*/  ISETP.GE.AND P1, PT, R11.reuse, R0, PT ;  /* 0x000000000b00720c */ /* 0x040fe20003f26270 */
[----:B------:R-:W1:Y:S01]  /*18040*/  SHFL.IDX PT, R6, R3, 0x1, 0x181f ;  /* 0x00381f0003067f89 */ /* 0x000e6200000e0000 */
[----:B------:R-:W-:-:S03]  /*18050*/  VIADD R8, R11, 0x10 ;  /* 0x000000100b087836 */ /* 0x000fc60000000000 */
[----:B------:R-:W2:Y:S08]  /*18060*/  SHFL.IDX PT, R7, R2, 0x1, 0x181f ;  /* 0x00381f0002077f89 */ /* 0x000eb000000e0000 */
[----:B0-----:R-:W-:-:S05]  /*18070*/  @!P1 LEA R5, P3, R10, R5, 0x1 ;  /* 0x000000050a059211 */ /* 0x001fca00078608ff */
[----:B------:R-:W-:Y:S01]  /*18080*/  @!P1 IMAD.X R4, RZ, RZ, R4, P3 ;  /* 0x000000ffff049224 */ /* 0x000fe200018e0604 */
[----:B------:R-:W-:-:S04]  /*18090*/  ISETP.GE.AND P2, PT, R8, R0, PT ;  /* 0x000000000800720c */ /* 0x000fc80003f46270 */
[----:B------:R-:W-:-:S04]  /*180a0*/  @!P1 LOP3.LUT R5, R5, R4, RZ, 0x3c, !PT ;  /* 0x0000000405059212 */ /* 0x000fc800078e3cff */
[----:B------:R-:W-:-:S04]  /*180b0*/  @!P1 LOP3.LUT R4, R5, R4, RZ, 0x3c, !PT ;  /* 0x0000000405049212 */ /* 0x000fc800078e3cff */
[----:B------:R-:W-:-:S05]  /*180c0*/  @!P1 LOP3.LUT R5, R5, R4, RZ, 0x3c, !PT ;  /* 0x0000000405059212 */ /* 0x000fca00078e3cff */
[----:B-----5:R1:W-:Y:S02]  /*180d0*/  @!P1 LDGSTS.E.BYPASS.LTC128B.128 [R9+0x18400], desc[UR60][R4.64], !P0 ;  /* 0x1840000004099fae */ /* 0x0203e4000c101d7c */
[----:B-1----:R-:W-:-:S05]  /*180e0*/  @!P2 LEA R5, P1, R10, R6, 0x1 ;  /* 0x000000060a05a211 */ /* 0x002fca00078208ff */
[----:B--2---:R-:W-:-:S05]  /*180f0*/  @!P2 IMAD.X R4, RZ, RZ, R7, P1 ;  /* 0x000000ffff04a224 */ /* 0x004fca00008e0607 */
[----:B------:R-:W-:-:S04]  /*18100*/  @!P2 LOP3.LUT R5, R5, R4, RZ, 0x3c, !PT ;  /* 0x000000040505a212 */ /* 0x000fc800078e3cff */
[----:B------:R-:W-:-:S04]  /*18110*/  @!P2 LOP3.LUT R4, R5, R4, RZ, 0x3c, !PT ;  /* 0x000000040504a212 */ /* 0x000fc800078e3cff */
[----:B------:R-:W-:-:S05]  /*18120*/  @!P2 LOP3.LUT R5, R5, R4, RZ, 0x3c, !PT ;  /* 0x000000040505a212 */ /* 0x000fca00078e3cff */
[----:B------:R0:W-:Y:S04]  /*18130*/  @!P2 LDGSTS.E.BYPASS.LTC128B.128 [R9+0x18c00], desc[UR60][R4.64], !P0 ;  /* 0x18c000000409afae */ /* 0x0001e8000c101d7c */
[----:B------:R-:W-:Y:S04]  /*18140*/  STL [R1+0x4], R11 ;  /* 0x0000040b01007387 */ /* 0x000fe80000100800 */
[----:B0-----:R-:W0:Y:S04]  /*18150*/  SHFL.IDX PT, R4, R3, 0x2, 0x181f ;  /* 0x00581f0003047f89 */ /* 0x001e2800000e0000 */
[----:B------:R1:W-:Y:S04]  /*18160*/  STL [R1+0x60], R8 ;  /* 0x0000600801007387 */ /* 0x0003e80000100800 */
[----:B------:R-:W2:Y:S01]  /*18170*/  SHFL.IDX PT, R6, R2, 0x2, 0x181f ;  /* 0x00581f0002067f89 */ /* 0x000ea200000e0000 */
[----:B-1----:R-:W-:-:S05]  /*18180*/  VIADD R8, R11, 0x20 ;  /* 0x000000200b087836 */ /* 0x002fca0000000000 */
[----:B------:R-:W-:-:S13]  /*18190*/  ISETP.GE.AND P1, PT, R8, R0, PT ;  /* 0x000000000800720c */ /* 0x000fda0003f26270 */
[----:B0-----:R-:W-:-:S05]  /*181a0*/  @!P1 LEA R5, P2, R10, R4, 0x1 ;  /* 0x000000040a059211 */ /* 0x001fca00078408ff */
[----:B--2---:R-:W-:-:S05]  /*181b0*/  @!P1 IMAD.X R4, RZ, RZ, R6, P2 ;  /* 0x000000ffff049224 */ /* 0x004fca00010e0606 */
[----:B------:R-:W-:-:S04]  /*181c0*/  @!P1 LOP3.LUT R5, R5, R4, RZ, 0x3c, !PT ;  /* 0x0000000405059212 */ /* 0x000fc800078e3cff */
[----:B------:R-:W-:-:S04]  /*181d0*/  @!P1 LOP3.LUT R4, R5, R4, RZ, 0x3c, !PT ;  /* 0x0000000405049212 */ /* 0x000fc800078e3cff */
[----:B------:R-:W-:-:S05]  /*181e0*/  @!P1 LOP3.LUT R5, R5, R4, RZ, 0x3c, !PT ;  /* 0x0000000405059212 */ /* 0x000fca00078e3cff */
[----:B------:R0:W-:Y:S01]  /*181f0*/  @!P1 LDGSTS.E.BYPASS.LTC128B.128 [R9+0x19400], desc[UR60][R4.64], !P0 ;  /* 0x1940000004099fae */ /* 0x0001e2000c101d7c */
[----:B------:R-:W-:-:S03]  /*18200*/  VIADD R7, R11, 0x30 ;  /* 0x000000300b077836 */ /* 0x000fc60000000000 */
[----:B------:R-:W-:Y:S04]  /*18210*/  SHFL.IDX PT, R6, R2, 0x3, 0x181f ;  /* 0x00781f0002067f89 */ /* 0x000fe800000e0000 */
[----:B0-----:R-:W0:Y:S01]  /*18220*/  SHFL.IDX PT, R4, R3, 0x3, 0x181f ;  /* 0x00781f0003047f89 */ /* 0x001e2200000e0000 */
[----:B------:R-:W-:-:S13]  /*18230*/  ISETP.GE.AND P1, PT, R7, R0, PT ;  /* 0x000000000700720c */ /* 0x000fda0003f26270 */
[----:B0-----:R-:W-:-:S05]  /*18240*/  @!P1 LEA R5, P2, R10, R4, 0x1 ;  /* 0x000000040a059211 */ /* 0x001fca00078408ff */
[----:B------:R-:W-:-:S05]  /*18250*/  @!P1 IMAD.X R4, RZ, RZ, R6, P2 ;  /* 0x000000ffff049224 */ /* 0x000fca00010e0606 */
        /* <DEDUP_REMOVED lines=15> */
[----:B------:R0:W-:Y:S04]  /*18350*/  @!P1 LDGSTS.E.BYPASS.LTC128B.128 [R9+0x1a400], desc[UR60][R4.64], !P0 ;  /* 0x1a40000004099fae */ /* 0x0001e8000c101d7c */
[----:B------:R1:W-:Y:S04]  /*18360*/  STL [R1+0x70], R7 ;  /* 0x0000700701007387 */ /* 0x0003e80000100800 */
[----:B0-----:R-:W0:Y:S01]  /*18370*/  SHFL.IDX PT, R4, R3, 0x5, 0x181f ;  /* 0x00b81f0003047f89 */ /* 0x001e2200000e0000 */
[----:B-1----:R-:W-:-:S03]  /*18380*/  VIADD R7, R11, 0x50 ;  /* 0x000000500b077836 */ /* 0x002fc60000000000 */
[----:B------:R-:W1:Y:S02]  /*18390*/  SHFL.IDX PT, R6, R2, 0x5, 0x181f ;  /* 0x00b81f0002067f89 */ /* 0x000e6400000e0000 */
[----:B------:R-:W-:-:S13]  /*183a0*/  ISETP.GE.AND P1, PT, R7, R0, PT ;  /* 0x000000000700720c */ /* 0x000fda0003f26270 */
[----:B0-----:R-:W-:-:S05]  /*183b0*/  @!P1 LEA R5, P2, R10, R4, 0x1 ;  /* 0x000000040a059211 */ /* 0x001fca00078408ff */
[----:B-1----:R-:W-:-:S05]  /*183c0*/  @!P1 IMAD.X R4, RZ, RZ, R6, P2 ;  /* 0x000000ffff049224 */ /* 0x002fca00010e0606 */
        /* <DEDUP_REMOVED lines=13> */
[----:B------:R-:W-:Y:S01]  /*184a0*/  @!P1 LOP3.LUT R5, R5, R4, RZ, 0x3c, !PT ;  /* 0x0000000405059212 */ /* 0x000fe200078e3cff */
[----:B------:R0:W-:Y:S04]  /*184b0*/  STL [R1+0x78], R7 ;  /* 0x0000780701007387 */ /* 0x0001e80000100800 */
[----:B------:R1:W-:Y:S04]  /*184c0*/  @!P1 LDGSTS.E.BYPASS.LTC128B.128 [R9+0x1b400], desc[UR60][R4.64], !P0 ;  /* 0x1b40000004099fae */ /* 0x0003e8000c101d7c */
[----:B------:R-:W2:Y:S04]  /*184d0*/  SHFL.IDX PT, R3, R3, 0x7, 0x181f ;  /* 0x00f81f0003037f89 */ /* 0x000ea800000e0000 */
[----:B-1----:R0:W1:Y:S02]  /*184e0*/  SHFL.IDX PT, R4, R2, 0x7, 0x181f ;  /* 0x00f81f0002047f89 */ /* 0x00206400000e0000 */
.L_x_1740:
[----:B0-----:R-:W3:Y:S02]  /*184f0*/  LDL R2, [R1+0x4] ;  /* 0x0000040001027983 */ /* 0x001ee40000100800 */
[----:B---3--:R-:W-:-:S05]  /*18500*/  VIADD R2, R2, 0x70 ;  /* 0x0000007002027836 */ /* 0x008fca0000000000 */
[----:B------:R-:W-:Y:S01]  /*18510*/  ISETP.GE.AND P1, PT, R2, R0, PT ;  /* 0x000000000200720c */ /* 0x000fe20003f26270 */
[----:B------:R2:W-:-:S12]  /*18520*/  STL [R1+0x7c], R2 ;  /* 0x00007c0201007387 */ /* 0x0005d80000100800 */
[----:B--2---:R-:W-:-:S05]  /*18530*/  @!P1 LEA R2, P2, R10, R3, 0x1 ;  /* 0x000000030a029211 */ /* 0x004fca00078408ff */
[----:B-1----:R-:W-:-:S05]  /*18540*/  @!P1 IMAD.X R3, RZ, RZ, R4, P2 ;  /* 0x000000ffff039224 */ /* 0x002fca00010e0604 */
[----:B------:R-:W-:Y:S01]  /*18550*/  @!PT LDS RZ, [RZ] ;  /* 0x00000000fffff984 */ /* 0x000fe20000000800 */
[----:B------:R-:W-:Y:S01]  /*18560*/  @!PT LDS RZ, [RZ] ;  /* 0x00000000fffff984 */ /* 0x000fe20000000800 */
[----:B------:R-:W-:Y:S01]  /*18570*/  @!PT LDS RZ, [RZ] ;  /* 0x00000000fffff984 */ /* 0x000fe20000000800 */
[----:B------:R0:W-:Y:S01]  /*18580*/  @!P1 LDGSTS.E.BYPASS.LTC128B.128 [R9+0x1bc00], desc[UR60][R2.64], !P0 ;  /* 0x1bc0000002099fae */ /* 0x0001e2000c101d7c */
[----:B------:R-:W-:Y:S01]  /*18590*/  PLOP3.LUT P0, PT, PT, PT, PT, 0x80, 0x0 ;  /* 0x000000000000781c */ /* 0x000fe20003f0f070 */
[----:B------:R-:W-:-:S12]  /*185a0*/  NOP ;  /* 0x0000000000007918 */ /* 0x000fd80000000000 */
.L_x_1552:
        /* <DEDUP_REMOVED lines=37> */
.L_x_1554:
[----:B------:R-:W-:Y:S05]  /*18800*/  BSYNC B6 ;  /* 0x0000000000067941 */ /* 0x000fea0003800000 */
.L_x_1553:
        /* <DEDUP_REMOVED lines=9> */
[----:B0-----:R-:W-:-:S02]  /*188a0*/  ISETP.NE.AND P0, PT, R6, 0x1, PT ;  /* 0x000000010600780c */ /* 0x001fc40003f05270 */
[----:B-1----:R-:W-:-:S04]  /*188b0*/  SHF.L.U32 R8, R8, 0x3, RZ ;  /* 0x0000000308087819 */ /* 0x002fc800000006ff */
        /* <DEDUP_REMOVED lines=13> */
[----:B------:R-:W1:Y:S02]  /*18990*/  @P0 LDC R4, c[0x0][0x44c] ;  /* 0x00011300ff040b82 */ /* 0x000e640000000800 */
[----:B------:R-:W-:Y:S02]  /*189a0*/  IMAD.IADD R3, R3, 0x1, R0 ;  /* 0x0000000103037824 */ /* 0x000fe400078e0200 */
[----:B-----5:R-:W-:Y:S02]  /*189b0*/  IMAD.MOV.U32 R0, RZ, RZ, R7 ;  /* 0x000000ffff007224 */ /* 0x020fe400078e0007 */
[----:B-1----:R-:W-:-:S05]  /*189c0*/  @P0 IMAD.HI.U32 R4, R7, R4, RZ ;  /* 0x0000000407040227 */ /* 0x002fca00078e00ff */
[----:B0-----:R-:W-:-:S04]  /*189d0*/  @P0 SHF.R.U32.HI R0, RZ, R5, R4 ;  /* 0x00000005ff000219 */ /* 0x001fc80000011604 */
[--C-:B------:R-:W-:Y:S01]  /*189e0*/  SHF.R.S32.HI R5, RZ, 0x1f, R0.reuse ;  /* 0x0000001fff057819 */ /* 0x100fe20000011400 */
[----:B------:R-:W-:Y:S02]  /*189f0*/  IMAD.MOV R4, RZ, RZ, -R0 ;  /* 0x000000ffff047224 */ /* 0x000fe400078e0a00 */
[----:B------:R-:W-:-:S04]  /*18a00*/  IMAD.WIDE.U32 R2, R0, UR4, R2 ;  /* 0x0000000400027c25 */ /* 0x000fc8000f8e0002 */
[----:B------:R-:W-:Y:S02]  /*18a10*/  IMAD R4, R6, R4, R7 ;  /* 0x0000000406047224 */ /* 0x000fe400078e0207 */
[----:B------:R-:W0:Y:S01]  /*18a20*/  S2R R7, SR_TID.X ;  /* 0x0000000000077919 */ /* 0x000e220000002100 */
[----:B------:R-:W-:-:S04]  /*18a30*/  IMAD R5, R5, UR4, RZ ;  /* 0x0000000405057c24 */ /* 0x000fc8000f8e02ff */
[----:B------:R-:W-:Y:S01]  /*18a40*/  IMAD R0, R0, UR5, R5 ;  /* 0x0000000500007c24 */ /* 0x000fe2000f8e0205 */
[----:B------:R-:W-:-:S03]  /*18a50*/  ULDC.64 UR4, c[0x0][0x3c8] ;  /* 0x0000f20000047ab9 */ /* 0x000fc60000000a00 */
[----:B------:R-:W-:Y:S01]  /*18a60*/  IMAD.IADD R3, R3, 0x1, R0 ;  /* 0x0000000103037824 */ /* 0x000fe200078e0200 */
[----:B------:R-:W-:Y:S01]  /*18a70*/  SHF.R.S32.HI R0, RZ, 0x1f, R4 ;  /* 0x0000001fff007819 */ /* 0x000fe20000011404 */
[----:B------:R-:W-:-:S04]  /*18a80*/  IMAD.WIDE.U32 R2, R4, UR4, R2 ;  /* 0x0000000404027c25 */ /* 0x000fc8000f8e0002 */
[----:B------:R-:W-:Y:S01]  /*18a90*/  IMAD R0, R0, UR4, RZ ;  /* 0x0000000400007c24 */ /* 0x000fe2000f8e02ff */
[----:B------:R-:W-:Y:S02]  /*18aa0*/  ULDC UR4, c[0x0][0x3b8] ;  /* 0x0000ee0000047ab9 */ /* 0x000fe40000000800 */
[----:B------:R-:W-:Y:S01]  /*18ab0*/  ISETP.GE.AND P2, PT, R10, UR4, PT ;  /* 0x000000040a007c0c */ /* 0x000fe2000bf46270 */
[----:B------:R-:W-:Y:S01]  /*18ac0*/  IMAD R4, R4, UR5, R0 ;  /* 0x0000000504047c24 */ /* 0x000fe2000f8e0200 */
[----:B------:R-:W-:Y:S02]  /*18ad0*/  LEA R0, P4, R2, UR6, 0x1 ;  /* 0x0000000602007c11 */ /* 0x000fe4000f8808ff */
[----:B------:R-:W-:Y:S01]  /*18ae0*/  ISETP.GE.AND P1, PT, R9, UR4, PT ;  /* 0x0000000409007c0c */ /* 0x000fe2000bf26270 */
[----:B------:R-:W-:Y:S01]  /*18af0*/  IMAD.IADD R4, R3, 0x1, R4 ;  /* 0x0000000103047824 */ /* 0x000fe200078e0204 */
[----:B------:R-:W-:-:S04]  /*18b00*/  ISETP.GE.AND P0, PT, R8, UR4, PT ;  /* 0x0000000408007c0c */ /* 0x000fc8000bf06270 */
[----:B------:R-:W-:Y:S01]  /*18b10*/  LEA.HI.X R2, R2, UR7, R4, 0x1, P4 ;  /* 0x0000000702027c11 */ /* 0x000fe2000a0f0c04 */
[----:B0-----:R-:W-:-:S05]  /*18b20*/  IMAD.SHL.U32 R7, R7, 0x8, RZ ;  /* 0x0000000807077824 */ /* 0x001fca00078e00ff */
[----:B------:R-:W-:-:S04]  /*18b30*/  LOP3.LUT R7, R7, 0x38, RZ, 0xc0, !PT ;  /* 0x0000003807077812 */ /* 0x000fc800078ec0ff */
[----:B------:R-:W-:Y:S01]  /*18b40*/  ISETP.GE.AND P3, PT, R7, UR4, PT ;  /* 0x0000000407007c0c */ /* 0x000fe2000bf66270 */
[----:B------:R-:W-:-:S03]  /*18b50*/  UMOV UR4, 0xffffffff ;  /* 0xffffffff00047882 */ /* 0x000fc60000000000 */
[----:B------:R-:W-:Y:S09]  /*18b60*/  BRA.DIV UR4, `(.L_x_1555) ;  /* 0x0000006204987947 */ /* 0x000ff2000b800000 */
[----:B------:R-:W2:Y:S04]  /*18b70*/  LDL.LU R9, [R1+0x4c] ;  /* 0x00004c0001097983 */ /* 0x000ea80000300800 */
[----:B------:R-:W3:Y:S04]  /*18b80*/  LDL.LU R5, [R1+0x4] ;  /* 0x0000040001057983 */ /* 0x000ee80000300800 */
[----:B------:R-:W4:Y:S04]  /*18b90*/  LDL.LU R4, [R1+0x60] ;  /* 0x0000600001047983 */ /* 0x000f280000300800 */
[----:B------:R-:W5:Y:S04]  /*18ba0*/  LDL.LU R10, [R1+0x64] ;  /* 0x00006400010a7983 */ /* 0x000f680000300800 */
[----:B------:R-:W5:Y:S01]  /*18bb0*/  LDL R8, [R1+0x14] ;  /* 0x0000140001087983 */ /* 0x000f620000100800 */
        /* <DEDUP_REMOVED lines=12> */
[----:B------:R-:W-:Y:S01]  /*18c80*/  @!PT LDS RZ, [RZ] ;  /* 0x00000000fffff984 */ /* 0x000fe20000000800 */
[----:B-----5:R-:W-:Y:S04]  /*18c90*/  @!P5 LDGSTS.E.BYPASS.LTC128B.128 [R8+0x22400], desc[UR60][R4.64], !P3 ;  /* 0x224000000408dfae */ /* 0x020fe8000d901d7c */
[----:B------:R-:W-:Y:S04]  /*18ca0*/  @!P5 LDGSTS.E.BYPASS.LTC128B.128 [R8+0x26400], desc[UR60][R4.64+0x80], !P2 ;  /* 0x264000800408dfae */ /* 0x000fe8000d101d7c */
[----:B------:R-:W-:Y:S04]  /*18cb0*/  @!P5 LDGSTS.E.BYPASS.LTC128B.128 [R8+0x2a400], desc[UR60][R4.64+0x100], !P1 ;  /* 0x2a4001000408dfae */ /* 0x000fe8000c901d7c */
[----:B------:R0:W-:Y:S04]  /*18cc0*/  @!P5 LDGSTS.E.BYPASS.LTC128B.128 [R8+0x2e400], desc[UR60][R4.64+0x180], !P0 ;  /* 0x2e4001800408dfae */ /* 0x0001e8000c101d7c */
[----:B------:R-:W-:Y:S04]  /*18cd0*/  SHFL.IDX PT, R6, R2, 0x1, 0x181f ;  /* 0x00381f0002067f89 */ /* 0x000fe800000e0000 */
[----:B0-----:R-:W0:Y:S02]  /*18ce0*/  SHFL.IDX PT, R5, R0, 0x1, 0x181f ;  /* 0x00381f0000057f89 */ /* 0x001e2400000e0000 */
[----:B0-----:R-:W-:-:S05]  /*18cf0*/  @!P4 LEA R5, P6, R7, R5, 0x1 ;  /* 0x000000050705c211 */ /* 0x001fca00078c08ff */
[----:B------:R-:W-:-:S05]  /*18d00*/  @!P4 IMAD.X R4, RZ, RZ, R6, P6 ;  /* 0x000000ffff04c224 */ /* 0x000fca00030e0606 */
[----:B------:R-:W-:-:S04]  /*18d10*/  @!P4 LOP3.LUT R5, R5, R4, RZ, 0x3c, !PT ;  /* 0x000000040505c212 */ /* 0x000fc800078e3cff */
[----:B------:R-:W-:-:S04]  /*18d20*/  @!P4 LOP3.LUT R4, R5, R4, RZ, 0x3c, !PT ;  /* 0x000000040504c212 */ /* 0x000fc800078e3cff */
[----:B------:R-:W-:-:S05]  /*18d30*/  @!P4 LOP3.LUT R5, R5, R4, RZ, 0x3c, !PT ;  /* 0x000000040505c212 */ /* 0x000fca00078e3cff */
        /* <DEDUP_REMOVED lines=10> */
[----:B------:R-:W-:-:S04]  /*18de0*/  @!P4 LOP3.LUT R5, R5, R4, RZ, 0x3c, !PT ;  /* 0x000000040505c212 */ /* 0x000fc800078e3cff */
[----:B------:R-:W-:-:S04]  /*18df0*/  @!P4 LOP3.LUT R4, R5, R4, RZ, 0x3c, !PT ;  /* 0x000000040504c212 */ /* 0x000fc800078e3cff */
[----:B------:R-:W-:-:S05]  /*18e00*/  @!P4 LOP3.LUT R5, R5, R4, RZ, 0x3c, !PT ;  /* 0x000000040505c212 */ /* 0x000fca00078e3cff */
        /* <DEDUP_REMOVED lines=46> */
[----:B------:R-:W-:-:S05]  /*190f0*/  @!P4 IMAD.X R4, RZ, RZ, R6, P5 ;  /* 0x000000ffff04c224 */ /* 0x000fca00028e0606 */
[----:B------:R-:W-:-:S04]  /*19100*/  @!P4 LOP3.LUT R5, R5, R4, RZ, 0x3c, !PT ;  /* 0x000000040505c212 */ /* 0x000fc800078e3cff */
[----:B------:R-:W-:-:S04]  /*19110*/  @!P4 LOP3.LUT R4, R5, R4, RZ, 0x3c, !PT ;  /* 0x000000040504c212 */ /* 0x000fc800078e3cff */
[----:B------:R-:W-:Y:S01]  /*19120*/  @!P4 LOP3.LUT R5, R5, R4, RZ, 0x3c, !PT ;  /* 0x000000040505c212 */ /* 0x000fe200078e3cff */
[----:B------:R0:W2:Y:S04]  /*19130*/  SHFL.IDX PT, R6, R2, 0x7, 0x181f ;  /* 0x00f81f0002067f89 */ /* 0x0000a800000e0000 */
[----:B------:R0:W-:Y:S04]  /*19140*/  @!P4 LDGSTS.E.BYPASS.LTC128B.128 [R8+0x25400], desc[UR60][R4.64], !P3 ;  /* 0x254000000408cfae */ /* 0x0001e8000d901d7c */
[----:B------:R0:W-:Y:S04]  /*19150*/  @!P4 LDGSTS.E.BYPASS.LTC128B.128 [R8+0x29400], desc[UR60][R4.64+0x80], !P2 ;  /* 0x294000800408cfae */ /* 0x0001e8000d101d7c */
[----:B------:R0:W-:Y:S04]  /*19160*/  @!P4 LDGSTS.E.BYPASS.LTC128B.128 [R8+0x2d400], desc[UR60][R4.64+0x100], !P1 ;  /* 0x2d4001000408cfae */ /* 0x0001e8000c901d7c */
[----:B-1----:R0:W-:Y:S02]  /*19170*/  @!P4 LDGSTS.E.BYPASS.LTC128B.128 [R8+0x31400], desc[UR60][R4.64+0x180], !P0 ;  /* 0x314001800408cfae */ /* 0x0021e4000c101d7c */
.L_x_1758:
[----:B0-----:R-:W3:Y:S01]  /*19180*/  LDL.LU R2, [R1+0x7c] ;  /* 0x00007c0001027983 */ /* 0x001ee20000300800 */
[----:B------:R-:W-:Y:S01]  /*19190*/  BSSY B0, `(.L_x_1556) ;  /* 0x000000d000007945 */ /* 0x000fe20003800000 */
[----:B---3--:R-:W-:-:S13]  /*191a0*/  ISETP.GE.AND P4, PT, R2, R3, PT ;  /* 0x000000030200720c */ /* 0x008fda0003f86270 */
[----:B------:R-:W-:Y:S05]  /*191b0*/  @P4 BRA `(.L_x_1557) ;  /* 0x0000000000284947 */ /* 0x000fea0003800000 */
[----:B-1----:R-:W3:Y:S01]  /*191c0*/  LDL R4, [R1+0x14] ;  /* 0x0000140001047983 */ /* 0x002ee20000100800 */
        /* <DEDUP_REMOVED lines=9> */
.L_x_1557:
[----:B------:R-:W-:Y:S05]  /*19260*/  BSYNC B0 ;  /* 0x0000000000007941 */ /* 0x000fea0003800000 */
.L_x_1556:
[----:B------:R-:W-:Y:S01]  /*19270*/  NOP ;  /* 0x0000000000007918 */ /* 0x000fe20000000000 */
[----:B------:R-:W-:-:S13]  /*19280*/  PLOP3.LUT P0, PT, PT, PT, PT, 0x80, 0x0 ;  /* 0x000000000000781c */ /* 0x000fda0003f0f070 */
.L_x_1558:
        /* <DEDUP_REMOVED lines=16> */
[----:B------:R-:W3:Y:S03]  /*19390*/  SYNCS.PHASECHK.TRANS64.TRYWAIT P0, [R18+URZ+0x32420], R0 ;  /* 0x03242000120075a7 */ /* 0x000ee6000800017f */
[----:B0--3--:R-:W-:Y:S05]  /*193a0*/  @!P0 BRA `(.L_x_1560) ;  /* 0x0000006800008947 */ /* 0x009fea0003800000 */
.L_x_1759:
[----:B------:R-:W-:Y:S05]  /*193b0*/  BSYNC B0 ;  /* 0x0000000000007941 */ /* 0x000fea0003800000 */
.L_x_1559:
[----:B------:R-:W3:Y:S01]  /*193c0*/  LDL R2, [R1+0x18] ;  /* 0x0000180001027983 */ /* 0x000ee20000100800 */
[----:B------:R-:W-:Y:S01]  /*193d0*/  BSSY B0, `(.L_x_1561) ;  /* 0x000005a000007945 */ /* 0x000fe20003800000 */
[----:B---3--:R-:W-:-:S13]  /*193e0*/  LOP3.LUT P0, RZ, R2, 0x1, RZ, 0xc0, !PT ;  /* 0x0000000102ff7812 */ /* 0x008fda000780c0ff */
[----:B------:R-:W-:Y:S05]  /*193f0*/  @!P0 BRA `(.L_x_1562) ;  /* 0x00000004005c8947 */ /* 0x000fea0003800000 */
[----:B-1----:R-:W0:Y:S01]  /*19400*/  LDL R4, [R1+0x1c] ;  /* 0x00001c0001047983 */ /* 0x002e220000100800 */
        /* <DEDUP_REMOVED lines=8> */
.L_x_1760:
[----:B------:R-:W-:Y:S05]  /*19490*/  BSYNC B1 ;  /* 0x0000000000017941 */ /* 0x000fea0003800000 */
.L_x_1563:
        /* <DEDUP_REMOVED lines=9> */
.L_x_1566:
[----:B------:R-:W-:Y:S05]  /*19530*/  BSYNC B1 ;  /* 0x0000000000017941 */ /* 0x000fea0003800000 */
.L_x_1565:
        /* <DEDUP_REMOVED lines=12> */
.L_x_1567:
        /* <DEDUP_REMOVED lines=15> */
.L_x_1568:
        /* <DEDUP_REMOVED lines=15> */
.L_x_1569:
        /* <DEDUP_REMOVED lines=15> */
.L_x_1570:
        /* <DEDUP_REMOVED lines=10> */
.L_x_1562:
[----:B------:R-:W-:Y:S05]  /*19970*/  BSYNC B0 ;  /* 0x0000000000007941 */ /* 0x000fea0003800000 */
.L_x_1561:
[----:B-1----:R-:W0:Y:S04]  /*19980*/  LDL R4, [R1+0x50] ;  /* 0x0000500001047983 */ /* 0x002e280000100800 */
        /* <DEDUP_REMOVED lines=8> */
[----:B------:R-:W-:Y:S01]  /*19a10*/  BSSY B2, `(.L_x_1573) ;  /* 0x00000a9000027945 */ /* 0x000fe20003800000 */
[----:B---3--:R-:W-:-:S04]  /*19a20*/  VIADD R2, R7, 0x1 ;  /* 0x0000000107027836 */ /* 0x008fc80000000000 */
[----:B--2---:R-:W-:-:S05]  /*19a30*/  IMAD R2, R2, R6, RZ ;  /* 0x0000000602027224 */ /* 0x004fca00078e02ff */
        /* <DEDUP_REMOVED lines=42> */
.L_x_1577:
        /* <DEDUP_REMOVED lines=8> */
.L_x_1761:
[----:B------:R-:W-:Y:S05]  /*19d60*/  BSYNC B3 ;  /* 0x0000000000037941 */ /* 0x000fea0003800000 */
.L_x_1578:
        /* <DEDUP_REMOVED lines=9> */
.L_x_1581:
[----:B------:R-:W-:Y:S05]  /*19e00*/  BSYNC B3 ;  /* 0x0000000000037941 */ /* 0x000fea0003800000 */
.L_x_1580:
        /* <DEDUP_REMOVED lines=12> */
.L_x_1582:
        /* <DEDUP_REMOVED lines=13> */
.L_x_1762:
[----:B------:R-:W-:Y:S05]  /*19fa0*/  BSYNC B3 ;  /* 0x0000000000037941 */ /* 0x000fea0003800000 */
.L_x_1583:
        /* <DEDUP_REMOVED lines=11> */
.L_x_1586:
[----:B------:R-:W-:Y:S05]  /*1a060*/  BSYNC B3 ;  /* 0x0000000000037941 */ /* 0x000fea0003800000 */
.L_x_1585:
        /* <DEDUP_REMOVED lines=9> */
.L_x_1587:
        /* <DEDUP_REMOVED lines=15> */
.L_x_1588:
        /* <DEDUP_REMOVED lines=15> */
.L_x_1589:
        /* <DEDUP_REMOVED lines=15> */
.L_x_1590:
        /* <DEDUP_REMOVED lines=10> */
.L_x_1576:
[----:B------:R-:W-:Y:S05]  /*1a470*/  BSYNC B1 ;  /* 0x0000000000017941 */ /* 0x000fea0003800000 */
.L_x_1575:
[----:B------:R-:W2:Y:S02]  /*1a480*/  LDL.LU R5, [R1+0x50] ;  /* 0x0000500001057983 */ /* 0x000ea40000300800 */
[----:B--2---:R-:W-:-:S07]  /*1a490*/  VIADD R0, R5, 0xfffffffd ;  /* 0xfffffffd05007836 */ /* 0x004fce0000000000 */
.L_x_1574:
[----:B------:R-:W-:Y:S05]  /*1a4a0*/  BSYNC B2 ;  /* 0x0000000000027941 */ /* 0x000fea0003800000 */
.L_x_1573:
[----:B------:R-:W-:Y:S01]  /*1a4b0*/  VIADD R8, R8, 0xfffffffe ;  /* 0xfffffffe08087836 */ /* 0x000fe20000000000 */
[----:B------:R-:W-:-:S04]  /*1a4c0*/  LOP3.LUT R4, RZ, R4, RZ, 0x33, !PT ;  /* 0x00000004ff047212 */ /* 0x000fc800078e33ff */
[----:B------:R-:W-:-:S13]  /*1a4d0*/  ISETP.NE.AND P0, PT, R8, R4, PT ;  /* 0x000000040800720c */ /* 0x000fda0003f05270 */
[----:B------:R-:W-:Y:S05]  /*1a4e0*/  @!P0 BRA `(.L_x_1572) ;  /* 0x0000001000f88947 */ /* 0x000fea0003800000 */
.L_x_1623:
        /* <DEDUP_REMOVED lines=35> */
.L_x_1593:
        /* <DEDUP_REMOVED lines=8> */
.L_x_1763:
[----:B------:R-:W-:Y:S05]  /*1a7a0*/  BSYNC B2 ;  /* 0x0000000000027941 */ /* 0x000fea0003800000 */
.L_x_1594:
        /* <DEDUP_REMOVED lines=9> */
.L_x_1597:
[----:B------:R-:W-:Y:S05]  /*1a840*/  BSYNC B2 ;  /* 0x0000000000027941 */ /* 0x000fea0003800000 */
.L_x_1596:
        /* <DEDUP_REMOVED lines=12> */
.L_x_1598:
        /* <DEDUP_REMOVED lines=13> */
.L_x_1764:
[----:B------:R-:W-:Y:S05]  /*1a9e0*/  BSYNC B2 ;  /* 0x0000000000027941 */ /* 0x000fea0003800000 */
.L_x_1599:
        /* <DEDUP_REMOVED lines=11> */
.L_x_1602:
[----:B------:R-:W-:Y:S05]  /*1aaa0*/  BSYNC B2 ;  /* 0x0000000000027941 */ /* 0x000fea0003800000 */
.L_x_1601:
        /* <DEDUP_REMOVED lines=9> */
.L_x_1603:
        /* <DEDUP_REMOVED lines=15> */
.L_x_1604:
        /* <DEDUP_REMOVED lines=15> */
.L_x_1605:
        /* <DEDUP_REMOVED lines=15> */
.L_x_1606:
        /* <DEDUP_REMOVED lines=10> */
.L_x_1592:
[----:B------:R-:W-:Y:S05]  /*1aeb0*/  BSYNC B1 ;  /* 0x0000000000017941 */ /* 0x000fea0003800000 */
.L_x_1591:
        /* <DEDUP_REMOVED lines=35> */
.L_x_1609:
        /* <DEDUP_REMOVED lines=8> */
.L_x_1765:
[----:B------:R-:W-:Y:S05]  /*1b170*/  BSYNC B2 ;  /* 0x0000000000027941 */ /* 0x000fea0003800000 */
.L_x_1610:
        /* <DEDUP_REMOVED lines=9> */
.L_x_1613:
[----:B------:R-:W-:Y:S05]  /*1b210*/  BSYNC B2 ;  /* 0x0000000000027941 */ /* 0x000fea0003800000 */
.L_x_1612:
        /* <DEDUP_REMOVED lines=12> */
.L_x_1614:
        /* <DEDUP_REMOVED lines=13> */
.L_x_1766:
[----:B------:R-:W-:Y:S05]  /*1b3b0*/  BSYNC B2 ;  /* 0x0000000000027941 */ /* 0x000fea0003800000 */
.L_x_1615:
        /* <DEDUP_REMOVED lines=11> */
.L_x_1618:
[----:B------:R-:W-:Y:S05]  /*1b470*/  BSYNC B2 ;  /* 0x0000000000027941 */ /* 0x000fea0003800000 */
.L_x_1617:
        /* <DEDUP_REMOVED lines=9> */
.L_x_1619:
        /* <DEDUP_REMOVED lines=15> */
.L_x_1620:
        /* <DEDUP_REMOVED lines=15> */
.L_x_1621:
        /* <DEDUP_REMOVED lines=15> */
.L_x_1622:
        /* <DEDUP_REMOVED lines=10> */
.L_x_1608:
[----:B------:R-:W-:Y:S05]  /*1b880*/  BSYNC B1 ;  /* 0x0000000000017941 */ /* 0x000fea0003800000 */
.L_x_1607:
[----:B------:R-:W2:Y:S01]  /*1b890*/  LDL R5, [R1+0x2c] ;  /* 0x00002c0001057983 */ /* 0x000ea20000100800 */
[----:B------:R-:W-:Y:S01]  /*1b8a0*/  VIADD R0, R0, 0xfffffffe ;  /* 0xfffffffe00007836 */ /* 0x000fe20000000000 */
[----:B--2---:R-:W-:-:S13]  /*1b8b0*/  ISETP.GT.AND P0, PT, R6, R5, PT ;  /* 0x000000050600720c */ /* 0x004fda0003f04270 */
[----:B------:R-:W-:Y:S05]  /*1b8c0*/  @P0 BRA `(.L_x_1623) ;  /* 0xffffffec00080947 */ /* 0x000fea000383ffff */
.L_x_1572:
[----:B------:R-:W-:Y:S05]  /*1b8d0*/  BSYNC B0 ;  /* 0x0000000000007941 */ /* 0x000fea0003800000 */
.L_x_1571:
[----:B------:R-:W3:Y:S01]  /*1b8e0*/  LDL.LU R2, [R1+0x1c] ;  /* 0x00001c0001027983 */ /* 0x000ee20000300800 */
[----:B------:R-:W1:Y:S01]  /*1b8f0*/  S2R R3, SR_TID.X ;  /* 0x0000000000037919 */ /* 0x000e620000002100 */
[----:B------:R-:W-:-:S05]  /*1b900*/  VIADD R19, R19, 0x1 ;  /* 0x0000000113137836 */ /* 0x000fca0000000000 */
[----:B------:R-:W-:-:S04]  /*1b910*/  ISETP.NE.AND P0, PT, R19, 0x2, PT ;  /* 0x000000021300780c */ /* 0x000fc80003f05270 */
[----:B------:R-:W-:Y:S01]  /*1b920*/  SEL R0, RZ, 0x1, P0 ;  /* 0x00000001ff007807 */ /* 0x000fe20000000000 */
[----:B------:R-:W-:Y:S01]  /*1b930*/  BSSY B0, `(.L_x_1624) ;  /* 0x0000013000007945 */ /* 0x000fe20003800000 */
[----:B-1----:R-:W-:-:S04]  /*1b940*/  LOP3.LUT R3, R3, 0x7f, RZ, 0xc0, !PT ;  /* 0x0000007f03037812 */ /* 0x002fc800078ec0ff */
[----:B------:R-:W-:Y:S02]  /*1b950*/  ISETP.NE.AND P1, PT, R3, RZ, PT ;  /* 0x000000ff0300720c */ /* 0x000fe40003f25270 */
[----:B---3--:R-:W-:-:S05]  /*1b960*/  LOP3.LUT R2, R2, R0, RZ, 0x3c, !PT ;  /* 0x0000000002027212 */ /* 0x008fca00078e3cff */
[----:B------:R1:W-:Y:S06]  /*1b970*/  STL [R1+0x1c], R2 ;  /* 0x00001c0201007387 */ /* 0x0003ec0000100800 */
[----:B------:R-:W-:Y:S05]  /*1b980*/  @P1 BRA `(.L_x_1625) ;  /* 0x0000000000341947 */ /* 0x000fea0003800000 */
[----:B------:R-:W3:Y:S01]  /*1b990*/  S2R R3, SR_LANEID ;  /* 0x0000000000037919 */ /* 0x000ee20000000000 */
[----:B------:R-:W-:Y:S01]  /*1b9a0*/  VOTEU.ANY UR4, UPT, PT ;  /* 0x0000000000047886 */ /* 0x000fe200038e0100 */
[----:B------:R-:W4:Y:S01]  /*1b9b0*/  LDC.64 R4, c[0x0][0xd60] ;  /* 0x00035800ff047b82 */ /* 0x000f220000000a00 */
[----:B------:R-:W3:Y:S08]  /*1b9c0*/  FLO.U32 R0, UR4 ;  /* 0x0000000400007d00 */ /* 0x000ef000080e0000 */
[----:B-1----:R-:W4:Y:S01]  /*1b9d0*/  POPC R2, UR4 ;  /* 0x0000000400027d09 */ /* 0x002f220008000000 */
[----:B---3--:R-:W-:-:S13]  /*1b9e0*/  ISETP.EQ.U32.AND P1, PT, R0, R3, PT ;  /* 0x000000030000720c */ /* 0x008fda0003f22070 */
[----:B----4-:R-:W3:Y:S01]  /*1b9f0*/  @P1 ATOMG.E.ADD.STRONG.GPU PT, R5, desc[UR60][R4.64], R2 ;  /* 0x00000002040519a8 */ /* 0x010ee200081ee1fc */
[----:B------:R-:W1:Y:S02]  /*1ba00*/  S2R R3, SR_LTMASK ;  /* 0x0000000000037919 */ /* 0x000e640000003900 */
[----:B-1----:R-:W-:-:S06]  /*1ba10*/  LOP3.LUT R3, R3, UR4, RZ, 0xc0, !PT ;  /* 0x0000000403037c12 */ /* 0x002fcc000f8ec0ff */
[----:B------:R-:W1:Y:S01]  /*1ba20*/  POPC R3, R3 ;  /* 0x0000000300037309 */ /* 0x000e620000000000 */
[----:B---3--:R-:W1:Y:S02]  /*1ba30*/  SHFL.IDX PT, R0, R5, R0, 0x1f ;  /* 0x00001f0005007589 */ /* 0x008e6400000e0000 */
[----:B-1----:R-:W-:-:S05]  /*1ba40*/  IADD3 R0, R0, UR38, R3 ;  /* 0x0000002600007c10 */ /* 0x002fca000fffe003 */
[----:B------:R3:W-:Y:S02]  /*1ba50*/  STL [R1], R0 ;  /* 0x0000000001007387 */ /* 0x0007e40000100800 */
.L_x_1625:
[----:B------:R-:W-:Y:S05]  /*1ba60*/  BSYNC B0 ;  /* 0x0000000000007941 */ /* 0x000fea0003800000 */
.L_x_1624:
[----:B------:R-:W-:-:S07]  /*1ba70*/  SEL R19, R19, RZ, P0 ;  /* 0x000000ff13137207 */ /* 0x000fce0000000000 */
.L_x_1537:
[----:B------:R-:W-:Y:S05]  /*1ba80*/  BSYNC B7 ;  /* 0x0000000000077941 */ /* 0x000fea0003800000 */
.L_x_1535:
        /* <DEDUP_REMOVED lines=9> */
[----:B-12---:R-:W1:Y:S04]  /*1bb20*/  LDS.128 R4, [R18+0x324d0] ;  /* 0x0324d00012047984 */ /* 0x006e680000000c00 */
[----:B-1----:R1:W-:Y:S04]  /*1bb30*/  STL.64 [R1], R4 ;  /* 0x0000000401007387 */ /* 0x0023e80000100a00 */
[----:B------:R1:W-:Y:S01]  /*1bb40*/  STL.64 [R1+0x8], R6 ;  /* 0x0000080601007387 */ /* 0x0003e20000100a00 */
[----:B------:R-:W-:Y:S06]  /*1bb50*/  BAR.ARV 0x4, 0x180 ;  /* 0x0106000000007b1d */ /* 0x000fec0000002000 */
[----:B------:R-:W-:Y:S05]  /*1bb60*/  BRA `(.L_x_1627) ;  /* 0x0000000c00247947 */ /* 0x000fea0003800000 */
.L_x_1626:
[----:B------:R-:W3:Y:S01]  /*1bb70*/  S2R R16, SR_TID.X ;  /* 0x0000000000107919 */ /* 0x000ee20000002100 */
[----:B------:R-:W-:Y:S01]  /*1bb80*/  UMOV UR4, 0xffffffff ;  /* 0xffffffff00047882 */ /* 0x000fe20000000000 */
[----:B---3--:R-:W-:-:S04]  /*1bb90*/  LOP3.LUT R16, R16, 0x1f, RZ, 0xc0, !PT ;  /* 0x0000001f10107812 */ /* 0x008fc800078ec0ff */
[----:B------:R-:W-:Y:S01]  /*1bba0*/  ISETP.NE.AND P0, PT, R16, 0x1f, PT ;  /* 0x0000001f1000780c */ /* 0x000fe20003f05270 */
[----:B------:R-:W-:-:S12]  /*1bbb0*/  BRA.DIV UR4, `(.L_x_1628) ;  /* 0x00000042049c7947 */ /* 0x000fd8000b800000 */
[----:B-1----:R-:W3:Y:S01]  /*1bbc0*/  LDL.LU R2, [R1] ;  /* 0x0000000001027983 */ /* 0x002ee20000300800 */
[----:B------:R-:W-:-:S03]  /*1bbd0*/  ULDC UR4, c[0x0][0xd3c] ;  /* 0x00034f0000047ab9 */ /* 0x000fc60000000800 */
[----:B------:R-:W4:Y:S01]  /*1bbe0*/  LDL R3, [R1+0xc] ;  /* 0x00000c0001037983 */ /* 0x000f220000100800 */
[----:B---3--:R-:W-:Y:S02]  /*1bbf0*/  IMAD.MOV.U32 R10, RZ, RZ, R2 ;  /* 0x000000ffff0a7224 */ /* 0x008fe400078e0002 */
[----:B----4-:R-:W-:-:S05]  /*1bc00*/  IMAD.IADD R0, R3, 0x1, R16 ;  /* 0x0000000103007824 */ /* 0x010fca00078e0210 */
[----:B------:R-:W-:-:S13]  /*1bc10*/  ISETP.GE.OR P1, PT, R0, UR4, !P0 ;  /* 0x0000000400007c0c */ /* 0x000fda000c726670 */
[----:B------:R-:W1:Y:S08]  /*1bc20*/  @!P1 LDC.64 R2, c[0x0][0xd80] ;  /* 0x00036000ff029b82 */ /* 0x000e700000000a00 */
[----:B--2---:R-:W2:Y:S01]  /*1bc30*/  @!P1 LDC.64 R6, c[0x0][0xd78] ;  /* 0x00035e00ff069b82 */ /* 0x004ea20000000a00 */
        /* <DEDUP_REMOVED lines=12> */
[----:B---3--:R-:W-:-:S02]  /*1bd00*/  @!P1 IMAD.MOV.U32 R0, RZ, RZ, R8 ;  /* 0x000000ffff009224 */ /* 0x008fc400078e0008 */
[----:B------:R-:W-:Y:S02]  /*1bd10*/  IMAD.MOV.U32 R8, RZ, RZ, RZ ;  /* 0x000000ffff087224 */ /* 0x000fe400078e00ff */
[----:B--2---:R-:W-:Y:S01]  /*1bd20*/  @!P1 IMAD.MOV.U32 R6, RZ, RZ, R2 ;  /* 0x000000ffff069224 */ /* 0x004fe200078e0002 */
        /* <DEDUP_REMOVED lines=18> */
.L_x_1776:
[----:B------:R-:W-:Y:S02]  /*1be50*/  ULDC UR4, c[0x0][0xd38] ;  /* 0x00034e0000047ab9 */ /* 0x000fe40000000800 */
[----:B------:R-:W-:-:S04]  /*1be60*/  IMAD.U32 R3, RZ, RZ, UR4 ;  /* 0x00000004ff037e24 */ /* 0x000fc8000f8e00ff */
[----:B-1----:R-:W-:-:S04]  /*1be70*/  IMAD R9, R9, R3, RZ ;  /* 0x0000000309097224 */ /* 0x002fc800078e02ff */
[----:B------:R-:W-:-:S05]  /*1be80*/  IMAD.IADD R4, R4, 0x1, R9 ;  /* 0x0000000104047824 */ /* 0x000fca00078e0209 */
[----:B------:R-:W-:-:S13]  /*1be90*/  ISETP.GT.AND P6, PT, R4, R5, PT ;  /* 0x000000050400720c */ /* 0x000fda0003fc4270 */
[----:B------:R-:W-:Y:S05]  /*1bea0*/  @P6 BRA `(.L_x_1629) ;  /* 0x0000000000ac6947 */ /* 0x000fea0003800000 */
.L_x_1632:
        /* <DEDUP_REMOVED lines=8> */
[----:B------:R-:W-:-:S05]  /*1bf30*/  IMAD.IADD R6, R2, 0x1, R3 ;  /* 0x0000000102067824 */ /* 0x000fca00078e0203 */
[----:B------:R-:W-:Y:S01]  /*1bf40*/  ISETP.GE.OR P6, PT, R6, R0, !P0 ;  /* 0x000000000600720c */ /* 0x000fe200047c6670 */
[----:B------:R-:W-:-:S12]  /*1bf50*/  IMAD.MOV.U32 R0, RZ, RZ, RZ ;  /* 0x000000ffff007224 */ /* 0x000fd800078e00ff */
        /* <DEDUP_REMOVED lines=26> */
.L_x_1784:
[----:B------:R-:W-:Y:S02]  /*1c100*/  ULDC UR4, c[0x0][0xd38] ;  /* 0x00034e0000047ab9 */ /* 0x000fe40000000800 */
[----:B------:R-:W-:-:S04]  /*1c110*/  IMAD.U32 R3, RZ, RZ, UR4 ;  /* 0x00000004ff037e24 */ /* 0x000fc8000f8e00ff */
[----:B-1----:R-:W-:-:S04]  /*1c120*/  IMAD R9, R9, R3, RZ ;  /* 0x0000000309097224 */ /* 0x002fc800078e02ff */
[----:B------:R-:W-:-:S05]  /*1c130*/  IMAD.IADD R4, R9, 0x1, R4 ;  /* 0x0000000109047824 */ /* 0x000fca00078e0204 */
[----:B------:R-:W-:-:S13]  /*1c140*/  ISETP.GT.AND P6, PT, R4, R5, PT ;  /* 0x000000050400720c */ /* 0x000fda0003fc4270 */
[----:B------:R-:W-:Y:S05]  /*1c150*/  @!P6 BRA `(.L_x_1632) ;  /* 0xfffffffc0054e947 */ /* 0x000fea000383ffff */
.L_x_1629:
        /* <DEDUP_REMOVED lines=9> */
.L_x_1789:
[----:B------:R-:W-:-:S13]  /*1c1f0*/  ISETP.NE.AND P0, PT, R4, RZ, PT ;  /* 0x000000ff0400720c */ /* 0x000fda0003f05270 */
[----:B------:R-:W-:Y:S05]  /*1c200*/  @!P0 BRA `(.L_x_1634) ;  /* 0x0000000000148947 */ /* 0x000fea0003800000 */
[----:B------:R-:W-:Y:S01]  /*1c210*/  UMOV UR4, 0xffffffff ;  /* 0xffffffff00047882 */ /* 0x000fe20000000000 */
[----:B------:R-:W-:Y:S02]  /*1c220*/  VIADD R12, R2, 0xffffffff ;  /* 0xffffffff020c7836 */ /* 0x000fe40000000000 */
[----:B------:R-:W-:Y:S05]  /*1c230*/  BRA.DIV UR4, `(.L_x_1635) ;  /* 0x0000004604907947 */ /* 0x000fea000b800000 */
[----:B0-----:R0:W4:Y:S02]  /*1c240*/  SHFL.IDX PT, R7, R7, R12, 0x1f ;  /* 0x00001f0c07077589 */ /* 0x00112400000e0000 */
.L_x_1792:
[----:B----4-:R-:W-:-:S07]  /*1c250*/  IMAD.MOV.U32 R8, RZ, RZ, R7 ;  /* 0x000000ffff087224 */ /* 0x010fce00078e0007 */
.L_x_1634:
[----:B0-----:R-:W4:Y:S01]  /*1c260*/  LDL.LU R7, [R1+0xc] ;  /* 0x00000c0001077983 */ /* 0x001f220000300800 */
[----:B--2---:R-:W-:Y:S01]  /*1c270*/  IABS R4, R0 ;  /* 0x0000000000047213 */ /* 0x004fe20000000000 */
[----:B------:R-:W-:Y:S02]  /*1c280*/  IMAD R10, R8, R3, R9 ;  /* 0x00000003080a7224 */ /* 0x000fe400078e0209 */
[----:B------:R-:W-:Y:S01]  /*1c290*/  IMAD.MOV.U32 R8, RZ, RZ, RZ ;  /* 0x000000ffff087224 */ /* 0x000fe200078e00ff */
[----:B------:R-:W0:Y:S02]  /*1c2a0*/  I2F.RP R3, R4 ;  /* 0x0000000400037306 */ /* 0x000e240000209400 */
[----:B------:R4:W-:Y:S06]  /*1c2b0*/  STL [R1], R10 ;  /* 0x0000000a01007387 */ /* 0x0009ec0000100800 */
[----:B0-----:R-:W0:Y:S02]  /*1c2c0*/  MUFU.RCP R3, R3 ;  /* 0x0000000300037308 */ /* 0x001e240000001000 */
[----:B0-----:R-:W-:-:S06]  /*1c2d0*/  VIADD R3, R3, 0xffffffe ;  /* 0x0ffffffe03037836 */ /* 0x001fcc0000000000 */
[----:B------:R-:W0:Y:S02]  /*1c2e0*/  F2I.FTZ.U32.TRUNC.NTZ R9, R3 ;  /* 0x0000000300097305 */ /* 0x000e24000021f000 */
[----:B0-----:R-:W-:-:S04]  /*1c2f0*/  IMAD.MOV R3, RZ, RZ, -R9 ;  /* 0x000000ffff037224 */ /* 0x001fc800078e0a09 */
[----:B------:R-:W-:-:S04]  /*1c300*/  IMAD R3, R3, R4, RZ ;  /* 0x0000000403037224 */ /* 0x000fc800078e02ff */
[----:B------:R-:W-:-:S04]  /*1c310*/  IMAD.HI.U32 R8, R9, R3, R8 ;  /* 0x0000000309087227 */ /* 0x000fc800078e0008 */
[----:B------:R-:W-:-:S05]  /*1c320*/  IMAD.IADD R3, R5, 0x1, -R10 ;  /* 0x0000000105037824 */ /* 0x000fca00078e0a0a */
[----:B------:R-:W-:-:S05]  /*1c330*/  IABS R5, R3 ;  /* 0x0000000300057213 */ /* 0x000fca0000000000 */
[----:B------:R-:W-:-:S04]  /*1c340*/  IMAD.HI.U32 R8, R8, R5, RZ ;  /* 0x0000000508087227 */ /* 0x000fc800078e00ff */
[----:B----4-:R-:W-:Y:S01]  /*1c350*/  IMAD.MOV.U32 R10, RZ, RZ, R7 ;  /* 0x000000ffff0a7224 */ /* 0x010fe200078e0007 */
[----:B------:R-:W-:-:S03]  /*1c360*/  IABS R7, R0 ;  /* 0x0000000000077213 */ /* 0x000fc60000000000 */
[----:B------:R-:W-:Y:S02]  /*1c370*/  IMAD.IADD R10, R2, 0x1, R10 ;  /* 0x00000001020a7824 */ /* 0x000fe400078e020a */
[----:B------:R-:W-:-:S04]  /*1c380*/  IMAD.MOV R7, RZ, RZ, -R7 ;  /* 0x000000ffff077224 */ /* 0x000fc800078e0a07 */
[----:B------:R-:W-:Y:S01]  /*1c390*/  IMAD R5, R8, R7, R5 ;  /* 0x0000000708057224 */ /* 0x000fe200078e0205 */
[----:B---3--:R-:W-:-:S04]  /*1c3a0*/  IABS R7, R6 ;  /* 0x0000000600077213 */ /* 0x008fc80000000000 */
[----:B------:R-:W-:-:S13]  /*1c3b0*/  ISETP.GT.U32.AND P1, PT, R4, R5, PT ;  /* 0x000000050400720c */ /* 0x000fda0003f24070 */
[----:B------:R-:W-:Y:S02]  /*1c3c0*/  @!P1 IMAD.IADD R5, R5, 0x1, -R4 ;  /* 0x0000000105059824 */ /* 0x000fe400078e0a04 */
[----:B------:R-:W-:Y:S01]  /*1c3d0*/  @!P1 VIADD R8, R8, 0x1 ;  /* 0x0000000108089836 */ /* 0x000fe20000000000 */
[----:B------:R-:W-:Y:S02]  /*1c3e0*/  ISETP.NE.AND P1, PT, R0, RZ, PT ;  /* 0x000000ff0000720c */ /* 0x000fe40003f25270 */
[----:B------:R-:W-:Y:S02]  /*1c3f0*/  ISETP.GE.U32.AND P0, PT, R5, R4, PT ;  /* 0x000000040500720c */ /* 0x000fe40003f06070 */
[----:B------:R-:W0:Y:S11]  /*1c400*/  I2F.RP R4, R7 ;  /* 0x0000000700047306 */ /* 0x000e360000209400 */
[----:B------:R-:W-:Y:S01]  /*1c410*/  @P0 VIADD R8, R8, 0x1 ;  /* 0x0000000108080836 */ /* 0x000fe20000000000 */
[----:B0-----:R-:W0:Y:S02]  /*1c420*/  MUFU.RCP R4, R4 ;  /* 0x0000000400047308 */ /* 0x001e240000001000 */
[----:B0-----:R-:W-:-:S06]  /*1c430*/  VIADD R4, R4, 0xffffffe ;  /* 0x0ffffffe04047836 */ /* 0x001fcc0000000000 */
[----:B------:R-:W0:Y:S02]  /*1c440*/  F2I.FTZ.U32.TRUNC.NTZ R5, R4 ;  /* 0x0000000400057305 */ /* 0x000e24000021f000 */
[----:B0-----:R-:W-:-:S05]  /*1c450*/  IADD3 R4, RZ, -R5, RZ ;  /* 0x80000005ff047210 */ /* 0x001fca0007ffe0ff */
        /* <DEDUP_REMOVED lines=13> */
[----:B-1----:R-:W-:-:S03]  /*1c530*/  IMAD.IADD R2, R3, 0x1, -R0 ;  /* 0x0000000103027824 */ /* 0x002fc600078e0a00 */
        /* <DEDUP_REMOVED lines=12> */
[----:B------:R-:W-:-:S04]  /*1c600*/  IMAD R5, R6, R5, R8 ;  /* 0x0000000506057224 */ /* 0x000fc800078e0208 */
[----:B------:R-:W-:-:S05]  /*1c610*/  IMAD R0, R5, 0x10000, R4 ;  /* 0x0001000005007824 */ /* 0x000fca00078e0204 */
[----:B------:R0:W-:Y:S04]  /*1c620*/  STL [R1+0x8], R0 ;  /* 0x0000080001007387 */ /* 0x0001e80000100800 */
[----:B------:R0:W-:Y:S04]  /*1c630*/  STL [R1+0xc], R10 ;  /* 0x00000c0a01007387 */ /* 0x0001e80000100800 */
[----:B------:R0:W-:Y:S01]  /*1c640*/  STL [R1+0x4], R2 ;  /* 0x0000040201007387 */ /* 0x0001e20000100800 */
[----:B------:R-:W-:Y:S05]  /*1c650*/  BRA `(.L_x_1636) ;  /* 0x0000000000287947 */ /* 0x000fea0003800000 */
.L_x_1630:
        /* <DEDUP_REMOVED lines=10> */
.L_x_1636:
[----:B01----:R-:W2:Y:S04]  /*1c700*/  LDL R2, [R1+0xc] ;  /* 0x00000c0001027983 */ /* 0x003ea80000100800 */
[----:B------:R-:W3:Y:S04]  /*1c710*/  LDL R3, [R1+0x8] ;  /* 0x0000080001037983 */ /* 0x000ee80000100800 */
[----:B------:R-:W4:Y:S04]  /*1c720*/  LDL R5, [R1+0x4] ;  /* 0x0000040001057983 */ /* 0x000f280000100800 */
[----:B------:R-:W4:Y:S01]  /*1c730*/  LDL R4, [R1] ;  /* 0x0000000001047983 */ /* 0x000f220000100800 */
        /* <DEDUP_REMOVED lines=12> */
.L_x_1627:
[----:B------:R-:W3:Y:S01]  /*1c800*/  LDL R0, [R1+0xc] ;  /* 0x00000c0001007983 */ /* 0x000ee20000100800 */
[----:B------:R-:W-:Y:S02]  /*1c810*/  ULDC UR4, c[0x0][0xd3c] ;  /* 0x00034f0000047ab9 */ /* 0x000fe40000000800 */
[----:B---3--:R-:W-:-:S13]  /*1c820*/  ISETP.GE.AND P0, PT, R0, UR4, PT ;  /* 0x0000000400007c0c */ /* 0x008fda000bf06270 */
[----:B------:R-:W-:Y:S05]  /*1c830*/  @!P0 BRA `(.L_x_1637) ;  /* 0xffffff8400d88947 */ /* 0x000fea000383ffff */
[----:B------:R-:W-:Y:S05]  /*1c840*/  BSYNC B8 ;  /* 0x0000000000087941 */ /* 0x000fea0003800000 */
.L_x_1489:
[----:B--2---:R-:W2:Y:S01]  /*1c850*/  LDL.LU R0, [R1+0x80] ;  /* 0x0000800001007983 */ /* 0x004ea20000300800 */
[----:B------:R-:W-:Y:S01]  /*1c860*/  BSSY B0, `(.L_x_1638) ;  /* 0x000000b000007945 */ /* 0x000fe20003800000 */
[----:B-1----:R-:W1:Y:S01]  /*1c870*/  S2R R5, SR_CgaCtaId ;  /* 0x0000000000057919 */ /* 0x002e620000008800 */
[----:B--2---:R-:W-:-:S05]  /*1c880*/  VIADD R0, R0, 0x1 ;  /* 0x0000000100007836 */ /* 0x004fca0000000000 */
        /* <DEDUP_REMOVED lines=8> */
.L_x_1793:
[----:B------:R-:W-:Y:S05]  /*1c910*/  BSYNC B0 ;  /* 0x0000000000007941 */ /* 0x000fea0003800000 */
.L_x_1638:
[----:B------:R-:W-:-:S03]  /*1c920*/  UMOV UR4, 0xffffffff ;  /* 0xffffffff00047882 */ /* 0x000fc60000000000 */
[----:B------:R-:W-:Y:S05]  /*1c930*/  BRA.DIV UR4, `(.L_x_1640) ;  /* 0x00000042040c7947 */ /* 0x000fea000b800000 */
[----:B------:R-:W1:Y:S02]  /*1c940*/  S2R R2, SR_TID.X ;  /* 0x0000000000027919 */ /* 0x000e640000002100 */
[----:B-1----:R-:W-:-:S04]  /*1c950*/  SHF.R.U32.HI R2, RZ, 0x5, R2 ;  /* 0x00000005ff027819 */ /* 0x002fc80000011602 */
[----:B------:R-:W-:-:S05]  /*1c960*/  LOP3.LUT R2, R2, 0x3, RZ, 0xc0, !PT ;  /* 0x0000000302027812 */ /* 0x000fca00078ec0ff */
[----:B------:R1:W2:Y:S02]  /*1c970*/  SHFL.IDX PT, R14, R2, RZ, 0x1f ;  /* 0x00001fff020e7589 */ /* 0x0002a400000e0000 */
.L_x_1796:
[----:B--2---:R-:W-:-:S13]  /*1c980*/  ISETP.NE.AND P0, PT, R14, RZ, PT ;  /* 0x000000ff0e00720c */ /* 0x004fda0003f05270 */
[----:B------:R-:W-:Y:S05]  /*1c990*/  @P0 BRA `(.L_x_1333) ;  /* 0x0000000000940947 */ /* 0x000fea0003800000 */
[----:B------:R-:W-:-:S03]  /*1c9a0*/  UMOV UR4, 0xffffffff ;  /* 0xffffffff00047882 */ /* 0x000fc60000000000 */
[----:B------:R-:W-:Y:S05]  /*1c9b0*/  BRA.DIV UR4, `(.L_x_1641) ;  /* 0x0000004204207947 */ /* 0x000fea000b800000 */
[----:B------:R-:W-:-:S13]  /*1c9c0*/  ELECT P6, URZ, PT ;  /* 0x00000000003f782f */ /* 0x000fda00038c0000 */
.L_x_1799:
[----:B------:R-:W-:Y:S05]  /*1c9d0*/  @!P6 BRA `(.L_x_1333) ;  /* 0x000000000084e947 */ /* 0x000fea0003800000 */
[----:B-1----:R-:W2:Y:S02]  /*1c9e0*/  LDL R2, [R1+0xa0] ;  /* 0x0000a00001027983 */ /* 0x002ea40000100800 */
[----:B--2---:R-:W-:-:S13]  /*1c9f0*/  R2UR UR4, R2 ;  /* 0x00000000020472ca */ /* 0x004fda00000e0000 */
[----:B------:R-:W-:-:S06]  /*1ca00*/  ULOP3.LUT UR4, UR4, 0x2, URZ, 0xfc, !UPT ;  /* 0x0000000204047892 */ /* 0x000fcc000f8efc3f */
[----:B------:R-:W-:-:S05]  /*1ca10*/  IMAD.U32 R2, RZ, RZ, UR4 ;  /* 0x00000004ff027e24 */ /* 0x000fca000f8e00ff */
[----:B------:R-:W-:-:S13]  /*1ca20*/  ISETP.NE.AND P2, PT, R2, 0x3, PT ;  /* 0x000000030200780c */ /* 0x000fda0003f45270 */
[----:B------:R-:W-:Y:S05]  /*1ca30*/  @!P2 BRA `(.L_x_1642) ;  /* 0x000000000004a947 */ /* 0x000fea0003800000 */
[----:B------:R-:W-:Y:S01]  /*1ca40*/  BPT.TRAP 0x1 ;  /* 0x000000040000795c */ /* 0x000fe20000300000 */
.L_x_1642:
        /* <DEDUP_REMOVED lines=13> */
.L_x_1800:
[----:B------:R-:W1:Y:S02]  /*1cb20*/  SYNCS.PHASECHK.TRANS64.TRYWAIT P0, [R7+URZ], R2 ;  /* 0x00000002070075a7 */ /* 0x000e64000800017f */
[----:B-1----:R-:W-:Y:S05]  /*1cb30*/  @!P0 BRA `(.L_x_1644) ;  /* 0x0000003c00f48947 */ /* 0x002fea0003800000 */
.L_x_1801:
[----:B------:R-:W-:Y:S05]  /*1cb40*/  @!P2 BRA `(.L_x_1645) ;  /* 0x000000000004a947 */ /* 0x000fea0003800000 */
[----:B------:R-:W-:Y:S01]  /*1cb50*/  BPT.TRAP 0x1 ;  /* 0x000000040000795c */ /* 0x000fe20000300000 */
.L_x_1645:
[----:B------:R-:W-:-:S04]  /*1cb60*/  VIADD R0, R0, 0x32460 ;  /* 0x0003246000007836 */ /* 0x000fc80000000000 */
[----:B------:R-:W-:-:S04]  /*1cb70*/  IMAD R4, R19, 0x8, R0 ;  /* 0x0000000813047824 */ /* 0x000fc800078e0200 */
[----:B------:R-:W2:Y:S02]  /*1cb80*/  SYNCS.PHASECHK.TRANS64.TRYWAIT P0, [R4+URZ], R5 ;  /* 0x00000005040075a7 */ /* 0x000ea4000800017f */
[----:B--2---:R-:W-:Y:S05]  /*1cb90*/  @!P0 BRA `(.L_x_1646) ;  /* 0x0000003c00f08947 */ /* 0x004fea0003800000 */
.L_x_1802:
[----:B------:R-:W-:-:S07]  /*1cba0*/  IMAD R3, R3, 0x8, R0 ;  /* 0x0000000803037824 */ /* 0x000fce00078e0200 */
.L_x_1647:
[----:B---3--:R3:W4:Y:S02]  /*1cbb0*/  SYNCS.PHASECHK.TRANS64.TRYWAIT P0, [R3+URZ], R2 ;  /* 0x00000002030075a7 */ /* 0x008724000800017f */
[----:B----4-:R-:W-:Y:S05]  /*1cbc0*/  @!P0 NANOSLEEP.SYNCS 0x989680 ;  /* 0x009896800000895d */ /* 0x010fea0003900000 */
[----:B------:R-:W4:Y:S02]  /*1cbd0*/  @!P0 SYNCS.PHASECHK.TRANS64 P0, [R3+URZ], R2 ;  /* 0x00000002030085a7 */ /* 0x000f24000800007f */
[----:B----4-:R-:W-:Y:S05]  /*1cbe0*/  @!P0 BRA `(.L_x_1647) ;  /* 0xfffffffc00f08947 */ /* 0x010fea000383ffff */
.L_x_1333:
[----:B------:R-:W-:Y:S05]  /*1cbf0*/  BSYNC B9 ;  /* 0x0000000000097941 */ /* 0x000fea0003800000 */
.L_x_1330:
[----:B------:R-:W-:Y:S05]  /*1cc00*/  EXIT ;  /* 0x000000000000794d */ /* 0x000fea0003800000 */
.L_x_1353:
[----:B0-----:R0:W1:Y:S02]  /*1cc10*/  SYNCS.PHASECHK.TRANS64.TRYWAIT P6, [R97+URZ+0x32490], R109 ;  /* 0x0324906d610075a7 */ /* 0x00106400080c017f */
[----:B-1----:R-:W-:Y:S05]  /*1cc20*/  @!P6 NANOSLEEP.SYNCS 0x989680 ;  /* 0x009896800000e95d */ /* 0x002fea0003900000 */
[----:B------:R-:W1:Y:S02]  /*1cc30*/  @!P6 SYNCS.PHASECHK.TRANS64 P6, [R97+URZ+0x32490], R109 ;  /* 0x0324906d6100e5a7 */ /* 0x000e6400080c007f */
[----:B-1----:R-:W-:Y:S05]  /*1cc40*/  @!P6 BRA `(.L_x_1353) ;  /* 0xfffffffc00f0e947 */ /* 0x002fea000383ffff */
[----:B------:R-:W-:Y:S05]  /*1cc50*/  BRA `(.L_x_1648) ;  /* 0xfffffe6400747947 */ /* 0x000fea000383ffff */
.L_x_1371:
[----:B0-----:R0:W1:Y:S02]  /*1cc60*/  SYNCS.PHASECHK.TRANS64.TRYWAIT P5, [R97+URZ+0x32490], R109 ;  /* 0x0324906d610075a7 */ /* 0x00106400080a017f */
[----:B-1----:R-:W-:Y:S05]  /*1cc70*/  @!P5 NANOSLEEP.SYNCS 0x989680 ;  /* 0x009896800000d95d */ /* 0x002fea0003900000 */
[----:B------:R-:W1:Y:S02]  /*1cc80*/  @!P5 SYNCS.PHASECHK.TRANS64 P5, [R97+URZ+0x32490], R109 ;  /* 0x0324906d6100d5a7 */ /* 0x000e6400080a007f */
[----:B-1----:R-:W-:Y:S05]  /*1cc90*/  @!P5 BRA `(.L_x_1371) ;  /* 0xfffffffc00f0d947 */ /* 0x002fea000383ffff */
[----:B------:R-:W-:Y:S05]  /*1cca0*/  BRA `(.L_x_1649) ;  /* 0xfffffe7400d07947 */ /* 0x000fea000383ffff */
.L_x_1380:
[----:B0-----:R0:W1:Y:S02]  /*1ccb0*/  SYNCS.PHASECHK.TRANS64.TRYWAIT P4, [R97+URZ+0x32490], R109 ;  /* 0x0324906d610075a7 */ /* 0x001064000808017f */
[----:B-1----:R-:W-:Y:S05]  /*1ccc0*/  @!P4 NANOSLEEP.SYNCS 0x989680 ;  /* 0x009896800000c95d */ /* 0x002fea0003900000 */
[----:B------:R-:W1:Y:S02]  /*1ccd0*/  @!P4 SYNCS.PHASECHK.TRANS64 P4, [R97+URZ+0x32490], R109 ;  /* 0x0324906d6100c5a7 */ /* 0x000e64000808007f */
[----:B-1----:R-:W-:Y:S05]  /*1cce0*/  @!P4 BRA `(.L_x_1380) ;  /* 0xfffffffc00f0c947 */ /* 0x002fea000383ffff */
[----:B------:R-:W-:Y:S05]  /*1ccf0*/  BRA `(.L_x_1650) ;  /* 0xfffffe8400d47947 */ /* 0x000fea000383ffff */
.L_x_1386:
[----:B--2---:R2:W3:Y:S02]  /*1cd00*/  SYNCS.PHASECHK.TRANS64.TRYWAIT P3, [R97+URZ+0x324b0], R109 ;  /* 0x0324b06d610075a7 */ /* 0x0044e4000806017f */
[----:B---3--:R-:W-:Y:S05]  /*1cd10*/  @!P3 NANOSLEEP.SYNCS 0x989680 ;  /* 0x009896800000b95d */ /* 0x008fea0003900000 */
[----:B------:R-:W3:Y:S02]  /*1cd20*/  @!P3 SYNCS.PHASECHK.TRANS64 P3, [R97+URZ+0x324b0], R109 ;  /* 0x0324b06d6100b5a7 */ /* 0x000ee4000806007f */
[----:B---3--:R-:W-:Y:S05]  /*1cd30*/  @!P3 BRA `(.L_x_1386) ;  /* 0xfffffffc00f0b947 */ /* 0x008fea000383ffff */
[----:B------:R-:W-:Y:S05]  /*1cd40*/  BRA `(.L_x_1651) ;  /* 0xfffffe8800647947 */ /* 0x000fea000383ffff */
.L_x_1396:
[----:B------:R-:W-:Y:S01]  /*1cd50*/  BSSY B0, `(.L_x_1652) ;  /* 0x0000007000007945 */ /* 0x000fe20003800000 */
[----:B------:R-:W-:Y:S02]  /*1cd60*/  IMAD.MOV.U32 R12, RZ, RZ, RZ ;  /* 0x000000ffff0c7224 */ /* 0x000fe400078e00ff */
[----:B------:R-:W-:Y:S02]  /*1cd70*/  IMAD.MOV.U32 R11, RZ, RZ, 0x1f ;  /* 0x0000001fff0b7424 */ /* 0x000fe400078e00ff */
[----:B------:R-:W-:-:S07]  /*1cd80*/  IMAD.MOV.U32 R15, RZ, RZ, -0x1 ;  /* 0xffffffffff0f7424 */ /* 0x000fce00078e00ff */
[----:B-----5:R-:W-:Y:S05]  /*1cd90*/  WARPSYNC.COLLECTIVE R15, `(.L_x_1653) ;  /* 0x000000000f087348 */ /* 0x020fea0003c00000 */
[----:B------:R0:W1:Y:S02]  /*1cda0*/  SHFL.IDX P6, R14, R13, R12, R11 ;  /* 0x0000000c0d0e7389 */ /* 0x00006400000c000b */
[----:B01---5:R-:W-:Y:S01]  /*1cdb0*/  ENDCOLLECTIVE ;  /* 0x000000000000791b */ /* 0x023fe20003800000 */
.L_x_1653:
[----:B------:R-:W-:Y:S05]  /*1cdc0*/  BSYNC B0 ;  /* 0x0000000000007941 */ /* 0x000fea0003800000 */
.L_x_1652:
[----:B------:R-:W-:Y:S05]  /*1cdd0*/  BRA `(.L_x_1654) ;  /* 0xfffffe9400ac7947 */ /* 0x000fea000383ffff */
.L_x_1408:
        /* <DEDUP_REMOVED lines=8> */
.L_x_1656:
[----:B------:R-:W-:Y:S05]  /*1ce60*/  BSYNC B1 ;  /* 0x0000000000017941 */ /* 0x000fea0003800000 */
.L_x_1655:
        /* <DEDUP_REMOVED lines=8> */
.L_x_1657:
[----:B------:R-:W-:Y:S02]  /*1cef0*/  IMAD.MOV.U32 R13, RZ, RZ, R24 ;  /* 0x000000ffff0d7224 */ /* 0x000fe400078e0018 */
[----:B------:R-:W-:-:S07]  /*1cf00*/  IMAD.MOV.U32 R21, RZ, RZ, R14 ;  /* 0x000000ffff157224 */ /* 0x000fce00078e000e */
[----:B------:R-:W-:Y:S05]  /*1cf10*/  WARPSYNC.COLLECTIVE R15, `(.L_x_1658) ;  /* 0x000000000f087348 */ /* 0x000fea0003c00000 */
[----:B------:R0:W1:Y:S02]  /*1cf20*/  SHFL.IDX P6, R14, R13, R12, R11 ;  /* 0x0000000c0d0e7389 */ /* 0x00006400000c000b */
[----:B01----:R-:W-:Y:S01]  /*1cf30*/  ENDCOLLECTIVE ;  /* 0x000000000000791b */ /* 0x003fe20003800000 */
.L_x_1658:
[----:B------:R-:W-:Y:S02]  /*1cf40*/  IMAD.MOV.U32 R13, RZ, RZ, R27 ;  /* 0x000000ffff0d7224 */ /* 0x000fe400078e001b */
[----:B------:R-:W-:-:S07]  /*1cf50*/  IMAD.MOV.U32 R24, RZ, RZ, R14 ;  /* 0x000000ffff187224 */ /* 0x000fce00078e000e */
[----:B------:R-:W-:Y:S05]  /*1cf60*/  WARPSYNC.COLLECTIVE R15, `(.L_x_1659) ;  /* 0x000000000f087348 */ /* 0x000fea0003c00000 */
[----:B------:R0:W1:Y:S02]  /*1cf70*/  SHFL.IDX P6, R14, R13, R12, R11 ;  /* 0x0000000c0d0e7389 */ /* 0x00006400000c000b */
[----:B01----:R-:W-:Y:S01]  /*1cf80*/  ENDCOLLECTIVE ;  /* 0x000000000000791b */ /* 0x003fe20003800000 */
.L_x_1659:
[----:B------:R-:W-:Y:S01]  /*1cf90*/  IMAD.MOV.U32 R27, RZ, RZ, R14 ;  /* 0x000000ffff1b7224 */ /* 0x000fe200078e000e */
[----:B------:R-:W-:Y:S06]  /*1cfa0*/  BRA `(.L_x_1660) ;  /* 0xfffffe9800c07947 */ /* 0x000fec000383ffff */
.L_x_1412:
[----:B0-----:R0:W1:Y:S02]  /*1cfb0*/  SYNCS.PHASECHK.TRANS64.TRYWAIT P0, [R18+URZ+0x32400], R29 ;  /* 0x0324001d120075a7 */ /* 0x001064000800017f */
[----:B-1----:R-:W-:Y:S05]  /*1cfc0*/  @!P0 NANOSLEEP.SYNCS 0x989680 ;  /* 0x009896800000895d */ /* 0x002fea0003900000 */
[----:B------:R-:W1:Y:S02]  /*1cfd0*/  @!P0 SYNCS.PHASECHK.TRANS64 P0, [R18+URZ+0x32400], R29 ;  /* 0x0324001d120085a7 */ /* 0x000e64000800007f */
[----:B-1----:R-:W-:Y:S05]  /*1cfe0*/  @!P0 BRA `(.L_x_1412) ;  /* 0xfffffffc00f08947 */ /* 0x002fea000383ffff */
[----:B------:R-:W-:Y:S05]  /*1cff0*/  BRA `(.L_x_1661) ;  /* 0xfffffe9c00e47947 */ /* 0x000fea000383ffff */
.L_x_1420:
        /* <DEDUP_REMOVED lines=8> */
.L_x_1663:
[----:B------:R-:W-:Y:S05]  /*1d080*/  BSYNC B1 ;  /* 0x0000000000017941 */ /* 0x000fea0003800000 */
.L_x_1662:
        /* <DEDUP_REMOVED lines=8> */
.L_x_1664:
[----:B------:R-:W-:Y:S02]  /*1d110*/  IMAD.MOV.U32 R13, RZ, RZ, R24 ;  /* 0x000000ffff0d7224 */ /* 0x000fe400078e0018 */
[----:B------:R-:W-:-:S07]  /*1d120*/  IMAD.MOV.U32 R20, RZ, RZ, R14 ;  /* 0x000000ffff147224 */ /* 0x000fce00078e000e */
[----:B------:R-:W-:Y:S05]  /*1d130*/  WARPSYNC.COLLECTIVE R15, `(.L_x_1665) ;  /* 0x000000000f087348 */ /* 0x000fea0003c00000 */
[----:B------:R0:W1:Y:S02]  /*1d140*/  SHFL.IDX P6, R14, R13, R12, R11 ;  /* 0x0000000c0d0e7389 */ /* 0x00006400000c000b */
[----:B01----:R-:W-:Y:S01]  /*1d150*/  ENDCOLLECTIVE ;  /* 0x000000000000791b */ /* 0x003fe20003800000 */
.L_x_1665:
[----:B------:R-:W-:Y:S01]  /*1d160*/  IMAD.MOV.U32 R13, RZ, RZ, R27 ;  /* 0x000000ffff0d7224 */ /* 0x000fe200078e001b */
[----:B------:R-:W-:-:S07]  /*1d170*/  MOV R21, R14 ;  /* 0x0000000e00157202 */ /* 0x000fce0000000f00 */
[----:B------:R-:W-:Y:S05]  /*1d180*/  WARPSYNC.COLLECTIVE R15, `(.L_x_1666) ;  /* 0x000000000f087348 */ /* 0x000fea0003c00000 */
[----:B------:R0:W1:Y:S02]  /*1d190*/  SHFL.IDX P6, R14, R13, R12, R11 ;  /* 0x0000000c0d0e7389 */ /* 0x00006400000c000b */
[----:B01----:R-:W-:Y:S01]  /*1d1a0*/  ENDCOLLECTIVE ;  /* 0x000000000000791b */ /* 0x003fe20003800000 */
.L_x_1666:
[----:B------:R-:W-:Y:S05]  /*1d1b0*/  BRA `(.L_x_1667) ;  /* 0xfffffea800447947 */ /* 0x000fea000383ffff */
.L_x_1424:
[----:B0-----:R0:W1:Y:S02]  /*1d1c0*/  SYNCS.PHASECHK.TRANS64.TRYWAIT P1, [R18+URZ+0x32400], R27 ;  /* 0x0324001b120075a7 */ /* 0x001064000802017f */
[----:B-1----:R-:W-:Y:S05]  /*1d1d0*/  @!P1 NANOSLEEP.SYNCS 0x989680 ;  /* 0x009896800000995d */ /* 0x002fea0003900000 */
[----:B------:R-:W1:Y:S02]  /*1d1e0*/  @!P1 SYNCS.PHASECHK.TRANS64 P1, [R18+URZ+0x32400], R27 ;  /* 0x0324001b120095a7 */ /* 0x000e64000802007f */
[----:B-1----:R-:W-:Y:S05]  /*1d1f0*/  @!P1 BRA `(.L_x_1424) ;  /* 0xfffffffc00f09947 */ /* 0x002fea000383ffff */
[----:B------:R-:W-:Y:S05]  /*1d200*/  BRA `(.L_x_1668) ;  /* 0xfffffeac00247947 */ /* 0x000fea000383ffff */
.L_x_1430:
[----:B-1----:R1:W2:Y:S02]  /*1d210*/  SYNCS.PHASECHK.TRANS64.TRYWAIT P1, [R0+URZ+0x32430], R11 ;  /* 0x0324300b000075a7 */ /* 0x0022a4000802017f */
[----:B--2---:R-:W-:Y:S05]  /*1d220*/  @!P1 NANOSLEEP.SYNCS 0x989680 ;  /* 0x009896800000995d */ /* 0x004fea0003900000 */
[----:B------:R-:W2:Y:S02]  /*1d230*/  @!P1 SYNCS.PHASECHK.TRANS64 P1, [R0+URZ+0x32430], R11 ;  /* 0x0324300b000095a7 */ /* 0x000ea4000802007f */
[----:B--2---:R-:W-:Y:S05]  /*1d240*/  @!P1 BRA `(.L_x_1430) ;  /* 0xfffffffc00f09947 */ /* 0x004fea000383ffff */
[----:B------:R-:W-:Y:S05]  /*1d250*/  BRA `(.L_x_1429) ;  /* 0xfffffeb8004c7947 */ /* 0x000fea000383ffff */
.L_x_1432:
[----:B--2---:R2:W3:Y:S02]  /*1d260*/  SYNCS.PHASECHK.TRANS64.TRYWAIT P1, [R18+URZ+0x32410], R3 ;  /* 0x03241003120075a7 */ /* 0x0044e4000802017f */
[----:B---3--:R-:W-:Y:S05]  /*1d270*/  @!P1 NANOSLEEP.SYNCS 0x989680 ;  /* 0x009896800000995d */ /* 0x008fea0003900000 */
[----:B------:R-:W3:Y:S02]  /*1d280*/  @!P1 SYNCS.PHASECHK.TRANS64 P1, [R18+URZ+0x32410], R3 ;  /* 0x03241003120095a7 */ /* 0x000ee4000802007f */
[----:B---3--:R-:W-:Y:S05]  /*1d290*/  @!P1 BRA `(.L_x_1432) ;  /* 0xfffffffc00f09947 */ /* 0x008fea000383ffff */
[----:B------:R-:W-:Y:S05]  /*1d2a0*/  BRA `(.L_x_1669) ;  /* 0xfffffeb800f47947 */ /* 0x000fea000383ffff */
.L_x_1437:
[----:B--2---:R2:W4:Y:S02]  /*1d2b0*/  SYNCS.PHASECHK.TRANS64.TRYWAIT P2, [R0+URZ+0x32450], R11 ;  /* 0x0324500b000075a7 */ /* 0x004524000804017f */
[----:B----4-:R-:W-:Y:S05]  /*1d2c0*/  @!P2 NANOSLEEP.SYNCS 0x989680 ;  /* 0x009896800000a95d */ /* 0x010fea0003900000 */
[----:B------:R-:W4:Y:S02]  /*1d2d0*/  @!P2 SYNCS.PHASECHK.TRANS64 P2, [R0+URZ+0x32450], R11 ;  /* 0x0324500b0000a5a7 */ /* 0x000f24000804007f */
[----:B----4-:R-:W-:Y:S05]  /*1d2e0*/  @!P2 BRA `(.L_x_1437) ;  /* 0xfffffffc00f0a947 */ /* 0x010fea000383ffff */
[----:B------:R-:W-:Y:S05]  /*1d2f0*/  BRA `(.L_x_1436) ;  /* 0xfffffebc00147947 */ /* 0x000fea000383ffff */
.L_x_1442:
[----:B-1----:R1:W2:Y:S02]  /*1d300*/  SYNCS.PHASECHK.TRANS64.TRYWAIT P3, [R3+URZ+0x32430], R10 ;  /* 0x0324300a030075a7 */ /* 0x0022a4000806017f */
[----:B--2---:R-:W-:Y:S05]  /*1d310*/  @!P3 NANOSLEEP.SYNCS 0x989680 ;  /* 0x009896800000b95d */ /* 0x004fea0003900000 */
[----:B------:R-:W2:Y:S02]  /*1d320*/  @!P3 SYNCS.PHASECHK.TRANS64 P3, [R3+URZ+0x32430], R10 ;  /* 0x0324300a0300b5a7 */ /* 0x000ea4000806007f */
[----:B--2---:R-:W-:Y:S05]  /*1d330*/  @!P3 BRA `(.L_x_1442) ;  /* 0xfffffffc00f0b947 */ /* 0x004fea000383ffff */
[----:B------:R-:W-:Y:S05]  /*1d340*/  BRA `(.L_x_1441) ;  /* 0xfffffee400c07947 */ /* 0x000fea000383ffff */
.L_x_1447:
[----:B---3--:R3:W4:Y:S02]  /*1d350*/  SYNCS.PHASECHK.TRANS64.TRYWAIT P3, [R3+URZ+0x32450], R10 ;  /* 0x0324500a030075a7 */ /* 0x008724000806017f */
[----:B----4-:R-:W-:Y:S05]  /*1d360*/  @!P3 NANOSLEEP.SYNCS 0x989680 ;  /* 0x009896800000b95d */ /* 0x010fea0003900000 */
[----:B------:R-:W4:Y:S02]  /*1d370*/  @!P3 SYNCS.PHASECHK.TRANS64 P3, [R3+URZ+0x32450], R10 ;  /* 0x0324500a0300b5a7 */ /* 0x000f24000806007f */
[----:B----4-:R-:W-:Y:S05]  /*1d380*/  @!P3 BRA `(.L_x_1447) ;  /* 0xfffffffc00f0b947 */ /* 0x010fea000383ffff */
[----:B------:R-:W-:Y:S05]  /*1d390*/  BRA `(.L_x_1446) ;  /* 0xfffffee8005c7947 */ /* 0x000fea000383ffff */
.L_x_1453:
[----:B------:R-:W-:Y:S02]  /*1d3a0*/  IMAD.MOV.U32 R13, RZ, RZ, R21 ;  /* 0x000000ffff0d7224 */ /* 0x000fe400078e0015 */
[----:B------:R-:W-:Y:S02]  /*1d3b0*/  IMAD.MOV.U32 R12, RZ, RZ, RZ ;  /* 0x000000ffff0c7224 */ /* 0x000fe400078e00ff */
[----:B------:R-:W-:Y:S02]  /*1d3c0*/  IMAD.MOV.U32 R11, RZ, RZ, 0x181f ;  /* 0x0000181fff0b7424 */ /* 0x000fe400078e00ff */
[----:B------:R-:W-:-:S07]  /*1d3d0*/  IMAD.MOV.U32 R15, RZ, RZ, -0x1 ;  /* 0xffffffffff0f7424 */ /* 0x000fce00078e00ff */
[----:B-----5:R-:W-:Y:S05]  /*1d3e0*/  WARPSYNC.COLLECTIVE R15, `(.L_x_1670) ;  /* 0x000000000f087348 */ /* 0x020fea0003c00000 */
[----:B------:R0:W1:Y:S02]  /*1d3f0*/  SHFL.IDX P6, R14, R13, R12, R11 ;  /* 0x0000000c0d0e7389 */ /* 0x00006400000c000b */
[----:B01---5:R-:W-:Y:S01]  /*1d400*/  ENDCOLLECTIVE ;  /* 0x000000000000791b */ /* 0x023fe20003800000 */
.L_x_1670:
[----:B------:R-:W-:Y:S02]  /*1d410*/  IMAD.MOV.U32 R13, RZ, RZ, R3 ;  /* 0x000000ffff0d7224 */ /* 0x000fe400078e0003 */
[----:B------:R-:W-:-:S07]  /*1d420*/  IMAD.MOV.U32 R20, RZ, RZ, R14 ;  /* 0x000000ffff147224 */ /* 0x000fce00078e000e */
[----:B------:R-:W-:Y:S05]  /*1d430*/  WARPSYNC.COLLECTIVE R15, `(.L_x_1671) ;  /* 0x000000000f087348 */ /* 0x000fea0003c00000 */
[----:B------:R0:W1:Y:S02]  /*1d440*/  SHFL.IDX P6, R14, R13, R12, R11 ;  /* 0x0000000c0d0e7389 */ /* 0x00006400000c000b */
[----:B01----:R-:W-:Y:S01]  /*1d450*/  ENDCOLLECTIVE ;  /* 0x000000000000791b */ /* 0x003fe20003800000 */
.L_x_1671:
[----:B------:R-:W-:Y:S05]  /*1d460*/  BRA `(.L_x_1672) ;  /* 0xffffff38001c7947 */ /* 0x000fea000383ffff */
.L_x_1456:
[----:B------:R-:W-:Y:S01]  /*1d470*/  BSSY B1, `(.L_x_1673) ;  /* 0x0000008000017945 */ /* 0x000fe20003800000 */
[----:B------:R-:W-:Y:S02]  /*1d480*/  IMAD.MOV.U32 R13, RZ, RZ, R21 ;  /* 0x000000ffff0d7224 */ /* 0x000fe400078e0015 */
[----:B------:R-:W-:Y:S02]  /*1d490*/  IMAD.MOV.U32 R12, RZ, RZ, 0x1 ;  /* 0x00000001ff0c7424 */ /* 0x000fe400078e00ff */
[----:B------:R-:W-:Y:S02]  /*1d4a0*/  IMAD.MOV.U32 R11, RZ, RZ, 0x181f ;  /* 0x0000181fff0b7424 */ /* 0x000fe400078e00ff */
[----:B------:R-:W-:-:S07]  /*1d4b0*/  IMAD.MOV.U32 R15, RZ, RZ, -0x1 ;  /* 0xffffffffff0f7424 */ /* 0x000fce00078e00ff */
[----:B012---:R-:W-:Y:S05]  /*1d4c0*/  WARPSYNC.COLLECTIVE R15, `(.L_x_1674) ;  /* 0x000000000f087348 */ /* 0x007fea0003c00000 */
[----:B--2---:R2:W3:Y:S02]  /*1d4d0*/  SHFL.IDX P6, R14, R13, R12, R11 ;  /* 0x0000000c0d0e7389 */ /* 0x0044e400000c000b */
[----:B0123--:R-:W-:Y:S01]  /*1d4e0*/  ENDCOLLECTIVE ;  /* 0x000000000000791b */ /* 0x00ffe20003800000 */
.L_x_1674:
[----:B------:R-:W-:Y:S05]  /*1d4f0*/  BSYNC B1 ;  /* 0x0000000000017941 */ /* 0x000fea0003800000 */
.L_x_1673:
        /* <DEDUP_REMOVED lines=8> */
.L_x_1675:
[----:B------:R-:W-:Y:S05]  /*1d580*/  BRA `(.L_x_1676) ;  /* 0xffffff3800587947 */ /* 0x000fea000383ffff */
.L_x_1459:
        /* <DEDUP_REMOVED lines=8> */
.L_x_1678:
[----:B------:R-:W-:Y:S05]  /*1d610*/  BSYNC B1 ;  /* 0x0000000000017941 */ /* 0x000fea0003800000 */
.L_x_1677:
        /* <DEDUP_REMOVED lines=8> */
.L_x_1679:
[----:B------:R-:W-:Y:S05]  /*1d6a0*/  BRA `(.L_x_1680) ;  /* 0xffffff3800847947 */ /* 0x000fea000383ffff */
.L_x_1462:
        /* <DEDUP_REMOVED lines=8> */
.L_x_1682:
[----:B------:R-:W-:Y:S05]  /*1d730*/  BSYNC B1 ;  /* 0x0000000000017941 */ /* 0x000fea0003800000 */
.L_x_1681:
        /* <DEDUP_REMOVED lines=8> */
.L_x_1683:
[----:B------:R-:W-:Y:S05]  /*1d7c0*/  BRA `(.L_x_1684) ;  /* 0xffffff3800b07947 */ /* 0x000fea000383ffff */
.L_x_1464:
[----:B------:R-:W-:Y:S02]  /*1d7d0*/  IMAD.MOV.U32 R13, RZ, RZ, R8 ;  /* 0x000000ffff0d7224 */ /* 0x000fe400078e0008 */
[----:B------:R-:W-:Y:S02]  /*1d7e0*/  IMAD.MOV.U32 R12, RZ, RZ, RZ ;  /* 0x000000ffff0c7224 */ /* 0x000fe400078e00ff */
[----:B------:R-:W-:Y:S02]  /*1d7f0*/  IMAD.MOV.U32 R11, RZ, RZ, 0x1c1f ;  /* 0x00001c1fff0b7424 */ /* 0x000fe400078e00ff */
[----:B------:R-:W-:-:S07]  /*1d800*/  IMAD.MOV.U32 R15, RZ, RZ, -0x1 ;  /* 0xffffffffff0f7424 */ /* 0x000fce00078e00ff */
[----:B------:R-:W-:Y:S05]  /*1d810*/  WARPSYNC.COLLECTIVE R15, `(.L_x_1685) ;  /* 0x000000000f087348 */ /* 0x000fea0003c00000 */
[----:B------:R0:W1:Y:S02]  /*1d820*/  SHFL.IDX P6, R14, R13, R12, R11 ;  /* 0x0000000c0d0e7389 */ /* 0x00006400000c000b */
[----:B01----:R-:W-:Y:S01]  /*1d830*/  ENDCOLLECTIVE ;  /* 0x000000000000791b */ /* 0x003fe20003800000 */
.L_x_1685:
[----:B------:R-:W-:Y:S02]  /*1d840*/  IMAD.MOV.U32 R13, RZ, RZ, R3 ;  /* 0x000000ffff0d7224 */ /* 0x000fe400078e0003 */
[----:B------:R-:W-:-:S07]  /*1d850*/  IMAD.MOV.U32 R25, RZ, RZ, R14 ;  /* 0x000000ffff197224 */ /* 0x000fce00078e000e */
[----:B------:R-:W-:Y:S05]  /*1d860*/  WARPSYNC.COLLECTIVE R15, `(.L_x_1686) ;  /* 0x000000000f087348 */ /* 0x000fea0003c00000 */
[----:B------:R0:W1:Y:S02]  /*1d870*/  SHFL.IDX P6, R14, R13, R12, R11 ;  /* 0x0000000c0d0e7389 */ /* 0x00006400000c000b */
[----:B01----:R-:W-:Y:S01]  /*1d880*/  ENDCOLLECTIVE ;  /* 0x000000000000791b */ /* 0x003fe20003800000 */
.L_x_1686:
[----:B------:R-:W-:Y:S01]  /*1d890*/  IMAD.MOV.U32 R12, RZ, RZ, R14 ;  /* 0x000000ffff0c7224 */ /* 0x000fe200078e000e */
[----:B------:R-:W-:Y:S06]  /*1d8a0*/  BRA `(.L_x_1687) ;  /* 0xffffff3c00947947 */ /* 0x000fec000383ffff */
.L_x_1467:
[----:B------:R-:W-:Y:S01]  /*1d8b0*/  BSSY B1, `(.L_x_1688) ;  /* 0x0000008000017945 */ /* 0x000fe20003800000 */
[----:B---3--:R-:W-:Y:S02]  /*1d8c0*/  IMAD.MOV.U32 R13, RZ, RZ, R8 ;  /* 0x000000ffff0d7224 */ /* 0x008fe400078e0008 */
[----:B--2---:R-:W-:Y:S02]  /*1d8d0*/  IMAD.MOV.U32 R12, RZ, RZ, 0x1 ;  /* 0x00000001ff0c7424 */ /* 0x004fe400078e00ff */
[----:B------:R-:W-:Y:S02]  /*1d8e0*/  IMAD.MOV.U32 R11, RZ, RZ, 0x1c1f ;  /* 0x00001c1fff0b7424 */ /* 0x000fe400078e00ff */
[----:B------:R-:W-:-:S07]  /*1d8f0*/  IMAD.MOV.U32 R15, RZ, RZ, -0x1 ;  /* 0xffffffffff0f7424 */ /* 0x000fce00078e00ff */
[----:B01----:R-:W-:Y:S05]  /*1d900*/  WARPSYNC.COLLECTIVE R15, `(.L_x_1689) ;  /* 0x000000000f087348 */ /* 0x003fea0003c00000 */
[----:B------:R2:W3:Y:S02]  /*1d910*/  SHFL.IDX P6, R14, R13, R12, R11 ;  /* 0x0000000c0d0e7389 */ /* 0x0004e400000c000b */
[----:B0123--:R-:W-:Y:S01]  /*1d920*/  ENDCOLLECTIVE ;  /* 0x000000000000791b */ /* 0x00ffe20003800000 */
.L_x_1689:
[----:B------:R-:W-:Y:S05]  /*1d930*/  BSYNC B1 ;  /* 0x0000000000017941 */ /* 0x000fea0003800000 */
.L_x_1688:
        /* <DEDUP_REMOVED lines=8> */
.L_x_1690:
[----:B------:R-:W-:Y:S01]  /*1d9c0*/  IMAD.MOV.U32 R3, RZ, RZ, R14 ;  /* 0x000000ffff037224 */ /* 0x000fe200078e000e */
[----:B------:R-:W-:Y:S06]  /*1d9d0*/  BRA `(.L_x_1691) ;  /* 0xffffff4800ac7947 */ /* 0x000fec000383ffff */
.L_x_1471:
[----:B------:R-:W-:Y:S02]  /*1d9e0*/  IMAD.MOV.U32 R13, RZ, RZ, R4 ;  /* 0x000000ffff0d7224 */ /* 0x000fe400078e0004 */
[----:B------:R-:W-:Y:S02]  /*1d9f0*/  IMAD.MOV.U32 R12, RZ, RZ, RZ ;  /* 0x000000ffff0c7224 */ /* 0x000fe400078e00ff */
[----:B------:R-:W-:Y:S02]  /*1da00*/  IMAD.MOV.U32 R11, RZ, RZ, 0x181f ;  /* 0x0000181fff0b7424 */ /* 0x000fe400078e00ff */
[----:B------:R-:W-:-:S07]  /*1da10*/  IMAD.MOV.U32 R15, RZ, RZ, -0x1 ;  /* 0xffffffffff0f7424 */ /* 0x000fce00078e00ff */
[----:B01----:R-:W-:Y:S05]  /*1da20*/  WARPSYNC.COLLECTIVE R15, `(.L_x_1692) ;  /* 0x000000000f087348 */ /* 0x003fea0003c00000 */
[----:B------:R2:W3:Y:S02]  /*1da30*/  SHFL.IDX P6, R14, R13, R12, R11 ;  /* 0x0000000c0d0e7389 */ /* 0x0004e400000c000b */
[----:B0123--:R-:W-:Y:S01]  /*1da40*/  ENDCOLLECTIVE ;  /* 0x000000000000791b */ /* 0x00ffe20003800000 */
.L_x_1692:
[----:B------:R-:W-:Y:S02]  /*1da50*/  IMAD.MOV.U32 R13, RZ, RZ, R3 ;  /* 0x000000ffff0d7224 */ /* 0x000fe400078e0003 */
[----:B------:R-:W-:-:S07]  /*1da60*/  IMAD.MOV.U32 R0, RZ, RZ, R14 ;  /* 0x000000ffff007224 */ /* 0x000fce00078e000e */
[----:B------:R-:W-:Y:S05]  /*1da70*/  WARPSYNC.COLLECTIVE R15, `(.L_x_1693) ;  /* 0x000000000f087348 */ /* 0x000fea0003c00000 */
[----:B------:R0:W1:Y:S02]  /*1da80*/  SHFL.IDX P6, R14, R13, R12, R11 ;  /* 0x0000000c0d0e7389 */ /* 0x00006400000c000b */
[----:B01----:R-:W-:Y:S01]  /*1da90*/  ENDCOLLECTIVE ;  /* 0x000000000000791b */ /* 0x003fe20003800000 */
.L_x_1693:
[----:B------:R-:W-:Y:S05]  /*1daa0*/  BRA `(.L_x_1694) ;  /* 0xffffff5c00e47947 */ /* 0x000fea000383ffff */
.L_x_1474:
        /* <DEDUP_REMOVED lines=8> */
.L_x_1696:
[----:B------:R-:W-:Y:S05]  /*1db30*/  BSYNC B1 ;  /* 0x0000000000017941 */ /* 0x000fea0003800000 */
.L_x_1695:
        /* <DEDUP_REMOVED lines=8> */
.L_x_1697:
[----:B------:R-:W-:Y:S05]  /*1dbc0*/  BRA `(.L_x_1698) ;  /* 0xffffff6000147947 */ /* 0x000fea000383ffff */
.L_x_1477:
        /* <DEDUP_REMOVED lines=8> */
.L_x_1700:
[----:B------:R-:W-:Y:S05]  /*1dc50*/  BSYNC B1 ;  /* 0x0000000000017941 */ /* 0x000fea0003800000 */
.L_x_1699:
        /* <DEDUP_REMOVED lines=8> */
.L_x_1701:
[----:B------:R-:W-:Y:S05]  /*1dce0*/  BRA `(.L_x_1702) ;  /* 0xffffff6000407947 */ /* 0x000fea000383ffff */
.L_x_1480:
        /* <DEDUP_REMOVED lines=8> */
.L_x_1704:
[----:B------:R-:W-:Y:S05]  /*1dd70*/  BSYNC B1 ;  /* 0x0000000000017941 */ /* 0x000fea0003800000 */
.L_x_1703:
        /* <DEDUP_REMOVED lines=8> */
.L_x_1705:
[----:B------:R-:W-:Y:S05]  /*1de00*/  BRA `(.L_x_1706) ;  /* 0xffffff60006c7947 */ /* 0x000fea000383ffff */
.L_x_1497:
        /* <DEDUP_REMOVED lines=11> */
.L_x_1708:
[----:B------:R-:W-:Y:S05]  /*1dec0*/  BSYNC B1 ;  /* 0x0000000000017941 */ /* 0x000fea0003800000 */
.L_x_1707:
[----:B------:R-:W-:Y:S05]  /*1ded0*/  BRA `(.L_x_1709) ;  /* 0xffffff7800a47947 */ /* 0x000fea000383ffff */
.L_x_1499:
[----:B------:R-:W-:Y:S01]  /*1dee0*/  BSSY B1, `(.L_x_1710) ;  /* 0x0000006000017945 */ /* 0x000fe20003800000 */
[----:B------:R-:W-:-:S07]  /*1def0*/  IMAD.MOV.U32 R15, RZ, RZ, -0x1 ;  /* 0xffffffffff0f7424 */ /* 0x000fce00078e00ff */
[----:B0-----:R-:W-:Y:S05]  /*1df00*/  WARPSYNC.COLLECTIVE R15, `(.L_x_1711) ;  /* 0x000000000f0c7348 */ /* 0x001fea0003c00000 */
[----:B------:R-:W-:Y:S02]  /*1df10*/  ELECT P6, UR62, PT ;  /* 0x00000000003e782f */ /* 0x000fe400038c0000 */
[----:B------:R-:W-:Y:S01]  /*1df20*/  MOV R14, UR62 ;  /* 0x0000003e000e7c02 */ /* 0x000fe20008000f00 */
[----:B0-----:R-:W-:Y:S10]  /*1df30*/  ENDCOLLECTIVE ;  /* 0x000000000000791b */ /* 0x001ff40003800000 */
.L_x_1711:
[----:B------:R-:W-:Y:S05]  /*1df40*/  BSYNC B1 ;  /* 0x0000000000017941 */ /* 0x000fea0003800000 */
.L_x_1710:
[----:B------:R-:W-:Y:S05]  /*1df50*/  BRA `(.L_x_1498) ;  /* 0xffffff78009c7947 */ /* 0x000fea000383ffff */
.L_x_1501:
[----:B0-----:R0:W1:Y:S02]  /*1df60*/  SYNCS.PHASECHK.TRANS64.TRYWAIT P0, [R18+URZ+0x32420], R3 ;  /* 0x03242003120075a7 */ /* 0x001064000800017f */
[----:B-1----:R-:W-:Y:S05]  /*1df70*/  @!P0 NANOSLEEP.SYNCS 0x989680 ;  /* 0x009896800000895d */ /* 0x002fea0003900000 */
[----:B------:R-:W1:Y:S02]  /*1df80*/  @!P0 SYNCS.PHASECHK.TRANS64 P0, [R18+URZ+0x32420], R3 ;  /* 0x03242003120085a7 */ /* 0x000e64000800007f */
[----:B-1----:R-:W-:Y:S05]  /*1df90*/  @!P0 BRA `(.L_x_1501) ;  /* 0xfffffffc00f08947 */ /* 0x002fea000383ffff */
[----:B------:R-:W-:Y:S05]  /*1dfa0*/  BRA `(.L_x_1712) ;  /* 0xffffff7800ac7947 */ /* 0x000fea000383ffff */
.L_x_1505:
[----:B0-----:R0:W1:Y:S02]  /*1dfb0*/  SYNCS.PHASECHK.TRANS64.TRYWAIT P0, [R3+URZ+0x324a0], R8 ;  /* 0x0324a008030075a7 */ /* 0x001064000800017f */
[----:B-1----:R-:W-:Y:S05]  /*1dfc0*/  @!P0 NANOSLEEP.SYNCS 0x989680 ;  /* 0x009896800000895d */ /* 0x002fea0003900000 */
[----:B------:R-:W1:Y:S02]  /*1dfd0*/  @!P0 SYNCS.PHASECHK.TRANS64 P0, [R3+URZ+0x324a0], R8 ;  /* 0x0324a008030085a7 */ /* 0x000e64000800007f */
[----:B-1----:R-:W-:Y:S05]  /*1dfe0*/  @!P0 BRA `(.L_x_1505) ;  /* 0xfffffffc00f08947 */ /* 0x002fea000383ffff */
[----:B------:R-:W-:Y:S05]  /*1dff0*/  BRA `(.L_x_1713) ;  /* 0xffffff7800cc7947 */ /* 0x000fea000383ffff */
.L_x_1510:
[----:B-1----:R1:W2:Y:S02]  /*1e000*/  SYNCS.PHASECHK.TRANS64.TRYWAIT P0, [R3+URZ+0x324c0], R8 ;  /* 0x0324c008030075a7 */ /* 0x0022a4000800017f */
[----:B--2---:R-:W-:Y:S05]  /*1e010*/  @!P0 NANOSLEEP.SYNCS 0x989680 ;  /* 0x009896800000895d */ /* 0x004fea0003900000 */
[----:B------:R-:W2:Y:S02]  /*1e020*/  @!P0 SYNCS.PHASECHK.TRANS64 P0, [R3+URZ+0x324c0], R8 ;  /* 0x0324c008030085a7 */ /* 0x000ea4000800007f */
[----:B--2---:R-:W-:Y:S05]  /*1e030*/  @!P0 BRA `(.L_x_1510) ;  /* 0xfffffffc00f08947 */ /* 0x004fea000383ffff */
[----:B------:R-:W-:Y:S05]  /*1e040*/  BRA `(.L_x_1714) ;  /* 0xffffff7c004c7947 */ /* 0x000fea000383ffff */
.L_x_1520:
[----:B0-----:R0:W1:Y:S02]  /*1e050*/  SYNCS.PHASECHK.TRANS64.TRYWAIT P2, [R4+URZ+0x324a0], R5 ;  /* 0x0324a005040075a7 */ /* 0x001064000804017f */
[----:B-1----:R-:W-:Y:S05]  /*1e060*/  @!P2 NANOSLEEP.SYNCS 0x989680 ;  /* 0x009896800000a95d */ /* 0x002fea0003900000 */
[----:B------:R-:W1:Y:S02]  /*1e070*/  @!P2 SYNCS.PHASECHK.TRANS64 P2, [R4+URZ+0x324a0], R5 ;  /* 0x0324a0050400a5a7 */ /* 0x000e64000804007f */
[----:B-1----:R-:W-:Y:S05]  /*1e080*/  @!P2 BRA `(.L_x_1520) ;  /* 0xfffffffc00f0a947 */ /* 0x002fea000383ffff */
[----:B------:R-:W-:Y:S05]  /*1e090*/  BRA `(.L_x_1715) ;  /* 0xffffff8000dc7947 */ /* 0x000fea000383ffff */
.L_x_1525:
[----:B-1----:R1:W2:Y:S02]  /*1e0a0*/  SYNCS.PHASECHK.TRANS64.TRYWAIT P2, [R4+URZ+0x324c0], R5 ;  /* 0x0324c005040075a7 */ /* 0x0022a4000804017f */
[----:B--2---:R-:W-:Y:S05]  /*1e0b0*/  @!P2 NANOSLEEP.SYNCS 0x989680 ;  /* 0x009896800000a95d */ /* 0x004fea0003900000 */
[----:B------:R-:W2:Y:S02]  /*1e0c0*/  @!P2 SYNCS.PHASECHK.TRANS64 P2, [R4+URZ+0x324c0], R5 ;  /* 0x0324c0050400a5a7 */ /* 0x000ea4000804007f */
[----:B--2---:R-:W-:Y:S05]  /*1e0d0*/  @!P2 BRA `(.L_x_1525) ;  /* 0xfffffffc00f0a947 */ /* 0x004fea000383ffff */
[----:B------:R-:W-:Y:S05]  /*1e0e0*/  BRA `(.L_x_1716) ;  /* 0xffffff8400587947 */ /* 0x000fea000383ffff */
.L_x_1543:
        /* <DEDUP_REMOVED lines=11> */
.L_x_1718:
[----:B------:R-:W-:Y:S05]  /*1e1a0*/  BSYNC B0 ;  /* 0x0000000000007941 */ /* 0x000fea0003800000 */
.L_x_1717:
[----:B------:R-:W-:Y:S05]  /*1e1b0*/  BRA `(.L_x_1719) ;  /* 0xffffff9000d87947 */ /* 0x000fea000383ffff */
.L_x_1545:
[----:B------:R-:W-:Y:S01]  /*1e1c0*/  BSSY B0, `(.L_x_1720) ;  /* 0x0000006000007945 */ /* 0x000fe20003800000 */
[----:B------:R-:W-:-:S07]  /*1e1d0*/  IMAD.MOV.U32 R15, RZ, RZ, -0x1 ;  /* 0xffffffffff0f7424 */ /* 0x000fce00078e00ff */
[----:B0-----:R-:W-:Y:S05]  /*1e1e0*/  WARPSYNC.COLLECTIVE R15, `(.L_x_1721) ;  /* 0x000000000f0c7348 */ /* 0x001fea0003c00000 */
[----:B------:R-:W-:Y:S02]  /*1e1f0*/  ELECT P6, UR62, PT ;  /* 0x00000000003e782f */ /* 0x000fe400038c0000 */
[----:B------:R-:W-:Y:S01]  /*1e200*/  MOV R14, UR62 ;  /* 0x0000003e000e7c02 */ /* 0x000fe20008000f00 */
[----:B0-----:R-:W-:Y:S10]  /*1e210*/  ENDCOLLECTIVE ;  /* 0x000000000000791b */ /* 0x001ff40003800000 */
.L_x_1721:
[----:B------:R-:W-:Y:S05]  /*1e220*/  BSYNC B0 ;  /* 0x0000000000007941 */ /* 0x000fea0003800000 */
.L_x_1720:
[----:B------:R-:W-:Y:S05]  /*1e230*/  BRA `(.L_x_1722) ;  /* 0xffffff9000e47947 */ /* 0x000fea000383ffff */
.L_x_1547:
[----:B0-----:R0:W1:Y:S02]  /*1e240*/  SYNCS.PHASECHK.TRANS64.TRYWAIT P0, [R0+URZ+0x32440], R2 ;  /* 0x03244002000075a7 */ /* 0x001064000800017f */
[----:B-1----:R-:W-:Y:S05]  /*1e250*/  @!P0 NANOSLEEP.SYNCS 0x989680 ;  /* 0x009896800000895d */ /* 0x002fea0003900000 */
[----:B------:R-:W1:Y:S02]  /*1e260*/  @!P0 SYNCS.PHASECHK.TRANS64 P0, [R0+URZ+0x32440], R2 ;  /* 0x03244002000085a7 */ /* 0x000e64000800007f */
[----:B-1----:R-:W-:Y:S05]  /*1e270*/  @!P0 BRA `(.L_x_1547) ;  /* 0xfffffffc00f08947 */ /* 0x002fea000383ffff */
[----:B------:R-:W-:Y:S05]  /*1e280*/  BRA `(.L_x_1723) ;  /* 0xffffff9400447947 */ /* 0x000fea000383ffff */
.L_x_1551:
        /* <DEDUP_REMOVED lines=9> */
.L_x_1724:
[----:B------:R-:W-:Y:S02]  /*1e320*/  IMAD.MOV.U32 R13, RZ, RZ, R3 ;  /* 0x000000ffff0d7224 */ /* 0x000fe400078e0003 */
[----:B------:R-:W-:Y:S01]  /*1e330*/  IMAD.MOV.U32 R4, RZ, RZ, R14 ;  /* 0x000000ffff047224 */ /* 0x000fe200078e000e */
[----:B------:R-:W-:-:S07]  /*1e340*/  LOP3.LUT R7, R7, 0x7f, RZ, 0xc0, !PT ;  /* 0x0000007f07077812 */ /* 0x000fce00078ec0ff */
[----:B------:R-:W-:Y:S05]  /*1e350*/  WARPSYNC.COLLECTIVE R15, `(.L_x_1725) ;  /* 0x000000000f087348 */ /* 0x000fea0003c00000 */
[----:B------:R0:W1:Y:S02]  /*1e360*/  SHFL.IDX P6, R14, R13, R12, R11 ;  /* 0x0000000c0d0e7389 */ /* 0x00006400000c000b */
[----:B01----:R-:W-:Y:S01]  /*1e370*/  ENDCOLLECTIVE ;  /* 0x000000000000791b */ /* 0x003fe20003800000 */
.L_x_1725:
[----:B------:R-:W-:Y:S01]  /*1e380*/  SHF.R.U32.HI R7, RZ, 0x3, R7 ;  /* 0x00000003ff077819 */ /* 0x000fe20000011607 */
[----:B------:R-:W-:Y:S02]  /*1e390*/  IMAD.MOV.U32 R13, RZ, RZ, R2 ;  /* 0x000000ffff0d7224 */ /* 0x000fe400078e0002 */
[----:B------:R-:W-:Y:S02]  /*1e3a0*/  IMAD.MOV.U32 R12, RZ, RZ, 0x1 ;  /* 0x00000001ff0c7424 */ /* 0x000fe400078e00ff */
[----:B------:R-:W-:-:S07]  /*1e3b0*/  IMAD.MOV.U32 R5, RZ, RZ, R14 ;  /* 0x000000ffff057224 */ /* 0x000fce00078e000e */
[----:B------:R-:W-:Y:S05]  /*1e3c0*/  WARPSYNC.COLLECTIVE R15, `(.L_x_1726) ;  /* 0x000000000f087348 */ /* 0x000fea0003c00000 */
[----:B------:R0:W1:Y:S02]  /*1e3d0*/  SHFL.IDX P6, R14, R13, R12, R11 ;  /* 0x0000000c0d0e7389 */ /* 0x00006400000c000b */
[----:B01----:R-:W-:Y:S01]  /*1e3e0*/  ENDCOLLECTIVE ;  /* 0x000000000000791b */ /* 0x003fe20003800000 */
.L_x_1726:
[----:B------:R-:W-:Y:S02]  /*1e3f0*/  IMAD.MOV.U32 R13, RZ, RZ, R3 ;  /* 0x000000ffff0d7224 */ /* 0x000fe400078e0003 */
[----:B------:R-:W-:Y:S02]  /*1e400*/  IMAD R0, R0, R8, RZ ;  /* 0x0000000800007224 */ /* 0x000fe400078e02ff */
[----:B------:R-:W-:Y:S02]  /*1e410*/  IMAD.IADD R8, R7, 0x1, R6 ;  /* 0x0000000107087824 */ /* 0x000fe400078e0206 */
[----:B------:R-:W-:-:S07]  /*1e420*/  IMAD.MOV.U32 R7, RZ, RZ, R14 ;  /* 0x000000ffff077224 */ /* 0x000fce00078e000e */
[----:B------:R-:W-:Y:S05]  /*1e430*/  WARPSYNC.COLLECTIVE R15, `(.L_x_1727) ;  /* 0x000000000f087348 */ /* 0x000fea0003c00000 */
[----:B------:R0:W1:Y:S02]  /*1e440*/  SHFL.IDX P6, R14, R13, R12, R11 ;  /* 0x0000000c0d0e7389 */ /* 0x00006400000c000b */
[----:B01----:R-:W-:Y:S01]  /*1e450*/  ENDCOLLECTIVE ;  /* 0x000000000000791b */ /* 0x003fe20003800000 */
.L_x_1727:
        /* <DEDUP_REMOVED lines=11> */
.L_x_1728:
        /* <DEDUP_REMOVED lines=15> */
.L_x_1729:
[----:B------:R-:W-:Y:S01]  /*1e600*/  @!P2 IMAD.X R4, RZ, RZ, R7, P1 ;  /* 0x000000ffff04a224 */ /* 0x000fe200008e0607 */
[----:B------:R-:W-:-:S04]  /*1e610*/  IADD3 R7, R8, 0x20, RZ ;  /* 0x0000002008077810 */ /* 0x000fc80007ffe0ff */
[----:B------:R-:W-:Y:S01]  /*1e620*/  @!P2 LOP3.LUT R5, R5, R4, RZ, 0x3c, !PT ;  /* 0x000000040505a212 */ /* 0x000fe200078e3cff */
[----:B------:R0:W-:Y:S01]  /*1e630*/  STL [R1+0x64], R7 ;  /* 0x0000640701007387 */ /* 0x0001e20000100800 */
[----:B------:R-:W-:Y:S02]  /*1e640*/  ISETP.GE.AND P1, PT, R7, R0, PT ;  /* 0x000000000700720c */ /* 0x000fe40003f26270 */
[----:B------:R-:W-:Y:S01]  /*1e650*/  @!P2 LOP3.LUT R4, R5, R4, RZ, 0x3c, !PT ;  /* 0x000000040504a212 */ /* 0x000fe200078e3cff */
[----:B------:R-:W-:-:S03]  /*1e660*/  IMAD.MOV.U32 R13, RZ, RZ, R2 ;  /* 0x000000ffff0d7224 */ /* 0x000fc600078e0002 */
[----:B------:R-:W-:Y:S01]  /*1e670*/  @!P2 LOP3.LUT R5, R5, R4, RZ, 0x3c, !PT ;  /* 0x000000040505a212 */ /* 0x000fe200078e3cff */
[----:B------:R-:W-:Y:S02]  /*1e680*/  IMAD.MOV.U32 R12, RZ, RZ, 0x3 ;  /* 0x00000003ff0c7424 */ /* 0x000fe400078e00ff */
[----:B0-----:R-:W-:Y:S02]  /*1e690*/  VIADD R7, R8, 0x30 ;  /* 0x0000003008077836 */ /* 0x001fe40000000000 */
[----:B------:R-:W-:Y:S01]  /*1e6a0*/  @!PT LDS RZ, [RZ] ;  /* 0x00000000fffff984 */ /* 0x000fe20000000800 */
[----:B------:R-:W-:Y:S01]  /*1e6b0*/  @!PT LDS RZ, [RZ] ;  /* 0x00000000fffff984 */ /* 0x000fe20000000800 */
[----:B------:R-:W-:Y:S01]  /*1e6c0*/  @!PT LDS RZ, [RZ] ;  /* 0x00000000fffff984 */ /* 0x000fe20000000800 */
[----:B------:R0:W-:Y:S04]  /*1e6d0*/  @!P2 LDGSTS.E.BYPASS.LTC128B.128 [R9+0x18c00], desc[UR60][R4.64], !P0 ;  /* 0x18c000000409afae */ /* 0x0001e8000c101d7c */
[----:B------:R1:W-:Y:S01]  /*1e6e0*/  STL [R1+0x68], R7 ;  /* 0x0000680701007387 */ /* 0x0003e20000100800 */
[----:B0-----:R-:W-:-:S07]  /*1e6f0*/  IMAD.MOV.U32 R4, RZ, RZ, R14 ;  /* 0x000000ffff047224 */ /* 0x001fce00078e000e */
[----:B-1----:R-:W-:Y:S05]  /*1e700*/  WARPSYNC.COLLECTIVE R15, `(.L_x_1730) ;  /* 0x000000000f087348 */ /* 0x002fea0003c00000 */
[----:B------:R0:W2:Y:S02]  /*1e710*/  SHFL.IDX P6, R14, R13, R12, R11 ;  /* 0x0000000c0d0e7389 */ /* 0x0000a400000c000b */
[----:B012---:R-:W-:Y:S01]  /*1e720*/  ENDCOLLECTIVE ;  /* 0x000000000000791b */ /* 0x007fe20003800000 */
.L_x_1730:
        /* <DEDUP_REMOVED lines=10> */
.L_x_1731:
        /* <DEDUP_REMOVED lines=13> */
.L_x_1732:
        /* <DEDUP_REMOVED lines=10> */
.L_x_1733:
        /* <DEDUP_REMOVED lines=13> */
.L_x_1734:
        /* <DEDUP_REMOVED lines=10> */
.L_x_1735:
        /* <DEDUP_REMOVED lines=13> */
.L_x_1736:
        /* <DEDUP_REMOVED lines=10> */
.L_x_1737:
        /* <DEDUP_REMOVED lines=11> */
.L_x_1738:
        /* <DEDUP_REMOVED lines=14> */
.L_x_1739:
[----:B------:R-:W-:Y:S01]  /*1edb0*/  IMAD.MOV.U32 R3, RZ, RZ, R14 ;  /* 0x000000ffff037224 */ /* 0x000fe200078e000e */
[----:B------:R-:W-:Y:S06]  /*1edc0*/  BRA `(.L_x_1740) ;  /* 0xffffff9400c87947 */ /* 0x000fec000383ffff */
.L_x_1555:
        /* <DEDUP_REMOVED lines=10> */
[----:B--2---:R-:W-:-:S02]  /*1ee70*/  IMAD R3, R15, R6, RZ ;  /* 0x000000060f037224 */ /* 0x004fc400078e02ff */
[----:B------:R-:W-:-:S03]  /*1ee80*/  IMAD.MOV.U32 R15, RZ, RZ, -0x1 ;  /* 0xffffffffff0f7424 */ /* 0x000fc600078e00ff */
[-C--:B---3--:R-:W-:Y:S02]  /*1ee90*/  ISETP.GE.AND P4, PT, R14, R3.reuse, PT ;  /* 0x000000030e00720c */ /* 0x088fe40003f86270 */
[-C--:B----4-:R-:W-:Y:S01]  /*1eea0*/  ISETP.GE.AND P5, PT, R13, R3.reuse, PT ;  /* 0x000000030d00720c */ /* 0x090fe20003fa6270 */
[----:B------:R-:W-:Y:S01]  /*1eeb0*/  IMAD.MOV.U32 R13, RZ, RZ, R2 ;  /* 0x000000ffff0d7224 */ /* 0x000fe200078e0002 */
[----:B-----5:R-:W-:Y:S01]  /*1eec0*/  ISETP.GE.AND P6, PT, R12, R3, PT ;  /* 0x000000030c00720c */ /* 0x020fe20003fc6270 */
[----:B------:R-:W-:Y:S01]  /*1eed0*/  IMAD.MOV.U32 R12, RZ, RZ, RZ ;  /* 0x000000ffff0c7224 */ /* 0x000fe200078e00ff */
[----:B------:R-:W-:-:S07]  /*1eee0*/  LOP3.LUT R8, R8, 0xffffffef, RZ, 0xc0, !PT ;  /* 0xffffffef08087812 */ /* 0x000fce00078ec0ff */
        /* <DEDUP_REMOVED lines=18> */
.L_x_1742:
[----:B------:R-:W-:Y:S05]  /*1f010*/  BSYNC B0 ;  /* 0x0000000000007941 */ /* 0x000fea0003800000 */
.L_x_1741:
        /* <DEDUP_REMOVED lines=10> */
.L_x_1743:
        /* <DEDUP_REMOVED lines=16> */
.L_x_1744:
        /* <DEDUP_REMOVED lines=15> */
.L_x_1745:
[----:B------:R-:W-:Y:S02]  /*1f2b0*/  IMAD.MOV.U32 R13, RZ, RZ, R2 ;  /* 0x000000ffff0d7224 */ /* 0x000fe400078e0002 */
[----:B------:R-:W-:Y:S02]  /*1f2c0*/  IMAD.MOV.U32 R12, RZ, RZ, 0x2 ;  /* 0x00000002ff0c7424 */ /* 0x000fe400078e00ff */
[----:B------:R-:W-:-:S05]  /*1f2d0*/  IMAD.MOV.U32 R5, RZ, RZ, R14 ;  /* 0x000000ffff057224 */ /* 0x000fca00078e000e */
[----:B------:R-:W-:-:S05]  /*1f2e0*/  @!P4 LEA R5, P6, R7, R5, 0x1 ;  /* 0x000000050705c211 */ /* 0x000fca00078c08ff */
[----:B------:R-:W-:-:S05]  /*1f2f0*/  @!P4 IMAD.X R4, RZ, RZ, R6, P6 ;  /* 0x000000ffff04c224 */ /* 0x000fca00030e0606 */
[----:B------:R-:W-:-:S07]  /*1f300*/  @!P4 LOP3.LUT R5, R5, R4, RZ, 0x3c, !PT ;  /* 0x000000040505c212 */ /* 0x000fce00078e3cff */
[----:B------:R-:W-:Y:S05]  /*1f310*/  WARPSYNC.COLLECTIVE R15, `(.L_x_1746) ;  /* 0x000000000f087348 */ /* 0x000fea0003c00000 */
[----:B------:R0:W1:Y:S02]  /*1f320*/  SHFL.IDX P6, R14, R13, R12, R11 ;  /* 0x0000000c0d0e7389 */ /* 0x00006400000c000b */
[----:B01----:R-:W-:Y:S01]  /*1f330*/  ENDCOLLECTIVE ;  /* 0x000000000000791b */ /* 0x003fe20003800000 */
.L_x_1746:
        /* <DEDUP_REMOVED lines=15> */
.L_x_1747:
[----:B------:R-:W-:Y:S01]  /*1f430*/  MOV R13, R2 ;  /* 0x00000002000d7202 */ /* 0x000fe20000000f00 */
        /* <DEDUP_REMOVED lines=8> */
.L_x_1748:
        /* <DEDUP_REMOVED lines=15> */
.L_x_1749:
        /* <DEDUP_REMOVED lines=9> */
.L_x_1750:
        /* <DEDUP_REMOVED lines=15> */
.L_x_1751:
        /* <DEDUP_REMOVED lines=9> */
.L_x_1752:
        /* <DEDUP_REMOVED lines=10> */
[----:B------:R-:W-:-:S07]  /*1f860*/  IMAD.MOV.U32 R6, RZ, RZ, R14 ;  /* 0x000000ffff067224 */ /* 0x000fce00078e000e */
[----:B0-----:R-:W-:Y:S05]  /*1f870*/  WARPSYNC.COLLECTIVE R15, `(.L_x_1753) ;  /* 0x000000000f087348 */ /* 0x001fea0003c00000 */
[----:B------:R1:W2:Y:S02]  /*1f880*/  SHFL.IDX P6, R14, R13, R12, R11 ;  /* 0x0000000c0d0e7389 */ /* 0x0002a400000c000b */
[----:B012---:R-:W-:Y:S01]  /*1f890*/  ENDCOLLECTIVE ;  /* 0x000000000000791b */ /* 0x007fe20003800000 */
.L_x_1753:
[----:B------:R-:W-:Y:S02]  /*1f8a0*/  IMAD.MOV.U32 R13, RZ, RZ, R2 ;  /* 0x000000ffff0d7224 */ /* 0x000fe400078e0002 */
[----:B------:R-:W-:Y:S01]  /*1f8b0*/  IMAD.MOV.U32 R12, RZ, RZ, 0x6 ;  /* 0x00000006ff0c7424 */ /* 0x000fe200078e00ff */
[----:B------:R-:W-:Y:S01]  /*1f8c0*/  LOP3.LUT P6, RZ, R9, 0x20, RZ, 0xc0, !PT ;  /* 0x0000002009ff7812 */ /* 0x000fe200078cc0ff */
[----:B------:R-:W-:-:S12]  /*1f8d0*/  IMAD.MOV.U32 R5, RZ, RZ, R14 ;  /* 0x000000ffff057224 */ /* 0x000fd800078e000e */
        /* <DEDUP_REMOVED lines=15> */
.L_x_1754:
[----:B------:R-:W-:Y:S02]  /*1f9d0*/  IMAD.MOV.U32 R13, RZ, RZ, R0 ;  /* 0x000000ffff0d7224 */ /* 0x000fe400078e0000 */
[----:B------:R-:W-:-:S07]  /*1f9e0*/  IMAD.MOV.U32 R6, RZ, RZ, R14 ;  /* 0x000000ffff067224 */ /* 0x000fce00078e000e */
[----:B------:R-:W-:Y:S05]  /*1f9f0*/  WARPSYNC.COLLECTIVE R15, `(.L_x_1755) ;  /* 0x000000000f087348 */ /* 0x000fea0003c00000 */
[----:B------:R0:W1:Y:S02]  /*1fa00*/  SHFL.IDX P6, R14, R13, R12, R11 ;  /* 0x0000000c0d0e7389 */ /* 0x00006400000c000b */
[----:B01----:R-:W-:Y:S01]  /*1fa10*/  ENDCOLLECTIVE ;  /* 0x000000000000791b */ /* 0x003fe20003800000 */
.L_x_1755:
[----:B------:R-:W-:Y:S02]  /*1fa20*/  IMAD.MOV.U32 R13, RZ, RZ, R2 ;  /* 0x000000ffff0d7224 */ /* 0x000fe400078e0002 */
[----:B------:R-:W-:Y:S02]  /*1fa30*/  IMAD.MOV.U32 R12, RZ, RZ, 0x7 ;  /* 0x00000007ff0c7424 */ /* 0x000fe400078e00ff */
[----:B------:R-:W-:-:S07]  /*1fa40*/  IMAD.MOV.U32 R5, RZ, RZ, R14 ;  /* 0x000000ffff057224 */ /* 0x000fce00078e000e */
[----:B------:R-:W-:Y:S05]  /*1fa50*/  WARPSYNC.COLLECTIVE R15, `(.L_x_1756) ;  /* 0x000000000f087348 */ /* 0x000fea0003c00000 */
[----:B------:R0:W1:Y:S02]  /*1fa60*/  SHFL.IDX P6, R14, R13, R12, R11 ;  /* 0x0000000c0d0e7389 */ /* 0x00006400000c000b */
[----:B01----:R-:W-:Y:S01]  /*1fa70*/  ENDCOLLECTIVE ;  /* 0x000000000000791b */ /* 0x003fe20003800000 */
.L_x_1756:
        /* <DEDUP_REMOVED lines=10> */
.L_x_1757:
[----:B------:R-:W-:Y:S01]  /*1fb20*/  @!PT LDS RZ, [RZ] ;  /* 0x00000000fffff984 */ /* 0x000fe20000000800 */
[----:B------:R-:W-:Y:S01]  /*1fb30*/  @!PT LDS RZ, [RZ] ;  /* 0x00000000fffff984 */ /* 0x000fe20000000800 */
[----:B------:R-:W-:Y:S01]  /*1fb40*/  @!PT LDS RZ, [RZ] ;  /* 0x00000000fffff984 */ /* 0x000fe20000000800 */
[----:B------:R1:W-:Y:S04]  /*1fb50*/  @!P4 LDGSTS.E.BYPASS.LTC128B.128 [R8+0x25400], desc[UR60][R4.64], !P3 ;  /* 0x254000000408cfae */ /* 0x0003e8000d901d7c */
[----:B------:R1:W-:Y:S04]  /*1fb60*/  @!P4 LDGSTS.E.BYPASS.LTC128B.128 [R8+0x29400], desc[UR60][R4.64+0x80], !P2 ;  /* 0x294000800408cfae */ /* 0x0003e8000d101d7c */
[----:B------:R1:W-:Y:S04]  /*1fb70*/  @!P4 LDGSTS.E.BYPASS.LTC128B.128 [R8+0x2d400], desc[UR60][R4.64+0x100], !P1 ;  /* 0x2d4001000408cfae */ /* 0x0003e8000c901d7c */
[----:B------:R1:W-:Y:S01]  /*1fb80*/  @!P4 LDGSTS.E.BYPASS.LTC128B.128 [R8+0x31400], desc[UR60][R4.64+0x180], !P0 ;  /* 0x314001800408cfae */ /* 0x0003e2000c101d7c */
[----:B------:R-:W-:Y:S01]  /*1fb90*/  IMAD.MOV.U32 R0, RZ, RZ, R14 ;  /* 0x000000ffff007224 */ /* 0x000fe200078e000e */
[----:B------:R-:W-:Y:S06]  /*1fba0*/  BRA `(.L_x_1758) ;  /* 0xffffff9400747947 */ /* 0x000fec000383ffff */
.L_x_1560:
[----:B0-----:R0:W3:Y:S02]  /*1fbb0*/  SYNCS.PHASECHK.TRANS64.TRYWAIT P0, [R18+URZ+0x32420], R0 ;  /* 0x03242000120075a7 */ /* 0x0010e4000800017f */
[----:B---3--:R-:W-:Y:S05]  /*1fbc0*/  @!P0 NANOSLEEP.SYNCS 0x989680 ;  /* 0x009896800000895d */ /* 0x008fea0003900000 */
[----:B------:R-:W3:Y:S02]  /*1fbd0*/  @!P0 SYNCS.PHASECHK.TRANS64 P0, [R18+URZ+0x32420], R0 ;  /* 0x03242000120085a7 */ /* 0x000ee4000800007f */
[----:B---3--:R-:W-:Y:S05]  /*1fbe0*/  @!P0 BRA `(.L_x_1560) ;  /* 0xfffffffc00f08947 */ /* 0x008fea000383ffff */
[----:B------:R-:W-:Y:S05]  /*1fbf0*/  BRA `(.L_x_1759) ;  /* 0xffffff9400ec7947 */ /* 0x000fea000383ffff */
.L_x_1564:
[----:B0-----:R0:W1:Y:S02]  /*1fc00*/  SYNCS.PHASECHK.TRANS64.TRYWAIT P0, [R2+URZ+0x32460], R0 ;  /* 0x03246000020075a7 */ /* 0x001064000800017f */
[----:B-1----:R-:W-:Y:S05]  /*1fc10*/  @!P0 NANOSLEEP.SYNCS 0x989680 ;  /* 0x009896800000895d */ /* 0x002fea0003900000 */
[----:B------:R-:W1:Y:S02]  /*1fc20*/  @!P0 SYNCS.PHASECHK.TRANS64 P0, [R2+URZ+0x32460], R0 ;  /* 0x03246000020085a7 */ /* 0x000e64000800007f */
[----:B-1----:R-:W-:Y:S05]  /*1fc30*/  @!P0 BRA `(.L_x_1564) ;  /* 0xfffffffc00f08947 */ /* 0x002fea000383ffff */
[----:B------:R-:W-:Y:S05]  /*1fc40*/  BRA `(.L_x_1760) ;  /* 0xffffff9800107947 */ /* 0x000fea000383ffff */
.L_x_1579:
[----:B-1----:R1:W2:Y:S02]  /*1fc50*/  SYNCS.PHASECHK.TRANS64.TRYWAIT P0, [R2+URZ+0x32440], R6 ;  /* 0x03244006020075a7 */ /* 0x0022a4000800017f */
[----:B--2---:R-:W-:Y:S05]  /*1fc60*/  @!P0 NANOSLEEP.SYNCS 0x989680 ;  /* 0x009896800000895d */ /* 0x004fea0003900000 */
[----:B------:R-:W2:Y:S02]  /*1fc70*/  @!P0 SYNCS.PHASECHK.TRANS64 P0, [R2+URZ+0x32440], R6 ;  /* 0x03244006020085a7 */ /* 0x000ea4000800007f */
[----:B--2---:R-:W-:Y:S05]  /*1fc80*/  @!P0 BRA `(.L_x_1579) ;  /* 0xfffffffc00f08947 */ /* 0x004fea000383ffff */
[----:B------:R-:W-:Y:S05]  /*1fc90*/  BRA `(.L_x_1761) ;  /* 0xffffffa000307947 */ /* 0x000fea000383ffff */
.L_x_1584:
[----:B0-----:R0:W2:Y:S02]  /*1fca0*/  SYNCS.PHASECHK.TRANS64.TRYWAIT P0, [R2+URZ+0x32460], R6 ;  /* 0x03246006020075a7 */ /* 0x0010a4000800017f */
[----:B--2---:R-:W-:Y:S05]  /*1fcb0*/  @!P0 NANOSLEEP.SYNCS 0x989680 ;  /* 0x009896800000895d */ /* 0x004fea0003900000 */
[----:B------:R-:W2:Y:S02]  /*1fcc0*/  @!P0 SYNCS.PHASECHK.TRANS64 P0, [R2+URZ+0x32460], R6 ;  /* 0x03246006020085a7 */ /* 0x000ea4000800007f */
[----:B--2---:R-:W-:Y:S05]  /*1fcd0*/  @!P0 BRA `(.L_x_1584) ;  /* 0xfffffffc00f08947 */ /* 0x004fea000383ffff */
[----:B------:R-:W-:Y:S05]  /*1fce0*/  BRA `(.L_x_1762) ;  /* 0xffffffa000ac7947 */ /* 0x000fea000383ffff */
.L_x_1595:
[----:B-1----:R1:W2:Y:S02]  /*1fcf0*/  SYNCS.PHASECHK.TRANS64.TRYWAIT P0, [R3+URZ+0x32440], R2 ;  /* 0x03244002030075a7 */ /* 0x0022a4000800017f */
[----:B--2---:R-:W-:Y:S05]  /*1fd00*/  @!P0 NANOSLEEP.SYNCS 0x989680 ;  /* 0x009896800000895d */ /* 0x004fea0003900000 */
[----:B------:R-:W2:Y:S02]  /*1fd10*/  @!P0 SYNCS.PHASECHK.TRANS64 P0, [R3+URZ+0x32440], R2 ;  /* 0x03244002030085a7 */ /* 0x000ea4000800007f */
[----:B--2---:R-:W-:Y:S05]  /*1fd20*/  @!P0 BRA `(.L_x_1595) ;  /* 0xfffffffc00f08947 */ /* 0x004fea000383ffff */
[----:B------:R-:W-:Y:S05]  /*1fd30*/  BRA `(.L_x_1763) ;  /* 0xffffffa800987947 */ /* 0x000fea000383ffff */
.L_x_1600:
[----:B--2---:R2:W3:Y:S02]  /*1fd40*/  SYNCS.PHASECHK.TRANS64.TRYWAIT P0, [R3+URZ+0x32460], R2 ;  /* 0x03246002030075a7 */ /* 0x0044e4000800017f */
[----:B---3--:R-:W-:Y:S05]  /*1fd50*/  @!P0 NANOSLEEP.SYNCS 0x989680 ;  /* 0x009896800000895d */ /* 0x008fea0003900000 */
[----:B------:R-:W3:Y:S02]  /*1fd60*/  @!P0 SYNCS.PHASECHK.TRANS64 P0, [R3+URZ+0x32460], R2 ;  /* 0x03246002030085a7 */ /* 0x000ee4000800007f */
[----:B---3--:R-:W-:Y:S05]  /*1fd70*/  @!P0 BRA `(.L_x_1600) ;  /* 0xfffffffc00f08947 */ /* 0x008fea000383ffff */
[----:B------:R-:W-:Y:S05]  /*1fd80*/  BRA `(.L_x_1764) ;  /* 0xffffffac00147947 */ /* 0x000fea000383ffff */
.L_x_1611:
[----:B-1----:R1:W2:Y:S02]  /*1fd90*/  SYNCS.PHASECHK.TRANS64.TRYWAIT P0, [R3+URZ+0x32440], R2 ;  /* 0x03244002030075a7 */ /* 0x0022a4000800017f */
[----:B--2---:R-:W-:Y:S05]  /*1fda0*/  @!P0 NANOSLEEP.SYNCS 0x989680 ;  /* 0x009896800000895d */ /* 0x004fea0003900000 */
[----:B------:R-:W2:Y:S02]  /*1fdb0*/  @!P0 SYNCS.PHASECHK.TRANS64 P0, [R3+URZ+0x32440], R2 ;  /* 0x03244002030085a7 */ /* 0x000ea4000800007f */
[----:B--2---:R-:W-:Y:S05]  /*1fdc0*/  @!P0 BRA `(.L_x_1611) ;  /* 0xfffffffc00f08947 */ /* 0x004fea000383ffff */
[----:B------:R-:W-:Y:S05]  /*1fdd0*/  BRA `(.L_x_1765) ;  /* 0xffffffb000e47947 */ /* 0x000fea000383ffff */
.L_x_1616:
[----:B--2---:R2:W3:Y:S02]  /*1fde0*/  SYNCS.PHASECHK.TRANS64.TRYWAIT P0, [R3+URZ+0x32460], R2 ;  /* 0x03246002030075a7 */ /* 0x0044e4000800017f */
[----:B---3--:R-:W-:Y:S05]  /*1fdf0*/  @!P0 NANOSLEEP.SYNCS 0x989680 ;  /* 0x009896800000895d */ /* 0x008fea0003900000 */
[----:B------:R-:W3:Y:S02]  /*1fe00*/  @!P0 SYNCS.PHASECHK.TRANS64 P0, [R3+URZ+0x32460], R2 ;  /* 0x03246002030085a7 */ /* 0x000ee4000800007f */
[----:B---3--:R-:W-:Y:S05]  /*1fe10*/  @!P0 BRA `(.L_x_1616) ;  /* 0xfffffffc00f08947 */ /* 0x008fea000383ffff */
[----:B------:R-:W-:Y:S05]  /*1fe20*/  BRA `(.L_x_1766) ;  /* 0xffffffb400607947 */ /* 0x000fea000383ffff */
.L_x_1628:
[----:B-1----:R-:W3:Y:S01]  /*1fe30*/  LDL R2, [R1] ;  /* 0x0000000001027983 */ /* 0x002ee20000100800 */
[----:B------:R-:W-:Y:S01]  /*1fe40*/  BSSY B0, `(.L_x_1767) ;  /* 0x0000008000007945 */ /* 0x000fe20003800000 */
[----:B0-----:R-:W-:Y:S02]  /*1fe50*/  IMAD.MOV.U32 R12, RZ, RZ, RZ ;  /* 0x000000ffff0c7224 */ /* 0x001fe400078e00ff */
[----:B------:R-:W-:Y:S02]  /*1fe60*/  IMAD.MOV.U32 R11, RZ, RZ, 0x1f ;  /* 0x0000001fff0b7424 */ /* 0x000fe400078e00ff */
[----:B------:R-:W-:Y:S02]  /*1fe70*/  IMAD.MOV.U32 R15, RZ, RZ, -0x1 ;  /* 0xffffffffff0f7424 */ /* 0x000fe400078e00ff */
[----:B---3--:R-:W-:-:S07]  /*1fe80*/  IMAD.MOV.U32 R13, RZ, RZ, R2 ;  /* 0x000000ffff0d7224 */ /* 0x008fce00078e0002 */
[----:B--2---:R-:W-:Y:S05]  /*1fe90*/  WARPSYNC.COLLECTIVE R15, `(.L_x_1768) ;  /* 0x000000000f087348 */ /* 0x004fea0003c00000 */
[----:B------:R0:W1:Y:S02]  /*1fea0*/  SHFL.IDX P6, R14, R13, R12, R11 ;  /* 0x0000000c0d0e7389 */ /* 0x00006400000c000b */
[----:B012---:R-:W-:Y:S01]  /*1feb0*/  ENDCOLLECTIVE ;  /* 0x000000000000791b */ /* 0x007fe20003800000 */
.L_x_1768:
[----:B------:R-:W-:Y:S05]  /*1fec0*/  BSYNC B0 ;  /* 0x0000000000007941 */ /* 0x000fea0003800000 */
.L_x_1767:
        /* <DEDUP_REMOVED lines=9> */
.L_x_1769:
        /* <DEDUP_REMOVED lines=26> */
.L_x_1770:
        /* <DEDUP_REMOVED lines=8> */
.L_x_1771:
        /* <DEDUP_REMOVED lines=8> */
.L_x_1772:
        /* <DEDUP_REMOVED lines=8> */
.L_x_1773:
[----:B------:R-:W-:Y:S01]  /*20280*/  IMAD.MOV.U32 R12, RZ, RZ, 0x10 ;  /* 0x00000010ff0c7424 */ /* 0x000fe200078e00ff */
[----:B------:R-:W-:-:S04]  /*20290*/  MOV R3, R14 ;  /* 0x0000000e00037202 */ /* 0x000fc80000000f00 */
[----:B------:R-:W-:-:S05]  /*202a0*/  SEL R3, R3, RZ, P4 ;  /* 0x000000ff03037207 */ /* 0x000fca0002000000 */
[----:B------:R-:W-:-:S04]  /*202b0*/  IMAD.IADD R2, R2, 0x1, R3 ;  /* 0x0000000102027824 */ /* 0x000fc800078e0203 */
[----:B------:R-:W-:-:S07]  /*202c0*/  IMAD.MOV.U32 R13, RZ, RZ, R2 ;  /* 0x000000ffff0d7224 */ /* 0x000fce00078e0002 */
[----:B------:R-:W-:Y:S05]  /*202d0*/  WARPSYNC.COLLECTIVE R15, `(.L_x_1774) ;  /* 0x000000000f087348 */ /* 0x000fea0003c00000 */
[----:B------:R0:W1:Y:S02]  /*202e0*/  SHFL.UP P6, R14, R13, R12, R11 ;  /* 0x0400000c0d0e7389 */ /* 0x00006400000c000b */
[----:B01----:R-:W-:Y:S01]  /*202f0*/  ENDCOLLECTIVE ;  /* 0x000000000000791b */ /* 0x003fe20003800000 */
.L_x_1774:
        /* <DEDUP_REMOVED lines=9> */
.L_x_1775:
[----:B------:R-:W-:Y:S01]  /*20390*/  IMAD.MOV.U32 R9, RZ, RZ, R14 ;  /* 0x000000ffff097224 */ /* 0x000fe200078e000e */
[----:B------:R-:W-:Y:S06]  /*203a0*/  BRA `(.L_x_1776) ;  /* 0xffffffb800a87947 */ /* 0x000fec000383ffff */
.L_x_1631:
        /* <DEDUP_REMOVED lines=8> */
.L_x_1778:
[----:B------:R-:W-:Y:S05]  /*20430*/  BSYNC B0 ;  /* 0x0000000000007941 */ /* 0x000fea0003800000 */
.L_x_1777:
        /* <DEDUP_REMOVED lines=10> */
.L_x_1779:
        /* <DEDUP_REMOVED lines=8> */
.L_x_1780:
        /* <DEDUP_REMOVED lines=8> */
.L_x_1781:
        /* <DEDUP_REMOVED lines=8> */
.L_x_1782:
        /* <DEDUP_REMOVED lines=9> */
.L_x_1783:
[----:B------:R-:W-:Y:S01]  /*206f0*/  IMAD.MOV.U32 R9, RZ, RZ, R14 ;  /* 0x000000ffff097224 */ /* 0x000fe200078e000e */
[----:B------:R-:W-:Y:S06]  /*20700*/  BRA `(.L_x_1784) ;  /* 0xffffffb8007c7947 */ /* 0x000fec000383ffff */
.L_x_1633:
[----:B------:R-:W-:Y:S01]  /*20710*/  BSSY B0, `(.L_x_1785) ;  /* 0x0000006000007945 */ /* 0x000fe20003800000 */
[----:B------:R-:W-:Y:S01]  /*20720*/  PLOP3.LUT P6, PT, P6, PT, PT, 0x8, 0x0 ;  /* 0x000000000000781c */ /* 0x000fe200037ce170 */
[----:B------:R-:W-:-:S12]  /*20730*/  IMAD.MOV.U32 R15, RZ, RZ, -0x1 ;  /* 0xffffffffff0f7424 */ /* 0x000fd800078e00ff */
[----:B0-----:R-:W-:Y:S05]  /*20740*/  WARPSYNC.COLLECTIVE R15, `(.L_x_1786) ;  /* 0x000000000f087348 */ /* 0x001fea0003c00000 */
[----:B------:R-:W-:Y:S01]  /*20750*/  VOTE.ANY R14, PT, P6 ;  /* 0x00000000000e7806 */ /* 0x000fe200030e0100 */
[----:B0-----:R-:W-:Y:S06]  /*20760*/  ENDCOLLECTIVE ;  /* 0x000000000000791b */ /* 0x001fec0003800000 */
.L_x_1786:
[----:B------:R-:W-:Y:S05]  /*20770*/  BSYNC B0 ;  /* 0x0000000000007941 */ /* 0x000fea0003800000 */
.L_x_1785:
        /* <DEDUP_REMOVED lines=9> */
.L_x_1787:
[----:B------:R-:W-:Y:S02]  /*20810*/  IMAD.MOV.U32 R13, RZ, RZ, R6 ;  /* 0x000000ffff0d7224 */ /* 0x000fe400078e0006 */
[----:B------:R-:W-:-:S07]  /*20820*/  IMAD.MOV.U32 R0, RZ, RZ, R14 ;  /* 0x000000ffff007224 */ /* 0x000fce00078e000e */
[----:B------:R-:W-:Y:S05]  /*20830*/  WARPSYNC.COLLECTIVE R15, `(.L_x_1788) ;  /* 0x000000000f087348 */ /* 0x000fea0003c00000 */
[----:B------:R0:W1:Y:S02]  /*20840*/  SHFL.IDX P6, R14, R13, R12, R11 ;  /* 0x0000000c0d0e7389 */ /* 0x00006400000c000b */
[----:B01----:R-:W-:Y:S01]  /*20850*/  ENDCOLLECTIVE ;  /* 0x000000000000791b */ /* 0x003fe20003800000 */
.L_x_1788:
[----:B------:R-:W-:Y:S01]  /*20860*/  IMAD.MOV.U32 R6, RZ, RZ, R14 ;  /* 0x000000ffff067224 */ /* 0x000fe200078e000e */
[----:B------:R-:W-:Y:S06]  /*20870*/  BRA `(.L_x_1789) ;  /* 0xffffffb8005c7947 */ /* 0x000fec000383ffff */
.L_x_1635:
[----:B------:R-:W-:Y:S01]  /*20880*/  BSSY B0, `(.L_x_1790) ;  /* 0x0000007000007945 */ /* 0x000fe20003800000 */
[----:B------:R-:W-:Y:S02]  /*20890*/  IMAD.MOV.U32 R13, RZ, RZ, R7 ;  /* 0x000000ffff0d7224 */ /* 0x000fe400078e0007 */
[----:B------:R-:W-:Y:S02]  /*208a0*/  IMAD.MOV.U32 R11, RZ, RZ, 0x1f ;  /* 0x0000001fff0b7424 */ /* 0x000fe400078e00ff */
[----:B------:R-:W-:-:S07]  /*208b0*/  IMAD.MOV.U32 R15, RZ, RZ, -0x1 ;  /* 0xffffffffff0f7424 */ /* 0x000fce00078e00ff */
[----:B0123--:R-:W-:Y:S05]  /*208c0*/  WARPSYNC.COLLECTIVE R15, `(.L_x_1791) ;  /* 0x000000000f087348 */ /* 0x00ffea0003c00000 */
[----:B------:R4:W0:Y:S02]  /*208d0*/  SHFL.IDX P6, R14, R13, R12, R11 ;  /* 0x0000000c0d0e7389 */ /* 0x00082400000c000b */
[----:B01234-:R-:W-:Y:S01]  /*208e0*/  ENDCOLLECTIVE ;  /* 0x000000000000791b */ /* 0x01ffe20003800000 */
.L_x_1791:
[----:B------:R-:W-:Y:S05]  /*208f0*/  BSYNC B0 ;  /* 0x0000000000007941 */ /* 0x000fea0003800000 */
.L_x_1790:
[----:B------:R-:W-:Y:S01]  /*20900*/  IMAD.MOV.U32 R7, RZ, RZ, R14 ;  /* 0x000000ffff077224 */ /* 0x000fe200078e000e */
[----:B------:R-:W-:Y:S06]  /*20910*/  BRA `(.L_x_1792) ;  /* 0xffffffb8004c7947 */ /* 0x000fec000383ffff */
.L_x_1639:
[----:B0-----:R0:W1:Y:S02]  /*20920*/  SYNCS.PHASECHK.TRANS64.TRYWAIT P0, [R0+URZ+0x32420], R3 ;  /* 0x03242003000075a7 */ /* 0x001064000800017f */
[----:B-1----:R-:W-:Y:S05]  /*20930*/  @!P0 NANOSLEEP.SYNCS 0x989680 ;  /* 0x009896800000895d */ /* 0x002fea0003900000 */
[----:B------:R-:W1:Y:S02]  /*20940*/  @!P0 SYNCS.PHASECHK.TRANS64 P0, [R0+URZ+0x32420], R3 ;  /* 0x03242003000085a7 */ /* 0x000e64000800007f */
[----:B-1----:R-:W-:Y:S05]  /*20950*/  @!P0 BRA `(.L_x_1639) ;  /* 0xfffffffc00f08947 */ /* 0x002fea000383ffff */
[----:B------:R-:W-:Y:S05]  /*20960*/  BRA `(.L_x_1793) ;  /* 0xffffffbc00e87947 */ /* 0x000fea000383ffff */
.L_x_1640:
        /* <DEDUP_REMOVED lines=11> */
.L_x_1795:
[----:B------:R-:W-:Y:S05]  /*20a20*/  BSYNC B0 ;  /* 0x0000000000007941 */ /* 0x000fea0003800000 */
.L_x_1794:
[----:B------:R-:W-:Y:S05]  /*20a30*/  BRA `(.L_x_1796) ;  /* 0xffffffbc00d07947 */ /* 0x000fea000383ffff */
.L_x_1641:
[----:B------:R-:W-:Y:S01]  /*20a40*/  BSSY B0, `(.L_x_1797) ;  /* 0x0000006000007945 */ /* 0x000fe20003800000 */
[----:B------:R-:W-:-:S07]  /*20a50*/  IMAD.MOV.U32 R15, RZ, RZ, -0x1 ;  /* 0xffffffffff0f7424 */ /* 0x000fce00078e00ff */
[----:B01----:R-:W-:Y:S05]  /*20a60*/  WARPSYNC.COLLECTIVE R15, `(.L_x_1798) ;  /* 0x000000000f0c7348 */ /* 0x003fea0003c00000 */
[----:B------:R-:W-:Y:S02]  /*20a70*/  ELECT P6, UR62, PT ;  /* 0x00000000003e782f */ /* 0x000fe400038c0000 */
[----:B------:R-:W-:Y:S01]  /*20a80*/  MOV R14, UR62 ;  /* 0x0000003e000e7c02 */ /* 0x000fe20008000f00 */
[----:B01----:R-:W-:Y:S10]  /*20a90*/  ENDCOLLECTIVE ;  /* 0x000000000000791b */ /* 0x003ff40003800000 */
.L_x_1798:
[----:B------:R-:W-:Y:S05]  /*20aa0*/  BSYNC B0 ;  /* 0x0000000000007941 */ /* 0x000fea0003800000 */
.L_x_1797:
[----:B------:R-:W-:Y:S05]  /*20ab0*/  BRA `(.L_x_1799) ;  /* 0xffffffbc00c47947 */ /* 0x000fea000383ffff */
.L_x_1643:
[----:B0-----:R0:W1:Y:S02]  /*20ac0*/  SYNCS.PHASECHK.TRANS64.TRYWAIT P0, [R6+URZ], R5 ;  /* 0x00000005060075a7 */ /* 0x001064000800017f */
[----:B-1----:R-:W-:Y:S05]  /*20ad0*/  @!P0 NANOSLEEP.SYNCS 0x989680 ;  /* 0x009896800000895d */ /* 0x002fea0003900000 */
[----:B------:R-:W1:Y:S02]  /*20ae0*/  @!P0 SYNCS.PHASECHK.TRANS64 P0, [R6+URZ], R5 ;  /* 0x00000005060085a7 */ /* 0x000e64000800007f */
[----:B-1----:R-:W-:Y:S05]  /*20af0*/  @!P0 BRA `(.L_x_1643) ;  /* 0xfffffffc00f08947 */ /* 0x002fea000383ffff */
[----:B------:R-:W-:Y:S05]  /*20b00*/  BRA `(.L_x_1800) ;  /* 0xffffffc000047947 */ /* 0x000fea000383ffff */
.L_x_1644:
[----:B-1----:R1:W2:Y:S02]  /*20b10*/  SYNCS.PHASECHK.TRANS64.TRYWAIT P0, [R7+URZ], R2 ;  /* 0x00000002070075a7 */ /* 0x0022a4000800017f */
[----:B--2---:R-:W-:Y:S05]  /*20b20*/  @!P0 NANOSLEEP.SYNCS 0x989680 ;  /* 0x009896800000895d */ /* 0x004fea0003900000 */
[----:B------:R-:W2:Y:S02]  /*20b30*/  @!P0 SYNCS.PHASECHK.TRANS64 P0, [R7+URZ], R2 ;  /* 0x00000002070085a7 */ /* 0x000ea4000800007f */
[----:B--2---:R-:W-:Y:S05]  /*20b40*/  @!P0 BRA `(.L_x_1644) ;  /* 0xfffffffc00f08947 */ /* 0x004fea000383ffff */
[----:B------:R-:W-:Y:S05]  /*20b50*/  BRA `(.L_x_1801) ;  /* 0xffffffbc00f87947 */ /* 0x000fea000383ffff */
.L_x_1646:
[----:B--2---:R2:W3:Y:S02]  /*20b60*/  SYNCS.PHASECHK.TRANS64.TRYWAIT P0, [R4+URZ], R5 ;  /* 0x00000005040075a7 */ /* 0x0044e4000800017f */
[----:B---3--:R-:W-:Y:S05]  /*20b70*/  @!P0 NANOSLEEP.SYNCS 0x989680 ;  /* 0x009896800000895d */ /* 0x008fea0003900000 */
[----:B------:R-:W3:Y:S02]  /*20b80*/  @!P0 SYNCS.PHASECHK.TRANS64 P0, [R4+URZ], R5 ;  /* 0x00000005040085a7 */ /* 0x000ee4000800007f */
[----:B---3--:R-:W-:Y:S05]  /*20b90*/  @!P0 BRA `(.L_x_1646) ;  /* 0xfffffffc00f08947 */ /* 0x008fea000383ffff */
[----:B------:R-:W-:Y:S05]  /*20ba0*/  BRA `(.L_x_1802) ;  /* 0xffffffbc00fc7947 */ /* 0x000fea000383ffff */
.L_x_1803:
        /* <DEDUP_REMOVED lines=13> */
.L_x_6133:


//--------------------- .text._ZN7cutlass13device_kernelIN5flash11enable_sm90INS1_16FlashAttnFwdSm90INS1_25CollectiveMainloopFwdSm90ILi2EN4cute5tupleIJNS5_1CILi1EEES8_S8_EEENS6_IJNS7_ILi128EEENS7_ILi96EEENS7_ILi64EEEEEELi256ENS_6half_tEfNS_4arch4Sm90ELb0ELb1ELb1ELb0ELb0ELb0ELb0ELb1ELb0ELb1ELb1ELb0EEENS1_21CollectiveEpilogueFwdINS6_IJSA_NS7_ILi256EEESB_EEES9_SE_SG_Li256ELb0ELb1ELb1ELb0EEENS1_19SingleTileSchedulerILb0ELb1ELb1ELi128EEEEEEEEEvNT_6ParamsE --------------------------
	.section	.text._ZN7cutlass13device_kernelIN5flash11enable_sm90INS1_16FlashAttnFwdSm90INS1_25CollectiveMainloopFwdSm90ILi2EN4cute5tupleIJNS5_1CILi1EEES8_S8_EEENS6_IJNS7_ILi128EEENS7_ILi96EEENS7_ILi64EEEEEELi256ENS_6half_tEfNS_4arch4Sm90ELb0ELb1ELb1ELb0ELb0ELb0ELb0ELb1ELb0ELb1ELb1ELb0EEENS1_21CollectiveEpilogueFwdINS6_IJSA_NS7_ILi256EEESB_EEES9_SE_SG_Li256ELb0ELb1ELb1ELb0EEENS1_19SingleTileSchedulerILb0ELb1ELb1ELi128EEEEEEEEEvNT_6ParamsE,"ax",@progbits
	.align	128
.text._ZN7cutlass13device_kernelIN5flash11enable_sm90INS1_16FlashAttnFwdSm90INS1_25CollectiveMainloopFwdSm90ILi2EN4cute5tupleIJNS5_1CILi1EEES8_S8_EEENS6_IJNS7_ILi128EEENS7_ILi96EEENS7_ILi64EEEEEELi256ENS_6half_tEfNS_4arch4Sm90ELb0ELb1ELb1ELb0ELb0ELb0ELb0ELb1ELb0ELb1ELb1ELb0EEENS1_21CollectiveEpilogueFwdINS6_IJSA_NS7_ILi256EEESB_EEES9_SE_SG_Li256ELb0ELb1ELb1ELb0EEENS1_19SingleTileSchedulerILb0ELb1ELb1ELi128EEEEEEEEEvNT_6ParamsE:
        .type           _ZN7cutlass13device_kernelIN5flash11enable_sm90INS1_16FlashAttnFwdSm90INS1_25CollectiveMainloopFwdSm90ILi2EN4cute5tupleIJNS5_1CILi1EEES8_S8_EEENS6_IJNS7_ILi128EEENS7_ILi96EEENS7_ILi64EEEEEELi256ENS_6half_tEfNS_4arch4Sm90ELb0ELb1ELb1ELb0ELb0ELb0ELb0ELb1ELb0ELb1ELb1ELb0EEENS1_21CollectiveEpilogueFwdINS6_IJSA_NS7_ILi256EEESB_EEES9_SE_SG_Li256ELb0ELb1ELb1ELb0EEENS1_19SingleTileSchedulerILb0ELb1ELb1ELi128EEEEEEEEEvNT_6ParamsE,@function
        .size           _ZN7cutlass13device_kernelIN5flash11enable_sm90INS1_16FlashAttnFwdSm90INS1_25CollectiveMainloopFwdSm90ILi2EN4cute5tupleIJNS5_1CILi1EEES8_S8_EEENS6_IJNS7_ILi128EEENS7_ILi96EEENS7_ILi64EEEEEELi256ENS_6half_tEfNS_4arch4Sm90ELb0ELb1ELb1ELb0ELb0ELb0ELb0ELb1ELb0ELb1ELb1ELb0EEENS1_21CollectiveEpilogueFwdINS6_IJSA_NS7_ILi256EEESB_EEES9_SE_SG_Li256ELb0ELb1ELb1ELb0EEENS1_19SingleTileSchedulerILb0ELb1ELb1ELi128EEEEEEEEEvNT_6ParamsE,(.L_x_6134 - _ZN7cutlass13device_kernelIN5flash11enable_sm90INS1_16FlashAttnFwdSm90INS1_25CollectiveMainloopFwdSm90ILi2EN4cute5tupleIJNS5_1CILi1EEES8_S8_EEENS6_IJNS7_ILi128EEENS7_ILi96EEENS7_ILi64EEEEEELi256ENS_6half_tEfNS_4arch4Sm90ELb0ELb1ELb1ELb0ELb0ELb0ELb0ELb1ELb0ELb1ELb1ELb0EEENS1_21CollectiveEpilogueFwdINS6_IJSA_NS7_ILi256EEESB_EEES9_SE_SG_Li256ELb0ELb1ELb1ELb0EEENS1_19SingleTileSchedulerILb0ELb1ELb1ELi128EEEEEEEEEvNT_6ParamsE)
        .other          _ZN7cutlass13device_kernelIN5flash11enable_sm90INS1_16FlashAttnFwdSm90INS1_25CollectiveMainloopFwdSm90ILi2EN4cute5tupleIJNS5_1CILi1EEES8_S8_EEENS6_IJNS7_ILi128EEENS7_ILi96EEENS7_ILi64EEEEEELi256ENS_6half_tEfNS_4arch4Sm90ELb0ELb1ELb1ELb0ELb0ELb0ELb0ELb1ELb0ELb1ELb1ELb0EEENS1_21CollectiveEpilogueFwdINS6_IJSA_NS7_ILi256EEESB_EEES9_SE_SG_Li256ELb0ELb1ELb1ELb0EEENS1_19SingleTileSchedulerILb0ELb1ELb1ELi128EEEEEEEEEvNT_6ParamsE,@"STO_CUDA_ENTRY STV_DEFAULT"
_ZN7cutlass13device_kernelIN5flash11enable_sm90INS1_16FlashAttnFwdSm90INS1_25CollectiveMainloopFwdSm90ILi2EN4cute5tupleIJNS5_1CILi1EEES8_S8_EEENS6_IJNS7_ILi128EEENS7_ILi96EEENS7_ILi64EEEEEELi256ENS_6half_tEfNS_4arch4Sm90ELb0ELb1ELb1ELb0ELb0ELb0ELb0ELb1ELb0ELb1ELb1ELb0EEENS1_21CollectiveEpilogueFwdINS6_IJSA_NS7_ILi256EEESB_EEES9_SE_SG_Li256ELb0ELb1ELb1ELb0EEENS1_19SingleTileSchedulerILb0ELb1ELb1ELi128EEEEEEEEEvNT_6ParamsE:
        /* <DEDUP_REMOVED lines=18> */
.L_x_1805:
[----:B------:R-:W-:Y:S05]  /*0120*/  BSYNC B0 ;  /* 0x0000000000007941 */ /* 0x000fea0003800000 */
.L_x_1804:
        /* <DEDUP_REMOVED lines=41> */
.L_x_1806:
        /* <DEDUP_REMOVED lines=22> */
.L_x_1807:
        /* <DEDUP_REMOVED lines=18> */
.L_x_1808:
        /* <DEDUP_REMOVED lines=22> */
.L_x_1809:
        /* <DEDUP_REMOVED lines=22> */
.L_x_1810:
        /* <DEDUP_REMOVED lines=8> */
.L_x_1813:
        /* <DEDUP_REMOVED lines=20> */
[----:B------:R-:W0:Y:S01]  /*0ac0*/  LDC.64 R6, c[0x0][0x418] ;  /* 0x00010600ff067b82 */ /* 0x000e220000000a00 */
[----:B------:R-:W-:Y:S01]  /*0ad0*/  ULDC UR4, c[0x0][0x448] ;  /* 0x0001120000047ab9 */ /* 0x000fe20000000800 */
[----:B------:R-:W1:Y:S01]  /*0ae0*/  S2R R0, SR_TID.X ;  /* 0x0000000000007919 */ /* 0x000e620000002100 */
[----:B------:R-:W-:-:S03]  /*0af0*/  UISETP.NE.AND UP1, UPT, UR4, 0x1, UPT ;  /* 0x000000010400788c */ /* 0x000fc6000bf25270 */
[----:B------:R-:W-:Y:S02]  /*0b00*/  ULDC.64 UR4, c[0x0][0x9e0] ;  /* 0x0002780000047ab9 */ /* 0x000fe40000000a00 */
[----:B------:R-:W2:Y:S01]  /*0b10*/  LDC R2, c[0x0][0x288] ;  /* 0x0000a200ff027b82 */ /* 0x000ea20000000800 */
[----:B------:R-:W-:-:S05]  /*0b20*/  UISETP.GE.AND UP0, UPT, UR5, 0x1, UPT ;  /* 0x000000010500788c */ /* 0x000fca000bf06270 */
[----:B------:R-:W-:Y:S01]  /*0b30*/  @UP1 ULDC UR8, c[0x0][0x44c] ;  /* 0x0001130000081ab9 */ /* 0x000fe20000000800 */
[----:B------:R-:W-:Y:S01]  /*0b40*/  @UP1 ULDC UR11, c[0x0][0x450] ;  /* 0x00011400000b1ab9 */ /* 0x000fe20000000800 */
[----:B------:R-:W3:Y:S01]  /*0b50*/  LDC R16, c[0x0][0x424] ;  /* 0x00010900ff107b82 */ /* 0x000ee20000000800 */
[----:B------:R-:W-:-:S07]  /*0b60*/  PLOP3.LUT P1, PT, PT, PT, UP0, 0x80, 0x0 ;  /* 0x000000000000781c */ /* 0x000fce0003f2f008 */
[----:B------:R-:W4:Y:S01]  /*0b70*/  LDC R5, c[0x0][0x2f0] ;  /* 0x0000bc00ff057b82 */ /* 0x000f220000000800 */
[----:B0-----:R-:W-:-:S04]  /*0b80*/  ISETP.NE.U32.AND P0, PT, R6, RZ, PT ;  /* 0x000000ff0600720c */ /* 0x001fc80003f05070 */
[----:B------:R-:W-:-:S03]  /*0b90*/  ISETP.NE.AND.EX P0, PT, R7, RZ, PT, P0 ;  /* 0x000000ff0700720c */ /* 0x000fc60003f05300 */
[----:B------:R-:W0:Y:S01]  /*0ba0*/  S2UR UR39, SR_CTAID.X ;  /* 0x00000000002779c3 */ /* 0x000e220000002500 */
[----:B--2---:R-:W-:Y:S01]  /*0bb0*/  IADD3 R3, -R2, 0x1, RZ ;  /* 0x0000000102037810 */ /* 0x004fe20007ffe1ff */
[----:B-1----:R-:W-:Y:S01]  /*0bc0*/  VIADD R22, R0, 0xffffff80 ;  /* 0xffffff8000167836 */ /* 0x002fe20000000000 */
[----:B---3--:R-:W-:-:S05]  /*0bd0*/  SEL R16, R16, 0x1, P0 ;  /* 0x0000000110107807 */ /* 0x008fca0000000000 */
[CC--:B----4-:R-:W-:Y:S02]  /*0be0*/  IMAD R3, R16.reuse, R5.reuse, R3 ;  /* 0x0000000510037224 */ /* 0x0d0fe400078e0203 */
[----:B------:R-:W-:-:S03]  /*0bf0*/  IMAD R18, R16, R5, RZ ;  /* 0x0000000510127224 */ /* 0x000fc600078e02ff */
[----:B------:R-:W-:Y:S01]  /*0c00*/  R2UR UR10, R3 ;  /* 0x00000000030a72ca */ /* 0x000fe200000e0000 */
[----:B0-----:R-:W-:-:S04]  /*0c10*/  USHF.L.U32 UR39, UR39, 0x7, URZ ;  /* 0x0000000727277899 */ /* 0x001fc8000800063f */
[----:B------:R-:W-:-:S04]  /*0c20*/  UIADD3 UR7, UR39, 0x7f, URZ ;  /* 0x0000007f27077890 */ /* 0x000fc8000fffe03f */
[----:B------:R-:W-:-:S04]  /*0c30*/  UIMAD.WIDE.U32 UR8, UR7, UR8, URZ ;  /* 0x00000008070872a5 */ /* 0x000fc8000f8e003f */
[----:B------:R-:W-:-:S04]  /*0c40*/  @UP1 USHF.R.U32.HI UR7, URZ, UR11, UR9 ;  /* 0x0000000b3f071299 */ /* 0x000fc80008011609 */
[----:B------:R-:W-:-:S04]  /*0c50*/  UIADD3 UR7, UR10, UR7, URZ ;  /* 0x000000070a077290 */ /* 0x000fc8000fffe03f */
[----:B------:R-:W-:-:S06]  /*0c60*/  UIADD3 UR4, UR7, UR4, URZ ;  /* 0x0000000407047290 */ /* 0x000fcc000fffe03f */
[----:B------:R-:W-:Y:S01]  /*0c70*/  IMAD.U32 R0, RZ, RZ, UR4 ;  /* 0x00000004ff007e24 */ /* 0x000fe2000f8e00ff */
[----:B------:R-:W-:Y:S06]  /*0c80*/  @!P1 BRA `(.L_x_1815) ;  /* 0x0000000000409947 */ /* 0x000fec0003800000 */
[----:B------:R-:W-:Y:S01]  /*0c90*/  ISETP.LT.AND P0, PT, RZ, UR7, PT ;  /* 0x00000007ff007c0c */ /* 0x000fe2000bf01270 */
[----:B------:R-:W-:-:S12]  /*0ca0*/  UIADD3 UR4, UR7, -0x1, URZ ;  /* 0xffffffff07047890 */ /* 0x000fd8000fffe03f */
[----:B------:R-:W-:Y:S05]  /*0cb0*/  @P0 BRA `(.L_x_1816) ;  /* 0x00000000001c0947 */ /* 0x000fea0003800000 */
[----:B------:R-:W-:Y:S02]  /*0cc0*/  UISETP.NE.AND UP0, UPT, UR5, 0x1, UPT ;  /* 0x000000010500788c */ /* 0x000fe4000bf05270 */
[----:B------:R-:W-:-:S09]  /*0cd0*/  UIADD3 UR4, -UR7, URZ, URZ ;  /* 0x0000003f07047290 */ /* 0x000fd2000fffe13f */
[----:B------:R-:W-:Y:S02]  /*0ce0*/  @UP0 ULDC.64 UR10, c[0x0][0x9e8] ;  /* 0x00027a00000a0ab9 */ /* 0x000fe40000000a00 */
[----:B------:R-:W-:-:S04]  /*0cf0*/  UIMAD.WIDE.U32 UR8, UR4, UR10, URZ ;  /* 0x0000000a040872a5 */ /* 0x000fc8000f8e003f */
[----:B------:R-:W-:-:S04]  /*0d00*/  @UP0 USHF.R.U32.HI UR4, URZ, UR11, UR9 ;  /* 0x0000000b3f040299 */ /* 0x000fc80008011609 */
[----:B------:R-:W-:Y:S01]  /*0d10*/  ULOP3.LUT UR4, URZ, UR4, URZ, 0x33, !UPT ;  /* 0x000000043f047292 */ /* 0x000fe2000f8e333f */
[----:B------:R-:W-:Y:S11]  /*0d20*/  BRA `(.L_x_1817) ;  /* 0x0000000000107947 */ /* 0x000ff60003800000 */
.L_x_1816:
[----:B------:R-:W-:-:S11]  /*0d30*/  UISETP.NE.AND UP0, UPT, UR5, 0x1, UPT ;  /* 0x000000010500788c */ /* 0x000fd6000bf05270 */
[----:B------:R-:W-:Y:S02]  /*0d40*/  @UP0 ULDC.64 UR10, c[0x0][0x9e8] ;  /* 0x00027a00000a0ab9 */ /* 0x000fe40000000a00 */
[----:B------:R-:W-:-:S04]  /*0d50*/  UIMAD.WIDE.U32 UR8, UR4, UR10, URZ ;  /* 0x0000000a040872a5 */ /* 0x000fc8000f8e003f */
[----:B------:R-:W-:-:S12]  /*0d60*/  @UP0 USHF.R.U32.HI UR4, URZ, UR11, UR9 ;  /* 0x0000000b3f040299 */ /* 0x000fd80008011609 */
.L_x_1817:
[----:B------:R-:W-:-:S06]  /*0d70*/  UIMAD UR4, UR4, UR5, UR5 ;  /* 0x00000005040472a4 */ /* 0x000fcc000f8e0205 */
[----:B------:R-:W-:-:S07]  /*0d80*/  VIMNMX R0, R0, UR4, PT ;  /* 0x0000000400007c48 */ /* 0x000fce000bfe0100 */
.L_x_1815:
[-C--:B------:R-:W-:Y:S01]  /*0d90*/  IMAD R2, R16, R5.reuse, -R2 ;  /* 0x0000000510027224 */ /* 0x080fe200078e0a02 */
[----:B------:R-:W-:Y:S01]  /*0da0*/  @UP1 ULDC UR8, c[0x0][0x44c] ;  /* 0x0001130000081ab9 */ /* 0x000fe20000000800 */
[----:B------:R-:W-:Y:S01]  /*0db0*/  @UP1 ULDC UR10, c[0x0][0x450] ;  /* 0x00011400000a1ab9 */ /* 0x000fe20000000800 */
[----:B------:R-:W-:Y:S02]  /*0dc0*/  UIMAD.WIDE.U32 UR8, UR39, UR8, URZ ;  /* 0x00000008270872a5 */ /* 0x000fe4000f8e003f */
[----:B------:R-:W-:Y:S01]  /*0dd0*/  R2UR UR7, R2 ;  /* 0x00000000020772ca */ /* 0x000fe200000e0000 */
[----:B------:R-:W-:Y:S01]  /*0de0*/  VIADD R2, R0, 0x5f ;  /* 0x0000005f00027836 */ /* 0x000fe20000000000 */
[----:B------:R-:W-:Y:S01]  /*0df0*/  UMOV UR4, UR39 ;  /* 0x0000002700047c82 */ /* 0x000fe20008000000 */
[----:B------:R-:W-:Y:S01]  /*0e00*/  IMAD R0, R16, R5, 0x5f ;  /* 0x0000005f10007424 */ /* 0x000fe200078e0205 */
[----:B------:R-:W-:Y:S01]  /*0e10*/  @UP1 USHF.R.U32.HI UR4, URZ, UR10, UR9 ;  /* 0x0000000a3f041299 */ /* 0x000fe20008011609 */
[----:B------:R-:W-:-:S04]  /*0e20*/  IMAD.HI R2, R2, 0x2aaaaaab, RZ ;  /* 0x2aaaaaab02027827 */ /* 0x000fc800078e02ff */
[----:B------:R-:W-:Y:S01]  /*0e30*/  IMAD.HI R0, R0, 0x2aaaaaab, RZ ;  /* 0x2aaaaaab00007827 */ /* 0x000fe200078e02ff */
[----:B------:R-:W-:-:S03]  /*0e40*/  SHF.R.U32.HI R5, RZ, 0x1f, R2 ;  /* 0x0000001fff057819 */ /* 0x000fc60000011602 */
[----:B------:R-:W-:Y:S01]  /*0e50*/  UIADD3 UR4, UR7, UR4, URZ ;  /* 0x0000000407047290 */ /* 0x000fe2000fffe03f */
[----:B------:R-:W-:Y:S02]  /*0e60*/  SHF.R.U32.HI R3, RZ, 0x1f, R0 ;  /* 0x0000001fff037819 */ /* 0x000fe40000011600 */
[----:B------:R-:W-:Y:S01]  /*0e70*/  ULDC UR7, c[0x0][0x9dc] ;  /* 0x0002770000077ab9 */ /* 0x000fe20000000800 */
[----:B------:R-:W-:Y:S01]  /*0e80*/  LEA.HI.SX32 R2, R2, R5, 0x1c ;  /* 0x0000000502027211 */ /* 0x000fe200078fe2ff */
[----:B------:R-:W-:Y:S01]  /*0e90*/  UIADD3 UR7, UR4, -UR7, URZ ;  /* 0x8000000704077290 */ /* 0x000fe2000fffe03f */
[----:B------:R-:W-:-:S04]  /*0ea0*/  LEA.HI.SX32 R3, R0, R3, 0x1c ;  /* 0x0000000300037211 */ /* 0x000fc800078fe2ff */
[----:B------:R-:W-:Y:S01]  /*0eb0*/  VIMNMX R23, R3, R2, PT ;  /* 0x0000000203177248 */ /* 0x000fe20003fe0100 */
[----:B------:R-:W-:Y:S06]  /*0ec0*/  @!P1 BRA `(.L_x_1818) ;  /* 0x0000000000449947 */ /* 0x000fec0003800000 */
[----:B------:R-:W-:-:S06]  /*0ed0*/  UISETP.GT.AND UP0, UPT, UR4, -0x1, UPT ;  /* 0xffffffff0400788c */ /* 0x000fcc000bf04270 */
[----:B------:R-:W-:-:S13]  /*0ee0*/  PLOP3.LUT P0, PT, PT, PT, UP0, 0x80, 0x0 ;  /* 0x000000000000781c */ /* 0x000fda0003f0f008 */
[----:B------:R-:W-:Y:S05]  /*0ef0*/  @P0 BRA `(.L_x_1819) ;  /* 0x00000000001c0947 */ /* 0x000fea0003800000 */
[----:B------:R-:W-:Y:S02]  /*0f00*/  UISETP.NE.AND UP0, UPT, UR5, 0x1, UPT ;  /* 0x000000010500788c */ /* 0x000fe4000bf05270 */
[----:B------:R-:W-:-:S09]  /*0f10*/  ULOP3.LUT UR4, URZ, UR4, URZ, 0x33, !UPT ;  /* 0x000000043f047292 */ /* 0x000fd2000f8e333f */
[----:B------:R-:W-:Y:S02]  /*0f20*/  @UP0 ULDC.64 UR10, c[0x0][0x9e8] ;  /* 0x00027a00000a0ab9 */ /* 0x000fe40000000a00 */
[----:B------:R-:W-:-:S04]  /*0f30*/  UIMAD.WIDE.U32 UR8, UR4, UR10, URZ ;  /* 0x0000000a040872a5 */ /* 0x000fc8000f8e003f */
[----:B------:R-:W-:-:S04]  /*0f40*/  @UP0 USHF.R.U32.HI UR4, URZ, UR11, UR9 ;  /* 0x0000000b3f040299 */ /* 0x000fc80008011609 */
[----:B------:R-:W-:Y:S01]  /*0f50*/  ULOP3.LUT UR4, URZ, UR4, URZ, 0x33, !UPT ;  /* 0x000000043f047292 */ /* 0x000fe2000f8e333f */
[----:B------:R-:W-:Y:S11]  /*0f60*/  BRA `(.L_x_1820) ;  /* 0x0000000000107947 */ /* 0x000ff60003800000 */
.L_x_1819:
[----:B------:R-:W-:-:S11]  /*0f70*/  UISETP.NE.AND UP0, UPT, UR5, 0x1, UPT ;  /* 0x000000010500788c */ /* 0x000fd6000bf05270 */
[----:B------:R-:W-:Y:S02]  /*0f80*/  @UP0 ULDC.64 UR10, c[0x0][0x9e8] ;  /* 0x00027a00000a0ab9 */ /* 0x000fe40000000a00 */
[----:B------:R-:W-:-:S04]  /*0f90*/  UIMAD.WIDE.U32 UR8, UR4, UR10, URZ ;  /* 0x0000000a040872a5 */ /* 0x000fc8000f8e003f */
[----:B------:R-:W-:-:S12]  /*0fa0*/  @UP0 USHF.R.U32.HI UR4, URZ, UR11, UR9 ;  /* 0x0000000b3f040299 */ /* 0x000fd80008011609 */
.L_x_1820:
[----:B------:R-:W-:-:S04]  /*0fb0*/  UIMAD UR4, UR4, UR5, URZ ;  /* 0x00000005040472a4 */ /* 0x000fc8000f8e023f */
[----:B------:R-:W-:-:S04]  /*0fc0*/  UISETP.LT.AND UP0, UPT, UR7, UR4, UPT ;  /* 0x000000040700728c */ /* 0x000fc8000bf01270 */
[----:B------:R-:W-:-:S12]  /*0fd0*/  USEL UR7, UR7, UR4, !UP0 ;  /* 0x0000000407077287 */ /* 0x000fd8000c000000 */
.L_x_1818:
[----:B------:R-:W-:Y:S02]  /*0fe0*/  UIMAD.WIDE UR4, UR7, 0x2aaaaaab, URZ ;  /* 0x2aaaaaab070478a5 */ /* 0x000fe4000f8e023f */
[----:B------:R-:W-:Y:S02]  /*0ff0*/  USHF.R.U32.HI UR10, URZ, 0x10, UR6 ;  /* 0x000000103f0a7899 */ /* 0x000fe40008011606 */
[----:B------:R-:W-:Y:S02]  /*1000*/  USHF.R.U32.HI UR4, URZ, 0x1f, UR5 ;  /* 0x0000001f3f047899 */ /* 0x000fe40008011605 */
[----:B------:R-:W-:Y:S02]  /*1010*/  ULOP3.LUT UR37, UR6, 0xffff, URZ, 0xc0, !UPT ;  /* 0x0000ffff06257892 */ /* 0x000fe4000f8ec03f */
[----:B------:R-:W-:-:S04]  /*1020*/  ULEA.HI.SX32 UR4, UR5, UR4, 0x1c ;  /* 0x0000000405047291 */ /* 0x000fc8000f8fe23f */
[----:B------:R-:W-:-:S04]  /*1030*/  UISETP.LT.AND UP0, UPT, URZ, UR4, UPT ;  /* 0x000000043f00728c */ /* 0x000fc8000bf01270 */
[----:B------:R-:W-:Y:S02]  /*1040*/  USEL UR9, URZ, UR4, !UP0 ;  /* 0x000000043f097287 */ /* 0x000fe4000c000000 */
[----:B------:R-:W-:Y:S01]  /*1050*/  UISETP.NE.AND UP0, UPT, UR10, URZ, UPT ;  /* 0x0000003f0a00728c */ /* 0x000fe2000bf05270 */
[----:B------:R-:W-:-:S03]  /*1060*/  UMOV UR4, URZ ;  /* 0x0000003f00047c82 */ /* 0x000fc60008000000 */
[----:B------:R-:W-:-:S07]  /*1070*/  ISETP.GT.AND P0, PT, R23, UR9, PT ;  /* 0x0000000917007c0c */ /* 0x000fce000bf04270 */
[----:B------:R-:W-:-:S06]  /*1080*/  @!UP0 ULDC UR10, c[0x0][0x9f0] ;  /* 0x00027c00000a8ab9 */ /* 0x000fcc0000000800 */
[----:B------:R-:W-:Y:S05]  /*1090*/  @!P0 BRA `(.L_x_1821) ;  /* 0x00000000008c8947 */ /* 0x000fea0003800000 */
[----:B------:R-:W-:Y:S01]  /*10a0*/  IMAD.U32 R4, RZ, RZ, UR10 ;  /* 0x0000000aff047e24 */ /* 0x000fe2000f8e00ff */
[----:B------:R-:W-:-:S04]  /*10b0*/  UMOV UR4, URZ ;  /* 0x0000003f00047c82 */ /* 0x000fc80008000000 */
[----:B------:R-:W-:-:S04]  /*10c0*/  IABS R0, R4 ;  /* 0x0000000400007213 */ /* 0x000fc80000000000 */
[----:B------:R-:W-:Y:S02]  /*10d0*/  R2UR UR11, R0 ;  /* 0x00000000000b72ca */ /* 0x000fe400000e0000 */
[----:B------:R-:W-:Y:S02]  /*10e0*/  IADD3 R0, R4, -0x1, R23 ;  /* 0xffffffff04007810 */ /* 0x000fe40007ffe017 */
[----:B------:R-:W-:Y:S02]  /*10f0*/  IABS R4, R4 ;  /* 0x0000000400047213 */ /* 0x000fe40000000000 */
[----:B------:R-:W-:-:S03]  /*1100*/  R2UR UR6, R0 ;  /* 0x00000000000672ca */ /* 0x000fc600000e0000 */
[----:B------:R-:W-:-:S04]  /*1110*/  IMAD.MOV R4, RZ, RZ, -R4 ;  /* 0x000000ffff047224 */ /* 0x000fc800078e0a04 */
[----:B------:R-:W0:Y:S06]  /*1120*/  I2F.RP R2, UR11 ;  /* 0x0000000b00027d06 */ /* 0x000e2c0008209400 */
[----:B------:R-:W-:-:S06]  /*1130*/  UIADD3 UR6, -UR9, UR6, URZ ;  /* 0x0000000609067290 */ /* 0x000fcc000fffe13f */
[----:B------:R-:W-:Y:S01]  /*1140*/  IMAD.U32 R0, RZ, RZ, UR6 ;  /* 0x00000006ff007e24 */ /* 0x000fe2000f8e00ff */
[----:B------:R-:W-:Y:S01]  /*1150*/  ULOP3.LUT UR6, UR6, UR10, URZ, 0x3c, !UPT ;  /* 0x0000000a06067292 */ /* 0x000fe2000f8e3c3f */
[----:B0-----:R-:W0:Y:S03]  /*1160*/  MUFU.RCP R2, R2 ;  /* 0x0000000200027308 */ /* 0x001e260000001000 */
[----:B------:R-:W-:-:S04]  /*1170*/  IABS R0, R0 ;  /* 0x0000000000007213 */ /* 0x000fc80000000000 */
[----:B------:R-:W-:Y:S01]  /*1180*/  R2UR UR8, R0 ;  /* 0x00000000000872ca */ /* 0x000fe200000e0000 */
[----:B------:R-:W-:Y:S02]  /*1190*/  IMAD.MOV.U32 R0, RZ, RZ, R4 ;  /* 0x000000ffff007224 */ /* 0x000fe400078e0004 */
[----:B0-----:R-:W-:-:S06]  /*11a0*/  VIADD R3, R2, 0xffffffe ;  /* 0x0ffffffe02037836 */ /* 0x001fcc0000000000 */
        /* <DEDUP_REMOVED lines=18> */
.L_x_1821:
[----:B------:R-:W-:Y:S02]  /*12d0*/  UIMAD UR37, UR37, UR4, UR9 ;  /* 0x00000004252572a4 */ /* 0x000fe4000f8e0209 */
[----:B------:R-:W-:Y:S01]  /*12e0*/  IMAD.U32 R0, RZ, RZ, UR4 ;  /* 0x00000004ff007e24 */ /* 0x000fe2000f8e00ff */
[----:B------:R-:W-:Y:S02]  /*12f0*/  PLOP3.LUT P0, PT, PT, PT, PT, 0x80, 0x0 ;  /* 0x000000000000781c */ /* 0x000fe40003f0f070 */
[----:B------:R-:W-:Y:S02]  /*1300*/  CS2R R2, SRZ ;  /* 0x0000000000027805 */ /* 0x000fe4000001ff00 */
[----:B------:R-:W-:Y:S02]  /*1310*/  CS2R R150, SRZ ;  /* 0x0000000000967805 */ /* 0x000fe4000001ff00 */
[----:B------:R-:W-:Y:S02]  /*1320*/  CS2R R148, SRZ ;  /* 0x0000000000947805 */ /* 0x000fe4000001ff00 */
[----:B------:R-:W-:-:S02]  /*1330*/  VIADDMNMX R23, R0, UR37, R23, PT ;  /* 0x0000002500177c46 */ /* 0x000fc4000b800117 */
[----:B------:R-:W-:Y:S02]  /*1340*/  CS2R R146, SRZ ;  /* 0x0000000000927805 */ /* 0x000fe4000001ff00 */
[----:B------:R-:W-:Y:S02]  /*1350*/  CS2R R144, SRZ ;  /* 0x0000000000907805 */ /* 0x000fe4000001ff00 */
[----:B------:R-:W-:Y:S02]  /*1360*/  CS2R R142, SRZ ;  /* 0x00000000008e7805 */ /* 0x000fe4000001ff00 */
[----:B------:R-:W-:Y:S02]  /*1370*/  ISETP.GT.AND P1, PT, R23, UR37, PT ;  /* 0x0000002517007c0c */ /* 0x000fe4000bf24270 */
        /* <DEDUP_REMOVED lines=64> */
[----:B------:R-:W-:-:S05]  /*1780*/  SHF.R.S32.HI R73, RZ, 0x7, R72 ;  /* 0x00000007ff497819 */ /* 0x000fca0000011448 */
        /* <DEDUP_REMOVED lines=29> */
.L_x_1823:
[----:B------:R-:W-:Y:S01]  /*1960*/  SHF.L.U32 R11, RZ, 0x1f, RZ ;  /* 0x0000001fff0b7819 */ /* 0x000fe200000006ff */
[----:B------:R-:W-:-:S03]  /*1970*/  VIADD R5, R19, 0x8 ;  /* 0x0000000813057836 */ /* 0x000fc60000000000 */
[----:B------:R-:W0:Y:S02]  /*1980*/  SYNCS.PHASECHK.TRANS64.TRYWAIT P0, [UR38+0x22800], R11 ;  /* 0x0228000bff0075a7 */ /* 0x000e240008000166 */
[----:B0-----:R-:W-:Y:S05]  /*1990*/  @!P0 BRA `(.L_x_1824) ;  /* 0x0000013000688947 */ /* 0x001fea0003800000 */
.L_x_1986:
[----:B------:R-:W-:Y:S05]  /*19a0*/  WARPSYNC.ALL ;  /* 0x0000000000007948 */ /* 0x000fea0003800000 */
[----:B------:R-:W-:Y:S01]  /*19b0*/  ULOP3.LUT UR4, UR45, 0x1, URZ, 0xfc, !UPT ;  /* 0x000000012d047892 */ /* 0x000fe2000f8efc3f */
[----:B------:R1:W-:Y:S03]  /*19c0*/  BAR.SYNC.DEFER_BLOCKING R5, 0x100 ;  /* 0x000400050000751d */ /* 0x0003e60000010000 */
[----:B------:R-:W-:-:S06]  /*19d0*/  UISETP.NE.AND UP0, UPT, UR4, 0x3, UPT ;  /* 0x000000030400788c */ /* 0x000fcc000bf05270 */
[----:B------:R-:W-:-:S13]  /*19e0*/  PLOP3.LUT P0, PT, PT, PT, UP0, 0x40, 0x0 ;  /* 0x000000000000781c */ /* 0x000fda0003f0e808 */
[----:B-1----:R-:W-:Y:S05]  /*19f0*/  @P0 BRA `(.L_x_1825) ;  /* 0x0000000000040947 */ /* 0x002fea0003800000 */
[----:B------:R-:W-:Y:S01]  /*1a00*/  BPT.TRAP 0x1 ;  /* 0x000000040000795c */ /* 0x000fe20000300000 */
.L_x_1825:
[----:B------:R-:W-:Y:S01]  /*1a10*/  PLOP3.LUT P1, PT, PT, PT, UP0, 0x40, 0x0 ;  /* 0x000000000000781c */ /* 0x000fe20003f2e808 */
[----:B------:R1:W2:-:S12]  /*1a20*/  SYNCS.PHASECHK.TRANS64.TRYWAIT P0, [UR38+0x22830], R11 ;  /* 0x0228300bff0075a7 */ /* 0x0002980008000166 */
[----:B-1----:R-:W-:Y:S05]  /*1a30*/  @P1 BRA `(.L_x_1826) ;  /* 0x0000000000041947 */ /* 0x002fea0003800000 */
[----:B------:R-:W-:Y:S01]  /*1a40*/  BPT.TRAP 0x1 ;  /* 0x000000040000795c */ /* 0x000fe20000300000 */
.L_x_1826:
[----:B--2---:R-:W-:Y:S05]  /*1a50*/  @P0 BRA `(.L_x_1827) ;  /* 0x0000000000080947 */ /* 0x004fea0003800000 */
[----:B------:R-:W1:Y:S02]  /*1a60*/  SYNCS.PHASECHK.TRANS64.TRYWAIT P0, [UR38+0x22830], R11 ;  /* 0x0228300bff0075a7 */ /* 0x000e640008000166 */
[----:B-1----:R-:W-:Y:S05]  /*1a70*/  @!P0 BRA `(.L_x_1828) ;  /* 0x0000013000488947 */ /* 0x002fea0003800000 */
.L_x_1827:
[----:B------:R-:W-:Y:S01]  /*1a80*/  UIADD3 UR4, UR38, 0x1c400, URZ ;  /* 0x0001c40026047890 */ /* 0x000fe2000fffe03f */
[----:B------:R-:W-:Y:S01]  /*1a90*/  WARPGROUP.ARRIVE ;  /* 0x00000000000079c5 */ /* 0x000fe20000000000 */
[----:B------:R-:W-:Y:S01]  /*1aa0*/  ULOP3.LUT UR20, UR40, 0x10000, URZ, 0xfc, !UPT ;  /* 0x0001000028147892 */ /* 0x000fe2000f8efc3f */
[----:B------:R-:W1:Y:S01]  /*1ab0*/  LDC R7, c[0x0][0x448] ;  /* 0x00011200ff077b82 */ /* 0x000e620000000800 */
[----:B------:R-:W-:Y:S01]  /*1ac0*/  USHF.R.U32.HI UR4, URZ, 0x4, UR4 ;  /* 0x000000043f047899 */ /* 0x000fe20008011604 */
[----:B------:R-:W-:Y:S01]  /*1ad0*/  LOP3.LUT R3, R72, 0xffffff80, RZ, 0xc0, !PT ;  /* 0xffffff8048037812 */ /* 0x000fe200078ec0ff */
[----:B------:R-:W-:Y:S01]  /*1ae0*/  UMOV UR21, 0x40000040 ;  /* 0x4000004000157882 */ /* 0x000fe20000000000 */
[----:B------:R-:W-:Y:S01]  /*1af0*/  UMOV UR7, 0x40000040 ;  /* 0x4000004000077882 */ /* 0x000fe20000000000 */
[----:B------:R-:W-:Y:S01]  /*1b00*/  ULOP3.LUT UR4, UR4, 0x3fff, URZ, 0xc0, !UPT ;  /* 0x00003fff04047892 */ /* 0x000fe2000f8ec03f */
[----:B------:R-:W2:Y:S01]  /*1b10*/  S2R R75, SR_TID.X ;  /* 0x00000000004b7919 */ /* 0x000ea20000002100 */
[----:B------:R-:W-:Y:S01]  /*1b20*/  UMOV UR5, UR21 ;  /* 0x0000001500057c82 */ /* 0x000fe20008000000 */
[----:B------:R-:W-:Y:S01]  /*1b30*/  UIADD3 UR8, UR20, 0x2, URZ ;  /* 0x0000000214087890 */ /* 0x000fe2000fffe03f */
[----:B------:R-:W-:Y:S01]  /*1b40*/  IMAD.IADD R3, R22, 0x1, -R3 ;  /* 0x0000000116037824 */ /* 0x000fe200078e0a03 */
[----:B------:R-:W-:Y:S01]  /*1b50*/  ULOP3.LUT UR6, UR4, 0x10000, URZ, 0xfc, !UPT ;  /* 0x0001000004067892 */ /* 0x000fe2000f8efc3f */
[----:B------:R-:W-:Y:S01]  /*1b60*/  LEA.HI R2, R17, R22, RZ, 0x2 ;  /* 0x0000001611027211 */ /* 0x000fe200078f10ff */
[----:B------:R-:W-:Y:S01]  /*1b70*/  UMOV UR9, 0x40000040 ;  /* 0x4000004000097882 */ /* 0x000fe20000000000 */
[----:B------:R-:W-:Y:S01]  /*1b80*/  UMOV UR4, UR20 ;  /* 0x0000001400047c82 */ /* 0x000fe20008000000 */
[----:B------:R-:W-:Y:S01]  /*1b90*/  UIADD3 UR10, UR6, 0x2, URZ ;  /* 0x00000002060a7890 */ /* 0x000fe2000fffe03f */
[----:B------:R-:W-:Y:S01]  /*1ba0*/  LEA.HI R6, R73, R73, RZ, 0x1 ;  /* 0x0000004949067211 */ /* 0x000fe200078f08ff */
[----:B------:R-:W-:Y:S01]  /*1bb0*/  UMOV UR11, 0x40000040 ;  /* 0x40000040000b7882 */ /* 0x000fe20000000000 */
[----:B------:R-:W-:Y:S01]  /*1bc0*/  UIADD3 UR12, UR20, 0x4, URZ ;  /* 0x00000004140c7890 */ /* 0x000fe2000fffe03f */
[----:B------:R-:W-:Y:S01]  /*1bd0*/  SHF.R.S32.HI R4, RZ, 0x1f, R3 ;  /* 0x0000001fff047819 */ /* 0x000fe20000011403 */
[----:B------:R-:W-:Y:S01]  /*1be0*/  HGMMA.64x96x16.F32 R24, gdesc[UR4], RZ, !UPT, gsb0 ;  /* 0x01600000041879f0 */ /* 0x000fe2000c0008ff */
[----:B------:R-:W-:Y:S01]  /*1bf0*/  UIADD3 UR14, UR6, 0x4, URZ ;  /* 0x00000004060e7890 */ /* 0x000fe2000fffe03f */
[----:B------:R-:W-:Y:S01]  /*1c00*/  LOP3.LUT R21, R2, 0xfffffffc, RZ, 0xc0, !PT ;  /* 0xfffffffc02157812 */ /* 0x000fe200078ec0ff */
[----:B------:R-:W-:Y:S01]  /*1c10*/  UMOV UR13, 0x40000040 ;  /* 0x40000040000d7882 */ /* 0x000fe20000000000 */
[----:B------:R-:W-:Y:S01]  /*1c20*/  UMOV UR15, 0x40000040 ;  /* 0x40000040000f7882 */ /* 0x000fe20000000000 */
[----:B------:R-:W-:Y:S01]  /*1c30*/  UIADD3 UR16, UR20, 0x6, URZ ;  /* 0x0000000614107890 */ /* 0x000fe2000fffe03f */
[----:B-1----:R-:W-:Y:S01]  /*1c40*/  ISETP.NE.AND P1, PT, R7, 0x1, PT ;  /* 0x000000010700780c */ /* 0x002fe20003f25270 */
[----:B------:R-:W-:Y:S01]  /*1c50*/  UIADD3 UR18, UR6, 0x6, URZ ;  /* 0x0000000606127890 */ /* 0x000fe2000fffe03f */
[----:B------:R-:W-:Y:S01]  /*1c60*/  LOP3.LUT R20, R6, 0x3fffffe, RZ, 0xc0, !PT ;  /* 0x03fffffe06147812 */ /* 0x000fe200078ec0ff */
[----:B------:R-:W-:Y:S01]  /*1c70*/  UMOV UR17, 0x40000040 ;  /* 0x4000004000117882 */ /* 0x000fe20000000000 */
[----:B------:R-:W-:Y:S01]  /*1c80*/  UMOV UR19, 0x40000040 ;  /* 0x4000004000137882 */ /* 0x000fe20000000000 */
[----:B------:R-:W-:Y:S01]  /*1c90*/  ULDC UR4, c[0x0][0x9d8] ;  /* 0x0002760000047ab9 */ /* 0x000fe20000000800 */
[-C--:B------:R-:W-:Y:S01]  /*1ca0*/  LEA.HI R6, R4, R3.reuse, RZ, 0x2 ;  /* 0x0000000304067211 */ /* 0x080fe200078f10ff */
[----:B------:R-:W-:Y:S01]  /*1cb0*/  IMAD.IADD R22, R22, 0x1, -R21 ;  /* 0x0000000116167824 */ /* 0x000fe200078e0a15 */
[----:B------:R-:W-:Y:S01]  /*1cc0*/  LEA.HI R8, R4, R3, RZ, 0x5 ;  /* 0x0000000304087211 */ /* 0x000fe200078f28ff */
[----:B------:R-:W-:Y:S01]  /*1cd0*/  IMAD.IADD R20, R73, 0x1, -R20 ;  /* 0x0000000149147824 */ /* 0x000fe200078e0a14 */
[--C-:B------:R-:W-:Y:S01]  /*1ce0*/  SHF.R.S32.HI R4, RZ, 0x2, R6.reuse ;  /* 0x00000002ff047819 */ /* 0x100fe20000011406 */
[----:B------:R-:W-:Y:S01]  /*1cf0*/  ULDC UR7, c[0x0][0x9dc] ;  /* 0x0002770000077ab9 */ /* 0x000fe20000000800 */
[----:B------:R-:W-:Y:S01]  /*1d00*/  SHF.R.S32.HI R21, RZ, 0x1f, R6 ;  /* 0x0000001fff157819 */ /* 0x000fe20000011406 */
[----:B------:R-:W-:Y:S01]  /*1d10*/  ULOP3.LUT UR7, URZ, UR7, URZ, 0x33, !UPT ;  /* 0x000000073f077292 */ /* 0x000fe2000f8e333f */
[----:B------:R-:W-:-:S02]  /*1d20*/  SHF.R.S32.HI R8, RZ, 0x5, R8 ;  /* 0x00000005ff087819 */ /* 0x000fc40000011408 */
[-C--:B------:R-:W-:Y:S02]  /*1d30*/  LEA.HI R21, R21, R4.reuse, RZ, 0x3 ;  /* 0x0000000415157211 */ /* 0x080fe400078f18ff */
[----:B------:R-:W-:Y:S02]  /*1d40*/  LEA R8, R8, UR39, 0x4 ;  /* 0x0000002708087c11 */ /* 0x000fe4000f8e20ff */
[----:B------:R-:W-:Y:S02]  /*1d50*/  LOP3.LUT R21, R21, 0xfffffff8, RZ, 0xc0, !PT ;  /* 0xfffffff815157812 */ /* 0x000fe400078ec0ff */
[----:B--2---:R-:W-:Y:S02]  /*1d60*/  LOP3.LUT R75, R75, 0x7f, RZ, 0xc0, !PT ;  /* 0x0000007f4b4b7812 */ /* 0x004fe400078ec0ff */
[----:B------:R-:W-:Y:S02]  /*1d70*/  IADD3 R21, R8, R4, -R21 ;  /* 0x0000000408157210 */ /* 0x000fe40007ffe815 */
[----:B------:R-:W-:-:S02]  /*1d80*/  ISETP.NE.AND P0, PT, R75, RZ, PT ;  /* 0x000000ff4b00720c */ /* 0x000fc40003f05270 */
[----:B------:R-:W-:Y:S01]  /*1d90*/  LOP3.LUT R8, R6, 0x7ffffffc, RZ, 0xc0, !PT ;  /* 0x7ffffffc06087812 */ /* 0x000fe200078ec0ff */
[----:B------:R-:W-:Y:S01]  /*1da0*/  IMAD R21, R20, 0x40, R21 ;  /* 0x0000004014157824 */ /* 0x000fe200078e0215 */
[----:B------:R-:W-:Y:S01]  /*1db0*/  LOP3.LUT R17, R17, 0xfff7ffff, RZ, 0xc0, !PT ;  /* 0xfff7ffff11117812 */ /* 0x000fe200078ec0ff */
[----:B------:R-:W-:Y:S02]  /*1dc0*/  IMAD.U32 R6, RZ, RZ, UR38 ;  /* 0x00000026ff067e24 */ /* 0x000fe4000f8e00ff */
[----:B------:R-:W-:Y:S01]  /*1dd0*/  IMAD.IADD R3, R3, 0x1, -R8 ;  /* 0x0000000103037824 */ /* 0x000fe200078e0a08 */
[----:B------:R-:W-:Y:S02]  /*1de0*/  IADD3 R8, -R19, 0xb, RZ ;  /* 0x0000000b13087810 */ /* 0x000fe40007ffe1ff */
[----:B------:R-:W-:Y:S01]  /*1df0*/  @P1 LOP3.LUT R17, R17, 0x80000, RZ, 0xfc, !PT ;  /* 0x0008000011111812 */ /* 0x000fe200078efcff */
        /* <DEDUP_REMOVED lines=15> */
[----:B------:R1:W2:Y:S01]  /*1ef0*/  MUFU.TANH R27, R43 ;  /* 0x0000002b001b7308 */ /* 0x0002a20000002400 */
[----:B------:R-:W-:Y:S01]  /*1f00*/  FMUL.FTZ R10, R24, UR4 ;  /* 0x00000004180a7c20 */ /* 0x000fe20008410000 */
[----:B------:R-:W-:Y:S01]  /*1f10*/  FMUL.FTZ R25, R25, UR4 ;  /* 0x0000000419197c20 */ /* 0x000fe20008410000 */
[----:B------:R-:W-:Y:S01]  /*1f20*/  LEA.HI R24, R22, R22, RZ, 0x1 ;  /* 0x0000001616187211 */ /* 0x000fe200078f08ff */
[----:B------:R-:W-:Y:S01]  /*1f30*/  FMUL.FTZ R58, R58, UR4 ;  /* 0x000000043a3a7c20 */ /* 0x000fe20008410000 */
[----:B------:R-:W-:Y:S01]  /*1f40*/  FMUL.FTZ R14, R34, UR4 ;  /* 0x00000004220e7c20 */ /* 0x000fe20008410000 */
[----:B0-----:R-:W-:Y:S01]  /*1f50*/  FMUL.FTZ R0, R26, UR4 ;  /* 0x000000041a007c20 */ /* 0x001fe20008410000 */
[----:B------:R-:W-:Y:S01]  /*1f60*/  FMUL.FTZ R28, R28, UR4 ;  /* 0x000000041c1c7c20 */ /* 0x000fe20008410000 */
[----:B------:R0:W3:Y:S01]  /*1f70*/  MUFU.TANH R31, R51 ;  /* 0x00000033001f7308 */ /* 0x0000e20000002400 */
[----:B-1----:R-:W1:Y:S01]  /*1f80*/  @P1 LDC R43, c[0x0][0x44c] ;  /* 0x00011300ff2b1b82 */ /* 0x002e620000000800 */
[----:B------:R-:W-:Y:S01]  /*1f90*/  FMUL.FTZ R29, R29, UR4 ;  /* 0x000000041d1d7c20 */ /* 0x000fe20008410000 */
[----:B------:R-:W-:Y:S01]  /*1fa0*/  FMUL.FTZ R12, R30, UR4 ;  /* 0x000000041e0c7c20 */ /* 0x000fe20008410000 */
[----:B------:R-:W-:Y:S01]  /*1fb0*/  FMUL.FTZ R32, R32, UR4 ;  /* 0x0000000420207c20 */ /* 0x000fe20008410000 */
[----:B------:R-:W-:Y:S01]  /*1fc0*/  FMUL.FTZ R33, R33, UR4 ;  /* 0x0000000421217c20 */ /* 0x000fe20008410000 */
[----:B------:R-:W-:Y:S01]  /*1fd0*/  FMUL.FTZ R15, R35, UR4 ;  /* 0x00000004230f7c20 */ /* 0x000fe20008410000 */
[----:B------:R-:W-:Y:S01]  /*1fe0*/  FMUL.FTZ R36, R36, UR4 ;  /* 0x0000000424247c20 */ /* 0x000fe20008410000 */
[----:B------:R4:W1:Y:S01]  /*1ff0*/  MUFU.TANH R74, R25 ;  /* 0x00000019004a7308 */ /* 0x0008620000002400 */
[----:B0-----:R-:W0:Y:S01]  /*2000*/  @P1 LDC R51, c[0x0][0x450] ;  /* 0x00011400ff331b82 */ /* 0x001e220000000800 */
[----:B------:R-:W-:Y:S01]  /*2010*/  FMUL.FTZ R37, R37, UR4 ;  /* 0x0000000425257c20 */ /* 0x000fe20008410000 */
[----:B------:R-:W-:Y:S01]  /*2020*/  FMUL.FTZ R38, R38, UR4 ;  /* 0x0000000426267c20 */ /* 0x000fe20008410000 */
[----:B------:R-:W-:Y:S01]  /*2030*/  FMUL.FTZ R39, R39, UR4 ;  /* 0x0000000427277c20 */ /* 0x000fe20008410000 */
[----:B------:R-:W-:Y:S01]  /*2040*/  FMUL.FTZ R40, R40, UR4 ;  /* 0x0000000428287c20 */ /* 0x000fe20008410000 */
[----:B------:R-:W-:Y:S01]  /*2050*/  FMUL.FTZ R41, R41, UR4 ;  /* 0x0000000429297c20 */ /* 0x000fe20008410000 */
[----:B------:R-:W-:Y:S01]  /*2060*/  FMUL.FTZ R42, R42, UR4 ;  /* 0x000000042a2a7c20 */ /* 0x000fe20008410000 */
[----:B------:R5:W0:Y:S01]  /*2070*/  MUFU.TANH R34, R58 ;  /* 0x0000003a00227308 */ /* 0x000a220000002400 */
[----:B----4-:R-:W-:Y:S01]  /*2080*/  LOP3.LUT R25, R24, 0x1ffffffe, RZ, 0xc0, !PT ;  /* 0x1ffffffe18197812 */ /* 0x010fe200078ec0ff */
[----:B------:R-:W-:Y:S01]  /*2090*/  FMUL.FTZ R44, R44, UR4 ;  /* 0x000000042c2c7c20 */ /* 0x000fe20008410000 */
[----:B------:R-:W-:Y:S01]  /*20a0*/  FMUL.FTZ R45, R45, UR4 ;  /* 0x000000042d2d7c20 */ /* 0x000fe20008410000 */
[----:B------:R-:W-:Y:S01]  /*20b0*/  FMUL.FTZ R46, R46, UR4 ;  /* 0x000000042e2e7c20 */ /* 0x000fe20008410000 */
[----:B------:R-:W-:Y:S01]  /*20c0*/  FMUL.FTZ R47, R47, UR4 ;  /* 0x000000042f2f7c20 */ /* 0x000fe20008410000 */
[----:B------:R-:W-:-:S02]  /*20d0*/  IMAD.IADD R4, R22, 0x1, -R25 ;  /* 0x0000000116047824 */ /* 0x000fc400078e0a19 */
[----:B------:R-:W-:Y:S01]  /*20e0*/  FMUL.FTZ R48, R48, UR4 ;  /* 0x0000000430307c20 */ /* 0x000fe20008410000 */
[----:B------:R-:W-:Y:S01]  /*20f0*/  FMUL.FTZ R49, R49, UR4 ;  /* 0x0000000431317c20 */ /* 0x000fe20008410000 */
[----:B------:R-:W-:Y:S01]  /*2100*/  FMUL.FTZ R50, R50, UR4 ;  /* 0x0000000432327c20 */ /* 0x000fe20008410000 */
[----:B------:R-:W-:Y:S02]  /*2110*/  IMAD R4, R4, 0x8, R21 ;  /* 0x0000000804047824 */ /* 0x000fe400078e0215 */
[----:B------:R-:W-:Y:S01]  /*2120*/  FMUL.FTZ R52, R52, UR4 ;  /* 0x0000000434347c20 */ /* 0x000fe20008410000 */
[----:B------:R-:W-:Y:S01]  /*2130*/  FMUL.FTZ R53, R53, UR4 ;  /* 0x0000000435357c20 */ /* 0x000fe20008410000 */
[----:B------:R-:W-:Y:S01]  /*2140*/  FMUL.FTZ R54, R54, UR4 ;  /* 0x0000000436367c20 */ /* 0x000fe20008410000 */
[----:B-1----:R-:W-:-:S04]  /*2150*/  @P1 IMAD.HI.U32 R20, R4, R43, RZ ;  /* 0x0000002b04141227 */ /* 0x002fc800078e00ff */
[----:B------:R-:W-:Y:S01]  /*2160*/  FMUL.FTZ R55, R55, UR4 ;  /* 0x0000000437377c20 */ /* 0x000fe20008410000 */
[----:B------:R-:W-:Y:S01]  /*2170*/  FMUL.FTZ R56, R56, UR4 ;  /* 0x0000000438387c20 */ /* 0x000fe20008410000 */
[----:B------:R-:W-:Y:S01]  /*2180*/  FMUL.FTZ R57, R57, UR4 ;  /* 0x0000000439397c20 */ /* 0x000fe20008410000 */
[----:B------:R-:W-:Y:S01]  /*2190*/  IMAD.MOV.U32 R22, RZ, RZ, R4 ;  /* 0x000000ffff167224 */ /* 0x000fe200078e0004 */
[----:B0-----:R-:W-:Y:S01]  /*21a0*/  @P1 SHF.R.U32.HI R22, RZ, R51, R20 ;  /* 0x00000033ff161219 */ /* 0x001fe20000011614 */
[----:B------:R-:W-:Y:S02]  /*21b0*/  @!P0 VIADD R20, R6, 0x22840 ;  /* 0x0002284006148836 */ /* 0x000fe40000000000 */
[----:B------:R-:W-:Y:S01]  /*21c0*/  FMUL.FTZ R59, R59, UR4 ;  /* 0x000000043b3b7c20 */ /* 0x000fe20008410000 */
        /* <DEDUP_REMOVED lines=12> */
[----:B-----5:R-:W0:Y:S01]  /*2290*/  SHFL.IDX PT, R58, R22, RZ, 0x1c1f ;  /* 0x001c1fff163a7589 */ /* 0x020e2200000e0000 */
[----:B------:R-:W-:Y:S01]  /*22a0*/  ULDC.64 UR4, c[0x0][0x9e0] ;  /* 0x0002780000047ab9 */ /* 0x000fe20000000a00 */
[----:B------:R-:W-:Y:S01]  /*22b0*/  @!P0 PRMT R20, RZ, 0x654, R20 ;  /* 0x00000654ff148816 */ /* 0x000fe20000000014 */
[----:B------:R-:W-:Y:S01]  /*22c0*/  IMAD R21, R23, -0x60, R18 ;  /* 0xffffffa017157824 */ /* 0x000fe200078e0212 */
[----:B------:R-:W-:Y:S01]  /*22d0*/  UISETP.GE.AND UP1, UPT, UR5, 0x1, UPT ;  /* 0x000000010500788c */ /* 0x000fe2000bf26270 */
[----:B------:R1:W-:Y:S06]  /*22e0*/  BAR.ARV R8, 0x100 ;  /* 0x000400080000751d */ /* 0x0003ec0000002000 */
[----:B------:R4:W-:Y:S01]  /*22f0*/  @!P0 SYNCS.ARRIVE.TRANS64.RED.A1T0 RZ, [R20+URZ], RZ ;  /* 0x000000ff14ff89a7 */ /* 0x0009e2000810043f */
[----:B------:R-:W-:Y:S01]  /*2300*/  PLOP3.LUT P1, PT, PT, PT, UP1, 0x40, 0x0 ;  /* 0x000000000000781c */ /* 0x000fe20003f2e818 */
[----:B------:R-:W0:Y:S01]  /*2310*/  MUFU.TANH R10, R10 ;  /* 0x0000000a000a7308 */ /* 0x000e220000002400 */
[----:B------:R-:W-:-:S02]  /*2320*/  IMAD.MOV.U32 R26, RZ, RZ, -0x60 ;  /* 0xffffffa0ff1a7424 */ /* 0x000fc400078e00ff */
[----:B----4-:R-:W-:-:S05]  /*2330*/  VIADD R20, R21, 0x61 ;  /* 0x0000006115147836 */ /* 0x010fca0000000000 */
[----:B------:R-:W4:Y:S01]  /*2340*/  MUFU.TANH R0, R0 ;  /* 0x0000000000007308 */ /* 0x000f220000002400 */
[----:B------:R-:W-:Y:S02]  /*2350*/  IMAD R24, R3, -0x2, R20 ;  /* 0xfffffffe03187824 */ /* 0x000fe400078e0214 */
[----:B------:R-:W-:Y:S02]  /*2360*/  VIADD R20, R21, 0x60 ;  /* 0x0000006015147836 */ /* 0x000fe40000000000 */
[----:B------:R-:W-:-:S03]  /*2370*/  VIADD R24, R24, -UR11 ;  /* 0x8000000b18187c36 */ /* 0x000fc60008000000 */
[----:B------:R-:W1:Y:S01]  /*2380*/  MUFU.TANH R9, R9 ;  /* 0x0000000900097308 */ /* 0x000e620000002400 */
[----:B------:R-:W-:Y:S02]  /*2390*/  IMAD R25, R3, -0x2, R20 ;  /* 0xfffffffe03197824 */ /* 0x000fe400078e0214 */
[----:B------:R-:W-:-:S04]  /*23a0*/  VIADD R43, R24, UR7 ;  /* 0x00000007182b7c36 */ /* 0x000fc80008000000 */
[----:B0-----:R-:W-:Y:S01]  /*23b0*/  IMAD.IADD R21, R43, 0x1, R58 ;  /* 0x000000012b157824 */ /* 0x001fe200078e023a */
[----:B------:R-:W0:Y:S08]  /*23c0*/  MUFU.TANH R28, R28 ;  /* 0x0000001c001c7308 */ /* 0x000e300000002400 */
        /* <DEDUP_REMOVED lines=39> */
[----:B------:R5:W0:Y:S02]  /*2640*/  MUFU.TANH R30, R50 ;  /* 0x00000032001e7308 */ /* 0x000a240000002400 */
[----:B-----5:R-:W-:-:S02]  /*2650*/  IMAD R50, R23, R26, 0x60 ;  /* 0x0000006017327424 */ /* 0x020fc400078e021a */
[----:B------:R-:W-:Y:S02]  /*2660*/  VIADD R26, R24, UR4 ;  /* 0x00000004181a7c36 */ /* 0x000fe40008000000 */
[----:B------:R-:W-:-:S03]  /*2670*/  IMAD R51, R3, -0x2, R50 ;  /* 0xfffffffe03337824 */ /* 0x000fc600078e0232 */
[----:B------:R-:W-:Y:S01]  /*2680*/  VIADDMNMX R20, R58, R26, R25, PT ;  /* 0x0000001a3a147246 */ /* 0x000fe20003800119 */
[----:B01234-:R-:W-:Y:S06]  /*2690*/  @P1 BRA `(.L_x_1829) ;  /* 0x0000000000541947 */ /* 0x01ffec0003800000 */
[----:B------:R-:W-:Y:S01]  /*26a0*/  IADD3 R24, R18, -UR11, R58 ;  /* 0x8000000b12187c10 */ /* 0x000fe2000fffe03a */
[----:B------:R-:W-:Y:S03]  /*26b0*/  BSSY B0, `(.L_x_1830) ;  /* 0x0000010000007945 */ /* 0x000fe60003800000 */
[----:B------:R-:W-:-:S13]  /*26c0*/  ISETP.GT.AND P1, PT, R24, -0x1, PT ;  /* 0xffffffff1800780c */ /* 0x000fda0003f24270 */
[----:B------:R-:W-:Y:S05]  /*26d0*/  @P1 BRA `(.L_x_1831) ;  /* 0x0000000000201947 */ /* 0x000fea0003800000 */
[----:B------:R-:W-:Y:S01]  /*26e0*/  UISETP.NE.AND UP2, UPT, UR5, 0x1, UPT ;  /* 0x000000010500788c */ /* 0x000fe2000bf45270 */
[----:B------:R-:W-:-:S05]  /*26f0*/  LOP3.LUT R24, RZ, R24, RZ, 0x33, !PT ;  /* 0x00000018ff187212 */ /* 0x000fca00078e33ff */
[----:B------:R-:W-:-:S05]  /*2700*/  PLOP3.LUT P1, PT, PT, PT, UP2, 0x80, 0x0 ;  /* 0x000000000000781c */ /* 0x000fca0003f2f028 */
[----:B------:R-:W-:-:S08]  /*2710*/  @UP2 ULDC.64 UR14, c[0x0][0x9e8] ;  /* 0x00027a00000e2ab9 */ /* 0x000fd00000000a00 */
[----:B------:R-:W-:-:S05]  /*2720*/  @P1 IMAD.HI.U32 R58, R24, UR14, RZ ;  /* 0x0000000e183a1c27 */ /* 0x000fca000f8e00ff */
[----:B------:R-:W-:-:S04]  /*2730*/  @P1 SHF.R.U32.HI R24, RZ, UR15, R58 ;  /* 0x0000000fff181c19 */ /* 0x000fc8000801163a */
[----:B------:R-:W-:Y:S01]  /*2740*/  LOP3.LUT R24, RZ, R24, RZ, 0x33, !PT ;  /* 0x00000018ff187212 */ /* 0x000fe200078e33ff */
[----:B------:R-:W-:Y:S06]  /*2750*/  BRA `(.L_x_1832) ;  /* 0x0000000000147947 */ /* 0x000fec0003800000 */
.L_x_1831:
[----:B------:R-:W-:-:S06]  /*2760*/  UISETP.NE.AND UP2, UPT, UR5, 0x1, UPT ;  /* 0x000000010500788c */ /* 0x000fcc000bf45270 */
[----:B------:R-:W-:-:S05]  /*2770*/  PLOP3.LUT P1, PT, PT, PT, UP2, 0x80, 0x0 ;  /* 0x000000000000781c */ /* 0x000fca0003f2f028 */
[----:B------:R-:W-:-:S08]  /*2780*/  @UP2 ULDC.64 UR14, c[0x0][0x9e8] ;  /* 0x00027a00000e2ab9 */ /* 0x000fd00000000a00 */
[----:B------:R-:W-:-:S05]  /*2790*/  @P1 IMAD.HI.U32 R58, R24, UR14, RZ ;  /* 0x0000000e183a1c27 */ /* 0x000fca000f8e00ff */
[----:B------:R-:W-:-:S07]  /*27a0*/  @P1 SHF.R.U32.HI R24, RZ, UR15, R58 ;  /* 0x0000000fff181c19 */ /* 0x000fce000801163a */
.L_x_1832:
[----:B------:R-:W-:Y:S05]  /*27b0*/  BSYNC B0 ;  /* 0x0000000000007941 */ /* 0x000fea0003800000 */
.L_x_1830:
[----:B------:R-:W-:-:S05]  /*27c0*/  IMAD R24, R24, UR5, R51 ;  /* 0x0000000518187c24 */ /* 0x000fca000f8e0233 */
[----:B------:R-:W-:Y:S02]  /*27d0*/  VIMNMX R21, R21, R24, !PT ;  /* 0x0000001815157248 */ /* 0x000fe40007fe0100 */
[----:B------:R-:W-:-:S07]  /*27e0*/  VIADDMNMX R20, R24, UR5, R20, PT ;  /* 0x0000000518147c46 */ /* 0x000fce000b800114 */
.L_x_1829:
[C---:B------:R-:W-:Y:S02]  /*27f0*/  ISETP.GE.AND P1, PT, R50.reuse, 0x2, PT ;  /* 0x000000023200780c */ /* 0x040fe40003f26270 */
[C---:B------:R-:W-:Y:S02]  /*2800*/  ISETP.GE.AND P5, PT, R50.reuse, 0xa, PT ;  /* 0x0000000a3200780c */ /* 0x040fe40003fa6270 */
[----:B------:R-:W-:Y:S02]  /*2810*/  ISETP.GT.AND P3, PT, R21, 0x1, !P1 ;  /* 0x000000011500780c */ /* 0x000fe40004f64270 */
[----:B------:R-:W-:Y:S02]  /*2820*/  ISETP.GE.AND P2, PT, R50, 0x9, PT ;  /* 0x000000093200780c */ /* 0x000fe40003f46270 */
[----:B------:R-:W-:Y:S02]  /*2830*/  ISETP.LT.OR P3, PT, R20, 0x2, P3 ;  /* 0x000000021400780c */ /* 0x000fe40001f61670 */
[----:B------:R-:W-:-:S02]  /*2840*/  P2R R24, PR, RZ, 0x20 ;  /* 0x00000020ff187803 */ /* 0x000fc40000000000 */
[----:B------:R-:W-:Y:S02]  /*2850*/  FSEL R74, R74, -INF , !P3 ;  /* 0xff8000004a4a7808 */ /* 0x000fe40005800000 */
[C---:B------:R-:W-:Y:S02]  /*2860*/  ISETP.GT.AND P3, PT, R21.reuse, 0x9, !P5 ;  /* 0x000000091500780c */ /* 0x040fe40006f64270 */
[----:B------:R-:W-:Y:S02]  /*2870*/  ISETP.GT.AND P4, PT, R21, 0x8, !P2 ;  /* 0x000000081500780c */ /* 0x000fe40005784270 */
[----:B------:R-:W-:Y:S02]  /*2880*/  ISETP.LT.OR P3, PT, R20, 0xa, P3 ;  /* 0x0000000a1400780c */ /* 0x000fe40001f61670 */
[----:B------:R-:W-:Y:S02]  /*2890*/  ISETP.GE.AND P5, PT, R50, 0x11, PT ;  /* 0x000000113200780c */ /* 0x000fe40003fa6270 */
[----:B------:R-:W-:-:S02]  /*28a0*/  FSEL R72, R29, -INF , !P3 ;  /* 0xff8000001d487808 */ /* 0x000fc40005800000 */
[----:B------:R-:W-:Y:S02]  /*28b0*/  ISETP.LT.OR P4, PT, R20, 0x9, P4 ;  /* 0x000000091400780c */ /* 0x000fe40002781670 */
[----:B------:R-:W-:Y:S02]  /*28c0*/  ISETP.GT.AND P3, PT, R21, 0x10, !P5 ;  /* 0x000000101500780c */ /* 0x000fe40006f64270 */
[----:B------:R-:W-:Y:S02]  /*28d0*/  FSEL R58, R28, -INF , !P4 ;  /* 0xff8000001c3a7808 */ /* 0x000fe40006000000 */
[----:B------:R-:W-:Y:S02]  /*28e0*/  ISETP.LT.OR P3, PT, R20, 0x11, P3 ;  /* 0x000000111400780c */ /* 0x000fe40001f61670 */
[----:B------:R-:W-:Y:S02]  /*28f0*/  ISETP.GE.AND P4, PT, R50, 0x12, PT ;  /* 0x000000123200780c */ /* 0x000fe40003f86270 */
[----:B------:R-:W-:-:S02]  /*2900*/  FSEL R76, R32, -INF , !P3 ;  /* 0xff800000204c7808 */ /* 0x000fc40005800000 */
[----:B------:R-:W-:Y:S02]  /*2910*/  ISETP.GT.AND P3, PT, R21, 0x11, !P4 ;  /* 0x000000111500780c */ /* 0x000fe40006764270 */
[----:B------:R-:W-:Y:S02]  /*2920*/  P2R R29, PR, RZ, 0x10 ;  /* 0x00000010ff1d7803 */ /* 0x000fe40000000000 */
[----:B------:R-:W-:Y:S02]  /*2930*/  ISETP.LT.OR P3, PT, R20, 0x12, P3 ;  /* 0x000000121400780c */ /* 0x000fe40001f61670 */
[----:B------:R-:W-:Y:S02]  /*2940*/  ISETP.GE.AND P4, PT, R50, 0x19, PT ;  /* 0x000000193200780c */ /* 0x000fe40003f86270 */
[----:B------:R-:W-:Y:S02]  /*2950*/  FSEL R78, R33, -INF , !P3 ;  /* 0xff800000214e7808 */ /* 0x000fe40005800000 */
[----:B------:R-:W-:-:S02]  /*2960*/  ISETP.GT.AND P3, PT, R21, 0x18, !P4 ;  /* 0x000000181500780c */ /* 0x000fc40006764270 */
[----:B------:R-:W-:Y:S02]  /*2970*/  P2R R32, PR, RZ, 0x10 ;  /* 0x00000010ff207803 */ /* 0x000fe40000000000 */
[----:B------:R-:W-:Y:S02]  /*2980*/  ISETP.LT.OR P3, PT, R20, 0x19, P3 ;  /* 0x000000191400780c */ /* 0x000fe40001f61670 */
[----:B------:R-:W-:Y:S02]  /*2990*/  ISETP.GE.AND P4, PT, R50, 0x1a, PT ;  /* 0x0000001a3200780c */ /* 0x000fe40003f86270 */
[----:B------:R-:W-:Y:S02]  /*29a0*/  FSEL R80, R36, -INF , !P3 ;  /* 0xff80000024507808 */ /* 0x000fe40005800000 */
[----:B------:R-:W-:Y:S02]  /*29b0*/  ISETP.GT.AND P3, PT, R21, 0x19, !P4 ;  /* 0x000000191500780c */ /* 0x000fe40006764270 */
[----:B------:R-:W-:-:S02]  /*29c0*/  P2R R33, PR, RZ, 0x10 ;  /* 0x00000010ff217803 */ /* 0x000fc40000000000 */
[----:B------:R-:W-:Y:S02]  /*29d0*/  ISETP.LT.OR P3, PT, R20, 0x1a, P3 ;  /* 0x0000001a1400780c */ /* 0x000fe40001f61670 */
[----:B------:R-:W-:Y:S02]  /*29e0*/  ISETP.GE.AND P4, PT, R50, 0x21, PT ;  /* 0x000000213200780c */ /* 0x000fe40003f86270 */
[----:B------:R-:W-:Y:S02]  /*29f0*/  FSEL R82, R37, -INF , !P3 ;  /* 0xff80000025527808 */ /* 0x000fe40005800000 */
[----:B------:R-:W-:Y:S02]  /*2a00*/  ISETP.GT.AND P3, PT, R21, 0x20, !P4 ;  /* 0x000000201500780c */ /* 0x000fe40006764270 */
[----:B------:R-:W-:Y:S02]  /*2a10*/  P2R R36, PR, RZ, 0x10 ;  /* 0x00000010ff247803 */ /* 0x000fe40000000000 */
[----:B------:R-:W-:-:S02]  /*2a20*/  ISETP.LT.OR P3, PT, R20, 0x21, P3 ;  /* 0x000000211400780c */ /* 0x000fc40001f61670 */
[----:B------:R-:W-:Y:S02]  /*2a30*/  ISETP.GE.AND P4, PT, R50, 0x22, PT ;  /* 0x000000223200780c */ /* 0x000fe40003f86270 */
[----:B------:R-:W-:Y:S02]  /*2a40*/  FSEL R84, R40, -INF , !P3 ;  /* 0xff80000028547808 */ /* 0x000fe40005800000 */
[----:B------:R-:W-:Y:S02]  /*2a50*/  ISETP.GT.AND P3, PT, R21, 0x21, !P4 ;  /* 0x000000211500780c */ /* 0x000fe40006764270 */
[----:B------:R-:W-:Y:S02]  /*2a60*/  P2R R37, PR, RZ, 0x10 ;  /* 0x00000010ff257803 */ /* 0x000fe40000000000 */
[----:B------:R-:W-:Y:S02]  /*2a70*/  ISETP.LT.OR P3, PT, R20, 0x22, P3 ;  /* 0x000000221400780c */ /* 0x000fe40001f61670 */
[----:B------:R-:W-:-:S02]  /*2a80*/  ISETP.GE.AND P4, PT, R50, 0x29, PT ;  /* 0x000000293200780c */ /* 0x000fc40003f86270 */
[----:B------:R-:W-:Y:S02]  /*2a90*/  FSEL R86, R41, -INF , !P3 ;  /* 0xff80000029567808 */ /* 0x000fe40005800000 */
[----:B------:R-:W-:Y:S02]  /*2aa0*/  ISETP.GT.AND P3, PT, R21, 0x28, !P4 ;  /* 0x000000281500780c */ /* 0x000fe40006764270 */
[----:B------:R-:W-:Y:S02]  /*2ab0*/  P2R R41, PR, RZ, 0x10 ;  /* 0x00000010ff297803 */ /* 0x000fe40000000000 */
        /* <DEDUP_REMOVED lines=51> */
[----:B------:R-:W-:Y:S02]  /*2df0*/  P2R R28, PR, RZ, 0x20 ;  /* 0x00000020ff1c7803 */ /* 0x000fe40000000000 */
[----:B------:R-:W-:Y:S02]  /*2e00*/  FSEL R64, R64, -INF , !P3 ;  /* 0xff80000040407808 */ /* 0x000fe40005800000 */
[C---:B------:R-:W-:Y:S02]  /*2e10*/  ISETP.GE.AND P3, PT, R50.reuse, 0x52, PT ;  /* 0x000000523200780c */ /* 0x040fe40003f66270 */
[----:B------:R-:W-:Y:S02]  /*2e20*/  ISETP.GE.AND P6, PT, R50, 0x1, PT ;  /* 0x000000013200780c */ /* 0x000fe40003fc6270 */
[----:B------:R-:W-:-:S04]  /*2e30*/  ISETP.GT.AND P4, PT, R21, 0x51, !P3 ;  /* 0x000000511500780c */ /* 0x000fc80005f84270 */
[----:B------:R-:W-:-:S04]  /*2e40*/  ISETP.LT.OR P4, PT, R20, 0x52, P4 ;  /* 0x000000521400780c */ /* 0x000fc80002781670 */
[----:B------:R-:W-:Y:S02]  /*2e50*/  FSEL R104, R65, -INF , !P4 ;  /* 0xff80000041687808 */ /* 0x000fe40006000000 */
[----:B------:R-:W-:-:S04]  /*2e60*/  ISETP.GE.AND P4, PT, R50, 0x59, PT ;  /* 0x000000593200780c */ /* 0x000fc80003f86270 */
[----:B------:R-:W-:-:S04]  /*2e70*/  ISETP.GT.AND P5, PT, R21, 0x58, !P4 ;  /* 0x000000581500780c */ /* 0x000fc800067a4270 */
[----:B------:R-:W-:-:S04]  /*2e80*/  ISETP.LT.OR P5, PT, R20, 0x59, P5 ;  /* 0x000000591400780c */ /* 0x000fc80002fa1670 */
[----:B------:R-:W-:Y:S02]  /*2e90*/  FSEL R68, R68, -INF , !P5 ;  /* 0xff80000044447808 */ /* 0x000fe40006800000 */
[----:B------:R-:W-:-:S04]  /*2ea0*/  ISETP.GT.AND P5, PT, R21, RZ, !P6 ;  /* 0x000000ff1500720c */ /* 0x000fc800077a4270 */
[----:B------:R-:W-:-:S04]  /*2eb0*/  ISETP.LT.OR P5, PT, R20, 0x1, P5 ;  /* 0x000000011400780c */ /* 0x000fc80002fa1670 */
[----:B------:R-:W-:Y:S02]  /*2ec0*/  FSEL R40, R10, -INF , !P5 ;  /* 0xff8000000a287808 */ /* 0x000fe40006800000 */
[----:B------:R-:W-:Y:S01]  /*2ed0*/  ISETP.GE.AND P5, PT, R50, 0x5a, PT ;  /* 0x0000005a3200780c */ /* 0x000fe20003fa6270 */
[----:B------:R-:W0:Y:S03]  /*2ee0*/  SHFL.IDX PT, R10, R22, 0x1, 0x1c1f ;  /* 0x003c1f00160a7f89 */ /* 0x000e2600000e0000 */
[----:B------:R-:W-:Y:S02]  /*2ef0*/  P2R R50, PR, RZ, 0x20 ;  /* 0x00000020ff327803 */ /* 0x000fe40000000000 */
[----:B------:R-:W-:-:S04]  /*2f00*/  ISETP.GT.AND P5, PT, R21, 0x59, !P5 ;  /* 0x000000591500780c */ /* 0x000fc80006fa4270 */
[----:B------:R-:W-:-:S04]  /*2f10*/  ISETP.LT.OR P5, PT, R20, 0x5a, P5 ;  /* 0x0000005a1400780c */ /* 0x000fc80002fa1670 */
[----:B------:R-:W-:Y:S02]  /*2f20*/  FSEL R106, R69, -INF , !P5 ;  /* 0xff800000456a7808 */ /* 0x000fe40006800000 */
[----:B------:R-:W-:Y:S02]  /*2f30*/  PLOP3.LUT P5, PT, PT, PT, UP1, 0x40, 0x0 ;  /* 0x000000000000781c */ /* 0x000fe40003fae818 */
[----:B0-----:R-:W-:Y:S01]  /*2f40*/  VIADDMNMX R20, R10, R26, R25, PT ;  /* 0x0000001a0a147246 */ /* 0x001fe20003800119 */
[----:B------:R-:W-:-:S10]  /*2f50*/  IMAD.IADD R21, R43, 0x1, R10 ;  /* 0x000000012b157824 */ /* 0x000fd400078e020a */
[----:B------:R-:W-:Y:S05]  /*2f60*/  @P5 BRA `(.L_x_1833) ;  /* 0x00000000005c5947 */ /* 0x000fea0003800000 */
        /* <DEDUP_REMOVED lines=8> */
[----:B------:R-:W-:Y:S01]  /*2ff0*/  @P5 IMAD.HI.U32 R22, R10, UR14, RZ ;  /* 0x0000000e0a165c27 */ /* 0x000fe2000f8e00ff */
[----:B------:R-:W-:-:S13]  /*3000*/  PLOP3.LUT P5, PT, PT, PT, UP2, 0x80, 0x0 ;  /* 0x000000000000781c */ /* 0x000fda0003faf028 */
[----:B------:R-:W-:-:S04]  /*3010*/  @P5 SHF.R.U32.HI R10, RZ, UR15, R22 ;  /* 0x0000000fff0a5c19 */ /* 0x000fc80008011616 */
[----:B------:R-:W-:Y:S01]  /*3020*/  LOP3.LUT R10, RZ, R10, RZ, 0x33, !PT ;  /* 0x0000000aff0a7212 */ /* 0x000fe200078e33ff */
[----:B------:R-:W-:Y:S06]  /*3030*/  BRA `(.L_x_1836) ;  /* 0x0000000000187947 */ /* 0x000fec0003800000 */
.L_x_1835:
[----:B------:R-:W-:-:S06]  /*3040*/  UISETP.NE.AND UP2, UPT, UR5, 0x1, UPT ;  /* 0x000000010500788c */ /* 0x000fcc000bf45270 */
[----:B------:R-:W-:-:S05]  /*3050*/  PLOP3.LUT P5, PT, PT, PT, UP2, 0x80, 0x0 ;  /* 0x000000000000781c */ /* 0x000fca0003faf028 */
[----:B------:R-:W-:-:S08]  /*3060*/  @UP2 ULDC.64 UR14, c[0x0][0x9e8] ;  /* 0x00027a00000e2ab9 */ /* 0x000fd00000000a00 */
[----:B------:R-:W-:Y:S01]  /*3070*/  @P5 IMAD.HI.U32 R22, R10, UR14, RZ ;  /* 0x0000000e0a165c27 */ /* 0x000fe2000f8e00ff */
[----:B------:R-:W-:-:S13]  /*3080*/  PLOP3.LUT P5, PT, PT, PT, UP2, 0x80, 0x0 ;  /* 0x000000000000781c */ /* 0x000fda0003faf028 */
[----:B------:R-:W-:-:S07]  /*3090*/  @P5 SHF.R.U32.HI R10, RZ, UR15, R22 ;  /* 0x0000000fff0a5c19 */ /* 0x000fce0008011616 */
.L_x_1836:
[----:B------:R-:W-:Y:S05]  /*30a0*/  BSYNC B0 ;  /* 0x0000000000007941 */ /* 0x000fea0003800000 */
.L_x_1834:
[----:B------:R-:W-:-:S05]  /*30b0*/  IMAD R10, R10, UR5, R51 ;  /* 0x000000050a0a7c24 */ /* 0x000fca000f8e0233 */
[----:B------:R-:W-:Y:S02]  /*30c0*/  VIMNMX R21, R21, R10, !PT ;  /* 0x0000000a15157248 */ /* 0x000fe40007fe0100 */
[----:B------:R-:W-:-:S07]  /*30d0*/  VIADDMNMX R20, R10, UR5, R20, PT ;  /* 0x000000050a147c46 */ /* 0x000fce000b800114 */
.L_x_1833:
[C---:B------:R-:W-:Y:S01]  /*30e0*/  ISETP.GT.AND P1, PT, R21.reuse, 0x1, !P1 ;  /* 0x000000011500780c */ /* 0x040fe20004f24270 */
[----:B------:R-:W-:Y:S01]  /*30f0*/  ULDC UR10, c[0x0][0x988] ;  /* 0x00026200000a7ab9 */ /* 0x000fe20000000800 */
[----:B------:R-:W-:Y:S02]  /*3100*/  ISETP.GT.AND P2, PT, R21, 0x8, !P2 ;  /* 0x000000081500780c */ /* 0x000fe40005744270 */
[C---:B------:R-:W-:Y:S02]  /*3110*/  ISETP.LT.OR P1, PT, R20.reuse, 0x2, P1 ;  /* 0x000000021400780c */ /* 0x040fe40000f21670 */
[----:B------:R-:W-:Y:S02]  /*3120*/  ISETP.LT.OR P2, PT, R20, 0x9, P2 ;  /* 0x000000091400780c */ /* 0x000fe40001741670 */
[----:B------:R-:W-:Y:S02]  /*3130*/  FSEL R25, R9, -INF , !P1 ;  /* 0xff80000009197808 */ /* 0x000fe40004800000 */
[----:B------:R-:W-:-:S02]  /*3140*/  ISETP.NE.AND P1, PT, R24, RZ, PT ;  /* 0x000000ff1800720c */ /* 0x000fc40003f25270 */
[----:B------:R-:W-:Y:S02]  /*3150*/  FMNMX.FTZ R9, R40, R74, !PT ;  /* 0x0000004a28097209 */ /* 0x000fe40007810000 */
[----:B------:R-:W-:Y:S02]  /*3160*/  ISETP.GT.AND P1, PT, R21, 0x9, !P1 ;  /* 0x000000091500780c */ /* 0x000fe40004f24270 */
[----:B------:R-:W-:Y:S02]  /*3170*/  FMNMX.FTZ R9, R58, R9, !PT ;  /* 0x000000093a097209 */ /* 0x000fe40007810000 */
[----:B------:R-:W-:Y:S02]  /*3180*/  ISETP.LT.OR P1, PT, R20, 0xa, P1 ;  /* 0x0000000a1400780c */ /* 0x000fe40000f21670 */
[----:B------:R-:W-:Y:S02]  /*3190*/  FSEL R12, R12, -INF , !P2 ;  /* 0xff8000000c0c7808 */ /* 0x000fe40005000000 */
[----:B------:R-:W-:-:S02]  /*31a0*/  FSEL R13, R13, -INF , !P1 ;  /* 0xff8000000d0d7808 */ /* 0x000fc40004800000 */
[----:B------:R-:W-:Y:S02]  /*31b0*/  ISETP.NE.AND P1, PT, R28, RZ, PT ;  /* 0x000000ff1c00720c */ /* 0x000fe40003f25270 */
[----:B------:R-:W-:Y:S02]  /*31c0*/  ISETP.NE.AND P2, PT, R29, RZ, PT ;  /* 0x000000ff1d00720c */ /* 0x000fe40003f45270 */
[----:B------:R-:W-:Y:S02]  /*31d0*/  ISETP.GT.AND P1, PT, R21, 0x10, !P1 ;  /* 0x000000101500780c */ /* 0x000fe40004f24270 */
[----:B------:R-:W-:Y:S02]  /*31e0*/  FMNMX.FTZ R9, R72, R9, !PT ;  /* 0x0000000948097209 */ /* 0x000fe40007810000 */
[----:B------:R-:W-:Y:S02]  /*31f0*/  ISETP.LT.OR P1, PT, R20, 0x11, P1 ;  /* 0x000000111400780c */ /* 0x000fe40000f21670 */
[----:B------:R-:W-:-:S02]  /*3200*/  FMNMX.FTZ R9, R76, R9, !PT ;  /* 0x000000094c097209 */ /* 0x000fc40007810000 */
[----:B------:R-:W-:Y:S02]  /*3210*/  FSEL R14, R14, -INF , !P1 ;  /* 0xff8000000e0e7808 */ /* 0x000fe40004800000 */
[----:B------:R-:W-:Y:S02]  /*3220*/  ISETP.GT.AND P1, PT, R21, 0x11, !P2 ;  /* 0x000000111500780c */ /* 0x000fe40005724270 */
[----:B------:R-:W-:Y:S02]  /*3230*/  ISETP.NE.AND P5, PT, R32, RZ, PT ;  /* 0x000000ff2000720c */ /* 0x000fe40003fa5270 */
[----:B------:R-:W-:Y:S02]  /*3240*/  ISETP.LT.OR P1, PT, R20, 0x12, P1 ;  /* 0x000000121400780c */ /* 0x000fe40000f21670 */
[----:B------:R-:W-:Y:S02]  /*3250*/  FMNMX.FTZ R9, R78, R9, !PT ;  /* 0x000000094e097209 */ /* 0x000fe40007810000 */
[----:B------:R-:W-:-:S02]  /*3260*/  FSEL R15, R15, -INF , !P1 ;  /* 0xff8000000f0f7808 */ /* 0x000fc40004800000 */
[----:B------:R-:W-:Y:S02]  /*3270*/  ISETP.GT.AND P1, PT, R21, 0x18, !P5 ;  /* 0x000000181500780c */ /* 0x000fe40006f24270 */
[----:B------:R-:W-:Y:S02]  /*3280*/  FMNMX.FTZ R9, R80, R9, !PT ;  /* 0x0000000950097209 */ /* 0x000fe40007810000 */
[----:B------:R-:W-:Y:S02]  /*3290*/  ISETP.LT.OR P1, PT, R20, 0x19, P1 ;  /* 0x000000191400780c */ /* 0x000fe40000f21670 */
[----:B------:R-:W-:Y:S02]  /*32a0*/  FMNMX.FTZ R9, R82, R9, !PT ;  /* 0x0000000952097209 */ /* 0x000fe40007810000 */
[----:B------:R-:W-:Y:S02]  /*32b0*/  FSEL R22, R38, -INF , !P1 ;  /* 0xff80000026167808 */ /* 0x000fe40004800000 */
[----:B------:R-:W-:-:S02]  /*32c0*/  FMNMX.FTZ R9, R84, R9, !PT ;  /* 0x0000000954097209 */ /* 0x000fc40007810000 */
[----:B------:R-:W-:Y:S02]  /*32d0*/  ISETP.NE.AND P1, PT, R33, RZ, PT ;  /* 0x000000ff2100720c */ /* 0x000fe40003f25270 */
[----:B------:R-:W-:Y:S02]  /*32e0*/  FMNMX.FTZ R9, R86, R9, !PT ;  /* 0x0000000956097209 */ /* 0x000fe40007810000 */
[----:B------:R-:W-:Y:S02]  /*32f0*/  ISETP.GT.AND P1, PT, R21, 0x19, !P1 ;  /* 0x000000191500780c */ /* 0x000fe40004f24270 */
[----:B------:R-:W-:Y:S02]  /*3300*/  FMNMX.FTZ R9, R88, R9, !PT ;  /* 0x0000000958097209 */ /* 0x000fe40007810000 */
[----:B------:R-:W-:Y:S02]  /*3310*/  ISETP.LT.OR P1, PT, R20, 0x1a, P1 ;  /* 0x0000001a1400780c */ /* 0x000fe40000f21670 */
[----:B------:R-:W-:-:S02]  /*3320*/  FMNMX.FTZ R9, R90, R9, !PT ;  /* 0x000000095a097209 */ /* 0x000fc40007810000 */
[----:B------:R-:W-:Y:S02]  /*3330*/  FSEL R24, R39, -INF , !P1 ;  /* 0xff80000027187808 */ /* 0x000fe40004800000 */
[----:B------:R-:W-:Y:S02]  /*3340*/  ISETP.NE.AND P1, PT, R36, RZ, PT ;  /* 0x000000ff2400720c */ /* 0x000fe40003f25270 */
[----:B------:R-:W-:Y:S02]  /*3350*/  FMNMX.FTZ R9, R92, R9, !PT ;  /* 0x000000095c097209 */ /* 0x000fe40007810000 */
[----:B------:R-:W-:Y:S02]  /*3360*/  ISETP.GT.AND P1, PT, R21, 0x20, !P1 ;  /* 0x000000201500780c */ /* 0x000fe40004f24270 */
[----:B------:R-:W-:Y:S02]  /*3370*/  FMNMX.FTZ R9, R94, R9, !PT ;  /* 0x000000095e097209 */ /* 0x000fe40007810000 */
[----:B------:R-:W-:-:S02]  /*3380*/  ISETP.LT.OR P1, PT, R20, 0x21, P1 ;  /* 0x000000211400780c */ /* 0x000fc40000f21670 */
[----:B------:R-:W-:Y:S02]  /*3390*/  FMNMX.FTZ R9, R96, R9, !PT ;  /* 0x0000000960097209 */ /* 0x000fe40007810000 */
[----:B------:R-:W-:Y:S02]  /*33a0*/  FSEL R26, R42, -INF , !P1 ;  /* 0xff8000002a1a7808 */ /* 0x000fe40004800000 */
[----:B------:R-:W-:Y:S02]  /*33b0*/  ISETP.NE.AND P1, PT, R37, RZ, PT ;  /* 0x000000ff2500720c */ /* 0x000fe40003f25270 */
[----:B------:R-:W-:Y:S02]  /*33c0*/  FMNMX.FTZ R9, R98, R9, !PT ;  /* 0x0000000962097209 */ /* 0x000fe40007810000 */
[----:B------:R-:W-:Y:S02]  /*33d0*/  ISETP.GT.AND P1, PT, R21, 0x21, !P1 ;  /* 0x000000211500780c */ /* 0x000fe40004f24270 */
[----:B------:R-:W-:-:S02]  /*33e0*/  FMNMX.FTZ R9, R56, R9, !PT ;  /* 0x0000000938097209 */ /* 0x000fc40007810000 */
[----:B------:R-:W-:Y:S02]  /*33f0*/  ISETP.LT.OR P1, PT, R20, 0x22, P1 ;  /* 0x000000221400780c */ /* 0x000fe40000f21670 */
[----:B------:R-:W-:Y:S02]  /*3400*/  FMNMX.FTZ R9, R100, R9, !PT ;  /* 0x0000000964097209 */ /* 0x000fe40007810000 */
[----:B------:R-:W-:Y:S02]  /*3410*/  FSEL R27, R27, -INF , !P1 ;  /* 0xff8000001b1b7808 */ /* 0x000fe40004800000 */
[----:B------:R-:W-:Y:S02]  /*3420*/  ISETP.NE.AND P1, PT, R41, RZ, PT ;  /* 0x000000ff2900720c */ /* 0x000fe40003f25270 */
[----:B------:R-:W-:Y:S02]  /*3430*/  FMNMX.FTZ R9, R60, R9, !PT ;  /* 0x000000093c097209 */ /* 0x000fe40007810000 */
[----:B------:R-:W-:-:S02]  /*3440*/  ISETP.GT.AND P1, PT, R21, 0x28, !P1 ;  /* 0x000000281500780c */ /* 0x000fc40004f24270 */
[----:B------:R-:W-:Y:S02]  /*3450*/  FMNMX.FTZ R9, R102, R9, !PT ;  /* 0x0000000966097209 */ /* 0x000fe40007810000 */
[----:B------:R-:W-:Y:S02]  /*3460*/  ISETP.LT.OR P1, PT, R20, 0x29, P1 ;  /* 0x000000291400780c */ /* 0x000fe40000f21670 */
[----:B------:R-:W-:Y:S02]  /*3470*/  FMNMX.FTZ R9, R64, R9, !PT ;  /* 0x0000000940097209 */ /* 0x000fe40007810000 */
[----:B------:R-:W-:Y:S02]  /*3480*/  FSEL R28, R46, -INF , !P1 ;  /* 0xff8000002e1c7808 */ /* 0x000fe40004800000 */
[----:B------:R-:W-:Y:S02]  /*3490*/  FMNMX.FTZ R9, R104, R9, !PT ;  /* 0x0000000968097209 */ /* 0x000fe40007810000 */
[----:B------:R-:W-:-:S02]  /*34a0*/  ISETP.NE.AND P1, PT, R44, RZ, PT ;  /* 0x000000ff2c00720c */ /* 0x000fc40003f25270 */
[----:B------:R-:W-:Y:S02]  /*34b0*/  FMNMX.FTZ R9, R68, R9, !PT ;  /* 0x0000000944097209 */ /* 0x000fe40007810000 */
[C---:B------:R-:W-:Y:S02]  /*34c0*/  ISETP.GT.AND P1, PT, R21.reuse, 0x29, !P1 ;  /* 0x000000291500780c */ /* 0x040fe40004f24270 */
[----:B------:R-:W-:Y:S02]  /*34d0*/  FMNMX.FTZ R9, R106, R9, !PT ;  /* 0x000000096a097209 */ /* 0x000fe40007810000 */
[----:B------:R-:W-:Y:S02]  /*34e0*/  ISETP.LT.OR P1, PT, R20, 0x2a, P1 ;  /* 0x0000002a1400780c */ /* 0x000fe40000f21670 */
[----:B------:R-:W-:Y:S01]  /*34f0*/  ISETP.GT.AND P6, PT, R21, RZ, !P6 ;  /* 0x000000ff1500720c */ /* 0x000fe200077c4270 */
[----:B------:R-:W0:Y:S01]  /*3500*/  SHFL.BFLY PT, R10, R9, 0x2, 0x1f ;  /* 0x0c401f00090a7f89 */ /* 0x000e2200000e0000 */
[----:B------:R-:W-:-:S02]  /*3510*/  FSEL R29, R47, -INF , !P1 ;  /* 0xff8000002f1d7808 */ /* 0x000fc40004800000 */
[----:B------:R-:W-:Y:S02]  /*3520*/  ISETP.NE.AND P1, PT, R45, RZ, PT ;  /* 0x000000ff2d00720c */ /* 0x000fe40003f25270 */
[----:B------:R-:W-:Y:S02]  /*3530*/  ISETP.LT.OR P6, PT, R20, 0x1, P6 ;  /* 0x000000011400780c */ /* 0x000fe400037c1670 */
[----:B------:R-:W-:Y:S02]  /*3540*/  ISETP.GT.AND P1, PT, R21, 0x30, !P1 ;  /* 0x000000301500780c */ /* 0x000fe40004f24270 */
[----:B------:R-:W-:Y:S02]  /*3550*/  FSEL R0, R0, -INF , !P6 ;  /* 0xff80000000007808 */ /* 0x000fe40007000000 */
[----:B------:R-:W-:Y:S02]  /*3560*/  ISETP.LT.OR P1, PT, R20, 0x31, P1 ;  /* 0x000000311400780c */ /* 0x000fe40000f21670 */
[----:B------:R-:W-:-:S02]  /*3570*/  ISETP.NE.AND P2, PT, R53, RZ, PT ;  /* 0x000000ff3500720c */ /* 0x000fc40003f45270 */
[----:B------:R-:W-:Y:S02]  /*3580*/  FSEL R30, R30, -INF , !P1 ;  /* 0xff8000001e1e7808 */ /* 0x000fe40004800000 */
[----:B------:R-:W-:Y:S02]  /*3590*/  ISETP.NE.AND P1, PT, R48, RZ, PT ;  /* 0x000000ff3000720c */ /* 0x000fe40003f25270 */
[----:B------:R-:W-:Y:S02]  /*35a0*/  ISETP.NE.AND P5, PT, R59, RZ, PT ;  /* 0x000000ff3b00720c */ /* 0x000fe40003fa5270 */
[----:B------:R-:W-:Y:S02]  /*35b0*/  ISETP.GT.AND P1, PT, R21, 0x31, !P1 ;  /* 0x000000311500780c */ /* 0x000fe40004f24270 */
[----:B------:R-:W-:Y:S02]  /*35c0*/  ISETP.NE.AND P6, PT, R63, RZ, PT ;  /* 0x000000ff3f00720c */ /* 0x000fe40003fc5270 */
[----:B------:R-:W-:-:S02]  /*35d0*/  ISETP.LT.OR P1, PT, R20, 0x32, P1 ;  /* 0x000000321400780c */ /* 0x000fc40000f21670 */
[----:B0-----:R-:W-:Y:S02]  /*35e0*/  FMNMX.FTZ R37, R9, R10, !PT ;  /* 0x0000000a09257209 */ /* 0x001fe40007810000 */
[----:B------:R-:W-:Y:S02]  /*35f0*/  FMNMX.FTZ R9, R0, R25, !PT ;  /* 0x0000001900097209 */ /* 0x000fe40007810000 */
[----:B------:R-:W-:Y:S01]  /*3600*/  FSEL R31, R31, -INF , !P1 ;  /* 0xff8000001f1f7808 */ /* 0x000fe20004800000 */
[----:B------:R-:W0:Y:S01]  /*3610*/  SHFL.BFLY PT, R10, R37, 0x1, 0x1f ;  /* 0x0c201f00250a7f89 */ /* 0x000e2200000e0000 */
[----:B------:R-:W-:Y:S02]  /*3620*/  ISETP.NE.AND P1, PT, R49, RZ, PT ;  /* 0x000000ff3100720c */ /* 0x000fe40003f25270 */
[----:B------:R-:W-:Y:S02]  /*3630*/  FMNMX.FTZ R38, R12, R9, !PT ;  /* 0x000000090c267209 */ /* 0x000fe40007810000 */
[----:B------:R-:W-:-:S02]  /*3640*/  ISETP.GT.AND P1, PT, R21, 0x38, !P1 ;  /* 0x000000381500780c */ /* 0x000fc40004f24270 */
[----:B------:R-:W-:Y:S02]  /*3650*/  FMNMX.FTZ R9, R13, R38, !PT ;  /* 0x000000260d097209 */ /* 0x000fe40007810000 */
[----:B------:R-:W-:Y:S02]  /*3660*/  ISETP.LT.OR P1, PT, R20, 0x39, P1 ;  /* 0x000000391400780c */ /* 0x000fe40000f21670 */
[----:B------:R-:W-:Y:S02]  /*3670*/  FMNMX.FTZ R38, R14, R9, !PT ;  /* 0x000000090e267209 */ /* 0x000fe40007810000 */
[----:B------:R-:W-:Y:S02]  /*3680*/  FSEL R32, R54, -INF , !P1 ;  /* 0xff80000036207808 */ /* 0x000fe40004800000 */
[----:B------:R-:W-:Y:S02]  /*3690*/  ISETP.NE.AND P1, PT, R52, RZ, PT ;  /* 0x000000ff3400720c */ /* 0x000fe40003f25270 */
[----:B------:R-:W-:-:S02]  /*36a0*/  FMNMX.FTZ R9, R15, R38, !PT ;  /* 0x000000260f097209 */ /* 0x000fc40007810000 */
[----:B------:R-:W-:Y:S02]  /*36b0*/  ISETP.GT.AND P1, PT, R21, 0x39, !P1 ;  /* 0x000000391500780c */ /* 0x000fe40004f24270 */
[----:B------:R-:W-:Y:S02]  /*36c0*/  FMNMX.FTZ R9, R22, R9, !PT ;  /* 0x0000000916097209 */ /* 0x000fe40007810000 */
[----:B------:R-:W-:Y:S02]  /*36d0*/  ISETP.LT.OR P1, PT, R20, 0x3a, P1 ;  /* 0x0000003a1400780c */ /* 0x000fe40000f21670 */
[----:B------:R-:W-:Y:S02]  /*36e0*/  FMNMX.FTZ R9, R24, R9, !PT ;  /* 0x0000000918097209 */ /* 0x000fe40007810000 */
[----:B------:R-:W-:Y:S02]  /*36f0*/  FSEL R33, R55, -INF , !P1 ;  /* 0xff80000037217808 */ /* 0x000fe40004800000 */
[----:B------:R-:W-:-:S02]  /*3700*/  ISETP.GT.AND P1, PT, R21, 0x40, !P2 ;  /* 0x000000401500780c */ /* 0x000fc40005724270 */
[----:B------:R-:W-:Y:S02]  /*3710*/  FMNMX.FTZ R38, R26, R9, !PT ;  /* 0x000000091a267209 */ /* 0x000fe40007810000 */
[----:B------:R-:W-:Y:S02]  /*3720*/  ISETP.LT.OR P1, PT, R20, 0x41, P1 ;  /* 0x000000411400780c */ /* 0x000fe40000f21670 */
[----:B------:R-:W-:Y:S02]  /*3730*/  FMNMX.FTZ R9, R27, R38, !PT ;  /* 0x000000261b097209 */ /* 0x000fe40007810000 */
[----:B------:R-:W-:Y:S02]  /*3740*/  FSEL R34, R34, -INF , !P1 ;  /* 0xff80000022227808 */ /* 0x000fe40004800000 */
[----:B------:R-:W-:Y:S02]  /*3750*/  FMNMX.FTZ R38, R28, R9, !PT ;  /* 0x000000091c267209 */ /* 0x000fe40007810000 */
[----:B------:R-:W-:-:S02]  /*3760*/  ISETP.GT.AND P1, PT, R21, 0x41, !P5 ;  /* 0x000000411500780c */ /* 0x000fc40006f24270 */
[----:B0-----:R-:W-:Y:S02]  /*3770*/  FMNMX.FTZ R10, R37, R10, !PT ;  /* 0x0000000a250a7209 */ /* 0x001fe40007810000 */
[----:B------:R-:W-:Y:S02]  /*3780*/  FMNMX.FTZ R9, R29, R38, !PT ;  /* 0x000000261d097209 */ /* 0x000fe40007810000 */
[----:B------:R-:W-:Y:S01]  /*3790*/  ISETP.LT.OR P1, PT, R20, 0x42, P1 ;  /* 0x000000421400780c */ /* 0x000fe20000f21670 */
[----:B------:R-:W-:Y:S01]  /*37a0*/  FMUL.FTZ R36, R10, UR10 ;  /* 0x0000000a0a247c20 */ /* 0x000fe20008410000 */
[----:B------:R-:W-:Y:S02]  /*37b0*/  FMNMX.FTZ R38, R30, R9, !PT ;  /* 0x000000091e267209 */ /* 0x000fe40007810000 */
[----:B------:R-:W-:Y:S02]  /*37c0*/  FSEL R35, R35, -INF , !P1 ;  /* 0xff80000023237808 */ /* 0x000fe40004800000 */
[----:B------:R-:W-:-:S02]  /*37d0*/  FSETP.NEU.FTZ.AND P1, PT, R10, -INF , PT ;  /* 0xff8000000a00780b */ /* 0x000fc40003f3d000 */
[----:B------:R-:W-:Y:S02]  /*37e0*/  ISETP.NE.AND P5, PT, R57, RZ, PT ;  /* 0x000000ff3900720c */ /* 0x000fe40003fa5270 */
[----:B------:R-:W-:Y:S02]  /*37f0*/  FMNMX.FTZ R9, R31, R38, !PT ;  /* 0x000000261f097209 */ /* 0x000fe40007810000 */
[----:B------:R-:W-:Y:S02]  /*3800*/  FSEL R39, R36, RZ, P1 ;  /* 0x000000ff24277208 */ /* 0x000fe40000800000 */
[----:B------:R-:W-:Y:S02]  /*3810*/  ISETP.GT.AND P1, PT, R21, 0x48, !P5 ;  /* 0x000000481500780c */ /* 0x000fe40006f24270 */
[----:B------:R-:W-:Y:S01]  /*3820*/  FMNMX.FTZ R38, R32, R9, !PT ;  /* 0x0000000920267209 */ /* 0x000fe20007810000 */
[--C-:B------:R-:W-:Y:S01]  /*3830*/  FFMA.FTZ R37, R74, UR10, -R39.reuse ;  /* 0x0000000a4a257c23 */ /* 0x100fe20008010827 */
[----:B------:R-:W-:Y:S01]  /*3840*/  ISETP.LT.OR P1, PT, R20, 0x49, P1 ;  /* 0x000000491400780c */ /* 0x000fe20000f21670 */
[--C-:B------:R-:W-:Y:S01]  /*3850*/  FFMA.FTZ R40, R40, UR10, -R39.reuse ;  /* 0x0000000a28287c23 */ /* 0x100fe20008010827 */
[----:B------:R-:W-:Y:S01]  /*3860*/  FMNMX.FTZ R9, R33, R38, !PT ;  /* 0x0000002621097209 */ /* 0x000fe20007810000 */
[----:B------:R0:W-:Y:S01]  /*3870*/  MUFU.EX2 R41, R37 ;  /* 0x0000002500297308 */ /* 0x0001e20000000800 */
[----:B------:R-:W-:Y:S01]  /*3880*/  FSEL R36, R62, -INF , !P1 ;  /* 0xff8000003e247808 */ /* 0x000fe20004800000 */
[--C-:B------:R-:W-:Y:S01]  /*3890*/  FFMA.FTZ R42, R58, UR10, -R39.reuse ;  /* 0x0000000a3a2a7c23 */ /* 0x100fe20008010827 */
[----:B------:R-:W-:Y:S01]  /*38a0*/  ISETP.NE.AND P2, PT, R61, RZ, PT ;  /* 0x000000ff3d00720c */ /* 0x000fe20003f45270 */
[--C-:B------:R-:W-:Y:S01]  /*38b0*/  FFMA.FTZ R43, R72, UR10, -R39.reuse ;  /* 0x0000000a482b7c23 */ /* 0x100fe20008010827 */
[C---:B------:R-:W-:Y:S01]  /*38c0*/  ISETP.GT.AND P1, PT, R21.reuse, 0x49, !P6 ;  /* 0x000000491500780c */ /* 0x040fe20007724270 */
[--C-:B------:R-:W-:Y:S01]  /*38d0*/  FFMA.FTZ R44, R80, UR10, -R39.reuse ;  /* 0x0000000a502c7c23 */ /* 0x100fe20008010827 */
[----:B------:R-:W-:Y:S01]  /*38e0*/  FMNMX.FTZ R38, R34, R9, !PT ;  /* 0x0000000922267209 */ /* 0x000fe20007810000 */
[----:B------:R1:W2:Y:S01]  /*38f0*/  MUFU.EX2 R172, R40 ;  /* 0x0000002800ac7308 */ /* 0x0002a20000000800 */
[----:B------:R-:W-:Y:S01]  /*3900*/  ISETP.GT.AND P2, PT, R21, 0x50, !P2 ;  /* 0x000000501500780c */ /* 0x000fe20005744270 */
[--C-:B0-----:R-:W-:Y:S01]  /*3910*/  FFMA.FTZ R37, R78, UR10, -R39.reuse ;  /* 0x0000000a4e257c23 */ /* 0x101fe20008010827 */
[----:B------:R-:W-:Y:S01]  /*3920*/  ISETP.LT.OR P1, PT, R20, 0x4a, P1 ;  /* 0x0000004a1400780c */ /* 0x000fe20000f21670 */
[--C-:B------:R-:W-:Y:S01]  /*3930*/  FFMA.FTZ R46, R84, UR10, -R39.reuse ;  /* 0x0000000a542e7c23 */ /* 0x100fe20008010827 */
[----:B------:R-:W-:Y:S01]  /*3940*/  FMNMX.FTZ R9, R35, R38, !PT ;  /* 0x0000002623097209 */ /* 0x000fe20007810000 */
[--C-:B------:R-:W-:Y:S01]  /*3950*/  FFMA.FTZ R48, R86, UR10, -R39.reuse ;  /* 0x0000000a56307c23 */ /* 0x100fe20008010827 */
[----:B------:R-:W-:Y:S01]  /*3960*/  ISETP.NE.AND P5, PT, R50, RZ, PT ;  /* 0x000000ff3200720c */ /* 0x000fe20003fa5270 */
[----:B------:R-:W-:Y:S01]  /*3970*/  MUFU.EX2 R45, R37 ;  /* 0x00000025002d7308 */ /* 0x000fe20000000800 */
[C---:B------:R-:W-:Y:S01]  /*3980*/  ISETP.GT.AND P3, PT, R21.reuse, 0x51, !P3 ;  /* 0x000000511500780c */ /* 0x040fe20005f64270 */
[--C-:B-1----:R-:W-:Y:S01]  /*3990*/  FFMA.FTZ R40, R76, UR10, -R39.reuse ;  /* 0x0000000a4c287c23 */ /* 0x102fe20008010827 */
[----:B------:R-:W-:Y:S01]  /*39a0*/  ISETP.LT.OR P2, PT, R20, 0x51, P2 ;  /* 0x000000511400780c */ /* 0x000fe20001741670 */
[--C-:B------:R-:W-:Y:S01]  /*39b0*/  FFMA.FTZ R50, R88, UR10, -R39.reuse ;  /* 0x0000000a58327c23 */ /* 0x100fe20008010827 */
[----:B------:R-:W-:Y:S01]  /*39c0*/  FSEL R2, R2, -INF , !P1 ;  /* 0xff80000002027808 */ /* 0x000fe20004800000 */
[----:B------:R-:W-:Y:S01]  /*39d0*/  FFMA.FTZ R58, R102, UR10, -R39 ;  /* 0x0000000a663a7c23 */ /* 0x000fe20008010827 */
[----:B------:R-:W-:Y:S01]  /*39e0*/  FMNMX.FTZ R9, R36, R9, !PT ;  /* 0x0000000924097209 */ /* 0x000fe20007810000 */
[----:B------:R0:W-:Y:S01]  /*39f0*/  MUFU.EX2 R168, R40 ;  /* 0x0000002800a87308 */ /* 0x0001e20000000800 */
[C---:B------:R-:W-:Y:S01]  /*3a00*/  ISETP.GT.AND P4, PT, R21.reuse, 0x58, !P4 ;  /* 0x000000581500780c */ /* 0x040fe20006784270 */
[----:B--2---:R-:W-:Y:S01]  /*3a10*/  FADD.FTZ R65, R172, R41 ;  /* 0x00000029ac417221 */ /* 0x004fe20000010000 */
[----:B------:R-:W-:Y:S01]  /*3a20*/  ISETP.GT.AND P5, PT, R21, 0x59, !P5 ;  /* 0x000000591500780c */ /* 0x000fe20006fa4270 */
[--C-:B------:R-:W-:Y:S01]  /*3a30*/  FFMA.FTZ R51, R90, UR10, -R39.reuse ;  /* 0x0000000a5a337c23 */ /* 0x100fe20008010827 */
[----:B------:R-:W-:Y:S01]  /*3a40*/  ISETP.LT.OR P3, PT, R20, 0x52, P3 ;  /* 0x000000521400780c */ /* 0x000fe20001f61670 */
[--C-:B------:R-:W-:Y:S01]  /*3a50*/  FFMA.FTZ R52, R92, UR10, -R39.reuse ;  /* 0x0000000a5c347c23 */ /* 0x100fe20008010827 */
[----:B------:R-:W-:Y:S01]  /*3a60*/  FSEL R21, R66, -INF , !P2 ;  /* 0xff80000042157808 */ /* 0x000fe20005000000 */
[----:B------:R-:W-:Y:S01]  /*3a70*/  MUFU.EX2 R42, R42 ;  /* 0x0000002a002a7308 */ /* 0x000fe20000000800 */
[----:B------:R-:W-:Y:S01]  /*3a80*/  FMNMX.FTZ R38, R2, R9, !PT ;  /* 0x0000000902267209 */ /* 0x000fe20007810000 */
[--C-:B0-----:R-:W-:Y:S01]  /*3a90*/  FFMA.FTZ R40, R82, UR10, -R39.reuse ;  /* 0x0000000a52287c23 */ /* 0x101fe20008010827 */
[----:B------:R-:W-:Y:S01]  /*3aa0*/  ISETP.LT.OR P4, PT, R20, 0x59, P4 ;  /* 0x000000591400780c */ /* 0x000fe20002781670 */
[--C-:B------:R-:W-:Y:S01]  /*3ab0*/  FFMA.FTZ R54, R96, UR10, -R39.reuse ;  /* 0x0000000a60367c23 */ /* 0x100fe20008010827 */
[----:B------:R-:W-:Y:S01]  /*3ac0*/  FSEL R37, R67, -INF , !P3 ;  /* 0xff80000043257808 */ /* 0x000fe20005800000 */
[--C-:B------:R-:W-:Y:S01]  /*3ad0*/  FFMA.FTZ R55, R98, UR10, -R39.reuse ;  /* 0x0000000a62377c23 */ /* 0x100fe20008010827 */
[----:B------:R-:W-:Y:S01]  /*3ae0*/  FMNMX.FTZ R38, R21, R38, !PT ;  /* 0x0000002615267209 */ /* 0x000fe20007810000 */
[----:B------:R0:W-:Y:S01]  /*3af0*/  MUFU.EX2 R47, R40 ;  /* 0x00000028002f7308 */ /* 0x0001e20000000800 */
[----:B------:R-:W-:Y:S01]  /*3b00*/  ISETP.LT.OR P5, PT, R20, 0x5a, P5 ;  /* 0x0000005a1400780c */ /* 0x000fe20002fa1670 */
[--C-:B------:R-:W-:Y:S01]  /*3b10*/  FFMA.FTZ R56, R56, UR10, -R39.reuse ;  /* 0x0000000a38387c23 */ /* 0x100fe20008010827 */
[----:B------:R-:W-:Y:S01]  /*3b20*/  FSEL R20, R70, -INF , !P4 ;  /* 0xff80000046147808 */ /* 0x000fe20006000000 */
[--C-:B------:R-:W-:Y:S01]  /*3b30*/  FFMA.FTZ R57, R100, UR10, -R39.reuse ;  /* 0x0000000a64397c23 */ /* 0x100fe20008010827 */
[----:B------:R-:W-:Y:S01]  /*3b40*/  FMNMX.FTZ R9, R37, R38, !PT ;  /* 0x0000002625097209 */ /* 0x000fe20007810000 */
[----:B------:R-:W-:Y:S01]  /*3b50*/  FFMA.FTZ R61, R104, UR10, -R39 ;  /* 0x0000000a683d7c23 */ /* 0x000fe20008010827 */
[----:B------:R-:W-:Y:S01]  /*3b60*/  FSEL R38, R71, -INF , !P5 ;  /* 0xff80000047267808 */ /* 0x000fe20006800000 */
[----:B------:R-:W1:Y:S01]  /*3b70*/  MUFU.EX2 R43, R43 ;  /* 0x0000002b002b7308 */ /* 0x000e620000000800 */
[----:B------:R-:W-:-:S02]  /*3b80*/  FMNMX.FTZ R9, R20, R9, !PT ;  /* 0x0000000914097209 */ /* 0x000fc40007810000 */
[----:B------:R-:W-:Y:S02]  /*3b90*/  F2FP.F16.F32.PACK_AB R172, R41, R172 ;  /* 0x000000ac29ac723e */ /* 0x000fe400000000ff */
[----:B------:R-:W-:-:S03]  /*3ba0*/  FMNMX.FTZ R9, R38, R9, !PT ;  /* 0x0000000926097209 */ /* 0x000fc60007810000 */
[----:B------:R-:W2:Y:S02]  /*3bb0*/  MUFU.EX2 R44, R44 ;  /* 0x0000002c002c7308 */ /* 0x000ea40000000800 */
[----:B0-----:R-:W0:Y:S06]  /*3bc0*/  SHFL.BFLY PT, R40, R9, 0x2, 0x1f ;  /* 0x0c401f0009287f89 */ /* 0x001e2c00000e0000 */
[----:B------:R-:W-:Y:S01]  /*3bd0*/  MUFU.EX2 R46, R46 ;  /* 0x0000002e002e7308 */ /* 0x000fe20000000800 */
[----:B-1----:R-:W-:-:S07]  /*3be0*/  F2FP.F16.F32.PACK_AB R174, R43, R42 ;  /* 0x0000002a2bae723e */ /* 0x002fce00000000ff */
[----:B------:R1:W3:Y:S01]  /*3bf0*/  MUFU.EX2 R49, R48 ;  /* 0x0000003000317308 */ /* 0x0002e20000000800 */
[----:B--2---:R-:W-:-:S07]  /*3c00*/  F2FP.F16.F32.PACK_AB R170, R47, R44 ;  /* 0x0000002c2faa723e */ /* 0x004fce00000000ff */
[----:B------:R-:W-:Y:S01]  /*3c10*/  MUFU.EX2 R50, R50 ;  /* 0x0000003200327308 */ /* 0x000fe20000000800 */
[----:B-1----:R-:W-:Y:S01]  /*3c20*/  FFMA.FTZ R48, R94, UR10, -R39 ;  /* 0x0000000a5e307c23 */ /* 0x002fe20008010827 */
[----:B0-----:R-:W-:-:S05]  /*3c30*/  FMNMX.FTZ R40, R9, R40, !PT ;  /* 0x0000002809287209 */ /* 0x001fca0007810000 */
[----:B------:R-:W0:Y:S01]  /*3c40*/  SHFL.BFLY PT, R9, R40, 0x1, 0x1f ;  /* 0x0c201f0028097f89 */ /* 0x000e2200000e0000 */
[----:B------:R-:W-:Y:S01]  /*3c50*/  MUFU.EX2 R59, R58 ;  /* 0x0000003a003b7308 */ /* 0x000fe20000000800 */
[----:B---3--:R-:W-:-:S07]  /*3c60*/  F2FP.F16.F32.PACK_AB R164, R49, R46 ;  /* 0x0000002e31a4723e */ /* 0x008fce00000000ff */
[----:B------:R-:W1:Y:S08]  /*3c70*/  MUFU.EX2 R51, R51 ;  /* 0x0000003300337308 */ /* 0x000e700000000800 */
[----:B------:R-:W-:Y:S01]  /*3c80*/  MUFU.EX2 R52, R52 ;  /* 0x0000003400347308 */ /* 0x000fe20000000800 */
[----:B0-----:R-:W-:-:S07]  /*3c90*/  FMNMX.FTZ R9, R40, R9, !PT ;  /* 0x0000000928097209 */ /* 0x001fce0007810000 */
[----:B------:R0:W2:Y:S01]  /*3ca0*/  MUFU.EX2 R53, R48 ;  /* 0x0000003000357308 */ /* 0x0000a20000000800 */
[----:B------:R-:W-:Y:S01]  /*3cb0*/  FFMA.FTZ R40, R68, UR10, -R39 ;  /* 0x0000000a44287c23 */ /* 0x000fe20008010827 */
[----:B-1----:R-:W-:Y:S01]  /*3cc0*/  F2FP.F16.F32.PACK_AB R166, R51, R50 ;  /* 0x0000003233a6723e */ /* 0x002fe200000000ff */
[C---:B------:R-:W-:Y:S01]  /*3cd0*/  FMUL.FTZ R62, R9.reuse, UR10 ;  /* 0x0000000a093e7c20 */ /* 0x040fe20008410000 */
[----:B------:R-:W-:-:S04]  /*3ce0*/  FSETP.NEU.FTZ.AND P1, PT, R9, -INF , PT ;  /* 0xff8000000900780b */ /* 0x000fc80003f3d000 */
[----:B------:R-:W-:Y:S01]  /*3cf0*/  MUFU.EX2 R54, R54 ;  /* 0x0000003600367308 */ /* 0x000fe20000000800 */
[----:B------:R-:W-:Y:S01]  /*3d00*/  FSEL R63, R62, RZ, P1 ;  /* 0x000000ff3e3f7208 */ /* 0x000fe20000800000 */
[--C-:B0-----:R-:W-:Y:S01]  /*3d10*/  FFMA.FTZ R48, R60, UR10, -R39.reuse ;  /* 0x0000000a3c307c23 */ /* 0x101fe20008010827 */
[--C-:B------:R-:W-:Y:S01]  /*3d20*/  FFMA.FTZ R60, R64, UR10, -R39.reuse ;  /* 0x0000000a403c7c23 */ /* 0x100fe20008010827 */
[----:B------:R-:W-:Y:S01]  /*3d30*/  FFMA.FTZ R39, R106, UR10, -R39 ;  /* 0x0000000a6a277c23 */ /* 0x000fe20008010827 */
[----:B------:R-:W-:Y:S01]  /*3d40*/  PLOP3.LUT P1, PT, PT, PT, UP0, 0x40, 0x0 ;  /* 0x000000000000781c */ /* 0x000fe20003f2e808 */
        /* <DEDUP_REMOVED lines=25> */
[----:B------:R-:W-:Y:S01]  /*3ee0*/  FFMA.FTZ R38, R38, UR10, -R63 ;  /* 0x0000000a26267c23 */ /* 0x000fe2000801083f */
[----:B--2---:R-:W-:-:S04]  /*3ef0*/  F2FP.F16.F32.PACK_AB R160, R53, R52 ;  /* 0x0000003435a0723e */ /* 0x004fc800000000ff */
[----:B------:R2:W-:Y:S01]  /*3f00*/  MUFU.EX2 R171, R24 ;  /* 0x0000001800ab7308 */ /* 0x0005e20000000800 */
[----:B0-----:R-:W-:-:S07]  /*3f10*/  F2FP.F16.F32.PACK_AB R173, R25, R0 ;  /* 0x0000000019ad723e */ /* 0x001fce00000000ff */
[----:B------:R-:W0:Y:S01]  /*3f20*/  MUFU.EX2 R13, R13 ;  /* 0x0000000d000d7308 */ /* 0x000e220000000800 */
[----:B--2---:R-:W-:-:S04]  /*3f30*/  FADD.FTZ R24, R42, R65 ;  /* 0x000000412a187221 */ /* 0x004fc80000010000 */
[----:B------:R-:W-:-:S03]  /*3f40*/  FADD.FTZ R65, R43, R24 ;  /* 0x000000182b417221 */ /* 0x000fc60000010000 */
[----:B------:R-:W2:Y:S01]  /*3f50*/  MUFU.EX2 R14, R14 ;  /* 0x0000000e000e7308 */ /* 0x000ea20000000800 */
[----:B------:R-:W-:Y:S01]  /*3f60*/  FADD.FTZ R24, R168, R65 ;  /* 0x00000041a8187221 */ /* 0x000fe20000010000 */
[----:B------:R-:W-:Y:S01]  /*3f70*/  FADD.FTZ R65, R0, R25 ;  /* 0x0000001900417221 */ /* 0x000fe20000010000 */
[C---:B------:R-:W-:Y:S02]  /*3f80*/  F2FP.F16.F32.PACK_AB R168, R45.reuse, R168 ;  /* 0x000000a82da8723e */ /* 0x040fe400000000ff */
[----:B------:R-:W-:Y:S01]  /*3f90*/  FADD.FTZ R67, R45, R24 ;  /* 0x000000182d437221 */ /* 0x000fe20000010000 */
[----:B-1----:R-:W-:Y:S02]  /*3fa0*/  FADD.FTZ R24, R12, R65 ;  /* 0x000000410c187221 */ /* 0x002fe40000010000 */
[----:B------:R-:W1:Y:S01]  /*3fb0*/  MUFU.EX2 R15, R15 ;  /* 0x0000000f000f7308 */ /* 0x000e620000000800 */
[----:B------:R-:W-:Y:S01]  /*3fc0*/  FADD.FTZ R58, R44, R67 ;  /* 0x000000432c3a7221 */ /* 0x000fe20000010000 */
[C---:B0-----:R-:W-:Y:S01]  /*3fd0*/  FADD.FTZ R65, R13.reuse, R24 ;  /* 0x000000180d417221 */ /* 0x041fe20000010000 */
[----:B------:R-:W-:-:S02]  /*3fe0*/  F2FP.F16.F32.PACK_AB R175, R13, R12 ;  /* 0x0000000c0daf723e */ /* 0x000fc400000000ff */
[----:B------:R-:W-:-:S03]  /*3ff0*/  FADD.FTZ R67, R47, R58 ;  /* 0x0000003a2f437221 */ /* 0x000fc60000010000 */
[----:B------:R-:W0:Y:S01]  /*4000*/  MUFU.EX2 R22, R22 ;  /* 0x0000001600167308 */ /* 0x000e220000000800 */
[----:B--2---:R-:W-:Y:S01]  /*4010*/  FADD.FTZ R24, R14, R65 ;  /* 0x000000410e187221 */ /* 0x004fe20000010000 */
[----:B------:R-:W-:-:S04]  /*4020*/  FADD.FTZ R58, R46, R67 ;  /* 0x000000432e3a7221 */ /* 0x000fc80000010000 */
[----:B------:R-:W-:Y:S02]  /*4030*/  FADD.FTZ R67, R49, R58 ;  /* 0x0000003a31437221 */ /* 0x000fe40000010000 */
[----:B------:R-:W2:Y:S01]  /*4040*/  MUFU.EX2 R26, R26 ;  /* 0x0000001a001a7308 */ /* 0x000ea20000000800 */
[C---:B-1----:R-:W-:Y:S01]  /*4050*/  FADD.FTZ R65, R15.reuse, R24 ;  /* 0x000000180f417221 */ /* 0x042fe20000010000 */
[----:B------:R-:W-:Y:S01]  /*4060*/  FADD.FTZ R58, R50, R67 ;  /* 0x00000043323a7221 */ /* 0x000fe20000010000 */
[----:B------:R-:W-:-:S03]  /*4070*/  F2FP.F16.F32.PACK_AB R169, R15, R14 ;  /* 0x0000000e0fa9723e */ /* 0x000fc600000000ff */
[----:B------:R-:W-:Y:S02]  /*4080*/  FADD.FTZ R67, R51, R58 ;  /* 0x0000003a33437221 */ /* 0x000fe40000010000 */
[----:B------:R-:W1:Y:S01]  /*4090*/  MUFU.EX2 R27, R27 ;  /* 0x0000001b001b7308 */ /* 0x000e620000000800 */
[----:B0-----:R-:W-:Y:S01]  /*40a0*/  FADD.FTZ R24, R22, R65 ;  /* 0x0000004116187221 */ /* 0x001fe20000010000 */
[----:B------:R-:W-:-:S03]  /*40b0*/  FADD.FTZ R58, R52, R67 ;  /* 0x00000043343a7221 */ /* 0x000fc60000010000 */
[----:B------:R-:W-:Y:S01]  /*40c0*/  FADD.FTZ R65, R171, R24 ;  /* 0x00000018ab417221 */ /* 0x000fe20000010000 */
[----:B------:R-:W-:Y:S01]  /*40d0*/  FADD.FTZ R67, R53, R58 ;  /* 0x0000003a35437221 */ /* 0x000fe20000010000 */
[----:B------:R-:W-:Y:S01]  /*40e0*/  F2FP.F16.F32.PACK_AB R171, R171, R22 ;  /* 0x00000016abab723e */ /* 0x000fe200000000ff */
[----:B------:R-:W0:Y:S01]  /*40f0*/  MUFU.EX2 R28, R28 ;  /* 0x0000001c001c7308 */ /* 0x000e220000000800 */
[----:B--2---:R-:W-:Y:S01]  /*4100*/  FADD.FTZ R24, R26, R65 ;  /* 0x000000411a187221 */ /* 0x004fe20000010000 */
[----:B------:R-:W-:-:S06]  /*4110*/  FADD.FTZ R58, R54, R67 ;  /* 0x00000043363a7221 */ /* 0x000fcc0000010000 */
[----:B------:R-:W2:Y:S01]  /*4120*/  MUFU.EX2 R29, R29 ;  /* 0x0000001d001d7308 */ /* 0x000ea20000000800 */
[C---:B-1----:R-:W-:Y:S01]  /*4130*/  FADD.FTZ R65, R27.reuse, R24 ;  /* 0x000000181b417221 */ /* 0x042fe20000010000 */
[----:B------:R-:W-:Y:S01]  /*4140*/  FFMA.FTZ R24, R20, UR10, -R63 ;  /* 0x0000000a14187c23 */ /* 0x000fe2000801083f */
[----:B------:R-:W-:-:S05]  /*4150*/  F2FP.F16.F32.PACK_AB R165, R27, R26 ;  /* 0x0000001a1ba5723e */ /* 0x000fca00000000ff */
[----:B------:R-:W1:Y:S01]  /*4160*/  MUFU.EX2 R55, R55 ;  /* 0x0000003700377308 */ /* 0x000e620000000800 */
[----:B0-----:R-:W-:-:S07]  /*4170*/  FADD.FTZ R20, R28, R65 ;  /* 0x000000411c147221 */ /* 0x001fce0000010000 */
[----:B------:R-:W0:Y:S01]  /*4180*/  MUFU.EX2 R30, R30 ;  /* 0x0000001e001e7308 */ /* 0x000e220000000800 */
[C---:B--2---:R-:W-:Y:S01]  /*4190*/  FADD.FTZ R63, R29.reuse, R20 ;  /* 0x000000141d3f7221 */ /* 0x044fe20000010000 */
[----:B------:R-:W-:-:S06]  /*41a0*/  F2FP.F16.F32.PACK_AB R167, R29, R28 ;  /* 0x0000001c1da7723e */ /* 0x000fcc00000000ff */
[----:B------:R-:W2:Y:S01]  /*41b0*/  MUFU.EX2 R56, R56 ;  /* 0x0000003800387308 */ /* 0x000ea20000000800 */
[C---:B-1----:R-:W-:Y:S01]  /*41c0*/  FADD.FTZ R65, R55.reuse, R58 ;  /* 0x0000003a37417221 */ /* 0x042fe20000010000 */
[----:B------:R-:W-:-:S06]  /*41d0*/  F2FP.F16.F32.PACK_AB R162, R55, R54 ;  /* 0x0000003637a2723e */ /* 0x000fcc00000000ff */
[----:B------:R-:W1:Y:S01]  /*41e0*/  MUFU.EX2 R31, R31 ;  /* 0x0000001f001f7308 */ /* 0x000e620000000800 */
[----:B0-----:R-:W-:-:S07]  /*41f0*/  FADD.FTZ R20, R30, R63 ;  /* 0x0000003f1e147221 */ /* 0x001fce0000010000 */
[----:B------:R-:W0:Y:S01]  /*4200*/  MUFU.EX2 R57, R57 ;  /* 0x0000003900397308 */ /* 0x000e220000000800 */
[----:B--2---:R-:W-:-:S07]  /*4210*/  FADD.FTZ R58, R56, R65 ;  /* 0x00000041383a7221 */ /* 0x004fce0000010000 */
[----:B------:R-:W-:Y:S01]  /*4220*/  MUFU.EX2 R32, R32 ;  /* 0x0000002000207308 */ /* 0x000fe20000000800 */
[C---:B-1----:R-:W-:Y:S01]  /*4230*/  FADD.FTZ R41, R31.reuse, R20 ;  /* 0x000000141f297221 */ /* 0x042fe20000010000 */
[----:B------:R-:W-:-:S06]  /*4240*/  F2FP.F16.F32.PACK_AB R161, R31, R30 ;  /* 0x0000001e1fa1723e */ /* 0x000fcc00000000ff */
[----:B------:R-:W1:Y:S01]  /*4250*/  MUFU.EX2 R48, R48 ;  /* 0x0000003000307308 */ /* 0x000e620000000800 */
[C---:B0-----:R-:W-:Y:S01]  /*4260*/  FADD.FTZ R43, R57.reuse, R58 ;  /* 0x0000003a392b7221 */ /* 0x041fe20000010000 */
[----:B------:R-:W-:-:S06]  /*4270*/  F2FP.F16.F32.PACK_AB R156, R57, R56 ;  /* 0x00000038399c723e */ /* 0x000fcc00000000ff */
[----:B------:R-:W0:Y:S08]  /*4280*/  MUFU.EX2 R33, R33 ;  /* 0x0000002100217308 */ /* 0x000e300000000800 */
[----:B------:R-:W-:Y:S01]  /*4290*/  MUFU.EX2 R34, R34 ;  /* 0x0000002200227308 */ /* 0x000fe20000000800 */
[----:B-1----:R-:W-:Y:S01]  /*42a0*/  FADD.FTZ R20, R48, R43 ;  /* 0x0000002b30147221 */ /* 0x002fe20000010000 */
[----:B------:R-:W-:-:S03]  /*42b0*/  F2FP.F16.F32.PACK_AB R158, R59, R48 ;  /* 0x000000303b9e723e */ /* 0x000fc600000000ff */
[----:B------:R-:W-:-:S03]  /*42c0*/  FADD.FTZ R43, R59, R20 ;  /* 0x000000143b2b7221 */ /* 0x000fc60000010000 */
[----:B------:R-:W1:Y:S01]  /*42d0*/  MUFU.EX2 R60, R60 ;  /* 0x0000003c003c7308 */ /* 0x000e620000000800 */
[----:B0-----:R-:W-:-:S07]  /*42e0*/  F2FP.F16.F32.PACK_AB R163, R33, R32 ;  /* 0x0000002021a3723e */ /* 0x001fce00000000ff */
[----:B------:R-:W0:Y:S08]  /*42f0*/  MUFU.EX2 R35, R35 ;  /* 0x0000002300237308 */ /* 0x000e300000000800 */
[----:B------:R-:W2:Y:S01]  /*4300*/  MUFU.EX2 R61, R61 ;  /* 0x0000003d003d7308 */ /* 0x000ea20000000800 */
[----:B-1----:R-:W-:-:S07]  /*4310*/  FADD.FTZ R42, R60, R43 ;  /* 0x0000002b3c2a7221 */ /* 0x002fce0000010000 */
[----:B------:R-:W1:Y:S01]  /*4320*/  MUFU.EX2 R36, R36 ;  /* 0x0000002400247308 */ /* 0x000e620000000800 */
[----:B0-----:R-:W-:-:S07]  /*4330*/  F2FP.F16.F32.PACK_AB R157, R35, R34 ;  /* 0x00000022239d723e */ /* 0x001fce00000000ff */
[----:B------:R0:W3:Y:S01]  /*4340*/  MUFU.EX2 R159, R2 ;  /* 0x00000002009f7308 */ /* 0x0000e20000000800 */
[C---:B--2---:R-:W-:Y:S01]  /*4350*/  FADD.FTZ R43, R61.reuse, R42 ;  /* 0x0000002a3d2b7221 */ /* 0x044fe20000010000 */
[----:B------:R-:W-:-:S06]  /*4360*/  F2FP.F16.F32.PACK_AB R152, R61, R60 ;  /* 0x0000003c3d98723e */ /* 0x000fcc00000000ff */
[----:B------:R-:W2:Y:S01]  /*4370*/  MUFU.EX2 R21, R21 ;  /* 0x0000001500157308 */ /* 0x000ea20000000800 */
[----:B0-----:R-:W-:-:S04]  /*4380*/  FADD.FTZ R2, R32, R41 ;  /* 0x0000002920027221 */ /* 0x001fc80000010000 */
[----:B------:R-:W-:-:S03]  /*4390*/  FADD.FTZ R41, R33, R2 ;  /* 0x0000000221297221 */ /* 0x000fc60000010000 */
[----:B------:R-:W0:Y:S01]  /*43a0*/  MUFU.EX2 R20, R37 ;  /* 0x0000002500147308 */ /* 0x000e220000000800 */
[----:B------:R-:W-:-:S04]  /*43b0*/  FADD.FTZ R2, R34, R41 ;  /* 0x0000002922027221 */ /* 0x000fc80000010000 */
[----:B------:R-:W-:-:S03]  /*43c0*/  FADD.FTZ R41, R35, R2 ;  /* 0x0000000223297221 */ /* 0x000fc60000010000 */
[----:B------:R-:W4:Y:S01]  /*43d0*/  MUFU.EX2 R24, R24 ;  /* 0x0000001800187308 */ /* 0x000f220000000800 */
[----:B-1----:R-:W-:-:S04]  /*43e0*/  FADD.FTZ R42, R36, R41 ;  /* 0x00000029242a7221 */ /* 0x002fc80000010000 */
[C---:B---3--:R-:W-:Y:S01]  /*43f0*/  FADD.FTZ R42, R159.reuse, R42 ;  /* 0x0000002a9f2a7221 */ /* 0x048fe20000010000 */
[----:B------:R-:W-:Y:S02]  /*4400*/  F2FP.F16.F32.PACK_AB R159, R159, R36 ;  /* 0x000000249f9f723e */ /* 0x000fe400000000ff */
[----:B------:R-:W1:Y:S01]  /*4410*/  MUFU.EX2 R40, R40 ;  /* 0x0000002800287308 */ /* 0x000e620000000800 */
[----:B--2---:R-:W-:Y:S01]  /*4420*/  FADD.FTZ R13, R21, R42 ;  /* 0x0000002a150d7221 */ /* 0x004fe20000010000 */
[----:B0-----:R-:W-:-:S03]  /*4430*/  F2FP.F16.F32.PACK_AB R153, R20, R21 ;  /* 0x000000151499723e */ /* 0x001fc600000000ff */
[----:B------:R-:W-:-:S03]  /*4440*/  FADD.FTZ R13, R20, R13 ;  /* 0x0000000d140d7221 */ /* 0x000fc60000010000 */
[----:B------:R-:W0:Y:S01]  /*4450*/  MUFU.EX2 R155, R38 ;  /* 0x00000026009b7308 */ /* 0x000e220000000800 */
[----:B----4-:R-:W-:-:S07]  /*4460*/  FADD.FTZ R0, R24, R13 ;  /* 0x0000000d18007221 */ /* 0x010fce0000010000 */
[----:B------:R-:W2:Y:S01]  /*4470*/  MUFU.EX2 R39, R39 ;  /* 0x0000002700277308 */ /* 0x000ea20000000800 */
[----:B-1----:R-:W-:Y:S01]  /*4480*/  FADD.FTZ R2, R40, R43 ;  /* 0x0000002b28027221 */ /* 0x002fe20000010000 */
[C---:B0-----:R-:W-:Y:S01]  /*4490*/  FADD.FTZ R0, R155.reuse, R0 ;  /* 0x000000009b007221 */ /* 0x041fe20000010000 */
[----:B------:R-:W-:Y:S02]  /*44a0*/  F2FP.F16.F32.PACK_AB R155, R155, R24 ;  /* 0x000000189b9b723e */ /* 0x000fe400000000ff */
[C---:B--2---:R-:W-:Y:S01]  /*44b0*/  FADD.FTZ R2, R39.reuse, R2 ;  /* 0x0000000227027221 */ /* 0x044fe20000010000 */
[----:B------:R-:W-:Y:S01]  /*44c0*/  F2FP.F16.F32.PACK_AB R154, R39, R40 ;  /* 0x00000028279a723e */ /* 0x000fe200000000ff */
[----:B------:R-:W-:Y:S06]  /*44d0*/  @P1 BRA `(.L_x_1837) ;  /* 0x0000000000041947 */ /* 0x000fec0003800000 */
[----:B------:R-:W-:Y:S01]  /*44e0*/  BPT.TRAP 0x1 ;  /* 0x000000040000795c */ /* 0x000fe20000300000 */
.L_x_1837:
[----:B------:R-:W-:Y:S01]  /*44f0*/  PLOP3.LUT P2, PT, PT, PT, UP0, 0x40, 0x0 ;  /* 0x000000000000781c */ /* 0x000fe20003f4e808 */
[----:B------:R0:W1:-:S12]  /*4500*/  SYNCS.PHASECHK.TRANS64.TRYWAIT P1, [UR38+0x22850], R11 ;  /* 0x0228500bff0075a7 */ /* 0x0000580008020166 */
[----:B0-----:R-:W-:Y:S05]  /*4510*/  @P2 BRA `(.L_x_1838) ;  /* 0x0000000000042947 */ /* 0x001fea0003800000 */
[----:B------:R-:W-:Y:S01]  /*4520*/  BPT.TRAP 0x1 ;  /* 0x000000040000795c */ /* 0x000fe20000300000 */
.L_x_1838:
[----:B-1----:R-:W-:Y:S05]  /*4530*/  @P1 BRA `(.L_x_1839) ;  /* 0x0000000000081947 */ /* 0x002fea0003800000 */
[----:B------:R-:W0:Y:S02]  /*4540*/  SYNCS.PHASECHK.TRANS64.TRYWAIT P1, [UR38+0x22850], R11 ;  /* 0x0228500bff0075a7 */ /* 0x000e240008020166 */
[----:B0-----:R-:W-:Y:S05]  /*4550*/  @!P1 BRA `(.L_x_1840) ;  /* 0x0000010400a89947 */ /* 0x001fea0003800000 */
.L_x_1839:
[----:B------:R1:W-:Y:S01]  /*4560*/  BAR.SYNC.DEFER_BLOCKING R5, 0x100 ;  /* 0x000400050000751d */ /* 0x0003e20000010000 */
[----:B------:R-:W-:Y:S01]  /*4570*/  UIADD3 UR14, UR38, 0x400, URZ ;  /* 0x00000400260e7890 */ /* 0x000fe2000fffe03f */
[----:B------:R-:W-:Y:S01]  /*4580*/  ISETP.NE.AND P1, PT, R7, 0x1, PT ;  /* 0x000000010700780c */ /* 0x000fe20003f25270 */
[----:B0-----:R-:W-:Y:S02]  /*4590*/  @!P0 VIADD R6, R6, 0x22860 ;  /* 0x0002286006068836 */ /* 0x001fe40000000000 */
[----:B------:R-:W-:Y:S01]  /*45a0*/  USHF.R.U32.HI UR14, URZ, 0x4, UR14 ;  /* 0x000000043f0e7899 */ /* 0x000fe2000801160e */
[----:B------:R-:W-:Y:S01]  /*45b0*/  UMOV UR15, 0x40000040 ;  /* 0x40000040000f7882 */ /* 0x000fe20000000000 */
[----:B------:R-:W0:Y:S02]  /*45c0*/  S2R R11, SR_CTAID.X ;  /* 0x00000000000b7919 */ /* 0x000e240000002500 */
[----:B------:R-:W-:Y:S01]  /*45d0*/  ULOP3.LUT UR14, UR14, 0x3fff, URZ, 0xc0, !UPT ;  /* 0x00003fff0e0e7892 */ /* 0x000fe2000f8ec03f */
[----:B------:R-:W-:-:S03]  /*45e0*/  @!P0 PRMT R6, RZ, 0x654, R6 ;  /* 0x00000654ff068816 */ /* 0x000fc60000000006 */
[----:B------:R-:W-:Y:S02]  /*45f0*/  ULOP3.LUT UR24, UR14, 0x3000000, URZ, 0xfc, !UPT ;  /* 0x030000000e187892 */ /* 0x000fe4000f8efc3f */
[----:B------:R-:W2:Y:S05]  /*4600*/  @P1 LDC R12, c[0x0][0x44c] ;  /* 0x00011300ff0c1b82 */ /* 0x000eaa0000000800 */
[----:B------:R-:W-:-:S03]  /*4610*/  UMOV UR14, UR24 ;  /* 0x00000018000e7c82 */ /* 0x000fc60008000000 */
[----:B------:R-:W3:Y:S01]  /*4620*/  @P1 LDC R15, c[0x0][0x450] ;  /* 0x00011400ff0f1b82 */ /* 0x000ee20000000800 */
[----:B------:R-:W-:-:S06]  /*4630*/  WARPGROUP.ARRIVE ;  /* 0x00000000000079c5 */ /* 0x000fcc0000000000 */
[----:B------:R-:W-:Y:S01]  /*4640*/  HGMMA.64x256x16.F32 R24, R172, gdesc[UR12].tnspB, RZ, !UPT, gsb0 ;  /* 0x43e0000cac187df0 */ /* 0x000fe2000c0008ff */
[----:B------:R-:W-:Y:S01]  /*4650*/  UIADD3 UR14, UR24, 0x80, URZ ;  /* 0x00000080180e7890 */ /* 0x000fe2000fffe03f */
[----:B------:R-:W-:Y:S01]  /*4660*/  UMOV UR15, 0x40000040 ;  /* 0x40000040000f7882 */ /* 0x000fe20000000000 */
[----:B0-----:R-:W-:-:S04]  /*4670*/  IMAD.SHL.U32 R11, R11, 0x80, RZ ;  /* 0x000000800b0b7824 */ /* 0x001fc800078e00ff */
[----:B--2---:R-:W-:-:S04]  /*4680*/  @P1 IMAD.HI.U32 R12, R11, R12, RZ ;  /* 0x0000000c0b0c1227 */ /* 0x004fc800078e00ff */
[----:B------:R-:W-:Y:S01]  /*4690*/  IMAD.MOV.U32 R13, RZ, RZ, R11 ;  /* 0x000000ffff0d7224 */ /* 0x000fe200078e000b */
[----:B---3--:R-:W-:Y:S02]  /*46a0*/  @P1 SHF.R.U32.HI R13, RZ, R15, R12 ;  /* 0x0000000fff0d1219 */ /* 0x008fe4000001160c */
[----:B------:R-:W-:Y:S02]  /*46b0*/  PLOP3.LUT P1, PT, PT, PT, UP1, 0x40, 0x0 ;  /* 0x000000000000781c */ /* 0x000fe40003f2e818 */
[----:B------:R-:W-:Y:S01]  /*46c0*/  IADD3 R13, R13, -UR11, R18 ;  /* 0x8000000b0d0d7c10 */ /* 0x000fe2000fffe012 */
[----:B------:R-:W-:Y:S02]  /*46d0*/  WARPGROUP.DEPBAR.LE gsb0, 0x0 ;  /* 0x00008000000079c5 */ /* 0x000fe40000010000 */
[----:B------:R-:W-:-:S09]  /*46e0*/  WARPGROUP.ARRIVE ;  /* 0x00000000000079c5 */ /* 0x000fd20000000000 */
        /* <DEDUP_REMOVED lines=25> */
[----:B------:R-:W-:-:S13]  /*4880*/  R2UR UR14, R13 ;  /* 0x000000000d0e72ca */ /* 0x000fda00000e0000 */
[----:B------:R-:W-:Y:S01]  /*4890*/  UIADD3 UR4, UR14, UR4, URZ ;  /* 0x000000040e047290 */ /* 0x000fe2000fffe03f */
[----:B------:R-:W-:Y:S02]  /*48a0*/  WARPGROUP.DEPBAR.LE gsb0, 0x0 ;  /* 0x00008000000079c5 */ /* 0x000fe40000010000 */
[----:B------:R0:W-:Y:S02]  /*48b0*/  @!P0 SYNCS.ARRIVE.TRANS64.RED.A1T0 RZ, [R6+URZ], RZ ;  /* 0x000000ff06ff89a7 */ /* 0x0001e4000810043f */
[----:B0-----:R-:W-:Y:S01]  /*48c0*/  VIADD R6, R23, 0xfffffffe ;  /* 0xfffffffe17067836 */ /* 0x001fe20000000000 */
[----:B-1----:R-:W-:Y:S06]  /*48d0*/  @P1 BRA `(.L_x_1841) ;  /* 0x0000000000481947 */ /* 0x002fec0003800000 */
[C---:B------:R-:W-:Y:S01]  /*48e0*/  ISETP.GT.AND P1, PT, R13.reuse, RZ, PT ;  /* 0x000000ff0d00720c */ /* 0x040fe20003f24270 */
[----:B------:R-:W-:-:S05]  /*48f0*/  VIADD R12, R13, 0xffffffff ;  /* 0xffffffff0d0c7836 */ /* 0x000fca0000000000 */
[----:B------:R-:W-:-:S07]  /*4900*/  R2UR UR18, R12 ;  /* 0x000000000c1272ca */ /* 0x000fce00000e0000 */
[----:B------:R-:W-:Y:S08]  /*4910*/  @P1 BRA `(.L_x_1842) ;  /* 0x00000000001c1947 */ /* 0x000ff00003800000 */
[----:B------:R-:W-:Y:S02]  /*4920*/  UISETP.NE.AND UP2, UPT, UR5, 0x1, UPT ;  /* 0x000000010500788c */ /* 0x000fe4000bf45270 */
[----:B------:R-:W-:-:S09]  /*4930*/  UIADD3 UR18, -UR14, URZ, URZ ;  /* 0x0000003f0e127290 */ /* 0x000fd2000fffe13f */
[----:B------:R-:W-:Y:S02]  /*4940*/  @UP2 ULDC.64 UR22, c[0x0][0x9e8] ;  /* 0x00027a0000162ab9 */ /* 0x000fe40000000a00 */
[----:B------:R-:W-:-:S04]  /*4950*/  UIMAD.WIDE.U32 UR14, UR18, UR22, URZ ;  /* 0x00000016120e72a5 */ /* 0x000fc8000f8e003f */
[----:B------:R-:W-:-:S04]  /*4960*/  @UP2 USHF.R.U32.HI UR18, URZ, UR23, UR15 ;  /* 0x000000173f122299 */ /* 0x000fc8000801160f */
[----:B------:R-:W-:Y:S01]  /*4970*/  ULOP3.LUT UR18, URZ, UR18, URZ, 0x33, !UPT ;  /* 0x000000123f127292 */ /* 0x000fe2000f8e333f */
[----:B------:R-:W-:Y:S11]  /*4980*/  BRA `(.L_x_1843) ;  /* 0x0000000000107947 */ /* 0x000ff60003800000 */
.L_x_1842:
[----:B------:R-:W-:-:S11]  /*4990*/  UISETP.NE.AND UP2, UPT, UR5, 0x1, UPT ;  /* 0x000000010500788c */ /* 0x000fd6000bf45270 */
[----:B------:R-:W-:Y:S02]  /*49a0*/  @UP2 ULDC.64 UR22, c[0x0][0x9e8] ;  /* 0x00027a0000162ab9 */ /* 0x000fe40000000a00 */
[----:B------:R-:W-:-:S04]  /*49b0*/  UIMAD.WIDE.U32 UR14, UR18, UR22, URZ ;  /* 0x00000016120e72a5 */ /* 0x000fc8000f8e003f */
[----:B------:R-:W-:-:S12]  /*49c0*/  @UP2 USHF.R.U32.HI UR18, URZ, UR23, UR15 ;  /* 0x000000173f122299 */ /* 0x000fd8000801160f */
.L_x_1843:
[----:B------:R-:W-:-:S04]  /*49d0*/  UIMAD UR5, UR18, UR5, UR5 ;  /* 0x00000005120572a4 */ /* 0x000fc8000f8e0205 */
[----:B------:R-:W-:-:S04]  /*49e0*/  UISETP.LT.AND UP2, UPT, UR4, UR5, UPT ;  /* 0x000000050400728c */ /* 0x000fc8000bf41270 */
[----:B------:R-:W-:-:S12]  /*49f0*/  USEL UR4, UR4, UR5, UP2 ;  /* 0x0000000504047287 */ /* 0x000fd80009000000 */
.L_x_1841:
[----:B------:R-:W-:-:S04]  /*4a00*/  UIMAD.WIDE UR4, UR4, 0x2aaaaaab, URZ ;  /* 0x2aaaaaab040478a5 */ /* 0x000fc8000f8e023f */
[----:B------:R-:W-:-:S04]  /*4a10*/  USHF.R.U32.HI UR4, URZ, 0x1f, UR5 ;  /* 0x0000001f3f047899 */ /* 0x000fc80008011605 */
[----:B------:R-:W-:-:S03]  /*4a20*/  ULEA.HI.SX32 UR4, UR5, UR4, 0x1c ;  /* 0x0000000405047291 */ /* 0x000fc6000f8fe23f */
[----:B------:R-:W-:Y:S01]  /*4a30*/  UMOV UR5, URZ ;  /* 0x0000003f00057c82 */ /* 0x000fe20008000000 */
[----:B------:R-:W-:-:S04]  /*4a40*/  UISETP.LT.AND UP2, UPT, UR37, UR4, UPT ;  /* 0x000000042500728c */ /* 0x000fc8000bf41270 */
[----:B------:R-:W-:-:S03]  /*4a50*/  USEL UR25, UR37, UR4, !UP2 ;  /* 0x0000000425197287 */ /* 0x000fc6000d000000 */
[----:B------:R-:W-:-:S03]  /*4a60*/  UMOV UR4, URZ ;  /* 0x0000003f00047c82 */ /* 0x000fc60008000000 */
[----:B------:R-:W-:-:S13]  /*4a70*/  ISETP.GE.AND P1, PT, R6, UR25, PT ;  /* 0x0000001906007c0c */ /* 0x000fda000bf26270 */
[----:B------:R-:W-:Y:S05]  /*4a80*/  @!P1 BRA `(.L_x_1844) ;  /* 0x00000034008c9947 */ /* 0x000fea0003800000 */
[----:B------:R-:W-:Y:S01]  /*4a90*/  UMOV UR5, URZ ;  /* 0x0000003f00057c82 */ /* 0x000fe20008000000 */
[----:B------:R-:W-:Y:S01]  /*4aa0*/  UMOV UR4, URZ ;  /* 0x0000003f00047c82 */ /* 0x000fe20008000000 */
[----:B------:R-:W-:Y:S01]  /*4ab0*/  ULDC UR28, c[0x0][0x9e4] ;  /* 0x00027900001c7ab9 */ /* 0x000fe20000000800 */
[----:B------:R-:W-:Y:S01]  /*4ac0*/  ULDC UR26, c[0x0][0x288] ;  /* 0x0000a200001a7ab9 */ /* 0x000fe20000000800 */
[----:B------:R-:W-:Y:S01]  /*4ad0*/  ULDC UR29, c[0x0][0x2f0] ;  /* 0x0000bc00001d7ab9 */ /* 0x000fe20000000800 */
[----:B------:R-:W-:Y:S01]  /*4ae0*/  ULDC UR30, c[0x0][0x9d8] ;  /* 0x00027600001e7ab9 */ /* 0x000fe20000000800 */
[----:B------:R-:W-:Y:S01]  /*4af0*/  ULDC UR27, c[0x0][0x988] ;  /* 0x00026200001b7ab9 */ /* 0x000fe20000000800 */
[----:B------:R-:W-:-:S05]  /*4b00*/  ULDC UR31, c[0x0][0x9e0] ;  /* 0x00027800001f7ab9 */ /* 0x000fca0000000800 */
.L_x_1861:
[----:B------:R-:W-:Y:S01]  /*4b10*/  UIADD3 UR4, UR4, 0x1, URZ ;  /* 0x0000000104047890 */ /* 0x000fe2000fffe03f */
[----:B------:R-:W-:-:S03]  /*4b20*/  PLOP3.LUT P1, PT, PT, PT, UP0, 0x40, 0x0 ;  /* 0x000000000000781c */ /* 0x000fc60003f2e808 */
[----:B------:R-:W-:-:S04]  /*4b30*/  UISETP.NE.AND UP2, UPT, UR4, 0x2, UPT ;  /* 0x000000020400788c */ /* 0x000fc8000bf45270 */
[----:B------:R-:W-:Y:S02]  /*4b40*/  USEL UR10, URZ, 0x1, UP2 ;  /* 0x000000013f0a7887 */ /* 0x000fe40009000000 */
[----:B------:R-:W-:Y:S02]  /*4b50*/  USEL UR4, UR4, URZ, UP2 ;  /* 0x0000003f04047287 */ /* 0x000fe40009000000 */
[----:B------:R-:W-:Y:S02]  /*4b60*/  ULOP3.LUT UR5, UR5, UR10, URZ, 0x3c, !UPT ;  /* 0x0000000a05057292 */ /* 0x000fe4000f8e3c3f */
[----:B-1----:R-:W-:Y:S10]  /*4b70*/  @P1 BRA `(.L_x_1845) ;  /* 0x0000000000041947 */ /* 0x002ff40003800000 */
[----:B------:R-:W-:Y:S01]  /*4b80*/  BPT.TRAP 0x1 ;  /* 0x000000040000795c */ /* 0x000fe20000300000 */
.L_x_1845:
[----:B------:R-:W-:Y:S01]  /*4b90*/  PLOP3.LUT P2, PT, PT, PT, UP0, 0x40, 0x0 ;  /* 0x000000000000781c */ /* 0x000fe20003f4e808 */
[----:B------:R-:W-:Y:S01]  /*4ba0*/  ULEA UR32, UR4, UR38, 0x3 ;  /* 0x0000002604207291 */ /* 0x000fe2000f8e183f */
[----:B------:R-:W-:-:S05]  /*4bb0*/  IMAD.U32 R12, RZ, RZ, UR5 ;  /* 0x00000005ff0c7e24 */ /* 0x000fca000f8e00ff */
[----:B------:R-:W-:-:S04]  /*4bc0*/  SHF.L.U32 R12, R12, 0x1f, RZ ;  /* 0x0000001f0c0c7819 */ /* 0x000fc800000006ff */
[----:B------:R0:W1:Y:S02]  /*4bd0*/  SYNCS.PHASECHK.TRANS64.TRYWAIT P1, [UR32+0x22830], R12 ;  /* 0x0228300cff0075a7 */ /* 0x0000640008020160 */
[----:B------:R-:W-:Y:S05]  /*4be0*/  @P2 BRA `(.L_x_1846) ;  /* 0x0000000000042947 */ /* 0x000fea0003800000 */
[----:B------:R-:W-:Y:S01]  /*4bf0*/  BPT.TRAP 0x1 ;  /* 0x000000040000795c */ /* 0x000fe20000300000 */
.L_x_1846:
[----:B-1----:R-:W-:Y:S05]  /*4c00*/  @P1 BRA `(.L_x_1847) ;  /* 0x0000000000081947 */ /* 0x002fea0003800000 */
[----:B------:R-:W1:Y:S02]  /*4c10*/  SYNCS.PHASECHK.TRANS64.TRYWAIT P1, [UR32+0x22830], R12 ;  /* 0x0228300cff0075a7 */ /* 0x000e640008020160 */
[----:B-1----:R-:W-:Y:S05]  /*4c20*/  @!P1 BRA `(.L_x_1848) ;  /* 0x0000010000089947 */ /* 0x002fea0003800000 */
.L_x_1847:
[----:B------:R-:W-:Y:S01]  /*4c30*/  UIMAD UR22, UR4, 0x300, UR6 ;  /* 0x00000300041678a4 */ /* 0x000fe2000f8e0206 */
[----:B------:R-:W-:Y:S01]  /*4c40*/  WARPGROUP.ARRIVE ;  /* 0x00000000000079c5 */ /* 0x000fe20000000000 */
[----:B------:R-:W-:Y:S01]  /*4c50*/  UMOV UR23, 0x40000040 ;  /* 0x4000004000177882 */ /* 0x000fe20000000000 */
[----:B------:R-:W-:Y:S01]  /*4c60*/  UMOV UR11, 0x40000040 ;  /* 0x40000040000b7882 */ /* 0x000fe20000000000 */
[----:B------:R-:W-:Y:S01]  /*4c70*/  UIADD3 UR10, UR22, 0x2, URZ ;  /* 0x00000002160a7890 */ /* 0x000fe2000fffe03f */
[----:B------:R-:W-:Y:S01]  /*4c80*/  ISETP.NE.AND P1, PT, R7, 0x1, PT ;  /* 0x000000010700780c */ /* 0x000fe20003f25270 */
[----:B------:R-:W-:Y:S01]  /*4c90*/  UIADD3 UR14, UR22, 0x4, URZ ;  /* 0x00000004160e7890 */ /* 0x000fe2000fffe03f */
[----:B------:R-:W-:Y:S02]  /*4ca0*/  UMOV UR15, 0x40000040 ;  /* 0x40000040000f7882 */ /* 0x000fe40000000000 */
[----:B------:R-:W-:Y:S01]  /*4cb0*/  HGMMA.64x96x16.F32 R152, gdesc[UR20], RZ, !UPT, gsb0 ;  /* 0x01600000149879f0 */ /* 0x000fe2000c0008ff */
[----:B------:R-:W-:Y:S01]  /*4cc0*/  UIADD3 UR18, UR22, 0x6, URZ ;  /* 0x0000000616127890 */ /* 0x000fe2000fffe03f */
[----:B------:R-:W-:-:S07]  /*4cd0*/  UMOV UR19, 0x40000040 ;  /* 0x4000004000137882 */ /* 0x000fce0000000000 */
[----:B------:R-:W2:Y:S08]  /*4ce0*/  @P1 LDC R23, c[0x0][0x44c] ;  /* 0x00011300ff171b82 */ /* 0x000eb00000000800 */
[----:B------:R-:W3:Y:S01]  /*4cf0*/  @P1 LDC R8, c[0x0][0x450] ;  /* 0x00011400ff081b82 */ /* 0x000ee20000000800 */
[----:B--2---:R-:W-:Y:S01]  /*4d00*/  @P1 IMAD.HI.U32 R23, R4, R23, RZ ;  /* 0x0000001704171227 */ /* 0x004fe200078e00ff */
[----:B------:R-:W-:-:S02]  /*4d10*/  WARPGROUP.DEPBAR.LE gsb0, 0x0 ;  /* 0x00008000000079c5 */ /* 0x000fc40000010000 */
[----:B------:R-:W-:-:S06]  /*4d20*/  WARPGROUP.ARRIVE ;  /* 0x00000000000079c5 */ /* 0x000fcc0000000000 */
[----:B------:R-:W-:Y:S01]  /*4d30*/  HGMMA.64x96x16.F32 R152, gdesc[UR8], R152, gsb0 ;  /* 0x01600000089879f0 */ /* 0x000fe20008000898 */
[----:B------:R-:W-:Y:S02]  /*4d40*/  UMOV UR11, UR26 ;  /* 0x0000001a000b7c82 */ /* 0x000fe40008000000 */
        /* <DEDUP_REMOVED lines=10> */
[----:B------:R-:W-:Y:S02]  /*4df0*/  IMAD.MOV.U32 R191, RZ, RZ, R4 ;  /* 0x000000ffffbf7224 */ /* 0x000fe400078e0004 */
[----:B------:R-:W-:Y:S01]  /*4e00*/  FMUL.FTZ R208, R169, UR30 ;  /* 0x0000001ea9d07c20 */ /* 0x000fe20008410000 */
[----:B---3--:R-:W-:Y:S01]  /*4e10*/  @P1 SHF.R.U32.HI R191, RZ, R8, R23 ;  /* 0x00000008ffbf1219 */ /* 0x008fe20000011617 */
[----:B------:R-:W-:Y:S01]  /*4e20*/  FMUL.FTZ R169, R190, UR30 ;  /* 0x0000001ebea97c20 */ /* 0x000fe20008410000 */
[----:B------:R-:W-:-:S02]  /*4e30*/  IMAD R190, R6, -0x60, RZ ;  /* 0xffffffa006be7824 */ /* 0x000fc400078e02ff */
[----:B------:R-:W-:Y:S01]  /*4e40*/  FMUL.FTZ R211, R172, UR30 ;  /* 0x0000001eacd37c20 */ /* 0x000fe20008410000 */
[----:B------:R-:W-:Y:S01]  /*4e50*/  FMUL.FTZ R209, R168, UR30 ;  /* 0x0000001ea8d17c20 */ /* 0x000fe20008410000 */
[----:B------:R-:W2:Y:S01]  /*4e60*/  SHFL.IDX PT, R172, R191, RZ, 0x1c1f ;  /* 0x001c1fffbfac7589 */ /* 0x000ea200000e0000 */
[----:B------:R-:W-:Y:S02]  /*4e70*/  VIADD R168, R190, 0x1 ;  /* 0x00000001bea87836 */ /* 0x000fe40000000000 */
[----:B------:R-:W-:Y:S01]  /*4e80*/  FMUL.FTZ R204, R161, UR30 ;  /* 0x0000001ea1cc7c20 */ /* 0x000fe20008410000 */
[----:B------:R-:W-:Y:S01]  /*4e90*/  FMUL.FTZ R21, R162, UR30 ;  /* 0x0000001ea2157c20 */ /* 0x000fe20008410000 */
[----:B------:R-:W-:Y:S01]  /*4ea0*/  FMUL.FTZ R201, R152, UR30 ;  /* 0x0000001e98c97c20 */ /* 0x000fe20008410000 */
[----:B------:R-:W-:Y:S01]  /*4eb0*/  FMUL.FTZ R161, R182, UR30 ;  /* 0x0000001eb6a17c20 */ /* 0x000fe20008410000 */
[----:B------:R-:W-:Y:S01]  /*4ec0*/  FMUL.FTZ R162, R183, UR30 ;  /* 0x0000001eb7a27c20 */ /* 0x000fe20008410000 */
[----:B------:R-:W-:Y:S01]  /*4ed0*/  FMUL.FTZ R200, R153, UR30 ;  /* 0x0000001e99c87c20 */ /* 0x000fe20008410000 */
[----:B-1----:R-:W-:Y:S01]  /*4ee0*/  FMUL.FTZ R13, R154, UR30 ;  /* 0x0000001e9a0d7c20 */ /* 0x002fe20008410000 */
        /* <DEDUP_REMOVED lines=16> */
[----:B------:R-:W-:-:S02]  /*4ff0*/  IMAD R23, R3, -0x2, R168 ;  /* 0xfffffffe03177824 */ /* 0x000fc400078e02a8 */
        /* <DEDUP_REMOVED lines=18> */
[----:B------:R-:W-:Y:S01]  /*5120*/  IMAD.U32 R177, RZ, RZ, UR32 ;  /* 0x00000020ffb17e24 */ /* 0x000fe2000f8e00ff */
[----:B------:R-:W-:Y:S01]  /*5130*/  PLOP3.LUT P1, PT, PT, PT, UP1, 0x40, 0x0 ;  /* 0x000000000000781c */ /* 0x000fe20003f2e818 */
[----:B------:R-:W1:Y:S01]  /*5140*/  MUFU.TANH R201, R201 ;  /* 0x000000c900c97308 */ /* 0x000e620000002400 */
[----:B------:R-:W-:Y:S01]  /*5150*/  IMAD R23, R16, UR29, R23 ;  /* 0x0000001d10177c24 */ /* 0x000fe2000f8e0217 */
[----:B------:R-:W-:Y:S01]  /*5160*/  IADD3 R8, -R19, 0xb, RZ ;  /* 0x0000000b13087810 */ /* 0x000fe20007ffe1ff */
[----:B------:R-:W-:-:S02]  /*5170*/  @!P0 VIADD R22, R177, 0x22840 ;  /* 0x00022840b1168836 */ /* 0x000fc40000000000 */
[----:B------:R-:W-:-:S03]  /*5180*/  VIADD R23, R23, -UR11 ;  /* 0x8000000b17177c36 */ /* 0x000fc60008000000 */
[----:B------:R-:W3:Y:S01]  /*5190*/  MUFU.TANH R200, R200 ;  /* 0x000000c800c87308 */ /* 0x000ee20000002400 */
[----:B------:R-:W-:Y:S01]  /*51a0*/  @!P0 PRMT R22, RZ, 0x654, R22 ;  /* 0x00000654ff168816 */ /* 0x000fe20000000016 */
[----:B------:R4:W-:Y:S06]  /*51b0*/  BAR.ARV R8, 0x100 ;  /* 0x000400080000751d */ /* 0x0009ec0000002000 */
[----:B------:R-:W0:Y:S01]  /*51c0*/  MUFU.TANH R13, R13 ;  /* 0x0000000d000d7308 */ /* 0x000e220000002400 */
[C---:B------:R-:W-:Y:S01]  /*51d0*/  VIADD R193, R23.reuse, UR31 ;  /* 0x0000001f17c17c36 */ /* 0x040fe20008000000 */
[----:B------:R4:W-:Y:S01]  /*51e0*/  @!P0 SYNCS.ARRIVE.TRANS64.RED.A1T0 RZ, [R22+URZ], RZ ;  /* 0x000000ff16ff89a7 */ /* 0x0009e2000810043f */
[----:B------:R-:W-:-:S02]  /*51f0*/  VIADD R195, R23, UR7 ;  /* 0x0000000717c37c36 */ /* 0x000fc40008000000 */
[C---:B--2---:R-:W-:Y:S02]  /*5200*/  IMAD.IADD R192, R172.reuse, 0x1, R193 ;  /* 0x00000001acc07824 */ /* 0x044fe400078e02c1 */
[----:B------:R-:W-:Y:S01]  /*5210*/  IMAD.IADD R194, R172, 0x1, R195 ;  /* 0x00000001acc27824 */ /* 0x000fe200078e02c3 */
[----:B------:R-:W2:Y:S08]  /*5220*/  MUFU.TANH R14, R14 ;  /* 0x0000000e000e7308 */ /* 0x000eb00000002400 */
        /* <DEDUP_REMOVED lines=43> */
[----:B------:R-:W0:Y:S01]  /*54e0*/  MUFU.TANH R168, R168 ;  /* 0x000000a800a87308 */ /* 0x000e220000002400 */
[----:B-1234-:R-:W-:Y:S05]  /*54f0*/  @P1 BRA `(.L_x_1849) ;  /* 0x00000000005c1947 */ /* 0x01efea0003800000 */
[----:B------:R-:W-:Y:S01]  /*5500*/  IMAD R22, R16, UR29, R172 ;  /* 0x0000001d10167c24 */ /* 0x000fe2000f8e02ac */
[----:B------:R-:W-:Y:S03]  /*5510*/  BSSY B0, `(.L_x_1850) ;  /* 0x0000011000007945 */ /* 0x000fe60003800000 */
[----:B------:R-:W-:-:S05]  /*5520*/  VIADD R171, R22, -UR11 ;  /* 0x8000000b16ab7c36 */ /* 0x000fca0008000000 */
[----:B------:R-:W-:-:S13]  /*5530*/  ISETP.GT.AND P1, PT, R171, -0x1, PT ;  /* 0xffffffffab00780c */ /* 0x000fda0003f24270 */
[----:B------:R-:W-:Y:S05]  /*5540*/  @P1 BRA `(.L_x_1851) ;  /* 0x0000000000201947 */ /* 0x000fea0003800000 */
[----:B------:R-:W-:Y:S01]  /*5550*/  IMAD.U32 R172, RZ, RZ, UR28 ;  /* 0x0000001cffac7e24 */ /* 0x000fe2000f8e00ff */
[----:B------:R-:W-:-:S04]  /*5560*/  LOP3.LUT R171, RZ, R171, RZ, 0x33, !PT ;  /* 0x000000abffab7212 */ /* 0x000fc800078e33ff */
[----:B------:R-:W-:-:S13]  /*5570*/  ISETP.NE.AND P1, PT, R172, 0x1, PT ;  /* 0x00000001ac00780c */ /* 0x000fda0003f25270 */
[----:B------:R-:W1:Y:S02]  /*5580*/  @P1 LDC.64 R22, c[0x0][0x9e8] ;  /* 0x00027a00ff161b82 */ /* 0x000e640000000a00 */
[----:B-1----:R-:W-:-:S05]  /*5590*/  @P1 IMAD.HI.U32 R22, R171, R22, RZ ;  /* 0x00000016ab161227 */ /* 0x002fca00078e00ff */
[----:B------:R-:W-:-:S04]  /*55a0*/  @P1 SHF.R.U32.HI R171, RZ, R23, R22 ;  /* 0x00000017ffab1219 */ /* 0x000fc80000011616 */
[----:B------:R-:W-:Y:S01]  /*55b0*/  LOP3.LUT R171, RZ, R171, RZ, 0x33, !PT ;  /* 0x000000abffab7212 */ /* 0x000fe200078e33ff */
[----:B------:R-:W-:Y:S06]  /*55c0*/  BRA `(.L_x_1852) ;  /* 0x0000000000147947 */ /* 0x000fec0003800000 */
.L_x_1851:
[----:B------:R-:W-:-:S05]  /*55d0*/  IMAD.U32 R172, RZ, RZ, UR28 ;  /* 0x0000001cffac7e24 */ /* 0x000fca000f8e00ff */
[----:B------:R-:W-:-:S13]  /*55e0*/  ISETP.NE.AND P1, PT, R172, 0x1, PT ;  /* 0x00000001ac00780c */ /* 0x000fda0003f25270 */
[----:B------:R-:W1:Y:S02]  /*55f0*/  @P1 LDC.64 R22, c[0x0][0x9e8] ;  /* 0x00027a00ff161b82 */ /* 0x000e640000000a00 */
[----:B-1----:R-:W-:-:S05]  /*5600*/  @P1 IMAD.HI.U32 R22, R171, R22, RZ ;  /* 0x00000016ab161227 */ /* 0x002fca00078e00ff */
[----:B------:R-:W-:-:S07]  /*5610*/  @P1 SHF.R.U32.HI R171, RZ, R23, R22 ;  /* 0x00000017ffab1219 */ /* 0x000fce0000011616 */
.L_x_1852:
[----:B------:R-:W-:Y:S05]  /*5620*/  BSYNC B0 ;  /* 0x0000000000007941 */ /* 0x000fea0003800000 */
.L_x_1850:
[----:B------:R-:W-:-:S04]  /*5630*/  IMAD R22, R3, -0x2, R190 ;  /* 0xfffffffe03167824 */ /* 0x000fc800078e02be */
[----:B------:R-:W-:-:S05]  /*5640*/  IMAD R171, R171, R172, R22 ;  /* 0x000000acabab7224 */ /* 0x000fca00078e0216 */
[----:B------:R-:W-:Y:S02]  /*5650*/  VIADDMNMX R192, R171, R172, R192, PT ;  /* 0x000000acabc07246 */ /* 0x000fe400038001c0 */
[----:B------:R-:W-:-:S07]  /*5660*/  VIMNMX R194, R194, R171, !PT ;  /* 0x000000abc2c27248 */ /* 0x000fce0007fe0100 */
.L_x_1849:
[C---:B------:R-:W-:Y:S01]  /*5670*/  ISETP.GE.AND P1, PT, R190.reuse, 0x1, PT ;  /* 0x00000001be00780c */ /* 0x040fe20003f26270 */
[----:B------:R-:W1:Y:S01]  /*5680*/  SHFL.IDX PT, R22, R191, 0x1, 0x1c1f ;  /* 0x003c1f00bf167f89 */ /* 0x000e6200000e0000 */
[----:B------:R-:W-:Y:S02]  /*5690*/  ISETP.GE.AND P4, PT, R190, 0x9, PT ;  /* 0x00000009be00780c */ /* 0x000fe40003f86270 */
[----:B------:R-:W-:Y:S02]  /*56a0*/  LOP3.LUT R17, R17, 0xfffbffff, RZ, 0xc0, !PT ;  /* 0xfffbffff11117812 */ /* 0x000fe400078ec0ff */
[----:B------:R-:W-:-:S04]  /*56b0*/  ISETP.GT.AND P2, PT, R194, RZ, !P1 ;  /* 0x000000ffc200720c */ /* 0x000fc80004f44270 */
[----:B------:R-:W-:-:S03]  /*56c0*/  ISETP.LT.OR P2, PT, R192, 0x1, P2 ;  /* 0x00000001c000780c */ /* 0x000fc60001741670 */
[----:B------:R-:W-:Y:S02]  /*56d0*/  @P1 LOP3.LUT R17, R17, 0x40000, RZ, 0xfc, !PT ;  /* 0x0004000011111812 */ /* 0x000fe400078efcff */
[----:B------:R-:W-:Y:S02]  /*56e0*/  ISETP.GE.AND P1, PT, R190, 0x2, PT ;  /* 0x00000002be00780c */ /* 0x000fe40003f26270 */
[----:B------:R-:W-:Y:S02]  /*56f0*/  LOP3.LUT R17, R17, 0xfffffffd, RZ, 0xc0, !PT ;  /* 0xfffffffd11117812 */ /* 0x000fe400078ec0ff */
[----:B------:R-:W-:Y:S02]  /*5700*/  FSEL R201, R201, -INF , !P2 ;  /* 0xff800000c9c97808 */ /* 0x000fe40005000000 */
[----:B------:R-:W-:Y:S02]  /*5710*/  ISETP.GT.AND P3, PT, R194, 0x1, !P1 ;  /* 0x00000001c200780c */ /* 0x000fe40004f64270 */
[----:B------:R-:W-:-:S02]  /*5720*/  @P4 LOP3.LUT R17, R17, 0x2, RZ, 0xfc, !PT ;  /* 0x0000000211114812 */ /* 0x000fc400078efcff */
[----:B------:R-:W-:Y:S01]  /*5730*/  ISETP.GT.AND P2, PT, R194, 0x8, !P4 ;  /* 0x00000008c200780c */ /* 0x000fe20006744270 */
[--C-:B-1----:R-:W-:Y:S01]  /*5740*/  IMAD.IADD R193, R193, 0x1, R22.reuse ;  /* 0x00000001c1c17824 */ /* 0x102fe200078e0216 */
[----:B------:R-:W-:Y:S01]  /*5750*/  ISETP.GE.AND P4, PT, R190, 0xa, PT ;  /* 0x0000000abe00780c */ /* 0x000fe20003f86270 */
[----:B------:R-:W-:Y:S01]  /*5760*/  IMAD.IADD R195, R195, 0x1, R22 ;  /* 0x00000001c3c37824 */ /* 0x000fe200078e0216 */
[C---:B------:R-:W-:Y:S02]  /*5770*/  ISETP.LT.OR P3, PT, R192.reuse, 0x2, P3 ;  /* 0x00000002c000780c */ /* 0x040fe40001f61670 */
[----:B------:R-:W-:Y:S02]  /*5780*/  ISETP.LT.OR P2, PT, R192, 0x9, P2 ;  /* 0x00000009c000780c */ /* 0x000fe40001741670 */
[----:B------:R-:W-:Y:S02]  /*5790*/  FSEL R200, R200, -INF , !P3 ;  /* 0xff800000c8c87808 */ /* 0x000fe40005800000 */
[----:B------:R-:W-:-:S02]  /*57a0*/  ISETP.GE.AND P3, PT, R190, 0x11, PT ;  /* 0x00000011be00780c */ /* 0x000fc40003f66270 */
[----:B------:R-:W-:Y:S02]  /*57b0*/  LOP3.LUT R17, R17, 0xfffffffb, RZ, 0xc0, !PT ;  /* 0xfffffffb11117812 */ /* 0x000fe400078ec0ff */
[----:B0-----:R-:W-:Y:S02]  /*57c0*/  FSEL R203, R203, -INF , !P2 ;  /* 0xff800000cbcb7808 */ /* 0x001fe40005000000 */
[----:B------:R-:W-:Y:S02]  /*57d0*/  ISETP.GT.AND P2, PT, R194, 0x9, !P4 ;  /* 0x00000009c200780c */ /* 0x000fe40006744270 */
[----:B------:R-:W-:Y:S02]  /*57e0*/  @P4 LOP3.LUT R17, R17, 0x4, RZ, 0xfc, !PT ;  /* 0x0000000411114812 */ /* 0x000fe400078efcff */
[----:B------:R-:W-:Y:S02]  /*57f0*/  ISETP.LT.OR P2, PT, R192, 0xa, P2 ;  /* 0x0000000ac000780c */ /* 0x000fe40001741670 */
[----:B------:R-:W-:-:S02]  /*5800*/  LOP3.LUT R17, R17, 0xfffffff7, RZ, 0xc0, !PT ;  /* 0xfffffff711117812 */ /* 0x000fc400078ec0ff */
[----:B------:R-:W-:Y:S02]  /*5810*/  FSEL R202, R202, -INF , !P2 ;  /* 0xff800000caca7808 */ /* 0x000fe40005000000 */
[----:B------:R-:W-:Y:S02]  /*5820*/  @P3 LOP3.LUT R17, R17, 0x8, RZ, 0xfc, !PT ;  /* 0x0000000811113812 */ /* 0x000fe400078efcff */
[----:B------:R-:W-:Y:S02]  /*5830*/  ISETP.GT.AND P2, PT, R194, 0x10, !P3 ;  /* 0x00000010c200780c */ /* 0x000fe40005f44270 */
[----:B------:R-:W-:Y:S02]  /*5840*/  ISETP.GE.AND P3, PT, R190, 0x12, PT ;  /* 0x00000012be00780c */ /* 0x000fe40003f66270 */
[----:B------:R-:W-:Y:S02]  /*5850*/  ISETP.LT.OR P2, PT, R192, 0x11, P2 ;  /* 0x00000011c000780c */ /* 0x000fe40001741670 */
[----:B------:R-:W-:-:S02]  /*5860*/  LOP3.LUT R17, R17, 0xffffffef, RZ, 0xc0, !PT ;  /* 0xffffffef11117812 */ /* 0x000fc400078ec0ff */
[----:B------:R-:W-:Y:S02]  /*5870*/  FSEL R205, R205, -INF , !P2 ;  /* 0xff800000cdcd7808 */ /* 0x000fe40005000000 */
[----:B------:R-:W-:-:S04]  /*5880*/  ISETP.GT.AND P2, PT, R194, 0x11, !P3 ;  /* 0x00000011c200780c */ /* 0x000fc80005f44270 */
[----:B------:R-:W-:Y:S02]  /*5890*/  ISETP.LT.OR P2, PT, R192, 0x12, P2 ;  /* 0x00000012c000780c */ /* 0x000fe40001741670 */
[----:B------:R-:W-:Y:S02]  /*58a0*/  @P3 LOP3.LUT R17, R17, 0x10, RZ, 0xfc, !PT ;  /* 0x0000001011113812 */ /* 0x000fe400078efcff */
[----:B------:R-:W-:Y:S02]  /*58b0*/  ISETP.GE.AND P3, PT, R190, 0x19, PT ;  /* 0x00000019be00780c */ /* 0x000fe40003f66270 */
[----:B------:R-:W-:Y:S02]  /*58c0*/  LOP3.LUT R17, R17, 0xfffdffff, RZ, 0xc0, !PT ;  /* 0xfffdffff11117812 */ /* 0x000fe400078ec0ff */
[----:B------:R-:W-:Y:S02]  /*58d0*/  FSEL R204, R204, -INF , !P2 ;  /* 0xff800000cccc7808 */ /* 0x000fe40005000000 */
[----:B------:R-:W-:-:S04]  /*58e0*/  ISETP.GT.AND P2, PT, R194, 0x18, !P3 ;  /* 0x00000018c200780c */ /* 0x000fc80005f44270 */
[----:B------:R-:W-:-:S03]  /*58f0*/  ISETP.LT.OR P2, PT, R192, 0x19, P2 ;  /* 0x00000019c000780c */ /* 0x000fc60001741670 */
        /* <DEDUP_REMOVED lines=62> */
[----:B------:R-:W-:Y:S02]  /*5ce0*/  FSEL R182, R182, -INF , !P2 ;  /* 0xff800000b6b67808 */ /* 0x000fe40005000000 */
[----:B------:R-:W-:Y:S02]  /*5cf0*/  LOP3.LUT R17, R17, 0xffffffbf, RZ, 0xc0, !PT ;  /* 0xffffffbf11117812 */ /* 0x000fe400078ec0ff */
[----:B------:R-:W-:-:S04]  /*5d00*/  ISETP.GT.AND P2, PT, R194, 0x41, !P3 ;  /* 0x00000041c200780c */ /* 0x000fc80005f44270 */
[----:B------:R-:W-:-:S03]  /*5d10*/  ISETP.LT.OR P2, PT, R192, 0x42, P2 ;  /* 0x00000042c000780c */ /* 0x000fc60001741670 */
[----:B------:R-:W-:Y:S02]  /*5d20*/  @P3 LOP3.LUT R17, R17, 0x40, RZ, 0xfc, !PT ;  /* 0x0000004011113812 */ /* 0x000fe400078efcff */
[----:B------:R-:W-:Y:S02]  /*5d30*/  ISETP.GE.AND P3, PT, R190, 0x49, PT ;  /* 0x00000049be00780c */ /* 0x000fe40003f66270 */
[----:B------:R-:W-:Y:S02]  /*5d40*/  FSEL R183, R183, -INF , !P2 ;  /* 0xff800000b7b77808 */ /* 0x000fe40005000000 */
[----:B------:R-:W-:Y:S02]  /*5d50*/  ISETP.GT.AND P2, PT, R194, 0x48, !P3 ;  /* 0x00000048c200780c */ /* 0x000fe40005f44270 */
[----:B------:R-:W-:Y:S02]  /*5d60*/  LOP3.LUT R17, R17, 0xffffffdf, RZ, 0xc0, !PT ;  /* 0xffffffdf11117812 */ /* 0x000fe400078ec0ff */
[----:B------:R-:W-:-:S04]  /*5d70*/  ISETP.LT.OR P2, PT, R192, 0x49, P2 ;  /* 0x00000049c000780c */ /* 0x000fc80001741670 */
[----:B------:R-:W-:Y:S02]  /*5d80*/  FSEL R184, R184, -INF , !P2 ;  /* 0xff800000b8b87808 */ /* 0x000fe40005000000 */
[----:B------:R-:W-:Y:S02]  /*5d90*/  ISETP.GE.AND P2, PT, R190, 0x4a, PT ;  /* 0x0000004abe00780c */ /* 0x000fe40003f46270 */
[----:B------:R-:W-:Y:S02]  /*5da0*/  @P3 LOP3.LUT R17, R17, 0x20, RZ, 0xfc, !PT ;  /* 0x0000002011113812 */ /* 0x000fe400078efcff */
[----:B------:R-:W-:Y:S02]  /*5db0*/  ISETP.GT.AND P3, PT, R194, 0x49, !P2 ;  /* 0x00000049c200780c */ /* 0x000fe40005764270 */
[----:B------:R-:W-:Y:S02]  /*5dc0*/  LOP3.LUT R17, R17, 0xfffffffe, RZ, 0xc0, !PT ;  /* 0xfffffffe11117812 */ /* 0x000fe400078ec0ff */
[----:B------:R-:W-:-:S04]  /*5dd0*/  ISETP.LT.OR P3, PT, R192, 0x4a, P3 ;  /* 0x0000004ac000780c */ /* 0x000fc80001f61670 */
[----:B------:R-:W-:Y:S02]  /*5de0*/  FSEL R185, R185, -INF , !P3 ;  /* 0xff800000b9b97808 */ /* 0x000fe40005800000 */
[----:B------:R-:W-:-:S04]  /*5df0*/  ISETP.GE.AND P3, PT, R190, 0x51, PT ;  /* 0x00000051be00780c */ /* 0x000fc80003f66270 */
[----:B------:R-:W-:-:S04]  /*5e00*/  ISETP.GT.AND P4, PT, R194, 0x50, !P3 ;  /* 0x00000050c200780c */ /* 0x000fc80005f84270 */
        /* <DEDUP_REMOVED lines=10> */
[----:B------:R-:W-:-:S13]  /*5eb0*/  ISETP.GE.AND P6, PT, R190, 0x5a, PT ;  /* 0x0000005abe00780c */ /* 0x000fda0003fc6270 */
[----:B------:R-:W-:Y:S02]  /*5ec0*/  @P6 LOP3.LUT R17, R17, 0x1, RZ, 0xfc, !PT ;  /* 0x0000000111116812 */ /* 0x000fe400078efcff */
[----:B------:R-:W-:-:S04]  /*5ed0*/  ISETP.GT.AND P6, PT, R194, 0x59, !P6 ;  /* 0x00000059c200780c */ /* 0x000fc800077c4270 */
[----:B------:R-:W-:-:S04]  /*5ee0*/  ISETP.LT.OR P6, PT, R192, 0x5a, P6 ;  /* 0x0000005ac000780c */ /* 0x000fc800037c1670 */
[----:B------:R-:W-:Y:S02]  /*5ef0*/  FSEL R189, R189, -INF , !P6 ;  /* 0xff800000bdbd7808 */ /* 0x000fe40007000000 */
[----:B------:R-:W-:-:S13]  /*5f00*/  PLOP3.LUT P6, PT, PT, PT, UP1, 0x40, 0x0 ;  /* 0x000000000000781c */ /* 0x000fda0003fce818 */
[----:B------:R-:W-:Y:S05]  /*5f10*/  @P6 BRA `(.L_x_1853) ;  /* 0x00000000005c6947 */ /* 0x000fea0003800000 */
        /* <DEDUP_REMOVED lines=8> */
[----:B------:R-:W0:Y:S02]  /*5fa0*/  @P6 LDC.64 R22, c[0x0][0x9e8] ;  /* 0x00027a00ff166b82 */ /* 0x000e240000000a00 */
[----:B0-----:R-:W-:-:S05]  /*5fb0*/  @P6 IMAD.HI.U32 R22, R191, R22, RZ ;  /* 0x00000016bf166227 */ /* 0x001fca00078e00ff */
[----:B------:R-:W-:-:S04]  /*5fc0*/  @P6 SHF.R.U32.HI R191, RZ, R23, R22 ;  /* 0x00000017ffbf6219 */ /* 0x000fc80000011616 */
[----:B------:R-:W-:Y:S01]  /*5fd0*/  LOP3.LUT R191, RZ, R191, RZ, 0x33, !PT ;  /* 0x000000bfffbf7212 */ /* 0x000fe200078e33ff */
[----:B------:R-:W-:Y:S06]  /*5fe0*/  BRA `(.L_x_1856) ;  /* 0x0000000000147947 */ /* 0x000fec0003800000 */
.L_x_1855:
[----:B------:R-:W-:-:S05]  /*5ff0*/  IMAD.U32 R192, RZ, RZ, UR28 ;  /* 0x0000001cffc07e24 */ /* 0x000fca000f8e00ff */
[----:B------:R-:W-:-:S13]  /*6000*/  ISETP.NE.AND P6, PT, R192, 0x1, PT ;  /* 0x00000001c000780c */ /* 0x000fda0003fc5270 */
[----:B------:R-:W0:Y:S02]  /*6010*/  @P6 LDC.64 R22, c[0x0][0x9e8] ;  /* 0x00027a00ff166b82 */ /* 0x000e240000000a00 */
[----:B0-----:R-:W-:-:S05]  /*6020*/  @P6 IMAD.HI.U32 R22, R191, R22, RZ ;  /* 0x00000016bf166227 */ /* 0x001fca00078e00ff */
[----:B------:R-:W-:-:S07]  /*6030*/  @P6 SHF.R.U32.HI R191, RZ, R23, R22 ;  /* 0x00000017ffbf6219 */ /* 0x000fce0000011616 */
.L_x_1856:
[----:B------:R-:W-:Y:S05]  /*6040*/  BSYNC B0 ;  /* 0x0000000000007941 */ /* 0x000fea0003800000 */
.L_x_1854:
[----:B------:R-:W-:-:S04]  /*6050*/  IMAD R22, R3, -0x2, R190 ;  /* 0xfffffffe03167824 */ /* 0x000fc800078e02be */
[----:B------:R-:W-:-:S05]  /*6060*/  IMAD R22, R191, R192, R22 ;  /* 0x000000c0bf167224 */ /* 0x000fca00078e0216 */
[----:B------:R-:W-:Y:S02]  /*6070*/  VIADDMNMX R193, R22, R192, R193, PT ;  /* 0x000000c016c17246 */ /* 0x000fe400038001c1 */
[----:B------:R-:W-:-:S07]  /*6080*/  VIMNMX R195, R195, R22, !PT ;  /* 0x00000016c3c37248 */ /* 0x000fce0007fe0100 */
.L_x_1853:
[----:B------:R-:W-:Y:S01]  /*6090*/  ISETP.GT.AND P1, PT, R195, 0x1, !P1 ;  /* 0x00000001c300780c */ /* 0x000fe20004f24270 */
[----:B------:R-:W-:Y:S01]  /*60a0*/  UMOV UR10, UR27 ;  /* 0x0000001b000a7c82 */ /* 0x000fe20008000000 */
[----:B------:R-:W-:Y:S02]  /*60b0*/  LOP3.LUT P6, RZ, R17, 0x10000, RZ, 0xc0, !PT ;  /* 0x0001000011ff7812 */ /* 0x000fe400078cc0ff */
[----:B------:R-:W-:Y:S02]  /*60c0*/  ISETP.LT.OR P1, PT, R193, 0x2, P1 ;  /* 0x00000002c100780c */ /* 0x000fe40000f21670 */
[----:B------:R-:W-:Y:S02]  /*60d0*/  FMNMX.FTZ R23, R201, R10, !PT ;  /* 0x0000000ac9177209 */ /* 0x000fe40007810000 */
[----:B------:R-:W-:Y:S02]  /*60e0*/  FSEL R22, R14, -INF , !P1 ;  /* 0xff8000000e167808 */ /* 0x000fe40004800000 */
[----:B------:R-:W-:-:S02]  /*60f0*/  LOP3.LUT P1, RZ, R17, 0x2, RZ, 0xc0, !PT ;  /* 0x0000000211ff7812 */ /* 0x000fc4000782c0ff */
[----:B------:R-:W-:Y:S02]  /*6100*/  FMNMX.FTZ R14, R200, R23, !PT ;  /* 0x00000017c80e7209 */ /* 0x000fe40007810000 */
[----:B------:R-:W-:Y:S02]  /*6110*/  ISETP.GT.AND P1, PT, R195, 0x8, !P1 ;  /* 0x00000008c300780c */ /* 0x000fe40004f24270 */
[----:B------:R-:W-:Y:S02]  /*6120*/  FMNMX.FTZ R23, R203, R14, !PT ;  /* 0x0000000ecb177209 */ /* 0x000fe40007810000 */
[----:B------:R-:W-:Y:S02]  /*6130*/  ISETP.LT.OR P1, PT, R193, 0x9, P1 ;  /* 0x00000009c100780c */ /* 0x000fe40000f21670 */
[----:B------:R-:W-:Y:S02]  /*6140*/  FMNMX.FTZ R14, R202, R23, !PT ;  /* 0x00000017ca0e7209 */ /* 0x000fe40007810000 */
[----:B------:R-:W-:-:S02]  /*6150*/  FSEL R15, R15, -INF , !P1 ;  /* 0xff8000000f0f7808 */ /* 0x000fc40004800000 */
[----:B------:R-:W-:Y:S02]  /*6160*/  LOP3.LUT P1, RZ, R17, 0x4, RZ, 0xc0, !PT ;  /* 0x0000000411ff7812 */ /* 0x000fe4000782c0ff */
[----:B------:R-:W-:Y:S02]  /*6170*/  FMNMX.FTZ R23, R205, R14, !PT ;  /* 0x0000000ecd177209 */ /* 0x000fe40007810000 */
[----:B------:R-:W-:Y:S02]  /*6180*/  ISETP.GT.AND P1, PT, R195, 0x9, !P1 ;  /* 0x00000009c300780c */ /* 0x000fe40004f24270 */
[----:B------:R-:W-:Y:S02]  /*6190*/  FMNMX.FTZ R14, R204, R23, !PT ;  /* 0x00000017cc0e7209 */ /* 0x000fe40007810000 */
[----:B------:R-:W-:Y:S02]  /*61a0*/  ISETP.LT.OR P1, PT, R193, 0xa, P1 ;  /* 0x0000000ac100780c */ /* 0x000fe40000f21670 */
[----:B------:R-:W-:-:S02]  /*61b0*/  FMNMX.FTZ R23, R171, R14, !PT ;  /* 0x0000000eab177209 */ /* 0x000fc40007810000 */
[----:B------:R-:W-:Y:S02]  /*61c0*/  FSEL R20, R20, -INF , !P1 ;  /* 0xff80000014147808 */ /* 0x000fe40004800000 */
[----:B------:R-:W-:Y:S02]  /*61d0*/  LOP3.LUT P1, RZ, R17, 0x8, RZ, 0xc0, !PT ;  /* 0x0000000811ff7812 */ /* 0x000fe4000782c0ff */
[----:B------:R-:W-:Y:S02]  /*61e0*/  FMNMX.FTZ R14, R172, R23, !PT ;  /* 0x00000017ac0e7209 */ /* 0x000fe40007810000 */
[----:B------:R-:W-:Y:S02]  /*61f0*/  ISETP.GT.AND P1, PT, R195, 0x10, !P1 ;  /* 0x00000010c300780c */ /* 0x000fe40004f24270 */
[----:B------:R-:W-:Y:S02]  /*6200*/  FMNMX.FTZ R23, R173, R14, !PT ;  /* 0x0000000ead177209 */ /* 0x000fe40007810000 */
[----:B------:R-:W-:-:S02]  /*6210*/  ISETP.LT.OR P1, PT, R193, 0x11, P1 ;  /* 0x00000011c100780c */ /* 0x000fc40000f21670 */
[----:B------:R-:W-:Y:S02]  /*6220*/  FMNMX.FTZ R14, R174, R23, !PT ;  /* 0x00000017ae0e7209 */ /* 0x000fe40007810000 */
[----:B------:R-:W-:Y:S02]  /*6230*/  FSEL R21, R21, -INF , !P1 ;  /* 0xff80000015157808 */ /* 0x000fe40004800000 */
[----:B------:R-:W-:Y:S02]  /*6240*/  LOP3.LUT P1, RZ, R17, 0x10, RZ, 0xc0, !PT ;  /* 0x0000001011ff7812 */ /* 0x000fe4000782c0ff */
[----:B------:R-:W-:Y:S02]  /*6250*/  FMNMX.FTZ R23, R175, R14, !PT ;  /* 0x0000000eaf177209 */ /* 0x000fe40007810000 */
[----:B------:R-:W-:Y:S02]  /*6260*/  ISETP.GT.AND P1, PT, R195, 0x11, !P1 ;  /* 0x00000011c300780c */ /* 0x000fe40004f24270 */
[----:B------:R-:W-:-:S02]  /*6270*/  FMNMX.FTZ R23, R176, R23, !PT ;  /* 0x00000017b0177209 */ /* 0x000fc40007810000 */
[----:B------:R-:W-:Y:S02]  /*6280*/  ISETP.LT.OR P1, PT, R193, 0x12, P1 ;  /* 0x00000012c100780c */ /* 0x000fe40000f21670 */
[----:B------:R-:W-:Y:S02]  /*6290*/  FMNMX.FTZ R14, R178, R23, !PT ;  /* 0x00000017b20e7209 */ /* 0x000fe40007810000 */
[----:B------:R-:W-:Y:S02]  /*62a0*/  FSEL R152, R152, -INF , !P1 ;  /* 0xff80000098987808 */ /* 0x000fe40004800000 */
[----:B------:R-:W-:Y:S02]  /*62b0*/  LOP3.LUT P1, RZ, R17, 0x20000, RZ, 0xc0, !PT ;  /* 0x0002000011ff7812 */ /* 0x000fe4000782c0ff */
[----:B------:R-:W-:Y:S02]  /*62c0*/  FMNMX.FTZ R23, R179, R14, !PT ;  /* 0x0000000eb3177209 */ /* 0x000fe40007810000 */
[----:B------:R-:W-:-:S02]  /*62d0*/  ISETP.GT.AND P1, PT, R195, 0x18, !P1 ;  /* 0x00000018c300780c */ /* 0x000fc40004f24270 */
[----:B------:R-:W-:Y:S02]  /*62e0*/  FMNMX.FTZ R14, R180, R23, !PT ;  /* 0x00000017b40e7209 */ /* 0x000fe40007810000 */
[----:B------:R-:W-:Y:S02]  /*62f0*/  ISETP.LT.OR P1, PT, R193, 0x19, P1 ;  /* 0x00000019c100780c */ /* 0x000fe40000f21670 */
[----:B------:R-:W-:Y:S02]  /*6300*/  FMNMX.FTZ R23, R181, R14, !PT ;  /* 0x0000000eb5177209 */ /* 0x000fe40007810000 */
[----:B------:R-:W-:Y:S02]  /*6310*/  FSEL R153, R153, -INF , !P1 ;  /* 0xff80000099997808 */ /* 0x000fe40004800000 */
        /* <DEDUP_REMOVED lines=12> */
[----:B------:R-:W-:Y:S02]  /*63e0*/  LOP3.LUT P1, RZ, R17, 0x4000, RZ, 0xc0, !PT ;  /* 0x0000400011ff7812 */ /* 0x000fe4000782c0ff */
[----:B------:R-:W-:-:S02]  /*63f0*/  FMNMX.FTZ R23, R187, R14, !PT ;  /* 0x0000000ebb177209 */ /* 0x000fc40007810000 */
[----:B------:R-:W-:Y:S02]  /*6400*/  ISETP.GT.AND P1, PT, R195, 0x21, !P1 ;  /* 0x00000021c300780c */ /* 0x000fe40004f24270 */
[----:B------:R-:W-:Y:S02]  /*6410*/  FMNMX.FTZ R14, R188, R23, !PT ;  /* 0x00000017bc0e7209 */ /* 0x000fe40007810000 */
[----:B------:R-:W-:Y:S02]  /*6420*/  ISETP.LT.OR P1, PT, R193, 0x22, P1 ;  /* 0x00000022c100780c */ /* 0x000fe40000f21670 */
[----:B------:R-:W-:Y:S02]  /*6430*/  FMNMX.FTZ R23, R189, R14, !PT ;  /* 0x0000000ebd177209 */ /* 0x000fe40007810000 */
[----:B------:R-:W-:Y:S02]  /*6440*/  FSEL R156, R156, -INF , !P1 ;  /* 0xff8000009c9c7808 */ /* 0x000fe40004800000 */
[C---:B------:R-:W-:Y:S01]  /*6450*/  LOP3.LUT P1, RZ, R17.reuse, 0x2000, RZ, 0xc0, !PT ;  /* 0x0000200011ff7812 */ /* 0x040fe2000782c0ff */
[----:B------:R-:W0:Y:S01]  /*6460*/  SHFL.BFLY PT, R14, R23, 0x2, 0x1f ;  /* 0x0c401f00170e7f89 */ /* 0x000e2200000e0000 */
[----:B------:R-:W-:-:S02]  /*6470*/  LOP3.LUT P6, RZ, R17, 0x20, RZ, 0xc0, !PT ;  /* 0x0000002011ff7812 */ /* 0x000fc400078cc0ff */
[C---:B------:R-:W-:Y:S02]  /*6480*/  ISETP.GT.AND P1, PT, R195.reuse, 0x28, !P1 ;  /* 0x00000028c300780c */ /* 0x040fe40004f24270 */
[----:B------:R-:W-:Y:S02]  /*6490*/  ISETP.GT.AND P2, PT, R195, 0x49, !P2 ;  /* 0x00000049c300780c */ /* 0x000fe40005744270 */
[C---:B------:R-:W-:Y:S02]  /*64a0*/  ISETP.LT.OR P1, PT, R193.reuse, 0x29, P1 ;  /* 0x00000029c100780c */ /* 0x040fe40000f21670 */
[----:B------:R-:W-:Y:S02]  /*64b0*/  ISETP.LT.OR P2, PT, R193, 0x4a, P2 ;  /* 0x0000004ac100780c */ /* 0x000fe40001741670 */
[----:B------:R-:W-:Y:S02]  /*64c0*/  FSEL R157, R157, -INF , !P1 ;  /* 0xff8000009d9d7808 */ /* 0x000fe40004800000 */
[----:B------:R-:W-:-:S02]  /*64d0*/  LOP3.LUT P1, RZ, R17, 0x1000, RZ, 0xc0, !PT ;  /* 0x0000100011ff7812 */ /* 0x000fc4000782c0ff */
[C---:B------:R-:W-:Y:S02]  /*64e0*/  ISETP.GT.AND P3, PT, R195.reuse, 0x50, !P3 ;  /* 0x00000050c300780c */ /* 0x040fe40005f64270 */
[----:B------:R-:W-:Y:S02]  /*64f0*/  ISETP.GT.AND P1, PT, R195, 0x29, !P1 ;  /* 0x00000029c300780c */ /* 0x000fe40004f24270 */
[----:B------:R-:W-:Y:S02]  /*6500*/  FSEL R170, R170, -INF , !P2 ;  /* 0xff800000aaaa7808 */ /* 0x000fe40005000000 */
[----:B------:R-:W-:Y:S02]  /*6510*/  ISETP.LT.OR P1, PT, R193, 0x2a, P1 ;  /* 0x0000002ac100780c */ /* 0x000fe40000f21670 */
[----:B------:R-:W-:Y:S02]  /*6520*/  ISETP.GT.AND P4, PT, R195, 0x51, !P4 ;  /* 0x00000051c300780c */ /* 0x000fe40006784270 */
[----:B------:R-:W-:-:S02]  /*6530*/  FSEL R158, R158, -INF , !P1 ;  /* 0xff8000009e9e7808 */ /* 0x000fc40004800000 */
[----:B------:R-:W-:Y:S02]  /*6540*/  LOP3.LUT P1, RZ, R17, 0x800, RZ, 0xc0, !PT ;  /* 0x0000080011ff7812 */ /* 0x000fe4000782c0ff */
[----:B0-----:R-:W-:Y:S02]  /*6550*/  FMNMX.FTZ R190, R23, R14, !PT ;  /* 0x0000000e17be7209 */ /* 0x001fe40007810000 */
[----:B------:R-:W-:Y:S02]  /*6560*/  ISETP.GT.AND P1, PT, R195, 0x30, !P1 ;  /* 0x00000030c300780c */ /* 0x000fe40004f24270 */
[C---:B------:R-:W-:Y:S01]  /*6570*/  ISETP.LT.OR P3, PT, R193.reuse, 0x51, P3 ;  /* 0x00000051c100780c */ /* 0x040fe20001f61670 */
[----:B------:R-:W0:Y:S01]  /*6580*/  SHFL.BFLY PT, R191, R190, 0x1, 0x1f ;  /* 0x0c201f00bebf7f89 */ /* 0x000e2200000e0000 */
[----:B------:R-:W-:Y:S02]  /*6590*/  ISETP.LT.OR P1, PT, R193, 0x31, P1 ;  /* 0x00000031c100780c */ /* 0x000fe40000f21670 */
[----:B------:R-:W-:-:S02]  /*65a0*/  ISETP.GT.AND P5, PT, R195, 0x58, !P5 ;  /* 0x00000058c300780c */ /* 0x000fc40006fa4270 */
[----:B------:R-:W-:Y:S02]  /*65b0*/  FSEL R159, R159, -INF , !P1 ;  /* 0xff8000009f9f7808 */ /* 0x000fe40004800000 */
[----:B------:R-:W-:Y:S02]  /*65c0*/  LOP3.LUT P1, RZ, R17, 0x400, RZ, 0xc0, !PT ;  /* 0x0000040011ff7812 */ /* 0x000fe4000782c0ff */
[----:B------:R-:W-:Y:S02]  /*65d0*/  ISETP.LT.OR P4, PT, R193, 0x52, P4 ;  /* 0x00000052c100780c */ /* 0x000fe40002781670 */
[----:B------:R-:W-:Y:S02]  /*65e0*/  ISETP.GT.AND P1, PT, R195, 0x31, !P1 ;  /* 0x00000031c300780c */ /* 0x000fe40004f24270 */
[C---:B------:R-:W-:Y:S02]  /*65f0*/  ISETP.LT.OR P5, PT, R193.reuse, 0x59, P5 ;  /* 0x00000059c100780c */ /* 0x040fe40002fa1670 */
[----:B------:R-:W-:-:S04]  /*6600*/  ISETP.LT.OR P1, PT, R193, 0x32, P1 ;  /* 0x00000032c100780c */ /* 0x000fc80000f21670 */
[----:B------:R-:W-:Y:S02]  /*6610*/  FSEL R160, R160, -INF , !P1 ;  /* 0xff800000a0a07808 */ /* 0x000fe40004800000 */
[----:B------:R-:W-:Y:S02]  /*6620*/  LOP3.LUT P1, RZ, R17, 0x200, RZ, 0xc0, !PT ;  /* 0x0000020011ff7812 */ /* 0x000fe4000782c0ff */
[----:B0-----:R-:W-:Y:S02]  /*6630*/  FMNMX.FTZ R14, R190, R191, !PT ;  /* 0x000000bfbe0e7209 */ /* 0x001fe40007810000 */
[----:B------:R-:W-:-:S03]  /*6640*/  ISETP.GT.AND P1, PT, R195, 0x38, !P1 ;  /* 0x00000038c300780c */ /* 0x000fc60004f24270 */
[----:B------:R-:W-:Y:S01]  /*6650*/  FMUL.FTZ R197, R14, UR10 ;  /* 0x0000000a0ec57c20 */ /* 0x000fe20008410000 */
[----:B------:R-:W-:-:S04]  /*6660*/  ISETP.LT.OR P1, PT, R193, 0x39, P1 ;  /* 0x00000039c100780c */ /* 0x000fc80000f21670 */
[----:B------:R-:W-:Y:S02]  /*6670*/  FSEL R161, R161, -INF , !P1 ;  /* 0xff800000a1a17808 */ /* 0x000fe40004800000 */
[----:B------:R-:W-:-:S04]  /*6680*/  LOP3.LUT P1, RZ, R17, 0x100, RZ, 0xc0, !PT ;  /* 0x0000010011ff7812 */ /* 0x000fc8000782c0ff */
[----:B------:R-:W-:-:S04]  /*6690*/  ISETP.GT.AND P1, PT, R195, 0x39, !P1 ;  /* 0x00000039c300780c */ /* 0x000fc80004f24270 */
        /* <DEDUP_REMOVED lines=10> */
[----:B------:R-:W-:Y:S02]  /*6740*/  ISETP.GT.AND P1, PT, R195, 0x48, !P6 ;  /* 0x00000048c300780c */ /* 0x000fe40007724270 */
[----:B------:R-:W-:Y:S02]  /*6750*/  LOP3.LUT P6, RZ, R17, 0x40000, RZ, 0xc0, !PT ;  /* 0x0004000011ff7812 */ /* 0x000fe400078cc0ff */
[----:B------:R-:W-:-:S04]  /*6760*/  ISETP.LT.OR P1, PT, R193, 0x49, P1 ;  /* 0x00000049c100780c */ /* 0x000fc80000f21670 */
[----:B------:R-:W-:Y:S02]  /*6770*/  FSEL R169, R169, -INF , !P1 ;  /* 0xff800000a9a97808 */ /* 0x000fe40004800000 */
[----:B------:R-:W-:Y:S02]  /*6780*/  ISETP.GT.AND P1, PT, R195, RZ, !P6 ;  /* 0x000000ffc300720c */ /* 0x000fe40007724270 */
[----:B------:R-:W-:Y:S02]  /*6790*/  LOP3.LUT P6, RZ, R17, 0x1, RZ, 0xc0, !PT ;  /* 0x0000000111ff7812 */ /* 0x000fe400078cc0ff */
[----:B------:R-:W-:Y:S02]  /*67a0*/  ISETP.LT.OR P1, PT, R193, 0x1, P1 ;  /* 0x00000001c100780c */ /* 0x000fe40000f21670 */
[----:B------:R-:W-:Y:S02]  /*67b0*/  ISETP.GT.AND P2, PT, R195, 0x59, !P6 ;  /* 0x00000059c300780c */ /* 0x000fe40007744270 */
[----:B------:R-:W-:-:S02]  /*67c0*/  FSEL R196, R13, -INF , !P1 ;  /* 0xff8000000dc47808 */ /* 0x000fc40004800000 */
[----:B------:R-:W-:Y:S02]  /*67d0*/  FSETP.NEU.FTZ.AND P1, PT, R14, -INF , PT ;  /* 0xff8000000e00780b */ /* 0x000fe40003f3d000 */
[----:B------:R-:W-:Y:S02]  /*67e0*/  FMNMX.FTZ R23, R196, R9, !PT ;  /* 0x00000009c4177209 */ /* 0x000fe40007810000 */
[----:B------:R-:W-:Y:S02]  /*67f0*/  FSEL R197, R197, RZ, P1 ;  /* 0x000000ffc5c57208 */ /* 0x000fe40000800000 */
[----:B------:R-:W-:Y:S02]  /*6800*/  FMNMX.FTZ R192, R22, R23, !PT ;  /* 0x0000001716c07209 */ /* 0x000fe40007810000 */
[----:B------:R-:W-:Y:S01]  /*6810*/  FSEL R195, R165, -INF , !P3 ;  /* 0xff800000a5c37808 */ /* 0x000fe20005800000 */
[--C-:B------:R-:W-:Y:S01]  /*6820*/  FFMA.FTZ R165, R175, UR10, -R197.reuse ;  /* 0x0000000aafa57c23 */ /* 0x100fe200080108c5 */
[----:B------:R-:W-:Y:S01]  /*6830*/  FMNMX.FTZ R23, R15, R192, !PT ;  /* 0x000000c00f177209 */ /* 0x000fe20007810000 */
[--C-:B------:R-:W-:Y:S01]  /*6840*/  FFMA.FTZ R190, R200, UR10, -R197.reuse ;  /* 0x0000000ac8be7c23 */ /* 0x100fe200080108c5 */
[----:B------:R-:W-:Y:S01]  /*6850*/  FSEL R175, R166, -INF , !P4 ;  /* 0xff800000a6af7808 */ /* 0x000fe20006000000 */
[--C-:B------:R-:W-:Y:S01]  /*6860*/  FFMA.FTZ R166, R176, UR10, -R197.reuse ;  /* 0x0000000ab0a67c23 */ /* 0x100fe200080108c5 */
[----:B------:R-:W-:Y:S01]  /*6870*/  FMNMX.FTZ R192, R20, R23, !PT ;  /* 0x0000001714c07209 */ /* 0x000fe20007810000 */
[--C-:B------:R-:W-:Y:S01]  /*6880*/  FFMA.FTZ R200, R178, UR10, -R197.reuse ;  /* 0x0000000ab2c87c23 */ /* 0x100fe200080108c5 */
[----:B------:R-:W-:Y:S01]  /*6890*/  ISETP.LT.OR P2, PT, R193, 0x5a, P2 ;  /* 0x0000005ac100780c */ /* 0x000fe20001741670 */
[--C-:B------:R-:W-:Y:S01]  /*68a0*/  FFMA.FTZ R178, R180, UR10, -R197.reuse ;  /* 0x0000000ab4b27c23 */ /* 0x100fe200080108c5 */
[----:B------:R-:W-:Y:S01]  /*68b0*/  FMNMX.FTZ R191, R21, R192, !PT ;  /* 0x000000c015bf7209 */ /* 0x000fe20007810000 */
[--C-:B------:R-:W-:Y:S01]  /*68c0*/  FFMA.FTZ R180, R182, UR10, -R197.reuse ;  /* 0x0000000ab6b47c23 */ /* 0x100fe200080108c5 */
[----:B------:R-:W-:Y:S01]  /*68d0*/  FSEL R193, R167, -INF , !P5 ;  /* 0xff800000a7c17808 */ /* 0x000fe20006800000 */
[--C-:B------:R-:W-:Y:S01]  /*68e0*/  FFMA.FTZ R182, R184, UR10, -R197.reuse ;  /* 0x0000000ab8b67c23 */ /* 0x100fe200080108c5 */
[----:B------:R-:W-:Y:S01]  /*68f0*/  FMNMX.FTZ R194, R152, R191, !PT ;  /* 0x000000bf98c27209 */ /* 0x000fe20007810000 */
[--C-:B------:R-:W-:Y:S01]  /*6900*/  FFMA.FTZ R184, R186, UR10, -R197.reuse ;  /* 0x0000000abab87c23 */ /* 0x100fe200080108c5 */
[--C-:B------:R-:W-:Y:S01]  /*6910*/  FFMA.FTZ R13, R201, UR10, -R197.reuse ;  /* 0x0000000ac90d7c23 */ /* 0x100fe200080108c5 */
[----:B------:R-:W-:Y:S01]  /*6920*/  MUFU.EX2 R190, R190 ;  /* 0x000000be00be7308 */ /* 0x000fe20000000800 */
[----:B------:R-:W-:Y:S01]  /*6930*/  FMNMX.FTZ R191, R153, R194, !PT ;  /* 0x000000c299bf7209 */ /* 0x000fe20007810000 */
[--C-:B------:R-:W-:Y:S01]  /*6940*/  FFMA.FTZ R203, R203, UR10, -R197.reuse ;  /* 0x0000000acbcb7c23 */ /* 0x100fe200080108c5 */
[--C-:B------:R-:W-:Y:S01]  /*6950*/  FFMA.FTZ R192, R202, UR10, -R197.reuse ;  /* 0x0000000acac07c23 */ /* 0x100fe200080108c5 */
        /* <DEDUP_REMOVED lines=10> */
[----:B------:R-:W-:-:S02]  /*6a00*/  FFMA.FTZ R188, R188, UR10, -R197 ;  /* 0x0000000abcbc7c23 */ /* 0x000fc400080108c5 */
        /* <DEDUP_REMOVED lines=17> */
[----:B------:R-:W-:Y:S02]  /*6b20*/  FMNMX.FTZ R176, R175, R198, !PT ;  /* 0x000000c6afb07209 */ /* 0x000fe40007810000 */
[----:B------:R-:W-:Y:S01]  /*6b30*/  FSEL R198, R168, -INF , !P2 ;  /* 0xff800000a8c67808 */ /* 0x000fe20005000000 */
[--C-:B------:R-:W-:Y:S01]  /*6b40*/  FFMA.FTZ R168, R179, UR10, -R197.reuse ;  /* 0x0000000ab3a87c23 */ /* 0x100fe200080108c5 */
[----:B------:R-:W-:Y:S01]  /*6b50*/  FMNMX.FTZ R167, R193, R176, !PT ;  /* 0x000000b0c1a77209 */ /* 0x000fe20007810000 */
[--C-:B------:R-:W-:Y:S01]  /*6b60*/  FFMA.FTZ R179, R181, UR10, -R197.reuse ;  /* 0x0000000ab5b37c23 */ /* 0x100fe200080108c5 */
[--C-:B------:R-:W-:Y:S01]  /*6b70*/  FFMA.FTZ R181, R183, UR10, -R197.reuse ;  /* 0x0000000ab7b57c23 */ /* 0x100fe200080108c5 */
[--C-:B------:R-:W-:Y:S01]  /*6b80*/  FFMA.FTZ R183, R185, UR10, -R197.reuse ;  /* 0x0000000ab9b77c23 */ /* 0x100fe200080108c5 */
[----:B------:R-:W-:Y:S01]  /*6b90*/  FMNMX.FTZ R176, R198, R167, !PT ;  /* 0x000000a7c6b07209 */ /* 0x000fe20007810000 */
[----:B------:R-:W-:Y:S01]  /*6ba0*/  FFMA.FTZ R185, R187, UR10, -R197 ;  /* 0x0000000abbb97c23 */ /* 0x000fe200080108c5 */
[----:B------:R-:W-:Y:S01]  /*6bb0*/  FSEL R187, R14, RZ, P1 ;  /* 0x000000ff0ebb7208 */ /* 0x000fe20000800000 */
[----:B------:R-:W-:Y:S02]  /*6bc0*/  MUFU.EX2 R173, R173 ;  /* 0x000000ad00ad7308 */ /* 0x000fe40000000800 */
[----:B------:R-:W0:Y:S02]  /*6bd0*/  SHFL.BFLY PT, R199, R176, 0x2, 0x1f ;  /* 0x0c401f00b0c77f89 */ /* 0x000e2400000e0000 */
[----:B------:R-:W-:-:S04]  /*6be0*/  FADD.FTZ R187, -R187, R10 ;  /* 0x0000000abbbb7221 */ /* 0x000fc80000010100 */
[----:B------:R-:W-:Y:S01]  /*6bf0*/  FMUL.FTZ R186, R187, UR10 ;  /* 0x0000000abbba7c20 */ /* 0x000fe20008410000 */
[----:B------:R-:W-:Y:S01]  /*6c00*/  FFMA.FTZ R187, R189, UR10, -R197 ;  /* 0x0000000abdbb7c23 */ /* 0x000fe200080108c5 */
[----:B------:R-:W-:Y:S08]  /*6c10*/  MUFU.EX2 R174, R174 ;  /* 0x000000ae00ae7308 */ /* 0x000ff00000000800 */
[----:B------:R-:W1:Y:S01]  /*6c20*/  MUFU.EX2 R186, R186 ;  /* 0x000000ba00ba7308 */ /* 0x000e620000000800 */
[----:B0-----:R-:W-:-:S07]  /*6c30*/  FMNMX.FTZ R199, R176, R199, !PT ;  /* 0x000000c7b0c77209 */ /* 0x001fce0007810000 */
[----:B------:R-:W-:Y:S01]  /*6c40*/  MUFU.EX2 R165, R165 ;  /* 0x000000a500a57308 */ /* 0x000fe20000000800 */
[----:B------:R-:W0:Y:S07]  /*6c50*/  SHFL.BFLY PT, R176, R199, 0x1, 0x1f ;  /* 0x0c201f00c7b07f89 */ /* 0x000e2e00000e0000 */
[----:B------:R-:W2:Y:S01]  /*6c60*/  MUFU.EX2 R166, R166 ;  /* 0x000000a600a67308 */ /* 0x000ea20000000800 */
[-C--:B-1----:R-:W-:Y:S01]  /*6c70*/  FMUL.FTZ R24, R24, R186.reuse ;  /* 0x000000ba18187220 */ /* 0x082fe20000410000 */
        /* <DEDUP_REMOVED lines=14> */
[----:B------:R1:W-:Y:S01]  /*6d60*/  MUFU.EX2 R10, R188 ;  /* 0x000000bc000a7308 */ /* 0x0003e20000000800 */
[-C--:B------:R-:W-:Y:S01]  /*6d70*/  FMUL.FTZ R52, R52, R186.reuse ;  /* 0x000000ba34347220 */ /* 0x080fe20000410000 */
[-C--:B------:R-:W-:Y:S01]  /*6d80*/  FMUL.FTZ R53, R53, R186.reuse ;  /* 0x000000ba35357220 */ /* 0x080fe20000410000 */
[----:B------:R-:W-:Y:S01]  /*6d90*/  FMUL.FTZ R56, R56, R186 ;  /* 0x000000ba38387220 */ /* 0x000fe20000410000 */
[----:B0-----:R-:W-:Y:S01]  /*6da0*/  FMNMX.FTZ R176, R199, R176, !PT ;  /* 0x000000b0c7b07209 */ /* 0x001fe20007810000 */
[-C--:B------:R-:W-:Y:S01]  /*6db0*/  FMUL.FTZ R57, R57, R186.reuse ;  /* 0x000000ba39397220 */ /* 0x080fe20000410000 */
[-C--:B------:R-:W-:Y:S01]  /*6dc0*/  FMUL.FTZ R60, R60, R186.reuse ;  /* 0x000000ba3c3c7220 */ /* 0x080fe20000410000 */
[-C--:B------:R-:W-:Y:S01]  /*6dd0*/  FMUL.FTZ R61, R61, R186.reuse ;  /* 0x000000ba3d3d7220 */ /* 0x080fe20000410000 */
[C---:B------:R-:W-:Y:S01]  /*6de0*/  FSETP.NEU.FTZ.AND P1, PT, R176.reuse, -INF , PT ;  /* 0xff800000b000780b */ /* 0x040fe20003f3d000 */
[----:B------:R-:W-:Y:S01]  /*6df0*/  FMUL.FTZ R199, R176, UR10 ;  /* 0x0000000ab0c77c20 */ /* 0x000fe20008410000 */
[----:B------:R-:W-:Y:S01]  /*6e00*/  MUFU.EX2 R168, R168 ;  /* 0x000000a800a87308 */ /* 0x000fe20000000800 */
[-C--:B------:R-:W-:Y:S01]  /*6e10*/  FMUL.FTZ R64, R64, R186.reuse ;  /* 0x000000ba40407220 */ /* 0x080fe20000410000 */
[-C--:B------:R-:W-:Y:S01]  /*6e20*/  FMUL.FTZ R65, R65, R186.reuse ;  /* 0x000000ba41417220 */ /* 0x080fe20000410000 */
[----:B------:R-:W-:Y:S01]  /*6e30*/  FMUL.FTZ R68, R68, R186 ;  /* 0x000000ba44447220 */ /* 0x000fe20000410000 */
[----:B------:R-:W-:Y:S01]  /*6e40*/  FSEL R197, R199, RZ, P1 ;  /* 0x000000ffc7c57208 */ /* 0x000fe20000800000 */
[----:B------:R-:W-:Y:S01]  /*6e50*/  FFMA.FTZ R199, R186, R2, R13 ;  /* 0x00000002bac77223 */ /* 0x000fe2000001000d */
[-C--:B------:R-:W-:Y:S01]  /*6e60*/  FMUL.FTZ R69, R69, R186.reuse ;  /* 0x000000ba45457220 */ /* 0x080fe20000410000 */
[----:B------:R-:W-:Y:S01]  /*6e70*/  FMUL.FTZ R72, R72, R186 ;  /* 0x000000ba48487220 */ /* 0x000fe20000410000 */
[----:B------:R-:W-:Y:S01]  /*6e80*/  MUFU.EX2 R178, R178 ;  /* 0x000000b200b27308 */ /* 0x000fe20000000800 */
[----:B------:R-:W-:Y:S01]  /*6e90*/  FADD.FTZ R2, R190, R199 ;  /* 0x000000c7be027221 */ /* 0x000fe20000010000 */
[--C-:B-1----:R-:W-:Y:S01]  /*6ea0*/  FFMA.FTZ R188, R152, UR10, -R197.reuse ;  /* 0x0000000a98bc7c23 */ /* 0x102fe200080108c5 */
[--C-:B------:R-:W-:Y:S01]  /*6eb0*/  FFMA.FTZ R189, R196, UR10, -R197.reuse ;  /* 0x0000000ac4bd7c23 */ /* 0x100fe200080108c5 */
[--C-:B------:R-:W-:Y:S01]  /*6ec0*/  FFMA.FTZ R196, R153, UR10, -R197.reuse ;  /* 0x0000000a99c47c23 */ /* 0x100fe200080108c5 */
[----:B------:R-:W-:Y:S01]  /*6ed0*/  FADD.FTZ R199, R23, R2 ;  /* 0x0000000217c77221 */ /* 0x000fe20000010000 */
[--C-:B------:R-:W-:Y:S01]  /*6ee0*/  FFMA.FTZ R204, R163, UR10, -R197.reuse ;  /* 0x0000000aa3cc7c23 */ /* 0x100fe200080108c5 */
[----:B------:R-:W-:Y:S01]  /*6ef0*/  FFMA.FTZ R202, R161, UR10, -R197 ;  /* 0x0000000aa1ca7c23 */ /* 0x000fe200080108c5 */
[----:B------:R-:W0:Y:S01]  /*6f00*/  MUFU.EX2 R179, R179 ;  /* 0x000000b300b37308 */ /* 0x000e220000000800 */
[----:B------:R-:W-:Y:S01]  /*6f10*/  FADD.FTZ R2, R192, R199 ;  /* 0x000000c7c0027221 */ /* 0x000fe20000010000 */
[--C-:B------:R-:W-:Y:S01]  /*6f20*/  FFMA.FTZ R203, R162, UR10, -R197.reuse ;  /* 0x0000000aa2cb7c23 */ /* 0x100fe200080108c5 */
[--C-:B------:R-:W-:Y:S01]  /*6f30*/  FFMA.FTZ R22, R22, UR10, -R197.reuse ;  /* 0x0000000a16167c23 */ /* 0x100fe200080108c5 */
[----:B--2---:R-:W-:Y:S01]  /*6f40*/  F2FP.F16.F32.PACK_AB R162, R166, R165 ;  /* 0x000000a5a6a2723e */ /* 0x004fe200000000ff */
[----:B------:R-:W-:Y:S01]  /*6f50*/  FADD.FTZ R199, R191, R2 ;  /* 0x00000002bfc77221 */ /* 0x000fe20000010000 */
[--C-:B------:R-:W-:Y:S01]  /*6f60*/  FFMA.FTZ R15, R15, UR10, -R197.reuse ;  /* 0x0000000a0f0f7c23 */ /* 0x100fe200080108c5 */
[----:B------:R-:W-:Y:S01]  /*6f70*/  FFMA.FTZ R20, R20, UR10, -R197 ;  /* 0x0000000a14147c23 */ /* 0x000fe200080108c5 */
[----:B------:R-:W-:Y:S01]  /*6f80*/  MUFU.EX2 R180, R180 ;  /* 0x000000b400b47308 */ /* 0x000fe20000000800 */
[----:B------:R-:W-:Y:S01]  /*6f90*/  FADD.FTZ R2, R194, R199 ;  /* 0x000000c7c2027221 */ /* 0x000fe20000010000 */
[--C-:B------:R-:W-:Y:S01]  /*6fa0*/  FFMA.FTZ R21, R21, UR10, -R197.reuse ;  /* 0x0000000a15157c23 */ /* 0x100fe200080108c5 */
[--C-:B------:R-:W-:Y:S01]  /*6fb0*/  FFMA.FTZ R157, R157, UR10, -R197.reuse ;  /* 0x0000000a9d9d7c23 */ /* 0x100fe200080108c5 */
[--C-:B------:R-:W-:Y:S01]  /*6fc0*/  FFMA.FTZ R159, R159, UR10, -R197.reuse ;  /* 0x0000000a9f9f7c23 */ /* 0x100fe200080108c5 */
[----:B------:R-:W-:Y:S01]  /*6fd0*/  FADD.FTZ R199, R171, R2 ;  /* 0x00000002abc77221 */ /* 0x000fe20000010000 */
[----:B------:R-:W-:Y:S01]  /*6fe0*/  FFMA.FTZ R201, R160, UR10, -R197 ;  /* 0x0000000aa0c97c23 */ /* 0x000fe200080108c5 */
[----:B------:R-:W-:Y:S01]  /*6ff0*/  F2FP.F16.F32.PACK_AB R160, R174, R173 ;  /* 0x000000adaea0723e */ /* 0x000fe200000000ff */
[----:B------:R-:W1:Y:S01]  /*7000*/  MUFU.EX2 R181, R181 ;  /* 0x000000b500b57308 */ /* 0x000e620000000800 */
[----:B------:R-:W-:Y:S01]  /*7010*/  FADD.FTZ R2, R172, R199 ;  /* 0x000000c7ac027221 */ /* 0x000fe20000010000 */
[--C-:B------:R-:W-:Y:S01]  /*7020*/  FFMA.FTZ R169, R169, UR10, -R197.reuse ;  /* 0x0000000aa9a97c23 */ /* 0x100fe200080108c5 */
[--C-:B------:R-:W-:Y:S01]  /*7030*/  FFMA.FTZ R195, R195, UR10, -R197.reuse ;  /* 0x0000000ac3c37c23 */ /* 0x100fe200080108c5 */
[--C-:B------:R-:W-:Y:S01]  /*7040*/  FFMA.FTZ R175, R175, UR10, -R197.reuse ;  /* 0x0000000aafaf7c23 */ /* 0x100fe200080108c5 */
[----:B------:R-:W-:Y:S01]  /*7050*/  FADD.FTZ R199, R173, R2 ;  /* 0x00000002adc77221 */ /* 0x000fe20000010000 */
[----:B------:R-:W-:Y:S01]  /*7060*/  FSEL R2, R176, RZ, P1 ;  /* 0x000000ffb0027208 */ /* 0x000fe20000800000 */
[----:B------:R-:W-:Y:S01]  /*7070*/  FFMA.FTZ R193, R193, UR10, -R197 ;  /* 0x0000000ac1c17c23 */ /* 0x000fe200080108c5 */
[----:B------:R-:W2:Y:S01]  /*7080*/  MUFU.EX2 R182, R182 ;  /* 0x000000b600b67308 */ /* 0x000ea20000000800 */
[----:B------:R-:W-:Y:S01]  /*7090*/  FADD.FTZ R152, R174, R199 ;  /* 0x000000c7ae987221 */ /* 0x000fe20000010000 */
[----:B------:R-:W-:Y:S01]  /*70a0*/  FFMA.FTZ R199, R158, UR10, -R197 ;  /* 0x0000000a9ec77c23 */ /* 0x000fe200080108c5 */
[----:B------:R-:W-:Y:S01]  /*70b0*/  FADD.FTZ R2, -R2, R9 ;  /* 0x0000000902027221 */ /* 0x000fe20000010100 */
[--C-:B------:R-:W-:Y:S01]  /*70c0*/  FFMA.FTZ R9, R154, UR10, -R197.reuse ;  /* 0x0000000a9a097c23 */ /* 0x100fe200080108c5 */
[----:B------:R-:W-:Y:S01]  /*70d0*/  FADD.FTZ R153, R165, R152 ;  /* 0x00000098a5997221 */ /* 0x000fe20000010000 */
[--C-:B------:R-:W-:Y:S01]  /*70e0*/  FFMA.FTZ R152, R155, UR10, -R197.reuse ;  /* 0x0000000a9b987c23 */ /* 0x100fe200080108c5 */
[----:B------:R-:W-:Y:S01]  /*70f0*/  FFMA.FTZ R155, R164, UR10, -R197 ;  /* 0x0000000aa49b7c23 */ /* 0x000fe200080108c5 */
[----:B------:R-:W3:Y:S01]  /*7100*/  MUFU.EX2 R183, R183 ;  /* 0x000000b700b77308 */ /* 0x000ee20000000800 */
[----:B------:R-:W-:Y:S01]  /*7110*/  FADD.FTZ R200, R166, R153 ;  /* 0x00000099a6c87221 */ /* 0x000fe20000010000 */
[----:B0-----:R-:W-:Y:S01]  /*7120*/  F2FP.F16.F32.PACK_AB R166, R179, R178 ;  /* 0x000000b2b3a6723e */ /* 0x001fe200000000ff */
[----:B------:R-:W-:Y:S01]  /*7130*/  FMUL.FTZ R73, R73, R186 ;  /* 0x000000ba49497220 */ /* 0x000fe20000410000 */
[----:B------:R-:W-:Y:S01]  /*7140*/  F2FP.F16.F32.PACK_AB R164, R168, R167 ;  /* 0x000000a7a8a4723e */ /* 0x000fe200000000ff */
[----:B------:R-:W-:Y:S01]  /*7150*/  FADD.FTZ R153, R167, R200 ;  /* 0x000000c8a7997221 */ /* 0x000fe20000010000 */
[----:B------:R-:W-:Y:S01]  /*7160*/  FFMA.FTZ R200, R156, UR10, -R197 ;  /* 0x0000000a9cc87c23 */ /* 0x000fe200080108c5 */
[----:B------:R-:W-:Y:S01]  /*7170*/  F2FP.F16.F32.PACK_AB R158, R172, R171 ;  /* 0x000000abac9e723e */ /* 0x000fe200000000ff */
[----:B------:R-:W0:Y:S01]  /*7180*/  MUFU.EX2 R184, R184 ;  /* 0x000000b800b87308 */ /* 0x000e220000000800 */
[----:B------:R-:W-:Y:S01]  /*7190*/  FADD.FTZ R153, R168, R153 ;  /* 0x00000099a8997221 */ /* 0x000fe20000010000 */
[----:B-1----:R-:W-:Y:S01]  /*71a0*/  F2FP.F16.F32.PACK_AB R168, R181, R180 ;  /* 0x000000b4b5a8723e */ /* 0x002fe200000000ff */
[-C--:B------:R-:W-:Y:S01]  /*71b0*/  FMUL.FTZ R76, R76, R186.reuse ;  /* 0x000000ba4c4c7220 */ /* 0x080fe20000410000 */
[----:B------:R-:W-:Y:S01]  /*71c0*/  PLOP3.LUT P1, PT, PT, PT, UP0, 0x40, 0x0 ;  /* 0x000000000000781c */ /* 0x000fe20003f2e808 */
        /* <DEDUP_REMOVED lines=9> */
[--C-:B------:R-:W-:Y:S01]  /*7260*/  FFMA.FTZ R153, R170, UR10, -R197.reuse ;  /* 0x0000000aaa997c23 */ /* 0x100fe200080108c5 */
[----:B------:R-:W-:Y:S01]  /*7270*/  FFMA.FTZ R197, R198, UR10, -R197 ;  /* 0x0000000ac6c57c23 */ /* 0x000fe200080108c5 */
[----:B------:R-:W-:Y:S01]  /*7280*/  MUFU.EX2 R189, R189 ;  /* 0x000000bd00bd7308 */ /* 0x000fe20000000800 */
[----:B------:R-:W-:Y:S01]  /*7290*/  FADD.FTZ R163, R181, R154 ;  /* 0x0000009ab5a37221 */ /* 0x000fe20000010000 */
[----:B-1----:R-:W-:Y:S01]  /*72a0*/  F2FP.F16.F32.PACK_AB R152, R190, R13 ;  /* 0x0000000dbe98723e */ /* 0x002fe200000000ff */
[-C--:B------:R-:W-:Y:S01]  /*72b0*/  FMUL.FTZ R88, R88, R186.reuse ;  /* 0x000000ba58587220 */ /* 0x080fe20000410000 */
[----:B------:R-:W-:Y:S01]  /*72c0*/  F2FP.F16.F32.PACK_AB R154, R192, R23 ;  /* 0x00000017c09a723e */ /* 0x000fe200000000ff */
[----:B--2---:R-:W-:Y:S01]  /*72d0*/  FADD.FTZ R156, R182, R163 ;  /* 0x000000a3b69c7221 */ /* 0x004fe20000010000 */
[-C--:B------:R-:W-:Y:S01]  /*72e0*/  FMUL.FTZ R89, R89, R186.reuse ;  /* 0x000000ba59597220 */ /* 0x080fe20000410000 */
[-C--:B------:R-:W-:Y:S01]  /*72f0*/  FMUL.FTZ R92, R92, R186.reuse ;  /* 0x000000ba5c5c7220 */ /* 0x080fe20000410000 */
[----:B------:R-:W-:Y:S01]  /*7300*/  MUFU.EX2 R22, R22 ;  /* 0x0000001600167308 */ /* 0x000fe20000000800 */
[----:B---3--:R-:W-:Y:S01]  /*7310*/  FADD.FTZ R13, R183, R156 ;  /* 0x0000009cb70d7221 */ /* 0x008fe20000010000 */
[----:B------:R-:W-:Y:S01]  /*7320*/  F2FP.F16.F32.PACK_AB R156, R194, R191 ;  /* 0x000000bfc29c723e */ /* 0x000fe200000000ff */
[-C--:B------:R-:W-:Y:S01]  /*7330*/  FMUL.FTZ R93, R93, R186.reuse ;  /* 0x000000ba5d5d7220 */ /* 0x080fe20000410000 */
[-C--:B------:R-:W-:Y:S01]  /*7340*/  FMUL.FTZ R96, R96, R186.reuse ;  /* 0x000000ba60607220 */ /* 0x080fe20000410000 */
[----:B0-----:R-:W-:Y:S01]  /*7350*/  FADD.FTZ R170, R184, R13 ;  /* 0x0000000db8aa7221 */ /* 0x001fe20000010000 */
[----:B------:R-:W-:Y:S01]  /*7360*/  FMUL.FTZ R13, R2, UR10 ;  /* 0x0000000a020d7c20 */ /* 0x000fe20008410000 */
        /* <DEDUP_REMOVED lines=24> */
[----:B------:R-:W-:Y:S01]  /*74f0*/  FMUL.FTZ R140, R140, R186 ;  /* 0x000000ba8c8c7220 */ /* 0x000fe20000410000 */
[----:B------:R-:W2:Y:S01]  /*7500*/  MUFU.EX2 R21, R21 ;  /* 0x0000001500157308 */ /* 0x000ea20000000800 */
[----:B0-----:R-:W-:Y:S01]  /*7510*/  FFMA.FTZ R13, R178, R0, R189 ;  /* 0x00000000b20d7223 */ /* 0x001fe200000100bd */
[-C--:B------:R-:W-:Y:S01]  /*7520*/  FMUL.FTZ R141, R141, R186.reuse ;  /* 0x000000ba8d8d7220 */ /* 0x080fe20000410000 */
[-C--:B------:R-:W-:Y:S01]  /*7530*/  FMUL.FTZ R144, R144, R186.reuse ;  /* 0x000000ba90907220 */ /* 0x080fe20000410000 */
[-C--:B------:R-:W-:Y:S01]  /*7540*/  FMUL.FTZ R145, R145, R186.reuse ;  /* 0x000000ba91917220 */ /* 0x080fe20000410000 */
[----:B------:R-:W-:Y:S01]  /*7550*/  FADD.FTZ R0, R22, R13 ;  /* 0x0000000d16007221 */ /* 0x000fe20000010000 */
[-C--:B------:R-:W-:Y:S01]  /*7560*/  FMUL.FTZ R148, R148, R186.reuse ;  /* 0x000000ba94947220 */ /* 0x080fe20000410000 */
[----:B------:R-:W-:Y:S01]  /*7570*/  FMUL.FTZ R149, R149, R186 ;  /* 0x000000ba95957220 */ /* 0x000fe20000410000 */
[----:B------:R-:W0:Y:S01]  /*7580*/  MUFU.EX2 R188, R188 ;  /* 0x000000bc00bc7308 */ /* 0x000e220000000800 */
[----:B------:R-:W-:Y:S01]  /*7590*/  FADD.FTZ R13, R15, R0 ;  /* 0x000000000f0d7221 */ /* 0x000fe20000010000 */
[-C--:B------:R-:W-:Y:S01]  /*75a0*/  FMUL.FTZ R26, R26, R178.reuse ;  /* 0x000000b21a1a7220 */ /* 0x080fe20000410000 */
[-C--:B------:R-:W-:Y:S01]  /*75b0*/  FMUL.FTZ R27, R27, R178.reuse ;  /* 0x000000b21b1b7220 */ /* 0x080fe20000410000 */
[-C--:B------:R-:W-:Y:S01]  /*75c0*/  FMUL.FTZ R30, R30, R178.reuse ;  /* 0x000000b21e1e7220 */ /* 0x080fe20000410000 */
[----:B-1----:R-:W-:Y:S01]  /*75d0*/  FADD.FTZ R180, R20, R13 ;  /* 0x0000000d14b47221 */ /* 0x002fe20000010000 */
[-C--:B------:R-:W-:Y:S01]  /*75e0*/  FMUL.FTZ R31, R31, R178.reuse ;  /* 0x000000b21f1f7220 */ /* 0x080fe20000410000 */
[-C--:B------:R-:W-:Y:S01]  /*75f0*/  FMUL.FTZ R34, R34, R178.reuse ;  /* 0x000000b222227220 */ /* 0x080fe20000410000 */
[----:B------:R-:W1:Y:S01]  /*7600*/  MUFU.EX2 R196, R196 ;  /* 0x000000c400c47308 */ /* 0x000e620000000800 */
        /* <DEDUP_REMOVED lines=20> */
[-C--:B------:R-:W-:Y:S01]  /*7750*/  FMUL.FTZ R66, R66, R178.reuse ;  /* 0x000000b242427220 */ /* 0x080fe20000410000 */
[-C--:B------:R-:W-:Y:S01]  /*7760*/  FMUL.FTZ R67, R67, R178.reuse ;  /* 0x000000b243437220 */ /* 0x080fe20000410000 */
[----:B------:R-:W-:Y:S01]  /*7770*/  FMUL.FTZ R70, R70, R178 ;  /* 0x000000b246467220 */ /* 0x000fe20000410000 */
[----:B------:R-:W1:Y:S01]  /*7780*/  MUFU.EX2 R187, R187 ;  /* 0x000000bb00bb7308 */ /* 0x000e620000000800 */
[----:B--2---:R-:W-:Y:S01]  /*7790*/  FADD.FTZ R23, R185, R170 ;  /* 0x000000aab9177221 */ /* 0x004fe20000010000 */
[----:B------:R-:W-:Y:S01]  /*77a0*/  F2FP.F16.F32.PACK_AB R170, R183, R182 ;  /* 0x000000b6b7aa723e */ /* 0x000fe200000000ff */
[----:B------:R-:W-:Y:S01]  /*77b0*/  FMUL.FTZ R71, R71, R178 ;  /* 0x000000b247477220 */ /* 0x000fe20000410000 */
[----:B------:R-:W-:Y:S01]  /*77c0*/  F2FP.F16.F32.PACK_AB R172, R185, R184 ;  /* 0x000000b8b9ac723e */ /* 0x000fe200000000ff */
[----:B------:R-:W-:Y:S01]  /*77d0*/  FADD.FTZ R2, R10, R23 ;  /* 0x000000170a027221 */ /* 0x000fe20000010000 */
[-C--:B------:R-:W-:Y:S01]  /*77e0*/  FMUL.FTZ R74, R74, R178.reuse ;  /* 0x000000b24a4a7220 */ /* 0x080fe20000410000 */
[-C--:B------:R-:W-:Y:S01]  /*77f0*/  FMUL.FTZ R75, R75, R178.reuse ;  /* 0x000000b24b4b7220 */ /* 0x080fe20000410000 */
[----:B------:R-:W2:Y:S01]  /*7800*/  MUFU.EX2 R200, R200 ;  /* 0x000000c800c87308 */ /* 0x000ea20000000800 */
[----:B0-----:R-:W-:Y:S01]  /*7810*/  FADD.FTZ R180, R9, R180 ;  /* 0x000000b409b47221 */ /* 0x001fe20000010000 */
[-C--:B------:R-:W-:Y:S01]  /*7820*/  FMUL.FTZ R78, R78, R178.reuse ;  /* 0x000000b24e4e7220 */ /* 0x080fe20000410000 */
[-C--:B------:R-:W-:Y:S01]  /*7830*/  FMUL.FTZ R79, R79, R178.reuse ;  /* 0x000000b24f4f7220 */ /* 0x080fe20000410000 */
[-C--:B------:R-:W-:Y:S01]  /*7840*/  FMUL.FTZ R82, R82, R178.reuse ;  /* 0x000000b252527220 */ /* 0x080fe20000410000 */
[----:B------:R-:W-:Y:S01]  /*7850*/  FADD.FTZ R23, R161, R180 ;  /* 0x000000b4a1177221 */ /* 0x000fe20000010000 */
[-C--:B------:R-:W-:Y:S01]  /*7860*/  FMUL.FTZ R83, R83, R178.reuse ;  /* 0x000000b253537220 */ /* 0x080fe20000410000 */
[----:B------:R-:W-:Y:S01]  /*7870*/  FMUL.FTZ R86, R86, R178 ;  /* 0x000000b256567220 */ /* 0x000fe20000410000 */
[----:B------:R0:W3:Y:S01]  /*7880*/  MUFU.EX2 R163, R157 ;  /* 0x0000009d00a37308 */ /* 0x0000e20000000800 */
[C---:B-1----:R-:W-:Y:S01]  /*7890*/  F2FP.F16.F32.PACK_AB R174, R187.reuse, R10 ;  /* 0x0000000abbae723e */ /* 0x042fe200000000ff */
[----:B------:R-:W-:Y:S01]  /*78a0*/  FADD.FTZ R2, R187, R2 ;  /* 0x00000002bb027221 */ /* 0x000fe20000010000 */
[-C--:B------:R-:W-:Y:S01]  /*78b0*/  FMUL.FTZ R87, R87, R178.reuse ;  /* 0x000000b257577220 */ /* 0x080fe20000410000 */
[-C--:B------:R-:W-:Y:S01]  /*78c0*/  FMUL.FTZ R90, R90, R178.reuse ;  /* 0x000000b25a5a7220 */ /* 0x080fe20000410000 */
[-C--:B------:R-:W-:Y:S01]  /*78d0*/  FMUL.FTZ R91, R91, R178.reuse ;  /* 0x000000b25b5b7220 */ /* 0x080fe20000410000 */
[-C--:B------:R-:W-:Y:S01]  /*78e0*/  FMUL.FTZ R94, R94, R178.reuse ;  /* 0x000000b25e5e7220 */ /* 0x080fe20000410000 */
[-C--:B------:R-:W-:Y:S01]  /*78f0*/  FMUL.FTZ R95, R95, R178.reuse ;  /* 0x000000b25f5f7220 */ /* 0x080fe20000410000 */
[----:B------:R-:W1:Y:S01]  /*7900*/  MUFU.EX2 R190, R199 ;  /* 0x000000c700be7308 */ /* 0x000e620000000800 */
[----:B--2---:R-:W-:Y:S01]  /*7910*/  FADD.FTZ R180, R200, R23 ;  /* 0x00000017c8b47221 */ /* 0x004fe20000010000 */
[----:B0-----:R-:W-:Y:S01]  /*7920*/  F2FP.F16.F32.PACK_AB R157, R188, R21 ;  /* 0x00000015bc9d723e */ /* 0x001fe200000000ff */
[-C--:B------:R-:W-:Y:S01]  /*7930*/  FMUL.FTZ R98, R98, R178.reuse ;  /* 0x000000b262627220 */ /* 0x080fe20000410000 */
[----:B------:R-:W-:Y:S01]  /*7940*/  F2FP.F16.F32.PACK_AB R161, R200, R161 ;  /* 0x000000a1c8a1723e */ /* 0x000fe200000000ff */
[-C--:B------:R-:W-:Y:S01]  /*7950*/  FMUL.FTZ R99, R99, R178.reuse ;  /* 0x000000b263637220 */ /* 0x080fe20000410000 */
[-C--:B------:R-:W-:Y:S01]  /*7960*/  FMUL.FTZ R102, R102, R178.reuse ;  /* 0x000000b266667220 */ /* 0x080fe20000410000 */
[-C--:B------:R-:W-:Y:S01]  /*7970*/  FMUL.FTZ R103, R103, R178.reuse ;  /* 0x000000b267677220 */ /* 0x080fe20000410000 */
[----:B------:R0:W2:Y:S01]  /*7980*/  MUFU.EX2 R165, R159 ;  /* 0x0000009f00a57308 */ /* 0x0000a20000000800 */
[----:B---3--:R-:W-:Y:S01]  /*7990*/  FADD.FTZ R23, R163, R180 ;  /* 0x000000b4a3177221 */ /* 0x008fe20000010000 */
[-C--:B------:R-:W-:Y:S01]  /*79a0*/  FMUL.FTZ R106, R106, R178.reuse ;  /* 0x000000b26a6a7220 */ /* 0x080fe20000410000 */
[-C--:B------:R-:W-:Y:S01]  /*79b0*/  FMUL.FTZ R107, R107, R178.reuse ;  /* 0x000000b26b6b7220 */ /* 0x080fe20000410000 */
[-C--:B------:R-:W-:Y:S01]  /*79c0*/  FMUL.FTZ R110, R110, R178.reuse ;  /* 0x000000b26e6e7220 */ /* 0x080fe20000410000 */
[-C--:B------:R-:W-:Y:S01]  /*79d0*/  FMUL.FTZ R111, R111, R178.reuse ;  /* 0x000000b26f6f7220 */ /* 0x080fe20000410000 */
[-C--:B------:R-:W-:Y:S01]  /*79e0*/  FMUL.FTZ R114, R114, R178.reuse ;  /* 0x000000b272727220 */ /* 0x080fe20000410000 */
[----:B------:R-:W-:Y:S01]  /*79f0*/  FMUL.FTZ R115, R115, R178 ;  /* 0x000000b273737220 */ /* 0x000fe20000410000 */
[----:B------:R-:W3:Y:S01]  /*7a00*/  MUFU.EX2 R10, R201 ;  /* 0x000000c9000a7308 */ /* 0x000ee20000000800 */
[----:B-1----:R-:W-:Y:S01]  /*7a10*/  FADD.FTZ R182, R190, R23 ;  /* 0x00000017beb67221 */ /* 0x002fe20000010000 */
[----:B0-----:R-:W-:Y:S01]  /*7a20*/  F2FP.F16.F32.PACK_AB R159, R9, R196 ;  /* 0x000000c4099f723e */ /* 0x001fe200000000ff */
[-C--:B------:R-:W-:Y:S01]  /*7a30*/  FMUL.FTZ R118, R118, R178.reuse ;  /* 0x000000b276767220 */ /* 0x080fe20000410000 */
[----:B------:R-:W-:Y:S01]  /*7a40*/  F2FP.F16.F32.PACK_AB R163, R190, R163 ;  /* 0x000000a3bea3723e */ /* 0x000fe200000000ff */
        /* <DEDUP_REMOVED lines=11> */
[----:B------:R-:W1:Y:S01]  /*7b00*/  MUFU.EX2 R0, R203 ;  /* 0x000000cb00007308 */ /* 0x000e620000000800 */
[C---:B---3--:R-:W-:Y:S01]  /*7b10*/  FADD.FTZ R182, R10.reuse, R23 ;  /* 0x000000170ab67221 */ /* 0x048fe20000010000 */
[----:B------:R-:W-:Y:S01]  /*7b20*/  F2FP.F16.F32.PACK_AB R165, R10, R165 ;  /* 0x000000a50aa5723e */ /* 0x000fe200000000ff */
        /* <DEDUP_REMOVED lines=9> */
[----:B------:R-:W-:-:S04]  /*7bc0*/  FMUL.FTZ R151, R151, R178 ;  /* 0x000000b297977220 */ /* 0x000fc80000410000 */
[----:B------:R0:W3:Y:S01]  /*7bd0*/  MUFU.EX2 R13, R155 ;  /* 0x0000009b000d7308 */ /* 0x0000e20000000800 */
[C---:B-1----:R-:W-:Y:S01]  /*7be0*/  FADD.FTZ R23, R0.reuse, R23 ;  /* 0x0000001700177221 */ /* 0x042fe20000010000 */
[----:B------:R-:W-:-:S06]  /*7bf0*/  F2FP.F16.F32.PACK_AB R167, R0, R167 ;  /* 0x000000a700a7723e */ /* 0x000fcc00000000ff */
[----:B------:R1:W4:Y:S01]  /*7c00*/  MUFU.EX2 R171, R169 ;  /* 0x000000a900ab7308 */ /* 0x0003220000000800 */
[----:B--2---:R-:W-:Y:S01]  /*7c10*/  FADD.FTZ R184, R204, R23 ;  /* 0x00000017ccb87221 */ /* 0x004fe20000010000 */
[----:B0-----:R-:W-:-:S06]  /*7c20*/  F2FP.F16.F32.PACK_AB R155, R20, R15 ;  /* 0x0000000f149b723e */ /* 0x001fcc00000000ff */
[----:B------:R0:W2:Y:S01]  /*7c30*/  MUFU.EX2 R180, R153 ;  /* 0x0000009900b47308 */ /* 0x0000a20000000800 */
[C---:B---3--:R-:W-:Y:S01]  /*7c40*/  FADD.FTZ R184, R13.reuse, R184 ;  /* 0x000000b80db87221 */ /* 0x048fe20000010000 */
[----:B-1----:R-:W-:-:S06]  /*7c50*/  F2FP.F16.F32.PACK_AB R169, R13, R204 ;  /* 0x000000cc0da9723e */ /* 0x002fcc00000000ff */
[----:B------:R-:W1:Y:S01]  /*7c60*/  MUFU.EX2 R173, R195 ;  /* 0x000000c300ad7308 */ /* 0x000e620000000800 */
[----:B----4-:R-:W-:Y:S01]  /*7c70*/  FADD.FTZ R23, R171, R184 ;  /* 0x000000b8ab177221 */ /* 0x010fe20000010000 */
[----:B0-----:R-:W-:-:S06]  /*7c80*/  F2FP.F16.F32.PACK_AB R153, R22, R189 ;  /* 0x000000bd1699723e */ /* 0x001fcc00000000ff */
[----:B------:R-:W0:Y:S01]  /*7c90*/  MUFU.EX2 R182, R175 ;  /* 0x000000af00b67308 */ /* 0x000e220000000800 */
[C---:B--2---:R-:W-:Y:S01]  /*7ca0*/  FADD.FTZ R192, R180.reuse, R23 ;  /* 0x00000017b4c07221 */ /* 0x044fe20000010000 */
[----:B------:R-:W-:-:S06]  /*7cb0*/  F2FP.F16.F32.PACK_AB R171, R180, R171 ;  /* 0x000000abb4ab723e */ /* 0x000fcc00000000ff */
[----:B------:R-:W2:Y:S01]  /*7cc0*/  MUFU.EX2 R193, R193 ;  /* 0x000000c100c17308 */ /* 0x000ea20000000800 */
[----:B-1----:R-:W-:-:S07]  /*7cd0*/  FADD.FTZ R15, R173, R192 ;  /* 0x000000c0ad0f7221 */ /* 0x002fce0000010000 */
[----:B------:R-:W1:Y:S01]  /*7ce0*/  MUFU.EX2 R184, R197 ;  /* 0x000000c500b87308 */ /* 0x000e620000000800 */
[C---:B0-----:R-:W-:Y:S01]  /*7cf0*/  FADD.FTZ R20, R182.reuse, R15 ;  /* 0x0000000fb6147221 */ /* 0x041fe20000010000 */
[----:B------:R-:W-:-:S03]  /*7d00*/  F2FP.F16.F32.PACK_AB R173, R182, R173 ;  /* 0x000000adb6ad723e */ /* 0x000fc600000000ff */
[----:B--2---:R-:W-:-:S04]  /*7d10*/  FADD.FTZ R9, R193, R20 ;  /* 0x00000014c1097221 */ /* 0x004fc80000010000 */
[C---:B-1----:R-:W-:Y:S01]  /*7d20*/  FADD.FTZ R0, R184.reuse, R9 ;  /* 0x00000009b8007221 */ /* 0x042fe20000010000 */
[----:B------:R-:W-:Y:S01]  /*7d30*/  F2FP.F16.F32.PACK_AB R175, R184, R193 ;  /* 0x000000c1b8af723e */ /* 0x000fe200000000ff */
[----:B------:R-:W-:Y:S06]  /*7d40*/  @P1 BRA `(.L_x_1857) ;  /* 0x0000000000041947 */ /* 0x000fec0003800000 */
[----:B------:R-:W-:Y:S01]  /*7d50*/  BPT.TRAP 0x1 ;  /* 0x000000040000795c */ /* 0x000fe20000300000 */
.L_x_1857:
[----:B------:R-:W-:Y:S01]  /*7d60*/  PLOP3.LUT P2, PT, PT, PT, UP0, 0x40, 0x0 ;  /* 0x000000000000781c */ /* 0x000fe20003f4e808 */
[----:B------:R0:W1:-:S12]  /*7d70*/  SYNCS.PHASECHK.TRANS64.TRYWAIT P1, [UR32+0x22850], R12 ;  /* 0x0228500cff0075a7 */ /* 0x0000580008020160 */
[----:B0-----:R-:W-:Y:S05]  /*7d80*/  @P2 BRA `(.L_x_1858) ;  /* 0x0000000000042947 */ /* 0x001fea0003800000 */
[----:B------:R-:W-:Y:S01]  /*7d90*/  BPT.TRAP 0x1 ;  /* 0x000000040000795c */ /* 0x000fe20000300000 */
.L_x_1858:
[----:B-1----:R-:W-:Y:S05]  /*7da0*/  @P1 BRA `(.L_x_1859) ;  /* 0x0000000000081947 */ /* 0x002fea0003800000 */
[----:B------:R-:W0:Y:S02]  /*7db0*/  SYNCS.PHASECHK.TRANS64.TRYWAIT P1, [UR32+0x22850], R12 ;  /* 0x0228500cff0075a7 */ /* 0x000e240008020160 */
[----:B0-----:R-:W-:Y:S05]  /*7dc0*/  @!P1 BRA `(.L_x_1860) ;  /* 0x000000cc00b89947 */ /* 0x001fea0003800000 */
.L_x_1859:
[----:B------:R1:W-:Y:S01]  /*7dd0*/  BAR.SYNC.DEFER_BLOCKING R5, 0x100 ;  /* 0x000400050000751d */ /* 0x0003e20000010000 */
[----:B------:R-:W-:Y:S01]  /*7de0*/  UIMAD UR18, UR4, 0xc00, UR24 ;  /* 0x00000c00041278a4 */ /* 0x000fe2000f8e0218 */
[C---:B------:R-:W-:Y:S01]  /*7df0*/  ISETP.GT.AND P1, PT, R6.reuse, UR25, PT ;  /* 0x0000001906007c0c */ /* 0x040fe2000bf24270 */
[----:B0-----:R-:W-:Y:S02]  /*7e00*/  @!P0 VIADD R177, R177, 0x22860 ;  /* 0x00022860b1b18836 */ /* 0x001fe40000000000 */
[----:B------:R-:W-:Y:S01]  /*7e10*/  VIADD R6, R6, 0xffffffff ;  /* 0xffffffff06067836 */ /* 0x000fe20000000000 */
[----:B------:R-:W-:Y:S01]  /*7e20*/  UMOV UR15, 0x40000040 ;  /* 0x40000040000f7882 */ /* 0x000fe20000000000 */
[----:B------:R-:W-:Y:S01]  /*7e30*/  IMAD.MOV.U32 R9, RZ, RZ, R176 ;  /* 0x000000ffff097224 */ /* 0x000fe200078e00b0 */
[----:B------:R-:W-:Y:S01]  /*7e40*/  UMOV UR14, UR18 ;  /* 0x00000012000e7c82 */ /* 0x000fe20008000000 */
[----:B------:R-:W-:Y:S01]  /*7e50*/  @!P0 PRMT R177, RZ, 0x654, R177 ;  /* 0x00000654ffb18816 */ /* 0x000fe200000000b1 */
[----:B------:R-:W-:Y:S01]  /*7e60*/  IMAD.MOV.U32 R10, RZ, RZ, R14 ;  /* 0x000000ffff0a7224 */ /* 0x000fe200078e000e */
        /* <DEDUP_REMOVED lines=35> */
[----:B------:R-:W-:Y:S02]  /*80a0*/  IMAD.MOV.U32 R9, RZ, RZ, R176 ;  /* 0x000000ffff097224 */ /* 0x000fe400078e00b0 */
[----:B------:R-:W-:-:S07]  /*80b0*/  IMAD.MOV.U32 R10, RZ, RZ, R14 ;  /* 0x000000ffff0a7224 */ /* 0x000fce00078e000e */
.L_x_1844:
[----:B------:R-:W0:Y:S01]  /*80c0*/  LDC R7, c[0x0][0x2f0] ;  /* 0x0000bc00ff077b82 */ /* 0x000e220000000800 */
[----:B------:R-:W-:Y:S01]  /*80d0*/  VIADD R11, R11, 0x7f ;  /* 0x0000007f0b0b7836 */ /* 0x000fe20000000000 */
[----:B------:R-:W-:Y:S01]  /*80e0*/  UIADD3 UR11, -UR11, 0x1, URZ ;  /* 0x000000010b0b7890 */ /* 0x000fe2000fffe13f */
[----:B------:R-:W-:Y:S01]  /*80f0*/  ULDC UR14, c[0x0][0x448] ;  /* 0x00011200000e7ab9 */ /* 0x000fe20000000800 */
[----:B------:R-:W-:Y:S02]  /*8100*/  ULDC UR19, c[0x0][0x9e4] ;  /* 0x0002790000137ab9 */ /* 0x000fe40000000800 */
[----:B------:R-:W-:Y:S01]  /*8110*/  R2UR UR18, R11 ;  /* 0x000000000b1272ca */ /* 0x000fe200000e0000 */
[----:B------:R-:W-:Y:S02]  /*8120*/  UISETP.NE.AND UP1, UPT, UR14, 0x1, UPT ;  /* 0x000000010e00788c */ /* 0x000fe4000bf25270 */
[----:B------:R-:W-:-:S06]  /*8130*/  UISETP.GE.AND UP2, UPT, UR19, 0x1, UPT ;  /* 0x000000011300788c */ /* 0x000fcc000bf46270 */
[----:B------:R-:W-:-:S03]  /*8140*/  PLOP3.LUT P1, PT, PT, PT, UP2, 0x40, 0x0 ;  /* 0x000000000000781c */ /* 0x000fc60003f2e828 */
[----:B------:R-:W-:Y:S02]  /*8150*/  @UP1 ULDC UR14, c[0x0][0x44c] ;  /* 0x00011300000e1ab9 */ /* 0x000fe40000000800 */
[----:B------:R-:W-:Y:S01]  /*8160*/  UIMAD.WIDE.U32 UR14, UR18, UR14, URZ ;  /* 0x0000000e120e72a5 */ /* 0x000fe2000f8e003f */
[----:B0-----:R-:W-:Y:S01]  /*8170*/  IMAD R7, R16, R7, UR11 ;  /* 0x0000000b10077e24 */ /* 0x001fe2000f8e0207 */
[----:B------:R-:W-:Y:S01]  /*8180*/  UMOV UR11, UR18 ;  /* 0x00000012000b7c82 */ /* 0x000fe20008000000 */
[----:B------:R-:W-:Y:S02]  /*8190*/  @UP1 ULDC UR18, c[0x0][0x450] ;  /* 0x0001140000121ab9 */ /* 0x000fe40000000800 */
[----:B------:R-:W-:Y:S01]  /*81a0*/  @UP1 USHF.R.U32.HI UR11, URZ, UR18, UR15 ;  /* 0x000000123f0b1299 */ /* 0x000fe2000801160f */
[----:B------:R-:W-:Y:S02]  /*81b0*/  R2UR UR22, R7 ;  /* 0x00000000071672ca */ /* 0x000fe400000e0000 */
[----:B------:R-:W-:-:S11]  /*81c0*/  ULDC UR18, c[0x0][0x9dc] ;  /* 0x0002770000127ab9 */ /* 0x000fd60000000800 */
[----:B------:R-:W-:-:S04]  /*81d0*/  UIADD3 UR11, UR22, UR11, URZ ;  /* 0x0000000b160b7290 */ /* 0x000fc8000fffe03f */
[----:B------:R-:W-:Y:S01]  /*81e0*/  UIADD3 UR18, UR11, -UR18, URZ ;  /* 0x800000120b127290 */ /* 0x000fe2000fffe03f */
[----:B------:R-:W-:Y:S11]  /*81f0*/  @P1 BRA `(.L_x_1862) ;  /* 0x0000000000441947 */ /* 0x000ff60003800000 */
        /* <DEDUP_REMOVED lines=10> */
.L_x_1863:
[----:B------:R-:W-:-:S11]  /*82a0*/  UISETP.NE.AND UP3, UPT, UR19, 0x1, UPT ;  /* 0x000000011300788c */ /* 0x000fd6000bf65270 */
[----:B------:R-:W-:Y:S02]  /*82b0*/  @UP3 ULDC.64 UR22, c[0x0][0x9e8] ;  /* 0x00027a0000163ab9 */ /* 0x000fe40000000a00 */
[----:B------:R-:W-:-:S04]  /*82c0*/  UIMAD.WIDE.U32 UR14, UR11, UR22, URZ ;  /* 0x000000160b0e72a5 */ /* 0x000fc8000f8e003f */
[----:B------:R-:W-:-:S12]  /*82d0*/  @UP3 USHF.R.U32.HI UR11, URZ, UR23, UR15 ;  /* 0x000000173f0b3299 */ /* 0x000fd8000801160f */
.L_x_1864:
[----:B------:R-:W-:-:S04]  /*82e0*/  UIMAD UR11, UR11, UR19, URZ ;  /* 0x000000130b0b72a4 */ /* 0x000fc8000f8e023f */
[----:B------:R-:W-:-:S04]  /*82f0*/  UISETP.LT.AND UP3, UPT, UR18, UR11, UPT ;  /* 0x0000000b1200728c */ /* 0x000fc8000bf61270 */
[----:B------:R-:W-:-:S12]  /*8300*/  USEL UR18, UR18, UR11, !UP3 ;  /* 0x0000000b12127287 */ /* 0x000fd8000d800000 */
.L_x_1862:
[----:B------:R-:W-:-:S04]  /*8310*/  UIADD3 UR14, UR18, 0x5f, URZ ;  /* 0x0000005f120e7890 */ /* 0x000fc8000fffe03f */
[----:B------:R-:W-:-:S04]  /*8320*/  UIMAD.WIDE UR14, UR14, 0x2aaaaaab, URZ ;  /* 0x2aaaaaab0e0e78a5 */ /* 0x000fc8000f8e023f */
[----:B------:R-:W-:-:S04]  /*8330*/  USHF.R.U32.HI UR11, URZ, 0x1f, UR15 ;  /* 0x0000001f3f0b7899 */ /* 0x000fc8000801160f */
[----:B------:R-:W-:-:S04]  /*8340*/  ULEA.HI.SX32 UR11, UR15, UR11, 0x1c ;  /* 0x0000000b0f0b7291 */ /* 0x000fc8000f8fe23f */
[----:B------:R-:W-:-:S04]  /*8350*/  UISETP.LT.AND UP3, UPT, UR37, UR11, UPT ;  /* 0x0000000b2500728c */ /* 0x000fc8000bf61270 */
[----:B------:R-:W-:-:S06]  /*8360*/  USEL UR25, UR37, UR11, !UP3 ;  /* 0x0000000b25197287 */ /* 0x000fcc000d800000 */
[----:B------:R-:W-:-:S13]  /*8370*/  ISETP.GE.AND P1, PT, R6, UR25, PT ;  /* 0x0000001906007c0c */ /* 0x000fda000bf26270 */
[----:B------:R-:W-:Y:S05]  /*8380*/  @!P1 BRA `(.L_x_1865) ;  /* 0x0000002000c89947 */ /* 0x000fea0003800000 */
[----:B------:R-:W-:Y:S01]  /*8390*/  IMAD.MOV.U32 R12, RZ, RZ, R9 ;  /* 0x000000ffff0c7224 */ /* 0x000fe200078e0009 */
[----:B------:R-:W-:Y:S01]  /*83a0*/  ULDC UR27, c[0x0][0x9d8] ;  /* 0x00027600001b7ab9 */ /* 0x000fe20000000800 */
[----:B------:R-:W-:Y:S01]  /*83b0*/  IMAD.MOV.U32 R21, RZ, RZ, R10 ;  /* 0x000000ffff157224 */ /* 0x000fe200078e000a */
[----:B------:R-:W-:Y:S01]  /*83c0*/  ULDC UR26, c[0x0][0x988] ;  /* 0x00026200001a7ab9 */ /* 0x000fe20000000800 */
[----:B------:R-:W-:-:S07]  /*83d0*/  IMAD.MOV.U32 R7, RZ, RZ, R6 ;  /* 0x000000ffff077224 */ /* 0x000fce00078e0006 */
.L_x_1874:
[----:B------:R-:W-:Y:S01]  /*83e0*/  UIADD3 UR4, UR4, 0x1, URZ ;  /* 0x0000000104047890 */ /* 0x000fe2000fffe03f */
[----:B------:R-:W-:Y:S02]  /*83f0*/  PLOP3.LUT P2, PT, PT, PT, UP0, 0x40, 0x0 ;  /* 0x000000000000781c */ /* 0x000fe40003f4e808 */
[C---:B------:R-:W-:Y:S01]  /*8400*/  ISETP.GT.AND P1, PT, R7.reuse, UR25, PT ;  /* 0x0000001907007c0c */ /* 0x040fe2000bf24270 */
[----:B------:R-:W-:Y:S01]  /*8410*/  UISETP.NE.AND UP3, UPT, UR4, 0x2, UPT ;  /* 0x000000020400788c */ /* 0x000fe2000bf65270 */
[----:B------:R-:W-:-:S03]  /*8420*/  VIADD R7, R7, 0xffffffff ;  /* 0xffffffff07077836 */ /* 0x000fc60000000000 */
[----:B------:R-:W-:Y:S02]  /*8430*/  USEL UR10, URZ, 0x1, UP3 ;  /* 0x000000013f0a7887 */ /* 0x000fe40009800000 */
[----:B------:R-:W-:Y:S02]  /*8440*/  USEL UR4, UR4, URZ, UP3 ;  /* 0x0000003f04047287 */ /* 0x000fe40009800000 */
[----:B------:R-:W-:Y:S02]  /*8450*/  ULOP3.LUT UR5, UR5, UR10, URZ, 0x3c, !UPT ;  /* 0x0000000a05057292 */ /* 0x000fe4000f8e3c3f */
[----:B--2---:R-:W-:Y:S10]  /*8460*/  @P2 BRA `(.L_x_1866) ;  /* 0x0000000000042947 */ /* 0x004ff40003800000 */
[----:B------:R-:W-:Y:S01]  /*8470*/  BPT.TRAP 0x1 ;  /* 0x000000040000795c */ /* 0x000fe20000300000 */
.L_x_1866:
[----:B------:R-:W-:Y:S01]  /*8480*/  PLOP3.LUT P3, PT, PT, PT, UP0, 0x40, 0x0 ;  /* 0x000000000000781c */ /* 0x000fe20003f6e808 */
[----:B------:R-:W-:Y:S01]  /*8490*/  ULEA UR28, UR4, UR38, 0x3 ;  /* 0x00000026041c7291 */ /* 0x000fe2000f8e183f */
[----:B------:R-:W-:-:S05]  /*84a0*/  IMAD.U32 R6, RZ, RZ, UR5 ;  /* 0x00000005ff067e24 */ /* 0x000fca000f8e00ff */
[----:B------:R-:W-:-:S04]  /*84b0*/  SHF.L.U32 R6, R6, 0x1f, RZ ;  /* 0x0000001f06067819 */ /* 0x000fc800000006ff */
[----:B------:R0:W2:Y:S02]  /*84c0*/  SYNCS.PHASECHK.TRANS64.TRYWAIT P2, [UR28+0x22830], R6 ;  /* 0x02283006ff0075a7 */ /* 0x0000a4000804015c */
[----:B------:R-:W-:Y:S05]  /*84d0*/  @P3 BRA `(.L_x_1867) ;  /* 0x0000000000043947 */ /* 0x000fea0003800000 */
[----:B------:R-:W-:Y:S01]  /*84e0*/  BPT.TRAP 0x1 ;  /* 0x000000040000795c */ /* 0x000fe20000300000 */
.L_x_1867:
[----:B--2---:R-:W-:Y:S05]  /*84f0*/  @P2 BRA `(.L_x_1868) ;  /* 0x0000000000082947 */ /* 0x004fea0003800000 */
[----:B------:R-:W2:Y:S02]  /*8500*/  SYNCS.PHASECHK.TRANS64.TRYWAIT P2, [UR28+0x22830], R6 ;  /* 0x02283006ff0075a7 */ /* 0x000ea4000804015c */
[----:B--2---:R-:W-:Y:S05]  /*8510*/  @!P2 BRA `(.L_x_1869) ;  /* 0x000000c400f8a947 */ /* 0x004fea0003800000 */
.L_x_1868:
[----:B------:R-:W-:Y:S01]  /*8520*/  UIMAD UR22, UR4, 0x300, UR6 ;  /* 0x00000300041678a4 */ /* 0x000fe2000f8e0206 */
[----:B-1----:R-:W-:Y:S01]  /*8530*/  WARPGROUP.ARRIVE ;  /* 0x00000000000079c5 */ /* 0x002fe20000000000 */
[----:B------:R-:W-:Y:S01]  /*8540*/  UMOV UR23, 0x40000040 ;  /* 0x4000004000177882 */ /* 0x000fe20000000000 */
[----:B------:R-:W-:Y:S01]  /*8550*/  UMOV UR11, 0x40000040 ;  /* 0x40000040000b7882 */ /* 0x000fe20000000000 */
[----:B------:R-:W-:Y:S01]  /*8560*/  UIADD3 UR10, UR22, 0x2, URZ ;  /* 0x00000002160a7890 */ /* 0x000fe2000fffe03f */
[----:B------:R-:W-:Y:S01]  /*8570*/  PLOP3.LUT P2, PT, PT, PT, UP0, 0x40, 0x0 ;  /* 0x000000000000781c */ /* 0x000fe20003f4e808 */
[----:B------:R-:W-:Y:S01]  /*8580*/  UIADD3 UR14, UR22, 0x4, URZ ;  /* 0x00000004160e7890 */ /* 0x000fe2000fffe03f */
[----:B------:R-:W-:Y:S02]  /*8590*/  UMOV UR15, 0x40000040 ;  /* 0x40000040000f7882 */ /* 0x000fe40000000000 */
[----:B------:R-:W-:Y:S01]  /*85a0*/  HGMMA.64x96x16.F32 R152, gdesc[UR20], RZ, !UPT, gsb0 ;  /* 0x01600000149879f0 */ /* 0x000fe2000c0008ff */
[----:B------:R-:W-:Y:S01]  /*85b0*/  UIADD3 UR18, UR22, 0x6, URZ ;  /* 0x0000000616127890 */ /* 0x000fe2000fffe03f */
[----:B------:R-:W-:Y:S01]  /*85c0*/  UMOV UR19, 0x40000040 ;  /* 0x4000004000137882 */ /* 0x000fe20000000000 */
        /* <DEDUP_REMOVED lines=12> */
[----:B--2---:R-:W-:Y:S01]  /*8690*/  FMUL.FTZ R9, R153, UR27 ;  /* 0x0000001b99097c20 */ /* 0x004fe20008410000 */
        /* <DEDUP_REMOVED lines=55> */
[----:B------:R-:W-:-:S05]  /*8a10*/  FMUL.FTZ R170, R199, UR27 ;  /* 0x0000001bc7aa7c20 */ /* 0x000fca0008410000 */
        /* <DEDUP_REMOVED lines=38> */
[----:B---3--:R-:W-:-:S05]  /*8c80*/  FMNMX.FTZ R10, R189, R10, !PT ;  /* 0x0000000abd0a7209 */ /* 0x008fca0007810000 */
[----:B------:R-:W3:Y:S02]  /*8c90*/  SHFL.BFLY PT, R165, R10, 0x2, 0x1f ;  /* 0x0c401f000aa57f89 */ /* 0x000ee400000e0000 */
[----:B------:R-:W4:Y:S08]  /*8ca0*/  MUFU.TANH R13, R13 ;  /* 0x0000000d000d7308 */ /* 0x000f300000002400 */
[----:B------:R-:W5:Y:S08]  /*8cb0*/  MUFU.TANH R14, R14 ;  /* 0x0000000e000e7308 */ /* 0x000f700000002400 */
[----:B------:R-:W0:Y:S01]  /*8cc0*/  MUFU.TANH R15, R15 ;  /* 0x0000000f000f7308 */ /* 0x000e220000002400 */
[----:B---3--:R-:W-:Y:S01]  /*8cd0*/  FMNMX.FTZ R171, R10, R165, !PT ;  /* 0x000000a50aab7209 */ /* 0x008fe20007810000 */
[----:B------:R-:W-:-:S06]  /*8ce0*/  FMUL.FTZ R165, R190, UR27 ;  /* 0x0000001bbea57c20 */ /* 0x000fcc0008410000 */
[----:B------:R-:W3:Y:S01]  /*8cf0*/  MUFU.TANH R20, R20 ;  /* 0x0000001400147308 */ /* 0x000ee20000002400 */
[----:B------:R-:W1:Y:S07]  /*8d00*/  SHFL.BFLY PT, R10, R171, 0x1, 0x1f ;  /* 0x0c201f00ab0a7f89 */ /* 0x000e6e00000e0000 */
[----:B------:R-:W3:Y:S08]  /*8d10*/  MUFU.TANH R23, R23 ;  /* 0x0000001700177308 */ /* 0x000ef00000002400 */
[----:B------:R-:W3:Y:S08]  /*8d20*/  MUFU.TANH R152, R152 ;  /* 0x0000009800987308 */ /* 0x000ef00000002400 */
[----:B------:R-:W3:Y:S01]  /*8d30*/  MUFU.TANH R155, R155 ;  /* 0x0000009b009b7308 */ /* 0x000ee20000002400 */
[----:B-1----:R-:W-:-:S02]  /*8d40*/  FMNMX.FTZ R10, R171, R10, !PT ;  /* 0x0000000aab0a7209 */ /* 0x002fc40007810000 */
[----:B------:R-:W-:-:S03]  /*8d50*/  FMNMX.FTZ R171, R11, R12, !PT ;  /* 0x0000000c0bab7209 */ /* 0x000fc60007810000 */
[----:B------:R-:W-:Y:S01]  /*8d60*/  FMUL.FTZ R182, R10, UR10 ;  /* 0x0000000a0ab67c20 */ /* 0x000fe20008410000 */
[----:B--2---:R-:W-:Y:S01]  /*8d70*/  FMNMX.FTZ R172, R8, R171, !PT ;  /* 0x000000ab08ac7209 */ /* 0x004fe20007810000 */
[----:B------:R-:W1:Y:S01]  /*8d80*/  MUFU.TANH R156, R156 ;  /* 0x0000009c009c7308 */ /* 0x000e620000002400 */
[----:B------:R-:W-:Y:S01]  /*8d90*/  FADD.FTZ R21, -R10, R21 ;  /* 0x000000150a157221 */ /* 0x000fe20000010100 */
[--C-:B------:R-:W-:Y:S01]  /*8da0*/  FFMA.FTZ R173, R9, UR10, -R182.reuse ;  /* 0x0000000a09ad7c23 */ /* 0x100fe200080108b6 */
[----:B----4-:R-:W-:Y:S01]  /*8db0*/  FMNMX.FTZ R171, R13, R172, !PT ;  /* 0x000000ac0dab7209 */ /* 0x010fe20007810000 */
[--C-:B------:R-:W-:Y:S01]  /*8dc0*/  FFMA.FTZ R22, R22, UR10, -R182.reuse ;  /* 0x0000000a16167c23 */ /* 0x100fe200080108b6 */
[----:B------:R-:W-:Y:S01]  /*8dd0*/  FMUL.FTZ R21, R21, UR10 ;  /* 0x0000000a15157c20 */ /* 0x000fe20008410000 */
[--C-:B------:R-:W-:Y:S01]  /*8de0*/  FFMA.FTZ R154, R154, UR10, -R182.reuse ;  /* 0x0000000a9a9a7c23 */ /* 0x100fe200080108b6 */
[----:B-----5:R-:W-:Y:S01]  /*8df0*/  FMNMX.FTZ R172, R14, R171, !PT ;  /* 0x000000ab0eac7209 */ /* 0x020fe20007810000 */
[----:B------:R-:W2:Y:S01]  /*8e00*/  MUFU.TANH R157, R157 ;  /* 0x0000009d009d7308 */ /* 0x000ea20000002400 */
[--C-:B------:R-:W-:Y:S01]  /*8e10*/  FFMA.FTZ R153, R153, UR10, -R182.reuse ;  /* 0x0000000a99997c23 */ /* 0x100fe200080108b6 */
[--C-:B------:R-:W-:Y:S01]  /*8e20*/  FFMA.FTZ R175, R203, UR10, -R182.reuse ;  /* 0x0000000acbaf7c23 */ /* 0x100fe200080108b6 */
[----:B0-----:R-:W-:Y:S01]  /*8e30*/  FMNMX.FTZ R9, R15, R172, !PT ;  /* 0x000000ac0f097209 */ /* 0x001fe20007810000 */
[--C-:B------:R-:W-:Y:S01]  /*8e40*/  FFMA.FTZ R177, R205, UR10, -R182.reuse ;  /* 0x0000000acdb17c23 */ /* 0x100fe200080108b6 */
[--C-:B------:R-:W-:Y:S01]  /*8e50*/  FFMA.FTZ R179, R207, UR10, -R182.reuse ;  /* 0x0000000acfb37c23 */ /* 0x100fe200080108b6 */
[--C-:B------:R-:W-:Y:S01]  /*8e60*/  FFMA.FTZ R183, R209, UR10, -R182.reuse ;  /* 0x0000000ad1b77c23 */ /* 0x100fe200080108b6 */
[----:B---3--:R-:W-:Y:S01]  /*8e70*/  FMNMX.FTZ R172, R20, R9, !PT ;  /* 0x0000000914ac7209 */ /* 0x008fe20007810000 */
[----:B------:R-:W0:Y:S01]  /*8e80*/  MUFU.TANH R158, R158 ;  /* 0x0000009e009e7308 */ /* 0x000e220000002400 */
[--C-:B------:R-:W-:Y:S01]  /*8e90*/  FFMA.FTZ R186, R210, UR10, -R182.reuse ;  /* 0x0000000ad2ba7c23 */ /* 0x100fe200080108b6 */
[--C-:B------:R-:W-:Y:S01]  /*8ea0*/  FFMA.FTZ R181, R181, UR10, -R182.reuse ;  /* 0x0000000ab5b57c23 */ /* 0x100fe200080108b6 */
[----:B------:R-:W-:Y:S01]  /*8eb0*/  FMNMX.FTZ R9, R23, R172, !PT ;  /* 0x000000ac17097209 */ /* 0x000fe20007810000 */
[--C-:B------:R-:W-:Y:S01]  /*8ec0*/  FFMA.FTZ R184, R184, UR10, -R182.reuse ;  /* 0x0000000ab8b87c23 */ /* 0x100fe200080108b6 */
[--C-:B------:R-:W-:Y:S01]  /*8ed0*/  FFMA.FTZ R185, R185, UR10, -R182.reuse ;  /* 0x0000000ab9b97c23 */ /* 0x100fe200080108b6 */
[--C-:B------:R-:W-:Y:S01]  /*8ee0*/  FFMA.FTZ R187, R188, UR10, -R182.reuse ;  /* 0x0000000abcbb7c23 */ /* 0x100fe200080108b6 */
[----:B------:R-:W-:Y:S01]  /*8ef0*/  FMNMX.FTZ R172, R152, R9, !PT ;  /* 0x0000000998ac7209 */ /* 0x000fe20007810000 */
[----:B------:R-:W3:Y:S01]  /*8f00*/  MUFU.TANH R159, R159 ;  /* 0x0000009f009f7308 */ /* 0x000ee20000002400 */
[--C-:B------:R-:W-:Y:S01]  /*8f10*/  FFMA.FTZ R188, R212, UR10, -R182.reuse ;  /* 0x0000000ad4bc7c23 */ /* 0x100fe200080108b6 */
[--C-:B------:R-:W-:Y:S01]  /*8f20*/  FFMA.FTZ R191, R211, UR10, -R182.reuse ;  /* 0x0000000ad3bf7c23 */ /* 0x100fe200080108b6 */
[----:B------:R-:W-:Y:S01]  /*8f30*/  FMNMX.FTZ R9, R155, R172, !PT ;  /* 0x000000ac9b097209 */ /* 0x000fe20007810000 */
[--C-:B------:R-:W-:Y:S01]  /*8f40*/  FFMA.FTZ R172, R200, UR10, -R182.reuse ;  /* 0x0000000ac8ac7c23 */ /* 0x100fe200080108b6 */
[----:B------:R-:W-:-:S02]  /*8f50*/  FFMA.FTZ R189, R189, UR10, -R182 ;  /* 0x0000000abdbd7c23 */ /* 0x000fc400080108b6 */
[----:B-1----:R-:W-:Y:S01]  /*8f60*/  FMNMX.FTZ R174, R156, R9, !PT ;  /* 0x000000099cae7209 */ /* 0x002fe20007810000 */
[----:B------:R-:W1:Y:S03]  /*8f70*/  MUFU.TANH R160, R160 ;  /* 0x000000a000a07308 */ /* 0x000e660000002400 */
[----:B--2---:R-:W-:-:S04]  /*8f80*/  FMNMX.FTZ R9, R157, R174, !PT ;  /* 0x000000ae9d097209 */ /* 0x004fc80007810000 */
[----:B0-----:R-:W-:Y:S01]  /*8f90*/  FMNMX.FTZ R174, R158, R9, !PT ;  /* 0x000000099eae7209 */ /* 0x001fe20007810000 */
[----:B------:R-:W0:Y:S03]  /*8fa0*/  MUFU.TANH R161, R161 ;  /* 0x000000a100a17308 */ /* 0x000e260000002400 */
[----:B---3--:R-:W-:Y:S01]  /*8fb0*/  FMNMX.FTZ R9, R159, R174, !PT ;  /* 0x000000ae9f097209 */ /* 0x008fe20007810000 */
[----:B------:R-:W-:-:S04]  /*8fc0*/  FFMA.FTZ R174, R202, UR10, -R182 ;  /* 0x0000000acaae7c23 */ /* 0x000fc800080108b6 */
[----:B------:R-:W2:Y:S01]  /*8fd0*/  MUFU.TANH R162, R162 ;  /* 0x000000a200a27308 */ /* 0x000ea20000002400 */
[----:B-1----:R-:W-:-:S07]  /*8fe0*/  FMNMX.FTZ R176, R160, R9, !PT ;  /* 0x00000009a0b07209 */ /* 0x002fce0007810000 */
[----:B------:R-:W1:Y:S01]  /*8ff0*/  MUFU.TANH R163, R163 ;  /* 0x000000a300a37308 */ /* 0x000e620000002400 */
[----:B0-----:R-:W-:-:S07]  /*9000*/  FMNMX.FTZ R9, R161, R176, !PT ;  /* 0x000000b0a1097209 */ /* 0x001fce0007810000 */
[----:B------:R-:W0:Y:S01]  /*9010*/  MUFU.TANH R164, R164 ;  /* 0x000000a400a47308 */ /* 0x000e220000002400 */
[----:B--2---:R-:W-:-:S07]  /*9020*/  FMNMX.FTZ R176, R162, R9, !PT ;  /* 0x00000009a2b07209 */ /* 0x004fce0007810000 */
[----:B------:R-:W2:Y:S01]  /*9030*/  MUFU.TANH R165, R165 ;  /* 0x000000a500a57308 */ /* 0x000ea20000002400 */
[----:B-1----:R-:W-:Y:S01]  /*9040*/  FMNMX.FTZ R9, R163, R176, !PT ;  /* 0x000000b0a3097209 */ /* 0x002fe20007810000 */
[----:B------:R-:W-:-:S06]  /*9050*/  FFMA.FTZ R176, R204, UR10, -R182 ;  /* 0x0000000accb07c23 */ /* 0x000fcc00080108b6 */
[----:B------:R-:W1:Y:S01]  /*9060*/  MUFU.TANH R166, R166 ;  /* 0x000000a600a67308 */ /* 0x000e620000002400 */
[----:B0-----:R-:W-:-:S07]  /*9070*/  FMNMX.FTZ R178, R164, R9, !PT ;  /* 0x00000009a4b27209 */ /* 0x001fce0007810000 */
[----:B------:R-:W0:Y:S01]  /*9080*/  MUFU.TANH R167, R167 ;  /* 0x000000a700a77308 */ /* 0x000e220000002400 */
[----:B--2---:R-:W-:-:S07]  /*9090*/  FMNMX.FTZ R9, R165, R178, !PT ;  /* 0x000000b2a5097209 */ /* 0x004fce0007810000 */
[----:B------:R-:W2:Y:S01]  /*90a0*/  MUFU.TANH R168, R168 ;  /* 0x000000a800a87308 */ /* 0x000ea20000002400 */
[----:B-1----:R-:W-:-:S07]  /*90b0*/  FMNMX.FTZ R178, R166, R9, !PT ;  /* 0x00000009a6b27209 */ /* 0x002fce0007810000 */
[----:B------:R-:W1:Y:S01]  /*90c0*/  MUFU.TANH R169, R169 ;  /* 0x000000a900a97308 */ /* 0x000e620000002400 */
[----:B0-----:R-:W-:Y:S01]  /*90d0*/  FMNMX.FTZ R9, R167, R178, !PT ;  /* 0x000000b2a7097209 */ /* 0x001fe20007810000 */
[----:B------:R-:W-:-:S06]  /*90e0*/  FFMA.FTZ R178, R206, UR10, -R182 ;  /* 0x0000000aceb27c23 */ /* 0x000fcc00080108b6 */
[----:B------:R-:W0:Y:S01]  /*90f0*/  MUFU.TANH R170, R170 ;  /* 0x000000aa00aa7308 */ /* 0x000e220000002400 */
[----:B--2---:R-:W-:-:S07]  /*9100*/  FMNMX.FTZ R180, R168, R9, !PT ;  /* 0x00000009a8b47209 */ /* 0x004fce0007810000 */
[----:B------:R-:W2:Y:S01]  /*9110*/  MUFU.EX2 R21, R21 ;  /* 0x0000001500157308 */ /* 0x000ea20000000800 */
[----:B-1----:R-:W-:Y:S01]  /*9120*/  FMNMX.FTZ R9, R169, R180, !PT ;  /* 0x000000b4a9097209 */ /* 0x002fe20007810000 */
[----:B------:R-:W-:-:S06]  /*9130*/  FFMA.FTZ R180, R208, UR10, -R182 ;  /* 0x0000000ad0b47c23 */ /* 0x000fcc00080108b6 */
[----:B------:R-:W1:Y:S01]  /*9140*/  MUFU.EX2 R22, R22 ;  /* 0x0000001600167308 */ /* 0x000e620000000800 */
[----:B0-----:R-:W-:-:S05]  /*9150*/  FMNMX.FTZ R9, R170, R9, !PT ;  /* 0x00000009aa097209 */ /* 0x001fca0007810000 */
[----:B------:R-:W0:Y:S02]  /*9160*/  SHFL.BFLY PT, R190, R9, 0x2, 0x1f ;  /* 0x0c401f0009be7f89 */ /* 0x000e2400000e0000 */
[----:B------:R3:W4:Y:S01]  /*9170*/  MUFU.EX2 R171, R173 ;  /* 0x000000ad00ab7308 */ /* 0x0007220000000800 */
[-C--:B--2---:R-:W-:Y:S01]  /*9180*/  FMUL.FTZ R24, R24, R21.reuse ;  /* 0x0000001518187220 */ /* 0x084fe20000410000 */
[-C--:B------:R-:W-:Y:S01]  /*9190*/  FMUL.FTZ R25, R25, R21.reuse ;  /* 0x0000001519197220 */ /* 0x080fe20000410000 */
[-C--:B------:R-:W-:Y:S01]  /*91a0*/  FMUL.FTZ R28, R28, R21.reuse ;  /* 0x000000151c1c7220 */ /* 0x080fe20000410000 */
[-C--:B------:R-:W-:Y:S01]  /*91b0*/  FMUL.FTZ R29, R29, R21.reuse ;  /* 0x000000151d1d7220 */ /* 0x080fe20000410000 */
[-C--:B------:R-:W-:Y:S01]  /*91c0*/  FMUL.FTZ R32, R32, R21.reuse ;  /* 0x0000001520207220 */ /* 0x080fe20000410000 */
[-C--:B------:R-:W-:Y:S01]  /*91d0*/  FMUL.FTZ R33, R33, R21.reuse ;  /* 0x0000001521217220 */ /* 0x080fe20000410000 */
[----:B------:R-:W-:Y:S01]  /*91e0*/  FMUL.FTZ R36, R36, R21 ;  /* 0x0000001524247220 */ /* 0x000fe20000410000 */
[----:B------:R-:W2:Y:S01]  /*91f0*/  MUFU.EX2 R154, R154 ;  /* 0x0000009a009a7308 */ /* 0x000ea20000000800 */
[----:B---3--:R-:W-:Y:S01]  /*9200*/  FFMA.FTZ R173, R201, UR10, -R182 ;  /* 0x0000000ac9ad7c23 */ /* 0x008fe200080108b6 */
[----:B-1----:R-:W-:Y:S01]  /*9210*/  FFMA.FTZ R2, R21, R2, R22 ;  /* 0x0000000215027223 */ /* 0x002fe20000010016 */
[----:B------:R-:W-:-:S02]  /*9220*/  IMAD.U32 R201, RZ, RZ, UR28 ;  /* 0x0000001cffc97e24 */ /* 0x000fc4000f8e00ff */
        /* <DEDUP_REMOVED lines=10> */
[----:B0-----:R-:W-:Y:S01]  /*92d0*/  FMNMX.FTZ R194, R9, R190, !PT ;  /* 0x000000be09c27209 */ /* 0x001fe20007810000 */
[--C-:B------:R-:W-:Y:S01]  /*92e0*/  FFMA.FTZ R190, R192, UR10, -R182.reuse ;  /* 0x0000000ac0be7c23 */ /* 0x100fe200080108b6 */
[----:B------:R-:W0:Y:S01]  /*92f0*/  MUFU.EX2 R172, R172 ;  /* 0x000000ac00ac7308 */ /* 0x000e220000000800 */
[----:B------:R-:W-:Y:S01]  /*9300*/  FFMA.FTZ R192, R193, UR10, -R182 ;  /* 0x0000000ac1c07c23 */ /* 0x000fe200080108b6 */
[-C--:B------:R-:W-:Y:S01]  /*9310*/  FMUL.FTZ R56, R56, R21.reuse ;  /* 0x0000001538387220 */ /* 0x080fe20000410000 */
[----:B------:R-:W3:Y:S01]  /*9320*/  SHFL.BFLY PT, R9, R194, 0x1, 0x1f ;  /* 0x0c201f00c2097f89 */ /* 0x000ee200000e0000 */
        /* <DEDUP_REMOVED lines=22> */
[----:B------:R-:W-:Y:S01]  /*9490*/  FMUL.FTZ R96, R96, R21 ;  /* 0x0000001560607220 */ /* 0x000fe20000410000 */
[----:B---3--:R-:W-:Y:S01]  /*94a0*/  FMNMX.FTZ R9, R194, R9, !PT ;  /* 0x00000009c2097209 */ /* 0x008fe20007810000 */
[-C--:B------:R-:W-:Y:S01]  /*94b0*/  FMUL.FTZ R97, R97, R21.reuse ;  /* 0x0000001561617220 */ /* 0x080fe20000410000 */
[-C--:B------:R-:W-:Y:S01]  /*94c0*/  FMUL.FTZ R100, R100, R21.reuse ;  /* 0x0000001564647220 */ /* 0x080fe20000410000 */
[-C--:B------:R-:W-:Y:S01]  /*94d0*/  FMUL.FTZ R101, R101, R21.reuse ;  /* 0x0000001565657220 */ /* 0x080fe20000410000 */
[-C--:B------:R-:W-:Y:S01]  /*94e0*/  FMUL.FTZ R104, R104, R21.reuse ;  /* 0x0000001568687220 */ /* 0x080fe20000410000 */
[C---:B------:R-:W-:Y:S01]  /*94f0*/  FMUL.FTZ R194, R9.reuse, UR10 ;  /* 0x0000000a09c27c20 */ /* 0x040fe20008410000 */
[----:B------:R-:W3:Y:S01]  /*9500*/  MUFU.EX2 R176, R176 ;  /* 0x000000b000b07308 */ /* 0x000ee20000000800 */
[----:B------:R-:W-:Y:S01]  /*9510*/  FADD.FTZ R12, -R9, R12 ;  /* 0x0000000c090c7221 */ /* 0x000fe20000010100 */
[-C--:B------:R-:W-:Y:S01]  /*9520*/  FMUL.FTZ R105, R105, R21.reuse ;  /* 0x0000001569697220 */ /* 0x080fe20000410000 */
[----:B------:R-:W-:Y:S01]  /*9530*/  FFMA.FTZ R197, R157, UR10, -R194 ;  /* 0x0000000a9dc57c23 */ /* 0x000fe200080108c2 */
[----:B----4-:R-:W-:Y:S01]  /*9540*/  FADD.FTZ R157, R171, R2 ;  /* 0x00000002ab9d7221 */ /* 0x010fe20000010000 */
[----:B------:R-:W-:Y:S01]  /*9550*/  FMUL.FTZ R193, R12, UR10 ;  /* 0x0000000a0cc17c20 */ /* 0x000fe20008410000 */
[--C-:B------:R-:W-:Y:S01]  /*9560*/  FFMA.FTZ R12, R11, UR10, -R194.reuse ;  /* 0x0000000a0b0c7c23 */ /* 0x100fe200080108c2 */
[--C-:B------:R-:W-:Y:S01]  /*9570*/  FFMA.FTZ R11, R8, UR10, -R194.reuse ;  /* 0x0000000a080b7c23 */ /* 0x100fe200080108c2 */
[----:B--2---:R-:W-:Y:S01]  /*9580*/  FADD.FTZ R2, R154, R157 ;  /* 0x0000009d9a027221 */ /* 0x004fe20000010000 */
[----:B------:R-:W2:Y:S01]  /*9590*/  MUFU.EX2 R177, R177 ;  /* 0x000000b100b17308 */ /* 0x000ea20000000800 */
[--C-:B------:R-:W-:Y:S01]  /*95a0*/  FFMA.FTZ R13, R13, UR10, -R194.reuse ;  /* 0x0000000a0d0d7c23 */ /* 0x100fe200080108c2 */
[----:B------:R-:W-:Y:S01]  /*95b0*/  FFMA.FTZ R14, R14, UR10, -R194 ;  /* 0x0000000a0e0e7c23 */ /* 0x000fe200080108c2 */
[----:B-1----:R-:W-:Y:S01]  /*95c0*/  FADD.FTZ R157, R153, R2 ;  /* 0x00000002999d7221 */ /* 0x002fe20000010000 */
[--C-:B------:R-:W-:Y:S01]  /*95d0*/  FFMA.FTZ R15, R15, UR10, -R194.reuse ;  /* 0x0000000a0f0f7c23 */ /* 0x100fe200080108c2 */
[--C-:B------:R-:W-:Y:S01]  /*95e0*/  FFMA.FTZ R20, R20, UR10, -R194.reuse ;  /* 0x0000000a14147c23 */ /* 0x100fe200080108c2 */
[--C-:B------:R-:W-:Y:S01]  /*95f0*/  FFMA.FTZ R23, R23, UR10, -R194.reuse ;  /* 0x0000000a17177c23 */ /* 0x100fe200080108c2 */
[----:B0-----:R-:W-:Y:S01]  /*9600*/  FADD.FTZ R2, R172, R157 ;  /* 0x0000009dac027221 */ /* 0x001fe20000010000 */
[----:B------:R-:W0:Y:S01]  /*9610*/  MUFU.EX2 R178, R178 ;  /* 0x000000b200b27308 */ /* 0x000e220000000800 */
[----:B------:R-:W-:Y:S01]  /*9620*/  F2FP.F16.F32.PACK_AB R154, R153, R154 ;  /* 0x0000009a999a723e */ /* 0x000fe200000000ff */
[----:B------:R-:W-:Y:S01]  /*9630*/  FFMA.FTZ R182, R152, UR10, -R194 ;  /* 0x0000000a98b67c23 */ /* 0x000fe200080108c2 */
[----:B-----5:R-:W-:Y:S01]  /*9640*/  FADD.FTZ R157, R173, R2 ;  /* 0x00000002ad9d7221 */ /* 0x020fe20000010000 */
[--C-:B------:R-:W-:Y:S01]  /*9650*/  FFMA.FTZ R195, R155, UR10, -R194.reuse ;  /* 0x0000000a9bc37c23 */ /* 0x100fe200080108c2 */
[--C-:B------:R-:W-:Y:S01]  /*9660*/  FFMA.FTZ R196, R156, UR10, -R194.reuse ;  /* 0x0000000a9cc47c23 */ /* 0x100fe200080108c2 */
[--C-:B------:R-:W-:Y:S01]  /*9670*/  FFMA.FTZ R198, R158, UR10, -R194.reuse ;  /* 0x0000000a9ec67c23 */ /* 0x100fe200080108c2 */
[----:B------:R-:W-:Y:S01]  /*9680*/  FADD.FTZ R2, R174, R157 ;  /* 0x0000009dae027221 */ /* 0x000fe20000010000 */
[----:B------:R-:W1:Y:S01]  /*9690*/  MUFU.EX2 R179, R179 ;  /* 0x000000b300b37308 */ /* 0x000e620000000800 */
[--C-:B------:R-:W-:Y:S01]  /*96a0*/  FFMA.FTZ R199, R159, UR10, -R194.reuse ;  /* 0x0000000a9fc77c23 */ /* 0x100fe200080108c2 */
[----:B------:R-:W-:Y:S01]  /*96b0*/  FFMA.FTZ R200, R160, UR10, -R194 ;  /* 0x0000000aa0c87c23 */ /* 0x000fe200080108c2 */
[----:B------:R-:W-:Y:S01]  /*96c0*/  FADD.FTZ R157, R175, R2 ;  /* 0x00000002af9d7221 */ /* 0x000fe20000010000 */
[--C-:B------:R-:W-:Y:S01]  /*96d0*/  FFMA.FTZ R202, R161, UR10, -R194.reuse ;  /* 0x0000000aa1ca7c23 */ /* 0x100fe200080108c2 */
[--C-:B------:R-:W-:Y:S01]  /*96e0*/  FFMA.FTZ R203, R162, UR10, -R194.reuse ;  /* 0x0000000aa2cb7c23 */ /* 0x100fe200080108c2 */
[--C-:B------:R-:W-:Y:S01]  /*96f0*/  FFMA.FTZ R204, R163, UR10, -R194.reuse ;  /* 0x0000000aa3cc7c23 */ /* 0x100fe200080108c2 */
[----:B---3--:R-:W-:Y:S01]  /*9700*/  FADD.FTZ R2, R176, R157 ;  /* 0x0000009db0027221 */ /* 0x008fe20000010000 */
[----:B------:R-:W3:Y:S01]  /*9710*/  MUFU.EX2 R180, R180 ;  /* 0x000000b400b47308 */ /* 0x000ee20000000800 */
[--C-:B------:R-:W-:Y:S01]  /*9720*/  FFMA.FTZ R205, R164, UR10, -R194.reuse ;  /* 0x0000000aa4cd7c23 */ /* 0x100fe200080108c2 */
[----:B------:R-:W-:Y:S01]  /*9730*/  FFMA.FTZ R206, R165, UR10, -R194 ;  /* 0x0000000aa5ce7c23 */ /* 0x000fe200080108c2 */
[----:B--2---:R-:W-:Y:S01]  /*9740*/  FADD.FTZ R157, R177, R2 ;  /* 0x00000002b19d7221 */ /* 0x004fe20000010000 */
[--C-:B------:R-:W-:Y:S01]  /*9750*/  FFMA.FTZ R207, R166, UR10, -R194.reuse ;  /* 0x0000000aa6cf7c23 */ /* 0x100fe200080108c2 */
[----:B------:R-:W-:Y:S01]  /*9760*/  @!P0 VIADD R152, R201, 0x22840 ;  /* 0x00022840c9988836 */ /* 0x000fe20000000000 */
[----:B------:R-:W-:Y:S01]  /*9770*/  IADD3 R8, -R19, 0xb, RZ ;  /* 0x0000000b13087810 */ /* 0x000fe20007ffe1ff */
[----:B0-----:R-:W-:Y:S01]  /*9780*/  FADD.FTZ R2, R178, R157 ;  /* 0x0000009db2027221 */ /* 0x001fe20000010000 */
[----:B------:R-:W0:Y:S01]  /*9790*/  MUFU.EX2 R183, R183 ;  /* 0x000000b700b77308 */ /* 0x000e220000000800 */
[----:B------:R-:W-:Y:S01]  /*97a0*/  FFMA.FTZ R167, R167, UR10, -R194 ;  /* 0x0000000aa7a77c23 */ /* 0x000fe200080108c2 */
[----:B------:R-:W-:Y:S01]  /*97b0*/  @!P0 PRMT R152, RZ, 0x654, R152 ;  /* 0x00000654ff988816 */ /* 0x000fe20000000098 */
[----:B-1----:R-:W-:Y:S01]  /*97c0*/  FADD.FTZ R157, R179, R2 ;  /* 0x00000002b39d7221 */ /* 0x002fe20000010000 */
[-C--:B------:R-:W-:Y:S01]  /*97d0*/  FMUL.FTZ R108, R108, R21.reuse ;  /* 0x000000156c6c7220 */ /* 0x080fe20000410000 */
[-C--:B------:R-:W-:Y:S01]  /*97e0*/  FMUL.FTZ R109, R109, R21.reuse ;  /* 0x000000156d6d7220 */ /* 0x080fe20000410000 */
[-C--:B------:R-:W-:Y:S01]  /*97f0*/  FMUL.FTZ R112, R112, R21.reuse ;  /* 0x0000001570707220 */ /* 0x080fe20000410000 */
[-C--:B------:R-:W-:Y:S01]  /*9800*/  FMUL.FTZ R113, R113, R21.reuse ;  /* 0x0000001571717220 */ /* 0x080fe20000410000 */
[----:B------:R-:W1:Y:S01]  /*9810*/  MUFU.EX2 R186, R186 ;  /* 0x000000ba00ba7308 */ /* 0x000e620000000800 */
[----:B---3--:R-:W-:Y:S01]  /*9820*/  FADD.FTZ R2, R180, R157 ;  /* 0x0000009db4027221 */ /* 0x008fe20000010000 */
        /* <DEDUP_REMOVED lines=24> */
[--C-:B------:R-:W-:Y:S01]  /*99b0*/  FFMA.FTZ R155, R168, UR10, -R194.reuse ;  /* 0x0000000aa89b7c23 */ /* 0x100fe200080108c2 */
[----:B------:R2:W-:Y:S06]  /*99c0*/  BAR.ARV R8, 0x100 ;  /* 0x000400080000751d */ /* 0x0005ec0000002000 */
[----:B------:R-:W3:Y:S01]  /*99d0*/  MUFU.EX2 R187, R187 ;  /* 0x000000bb00bb7308 */ /* 0x000ee20000000800 */
[----:B0-----:R-:W-:Y:S01]  /*99e0*/  FADD.FTZ R2, R184, R157 ;  /* 0x0000009db8027221 */ /* 0x001fe20000010000 */
[----:B------:R0:W-:Y:S01]  /*99f0*/  @!P0 SYNCS.ARRIVE.TRANS64.RED.A1T0 RZ, [R152+URZ], RZ ;  /* 0x000000ff98ff89a7 */ /* 0x0001e2000810043f */
[--C-:B------:R-:W-:Y:S01]  /*9a00*/  FFMA.FTZ R169, R169, UR10, -R194.reuse ;  /* 0x0000000aa9a97c23 */ /* 0x100fe200080108c2 */
[----:B------:R-:W-:Y:S01]  /*9a10*/  FFMA.FTZ R194, R170, UR10, -R194 ;  /* 0x0000000aaac27c23 */ /* 0x000fe200080108c2 */
[----:B------:R-:W-:-:S02]  /*9a20*/  F2FP.F16.F32.PACK_AB R158, R175, R174 ;  /* 0x000000aeaf9e723e */ /* 0x000fc400000000ff */
[----:B------:R-:W-:Y:S01]  /*9a30*/  F2FP.F16.F32.PACK_AB R156, R173, R172 ;  /* 0x000000acad9c723e */ /* 0x000fe200000000ff */
[----:B------:R-:W4:Y:S01]  /*9a40*/  MUFU.EX2 R188, R188 ;  /* 0x000000bc00bc7308 */ /* 0x000f220000000800 */
[----:B-1----:R-:W-:Y:S01]  /*9a50*/  FADD.FTZ R2, R185, R2 ;  /* 0x00000002b9027221 */ /* 0x002fe20000010000 */
[----:B0-----:R-:W-:Y:S02]  /*9a60*/  F2FP.F16.F32.PACK_AB R152, R171, R22 ;  /* 0x00000016ab98723e */ /* 0x001fe400000000ff */
[----:B------:R-:W-:Y:S02]  /*9a70*/  F2FP.F16.F32.PACK_AB R160, R177, R176 ;  /* 0x000000b0b1a0723e */ /* 0x000fe400000000ff */
[----:B------:R-:W-:Y:S02]  /*9a80*/  F2FP.F16.F32.PACK_AB R162, R179, R178 ;  /* 0x000000b2b3a2723e */ /* 0x000fe400000000ff */
[----:B------:R-:W0:Y:S01]  /*9a90*/  MUFU.EX2 R190, R190 ;  /* 0x000000be00be7308 */ /* 0x000e220000000800 */
[----:B---3--:R-:W-:Y:S01]  /*9aa0*/  FADD.FTZ R157, R187, R2 ;  /* 0x00000002bb9d7221 */ /* 0x008fe20000010000 */
[----:B------:R-:W-:-:S02]  /*9ab0*/  F2FP.F16.F32.PACK_AB R164, R183, R180 ;  /* 0x000000b4b7a4723e */ /* 0x000fc400000000ff */
[----:B------:R-:W-:Y:S02]  /*9ac0*/  F2FP.F16.F32.PACK_AB R166, R181, R186 ;  /* 0x000000bab5a6723e */ /* 0x000fe400000000ff */
[----:B------:R-:W-:Y:S02]  /*9ad0*/  F2FP.F16.F32.PACK_AB R168, R185, R184 ;  /* 0x000000b8b9a8723e */ /* 0x000fe400000000ff */
[----:B------:R-:W1:Y:S01]  /*9ae0*/  MUFU.EX2 R193, R193 ;  /* 0x000000c100c17308 */ /* 0x000e620000000800 */
[C---:B----4-:R-:W-:Y:S01]  /*9af0*/  FADD.FTZ R157, R188.reuse, R157 ;  /* 0x0000009dbc9d7221 */ /* 0x050fe20000010000 */
[----:B------:R-:W-:-:S06]  /*9b00*/  F2FP.F16.F32.PACK_AB R170, R188, R187 ;  /* 0x000000bbbcaa723e */ /* 0x000fcc00000000ff */
[----:B------:R-:W3:Y:S01]  /*9b10*/  MUFU.EX2 R12, R12 ;  /* 0x0000000c000c7308 */ /* 0x000ee20000000800 */
[----:B0-----:R-:W-:-:S07]  /*9b20*/  FADD.FTZ R2, R190, R157 ;  /* 0x0000009dbe027221 */ /* 0x001fce0000010000 */
[----:B------:R-:W0:Y:S01]  /*9b30*/  MUFU.EX2 R191, R191 ;  /* 0x000000bf00bf7308 */ /* 0x000e220000000800 */
[-C--:B-1----:R-:W-:Y:S01]  /*9b40*/  FMUL.FTZ R26, R26, R193.reuse ;  /* 0x000000c11a1a7220 */ /* 0x082fe20000410000 */
[-C--:B------:R-:W-:Y:S01]  /*9b50*/  FMUL.FTZ R27, R27, R193.reuse ;  /* 0x000000c11b1b7220 */ /* 0x080fe20000410000 */
[-C--:B------:R-:W-:Y:S01]  /*9b60*/  FMUL.FTZ R30, R30, R193.reuse ;  /* 0x000000c11e1e7220 */ /* 0x080fe20000410000 */
[-C--:B------:R-:W-:Y:S01]  /*9b70*/  FMUL.FTZ R31, R31, R193.reuse ;  /* 0x000000c11f1f7220 */ /* 0x080fe20000410000 */
[-C--:B------:R-:W-:Y:S01]  /*9b80*/  FMUL.FTZ R34, R34, R193.reuse ;  /* 0x000000c122227220 */ /* 0x080fe20000410000 */
[-C--:B------:R-:W-:Y:S01]  /*9b90*/  FMUL.FTZ R35, R35, R193.reuse ;  /* 0x000000c123237220 */ /* 0x080fe20000410000 */
[-C--:B------:R-:W-:Y:S01]  /*9ba0*/  FMUL.FTZ R38, R38, R193.reuse ;  /* 0x000000c126267220 */ /* 0x080fe20000410000 */
[----:B------:R-:W1:Y:S01]  /*9bb0*/  MUFU.EX2 R11, R11 ;  /* 0x0000000b000b7308 */ /* 0x000e620000000800 */
[----:B---3--:R-:W-:Y:S01]  /*9bc0*/  FFMA.FTZ R0, R193, R0, R12 ;  /* 0x00000000c1007223 */ /* 0x008fe2000001000c */
        /* <DEDUP_REMOVED lines=75> */
[----:B------:R-:W-:Y:S01]  /*a080*/  FMUL.FTZ R151, R151, R193 ;  /* 0x000000c197977220 */ /* 0x000fe20000410000 */
[----:B------:R-:W-:-:S02]  /*a090*/  F2FP.F16.F32.PACK_AB R157, R20, R15 ;  /* 0x0000000f149d723e */ /* 0x000fc400000000ff */
[----:B------:R-:W3:Y:S01]  /*a0a0*/  MUFU.EX2 R197, R197 ;  /* 0x000000c500c57308 */ /* 0x000ee20000000800 */
[----:B0-----:R-:W-:Y:S01]  /*a0b0*/  FADD.FTZ R153, R195, R0 ;  /* 0x00000000c3997221 */ /* 0x001fe20000010000 */
[----:B------:R-:W-:-:S06]  /*a0c0*/  F2FP.F16.F32.PACK_AB R159, R182, R23 ;  /* 0x00000017b69f723e */ /* 0x000fcc00000000ff */
[----:B------:R-:W0:Y:S01]  /*a0d0*/  MUFU.EX2 R198, R198 ;  /* 0x000000c600c67308 */ /* 0x000e220000000800 */
[C---:B-1----:R-:W-:Y:S01]  /*a0e0*/  FADD.FTZ R0, R196.reuse, R153 ;  /* 0x00000099c4007221 */ /* 0x042fe20000010000 */
[----:B------:R-:W-:-:S06]  /*a0f0*/  F2FP.F16.F32.PACK_AB R161, R196, R195 ;  /* 0x000000c3c4a1723e */ /* 0x000fcc00000000ff */
[----:B------:R-:W1:Y:S01]  /*a100*/  MUFU.EX2 R199, R199 ;  /* 0x000000c700c77308 */ /* 0x000e620000000800 */
[----:B---3--:R-:W-:-:S07]  /*a110*/  FADD.FTZ R153, R197, R0 ;  /* 0x00000000c5997221 */ /* 0x008fce0000010000 */
[----:B------:R-:W3:Y:S01]  /*a120*/  MUFU.EX2 R200, R200 ;  /* 0x000000c800c87308 */ /* 0x000ee20000000800 */
[C---:B0-----:R-:W-:Y:S01]  /*a130*/  FADD.FTZ R0, R198.reuse, R153 ;  /* 0x00000099c6007221 */ /* 0x041fe20000010000 */
[----:B------:R-:W-:-:S06]  /*a140*/  F2FP.F16.F32.PACK_AB R163, R198, R197 ;  /* 0x000000c5c6a3723e */ /* 0x000fcc00000000ff */
[----:B------:R-:W0:Y:S01]  /*a150*/  MUFU.EX2 R202, R202 ;  /* 0x000000ca00ca7308 */ /* 0x000e220000000800 */
[----:B-1----:R-:W-:-:S07]  /*a160*/  FADD.FTZ R153, R199, R0 ;  /* 0x00000000c7997221 */ /* 0x002fce0000010000 */
[----:B------:R-:W1:Y:S01]  /*a170*/  MUFU.EX2 R203, R203 ;  /* 0x000000cb00cb7308 */ /* 0x000e620000000800 */
[C---:B---3--:R-:W-:Y:S01]  /*a180*/  FADD.FTZ R153, R200.reuse, R153 ;  /* 0x00000099c8997221 */ /* 0x048fe20000010000 */
[----:B------:R-:W-:-:S06]  /*a190*/  F2FP.F16.F32.PACK_AB R165, R200, R199 ;  /* 0x000000c7c8a5723e */ /* 0x000fcc00000000ff */
[----:B------:R-:W3:Y:S01]  /*a1a0*/  MUFU.EX2 R204, R204 ;  /* 0x000000cc00cc7308 */ /* 0x000ee20000000800 */
[----:B0-----:R-:W-:-:S07]  /*a1b0*/  FADD.FTZ R0, R202, R153 ;  /* 0x00000099ca007221 */ /* 0x001fce0000010000 */
[----:B------:R-:W0:Y:S01]  /*a1c0*/  MUFU.EX2 R205, R205 ;  /* 0x000000cd00cd7308 */ /* 0x000e220000000800 */
[----:B-1----:R-:W-:-:S07]  /*a1d0*/  FADD.FTZ R153, R203, R0 ;  /* 0x00000000cb997221 */ /* 0x002fce0000010000 */
[----:B------:R-:W1:Y:S01]  /*a1e0*/  MUFU.EX2 R206, R206 ;  /* 0x000000ce00ce7308 */ /* 0x000e620000000800 */
[----:B---3--:R-:W-:-:S07]  /*a1f0*/  FADD.FTZ R0, R204, R153 ;  /* 0x00000099cc007221 */ /* 0x008fce0000010000 */
[----:B------:R-:W3:Y:S01]  /*a200*/  MUFU.EX2 R207, R207 ;  /* 0x000000cf00cf7308 */ /* 0x000ee20000000800 */
[----:B0-----:R-:W-:-:S07]  /*a210*/  FADD.FTZ R153, R205, R0 ;  /* 0x00000000cd997221 */ /* 0x001fce0000010000 */
[----:B------:R0:W4:Y:S01]  /*a220*/  MUFU.EX2 R21, R167 ;  /* 0x000000a700157308 */ /* 0x0001220000000800 */
[----:B-1----:R-:W-:Y:S01]  /*a230*/  FADD.FTZ R0, R206, R153 ;  /* 0x00000099ce007221 */ /* 0x002fe20000010000 */
[----:B------:R-:W-:-:S06]  /*a240*/  F2FP.F16.F32.PACK_AB R153, R11, R12 ;  /* 0x0000000c0b99723e */ /* 0x000fcc00000000ff */
[----:B------:R1:W5:Y:S01]  /*a250*/  MUFU.EX2 R22, R155 ;  /* 0x0000009b00167308 */ /* 0x0003620000000800 */
[----:B---3--:R-:W-:Y:S01]  /*a260*/  FADD.FTZ R0, R207, R0 ;  /* 0x00000000cf007221 */ /* 0x008fe20000010000 */
[----:B0-----:R-:W-:Y:S02]  /*a270*/  F2FP.F16.F32.PACK_AB R167, R203, R202 ;  /* 0x000000cacba7723e */ /* 0x001fe400000000ff */
[----:B------:R-:W-:-:S04]  /*a280*/  F2FP.F16.F32.PACK_AB R171, R207, R206 ;  /* 0x000000cecfab723e */ /* 0x000fc800000000ff */
[----:B------:R0:W3:Y:S01]  /*a290*/  MUFU.EX2 R175, R169 ;  /* 0x000000a900af7308 */ /* 0x0000e20000000800 */
[----:B----4-:R-:W-:Y:S01]  /*a2a0*/  FADD.FTZ R11, R21, R0 ;  /* 0x00000000150b7221 */ /* 0x010fe20000010000 */
[----:B-1----:R-:W-:-:S06]  /*a2b0*/  F2FP.F16.F32.PACK_AB R155, R14, R13 ;  /* 0x0000000d0e9b723e */ /* 0x002fcc00000000ff */
[----:B------:R-:W1:Y:S01]  /*a2c0*/  MUFU.EX2 R189, R189 ;  /* 0x000000bd00bd7308 */ /* 0x000e620000000800 */
[C---:B-----5:R-:W-:Y:S01]  /*a2d0*/  FADD.FTZ R0, R22.reuse, R11 ;  /* 0x0000000b16007221 */ /* 0x060fe20000010000 */
[----:B0-----:R-:W-:Y:S02]  /*a2e0*/  F2FP.F16.F32.PACK_AB R169, R205, R204 ;  /* 0x000000cccda9723e */ /* 0x001fe400000000ff */
[----:B------:R-:W-:-:S04]  /*a2f0*/  F2FP.F16.F32.PACK_AB R173, R22, R21 ;  /* 0x0000001516ad723e */ /* 0x000fc800000000ff */
[----:B------:R-:W0:Y:S01]  /*a300*/  MUFU.EX2 R194, R194 ;  /* 0x000000c200c27308 */ /* 0x000e220000000800 */
[----:B---3--:R-:W-:Y:S01]  /*a310*/  FADD.FTZ R11, R175, R0 ;  /* 0x00000000af0b7221 */ /* 0x008fe20000010000 */
[C---:B-1----:R-:W-:Y:S01]  /*a320*/  FADD.FTZ R2, R189.reuse, R2 ;  /* 0x00000002bd027221 */ /* 0x042fe20000010000 */
[----:B------:R-:W-:Y:S02]  /*a330*/  F2FP.F16.F32.PACK_AB R174, R189, R192 ;  /* 0x000000c0bdae723e */ /* 0x000fe400000000ff */
[C---:B0-----:R-:W-:Y:S01]  /*a340*/  FADD.FTZ R0, R194.reuse, R11 ;  /* 0x0000000bc2007221 */ /* 0x041fe20000010000 */
[----:B------:R-:W-:Y:S01]  /*a350*/  F2FP.F16.F32.PACK_AB R175, R194, R175 ;  /* 0x000000afc2af723e */ /* 0x000fe200000000ff */
[----:B--2---:R-:W-:Y:S06]  /*a360*/  @P2 BRA `(.L_x_1870) ;  /* 0x0000000000042947 */ /* 0x004fec0003800000 */
[----:B------:R-:W-:Y:S01]  /*a370*/  BPT.TRAP 0x1 ;  /* 0x000000040000795c */ /* 0x000fe20000300000 */
.L_x_1870:
[----:B------:R-:W-:Y:S01]  /*a380*/  PLOP3.LUT P3, PT, PT, PT, UP0, 0x40, 0x0 ;  /* 0x000000000000781c */ /* 0x000fe20003f6e808 */
[----:B------:R0:W1:-:S12]  /*a390*/  SYNCS.PHASECHK.TRANS64.TRYWAIT P2, [UR28+0x22850], R6 ;  /* 0x02285006ff0075a7 */ /* 0x000058000804015c */
[----:B0-----:R-:W-:Y:S05]  /*a3a0*/  @P3 BRA `(.L_x_1871) ;  /* 0x0000000000043947 */ /* 0x001fea0003800000 */
[----:B------:R-:W-:Y:S01]  /*a3b0*/  BPT.TRAP 0x1 ;  /* 0x000000040000795c */ /* 0x000fe20000300000 */
.L_x_1871:
[----:B-1----:R-:W-:Y:S05]  /*a3c0*/  @P2 BRA `(.L_x_1872) ;  /* 0x0000000000082947 */ /* 0x002fea0003800000 */
[----:B------:R-:W0:Y:S02]  /*a3d0*/  SYNCS.PHASECHK.TRANS64.TRYWAIT P2, [UR28+0x22850], R6 ;  /* 0x02285006ff0075a7 */ /* 0x000e24000804015c */
[----:B0-----:R-:W-:Y:S05]  /*a3e0*/  @!P2 BRA `(.L_x_1873) ;  /* 0x000000a8005ca947 */ /* 0x001fea0003800000 */
.L_x_1872:
[----:B------:R2:W-:Y:S01]  /*a3f0*/  BAR.SYNC.DEFER_BLOCKING R5, 0x100 ;  /* 0x000400050000751d */ /* 0x0005e20000010000 */
[----:B------:R-:W-:Y:S01]  /*a400*/  UIMAD UR11, UR4, 0xc00, UR24 ;  /* 0x00000c00040b78a4 */ /* 0x000fe2000f8e0218 */
[----:B0-----:R-:W-:Y:S02]  /*a410*/  @!P0 VIADD R201, R201, 0x22860 ;  /* 0x00022860c9c98836 */ /* 0x001fe40000000000 */
[----:B------:R-:W-:Y:S02]  /*a420*/  IMAD.MOV.U32 R12, RZ, RZ, R9 ;  /* 0x000000ffff0c7224 */ /* 0x000fe400078e0009 */
[----:B------:R-:W-:Y:S01]  /*a430*/  UMOV UR15, 0x40000040 ;  /* 0x40000040000f7882 */ /* 0x000fe20000000000 */
[----:B------:R-:W-:Y:S01]  /*a440*/  @!P0 PRMT R201, RZ, 0x654, R201 ;  /* 0x00000654ffc98816 */ /* 0x000fe200000000c9 */
[----:B------:R-:W-:Y:S01]  /*a450*/  UMOV UR14, UR11 ;  /* 0x0000000b000e7c82 */ /* 0x000fe20008000000 */
        /* <DEDUP_REMOVED lines=36> */
[----:B------:R-:W-:-:S07]  /*a6a0*/  IMAD.MOV.U32 R6, RZ, RZ, R7 ;  /* 0x000000ffff067224 */ /* 0x000fce00078e0007 */
.L_x_1865:
[----:B------:R-:W-:-:S13]  /*a6b0*/  ISETP.GE.AND P1, PT, R6, UR37, PT ;  /* 0x0000002506007c0c */ /* 0x000fda000bf26270 */
[----:B------:R-:W-:Y:S05]  /*a6c0*/  @!P1 BRA `(.L_x_1875) ;  /* 0x0000003400789947 */ /* 0x000fea0003800000 */
[----:B------:R-:W-:Y:S01]  /*a6d0*/  IMAD.MOV.U32 R12, RZ, RZ, R9 ;  /* 0x000000ffff0c7224 */ /* 0x000fe200078e0009 */
[----:B------:R-:W-:Y:S01]  /*a6e0*/  ULDC UR26, c[0x0][0x9e4] ;  /* 0x00027900001a7ab9 */ /* 0x000fe20000000800 */
[----:B------:R-:W-:Y:S01]  /*a6f0*/  IMAD.MOV.U32 R11, RZ, RZ, R10 ;  /* 0x000000ffff0b7224 */ /* 0x000fe200078e000a */
[----:B------:R-:W-:Y:S01]  /*a700*/  ULDC UR27, c[0x0][0x288] ;  /* 0x0000a200001b7ab9 */ /* 0x000fe20000000800 */
[----:B------:R-:W-:Y:S01]  /*a710*/  ULDC UR28, c[0x0][0x2f0] ;  /* 0x0000bc00001c7ab9 */ /* 0x000fe20000000800 */
[----:B------:R-:W-:Y:S01]  /*a720*/  ULDC UR29, c[0x0][0x9d8] ;  /* 0x00027600001d7ab9 */ /* 0x000fe20000000800 */
[----:B------:R-:W-:Y:S01]  /*a730*/  ULDC UR25, c[0x0][0x988] ;  /* 0x0002620000197ab9 */ /* 0x000fe20000000800 */
[----:B------:R-:W-:-:S05]  /*a740*/  ULDC UR30, c[0x0][0x9e0] ;  /* 0x00027800001e7ab9 */ /* 0x000fca0000000800 */
.L_x_1892:
[----:B------:R-:W-:Y:S01]  /*a750*/  UIADD3 UR4, UR4, 0x1, URZ ;  /* 0x0000000104047890 */ /* 0x000fe2000fffe03f */
[----:B------:R-:W-:-:S03]  /*a760*/  PLOP3.LUT P1, PT, PT, PT, UP0, 0x40, 0x0 ;  /* 0x000000000000781c */ /* 0x000fc60003f2e808 */
[----:B------:R-:W-:-:S04]  /*a770*/  UISETP.NE.AND UP3, UPT, UR4, 0x2, UPT ;  /* 0x000000020400788c */ /* 0x000fc8000bf65270 */
[----:B------:R-:W-:Y:S02]  /*a780*/  USEL UR10, URZ, 0x1, UP3 ;  /* 0x000000013f0a7887 */ /* 0x000fe40009800000 */
[----:B------:R-:W-:Y:S02]  /*a790*/  USEL UR4, UR4, URZ, UP3 ;  /* 0x0000003f04047287 */ /* 0x000fe40009800000 */
[----:B------:R-:W-:Y:S02]  /*a7a0*/  ULOP3.LUT UR5, UR5, UR10, URZ, 0x3c, !UPT ;  /* 0x0000000a05057292 */ /* 0x000fe4000f8e3c3f */
[----:B---3--:R-:W-:Y:S10]  /*a7b0*/  @P1 BRA `(.L_x_1876) ;  /* 0x0000000000041947 */ /* 0x008ff40003800000 */
[----:B------:R-:W-:Y:S01]  /*a7c0*/  BPT.TRAP 0x1 ;  /* 0x000000040000795c */ /* 0x000fe20000300000 */
.L_x_1876:
[----:B------:R-:W-:Y:S01]  /*a7d0*/  PLOP3.LUT P2, PT, PT, PT, UP0, 0x40, 0x0 ;  /* 0x000000000000781c */ /* 0x000fe20003f4e808 */
[----:B------:R-:W-:Y:S01]  /*a7e0*/  ULEA UR31, UR4, UR38, 0x3 ;  /* 0x00000026041f7291 */ /* 0x000fe2000f8e183f */
[----:B------:R-:W-:-:S05]  /*a7f0*/  IMAD.U32 R7, RZ, RZ, UR5 ;  /* 0x00000005ff077e24 */ /* 0x000fca000f8e00ff */
[----:B------:R-:W-:-:S04]  /*a800*/  SHF.L.U32 R7, R7, 0x1f, RZ ;  /* 0x0000001f07077819 */ /* 0x000fc800000006ff */
[----:B------:R0:W3:Y:S02]  /*a810*/  SYNCS.PHASECHK.TRANS64.TRYWAIT P1, [UR31+0x22830], R7 ;  /* 0x02283007ff0075a7 */ /* 0x0000e4000802015f */
[----:B------:R-:W-:Y:S05]  /*a820*/  @P2 BRA `(.L_x_1877) ;  /* 0x0000000000042947 */ /* 0x000fea0003800000 */
[----:B------:R-:W-:Y:S01]  /*a830*/  BPT.TRAP 0x1 ;  /* 0x000000040000795c */ /* 0x000fe20000300000 */
.L_x_1877:
[----:B---3--:R-:W-:Y:S05]  /*a840*/  @P1 BRA `(.L_x_1878) ;  /* 0x0000000000081947 */ /* 0x008fea0003800000 */
[----:B------:R-:W3:Y:S02]  /*a850*/  SYNCS.PHASECHK.TRANS64.TRYWAIT P1, [UR31+0x22830], R7 ;  /* 0x02283007ff0075a7 */ /* 0x000ee4000802015f */
[----:B---3--:R-:W-:Y:S05]  /*a860*/  @!P1 BRA `(.L_x_1879) ;  /* 0x000000a400509947 */ /* 0x008fea0003800000 */
.L_x_1878:
[----:B------:R-:W-:Y:S01]  /*a870*/  UIMAD UR22, UR4, 0x300, UR6 ;  /* 0x00000300041678a4 */ /* 0x000fe2000f8e0206 */
[----:B-1----:R-:W-:Y:S01]  /*a880*/  WARPGROUP.ARRIVE ;  /* 0x00000000000079c5 */ /* 0x002fe20000000000 */
[----:B------:R-:W-:Y:S01]  /*a890*/  UMOV UR23, 0x40000040 ;  /* 0x4000004000177882 */ /* 0x000fe20000000000 */
[----:B------:R-:W-:Y:S01]  /*a8a0*/  UMOV UR11, 0x40000040 ;  /* 0x40000040000b7882 */ /* 0x000fe20000000000 */
[----:B------:R-:W-:Y:S01]  /*a8b0*/  UIADD3 UR10, UR22, 0x2, URZ ;  /* 0x00000002160a7890 */ /* 0x000fe2000fffe03f */
[----:B------:R-:W-:Y:S01]  /*a8c0*/  PLOP3.LUT P1, PT, PT, PT, UP1, 0x80, 0x0 ;  /* 0x000000000000781c */ /* 0x000fe20003f2f018 */
[----:B------:R-:W-:Y:S01]  /*a8d0*/  UIADD3 UR14, UR22, 0x4, URZ ;  /* 0x00000004160e7890 */ /* 0x000fe2000fffe03f */
[----:B------:R-:W-:Y:S01]  /*a8e0*/  PLOP3.LUT P2, PT, PT, PT, UP1, 0x80, 0x0 ;  /* 0x000000000000781c */ /* 0x000fe20003f4f018 */
[----:B------:R-:W-:Y:S01]  /*a8f0*/  UMOV UR15, 0x40000040 ;  /* 0x40000040000f7882 */ /* 0x000fe20000000000 */
[----:B------:R-:W-:Y:S01]  /*a900*/  HGMMA.64x96x16.F32 R152, gdesc[UR20], RZ, !UPT, gsb0 ;  /* 0x01600000149879f0 */ /* 0x000fe2000c0008ff */
[----:B------:R-:W-:Y:S01]  /*a910*/  UIADD3 UR18, UR22, 0x6, URZ ;  /* 0x0000000616127890 */ /* 0x000fe2000fffe03f */
[----:B------:R-:W-:Y:S01]  /*a920*/  UMOV UR19, 0x40000040 ;  /* 0x4000004000137882 */ /* 0x000fe20000000000 */
[----:B------:R-:W-:-:S02]  /*a930*/  WARPGROUP.DEPBAR.LE gsb0, 0x0 ;  /* 0x00008000000079c5 */ /* 0x000fc40000010000 */
[----:B------:R-:W-:-:S06]  /*a940*/  WARPGROUP.ARRIVE ;  /* 0x00000000000079c5 */ /* 0x000fcc0000000000 */
[----:B------:R-:W-:Y:S01]  /*a950*/  HGMMA.64x96x16.F32 R152, gdesc[UR8], R152, gsb0 ;  /* 0x01600000089879f0 */ /* 0x000fe20008000898 */
[----:B------:R-:W-:Y:S02]  /*a960*/  @UP1 ULDC UR10, c[0x0][0x44c] ;  /* 0x00011300000a1ab9 */ /* 0x000fe40000000800 */
[----:B------:R-:W-:Y:S01]  /*a970*/  @P1 IMAD.HI.U32 R14, R4, UR10, RZ ;  /* 0x0000000a040e1c27 */ /* 0x000fe2000f8e00ff */
[----:B------:R-:W-:Y:S01]  /*a980*/  @UP1 ULDC UR10, c[0x0][0x450] ;  /* 0x00011400000a1ab9 */ /* 0x000fe20000000800 */
[----:B------:R-:W-:Y:S01]  /*a990*/  PLOP3.LUT P1, PT, PT, PT, UP2, 0x40, 0x0 ;  /* 0x000000000000781c */ /* 0x000fe20003f2e828 */
        /* <DEDUP_REMOVED lines=10> */
[----:B------:R-:W-:Y:S01]  /*aa40*/  IMAD.MOV.U32 R188, RZ, RZ, R4 ;  /* 0x000000ffffbc7224 */ /* 0x000fe200078e0004 */
[----:B------:R-:W-:Y:S01]  /*aa50*/  @P2 SHF.R.U32.HI R188, RZ, UR10, R14 ;  /* 0x0000000affbc2c19 */ /* 0x000fe2000801160e */
[----:B------:R-:W-:Y:S01]  /*aa60*/  FMUL.FTZ R204, R160, UR29 ;  /* 0x0000001da0cc7c20 */ /* 0x000fe20008410000 */
[----:B------:R-:W-:Y:S01]  /*aa70*/  FMUL.FTZ R160, R179, UR29 ;  /* 0x0000001db3a07c20 */ /* 0x000fe20008410000 */
[----:B---3--:R-:W-:Y:S01]  /*aa80*/  FMUL.FTZ R10, R155, UR29 ;  /* 0x0000001d9b0a7c20 */ /* 0x008fe20008410000 */
[----:B------:R-:W-:Y:S01]  /*aa90*/  FMUL.FTZ R179, R180, UR29 ;  /* 0x0000001db4b37c20 */ /* 0x000fe20008410000 */
[----:B------:R-:W-:Y:S01]  /*aaa0*/  FMUL.FTZ R155, R171, UR29 ;  /* 0x0000001dab9b7c20 */ /* 0x000fe20008410000 */
[----:B------:R-:W-:Y:S01]  /*aab0*/  FMUL.FTZ R180, R181, UR29 ;  /* 0x0000001db5b47c20 */ /* 0x000fe20008410000 */
[----:B------:R-:W-:Y:S01]  /*aac0*/  FMUL.FTZ R211, R176, UR29 ;  /* 0x0000001db0d37c20 */ /* 0x000fe20008410000 */
[----:B------:R-:W-:Y:S01]  /*aad0*/  FMUL.FTZ R181, R184, UR29 ;  /* 0x0000001db8b57c20 */ /* 0x000fe20008410000 */
[----:B------:R-:W1:Y:S01]  /*aae0*/  SHFL.IDX PT, R171, R188, RZ, 0x1c1f ;  /* 0x001c1fffbcab7589 */ /* 0x000e6200000e0000 */
[----:B------:R-:W-:Y:S01]  /*aaf0*/  FMUL.FTZ R184, R189, UR29 ;  /* 0x0000001dbdb87c20 */ /* 0x000fe20008410000 */
[----:B------:R-:W-:-:S02]  /*ab00*/  IMAD.U32 R176, RZ, RZ, UR31 ;  /* 0x0000001fffb07e24 */ /* 0x000fc4000f8e00ff */
[----:B------:R-:W-:Y:S01]  /*ab10*/  FMUL.FTZ R13, R152, UR29 ;  /* 0x0000001d980d7c20 */ /* 0x000fe20008410000 */
[----:B------:R-:W-:Y:S02]  /*ab20*/  IMAD R189, R6, -0x60, RZ ;  /* 0xffffffa006bd7824 */ /* 0x000fe400078e02ff */
        /* <DEDUP_REMOVED lines=8> */
[----:B--2---:R-:W-:Y:S01]  /*abb0*/  FMUL.FTZ R201, R157, UR29 ;  /* 0x0000001d9dc97c20 */ /* 0x004fe20008410000 */
        /* <DEDUP_REMOVED lines=11> */
[----:B------:R-:W-:-:S02]  /*ac70*/  @!P0 VIADD R14, R176, 0x22840 ;  /* 0x00022840b00e8836 */ /* 0x000fc40000000000 */
        /* <DEDUP_REMOVED lines=13> */
[----:B------:R-:W-:-:S02]  /*ad50*/  VIADD R170, R189, 0x1 ;  /* 0x00000001bdaa7836 */ /* 0x000fc40000000000 */
[----:B------:R-:W-:Y:S01]  /*ad60*/  FMUL.FTZ R167, R198, UR29 ;  /* 0x0000001dc6a77c20 */ /* 0x000fe20008410000 */
[----:B------:R-:W-:Y:S01]  /*ad70*/  FMUL.FTZ R168, R199, UR29 ;  /* 0x0000001dc7a87c20 */ /* 0x000fe20008410000 */
[----:B------:R-:W-:Y:S01]  /*ad80*/  @!P0 PRMT R14, RZ, 0x654, R14 ;  /* 0x00000654ff0e8816 */ /* 0x000fe2000000000e */
[----:B------:R-:W-:Y:S01]  /*ad90*/  IMAD R15, R3, -0x2, R170 ;  /* 0xfffffffe030f7824 */ /* 0x000fe200078e02aa */
[----:B------:R-:W2:Y:S01]  /*ada0*/  MUFU.TANH R13, R13 ;  /* 0x0000000d000d7308 */ /* 0x000ea20000002400 */
[----:B------:R3:W-:Y:S06]  /*adb0*/  BAR.ARV R8, 0x100 ;  /* 0x000400080000751d */ /* 0x0007ec0000002000 */
[----:B------:R4:W-:Y:S01]  /*adc0*/  @!P0 SYNCS.ARRIVE.TRANS64.RED.A1T0 RZ, [R14+URZ], RZ ;  /* 0x000000ff0eff89a7 */ /* 0x0009e2000810043f */
[----:B------:R-:W0:Y:S01]  /*add0*/  MUFU.TANH R200, R200 ;  /* 0x000000c800c87308 */ /* 0x000e220000002400 */
[C---:B------:R-:W-:Y:S01]  /*ade0*/  VIADD R190, R15.reuse, 0xffffffff ;  /* 0xffffffff0fbe7836 */ /* 0x040fe20000000000 */
[----:B----4-:R-:W-:-:S06]  /*adf0*/  IADD3 R14, R15, -UR27, R18 ;  /* 0x8000001b0f0e7c10 */ /* 0x010fcc000fffe012 */
[----:B------:R-:W4:Y:S01]  /*ae00*/  MUFU.TANH R9, R9 ;  /* 0x0000000900097308 */ /* 0x000f220000002400 */
[C---:B------:R-:W-:Y:S02]  /*ae10*/  VIADD R195, R14.reuse, UR30 ;  /* 0x0000001e0ec37c36 */ /* 0x040fe40008000000 */
[----:B------:R-:W-:-:S05]  /*ae20*/  VIADD R196, R14, UR7 ;  /* 0x000000070ec47c36 */ /* 0x000fca0008000000 */
[----:B------:R-:W0:Y:S01]  /*ae30*/  MUFU.TANH R10, R10 ;  /* 0x0000000a000a7308 */ /* 0x000e220000002400 */
[--C-:B-1----:R-:W-:Y:S02]  /*ae40*/  IMAD.IADD R193, R195, 0x1, R171.reuse ;  /* 0x00000001c3c17824 */ /* 0x102fe400078e02ab */
[----:B------:R-:W-:-:S05]  /*ae50*/  IMAD.IADD R194, R196, 0x1, R171 ;  /* 0x00000001c4c27824 */ /* 0x000fca00078e02ab */
[----:B------:R-:W1:Y:S08]  /*ae60*/  MUFU.TANH R202, R202 ;  /* 0x000000ca00ca7308 */ /* 0x000e700000002400 */
        /* <DEDUP_REMOVED lines=57> */
.L_x_1882:
[----:B------:R-:W-:-:S05]  /*b200*/  IMAD.U32 R170, RZ, RZ, UR26 ;  /* 0x0000001affaa7e24 */ /* 0x000fca000f8e00ff */
[----:B------:R-:W-:-:S13]  /*b210*/  ISETP.NE.AND P1, PT, R170, 0x1, PT ;  /* 0x00000001aa00780c */ /* 0x000fda0003f25270 */
[----:B------:R-:W1:Y:S02]  /*b220*/  @P1 LDC.64 R14, c[0x0][0x9e8] ;  /* 0x00027a00ff0e1b82 */ /* 0x000e640000000a00 */
[----:B-1----:R-:W-:-:S05]  /*b230*/  @P1 IMAD.HI.U32 R14, R171, R14, RZ ;  /* 0x0000000eab0e1227 */ /* 0x002fca00078e00ff */
[----:B------:R-:W-:-:S07]  /*b240*/  @P1 SHF.R.U32.HI R171, RZ, R15, R14 ;  /* 0x0000000fffab1219 */ /* 0x000fce000001160e */
.L_x_1883:
[----:B------:R-:W-:Y:S05]  /*b250*/  BSYNC B0 ;  /* 0x0000000000007941 */ /* 0x000fea0003800000 */
.L_x_1881:
[----:B------:R-:W-:-:S05]  /*b260*/  IMAD R171, R171, R170, R190 ;  /* 0x000000aaabab7224 */ /* 0x000fca00078e02be */
[----:B------:R-:W-:Y:S02]  /*b270*/  VIADDMNMX R193, R171, R170, R193, PT ;  /* 0x000000aaabc17246 */ /* 0x000fe400038001c1 */
[----:B------:R-:W-:-:S07]  /*b280*/  VIMNMX R194, R194, R171, !PT ;  /* 0x000000abc2c27248 */ /* 0x000fce0007fe0100 */
.L_x_1880:
[C---:B------:R-:W-:Y:S01]  /*b290*/  ISETP.GE.AND P6, PT, R189.reuse, 0xa, PT ;  /* 0x0000000abd00780c */ /* 0x040fe20003fc6270 */
[----:B------:R-:W1:Y:S01]  /*b2a0*/  SHFL.IDX PT, R15, R188, 0x1, 0x1c1f ;  /* 0x003c1f00bc0f7f89 */ /* 0x000e6200000e0000 */
[C---:B------:R-:W-:Y:S02]  /*b2b0*/  ISETP.GE.AND P1, PT, R189.reuse, 0x2, PT ;  /* 0x00000002bd00780c */ /* 0x040fe40003f26270 */
[C---:B------:R-:W-:Y:S02]  /*b2c0*/  ISETP.GE.AND P2, PT, R189.reuse, 0x9, PT ;  /* 0x00000009bd00780c */ /* 0x040fe40003f46270 */
[----:B------:R-:W-:Y:S02]  /*b2d0*/  ISETP.GE.AND P5, PT, R189, 0x11, PT ;  /* 0x00000011bd00780c */ /* 0x000fe40003fa6270 */
[----:B------:R-:W-:Y:S02]  /*b2e0*/  LOP3.LUT R17, R17, 0xfffffffb, RZ, 0xc0, !PT ;  /* 0xfffffffb11117812 */ /* 0x000fe400078ec0ff */
[----:B------:R-:W-:-:S02]  /*b2f0*/  ISETP.GT.AND P4, PT, R194, 0x1, !P1 ;  /* 0x00000001c200780c */ /* 0x000fc40004f84270 */
[----:B------:R-:W-:Y:S02]  /*b300*/  ISETP.GT.AND P3, PT, R194, 0x8, !P2 ;  /* 0x00000008c200780c */ /* 0x000fe40005764270 */
[----:B------:R-:W-:Y:S02]  /*b310*/  @P6 LOP3.LUT R17, R17, 0x4, RZ, 0xfc, !PT ;  /* 0x0000000411116812 */ /* 0x000fe400078efcff */
[C---:B------:R-:W-:Y:S02]  /*b320*/  ISETP.LT.OR P4, PT, R193.reuse, 0x2, P4 ;  /* 0x00000002c100780c */ /* 0x040fe40002781670 */
[----:B------:R-:W-:Y:S02]  /*b330*/  ISETP.LT.OR P3, PT, R193, 0x9, P3 ;  /* 0x00000009c100780c */ /* 0x000fe40001f61670 */
[----:B------:R-:W-:Y:S02]  /*b340*/  LOP3.LUT R17, R17, 0xfffffff7, RZ, 0xc0, !PT ;  /* 0xfffffff711117812 */ /* 0x000fe400078ec0ff */
[----:B0-----:R-:W-:-:S02]  /*b350*/  FSEL R200, R200, -INF , !P4 ;  /* 0xff800000c8c87808 */ /* 0x001fc40006000000 */
[----:B------:R-:W-:Y:S02]  /*b360*/  FSEL R202, R202, -INF , !P3 ;  /* 0xff800000caca7808 */ /* 0x000fe40005800000 */
[C---:B------:R-:W-:Y:S02]  /*b370*/  ISETP.GT.AND P4, PT, R194.reuse, 0x9, !P6 ;  /* 0x00000009c200780c */ /* 0x040fe40007784270 */
[----:B------:R-:W-:Y:S02]  /*b380*/  @P5 LOP3.LUT R17, R17, 0x8, RZ, 0xfc, !PT ;  /* 0x0000000811115812 */ /* 0x000fe400078efcff */
[----:B------:R-:W-:Y:S02]  /*b390*/  ISETP.GT.AND P3, PT, R194, 0x10, !P5 ;  /* 0x00000010c200780c */ /* 0x000fe40006f64270 */
[----:B------:R-:W-:Y:S02]  /*b3a0*/  ISETP.GE.AND P5, PT, R189, 0x12, PT ;  /* 0x00000012bd00780c */ /* 0x000fe40003fa6270 */
[----:B------:R-:W-:-:S02]  /*b3b0*/  ISETP.LT.OR P4, PT, R193, 0xa, P4 ;  /* 0x0000000ac100780c */ /* 0x000fc40002781670 */
[----:B------:R-:W-:Y:S02]  /*b3c0*/  ISETP.LT.OR P3, PT, R193, 0x11, P3 ;  /* 0x00000011c100780c */ /* 0x000fe40001f61670 */
[----:B------:R-:W-:Y:S02]  /*b3d0*/  FSEL R201, R201, -INF , !P4 ;  /* 0xff800000c9c97808 */ /* 0x000fe40006000000 */
[----:B------:R-:W-:Y:S02]  /*b3e0*/  ISETP.GE.AND P4, PT, R189, 0x19, PT ;  /* 0x00000019bd00780c */ /* 0x000fe40003f86270 */
[----:B------:R-:W-:Y:S02]  /*b3f0*/  LOP3.LUT R17, R17, 0xffffffef, RZ, 0xc0, !PT ;  /* 0xffffffef11117812 */ /* 0x000fe400078ec0ff */
[----:B------:R-:W-:Y:S02]  /*b400*/  FSEL R204, R204, -INF , !P3 ;  /* 0xff800000cccc7808 */ /* 0x000fe40005800000 */
[----:B------:R-:W-:-:S02]  /*b410*/  ISETP.GT.AND P3, PT, R194, 0x11, !P5 ;  /* 0x00000011c200780c */ /* 0x000fc40006f64270 */
[----:B------:R-:W-:Y:S02]  /*b420*/  @P5 LOP3.LUT R17, R17, 0x10, RZ, 0xfc, !PT ;  /* 0x0000001011115812 */ /* 0x000fe400078efcff */
[----:B------:R-:W-:Y:S02]  /*b430*/  ISETP.LT.OR P3, PT, R193, 0x12, P3 ;  /* 0x00000012c100780c */ /* 0x000fe40001f61670 */
[----:B------:R-:W-:Y:S02]  /*b440*/  LOP3.LUT R17, R17, 0xfffbffff, RZ, 0xc0, !PT ;  /* 0xfffbffff11117812 */ /* 0x000fe400078ec0ff */
[----:B------:R-:W-:Y:S02]  /*b450*/  FSEL R203, R203, -INF , !P3 ;  /* 0xff800000cbcb7808 */ /* 0x000fe40005800000 */
[----:B------:R-:W-:Y:S02]  /*b460*/  @P4 LOP3.LUT R17, R17, 0x40000, RZ, 0xfc, !PT ;  /* 0x0004000011114812 */ /* 0x000fe400078efcff */
[----:B------:R-:W-:-:S02]  /*b470*/  ISETP.GT.AND P3, PT, R194, 0x18, !P4 ;  /* 0x00000018c200780c */ /* 0x000fc40006764270 */
[----:B------:R-:W-:Y:S02]  /*b480*/  ISETP.GE.AND P4, PT, R189, 0x1a, PT ;  /* 0x0000001abd00780c */ /* 0x000fe40003f86270 */
[----:B------:R-:W-:Y:S02]  /*b490*/  ISETP.LT.OR P3, PT, R193, 0x19, P3 ;  /* 0x00000019c100780c */ /* 0x000fe40001f61670 */
[----:B------:R-:W-:Y:S02]  /*b4a0*/  LOP3.LUT R17, R17, 0xfffdffff, RZ, 0xc0, !PT ;  /* 0xfffdffff11117812 */ /* 0x000fe400078ec0ff */
        /* <DEDUP_REMOVED lines=92> */
[----:B------:R-:W-:Y:S02]  /*ba70*/  ISETP.GT.AND P6, PT, R194, RZ, !P6 ;  /* 0x000000ffc200720c */ /* 0x000fe400077c4270 */
[----:B------:R-:W-:Y:S02]  /*ba80*/  LOP3.LUT R17, R17, 0xfffffffe, RZ, 0xc0, !PT ;  /* 0xfffffffe11117812 */ /* 0x000fe400078ec0ff */
[----:B------:R-:W-:-:S04]  /*ba90*/  ISETP.LT.OR P6, PT, R193, 0x1, P6 ;  /* 0x00000001c100780c */ /* 0x000fc800037c1670 */
[----:B------:R-:W-:Y:S02]  /*baa0*/  FSEL R192, R13, -INF , !P6 ;  /* 0xff8000000dc07808 */ /* 0x000fe40007000000 */
[----:B------:R-:W-:-:S13]  /*bab0*/  ISETP.GE.AND P6, PT, R189, 0x5a, PT ;  /* 0x0000005abd00780c */ /* 0x000fda0003fc6270 */
[----:B------:R-:W-:Y:S02]  /*bac0*/  @P6 LOP3.LUT R17, R17, 0x1, RZ, 0xfc, !PT ;  /* 0x0000000111116812 */ /* 0x000fe400078efcff */
[----:B------:R-:W-:-:S04]  /*bad0*/  ISETP.GT.AND P6, PT, R194, 0x59, !P6 ;  /* 0x00000059c200780c */ /* 0x000fc800077c4270 */
[----:B------:R-:W-:Y:S01]  /*bae0*/  ISETP.LT.OR P6, PT, R193, 0x5a, P6 ;  /* 0x0000005ac100780c */ /* 0x000fe200037c1670 */
[--C-:B-1----:R-:W-:Y:S02]  /*baf0*/  IMAD.IADD R193, R195, 0x1, R15.reuse ;  /* 0x00000001c3c17824 */ /* 0x102fe400078e020f */
[----:B------:R-:W-:Y:S01]  /*bb00*/  IMAD.IADD R195, R196, 0x1, R15 ;  /* 0x00000001c4c37824 */ /* 0x000fe200078e020f */
        /* <DEDUP_REMOVED lines=16> */
.L_x_1886:
[----:B------:R-:W-:-:S05]  /*bc10*/  IMAD.U32 R188, RZ, RZ, UR26 ;  /* 0x0000001affbc7e24 */ /* 0x000fca000f8e00ff */
[----:B------:R-:W-:-:S13]  /*bc20*/  ISETP.NE.AND P6, PT, R188, 0x1, PT ;  /* 0x00000001bc00780c */ /* 0x000fda0003fc5270 */
[----:B------:R-:W0:Y:S02]  /*bc30*/  @P6 LDC.64 R14, c[0x0][0x9e8] ;  /* 0x00027a00ff0e6b82 */ /* 0x000e240000000a00 */
[----:B0-----:R-:W-:-:S05]  /*bc40*/  @P6 IMAD.HI.U32 R14, R189, R14, RZ ;  /* 0x0000000ebd0e6227 */ /* 0x001fca00078e00ff */
[----:B------:R-:W-:-:S07]  /*bc50*/  @P6 SHF.R.U32.HI R189, RZ, R15, R14 ;  /* 0x0000000fffbd6219 */ /* 0x000fce000001160e */
.L_x_1887:
[----:B------:R-:W-:Y:S05]  /*bc60*/  BSYNC B0 ;  /* 0x0000000000007941 */ /* 0x000fea0003800000 */
.L_x_1885:
[----:B------:R-:W-:-:S05]  /*bc70*/  IMAD R190, R189, R188, R190 ;  /* 0x000000bcbdbe7224 */ /* 0x000fca00078e02be */
[----:B------:R-:W-:Y:S02]  /*bc80*/  VIADDMNMX R193, R190, R188, R193, PT ;  /* 0x000000bcbec17246 */ /* 0x000fe400038001c1 */
[----:B------:R-:W-:-:S07]  /*bc90*/  VIMNMX R195, R195, R190, !PT ;  /* 0x000000bec3c37248 */ /* 0x000fce0007fe0100 */
.L_x_1884:
[----:B------:R-:W-:Y:S01]  /*bca0*/  ISETP.GT.AND P1, PT, R195, 0x1, !P1 ;  /* 0x00000001c300780c */ /* 0x000fe20004f24270 */
[----:B------:R-:W-:Y:S01]  /*bcb0*/  UMOV UR10, UR25 ;  /* 0x00000019000a7c82 */ /* 0x000fe20008000000 */
[----:B------:R-:W-:Y:S02]  /*bcc0*/  LOP3.LUT P6, RZ, R17, 0x20000, RZ, 0xc0, !PT ;  /* 0x0002000011ff7812 */ /* 0x000fe400078cc0ff */
[----:B------:R-:W-:Y:S02]  /*bcd0*/  ISETP.LT.OR P1, PT, R193, 0x2, P1 ;  /* 0x00000002c100780c */ /* 0x000fe40000f21670 */
[----:B------:R-:W-:Y:S02]  /*bce0*/  ISETP.GT.AND P2, PT, R195, 0x8, !P2 ;  /* 0x00000008c300780c */ /* 0x000fe40005744270 */
[----:B------:R-:W-:Y:S02]  /*bcf0*/  FSEL R14, R10, -INF , !P1 ;  /* 0xff8000000a0e7808 */ /* 0x000fe40004800000 */
[----:B------:R-:W-:-:S02]  /*bd00*/  LOP3.LUT P1, RZ, R17, 0x4, RZ, 0xc0, !PT ;  /* 0x0000000411ff7812 */ /* 0x000fc4000782c0ff */
[----:B------:R-:W-:Y:S02]  /*bd10*/  ISETP.LT.OR P2, PT, R193, 0x9, P2 ;  /* 0x00000009c100780c */ /* 0x000fe40001741670 */
[----:B------:R-:W-:Y:S02]  /*bd20*/  ISETP.GT.AND P1, PT, R195, 0x9, !P1 ;  /* 0x00000009c300780c */ /* 0x000fe40004f24270 */
[----:B------:R-:W-:Y:S02]  /*bd30*/  FSEL R20, R20, -INF , !P2 ;  /* 0xff80000014147808 */ /* 0x000fe40005000000 */
[----:B------:R-:W-:Y:S02]  /*bd40*/  ISETP.LT.OR P1, PT, R193, 0xa, P1 ;  /* 0x0000000ac100780c */ /* 0x000fe40000f21670 */
[----:B------:R-:W-:Y:S02]  /*bd50*/  LOP3.LUT P2, RZ, R17, 0x10000, RZ, 0xc0, !PT ;  /* 0x0001000011ff7812 */ /* 0x000fe4000784c0ff */
        /* <DEDUP_REMOVED lines=22> */
[----:B------:R-:W-:Y:S02]  /*bec0*/  ISETP.GT.AND P1, PT, R195, 0x19, !P6 ;  /* 0x00000019c300780c */ /* 0x000fe40007724270 */
[----:B------:R-:W-:Y:S02]  /*bed0*/  FMNMX.FTZ R15, R173, R10, !PT ;  /* 0x0000000aad0f7209 */ /* 0x000fe40007810000 */
[----:B------:R-:W-:-:S02]  /*bee0*/  ISETP.LT.OR P1, PT, R193, 0x1a, P1 ;  /* 0x0000001ac100780c */ /* 0x000fc40000f21670 */
[----:B------:R-:W-:Y:S02]  /*bef0*/  FMNMX.FTZ R10, R174, R15, !PT ;  /* 0x0000000fae0a7209 */ /* 0x000fe40007810000 */
[----:B------:R-:W-:Y:S02]  /*bf00*/  FSEL R153, R153, -INF , !P1 ;  /* 0xff80000099997808 */ /* 0x000fe40004800000 */
        /* <DEDUP_REMOVED lines=31> */
[----:B------:R-:W-:Y:S01]  /*c100*/  LOP3.LUT P6, RZ, R17, 0x80, RZ, 0xc0, !PT ;  /* 0x0000008011ff7812 */ /* 0x000fe200078cc0ff */
[----:B------:R-:W0:Y:S01]  /*c110*/  SHFL.BFLY PT, R10, R15, 0x2, 0x1f ;  /* 0x0c401f000f0a7f89 */ /* 0x000e2200000e0000 */
[----:B------:R-:W-:Y:S02]  /*c120*/  FSEL R159, R159, -INF , !P1 ;  /* 0xff8000009f9f7808 */ /* 0x000fe40004800000 */
[----:B------:R-:W-:-:S02]  /*c130*/  LOP3.LUT P1, RZ, R17, 0x800, RZ, 0xc0, !PT ;  /* 0x0000080011ff7812 */ /* 0x000fc4000782c0ff */
[----:B------:R-:W-:Y:S02]  /*c140*/  LOP3.LUT P2, RZ, R17, 0x40, RZ, 0xc0, !PT ;  /* 0x0000004011ff7812 */ /* 0x000fe4000784c0ff */
[C---:B------:R-:W-:Y:S02]  /*c150*/  ISETP.GT.AND P1, PT, R195.reuse, 0x31, !P1 ;  /* 0x00000031c300780c */ /* 0x040fe40004f24270 */
[----:B------:R-:W-:Y:S02]  /*c160*/  ISETP.GT.AND P3, PT, R195, 0x50, !P3 ;  /* 0x00000050c300780c */ /* 0x000fe40005f64270 */
[----:B------:R-:W-:Y:S02]  /*c170*/  ISETP.LT.OR P1, PT, R193, 0x32, P1 ;  /* 0x00000032c100780c */ /* 0x000fe40000f21670 */
[----:B------:R-:W-:Y:S02]  /*c180*/  ISETP.GT.AND P4, PT, R195, 0x51, !P4 ;  /* 0x00000051c300780c */ /* 0x000fe40006784270 */
[----:B------:R-:W-:-:S02]  /*c190*/  FSEL R160, R160, -INF , !P1 ;  /* 0xff800000a0a07808 */ /* 0x000fc40004800000 */
[----:B------:R-:W-:Y:S02]  /*c1a0*/  LOP3.LUT P1, RZ, R17, 0x400, RZ, 0xc0, !PT ;  /* 0x0000040011ff7812 */ /* 0x000fe4000782c0ff */
[----:B------:R-:W-:Y:S02]  /*c1b0*/  ISETP.LT.OR P3, PT, R193, 0x51, P3 ;  /* 0x00000051c100780c */ /* 0x000fe40001f61670 */
[C---:B------:R-:W-:Y:S02]  /*c1c0*/  ISETP.GT.AND P1, PT, R195.reuse, 0x38, !P1 ;  /* 0x00000038c300780c */ /* 0x040fe40004f24270 */
[----:B------:R-:W-:Y:S02]  /*c1d0*/  ISETP.GT.AND P5, PT, R195, 0x58, !P5 ;  /* 0x00000058c300780c */ /* 0x000fe40006fa4270 */
[C---:B------:R-:W-:Y:S02]  /*c1e0*/  ISETP.LT.OR P1, PT, R193.reuse, 0x39, P1 ;  /* 0x00000039c100780c */ /* 0x040fe40000f21670 */
[----:B------:R-:W-:-:S02]  /*c1f0*/  ISETP.LT.OR P4, PT, R193, 0x52, P4 ;  /* 0x00000052c100780c */ /* 0x000fc40002781670 */
[----:B------:R-:W-:Y:S02]  /*c200*/  FSEL R163, R163, -INF , !P1 ;  /* 0xff800000a3a37808 */ /* 0x000fe40004800000 */
[----:B------:R-:W-:Y:S02]  /*c210*/  LOP3.LUT P1, RZ, R17, 0x200, RZ, 0xc0, !PT ;  /* 0x0000020011ff7812 */ /* 0x000fe4000782c0ff */
[----:B------:R-:W-:Y:S02]  /*c220*/  ISETP.LT.OR P5, PT, R193, 0x59, P5 ;  /* 0x00000059c100780c */ /* 0x000fe40002fa1670 */
        /* <DEDUP_REMOVED lines=11> */
[----:B------:R-:W-:Y:S02]  /*c2e0*/  ISETP.GT.AND P1, PT, R195, 0x48, !P2 ;  /* 0x00000048c300780c */ /* 0x000fe40005724270 */
[----:B------:R-:W-:Y:S02]  /*c2f0*/  LOP3.LUT P2, RZ, R17, 0x20, RZ, 0xc0, !PT ;  /* 0x0000002011ff7812 */ /* 0x000fe4000784c0ff */
[----:B------:R-:W-:Y:S02]  /*c300*/  ISETP.LT.OR P1, PT, R193, 0x49, P1 ;  /* 0x00000049c100780c */ /* 0x000fe40000f21670 */
[----:B------:R-:W-:Y:S02]  /*c310*/  ISETP.GT.AND P2, PT, R195, 0x49, !P2 ;  /* 0x00000049c300780c */ /* 0x000fe40005744270 */
[----:B------:R-:W-:-:S02]  /*c320*/  FSEL R194, R169, -INF , !P1 ;  /* 0xff800000a9c27808 */ /* 0x000fc40004800000 */
[----:B0-----:R-:W-:Y:S02]  /*c330*/  FMNMX.FTZ R169, R15, R10, !PT ;  /* 0x0000000a0fa97209 */ /* 0x001fe40007810000 */
[----:B------:R-:W-:Y:S02]  /*c340*/  ISETP.GT.AND P1, PT, R195, RZ, !P6 ;  /* 0x000000ffc300720c */ /* 0x000fe40007724270 */
[C---:B------:R-:W-:Y:S01]  /*c350*/  ISETP.LT.OR P2, PT, R193.reuse, 0x4a, P2 ;  /* 0x0000004ac100780c */ /* 0x040fe20001741670 */
[----:B------:R-:W0:Y:S01]  /*c360*/  SHFL.BFLY PT, R10, R169, 0x1, 0x1f ;  /* 0x0c201f00a90a7f89 */ /* 0x000e2200000e0000 */
[----:B------:R-:W-:Y:S02]  /*c370*/  ISETP.LT.OR P1, PT, R193, 0x1, P1 ;  /* 0x00000001c100780c */ /* 0x000fe40000f21670 */
[----:B------:R-:W-:Y:S02]  /*c380*/  LOP3.LUT P6, RZ, R17, 0x1, RZ, 0xc0, !PT ;  /* 0x0000000111ff7812 */ /* 0x000fe400078cc0ff */
[----:B------:R-:W-:-:S02]  /*c390*/  FSEL R197, R9, -INF , !P1 ;  /* 0xff80000009c57808 */ /* 0x000fc40004800000 */
[----:B------:R-:W-:Y:S02]  /*c3a0*/  ISETP.GT.AND P6, PT, R195, 0x59, !P6 ;  /* 0x00000059c300780c */ /* 0x000fe400077c4270 */
[----:B------:R-:W-:Y:S02]  /*c3b0*/  FMNMX.FTZ R9, R197, R12, !PT ;  /* 0x0000000cc5097209 */ /* 0x000fe40007810000 */
[----:B------:R-:W-:Y:S02]  /*c3c0*/  ISETP.LT.OR P6, PT, R193, 0x5a, P6 ;  /* 0x0000005ac100780c */ /* 0x000fe400037c1670 */
[----:B------:R-:W-:Y:S02]  /*c3d0*/  FMNMX.FTZ R9, R14, R9, !PT ;  /* 0x000000090e097209 */ /* 0x000fe40007810000 */
[----:B------:R-:W-:Y:S02]  /*c3e0*/  FSEL R193, R167, -INF , !P5 ;  /* 0xff800000a7c17808 */ /* 0x000fe40006800000 */
[----:B------:R-:W-:-:S02]  /*c3f0*/  FMNMX.FTZ R190, R20, R9, !PT ;  /* 0x0000000914be7209 */ /* 0x000fc40007810000 */
[----:B------:R-:W-:Y:S02]  /*c400*/  FSEL R168, R168, -INF , !P6 ;  /* 0xff800000a8a87808 */ /* 0x000fe40007000000 */
[----:B------:R-:W-:Y:S02]  /*c410*/  FMNMX.FTZ R9, R21, R190, !PT ;  /* 0x000000be15097209 */ /* 0x000fe40007810000 */
[----:B0-----:R-:W-:Y:S02]  /*c420*/  FMNMX.FTZ R10, R169, R10, !PT ;  /* 0x0000000aa90a7209 */ /* 0x001fe40007810000 */
[----:B------:R-:W-:Y:S02]  /*c430*/  FMNMX.FTZ R190, R22, R9, !PT ;  /* 0x0000000916be7209 */ /* 0x000fe40007810000 */
[C---:B------:R-:W-:Y:S01]  /*c440*/  FSETP.NEU.FTZ.AND P1, PT, R10.reuse, -INF , PT ;  /* 0xff8000000a00780b */ /* 0x040fe20003f3d000 */
[----:B------:R-:W-:Y:S01]  /*c450*/  FMUL.FTZ R196, R10, UR10 ;  /* 0x0000000a0ac47c20 */ /* 0x000fe20008410000 */
[----:B------:R-:W-:-:S04]  /*c460*/  FMNMX.FTZ R9, R23, R190, !PT ;  /* 0x000000be17097209 */ /* 0x000fc80007810000 */
[----:B------:R-:W-:-:S05]  /*c470*/  FSEL R196, R196, RZ, P1 ;  /* 0x000000ffc4c47208 */ /* 0x000fca0000800000 */
[--C-:B------:R-:W-:Y:S01]  /*c480*/  FFMA.FTZ R15, R192, UR10, -R196.reuse ;  /* 0x0000000ac00f7c23 */ /* 0x100fe200080108c4 */
[----:B------:R-:W-:Y:S01]  /*c490*/  FMNMX.FTZ R192, R152, R9, !PT ;  /* 0x0000000998c07209 */ /* 0x000fe20007810000 */
[--C-:B------:R-:W-:Y:S01]  /*c4a0*/  FFMA.FTZ R191, R172, UR10, -R196.reuse ;  /* 0x0000000aacbf7c23 */ /* 0x100fe200080108c4 */
[--C-:B------:R-:W-:Y:S01]  /*c4b0*/  FFMA.FTZ R195, R173, UR10, -R196.reuse ;  /* 0x0000000aadc37c23 */ /* 0x100fe200080108c4 */
[----:B------:R-:W-:Y:S01]  /*c4c0*/  FSEL R173, R161, -INF , !P3 ;  /* 0xff800000a1ad7808 */ /* 0x000fe20005800000 */
[--C-:B------:R-:W-:Y:S01]  /*c4d0*/  FFMA.FTZ R161, R174, UR10, -R196.reuse ;  /* 0x0000000aaea17c23 */ /* 0x100fe200080108c4 */
[----:B------:R-:W-:Y:S01]  /*c4e0*/  FMNMX.FTZ R9, R153, R192, !PT ;  /* 0x000000c099097209 */ /* 0x000fe20007810000 */
[--C-:B------:R-:W-:Y:S01]  /*c4f0*/  FFMA.FTZ R188, R200, UR10, -R196.reuse ;  /* 0x0000000ac8bc7c23 */ /* 0x100fe200080108c4 */
[----:B------:R-:W-:Y:S01]  /*c500*/  FSEL R174, R162, -INF , !P4 ;  /* 0xff800000a2ae7808 */ /* 0x000fe20006000000 */
[----:B------:R-:W-:Y:S01]  /*c510*/  MUFU.EX2 R15, R15 ;  /* 0x0000000f000f7308 */ /* 0x000fe20000000800 */
[----:B------:R-:W-:Y:S01]  /*c520*/  FMNMX.FTZ R192, R154, R9, !PT ;  /* 0x000000099ac07209 */ /* 0x000fe20007810000 */
[--C-:B------:R-:W-:Y:S01]  /*c530*/  FFMA.FTZ R189, R202, UR10, -R196.reuse ;  /* 0x0000000acabd7c23 */ /* 0x100fe200080108c4 */
[----:B------:R-:W-:Y:S01]  /*c540*/  FSEL R200, R10, RZ, P1 ;  /* 0x000000ff0ac87208 */ /* 0x000fe20000800000 */
[--C-:B------:R-:W-:Y:S01]  /*c550*/  FFMA.FTZ R201, R201, UR10, -R196.reuse ;  /* 0x0000000ac9c97c23 */ /* 0x100fe200080108c4 */
[----:B------:R-:W-:Y:S01]  /*c560*/  FMNMX.FTZ R9, R155, R192, !PT ;  /* 0x000000c09b097209 */ /* 0x000fe20007810000 */
[--C-:B------:R-:W-:Y:S01]  /*c570*/  FFMA.FTZ R169, R204, UR10, -R196.reuse ;  /* 0x0000000acca97c23 */ /* 0x100fe200080108c4 */
[--C-:B------:R-:W-:Y:S01]  /*c580*/  FFMA.FTZ R162, R175, UR10, -R196.reuse ;  /* 0x0000000aafa27c23 */ /* 0x100fe200080108c4 */
[----:B------:R-:W-:Y:S01]  /*c590*/  FADD.FTZ R200, -R200, R11 ;  /* 0x0000000bc8c87221 */ /* 0x000fe20000010100 */
        /* <DEDUP_REMOVED lines=26> */
[----:B------:R-:W-:-:S02]  /*c740*/  FSEL R172, R158, -INF , !P2 ;  /* 0xff8000009eac7808 */ /* 0x000fc40005000000 */
[----:B------:R-:W-:-:S04]  /*c750*/  FMNMX.FTZ R9, R166, R9, !PT ;  /* 0x00000009a6097209 */ /* 0x000fc80007810000 */
[----:B------:R-:W-:Y:S01]  /*c760*/  FMNMX.FTZ R9, R194, R9, !PT ;  /* 0x00000009c2097209 */ /* 0x000fe20007810000 */
[----:B------:R-:W-:Y:S03]  /*c770*/  MUFU.EX2 R192, R203 ;  /* 0x000000cb00c07308 */ /* 0x000fe60000000800 */
[----:B------:R-:W-:-:S04]  /*c780*/  FMNMX.FTZ R198, R172, R9, !PT ;  /* 0x00000009acc67209 */ /* 0x000fc80007810000 */
[----:B------:R-:W-:Y:S01]  /*c790*/  FMNMX.FTZ R9, R173, R198, !PT ;  /* 0x000000c6ad097209 */ /* 0x000fe20007810000 */
[----:B------:R-:W-:Y:S03]  /*c7a0*/  MUFU.EX2 R170, R170 ;  /* 0x000000aa00aa7308 */ /* 0x000fe60000000800 */
[----:B------:R-:W-:-:S04]  /*c7b0*/  FMNMX.FTZ R198, R174, R9, !PT ;  /* 0x00000009aec67209 */ /* 0x000fc80007810000 */
[----:B------:R-:W-:Y:S01]  /*c7c0*/  FMNMX.FTZ R9, R193, R198, !PT ;  /* 0x000000c6c1097209 */ /* 0x000fe20007810000 */
[----:B------:R-:W-:Y:S03]  /*c7d0*/  MUFU.EX2 R171, R171 ;  /* 0x000000ab00ab7308 */ /* 0x000fe60000000800 */
[----:B------:R-:W-:-:S05]  /*c7e0*/  FMNMX.FTZ R9, R168, R9, !PT ;  /* 0x00000009a8097209 */ /* 0x000fca0007810000 */
        /* <DEDUP_REMOVED lines=8> */
[----:B------:R-:W1:Y:S08]  /*c870*/  MUFU.EX2 R178, R178 ;  /* 0x000000b200b27308 */ /* 0x000e700000000800 */
[----:B------:R-:W-:Y:S01]  /*c880*/  MUFU.EX2 R175, R175 ;  /* 0x000000af00af7308 */ /* 0x000fe20000000800 */
[----:B0-----:R-:W-:Y:S01]  /*c890*/  FMNMX.FTZ R9, R198, R9, !PT ;  /* 0x00000009c6097209 */ /* 0x001fe20007810000 */
[----:B------:R-:W-:-:S03]  /*c8a0*/  FMUL.FTZ R198, R200, UR10 ;  /* 0x0000000ac8c67c20 */ /* 0x000fc60008410000 */
[C---:B------:R-:W-:Y:S01]  /*c8b0*/  FSETP.NEU.FTZ.AND P1, PT, R9.reuse, -INF , PT ;  /* 0xff8000000900780b */ /* 0x040fe20003f3d000 */
[----:B------:R-:W-:Y:S02]  /*c8c0*/  FMUL.FTZ R185, R9, UR10 ;  /* 0x0000000a09b97c20 */ /* 0x000fe40008410000 */
[----:B------:R-:W-:Y:S03]  /*c8d0*/  MUFU.EX2 R180, R180 ;  /* 0x000000b400b47308 */ /* 0x000fe60000000800 */
[----:B------:R-:W-:-:S05]  /*c8e0*/  FSEL R185, R185, RZ, P1 ;  /* 0x000000ffb9b97208 */ /* 0x000fca0000800000 */
[----:B------:R-:W0:Y:S01]  /*c8f0*/  MUFU.EX2 R198, R198 ;  /* 0x000000c600c67308 */ /* 0x000e220000000800 */
[--C-:B------:R-:W-:Y:S01]  /*c900*/  FFMA.FTZ R13, R197, UR10, -R185.reuse ;  /* 0x0000000ac50d7c23 */ /* 0x100fe200080108b9 */
[--C-:B------:R-:W-:Y:S01]  /*c910*/  FFMA.FTZ R14, R14, UR10, -R185.reuse ;  /* 0x0000000a0e0e7c23 */ /* 0x100fe200080108b9 */
[--C-:B------:R-:W-:Y:S01]  /*c920*/  FFMA.FTZ R199, R160, UR10, -R185.reuse ;  /* 0x0000000aa0c77c23 */ /* 0x100fe200080108b9 */
[----:B-1----:R-:W-:Y:S01]  /*c930*/  F2FP.F16.F32.PACK_AB R160, R178, R167 ;  /* 0x000000a7b2a0723e */ /* 0x002fe200000000ff */
        /* <DEDUP_REMOVED lines=10> */
[----:B------:R-:W-:Y:S01]  /*c9e0*/  FFMA.FTZ R201, R166, UR10, -R185 ;  /* 0x0000000aa6c97c23 */ /* 0x000fe200080108b9 */
[----:B------:R-:W-:Y:S01]  /*c9f0*/  MUFU.EX2 R182, R182 ;  /* 0x000000b600b67308 */ /* 0x000fe20000000800 */
[----:B0-----:R-:W-:Y:S01]  /*ca00*/  FFMA.FTZ R183, R198, R2, R15 ;  /* 0x00000002c6b77223 */ /* 0x001fe2000001000f */
[--C-:B------:R-:W-:Y:S01]  /*ca10*/  FFMA.FTZ R159, R194, UR10, -R185.reuse ;  /* 0x0000000ac29f7c23 */ /* 0x100fe200080108b9 */
[--C-:B------:R-:W-:Y:S01]  /*ca20*/  FFMA.FTZ R173, R173, UR10, -R185.reuse ;  /* 0x0000000aadad7c23 */ /* 0x100fe200080108b9 */
[----:B------:R-:W-:Y:S01]  /*ca30*/  FFMA.FTZ R193, R193, UR10, -R185 ;  /* 0x0000000ac1c17c23 */ /* 0x000fe200080108b9 */
[----:B------:R-:W-:Y:S01]  /*ca40*/  FADD.FTZ R2, R188, R183 ;  /* 0x000000b7bc027221 */ /* 0x000fe20000010000 */
[----:B------:R-:W-:Y:S01]  /*ca50*/  F2FP.F16.F32.PACK_AB R166, R162, R161 ;  /* 0x000000a1a2a6723e */ /* 0x000fe200000000ff */
[-C--:B------:R-:W-:Y:S01]  /*ca60*/  FMUL.FTZ R24, R24, R198.reuse ;  /* 0x000000c618187220 */ /* 0x080fe20000410000 */
[----:B------:R-:W-:Y:S01]  /*ca70*/  MUFU.EX2 R179, R179 ;  /* 0x000000b300b37308 */ /* 0x000fe20000000800 */
[----:B------:R-:W-:Y:S01]  /*ca80*/  FADD.FTZ R183, R189, R2 ;  /* 0x00000002bdb77221 */ /* 0x000fe20000010000 */
[----:B------:R-:W-:Y:S01]  /*ca90*/  F2FP.F16.F32.PACK_AB R164, R158, R191 ;  /* 0x000000bf9ea4723e */ /* 0x000fe200000000ff */
        /* <DEDUP_REMOVED lines=15> */
[----:B0-----:R-:W-:Y:S01]  /*cb90*/  FSEL R187, R9, RZ, P1 ;  /* 0x000000ff09bb7208 */ /* 0x001fe20000800000 */
[----:B------:R-:W-:Y:S01]  /*cba0*/  FMUL.FTZ R44, R44, R198 ;  /* 0x000000c62c2c7220 */ /* 0x000fe20000410000 */
[----:B------:R-:W-:Y:S01]  /*cbb0*/  PLOP3.LUT P1, PT, PT, PT, UP0, 0x40, 0x0 ;  /* 0x000000000000781c */ /* 0x000fe20003f2e808 */
[C---:B------:R-:W-:Y:S01]  /*cbc0*/  FADD.FTZ R2, R171.reuse, R2 ;  /* 0x00000002ab027221 */ /* 0x040fe20000010000 */
[----:B------:R-:W-:Y:S01]  /*cbd0*/  F2FP.F16.F32.PACK_AB R170, R171, R170 ;  /* 0x000000aaabaa723e */ /* 0x000fe200000000ff */
[----:B------:R-:W-:Y:S01]  /*cbe0*/  FADD.FTZ R187, -R187, R12 ;  /* 0x0000000cbbbb7221 */ /* 0x000fe20000010100 */
[----:B------:R-:W-:Y:S01]  /*cbf0*/  MUFU.EX2 R181, R181 ;  /* 0x000000b500b57308 */ /* 0x000fe20000000800 */
[----:B------:R-:W-:Y:S01]  /*cc00*/  FADD.FTZ R183, R191, R2 ;  /* 0x00000002bfb77221 */ /* 0x000fe20000010000 */
[--C-:B------:R-:W-:Y:S01]  /*cc10*/  FFMA.FTZ R12, R153, UR10, -R185.reuse ;  /* 0x0000000a990c7c23 */ /* 0x100fe200080108b9 */
[----:B------:R-:W-:Y:S01]  /*cc20*/  FMUL.FTZ R187, R187, UR10 ;  /* 0x0000000abbbb7c20 */ /* 0x000fe20008410000 */
[----:B------:R-:W-:Y:S01]  /*cc30*/  FFMA.FTZ R153, R154, UR10, -R185 ;  /* 0x0000000a9a997c23 */ /* 0x000fe200080108b9 */
[----:B------:R-:W-:Y:S01]  /*cc40*/  FADD.FTZ R2, R158, R183 ;  /* 0x000000b79e027221 */ /* 0x000fe20000010000 */
[----:B------:R-:W-:Y:S01]  /*cc50*/  FFMA.FTZ R183, R152, UR10, -R185 ;  /* 0x0000000a98b77c23 */ /* 0x000fe200080108b9 */
[-C--:B------:R-:W-:Y:S01]  /*cc60*/  FMUL.FTZ R45, R45, R198.reuse ;  /* 0x000000c62d2d7220 */ /* 0x080fe20000410000 */
[----:B------:R-:W-:Y:S01]  /*cc70*/  MUFU.EX2 R186, R186 ;  /* 0x000000ba00ba7308 */ /* 0x000fe20000000800 */
[----:B------:R-:W-:Y:S01]  /*cc80*/  FADD.FTZ R195, R161, R2 ;  /* 0x00000002a1c37221 */ /* 0x000fe20000010000 */
[----:B-1----:R-:W-:Y:S01]  /*cc90*/  F2FP.F16.F32.PACK_AB R158, R184, R179 ;  /* 0x000000b3b89e723e */ /* 0x002fe200000000ff */
[-C--:B------:R-:W-:Y:S01]  /*cca0*/  FMUL.FTZ R48, R48, R198.reuse ;  /* 0x000000c630307220 */ /* 0x080fe20000410000 */
[-C--:B------:R-:W-:Y:S01]  /*ccb0*/  FMUL.FTZ R49, R49, R198.reuse ;  /* 0x000000c631317220 */ /* 0x080fe20000410000 */
[----:B------:R-:W-:Y:S01]  /*ccc0*/  FADD.FTZ R2, R162, R195 ;  /* 0x000000c3a2027221 */ /* 0x000fe20000010000 */
[----:B------:R-:W-:Y:S01]  /*ccd0*/  F2FP.F16.F32.PACK_AB R162, R180, R175 ;  /* 0x000000afb4a2723e */ /* 0x000fe200000000ff */
[-C--:B------:R-:W-:Y:S01]  /*cce0*/  FMUL.FTZ R52, R52, R198.reuse ;  /* 0x000000c634347220 */ /* 0x080fe20000410000 */
[----:B------:R-:W0:Y:S01]  /*ccf0*/  MUFU.EX2 R196, R196 ;  /* 0x000000c400c47308 */ /* 0x000e220000000800 */
[----:B------:R-:W-:Y:S01]  /*cd00*/  FADD.FTZ R195, R167, R2 ;  /* 0x00000002a7c37221 */ /* 0x000fe20000010000 */
[----:B------:R-:W-:Y:S01]  /*cd10*/  FFMA.FTZ R2, R155, UR10, -R185 ;  /* 0x0000000a9b027c23 */ /* 0x000fe200080108b9 */
[-C--:B------:R-:W-:Y:S01]  /*cd20*/  FMUL.FTZ R53, R53, R198.reuse ;  /* 0x000000c635357220 */ /* 0x080fe20000410000 */
[-C--:B------:R-:W-:Y:S01]  /*cd30*/  FMUL.FTZ R56, R56, R198.reuse ;  /* 0x000000c638387220 */ /* 0x080fe20000410000 */
[----:B------:R-:W-:Y:S01]  /*cd40*/  FADD.FTZ R152, R178, R195 ;  /* 0x000000c3b2987221 */ /* 0x000fe20000010000 */
[--C-:B------:R-:W-:Y:S01]  /*cd50*/  FFMA.FTZ R195, R157, UR10, -R185.reuse ;  /* 0x0000000a9dc37c23 */ /* 0x100fe200080108b9 */
[----:B------:R-:W-:Y:S01]  /*cd60*/  FFMA.FTZ R157, R172, UR10, -R185 ;  /* 0x0000000aac9d7c23 */ /* 0x000fe200080108b9 */
        /* <DEDUP_REMOVED lines=8> */
[----:B------:R-:W1:Y:S01]  /*cdf0*/  MUFU.EX2 R178, R187 ;  /* 0x000000bb00b27308 */ /* 0x000e620000000800 */
[----:B------:R-:W-:Y:S01]  /*ce00*/  FADD.FTZ R155, R177, R152 ;  /* 0x00000098b19b7221 */ /* 0x000fe20000010000 */
[----:B0-----:R-:W-:Y:S01]  /*ce10*/  F2FP.F16.F32.PACK_AB R154, R196, R11 ;  /* 0x0000000bc49a723e */ /* 0x001fe200000000ff */
[-C--:B------:R-:W-:Y:S01]  /*ce20*/  FMUL.FTZ R65, R65, R198.reuse ;  /* 0x000000c641417220 */ /* 0x080fe20000410000 */
[-C--:B------:R-:W-:Y:S01]  /*ce30*/  FMUL.FTZ R68, R68, R198.reuse ;  /* 0x000000c644447220 */ /* 0x080fe20000410000 */
[----:B------:R-:W-:Y:S01]  /*ce40*/  FADD.FTZ R152, R182, R155 ;  /* 0x0000009bb6987221 */ /* 0x000fe20000010000 */
[--C-:B------:R-:W-:Y:S01]  /*ce50*/  FFMA.FTZ R155, R174, UR10, -R185.reuse ;  /* 0x0000000aae9b7c23 */ /* 0x100fe200080108b9 */
[----:B------:R-:W-:Y:S01]  /*ce60*/  FFMA.FTZ R185, R168, UR10, -R185 ;  /* 0x0000000aa8b97c23 */ /* 0x000fe200080108b9 */
[----:B------:R-:W0:Y:S01]  /*ce70*/  MUFU.EX2 R14, R14 ;  /* 0x0000000e000e7308 */ /* 0x000e220000000800 */
[----:B------:R-:W-:Y:S01]  /*ce80*/  FADD.FTZ R203, R179, R152 ;  /* 0x00000098b3cb7221 */ /* 0x000fe20000010000 */
[----:B------:R-:W-:Y:S01]  /*ce90*/  F2FP.F16.F32.PACK_AB R168, R192, R169 ;  /* 0x000000a9c0a8723e */ /* 0x000fe200000000ff */
[-C--:B------:R-:W-:Y:S01]  /*cea0*/  FMUL.FTZ R69, R69, R198.reuse ;  /* 0x000000c645457220 */ /* 0x080fe20000410000 */
[----:B------:R-:W-:Y:S01]  /*ceb0*/  F2FP.F16.F32.PACK_AB R174, R190, R189 ;  /* 0x000000bdbeae723e */ /* 0x000fe200000000ff */
[----:B------:R-:W-:Y:S01]  /*cec0*/  FADD.FTZ R152, R184, R203 ;  /* 0x000000cbb8987221 */ /* 0x000fe20000010000 */
[-C--:B------:R-:W-:Y:S01]  /*ced0*/  FMUL.FTZ R72, R72, R198.reuse ;  /* 0x000000c648487220 */ /* 0x080fe20000410000 */
[-C--:B------:R-:W-:Y:S01]  /*cee0*/  FMUL.FTZ R73, R73, R198.reuse ;  /* 0x000000c649497220 */ /* 0x080fe20000410000 */
[----:B------:R-:W2:Y:S01]  /*cef0*/  MUFU.EX2 R20, R20 ;  /* 0x0000001400147308 */ /* 0x000ea20000000800 */
[----:B------:R-:W-:Y:S01]  /*cf00*/  FADD.FTZ R169, R181, R152 ;  /* 0x00000098b5a97221 */ /* 0x000fe20000010000 */
[----:B------:R-:W-:Y:S01]  /*cf10*/  F2FP.F16.F32.PACK_AB R152, R186, R181 ;  /* 0x000000b5ba98723e */ /* 0x000fe200000000ff */
        /* <DEDUP_REMOVED lines=14> */
[----:B---3--:R-:W-:Y:S01]  /*d000*/  FADD.FTZ R2, R186, R169 ;  /* 0x000000a9ba027221 */ /* 0x008fe20000010000 */
[-C--:B------:R-:W-:Y:S01]  /*d010*/  FMUL.FTZ R100, R100, R198.reuse ;  /* 0x000000c664647220 */ /* 0x080fe20000410000 */
[-C--:B------:R-:W-:Y:S01]  /*d020*/  FMUL.FTZ R101, R101, R198.reuse ;  /* 0x000000c665657220 */ /* 0x080fe20000410000 */
[----:B------:R-:W-:Y:S01]  /*d030*/  FMUL.FTZ R104, R104, R198 ;  /* 0x000000c668687220 */ /* 0x000fe20000410000 */
[----:B------:R-:W-:Y:S01]  /*d040*/  FADD.FTZ R161, R11, R2 ;  /* 0x000000020ba17221 */ /* 0x000fe20000010000 */
[----:B-1----:R-:W-:Y:S01]  /*d050*/  FFMA.FTZ R11, R178, R0, R13 ;  /* 0x00000000b20b7223 */ /* 0x002fe2000001000d */
[-C--:B------:R-:W-:Y:S01]  /*d060*/  FMUL.FTZ R105, R105, R198.reuse ;  /* 0x000000c669697220 */ /* 0x080fe20000410000 */
[----:B------:R-:W-:Y:S01]  /*d070*/  MUFU.EX2 R22, R22 ;  /* 0x0000001600167308 */ /* 0x000fe20000000800 */
[----:B------:R-:W-:Y:S01]  /*d080*/  FADD.FTZ R2, R196, R161 ;  /* 0x000000a1c4027221 */ /* 0x000fe20000010000 */
[----:B0-----:R-:W-:Y:S01]  /*d090*/  FADD.FTZ R11, R14, R11 ;  /* 0x0000000b0e0b7221 */ /* 0x001fe20000010000 */
[-C--:B------:R-:W-:Y:S01]  /*d0a0*/  FMUL.FTZ R108, R108, R198.reuse ;  /* 0x000000c66c6c7220 */ /* 0x080fe20000410000 */
[-C--:B------:R-:W-:Y:S01]  /*d0b0*/  FMUL.FTZ R109, R109, R198.reuse ;  /* 0x000000c66d6d7220 */ /* 0x080fe20000410000 */
[-C--:B------:R-:W-:Y:S01]  /*d0c0*/  FMUL.FTZ R112, R112, R198.reuse ;  /* 0x000000c670707220 */ /* 0x080fe20000410000 */
[----:B--2---:R-:W-:Y:S01]  /*d0d0*/  FADD.FTZ R0, R20, R11 ;  /* 0x0000000b14007221 */ /* 0x004fe20000010000 */
[-C--:B------:R-:W-:Y:S01]  /*d0e0*/  FMUL.FTZ R113, R113, R198.reuse ;  /* 0x000000c671717220 */ /* 0x080fe20000410000 */
[----:B------:R-:W0:Y:S01]  /*d0f0*/  MUFU.EX2 R23, R23 ;  /* 0x0000001700177308 */ /* 0x000e220000000800 */
[-C--:B------:R-:W-:Y:S01]  /*d100*/  FMUL.FTZ R116, R116, R198.reuse ;  /* 0x000000c674747220 */ /* 0x080fe20000410000 */
[----:B----4-:R-:W-:Y:S01]  /*d110*/  FADD.FTZ R11, R21, R0 ;  /* 0x00000000150b7221 */ /* 0x010fe20000010000 */
        /* <DEDUP_REMOVED lines=18> */
[----:B------:R-:W-:Y:S01]  /*d240*/  FMUL.FTZ R149, R149, R198 ;  /* 0x000000c695957220 */ /* 0x000fe20000410000 */
[----:B------:R-:W-:Y:S01]  /*d250*/  F2FP.F16.F32.PACK_AB R175, R21, R20 ;  /* 0x0000001415af723e */ /* 0x000fe200000000ff */
[----:B------:R-:W-:Y:S01]  /*d260*/  FMUL.FTZ R26, R26, R178 ;  /* 0x000000b21a1a7220 */ /* 0x000fe20000410000 */
[----:B------:R2:W-:Y:S01]  /*d270*/  MUFU.EX2 R15, R156 ;  /* 0x0000009c000f7308 */ /* 0x0005e20000000800 */
[----:B0-----:R-:W-:Y:S01]  /*d280*/  F2FP.F16.F32.PACK_AB R169, R23, R22 ;  /* 0x0000001617a9723e */ /* 0x001fe200000000ff */
[-C--:B------:R-:W-:Y:S01]  /*d290*/  FMUL.FTZ R27, R27, R178.reuse ;  /* 0x000000b21b1b7220 */ /* 0x080fe20000410000 */
[-C--:B------:R-:W-:Y:S01]  /*d2a0*/  FMUL.FTZ R30, R30, R178.reuse ;  /* 0x000000b21e1e7220 */ /* 0x080fe20000410000 */
[-C--:B------:R-:W-:Y:S01]  /*d2b0*/  FMUL.FTZ R31, R31, R178.reuse ;  /* 0x000000b21f1f7220 */ /* 0x080fe20000410000 */
[-C--:B------:R-:W-:Y:S01]  /*d2c0*/  FMUL.FTZ R34, R34, R178.reuse ;  /* 0x000000b222227220 */ /* 0x080fe20000410000 */
[-C--:B------:R-:W-:Y:S01]  /*d2d0*/  FMUL.FTZ R35, R35, R178.reuse ;  /* 0x000000b223237220 */ /* 0x080fe20000410000 */
[-C--:B------:R-:W-:Y:S01]  /*d2e0*/  FMUL.FTZ R38, R38, R178.reuse ;  /* 0x000000b226267220 */ /* 0x080fe20000410000 */
[----:B------:R-:W0:Y:S01]  /*d2f0*/  MUFU.EX2 R153, R153 ;  /* 0x0000009900997308 */ /* 0x000e220000000800 */
[----:B--2---:R-:W-:Y:S01]  /*d300*/  F2FP.F16.F32.PACK_AB R156, R182, R177 ;  /* 0x000000b1b69c723e */ /* 0x004fe200000000ff */
[----:B------:R-:W-:Y:S01]  /*d310*/  FADD.FTZ R182, R22, R11 ;  /* 0x0000000b16b67221 */ /* 0x000fe20000010000 */
[----:B-1----:R-:W-:Y:S01]  /*d320*/  F2FP.F16.F32.PACK_AB R171, R12, R183 ;  /* 0x000000b70cab723e */ /* 0x002fe200000000ff */
[-C--:B------:R-:W-:Y:S01]  /*d330*/  FMUL.FTZ R39, R39, R178.reuse ;  /* 0x000000b227277220 */ /* 0x080fe20000410000 */
[-C--:B------:R-:W-:Y:S01]  /*d340*/  FMUL.FTZ R42, R42, R178.reuse ;  /* 0x000000b22a2a7220 */ /* 0x080fe20000410000 */
[----:B------:R-:W-:Y:S01]  /*d350*/  FADD.FTZ R182, R23, R182 ;  /* 0x000000b617b67221 */ /* 0x000fe20000010000 */
[-C--:B------:R-:W-:Y:S01]  /*d360*/  FMUL.FTZ R43, R43, R178.reuse ;  /* 0x000000b22b2b7220 */ /* 0x080fe20000410000 */
[----:B------:R-:W1:Y:S01]  /*d370*/  MUFU.EX2 R188, R195 ;  /* 0x000000c300bc7308 */ /* 0x000e620000000800 */
[-C--:B------:R-:W-:Y:S01]  /*d380*/  FMUL.FTZ R46, R46, R178.reuse ;  /* 0x000000b22e2e7220 */ /* 0x080fe20000410000 */
[----:B------:R-:W-:Y:S01]  /*d390*/  FADD.FTZ R11, R183, R182 ;  /* 0x000000b6b70b7221 */ /* 0x000fe20000010000 */
[-C--:B------:R-:W-:Y:S01]  /*d3a0*/  FMUL.FTZ R47, R47, R178.reuse ;  /* 0x000000b22f2f7220 */ /* 0x080fe20000410000 */
[-C--:B------:R-:W-:Y:S01]  /*d3b0*/  FMUL.FTZ R50, R50, R178.reuse ;  /* 0x000000b232327220 */ /* 0x080fe20000410000 */
[-C--:B------:R-:W-:Y:S01]  /*d3c0*/  FMUL.FTZ R51, R51, R178.reuse ;  /* 0x000000b233337220 */ /* 0x080fe20000410000 */
[----:B------:R-:W-:Y:S01]  /*d3d0*/  FADD.FTZ R182, R12, R11 ;  /* 0x0000000b0cb67221 */ /* 0x000fe20000010000 */
[-C--:B------:R-:W-:Y:S01]  /*d3e0*/  FMUL.FTZ R54, R54, R178.reuse ;  /* 0x000000b236367220 */ /* 0x080fe20000410000 */
[----:B------:R-:W2:Y:S01]  /*d3f0*/  MUFU.EX2 R161, R197 ;  /* 0x000000c500a17308 */ /* 0x000ea20000000800 */
[-C--:B------:R-:W-:Y:S01]  /*d400*/  FMUL.FTZ R55, R55, R178.reuse ;  /* 0x000000b237377220 */ /* 0x080fe20000410000 */
[----:B0-----:R-:W-:Y:S01]  /*d410*/  FADD.FTZ R11, R153, R182 ;  /* 0x000000b6990b7221 */ /* 0x001fe20000010000 */
[-C--:B------:R-:W-:Y:S01]  /*d420*/  FMUL.FTZ R58, R58, R178.reuse ;  /* 0x000000b23a3a7220 */ /* 0x080fe20000410000 */
[-C--:B------:R-:W-:Y:S01]  /*d430*/  FMUL.FTZ R59, R59, R178.reuse ;  /* 0x000000b23b3b7220 */ /* 0x080fe20000410000 */
[-C--:B------:R-:W-:Y:S01]  /*d440*/  FMUL.FTZ R62, R62, R178.reuse ;  /* 0x000000b23e3e7220 */ /* 0x080fe20000410000 */
[----:B------:R-:W-:Y:S01]  /*d450*/  FADD.FTZ R182, R194, R11 ;  /* 0x0000000bc2b67221 */ /* 0x000fe20000010000 */
[-C--:B------:R-:W-:Y:S01]  /*d460*/  FMUL.FTZ R63, R63, R178.reuse ;  /* 0x000000b23f3f7220 */ /* 0x080fe20000410000 */
[----:B------:R-:W0:Y:S01]  /*d470*/  MUFU.EX2 R180, R199 ;  /* 0x000000c700b47308 */ /* 0x000e220000000800 */
[----:B-1----:R-:W-:Y:S01]  /*d480*/  F2FP.F16.F32.PACK_AB R167, R188, R15 ;  /* 0x0000000fbca7723e */ /* 0x002fe200000000ff */
[----:B------:R-:W-:Y:S01]  /*d490*/  FADD.FTZ R11, R15, R182 ;  /* 0x000000b60f0b7221 */ /* 0x000fe20000010000 */
[-C--:B------:R-:W-:Y:S01]  /*d4a0*/  FMUL.FTZ R66, R66, R178.reuse ;  /* 0x000000b242427220 */ /* 0x080fe20000410000 */
[-C--:B------:R-:W-:Y:S01]  /*d4b0*/  FMUL.FTZ R67, R67, R178.reuse ;  /* 0x000000b243437220 */ /* 0x080fe20000410000 */
[-C--:B------:R-:W-:Y:S01]  /*d4c0*/  FMUL.FTZ R70, R70, R178.reuse ;  /* 0x000000b246467220 */ /* 0x080fe20000410000 */
[----:B------:R-:W-:Y:S01]  /*d4d0*/  FADD.FTZ R184, R188, R11 ;  /* 0x0000000bbcb87221 */ /* 0x000fe20000010000 */
        /* <DEDUP_REMOVED lines=9> */
[----:B------:R-:W3:Y:S01]  /*d570*/  MUFU.EX2 R200, R200 ;  /* 0x000000c800c87308 */ /* 0x000ee20000000800 */
[-C--:B------:R-:W-:Y:S01]  /*d580*/  FMUL.FTZ R87, R87, R178.reuse ;  /* 0x000000b257577220 */ /* 0x080fe20000410000 */
[-C--:B------:R-:W-:Y:S01]  /*d590*/  FMUL.FTZ R90, R90, R178.reuse ;  /* 0x000000b25a5a7220 */ /* 0x080fe20000410000 */
[-C--:B------:R-:W-:Y:S01]  /*d5a0*/  FMUL.FTZ R91, R91, R178.reuse ;  /* 0x000000b25b5b7220 */ /* 0x080fe20000410000 */
[-C--:B------:R-:W-:Y:S01]  /*d5b0*/  FMUL.FTZ R94, R94, R178.reuse ;  /* 0x000000b25e5e7220 */ /* 0x080fe20000410000 */
[-C--:B------:R-:W-:Y:S01]  /*d5c0*/  FMUL.FTZ R95, R95, R178.reuse ;  /* 0x000000b25f5f7220 */ /* 0x080fe20000410000 */
[-C--:B------:R-:W-:Y:S01]  /*d5d0*/  FMUL.FTZ R98, R98, R178.reuse ;  /* 0x000000b262627220 */ /* 0x080fe20000410000 */
[-C--:B------:R-:W-:Y:S01]  /*d5e0*/  FMUL.FTZ R99, R99, R178.reuse ;  /* 0x000000b263637220 */ /* 0x080fe20000410000 */
[----:B------:R2:W4:Y:S01]  /*d5f0*/  MUFU.EX2 R0, R165 ;  /* 0x000000a500007308 */ /* 0x0005220000000800 */
        /* <DEDUP_REMOVED lines=8> */
[----:B--2---:R-:W-:Y:S01]  /*d680*/  FADD.FTZ R165, R161, R184 ;  /* 0x000000b8a1a57221 */ /* 0x004fe20000010000 */
[----:B0-----:R-:W-:Y:S01]  /*d690*/  F2FP.F16.F32.PACK_AB R161, R180, R161 ;  /* 0x000000a1b4a1723e */ /* 0x001fe200000000ff */
[-C--:B------:R-:W-:Y:S01]  /*d6a0*/  FMUL.FTZ R115, R115, R178.reuse ;  /* 0x000000b273737220 */ /* 0x080fe20000410000 */
[-C--:B------:R-:W-:Y:S01]  /*d6b0*/  FMUL.FTZ R118, R118, R178.reuse ;  /* 0x000000b276767220 */ /* 0x080fe20000410000 */
[----:B------:R-:W-:Y:S01]  /*d6c0*/  FADD.FTZ R184, R180, R165 ;  /* 0x000000a5b4b87221 */ /* 0x000fe20000010000 */
[----:B------:R-:W-:Y:S01]  /*d6d0*/  F2FP.F16.F32.PACK_AB R165, R194, R153 ;  /* 0x00000099c2a5723e */ /* 0x000fe200000000ff */
        /* <DEDUP_REMOVED lines=9> */
[----:B------:R1:W2:Y:S01]  /*d770*/  MUFU.EX2 R182, R157 ;  /* 0x0000009d00b67308 */ /* 0x0002a20000000800 */
        /* <DEDUP_REMOVED lines=8> */
[----:B-1----:R-:W-:Y:S01]  /*d800*/  FADD.FTZ R157, R163, R184 ;  /* 0x000000b8a39d7221 */ /* 0x002fe20000010000 */
[----:B---3--:R-:W-:Y:S01]  /*d810*/  F2FP.F16.F32.PACK_AB R163, R200, R163 ;  /* 0x000000a3c8a3723e */ /* 0x008fe200000000ff */
[-C--:B------:R-:W-:Y:S01]  /*d820*/  FMUL.FTZ R150, R150, R178.reuse ;  /* 0x000000b296967220 */ /* 0x080fe20000410000 */
[----:B------:R-:W-:Y:S01]  /*d830*/  FMUL.FTZ R151, R151, R178 ;  /* 0x000000b297977220 */ /* 0x000fe20000410000 */
[----:B------:R-:W-:-:S03]  /*d840*/  FADD.FTZ R157, R200, R157 ;  /* 0x0000009dc89d7221 */ /* 0x000fc60000010000 */
[----:B------:R0:W1:Y:S01]  /*d850*/  MUFU.EX2 R184, R155 ;  /* 0x0000009b00b87308 */ /* 0x0000620000000800 */
[----:B----4-:R-:W-:Y:S01]  /*d860*/  FADD.FTZ R186, R0, R157 ;  /* 0x0000009d00ba7221 */ /* 0x010fe20000010000 */
[----:B-----5:R-:W-:Y:S02]  /*d870*/  F2FP.F16.F32.PACK_AB R173, R14, R13 ;  /* 0x0000000d0ead723e */ /* 0x020fe400000000ff */
[C---:B------:R-:W-:Y:S01]  /*d880*/  F2FP.F16.F32.PACK_AB R157, R201.reuse, R0 ;  /* 0x00000000c99d723e */ /* 0x040fe200000000ff */
[----:B------:R-:W-:-:S03]  /*d890*/  FADD.FTZ R186, R201, R186 ;  /* 0x000000bac9ba7221 */ /* 0x000fc60000010000 */
[----:B------:R-:W3:Y:S01]  /*d8a0*/  MUFU.EX2 R193, R193 ;  /* 0x000000c100c17308 */ /* 0x000ee20000000800 */
[----:B0-----:R-:W-:Y:S01]  /*d8b0*/  FADD.FTZ R155, R159, R186 ;  /* 0x000000ba9f9b7221 */ /* 0x001fe20000010000 */
[----:B--2---:R-:W-:-:S03]  /*d8c0*/  F2FP.F16.F32.PACK_AB R159, R182, R159 ;  /* 0x0000009fb69f723e */ /* 0x004fc600000000ff */
[----:B------:R-:W-:-:S03]  /*d8d0*/  FADD.FTZ R190, R182, R155 ;  /* 0x0000009bb6be7221 */ /* 0x000fc60000010000 */
[----:B------:R-:W0:Y:S01]  /*d8e0*/  MUFU.EX2 R186, R185 ;  /* 0x000000b900ba7308 */ /* 0x000e220000000800 */
[----:B------:R-:W-:Y:S01]  /*d8f0*/  FADD.FTZ R13, R11, R190 ;  /* 0x000000be0b0d7221 */ /* 0x000fe20000010000 */
[----:B-1----:R-:W-:-:S03]  /*d900*/  F2FP.F16.F32.PACK_AB R153, R184, R11 ;  /* 0x0000000bb899723e */ /* 0x002fc600000000ff */
[----:B------:R-:W-:-:S04]  /*d910*/  FADD.FTZ R12, R184, R13 ;  /* 0x0000000db80c7221 */ /* 0x000fc80000010000 */
[----:B---3--:R-:W-:-:S04]  /*d920*/  FADD.FTZ R13, R193, R12 ;  /* 0x0000000cc10d7221 */ /* 0x008fc80000010000 */
[C---:B0-----:R-:W-:Y:S01]  /*d930*/  FADD.FTZ R0, R186.reuse, R13 ;  /* 0x0000000dba007221 */ /* 0x041fe20000010000 */
[----:B------:R-:W-:Y:S01]  /*d940*/  F2FP.F16.F32.PACK_AB R155, R186, R193 ;  /* 0x000000c1ba9b723e */ /* 0x000fe200000000ff */
[----:B------:R-:W-:Y:S06]  /*d950*/  @P1 BRA `(.L_x_1888) ;  /* 0x0000000000041947 */ /* 0x000fec0003800000 */
[----:B------:R-:W-:Y:S01]  /*d960*/  BPT.TRAP 0x1 ;  /* 0x000000040000795c */ /* 0x000fe20000300000 */
.L_x_1888:
[----:B------:R-:W-:Y:S01]  /*d970*/  PLOP3.LUT P2, PT, PT, PT, UP0, 0x40, 0x0 ;  /* 0x000000000000781c */ /* 0x000fe20003f4e808 */
[----:B------:R0:W1:-:S12]  /*d980*/  SYNCS.PHASECHK.TRANS64.TRYWAIT P1, [UR31+0x22850], R7 ;  /* 0x02285007ff0075a7 */ /* 0x000058000802015f */
[----:B0-----:R-:W-:Y:S05]  /*d990*/  @P2 BRA `(.L_x_1889) ;  /* 0x0000000000042947 */ /* 0x001fea0003800000 */
[----:B------:R-:W-:Y:S01]  /*d9a0*/  BPT.TRAP 0x1 ;  /* 0x000000040000795c */ /* 0x000fe20000300000 */
.L_x_1889:
[----:B-1----:R-:W-:Y:S05]  /*d9b0*/  @P1 BRA `(.L_x_1890) ;  /* 0x0000000000081947 */ /* 0x002fea0003800000 */
[----:B------:R-:W0:Y:S02]  /*d9c0*/  SYNCS.PHASECHK.TRANS64.TRYWAIT P1, [UR31+0x22850], R7 ;  /* 0x02285007ff0075a7 */ /* 0x000e24000802015f */
[----:B0-----:R-:W-:Y:S05]  /*d9d0*/  @!P1 BRA `(.L_x_1891) ;  /* 0x00000074000c9947 */ /* 0x001fea0003800000 */
.L_x_1890:
[----:B------:R3:W-:Y:S01]  /*d9e0*/  BAR.SYNC.DEFER_BLOCKING R5, 0x100 ;  /* 0x000400050000751d */ /* 0x0007e20000010000 */
[----:B------:R-:W-:Y:S01]  /*d9f0*/  UIMAD UR11, UR4, 0xc00, UR24 ;  /* 0x00000c00040b78a4 */ /* 0x000fe2000f8e0218 */
[----:B------:R-:W-:Y:S01]  /*da00*/  ISETP.GT.AND P1, PT, R6, UR37, PT ;  /* 0x0000002506007c0c */ /* 0x000fe2000bf24270 */
        /* <DEDUP_REMOVED lines=42> */
.L_x_1875:
[----:B------:R-:W0:Y:S01]  /*dcb0*/  SHFL.BFLY PT, R3, R2, 0x2, 0x1f ;  /* 0x0c401f0002037f89 */ /* 0x000e2200000e0000 */
[----:B------:R-:W-:-:S05]  /*dcc0*/  IADD3 R19, -R19, 0xb, RZ ;  /* 0x0000000b13137810 */ /* 0x000fca0007ffe1ff */
[----:B------:R4:W-:Y:S08]  /*dcd0*/  BAR.ARV R19, 0x100 ;  /* 0x000400130000751d */ /* 0x0009f00000002000 */
[----:B------:R-:W-:Y:S06]  /*dce0*/  BAR.ARV 0x8, 0x180 ;  /* 0x0206000000007b1d */ /* 0x000fec0000002000 */
[----:B------:R-:W-:Y:S01]  /*dcf0*/  PLOP3.LUT P0, PT, PT, PT, PT, 0x8, 0x0 ;  /* 0x000000000000781c */ /* 0x000fe20003f0e170 */
[----:B-123--:R-:W1:Y:S01]  /*dd00*/  SHFL.BFLY PT, R5, R0, 0x2, 0x1f ;  /* 0x0c401f0000057f89 */ /* 0x00ee6200000e0000 */
[----:B0-----:R-:W-:Y:S01]  /*dd10*/  FADD.FTZ R3, R3, R2 ;  /* 0x0000000203037221 */ /* 0x001fe20000010000 */
[----:B------:R-:W-:-:S04]  /*dd20*/  IMAD.MOV.U32 R2, RZ, RZ, -0x800000 ;  /* 0xff800000ff027424 */ /* 0x000fc800078e00ff */
[----:B------:R-:W0:Y:S01]  /*dd30*/  SHFL.BFLY PT, R4, R3, 0x1, 0x1f ;  /* 0x0c201f0003047f89 */ /* 0x000e2200000e0000 */
[----:B-1----:R-:W-:Y:S01]  /*dd40*/  FADD.FTZ R5, R5, R0 ;  /* 0x0000000005057221 */ /* 0x002fe20000010000 */
[----:B------:R-:W-:-:S04]  /*dd50*/  IMAD.MOV.U32 R0, RZ, RZ, RZ ;  /* 0x000000ffff007224 */ /* 0x000fc800078e00ff */
[----:B------:R-:W1:Y:S01]  /*dd60*/  SHFL.BFLY PT, R6, R5, 0x1, 0x1f ;  /* 0x0c201f0005067f89 */ /* 0x000e6200000e0000 */
[----:B0-----:R-:W-:Y:S01]  /*dd70*/  FADD.FTZ R8, R3, R4 ;  /* 0x0000000403087221 */ /* 0x001fe20000010000 */
[----:B------:R-:W-:Y:S02]  /*dd80*/  IMAD.MOV.U32 R4, RZ, RZ, RZ ;  /* 0x000000ffff047224 */ /* 0x000fe400078e00ff */
[----:B------:R-:W-:Y:S02]  /*dd90*/  IMAD.MOV.U32 R3, RZ, RZ, -0x800000 ;  /* 0xff800000ff037424 */ /* 0x000fe400078e00ff */
[----:B------:R-:W-:-:S13]  /*dda0*/  FSETP.NE.FTZ.AND P1, PT, R8, RZ, PT ;  /* 0x000000ff0800720b */ /* 0x000fda0003f35000 */
[----:B------:R-:W0:Y:S01]  /*ddb0*/  @P1 MUFU.RCP R4, R8 ;  /* 0x0000000800041308 */ /* 0x000e220000001000 */
[----:B-1----:R-:W-:Y:S01]  /*ddc0*/  FADD.FTZ R11, R5, R6 ;  /* 0x00000006050b7221 */ /* 0x002fe20000010000 */
[----:B------:R-:W-:-:S06]  /*ddd0*/  IMAD.U32 R5, RZ, RZ, UR10 ;  /* 0x0000000aff057e24 */ /* 0x000fcc000f8e00ff */
[----:B------:R-:W1:Y:S01]  /*dde0*/  @P1 MUFU.LG2 R6, R8 ;  /* 0x0000000800061308 */ /* 0x000e620000000c00 */
[----:B------:R-:W-:Y:S01]  /*ddf0*/  FSETP.NE.FTZ.AND P2, PT, R11, RZ, PT ;  /* 0x000000ff0b00720b */ /* 0x000fe20003f55000 */
[----:B------:R-:W-:Y:S01]  /*de00*/  @P1 FMUL.FTZ R5, R5, 0.69314718246459960938 ;  /* 0x3f31721805051820 */ /* 0x000fe20000410000 */
[-C--:B0-----:R-:W-:Y:S01]  /*de10*/  FMUL.FTZ R24, R24, R4.reuse ;  /* 0x0000000418187220 */ /* 0x081fe20000410000 */
[-C--:B------:R-:W-:Y:S01]  /*de20*/  FMUL.FTZ R25, R25, R4.reuse ;  /* 0x0000000419197220 */ /* 0x080fe20000410000 */
[-C--:B------:R-:W-:Y:S01]  /*de30*/  FMUL.FTZ R28, R28, R4.reuse ;  /* 0x000000041c1c7220 */ /* 0x080fe20000410000 */
[-C--:B------:R-:W-:Y:S01]  /*de40*/  FMUL.FTZ R29, R29, R4.reuse ;  /* 0x000000041d1d7220 */ /* 0x080fe20000410000 */
[----:B------:R-:W-:-:S07]  /*de50*/  FMUL.FTZ R32, R32, R4 ;  /* 0x0000000420207220 */ /* 0x000fce0000410000 */
[----:B------:R-:W0:Y:S01]  /*de60*/  @P2 MUFU.LG2 R7, R11 ;  /* 0x0000000b00072308 */ /* 0x000e220000000c00 */
[-C--:B------:R-:W-:Y:S01]  /*de70*/  FMUL.FTZ R33, R33, R4.reuse ;  /* 0x0000000421217220 */ /* 0x080fe20000410000 */
[-C--:B------:R-:W-:Y:S01]  /*de80*/  FMUL.FTZ R36, R36, R4.reuse ;  /* 0x0000000424247220 */ /* 0x080fe20000410000 */
[-C--:B------:R-:W-:Y:S01]  /*de90*/  FMUL.FTZ R37, R37, R4.reuse ;  /* 0x0000000425257220 */ /* 0x080fe20000410000 */
[-C--:B------:R-:W-:Y:S01]  /*dea0*/  FMUL.FTZ R40, R40, R4.reuse ;  /* 0x0000000428287220 */ /* 0x080fe20000410000 */
[-C--:B------:R-:W-:Y:S01]  /*deb0*/  FMUL.FTZ R41, R41, R4.reuse ;  /* 0x0000000429297220 */ /* 0x080fe20000410000 */
[-C--:B------:R-:W-:Y:S01]  /*dec0*/  FMUL.FTZ R44, R44, R4.reuse ;  /* 0x000000042c2c7220 */ /* 0x080fe20000410000 */
[-C--:B------:R-:W-:Y:S01]  /*ded0*/  FMUL.FTZ R45, R45, R4.reuse ;  /* 0x000000042d2d7220 */ /* 0x080fe20000410000 */
[----:B------:R2:W3:Y:S01]  /*dee0*/  @P2 MUFU.RCP R0, R11 ;  /* 0x0000000b00002308 */ /* 0x0004e20000001000 */
        /* <DEDUP_REMOVED lines=8> */
[----:B--2---:R-:W-:-:S02]  /*df70*/  IMAD.U32 R11, RZ, RZ, UR10 ;  /* 0x0000000aff0b7e24 */ /* 0x004fc4000f8e00ff */
        /* <DEDUP_REMOVED lines=44> */
[----:B------:R-:W-:Y:S01]  /*e240*/  @P2 FMUL.FTZ R11, R11, 0.69314718246459960938 ;  /* 0x3f3172180b0b2820 */ /* 0x000fe20000410000 */
[----:B-1----:R-:W-:Y:S01]  /*e250*/  @P1 FMUL.FTZ R6, R6, 0.69314718246459960938 ;  /* 0x3f31721806061820 */ /* 0x002fe20000410000 */
[----:B0-----:R-:W-:Y:S01]  /*e260*/  @P2 FMUL.FTZ R4, R7, 0.69314718246459960938 ;  /* 0x3f31721807042820 */ /* 0x001fe20000410000 */
        /* <DEDUP_REMOVED lines=65> */
[----:B----4-:R-:W-:-:S07]  /*e680*/  @P2 FFMA.FTZ R2, R11, R9, R4 ;  /* 0x000000090b022223 */ /* 0x010fce0000010004 */
.L_x_1822:
        /* <DEDUP_REMOVED lines=23> */
[----:B------:R-:W0:Y:S01]  /*e800*/  @P0 LDC R14, c[0x0][0xbec] ;  /* 0x0002fb00ff0e0b82 */ /* 0x000e220000000800 */
[----:B------:R-:W-:Y:S02]  /*e810*/  LEA.HI R13, R4, R5, RZ, 0x2 ;  /* 0x00000005040d7211 */ /* 0x000fe400078f10ff */
[----:B------:R-:W-:Y:S02]  /*e820*/  LOP3.LUT R0, R6, 0xffffff80, RZ, 0xc0, !PT ;  /* 0xffffff8006007812 */ /* 0x000fe400078ec0ff */
[----:B------:R-:W-:-:S03]  /*e830*/  SHF.R.S32.HI R7, RZ, 0x7, R6 ;  /* 0x00000007ff077819 */ /* 0x000fc60000011406 */
[----:B------:R-:W-:Y:S01]  /*e840*/  IMAD.IADD R0, R5, 0x1, -R0 ;  /* 0x0000000105007824 */ /* 0x000fe200078e0a00 */
[----:B------:R-:W-:Y:S01]  /*e850*/  LEA.HI R4, R6, R7, RZ, 0x1 ;  /* 0x0000000706047211 */ /* 0x000fe200078f08ff */
[----:B------:R-:W3:Y:S01]  /*e860*/  LDC.64 R20, c[0x0][0xb40] ;  /* 0x0002d000ff147b82 */ /* 0x000ee20000000a00 */
[----:B------:R-:W-:Y:S02]  /*e870*/  LOP3.LUT R6, R13, 0xfffffffc, RZ, 0xc0, !PT ;  /* 0xfffffffc0d067812 */ /* 0x000fe400078ec0ff */
[----:B------:R-:W-:Y:S02]  /*e880*/  SHF.R.S32.HI R9, RZ, 0x1f, R0 ;  /* 0x0000001fff097819 */ /* 0x000fe40000011400 */
[----:B------:R-:W-:Y:S01]  /*e890*/  LOP3.LUT R4, R4, 0x3fffffe, RZ, 0xc0, !PT ;  /* 0x03fffffe04047812 */ /* 0x000fe200078ec0ff */
[----:B------:R-:W-:Y:S01]  /*e8a0*/  IMAD.IADD R5, R5, 0x1, -R6 ;  /* 0x0000000105057824 */ /* 0x000fe200078e0a06 */
[CC--:B------:R-:W-:Y:S01]  /*e8b0*/  LEA.HI R10, R9.reuse, R0.reuse, RZ, 0x2 ;  /* 0x00000000090a7211 */ /* 0x0c0fe200078f10ff */
[----:B------:R-:W5:Y:S01]  /*e8c0*/  @P0 LDC R152, c[0x0][0xbec] ;  /* 0x0002fb00ff980b82 */ /* 0x000f620000000800 */
[----:B------:R-:W-:Y:S01]  /*e8d0*/  LEA.HI R9, R9, R0, RZ, 0x5 ;  /* 0x0000000009097211 */ /* 0x000fe200078f28ff */
[----:B------:R-:W-:Y:S01]  /*e8e0*/  IMAD.IADD R6, R7, 0x1, -R4 ;  /* 0x0000000107067824 */ /* 0x000fe200078e0a04 */
[----:B------:R-:W-:-:S02]  /*e8f0*/  SHF.R.S32.HI R11, RZ, 0x2, R10 ;  /* 0x00000002ff0b7819 */ /* 0x000fc4000001140a */
[----:B------:R-:W-:Y:S02]  /*e900*/  SHF.R.S32.HI R12, RZ, 0x1f, R10 ;  /* 0x0000001fff0c7819 */ /* 0x000fe4000001140a */
[----:B------:R-:W-:Y:S01]  /*e910*/  LEA.HI R7, R5, R5, RZ, 0x1 ;  /* 0x0000000505077211 */ /* 0x000fe200078f08ff */
[----:B------:R-:W5:Y:S01]  /*e920*/  @P0 LDC R17, c[0x0][0xbf0] ;  /* 0x0002fc00ff110b82 */ /* 0x000f620000000800 */
[----:B------:R-:W-:-:S04]  /*e930*/  LEA.HI R12, R12, R11, RZ, 0x3 ;  /* 0x0000000b0c0c7211 */ /* 0x000fc800078f18ff */
[----:B------:R-:W-:-:S03]  /*e940*/  LOP3.LUT R12, R12, 0xfffffff8, RZ, 0xc0, !PT ;  /* 0xfffffff80c0c7812 */ /* 0x000fc600078ec0ff */
[----:B------:R-:W5:Y:S02]  /*e950*/  @P0 LDC R153, c[0x0][0xbf0] ;  /* 0x0002fc00ff990b82 */ /* 0x000f640000000800 */
        /* <DEDUP_REMOVED lines=12> */
[----:B------:R-:W-:Y:S01]  /*ea20*/  IMAD R16, RZ, RZ, -UR36 ;  /* 0x80000024ff107e24 */ /* 0x000fe2000f8e02ff */
[----:B------:R-:W-:Y:S01]  /*ea30*/  UIADD3 UR6, UR5, UR6, URZ ;  /* 0x0000000605067290 */ /* 0x000fe2000fffe03f */
[----:B----4-:R-:W-:Y:S01]  /*ea40*/  IMAD R12, R18, UR10, RZ ;  /* 0x0000000a120c7c24 */ /* 0x010fe2000f8e02ff */
[----:B------:R-:W-:Y:S01]  /*ea50*/  ULDC.64 UR8, c[0x0][0xb28] ;  /* 0x0002ca0000087ab9 */ /* 0x000fe20000000a00 */
[----:B--2---:R-:W-:Y:S02]  /*ea60*/  IMAD R11, R22, 0x80, R6 ;  /* 0x00000080160b7824 */ /* 0x004fe400078e0206 */
[----:B-1----:R-:W-:Y:S02]  /*ea70*/  IMAD R23, R23, R16, UR11 ;  /* 0x0000000b17177e24 */ /* 0x002fe4000f8e0210 */
[----:B------:R-:W-:Y:S02]  /*ea80*/  IMAD R15, R19, UR12, R12 ;  /* 0x0000000c130f7c24 */ /* 0x000fe4000f8e020c */
[----:B------:R-:W-:Y:S01]  /*ea90*/  IMAD.WIDE.U32 R4, R18, UR12, R4 ;  /* 0x0000000c12047c25 */ /* 0x000fe2000f8e0004 */
[----:B------:R-:W-:-:S03]  /*eaa0*/  SHF.R.S32.HI R16, RZ, 0x1f, R23 ;  /* 0x0000001fff107819 */ /* 0x000fc60000011417 */
[----:B0-----:R-:W-:-:S04]  /*eab0*/  @P0 IMAD.HI.U32 R12, R11, R14, RZ ;  /* 0x0000000e0b0c0227 */ /* 0x001fc800078e00ff */
[----:B------:R-:W-:Y:S02]  /*eac0*/  IMAD.U32 R7, RZ, RZ, UR5 ;  /* 0x00000005ff077e24 */ /* 0x000fe4000f8e00ff */
[----:B------:R-:W-:Y:S01]  /*ead0*/  IMAD.U32 R6, RZ, RZ, UR4 ;  /* 0x00000004ff067e24 */ /* 0x000fe2000f8e00ff */
[----:B------:R-:W-:Y:S01]  /*eae0*/  ULDC.64 UR4, c[0x0][0xbe0] ;  /* 0x0002f80000047ab9 */ /* 0x000fe20000000a00 */
[----:B------:R-:W-:Y:S01]  /*eaf0*/  IMAD.U32 R7, RZ, RZ, UR6 ;  /* 0x00000006ff077e24 */ /* 0x000fe2000f8e00ff */
[----:B------:R-:W-:Y:S01]  /*eb00*/  ULDC.64 UR6, c[0x0][0xb48] ;  /* 0x0002d20000067ab9 */ /* 0x000fe20000000a00 */
[----:B------:R-:W-:Y:S02]  /*eb10*/  IMAD.IADD R5, R5, 0x1, R15 ;  /* 0x0000000105057824 */ /* 0x000fe400078e020f */
[----:B---3--:R-:W-:Y:S02]  /*eb20*/  IMAD R14, R20, UR10, RZ ;  /* 0x0000000a140e7c24 */ /* 0x008fe4000f8e02ff */
[----:B-----5:R-:W-:-:S04]  /*eb30*/  @P0 IMAD.HI.U32 R152, R11, R152, RZ ;  /* 0x000000980b980227 */ /* 0x020fc800078e00ff */
[----:B------:R-:W-:Y:S01]  /*eb40*/  IMAD.MOV.U32 R13, RZ, RZ, R11 ;  /* 0x000000ffff0d7224 */ /* 0x000fe200078e000b */
[----:B------:R-:W-:Y:S01]  /*eb50*/  @P0 SHF.R.U32.HI R13, RZ, R17, R12 ;  /* 0x00000011ff0d0219 */ /* 0x000fe2000001160c */
[----:B------:R-:W-:Y:S02]  /*eb60*/  IMAD R17, R21, UR12, R14 ;  /* 0x0000000c15117c24 */ /* 0x000fe4000f8e020e */
[----:B------:R-:W-:-:S04]  /*eb70*/  IMAD.WIDE.U32 R6, R20, UR12, R6 ;  /* 0x0000000c14067c25 */ /* 0x000fc8000f8e0006 */
[----:B------:R-:W-:Y:S01]  /*eb80*/  IMAD.MOV.U32 R15, RZ, RZ, R11 ;  /* 0x000000ffff0f7224 */ /* 0x000fe200078e000b */
[----:B------:R-:W-:Y:S01]  /*eb90*/  @P0 SHF.R.U32.HI R15, RZ, R153, R152 ;  /* 0x00000099ff0f0219 */ /* 0x000fe20000011698 */
[----:B------:R-:W-:Y:S02]  /*eba0*/  IMAD R12, R16, UR4, RZ ;  /* 0x00000004100c7c24 */ /* 0x000fe4000f8e02ff */
[----:B------:R-:W-:-:S04]  /*ebb0*/  IMAD.WIDE.U32 R4, R23, UR4, R4 ;  /* 0x0000000417047c25 */ /* 0x000fc8000f8e0004 */
[----:B------:R-:W-:Y:S01]  /*ebc0*/  IMAD.IADD R7, R7, 0x1, R17 ;  /* 0x0000000107077824 */ /* 0x000fe200078e0211 */
[----:B------:R-:W-:Y:S01]  /*ebd0*/  SHF.R.S32.HI R17, RZ, 0x1f, R13 ;  /* 0x0000001fff117819 */ /* 0x000fe2000001140d */
[----:B------:R-:W-:Y:S01]  /*ebe0*/  IMAD R14, R23, UR5, R12 ;  /* 0x00000005170e7c24 */ /* 0x000fe2000f8e020c */
[----:B------:R-:W-:Y:S01]  /*ebf0*/  IADD3 R4, P0, R13, R4, RZ ;  /* 0x000000040d047210 */ /* 0x000fe20007f1e0ff */
[----:B------:R-:W-:Y:S01]  /*ec00*/  IMAD R16, R16, UR6, RZ ;  /* 0x0000000610107c24 */ /* 0x000fe2000f8e02ff */
[----:B------:R-:W-:Y:S01]  /*ec10*/  SHF.R.S32.HI R12, RZ, 0x1f, R15 ;  /* 0x0000001fff0c7819 */ /* 0x000fe2000001140f */
[----:B------:R-:W-:Y:S01]  /*ec20*/  IMAD.MOV R13, RZ, RZ, -R13 ;  /* 0x000000ffff0d7224 */ /* 0x000fe200078e0a0d */
[----:B------:R-:W-:Y:S01]  /*ec30*/  ULDC.64 UR4, c[0x0][0xb30] ;  /* 0x0002cc0000047ab9 */ /* 0x000fe20000000a00 */
[----:B------:R-:W-:Y:S01]  /*ec40*/  IMAD R19, R23, UR7, R16 ;  /* 0x0000000717137c24 */ /* 0x000fe2000f8e0210 */
[----:B------:R-:W-:Y:S01]  /*ec50*/  IADD3.X R5, R17, R5, R14, P0, !PT ;  /* 0x0000000511057210 */ /* 0x000fe200007fe40e */
[----:B------:R-:W-:-:S02]  /*ec60*/  IMAD.MOV R16, RZ, RZ, -R15 ;  /* 0x000000ffff107224 */ /* 0x000fc400078e0a0f */
[----:B------:R-:W-:Y:S02]  /*ec70*/  IMAD R12, R12, UR4, RZ ;  /* 0x000000040c0c7c24 */ /* 0x000fe4000f8e02ff */
[----:B------:R-:W-:Y:S02]  /*ec80*/  IMAD R13, R8, R13, R11 ;  /* 0x0000000d080d7224 */ /* 0x000fe400078e020b */
[----:B------:R-:W-:Y:S01]  /*ec90*/  IMAD.WIDE.U32 R6, R23, UR6, R6 ;  /* 0x0000000617067c25 */ /* 0x000fe2000f8e0006 */
[----:B------:R-:W-:-:S03]  /*eca0*/  ULDC.64 UR6, c[0x0][0xbc8] ;  /* 0x0002f20000067ab9 */ /* 0x000fc60000000a00 */
[----:B------:R-:W-:Y:S02]  /*ecb0*/  IMAD R11, R8, R16, R11 ;  /* 0x00000010080b7224 */ /* 0x000fe400078e020b */
[----:B------:R-:W-:Y:S01]  /*ecc0*/  IMAD R17, R15, UR5, R12 ;  /* 0x000000050f117c24 */ /* 0x000fe2000f8e020c */
[----:B------:R-:W-:Y:S01]  /*ecd0*/  SHF.R.S32.HI R12, RZ, 0x1f, R13 ;  /* 0x0000001fff0c7819 */ /* 0x000fe2000001140d */
[----:B------:R-:W-:Y:S01]  /*ece0*/  IMAD.IADD R7, R7, 0x1, R19 ;  /* 0x0000000107077824 */ /* 0x000fe200078e0213 */
[----:B------:R-:W-:Y:S01]  /*ecf0*/  SHF.R.S32.HI R14, RZ, 0x1f, R11 ;  /* 0x0000001fff0e7819 */ /* 0x000fe2000001140b */
[----:B------:R-:W0:Y:S01]  /*ed00*/  S2UR UR5, SR_CgaCtaId ;  /* 0x00000000000579c3 */ /* 0x000e220000008800 */
[----:B------:R-:W-:-:S04]  /*ed10*/  IMAD.WIDE.U32 R4, R13, UR6, R4 ;  /* 0x000000060d047c25 */ /* 0x000fc8000f8e0004 */
[----:B------:R-:W-:Y:S01]  /*ed20*/  IMAD.WIDE.U32 R6, R15, UR4, R6 ;  /* 0x000000040f067c25 */ /* 0x000fe2000f8e0006 */
[----:B------:R-:W-:-:S03]  /*ed30*/  UMOV UR4, 0x400 ;  /* 0x0000040000047882 */ /* 0x000fc60000000000 */
[----:B------:R-:W-:Y:S02]  /*ed40*/  IMAD R12, R12, UR6, RZ ;  /* 0x000000060c0c7c24 */ /* 0x000fe4000f8e02ff */
[----:B------:R-:W-:Y:S02]  /*ed50*/  IMAD.IADD R7, R7, 0x1, R17 ;  /* 0x0000000107077824 */ /* 0x000fe400078e0211 */
[----:B------:R-:W-:Y:S02]  /*ed60*/  IMAD R14, R14, UR8, RZ ;  /* 0x000000080e0e7c24 */ /* 0x000fe4000f8e02ff */
[----:B------:R-:W-:Y:S01]  /*ed70*/  IMAD R15, R13, UR7, R12 ;  /* 0x000000070d0f7c24 */ /* 0x000fe2000f8e020c */
[----:B------:R-:W-:Y:S01]  /*ed80*/  ULDC.64 UR6, c[0x0][0xba8] ;  /* 0x0002ea0000067ab9 */ /* 0x000fe20000000a00 */
[C---:B------:R-:W-:Y:S01]  /*ed90*/  IMAD R17, R11.reuse, UR9, R14 ;  /* 0x000000090b117c24 */ /* 0x040fe2000f8e020e */
[----:B------:R-:W-:Y:S01]  /*eda0*/  LEA R16, P0, R4, UR6, 0x2 ;  /* 0x0000000604107c11 */ /* 0x000fe2000f8010ff */
[----:B------:R-:W-:Y:S01]  /*edb0*/  IMAD.WIDE.U32 R12, R11, UR8, R6 ;  /* 0x000000080b0c7c25 */ /* 0x000fe2000f8e0006 */
[----:B------:R-:W-:Y:S01]  /*edc0*/  ULDC.64 UR8, c[0x0][0xb00] ;  /* 0x0002c00000087ab9 */ /* 0x000fe20000000a00 */
[----:B------:R-:W-:-:S02]  /*edd0*/  ULDC UR6, c[0x0][0xa88] ;  /* 0x0002a20000067ab9 */ /* 0x000fc40000000800 */
        /* <DEDUP_REMOVED lines=17> */
[----:B------:R-:W-:Y:S01]  /*eef0*/  UPRMT UR4, URZ, 0x654, UR4 ;  /* 0x000006543f047896 */ /* 0x000fe20008000004 */
[----:B------:R-:W-:Y:S02]  /*ef00*/  ISETP.GE.AND P2, PT, R11, R8, PT ;  /* 0x000000080b00720c */ /* 0x000fe40003f46270 */
[----:B------:R3:W4:Y:S01]  /*ef10*/  SHFL.IDX PT, R4, R6, RZ, 0x1c1f ;  /* 0x001c1fff06047589 */ /* 0x00072200000e0000 */
[----:B-1----:R-:W-:-:S03]  /*ef20*/  LOP3.LUT R17, R10, 0x7ffffffc, RZ, 0xc0, !PT ;  /* 0x7ffffffc0a117812 */ /* 0x002fc600078ec0ff */
[----:B------:R3:W1:Y:S02]  /*ef30*/  SHFL.IDX PT, R5, R7, RZ, 0x1c1f ;  /* 0x001c1fff07057589 */ /* 0x00066400000e0000 */
        /* <DEDUP_REMOVED lines=16> */
[----:B------:R-:W-:Y:S01]  /*f040*/  VIADD R18, R0, 0x30 ;  /* 0x0000003000127836 */ /* 0x000fe20000000000 */
[----:B------:R-:W-:Y:S01]  /*f050*/  ISETP.GE.AND P0, PT, R16, UR4, PT ;  /* 0x0000000410007c0c */ /* 0x000fe2000bf06270 */
[C---:B------:R-:W-:Y:S01]  /*f060*/  VIADD R19, R0.reuse, 0x38 ;  /* 0x0000003800137836 */ /* 0x040fe20000000000 */
[----:B------:R-:W-:Y:S01]  /*f070*/  ISETP.GE.AND P1, PT, R17, UR4, PT ;  /* 0x0000000411007c0c */ /* 0x000fe2000bf26270 */
[----:B------:R-:W-:-:S02]  /*f080*/  VIADD R20, R0, 0x40 ;  /* 0x0000004000147836 */ /* 0x000fc40000000000 */
[----:B------:R-:W-:Y:S02]  /*f090*/  VIADD R21, R0, 0x48 ;  /* 0x0000004800157836 */ /* 0x000fe40000000000 */
[----:B------:R-:W-:Y:S01]  /*f0a0*/  @!P3 LEA.HI R2, R2, R2, RZ, 0x1 ;  /* 0x000000020202b211 */ /* 0x000fe200078f08ff */
[C---:B------:R-:W-:Y:S01]  /*f0b0*/  VIADD R22, R0.reuse, 0x50 ;  /* 0x0000005000167836 */ /* 0x040fe20000000000 */
[----:B------:R-:W-:Y:S01]  /*f0c0*/  @!P4 LEA.HI R3, R3, R3, RZ, 0x1 ;  /* 0x000000030303c211 */ /* 0x000fe200078f08ff */
[----:B------:R-:W-:Y:S01]  /*f0d0*/  VIADD R23, R0, 0x58 ;  /* 0x0000005800177836 */ /* 0x000fe20000000000 */
        /* <DEDUP_REMOVED lines=18> */
[----:B0-----:R-:W-:Y:S01]  /*f200*/  VIADD R24, R0, 0x60 ;  /* 0x0000006000187836 */ /* 0x001fe20000000000 */
[----:B------:R-:W-:Y:S02]  /*f210*/  @!P1 LEA.HI R17, R17, R17, RZ, 0x1 ;  /* 0x0000001111119211 */ /* 0x000fe400078f08ff */
        /* <DEDUP_REMOVED lines=17> */
[----:B------:R-:W-:Y:S01]  /*f330*/  @!P6 LOP3.LUT R17, R22, 0xfffffffe, RZ, 0xc0, !PT ;  /* 0xfffffffe1611e812 */ /* 0x000fe200078ec0ff */
[----:B------:R-:W-:Y:S01]  /*f340*/  VIADD R22, R0, 0x88 ;  /* 0x0000008800167836 */ /* 0x000fe20000000000 */
[----:B------:R-:W-:Y:S01]  /*f350*/  ISETP.GE.AND P1, PT, R23, UR4, PT ;  /* 0x0000000417007c0c */ /* 0x000fe2000bf26270 */
[----:B0-----:R-:W-:Y:S01]  /*f360*/  @!P2 IMAD.WIDE R2, R13, 0x4, R4 ;  /* 0x000000040d02a825 */ /* 0x001fe200078e0204 */
[----:B------:R-:W-:-:S03]  /*f370*/  ISETP.GE.AND P0, PT, R24, UR4, PT ;  /* 0x0000000418007c0c */ /* 0x000fc6000bf06270 */
        /* <DEDUP_REMOVED lines=12> */
[C---:B------:R-:W-:Y:S01]  /*f440*/  VIADD R19, R0.reuse, 0x70 ;  /* 0x0000007000137836 */ /* 0x040fe20000000000 */
[----:B------:R4:W-:Y:S01]  /*f450*/  @!P6 ST.E.64 desc[UR48][R16.64], R64 ;  /* 0x000000401000e985 */ /* 0x0009e2000c101b30 */
[----:B------:R-:W-:Y:S01]  /*f460*/  VIADD R21, R0, 0x80 ;  /* 0x0000008000157836 */ /* 0x000fe20000000000 */
[----:B------:R-:W-:Y:S02]  /*f470*/  @!P0 LEA.HI R24, R24, R24, RZ, 0x1 ;  /* 0x0000001818188211 */ /* 0x000fe400078f08ff */
[----:B------:R-:W-:Y:S02]  /*f480*/  ISETP.GE.AND P6, PT, R19, UR4, PT ;  /* 0x0000000413007c0c */ /* 0x000fe4000bfc6270 */
[----:B------:R-:W-:-:S02]  /*f490*/  ISETP.GE.AND P4, PT, R21, UR4, PT ;  /* 0x0000000415007c0c */ /* 0x000fc4000bf86270 */
[----:B0-----:R-:W-:Y:S01]  /*f4a0*/  @!P1 LOP3.LUT R3, R23, 0xfffffffe, RZ, 0xc0, !PT ;  /* 0xfffffffe17039812 */ /* 0x001fe200078ec0ff */
[----:B------:R-:W-:Y:S01]  /*f4b0*/  VIADD R23, R0, 0x90 ;  /* 0x0000009000177836 */ /* 0x000fe20000000000 */
        /* <DEDUP_REMOVED lines=40> */
[----:B0-----:R-:W-:Y:S02]  /*f740*/  @!P0 LOP3.LUT R3, R23, 0xfffffffe, RZ, 0xc0, !PT ;  /* 0xfffffffe17038812 */ /* 0x001fe400078ec0ff */
[----:B------:R-:W-:Y:S02]  /*f750*/  @!P2 LEA.HI R18, R18, R18, RZ, 0x1 ;  /* 0x000000121212a211 */ /* 0x000fe400078f08ff */
[----:B-1----:R-:W-:Y:S01]  /*f760*/  @!P1 LOP3.LUT R11, R24, 0xfffffffe, RZ, 0xc0, !PT ;  /* 0xfffffffe180b9812 */ /* 0x002fe200078ec0ff */
[--C-:B------:R-:W-:Y:S01]  /*f770*/  @!P0 IMAD.WIDE R2, R3, 0x4, R4.reuse ;  /* 0x0000000403028825 */ /* 0x100fe200078e0204 */
[----:B------:R-:W-:Y:S02]  /*f780*/  @!P4 LEA.HI R20, R20, R20, RZ, 0x1 ;  /* 0x000000141414c211 */ /* 0x000fe400078f08ff */
[----:B--2---:R-:W-:Y:S01]  /*f790*/  @!P2 LOP3.LUT R13, R18, 0xfffffffe, RZ, 0xc0, !PT ;  /* 0xfffffffe120da812 */ /* 0x004fe200078ec0ff */
[--C-:B------:R-:W-:Y:S01]  /*f7a0*/  @!P1 IMAD.WIDE R10, R11, 0x4, R4.reuse ;  /* 0x000000040b0a9825 */ /* 0x100fe200078e0204 */
[----:B------:R-:W-:Y:S01]  /*f7b0*/  @!P3 LEA.HI R19, R19, R19, RZ, 0x1 ;  /* 0x000000131313b211 */ /* 0x000fe200078f08ff */
[----:B------:R0:W-:Y:S01]  /*f7c0*/  @!P0 ST.E.64 desc[UR48][R2.64], R96 ;  /* 0x0000006002008985 */ /* 0x0001e2000c101b30 */
[----:B------:R-:W-:Y:S01]  /*f7d0*/  @!P5 LEA.HI R21, R21, R21, RZ, 0x1 ;  /* 0x000000151515d211 */ /* 0x000fe200078f08ff */
[----:B------:R-:W-:Y:S01]  /*f7e0*/  @!P2 IMAD.WIDE R12, R13, 0x4, R4 ;  /* 0x000000040d0ca825 */ /* 0x000fe200078e0204 */
[----:B------:R-:W-:Y:S01]  /*f7f0*/  @!P3 LOP3.LUT R19, R19, 0xfffffffe, RZ, 0xc0, !PT ;  /* 0xfffffffe1313b812 */ /* 0x000fe200078ec0ff */
[----:B------:R1:W-:Y:S01]  /*f800*/  @!P1 ST.E.64 desc[UR48][R10.64], R100 ;  /* 0x000000640a009985 */ /* 0x0003e2000c101b30 */
[----:B------:R-:W-:Y:S01]  /*f810*/  @!P6 LEA.HI R22, R22, R22, RZ, 0x1 ;  /* 0x000000161616e211 */ /* 0x000fe200078f08ff */
[----:B------:R-:W-:Y:S01]  /*f820*/  VIADD R18, R0, 0xc8 ;  /* 0x000000c800127836 */ /* 0x000fe20000000000 */
[----:B---3--:R-:W-:Y:S01]  /*f830*/  @!P4 LOP3.LUT R15, R20, 0xfffffffe, RZ, 0xc0, !PT ;  /* 0xfffffffe140fc812 */ /* 0x008fe200078ec0ff */
[----:B------:R-:W-:Y:S01]  /*f840*/  @!P2 ST.E.64 desc[UR48][R12.64], R104 ;  /* 0x000000680c00a985 */ /* 0x000fe2000c101b30 */
[----:B------:R-:W-:Y:S01]  /*f850*/  @!P5 LOP3.LUT R21, R21, 0xfffffffe, RZ, 0xc0, !PT ;  /* 0xfffffffe1515d812 */ /* 0x000fe200078ec0ff */
[----:B------:R-:W-:Y:S01]  /*f860*/  VIADD R20, R0, 0xd8 ;  /* 0x000000d800147836 */ /* 0x000fe20000000000 */
[----:B----4-:R-:W-:-:S02]  /*f870*/  @!P6 LOP3.LUT R17, R22, 0xfffffffe, RZ, 0xc0, !PT ;  /* 0xfffffffe1611e812 */ /* 0x010fc400078ec0ff */
[----:B------:R-:W-:Y:S01]  /*f880*/  ISETP.GE.AND P0, PT, R18, UR4, PT ;  /* 0x0000000412007c0c */ /* 0x000fe2000bf06270 */
[----:B0-----:R-:W-:Y:S01]  /*f890*/  @!P3 IMAD.WIDE R2, R19, 0x4, R4 ;  /* 0x000000041302b825 */ /* 0x001fe200078e0204 */
[----:B------:R-:W-:-:S03]  /*f8a0*/  ISETP.GE.AND P2, PT, R20, UR4, PT ;  /* 0x0000000414007c0c */ /* 0x000fc6000bf46270 */
[--C-:B-1----:R-:W-:Y:S01]  /*f8b0*/  @!P4 IMAD.WIDE R10, R15, 0x4, R4.reuse ;  /* 0x000000040f0ac825 */ /* 0x102fe200078e0204 */
[----:B------:R0:W-:Y:S03]  /*f8c0*/  @!P3 ST.E.64 desc[UR48][R2.64], R108 ;  /* 0x0000006c0200b985 */ /* 0x0001e6000c101b30 */
[--C-:B------:R-:W-:Y:S01]  /*f8d0*/  @!P5 IMAD.WIDE R14, R21, 0x4, R4.reuse ;  /* 0x00000004150ed825 */ /* 0x100fe200078e0204 */
[----:B------:R1:W-:Y:S03]  /*f8e0*/  @!P4 ST.E.64 desc[UR48][R10.64], R112 ;  /* 0x000000700a00c985 */ /* 0x0003e6000c101b30 */
[----:B------:R-:W-:Y:S01]  /*f8f0*/  VIADD R19, R0, 0xd0 ;  /* 0x000000d000137836 */ /* 0x000fe20000000000 */
[----:B------:R2:W-:Y:S01]  /*f900*/  @!P5 ST.E.64 desc[UR48][R14.64], R116 ;  /* 0x000000740e00d985 */ /* 0x0005e2000c101b30 */
[----:B------:R-:W-:Y:S01]  /*f910*/  @!P6 IMAD.WIDE R16, R17, 0x4, R4 ;  /* 0x000000041110e825 */ /* 0x000fe200078e0204 */
[----:B------:R-:W-:-:S02]  /*f920*/  @!P0 LEA.HI R18, R18, R18, RZ, 0x1 ;  /* 0x0000001212128211 */ /* 0x000fc400078f08ff */
[----:B------:R-:W-:Y:S01]  /*f930*/  ISETP.GE.AND P1, PT, R19, UR4, PT ;  /* 0x0000000413007c0c */ /* 0x000fe2000bf26270 */
[C---:B------:R-:W-:Y:S01]  /*f940*/  VIADD R21, R0.reuse, 0xe0 ;  /* 0x000000e000157836 */ /* 0x040fe20000000000 */
[----:B------:R3:W-:Y:S01]  /*f950*/  @!P6 ST.E.64 desc[UR48][R16.64], R120 ;  /* 0x000000781000e985 */ /* 0x0007e2000c101b30 */
[----:B0-----:R-:W-:Y:S01]  /*f960*/  VIADD R3, R0, 0xf8 ;  /* 0x000000f800037836 */ /* 0x001fe20000000000 */
[----:B------:R-:W-:Y:S01]  /*f970*/  @!P2 LEA.HI R20, R20, R20, RZ, 0x1 ;  /* 0x000000141414a211 */ /* 0x000fe200078f08ff */
[C---:B------:R-:W-:Y:S01]  /*f980*/  VIADD R12, R0.reuse, 0xe8 ;  /* 0x000000e8000c7836 */ /* 0x040fe20000000000 */
[----:B------:R-:W-:Y:S01]  /*f990*/  ISETP.GE.AND P3, PT, R21, UR4, PT ;  /* 0x0000000415007c0c */ /* 0x000fe2000bf66270 */
[----:B------:R-:W-:Y:S01]  /*f9a0*/  VIADD R13, R0, 0xf0 ;  /* 0x000000f0000d7836 */ /* 0x000fe20000000000 */
[----:B------:R-:W-:Y:S02]  /*f9b0*/  ISETP.GE.AND P6, PT, R3, UR4, PT ;  /* 0x0000000403007c0c */ /* 0x000fe4000bfc6270 */
[----:B------:R-:W-:-:S02]  /*f9c0*/  ISETP.GE.AND P4, PT, R12, UR4, PT ;  /* 0x000000040c007c0c */ /* 0x000fc4000bf86270 */
[----:B------:R-:W-:Y:S02]  /*f9d0*/  ISETP.GE.AND P5, PT, R13, UR4, PT ;  /* 0x000000040d007c0c */ /* 0x000fe4000bfa6270 */
[----:B------:R-:W-:-:S04]  /*f9e0*/  @!P1 LEA.HI R19, R19, R19, RZ, 0x1 ;  /* 0x0000001313139211 */ /* 0x000fc800078f08ff */
[----:B-1----:R-:W-:Y:S02]  /*f9f0*/  @!P1 LOP3.LUT R11, R19, 0xfffffffe, RZ, 0xc0, !PT ;  /* 0xfffffffe130b9812 */ /* 0x002fe400078ec0ff */
[----:B------:R-:W-:Y:S02]  /*fa00*/  @!P3 LEA.HI R21, R21, R21, RZ, 0x1 ;  /* 0x000000151515b211 */ /* 0x000fe400078f08ff */
[----:B------:R-:W-:Y:S02]  /*fa10*/  @!P6 LEA.HI R10, R3, R3, RZ, 0x1 ;  /* 0x00000003030ae211 */ /* 0x000fe400078f08ff */
[----:B------:R-:W-:Y:S02]  /*fa20*/  @!P4 LEA.HI R12, R12, R12, RZ, 0x1 ;  /* 0x0000000c0c0cc211 */ /* 0x000fe400078f08ff */
[----:B------:R-:W-:Y:S02]  /*fa30*/  @!P5 LEA.HI R2, R13, R13, RZ, 0x1 ;  /* 0x0000000d0d02d211 */ /* 0x000fe400078f08ff */
[----:B------:R-:W-:-:S02]  /*fa40*/  @!P0 LOP3.LUT R3, R18, 0xfffffffe, RZ, 0xc0, !PT ;  /* 0xfffffffe12038812 */ /* 0x000fc400078ec0ff */
[----:B------:R-:W-:Y:S02]  /*fa50*/  @!P2 LOP3.LUT R13, R20, 0xfffffffe, RZ, 0xc0, !PT ;  /* 0xfffffffe140da812 */ /* 0x000fe400078ec0ff */
[----:B--2---:R-:W-:Y:S02]  /*fa60*/  @!P3 LOP3.LUT R15, R21, 0xfffffffe, RZ, 0xc0, !PT ;  /* 0xfffffffe150fb812 */ /* 0x004fe400078ec0ff */
[----:B---3--:R-:W-:Y:S01]  /*fa70*/  @!P4 LOP3.LUT R17, R12, 0xfffffffe, RZ, 0xc0, !PT ;  /* 0xfffffffe0c11c812 */ /* 0x008fe200078ec0ff */
        /* <DEDUP_REMOVED lines=16> */
.L_x_1895:
[----:B------:R-:W-:Y:S05]  /*fb80*/  BSYNC B0 ;  /* 0x0000000000007941 */ /* 0x000fea0003800000 */
.L_x_1894:
[----:B------:R-:W-:Y:S01]  /*fb90*/  ISETP.GE.AND P0, PT, R9, R8, PT ;  /* 0x000000080900720c */ /* 0x000fe20003f06270 */
[----:B0--3--:R0:W2:Y:S04]  /*fba0*/  SHFL.IDX PT, R3, R7, 0x1, 0x1c1f ;  /* 0x003c1f0007037f89 */ /* 0x0090a800000e0000 */
[----:B------:R0:W3:Y:S08]  /*fbb0*/  SHFL.IDX PT, R2, R6, 0x1, 0x1c1f ;  /* 0x003c1f0006027f89 */ /* 0x0000f000000e0000 */
[----:B0-----:R-:W-:Y:S05]  /*fbc0*/  @P0 BRA `(.L_x_1814) ;  /* 0x0000004c00d40947 */ /* 0x001fea0003800000 */
        /* <DEDUP_REMOVED lines=12> */
[----:B------:R-:W-:-:S02]  /*fc90*/  VIADD R14, R0, 0x38 ;  /* 0x00000038000e7836 */ /* 0x000fc40000000000 */
[C---:B------:R-:W-:Y:S02]  /*fca0*/  VIADD R15, R0.reuse, 0x40 ;  /* 0x00000040000f7836 */ /* 0x040fe40000000000 */
        /* <DEDUP_REMOVED lines=8> */
[----:B--23--:R-:W-:Y:S01]  /*fd30*/  @!P0 IMAD.WIDE R4, R0, 0x4, R2 ;  /* 0x0000000400048825 */ /* 0x00cfe200078e0202 */
        /* <DEDUP_REMOVED lines=52> */
[C---:B------:R-:W-:Y:S01]  /*10080*/  VIADD R18, R0.reuse, 0x88 ;  /* 0x0000008800127836 */ /* 0x040fe20000000000 */
        /* <DEDUP_REMOVED lines=36> */
[----:B------:R-:W-:Y:S02]  /*102d0*/  ISETP.GE.AND P0, PT, R14, UR4, PT ;  /* 0x000000040e007c0c */ /* 0x000fe4000bf06270 */
[----:B------:R-:W-:Y:S02]  /*102e0*/  ISETP.GE.AND P4, PT, R15, UR4, PT ;  /* 0x000000040f007c0c */ /* 0x000fe4000bf86270 */
[----:B------:R-:W-:-:S02]  /*102f0*/  ISETP.GE.AND P2, PT, R17, UR4, PT ;  /* 0x0000000411007c0c */ /* 0x000fc4000bf46270 */
[----:B------:R-:W-:Y:S02]  /*10300*/  @!P5 LEA.HI R19, R19, R19, RZ, 0x1 ;  /* 0x000000131313d211 */ /* 0x000fe400078f08ff */
        /* <DEDUP_REMOVED lines=38> */
[C---:B------:R-:W-:Y:S01]  /*10570*/  VIADD R17, R0.reuse, 0xe8 ;  /* 0x000000e800117836 */ /* 0x040fe20000000000 */
[----:B------:R-:W-:Y:S01]  /*10580*/  @!P6 LEA.HI R19, R19, R19, RZ, 0x1 ;  /* 0x000000131313e211 */ /* 0x000fe200078f08ff */
[----:B------:R-:W-:Y:S01]  /*10590*/  VIADD R0, R0, 0xf8 ;  /* 0x000000f800007836 */ /* 0x000fe20000000000 */
[----:B------:R-:W-:Y:S02]  /*105a0*/  ISETP.GE.AND P1, PT, R15, UR4, PT ;  /* 0x000000040f007c0c */ /* 0x000fe4000bf26270 */
[----:B------:R-:W-:-:S02]  /*105b0*/  ISETP.GE.AND P3, PT, R17, UR4, PT ;  /* 0x0000000411007c0c */ /* 0x000fc4000bf66270 */
        /* <DEDUP_REMOVED lines=33> */
.L_x_1893:
[----:B------:R-:W0:Y:S02]  /*107d0*/  S2R R0, SR_TID.X ;  /* 0x0000000000007919 */ /* 0x000e240000002100 */
[----:B0-----:R-:W-:-:S05]  /*107e0*/  VIADD R2, R0, 0xffffff80 ;  /* 0xffffff8000027836 */ /* 0x001fca0000000000 */
        /* <DEDUP_REMOVED lines=20> */
[----:B------:R-:W-:Y:S01]  /*10930*/  IMAD.U32 R3, RZ, RZ, UR5 ;  /* 0x00000005ff037e24 */ /* 0x000fe2000f8e00ff */
[----:B------:R-:W2:Y:S01]  /*10940*/  @P0 LDC R7, c[0x0][0xbec] ;  /* 0x0002fb00ff070b82 */ /* 0x000ea20000000800 */
[----:B------:R-:W-:Y:S01]  /*10950*/  IMAD.U32 R2, RZ, RZ, UR4 ;  /* 0x00000004ff027e24 */ /* 0x000fe2000f8e00ff */
[----:B------:R-:W-:Y:S01]  /*10960*/  ULDC.64 UR4, c[0x0][0xbe0] ;  /* 0x0002f80000047ab9 */ /* 0x000fe20000000a00 */
[----:B------:R-:W-:-:S05]  /*10970*/  IMAD.U32 R3, RZ, RZ, UR6 ;  /* 0x00000006ff037e24 */ /* 0x000fca000f8e00ff */
        /* <DEDUP_REMOVED lines=33> */
.L_x_1812:
        /* <DEDUP_REMOVED lines=18> */
.L_x_1896:
[----:B------:R-:W-:Y:S01]  /*10cb0*/  ULDC UR7, c[0x0][0xc50] ;  /* 0x0003140000077ab9 */ /* 0x000fe20000000800 */
[----:B------:R-:W-:Y:S01]  /*10cc0*/  UMOV UR36, UR6 ;  /* 0x0000000600247c82 */ /* 0x000fe20008000000 */
[----:B------:R-:W-:-:S11]  /*10cd0*/  UISETP.NE.AND UP0, UPT, UR7, 0x1, UPT ;  /* 0x000000010700788c */ /* 0x000fd6000bf05270 */
[----:B------:R-:W-:Y:S01]  /*10ce0*/  @UP0 ULDC UR4, c[0x0][0xc54] ;  /* 0x0003150000040ab9 */ /* 0x000fe20000000800 */
[----:B------:R-:W-:Y:S01]  /*10cf0*/  @UP0 ULDC UR8, c[0x0][0xc58] ;  /* 0x0003160000080ab9 */ /* 0x000fe20000000800 */
[----:B------:R-:W-:-:S04]  /*10d00*/  UIMAD.WIDE.U32 UR4, UR6, UR4, URZ ;  /* 0x00000004060472a5 */ /* 0x000fc8000f8e003f */
[----:B------:R-:W-:-:S12]  /*10d10*/  @UP0 USHF.R.U32.HI UR36, URZ, UR8, UR5 ;  /* 0x000000083f240299 */ /* 0x000fd80008011605 */
.L_x_1897:
[----:B------:R-:W-:Y:S01]  /*10d20*/  ISETP.GE.AND P0, PT, R18, RZ, PT ;  /* 0x000000ff1200720c */ /* 0x000fe20003f06270 */
[----:B------:R-:W-:Y:S01]  /*10d30*/  UIADD3 UR42, -UR36, URZ, URZ ;  /* 0x0000003f242a7290 */ /* 0x000fe2000fffe13f */
[----:B------:R-:W-:Y:S02]  /*10d40*/  IMAD.MOV.U32 R0, RZ, RZ, 0x1 ;  /* 0x00000001ff007424 */ /* 0x000fe400078e00ff */
[----:B------:R-:W-:Y:S01]  /*10d50*/  IMAD.MOV.U32 R6, RZ, RZ, RZ ;  /* 0x000000ffff067224 */ /* 0x000fe200078e00ff */
[----:B------:R-:W-:Y:S01]  /*10d60*/  UIMAD UR42, UR7, UR42, UR6 ;  /* 0x0000002a072a72a4 */ /* 0x000fe2000f8e0206 */
[----:B------:R-:W-:-:S07]  /*10d70*/  IMAD.MOV.U32 R8, RZ, RZ, 0x1 ;  /* 0x00000001ff087424 */ /* 0x000fce00078e00ff */
[----:B------:R-:W-:Y:S05]  /*10d80*/  @!P0 BRA `(.L_x_1898) ;  /* 0x0000003800a48947 */ /* 0x000fea0003800000 */
[----:B------:R-:W0:Y:S01]  /*10d90*/  S2UR UR40, SR_CTAID.X ;  /* 0x00000000002879c3 */ /* 0x000e220000002500 */
[----:B------:R-:W-:Y:S01]  /*10da0*/  ULDC UR6, c[0x0][0x448] ;  /* 0x0001120000067ab9 */ /* 0x000fe20000000800 */
[----:B------:R-:W-:Y:S01]  /*10db0*/  ULDC.64 UR4, c[0x0][0x418] ;  /* 0x0001060000047ab9 */ /* 0x000fe20000000a00 */
[----:B------:R-:W-:Y:S02]  /*10dc0*/  UISETP.NE.AND UP1, UPT, UR6, 0x1, UPT ;  /* 0x000000010600788c */ /* 0x000fe4000bf25270 */
[----:B------:R-:W-:Y:S01]  /*10dd0*/  UISETP.NE.U32.AND UP0, UPT, UR4, URZ, UPT ;  /* 0x0000003f0400728c */ /* 0x000fe2000bf05070 */
[----:B------:R-:W-:Y:S02]  /*10de0*/  ULDC UR11, c[0x0][0x288] ;  /* 0x0000a200000b7ab9 */ /* 0x000fe40000000800 */
[----:B------:R-:W-:Y:S01]  /*10df0*/  ULDC UR4, c[0x0][0x424] ;  /* 0x0001090000047ab9 */ /* 0x000fe20000000800 */
[----:B------:R-:W-:Y:S01]  /*10e00*/  UISETP.NE.AND.EX UP0, UPT, UR5, URZ, UPT, UP0 ;  /* 0x0000003f0500728c */ /* 0x000fe2000bf05300 */
[----:B------:R-:W-:Y:S01]  /*10e10*/  ULDC UR12, c[0x0][0x2f0] ;  /* 0x0000bc00000c7ab9 */ /* 0x000fe20000000800 */
[----:B------:R-:W-:-:S02]  /*10e20*/  UIADD3 UR6, -UR11, 0x1, URZ ;  /* 0x000000010b067890 */ /* 0x000fc4000fffe13f */
[----:B------:R-:W-:Y:S01]  /*10e30*/  USEL UR10, UR4, 0x1, UP0 ;  /* 0x00000001040a7887 */ /* 0x000fe20008000000 */
[----:B------:R-:W-:Y:S02]  /*10e40*/  @UP1 ULDC UR13, c[0x0][0x450] ;  /* 0x00011400000d1ab9 */ /* 0x000fe40000000800 */
[----:B------:R-:W-:Y:S01]  /*10e50*/  @UP1 ULDC UR4, c[0x0][0x44c] ;  /* 0x0001130000041ab9 */ /* 0x000fe20000000800 */
[----:B------:R-:W-:Y:S02]  /*10e60*/  UIMAD UR7, UR10, UR12, 0x5f ;  /* 0x0000005f0a0774a4 */ /* 0x000fe4000f8e020c */
[----:B------:R-:W-:Y:S02]  /*10e70*/  UIMAD UR9, UR10, UR12, UR6 ;  /* 0x0000000c0a0972a4 */ /* 0x000fe4000f8e0206 */
[----:B------:R-:W-:Y:S02]  /*10e80*/  UIMAD.WIDE UR6, UR7, 0x2aaaaaab, URZ ;  /* 0x2aaaaaab070678a5 */ /* 0x000fe4000f8e023f */
[----:B0-----:R-:W-:-:S02]  /*10e90*/  USHF.L.U32 UR40, UR40, 0x7, URZ ;  /* 0x0000000728287899 */ /* 0x001fc4000800063f */
[----:B------:R-:W-:Y:S02]  /*10ea0*/  USHF.R.U32.HI UR39, URZ, 0x1f, UR7 ;  /* 0x0000001f3f277899 */ /* 0x000fe40008011607 */
[----:B------:R-:W-:Y:S02]  /*10eb0*/  UIADD3 UR8, UR40, 0x7f, URZ ;  /* 0x0000007f28087890 */ /* 0x000fe4000fffe03f */
[----:B------:R-:W-:Y:S02]  /*10ec0*/  ULEA.HI.SX32 UR39, UR7, UR39, 0x1c ;  /* 0x0000002707277291 */ /* 0x000fe4000f8fe23f */
[----:B------:R-:W-:-:S04]  /*10ed0*/  UIMAD.WIDE.U32 UR4, UR8, UR4, URZ ;  /* 0x00000004080472a5 */ /* 0x000fc8000f8e003f */
[----:B------:R-:W-:-:S03]  /*10ee0*/  @UP1 USHF.R.U32.HI UR8, URZ, UR13, UR5 ;  /* 0x0000000d3f081299 */ /* 0x000fc60008011605 */
[----:B------:R-:W-:Y:S01]  /*10ef0*/  ULDC.64 UR4, c[0x0][0x9e0] ;  /* 0x0002780000047ab9 */ /* 0x000fe20000000a00 */
[----:B------:R-:W-:Y:S02]  /*10f00*/  UIADD3 UR9, UR9, UR8, URZ ;  /* 0x0000000809097290 */ /* 0x000fe4000fffe03f */
[----:B------:R-:W-:Y:S02]  /*10f10*/  UISETP.GE.AND UP0, UPT, UR5, 0x1, UPT ;  /* 0x000000010500788c */ /* 0x000fe4000bf06270 */
[----:B------:R-:W-:-:S04]  /*10f20*/  UIADD3 UR4, UR9, UR4, URZ ;  /* 0x0000000409047290 */ /* 0x000fc8000fffe03f */
[----:B------:R-:W-:-:S13]  /*10f30*/  PLOP3.LUT P1, PT, PT, PT, UP0, 0x80, 0x0 ;  /* 0x000000000000781c */ /* 0x000fda0003f2f008 */
[----:B------:R-:W-:Y:S05]  /*10f40*/  @!P1 BRA `(.L_x_1899) ;  /* 0x0000000000449947 */ /* 0x000fea0003800000 */
        /* <DEDUP_REMOVED lines=10> */
.L_x_1900:
[----:B------:R-:W-:-:S11]  /*10ff0*/  UISETP.NE.AND UP0, UPT, UR5, 0x1, UPT ;  /* 0x000000010500788c */ /* 0x000fd6000bf05270 */
[----:B------:R-:W-:Y:S02]  /*11000*/  @UP0 ULDC.64 UR14, c[0x0][0x9e8] ;  /* 0x00027a00000e0ab9 */ /* 0x000fe40000000a00 */
[----:B------:R-:W-:-:S04]  /*11010*/  UIMAD.WIDE.U32 UR6, UR8, UR14, URZ ;  /* 0x0000000e080672a5 */ /* 0x000fc8000f8e003f */
[----:B------:R-:W-:-:S12]  /*11020*/  @UP0 USHF.R.U32.HI UR8, URZ, UR15, UR7 ;  /* 0x0000000f3f080299 */ /* 0x000fd80008011607 */
.L_x_1901:
[----:B------:R-:W-:-:S04]  /*11030*/  UIMAD UR8, UR8, UR5, UR5 ;  /* 0x00000005080872a4 */ /* 0x000fc8000f8e0205 */
[----:B------:R-:W-:-:S04]  /*11040*/  UISETP.LT.AND UP0, UPT, UR4, UR8, UPT ;  /* 0x000000080400728c */ /* 0x000fc8000bf01270 */
[----:B------:R-:W-:-:S12]  /*11050*/  USEL UR4, UR4, UR8, UP0 ;  /* 0x0000000804047287 */ /* 0x000fd80008000000 */
.L_x_1899:
[----:B------:R-:W-:Y:S01]  /*11060*/  UIADD3 UR6, UR4, 0x5f, URZ ;  /* 0x0000005f04067890 */ /* 0x000fe2000fffe03f */
[----:B------:R-:W-:Y:S01]  /*11070*/  @UP1 ULDC UR8, c[0x0][0x44c] ;  /* 0x0001130000081ab9 */ /* 0x000fe20000000800 */
[----:B------:R-:W-:Y:S02]  /*11080*/  @UP1 ULDC UR13, c[0x0][0x450] ;  /* 0x00011400000d1ab9 */ /* 0x000fe40000000800 */
[----:B------:R-:W-:Y:S02]  /*11090*/  UIMAD.WIDE UR6, UR6, 0x2aaaaaab, URZ ;  /* 0x2aaaaaab060678a5 */ /* 0x000fe4000f8e023f */
[----:B------:R-:W-:Y:S02]  /*110a0*/  UIMAD.WIDE.U32 UR8, UR40, UR8, URZ ;  /* 0x00000008280872a5 */ /* 0x000fe4000f8e003f */
[----:B------:R-:W-:Y:S01]  /*110b0*/  USHF.R.U32.HI UR44, URZ, 0x1f, UR7 ;  /* 0x0000001f3f2c7899 */ /* 0x000fe20008011607 */
[----:B------:R-:W-:Y:S01]  /*110c0*/  UMOV UR4, UR40 ;  /* 0x0000002800047c82 */ /* 0x000fe20008000000 */
[----:B------:R-:W-:-:S02]  /*110d0*/  UIMAD UR10, UR10, UR12, -UR11 ;  /* 0x0000000c0a0a72a4 */ /* 0x000fc4000f8e0a0b */
[----:B------:R-:W-:Y:S02]  /*110e0*/  @UP1 USHF.R.U32.HI UR4, URZ, UR13, UR9 ;  /* 0x0000000d3f041299 */ /* 0x000fe40008011609 */
[----:B------:R-:W-:Y:S02]  /*110f0*/  ULEA.HI.SX32 UR44, UR7, UR44, 0x1c ;  /* 0x0000002c072c7291 */ /* 0x000fe4000f8fe23f */
[----:B------:R-:W-:Y:S02]  /*11100*/  UIADD3 UR4, UR10, UR4, URZ ;  /* 0x000000040a047290 */ /* 0x000fe4000fffe03f */
[----:B------:R-:W-:Y:S01]  /*11110*/  UISETP.LT.AND UP0, UPT, UR39, UR44, UPT ;  /* 0x0000002c2700728c */ /* 0x000fe2000bf01270 */
[----:B------:R-:W-:Y:S02]  /*11120*/  ULDC UR8, c[0x0][0x9dc] ;  /* 0x0002770000087ab9 */ /* 0x000fe40000000800 */
[----:B------:R-:W-:Y:S02]  /*11130*/  UIADD3 UR8, UR4, -UR8, URZ ;  /* 0x8000000804087290 */ /* 0x000fe4000fffe03f */
[----:B------:R-:W-:Y:S01]  /*11140*/  USEL UR12, UR39, UR44, UP0 ;  /* 0x0000002c270c7287 */ /* 0x000fe20008000000 */
[----:B------:R-:W-:Y:S11]  /*11150*/  @!P1 BRA `(.L_x_1902) ;  /* 0x0000000000449947 */ /* 0x000ff60003800000 */
        /* <DEDUP_REMOVED lines=10> */
.L_x_1903:
[----:B------:R-:W-:-:S11]  /*11200*/  UISETP.NE.AND UP0, UPT, UR5, 0x1, UPT ;  /* 0x000000010500788c */ /* 0x000fd6000bf05270 */
[----:B------:R-:W-:Y:S02]  /*11210*/  @UP0 ULDC.64 UR10, c[0x0][0x9e8] ;  /* 0x00027a00000a0ab9 */ /* 0x000fe40000000a00 */
[----:B------:R-:W-:-:S04]  /*11220*/  UIMAD.WIDE.U32 UR6, UR4, UR10, URZ ;  /* 0x0000000a040672a5 */ /* 0x000fc8000f8e003f */
[----:B------:R-:W-:-:S12]  /*11230*/  @UP0 USHF.R.U32.HI UR4, URZ, UR11, UR7 ;  /* 0x0000000b3f040299 */ /* 0x000fd80008011607 */
.L_x_1904:
[----:B------:R-:W-:-:S04]  /*11240*/  UIMAD UR4, UR4, UR5, URZ ;  /* 0x00000005040472a4 */ /* 0x000fc8000f8e023f */
[----:B------:R-:W-:-:S04]  /*11250*/  UISETP.LT.AND UP0, UPT, UR8, UR4, UPT ;  /* 0x000000040800728c */ /* 0x000fc8000bf01270 */
[----:B------:R-:W-:-:S12]  /*11260*/  USEL UR8, UR8, UR4, !UP0 ;  /* 0x0000000408087287 */ /* 0x000fd8000c000000 */
.L_x_1902:
[----:B------:R-:W-:Y:S02]  /*11270*/  UIMAD.WIDE UR4, UR8, 0x2aaaaaab, URZ ;  /* 0x2aaaaaab080478a5 */ /* 0x000fe4000f8e023f */
[----:B------:R-:W-:Y:S02]  /*11280*/  USHF.R.U32.HI UR10, URZ, 0x10, UR42 ;  /* 0x000000103f0a7899 */ /* 0x000fe4000801162a */
[----:B------:R-:W-:Y:S02]  /*11290*/  USHF.R.U32.HI UR4, URZ, 0x1f, UR5 ;  /* 0x0000001f3f047899 */ /* 0x000fe40008011605 */
[----:B------:R-:W-:Y:S02]  /*112a0*/  ULOP3.LUT UR42, UR42, 0xffff, URZ, 0xc0, !UPT ;  /* 0x0000ffff2a2a7892 */ /* 0x000fe4000f8ec03f */
[----:B------:R-:W-:Y:S01]  /*112b0*/  ULEA.HI.SX32 UR4, UR5, UR4, 0x1c ;  /* 0x0000000405047291 */ /* 0x000fe2000f8fe23f */
[----:B------:R-:W-:-:S03]  /*112c0*/  UMOV UR46, URZ ;  /* 0x0000003f002e7c82 */ /* 0x000fc60008000000 */
[----:B------:R-:W-:-:S04]  /*112d0*/  UISETP.LT.AND UP0, UPT, URZ, UR4, UPT ;  /* 0x000000043f00728c */ /* 0x000fc8000bf01270 */
[----:B------:R-:W-:Y:S02]  /*112e0*/  USEL UR43, URZ, UR4, !UP0 ;  /* 0x000000043f2b7287 */ /* 0x000fe4000c000000 */
[----:B------:R-:W-:Y:S02]  /*112f0*/  UISETP.NE.AND UP0, UPT, UR10, URZ, UPT ;  /* 0x0000003f0a00728c */ /* 0x000fe4000bf05270 */
[----:B------:R-:W-:-:S06]  /*11300*/  UISETP.GT.AND UP1, UPT, UR12, UR43, UPT ;  /* 0x0000002b0c00728c */ /* 0x000fcc000bf24270 */
[----:B------:R-:W-:-:S03]  /*11310*/  PLOP3.LUT P0, PT, PT, PT, UP1, 0x80, 0x0 ;  /* 0x000000000000781c */ /* 0x000fc60003f0f018 */
[----:B------:R-:W-:-:S10]  /*11320*/  @!UP0 ULDC UR10, c[0x0][0x9f0] ;  /* 0x00027c00000a8ab9 */ /* 0x000fd40000000800 */
[----:B------:R-:W-:Y:S05]  /*11330*/  @!P0 BRA `(.L_x_1905) ;  /* 0x0000000000808947 */ /* 0x000fea0003800000 */
[----:B------:R-:W-:Y:S01]  /*11340*/  IMAD.U32 R3, RZ, RZ, UR10 ;  /* 0x0000000aff037e24 */ /* 0x000fe2000f8e00ff */
[----:B------:R-:W-:-:S04]  /*11350*/  UIADD3 UR4, UR10, -0x1, UR12 ;  /* 0xffffffff0a047890 */ /* 0x000fc8000fffe00c */
[-C--:B------:R-:W-:Y:S01]  /*11360*/  IABS R0, R3.reuse ;  /* 0x0000000300007213 */ /* 0x080fe20000000000 */
[----:B------:R-:W-:Y:S01]  /*11370*/  UIADD3 UR6, -UR43, UR4, URZ ;  /* 0x000000042b067290 */ /* 0x000fe2000fffe13f */
[----:B------:R-:W-:Y:S02]  /*11380*/  IABS R3, R3 ;  /* 0x0000000300037213 */ /* 0x000fe40000000000 */
[----:B------:R-:W-:Y:S01]  /*11390*/  R2UR UR11, R0 ;  /* 0x00000000000b72ca */ /* 0x000fe200000e0000 */
[----:B------:R-:W-:Y:S02]  /*113a0*/  UMOV UR4, URZ ;  /* 0x0000003f00047c82 */ /* 0x000fe40008000000 */
[----:B------:R-:W-:-:S05]  /*113b0*/  IMAD.MOV R3, RZ, RZ, -R3 ;  /* 0x000000ffff037224 */ /* 0x000fca00078e0a03 */
[----:B------:R-:W-:-:S05]  /*113c0*/  R2UR UR9, R3 ;  /* 0x00000000030972ca */ /* 0x000fca00000e0000 */
[----:B------:R-:W0:Y:S08]  /*113d0*/  I2F.RP R0, UR11 ;  /* 0x0000000b00007d06 */ /* 0x000e300008209400 */
[----:B0-----:R-:W0:Y:S02]  /*113e0*/  MUFU.RCP R0, R0 ;  /* 0x0000000000007308 */ /* 0x001e240000001000 */
[----:B0-----:R-:W-:Y:S01]  /*113f0*/  VIADD R2, R0, 0xffffffe ;  /* 0x0ffffffe00027836 */ /* 0x001fe20000000000 */
[----:B------:R-:W-:Y:S01]  /*11400*/  IABS R0, UR6 ;  /* 0x0000000600007c13 */ /* 0x000fe20008000000 */
[----:B------:R-:W-:-:S03]  /*11410*/  ULOP3.LUT UR6, UR6, UR10, URZ, 0x3c, !UPT ;  /* 0x0000000a06067292 */ /* 0x000fc6000f8e3c3f */
[----:B------:R-:W-:Y:S01]  /*11420*/  R2UR UR8, R0 ;  /* 0x00000000000872ca */ /* 0x000fe200000e0000 */
[----:B------:R-:W0:Y:S02]  /*11430*/  F2I.FTZ.U32.TRUNC.NTZ R2, R2 ;  /* 0x0000000200027305 */ /* 0x000e24000021f000 */
        /* <DEDUP_REMOVED lines=16> */
.L_x_1905:
[----:B------:R-:W-:Y:S01]  /*11540*/  UIMAD UR41, UR42, UR46, UR43 ;  /* 0x0000002e2a2972a4 */ /* 0x000fe2000f8e022b */
[----:B------:R-:W-:Y:S02]  /*11550*/  IMAD.U32 R0, RZ, RZ, UR12 ;  /* 0x0000000cff007e24 */ /* 0x000fe4000f8e00ff */
[----:B------:R-:W-:Y:S02]  /*11560*/  IMAD.MOV.U32 R6, RZ, RZ, RZ ;  /* 0x000000ffff067224 */ /* 0x000fe400078e00ff */
[----:B------:R-:W-:Y:S02]  /*11570*/  IMAD.MOV.U32 R8, RZ, RZ, 0x1 ;  /* 0x00000001ff087424 */ /* 0x000fe400078e00ff */
[----:B------:R-:W-:-:S05]  /*11580*/  IMAD.U32 R3, RZ, RZ, UR41 ;  /* 0x00000029ff037e24 */ /* 0x000fca000f8e00ff */
[----:B------:R-:W-:Y:S01]  /*11590*/  VIADDMNMX R19, R3, UR46, R0, PT ;  /* 0x0000002e03137c46 */ /* 0x000fe2000b800100 */
[----:B------:R-:W-:-:S03]  /*115a0*/  IMAD.MOV.U32 R0, RZ, RZ, 0x1 ;  /* 0x00000001ff007424 */ /* 0x000fc600078e00ff */
        /* <DEDUP_REMOVED lines=26> */
.L_x_1906:
        /* <DEDUP_REMOVED lines=20> */
.L_x_1908:
        /* <DEDUP_REMOVED lines=15> */
.L_x_1907:
[----:B------:R-:W0:Y:S08]  /*11980*/  LDC.64 R2, c[0x0][0x9f8] ;  /* 0x00027e00ff027b82 */ /* 0x000e300000000a00 */
[----:B------:R-:W1:Y:S01]  /*11990*/  LDC.64 R4, c[0x0][0x418] ;  /* 0x00010600ff047b82 */ /* 0x000e620000000a00 */
[----:B0-----:R-:W-:-:S04]  /*119a0*/  ISETP.NE.U32.AND P0, PT, R2, RZ, PT ;  /* 0x000000ff0200720c */ /* 0x001fc80003f05070 */
[----:B------:R-:W-:-:S13]  /*119b0*/  ISETP.NE.AND.EX P0, PT, R3, RZ, PT, P0 ;  /* 0x000000ff0300720c */ /* 0x000fda0003f05300 */
[----:B------:R-:W0:Y:S02]  /*119c0*/  @P0 LDC.64 R2, c[0x0][0x9f8] ;  /* 0x00027e00ff020b82 */ /* 0x000e240000000a00 */
[----:B0-----:R-:W-:-:S05]  /*119d0*/  @P0 IMAD.WIDE R2, R18, 0x4, R2 ;  /* 0x0000000412020825 */ /* 0x001fca00078e0202 */
[----:B------:R-:W2:Y:S01]  /*119e0*/  @P0 LDG.E R18, desc[UR48][R2.64] ;  /* 0x0000003002120981 */ /* 0x000ea2000c1e1900 */
[----:B-1----:R-:W-:Y:S01]  /*119f0*/  ISETP.NE.U32.AND P0, PT, R4, RZ, PT ;  /* 0x000000ff0400720c */ /* 0x002fe20003f05070 */
[----:B------:R-:W-:Y:S01]  /*11a00*/  UMOV UR4, 0xffffffff ;  /* 0xffffffff00047882 */ /* 0x000fe20000000000 */
[----:B------:R-:W-:Y:S01]  /*11a10*/  LOP3.LUT R17, R17, 0xfffffffe, RZ, 0xc0, !PT ;  /* 0xfffffffe11117812 */ /* 0x000fe200078ec0ff */
[----:B------:R-:W0:Y:S01]  /*11a20*/  S2R R16, SR_TID.X ;  /* 0x0000000000107919 */ /* 0x000e220000002100 */
[----:B------:R-:W-:Y:S01]  /*11a30*/  ISETP.NE.AND.EX P1, PT, R5, RZ, PT, P0 ;  /* 0x000000ff0500720c */ /* 0x000fe20003f25300 */
[----:B------:R-:W-:-:S12]  /*11a40*/  VIADD R0, R19, 0xffffffff ;  /* 0xffffffff13007836 */ /* 0x000fd80000000000 */
[----:B------:R-:W-:Y:S02]  /*11a50*/  @P1 LOP3.LUT R17, R17, 0x1, RZ, 0xfc, !PT ;  /* 0x0000000111111812 */ /* 0x000fe400078efcff */
[----:B0-----:R-:W-:-:S04]  /*11a60*/  SHF.R.U32.HI R6, RZ, 0x5, R16 ;  /* 0x00000005ff067819 */ /* 0x001fc80000011610 */
[----:B------:R-:W-:Y:S02]  /*11a70*/  LOP3.LUT R6, R6, 0x3, RZ, 0xc0, !PT ;  /* 0x0000000306067812 */ /* 0x000fe400078ec0ff */
[----:B--2---:R-:W-:Y:S02]  /*11a80*/  SHF.R.S32.HI R19, RZ, 0x1f, R18 ;  /* 0x0000001fff137819 */ /* 0x004fe40000011412 */
[----:B------:R-:W-:Y:S01]  /*11a90*/  SEL R16, R18, RZ, !P1 ;  /* 0x000000ff12107207 */ /* 0x000fe20004800000 */
[----:B------:R-:W-:Y:S06]  /*11aa0*/  BRA.DIV UR4, `(.L_x_1909) ;  /* 0x0000003204ec7947 */ /* 0x000fec000b800000 */
[----:B------:R0:W1:Y:S02]  /*11ab0*/  SHFL.IDX PT, R14, R6, RZ, 0x1f ;  /* 0x00001fff060e7589 */ /* 0x00006400000e0000 */
.L_x_1988:
[----:B------:R2:W-:Y:S01]  /*11ac0*/  STL [R1], R0 ;  /* 0x0000000001007387 */ /* 0x0005e20000100800 */
        /* <DEDUP_REMOVED lines=8> */
.L_x_1991:
[----:B------:R-:W-:Y:S05]  /*11b50*/  @!P6 BRA `(.L_x_1910) ;  /* 0x0000000000d8e947 */ /* 0x000fea0003800000 */
[----:B------:R-:W-:Y:S01]  /*11b60*/  IMAD.MOV.U32 R16, RZ, RZ, R18 ;  /* 0x000000ffff107224 */ /* 0x000fe200078e0012 */
[----:B------:R-:W-:Y:S06]  /*11b70*/  @!P1 BRA `(.L_x_1912) ;  /* 0x0000000000509947 */ /* 0x000fec0003800000 */
[----:B0-----:R-:W-:Y:S01]  /*11b80*/  IMAD.MOV.U32 R6, RZ, RZ, R0 ;  /* 0x000000ffff067224 */ /* 0x001fe200078e0000 */
[----:B------:R-:W-:Y:S01]  /*11b90*/  ULDC.64 UR4, c[0x0][0x428] ;  /* 0x00010a0000047ab9 */ /* 0x000fe20000000a00 */
[----:B------:R-:W0:Y:S01]  /*11ba0*/  LDC R0, c[0x0][0x43c] ;  /* 0x00010f00ff007b82 */ /* 0x000e220000000800 */
[----:B------:R-:W-:Y:S02]  /*11bb0*/  IMAD R9, R19, UR4, RZ ;  /* 0x0000000413097c24 */ /* 0x000fe4000f8e02ff */
        /* <DEDUP_REMOVED lines=15> */
[----:B------:R1:W-:Y:S02]  /*11cb0*/  STL [R1], R6 ;  /* 0x0000000601007387 */ /* 0x0003e40000100800 */
.L_x_1912:
[----:B------:R-:W-:Y:S01]  /*11cc0*/  IMAD.MOV.U32 R0, RZ, RZ, 0x1 ;  /* 0x00000001ff007424 */ /* 0x000fe200078e00ff */
[----:B01----:R-:W0:Y:S04]  /*11cd0*/  S2R R6, SR_TID.X ;  /* 0x0000000000067919 */ /* 0x003e280000002100 */
[----:B------:R-:W-:-:S04]  /*11ce0*/  SHF.L.U32 R0, R0, 0x1f, RZ ;  /* 0x0000001f00007819 */ /* 0x000fc800000006ff */
[----:B------:R-:W1:Y:S01]  /*11cf0*/  SYNCS.PHASECHK.TRANS64.TRYWAIT P0, [UR38+0x22840], R0 ;  /* 0x02284000ff0075a7 */ /* 0x000e620008000166 */
[----:B0-----:R-:W-:-:S04]  /*11d00*/  LOP3.LUT R2, R6, 0x7f, RZ, 0xc0, !PT ;  /* 0x0000007f06027812 */ /* 0x001fc800078ec0ff */
[----:B------:R-:W-:Y:S01]  /*11d10*/  ISETP.NE.AND P1, PT, R2, RZ, PT ;  /* 0x000000ff0200720c */ /* 0x000fe20003f25270 */
[----:B-1----:R-:W-:-:S12]  /*11d20*/  @!P0 BRA `(.L_x_1913) ;  /* 0x00000030008c8947 */ /* 0x002fd80003800000 */
.L_x_1992:
[----:B------:R-:W-:Y:S05]  /*11d30*/  @P1 BRA `(.L_x_1914) ;  /* 0x0000000000181947 */ /* 0x000fea0003800000 */
[----:B------:R-:W1:Y:S01]  /*11d40*/  S2R R2, SR_TID.X ;  /* 0x0000000000027919 */ /* 0x000e620000002100 */
[----:B0-----:R-:W-:-:S04]  /*11d50*/  IMAD.MOV.U32 R0, RZ, RZ, 0x3000 ;  /* 0x00003000ff007424 */ /* 0x001fc800078e00ff */
[----:B------:R2:W-:Y:S01]  /*11d60*/  SYNCS.ARRIVE.TRANS64 RZ, [UR38+0x22830], R0 ;  /* 0x02283000ffff79a7 */ /* 0x0005e20008000026 */
[----:B-1----:R-:W-:-:S13]  /*11d70*/  LOP3.LUT P0, RZ, R2, 0x1f, RZ, 0xc0, !PT ;  /* 0x0000001f02ff7812 */ /* 0x002fda000780c0ff */
[----:B--2---:R-:W-:Y:S05]  /*11d80*/  @!P0 BRA `(.L_x_1914) ;  /* 0x0000000000048947 */ /* 0x004fea0003800000 */
[----:B------:R-:W-:Y:S01]  /*11d90*/  BPT.TRAP 0x1 ;  /* 0x000000040000795c */ /* 0x000fe20000300000 */
.L_x_1914:
[----:B0-----:R-:W2:Y:S01]  /*11da0*/  LDL R0, [R1] ;  /* 0x0000000001007983 */ /* 0x001ea20000100800 */
        /* <DEDUP_REMOVED lines=17> */
.L_x_1910:
        /* <DEDUP_REMOVED lines=22> */
.L_x_1915:
[----:B------:R-:W1:Y:S01]  /*12020*/  LDC R5, c[0x0][0x448] ;  /* 0x00011200ff057b82 */ /* 0x000e620000000800 */
[----:B------:R-:W2:Y:S01]  /*12030*/  S2R R12, SR_TID.X ;  /* 0x00000000000c7919 */ /* 0x000ea20000002100 */
[----:B------:R-:W-:Y:S01]  /*12040*/  USHF.R.S32.HI UR4, URZ, 0x1f, UR36 ;  /* 0x0000001f3f047899 */ /* 0x000fe20008011424 */
[----:B------:R-:W-:Y:S01]  /*12050*/  ULDC.64 UR8, c[0x0][0x2d8] ;  /* 0x0000b60000087ab9 */ /* 0x000fe20000000a00 */
[----:B------:R-:W3:Y:S02]  /*12060*/  S2R R8, SR_CTAID.Z ;  /* 0x0000000000087919 */ /* 0x000ee40000002700 */
[----:B------:R-:W-:Y:S02]  /*12070*/  UIMAD UR6, UR4, UR8, URZ ;  /* 0x00000008040672a4 */ /* 0x000fe4000f8e023f */
[----:B------:R-:W-:Y:S02]  /*12080*/  UIMAD.WIDE.U32 UR4, UR36, UR8, URZ ;  /* 0x00000008240472a5 */ /* 0x000fe4000f8e003f */
[----:B------:R-:W-:-:S04]  /*12090*/  UIMAD UR6, UR36, UR9, UR6 ;  /* 0x00000009240672a4 */ /* 0x000fc8000f8e0206 */
[----:B------:R-:W-:Y:S01]  /*120a0*/  UIADD3 UR5, UR5, UR6, URZ ;  /* 0x0000000605057290 */ /* 0x000fe2000fffe03f */
[----:B-1----:R-:W-:Y:S02]  /*120b0*/  ISETP.NE.AND P0, PT, R5, 0x1, PT ;  /* 0x000000010500780c */ /* 0x002fe40003f05270 */
[C---:B--2---:R-:W-:Y:S01]  /*120c0*/  LOP3.LUT R10, R12.reuse, 0x7f, RZ, 0xc0, !PT ;  /* 0x0000007f0c0a7812 */ /* 0x044fe200078ec0ff */
[----:B------:R-:W-:-:S10]  /*120d0*/  IMAD.SHL.U32 R3, R12, 0x10, RZ ;  /* 0x000000100c037824 */ /* 0x000fd400078e00ff */
[----:B------:R-:W0:Y:S01]  /*120e0*/  @P0 LDC R7, c[0x0][0x44c] ;  /* 0x00011300ff070b82 */ /* 0x000e220000000800 */
[----:B------:R-:W-:-:S04]  /*120f0*/  SHF.R.U32.HI R4, RZ, 0x3, R10 ;  /* 0x00000003ff047819 */ /* 0x000fc8000001160a */
[----:B------:R-:W-:-:S03]  /*12100*/  LOP3.LUT R0, R4, 0x70, R3, 0xf8, !PT ;  /* 0x0000007004007812 */ /* 0x000fc600078ef803 */
[----:B------:R-:W1:Y:S02]  /*12110*/  @P0 LDC R9, c[0x0][0x450] ;  /* 0x00011400ff090b82 */ /* 0x000e640000000800 */
[----:B------:R-:W-:-:S06]  /*12120*/  VIADD R0, R0, UR40 ;  /* 0x0000002800007c36 */ /* 0x000fcc0008000000 */
[----:B------:R-:W2:Y:S01]  /*12130*/  LDC.64 R2, c[0x0][0x2e0] ;  /* 0x0000b800ff027b82 */ /* 0x000ea20000000a00 */
[----:B0-----:R-:W-:-:S04]  /*12140*/  @P0 IMAD.HI.U32 R6, R0, R7, RZ ;  /* 0x0000000700060227 */ /* 0x001fc800078e00ff */
[----:B------:R-:W-:Y:S01]  /*12150*/  IMAD.MOV.U32 R7, RZ, RZ, R0 ;  /* 0x000000ffff077224 */ /* 0x000fe200078e0000 */
[----:B-1----:R-:W-:Y:S02]  /*12160*/  @P0 SHF.R.U32.HI R7, RZ, R9, R6 ;  /* 0x00000009ff070219 */ /* 0x002fe40000011606 */
[----:B---3--:R-:W-:-:S05]  /*12170*/  SHF.R.S32.HI R9, RZ, 0x1f, R8 ;  /* 0x0000001fff097819 */ /* 0x008fca0000011408 */
[----:B--2---:R-:W-:-:S04]  /*12180*/  IMAD R6, R9, R2, RZ ;  /* 0x0000000209067224 */ /* 0x004fc800078e02ff */
[C---:B------:R-:W-:Y:S01]  /*12190*/  IMAD R9, R8.reuse, R3, R6 ;  /* 0x0000000308097224 */ /* 0x040fe200078e0206 */
[----:B------:R-:W-:Y:S01]  /*121a0*/  SHF.R.S32.HI R6, RZ, 0x1f, R7 ;  /* 0x0000001fff067819 */ /* 0x000fe20000011407 */
[----:B------:R-:W-:Y:S01]  /*121b0*/  IMAD.WIDE.U32 R2, R8, R2, UR4 ;  /* 0x0000000408027e25 */ /* 0x000fe2000f8e0002 */
[----:B------:R-:W-:-:S03]  /*121c0*/  ULDC.64 UR4, c[0x0][0x2d0] ;  /* 0x0000b40000047ab9 */ /* 0x000fc60000000a00 */
[----:B------:R-:W-:Y:S02]  /*121d0*/  IMAD.IADD R3, R3, 0x1, R9 ;  /* 0x0000000103037824 */ /* 0x000fe400078e0209 */
[----:B------:R-:W-:Y:S02]  /*121e0*/  IMAD.MOV R9, RZ, RZ, -R7 ;  /* 0x000000ffff097224 */ /* 0x000fe400078e0a07 */
[----:B------:R-:W-:Y:S02]  /*121f0*/  IMAD R6, R6, UR4, RZ ;  /* 0x0000000406067c24 */ /* 0x000fe4000f8e02ff */
[----:B------:R-:W-:Y:S02]  /*12200*/  IMAD R9, R5, R9, R0 ;  /* 0x0000000905097224 */ /* 0x000fe400078e0200 */
[C---:B------:R-:W-:Y:S02]  /*12210*/  IMAD R11, R7.reuse, UR5, R6 ;  /* 0x00000005070b7c24 */ /* 0x040fe4000f8e0206 */
[----:B------:R-:W-:Y:S01]  /*12220*/  IMAD.WIDE.U32 R2, R7, UR4, R2 ;  /* 0x0000000407027c25 */ /* 0x000fe2000f8e0002 */
[----:B------:R-:W-:Y:S01]  /*12230*/  SHF.R.S32.HI R0, RZ, 0x1f, R9 ;  /* 0x0000001fff007819 */ /* 0x000fe20000011409 */
[----:B------:R-:W-:-:S02]  /*12240*/  ULDC.64 UR4, c[0x0][0x2c8] ;  /* 0x0000b20000047ab9 */ /* 0x000fc40000000a00 */
[----:B------:R-:W-:Y:S02]  /*12250*/  IMAD.IADD R3, R3, 0x1, R11 ;  /* 0x0000000103037824 */ /* 0x000fe400078e020b */
[----:B------:R-:W-:Y:S02]  /*12260*/  IMAD R0, R0, UR4, RZ ;  /* 0x0000000400007c24 */ /* 0x000fe4000f8e02ff */
[----:B------:R-:W-:-:S04]  /*12270*/  IMAD.WIDE.U32 R2, R9, UR4, R2 ;  /* 0x0000000409027c25 */ /* 0x000fc8000f8e0002 */
[----:B------:R-:W-:Y:S01]  /*12280*/  IMAD R7, R9, UR5, R0 ;  /* 0x0000000509077c24 */ /* 0x000fe2000f8e0200 */
[----:B------:R-:W-:Y:S01]  /*12290*/  ULDC.64 UR4, c[0x0][0x280] ;  /* 0x0000a00000047ab9 */ /* 0x000fe20000000a00 */
[----:B------:R-:W-:Y:S01]  /*122a0*/  IMAD.SHL.U32 R6, R10, 0x8, RZ ;  /* 0x000000080a067824 */ /* 0x000fe200078e00ff */
[----:B------:R-:W-:Y:S01]  /*122b0*/  LEA R0, P0, R2, UR4, 0x1 ;  /* 0x0000000402007c11 */ /* 0x000fe2000f8008ff */
[----:B------:R-:W-:Y:S01]  /*122c0*/  IMAD.IADD R7, R3, 0x1, R7 ;  /* 0x0000000103077824 */ /* 0x000fe200078e0207 */
[----:B------:R-:W-:-:S04]  /*122d0*/  ULDC UR4, c[0x0][0x2b8] ;  /* 0x0000ae0000047ab9 */ /* 0x000fc80000000800 */
        /* <DEDUP_REMOVED lines=11> */
[----:B------:R-:W-:Y:S02]  /*12390*/  VIADD R4, R4, UR40 ;  /* 0x0000002804047c36 */ /* 0x000fe40008000000 */
[----:B------:R-:W1:Y:S01]  /*123a0*/  SHFL.IDX PT, R2, R7, RZ, 0x181f ;  /* 0x00181fff07027589 */ /* 0x000e6200000e0000 */
[----:B------:R-:W-:Y:S02]  /*123b0*/  IMAD R5, R5, UR4, RZ ;  /* 0x0000000405057c24 */ /* 0x000fe4000f8e02ff */
[C---:B------:R-:W-:Y:S01]  /*123c0*/  VIADD R10, R4.reuse, 0x10 ;  /* 0x00000010040a7836 */ /* 0x040fe20000000000 */
[----:B------:R-:W-:Y:S01]  /*123d0*/  SHFL.IDX PT, R9, R7, 0x1, 0x181f ;  /* 0x00381f0007097f89 */ /* 0x000fe200000e0000 */
        /* <DEDUP_REMOVED lines=8> */
[----:B------:R-:W-:-:S13]  /*12460*/  ISETP.GE.AND P1, PT, R10, R5, PT ;  /* 0x000000050a00720c */ /* 0x000fda0003f26270 */
[----:B------:R-:W-:Y:S02]  /*12470*/  @!P1 LEA R10, R6, UR38, 0x1 ;  /* 0x00000026060a9c11 */ /* 0x000fe4000f8e08ff */
[----:B0-----:R-:W-:Y:S02]  /*12480*/  @!P1 LEA R2, P2, R8, R14, 0x1 ;  /* 0x0000000e08029211 */ /* 0x001fe400078408ff */
[----:B------:R-:W0:Y:S03]  /*12490*/  SHFL.IDX PT, R14, R0, 0x2, 0x181f ;  /* 0x00581f00000e7f89 */ /* 0x000e2600000e0000 */
[----:B------:R-:W-:Y:S02]  /*124a0*/  @!P1 IMAD.X R3, RZ, RZ, R9, P2 ;  /* 0x000000ffff039224 */ /* 0x000fe400010e0609 */
[----:B------:R-:W1:Y:S04]  /*124b0*/  SHFL.IDX PT, R9, R7, 0x2, 0x181f ;  /* 0x00581f0007097f89 */ /* 0x000e6800000e0000 */
[----:B------:R2:W-:Y:S01]  /*124c0*/  @!P1 LDGSTS.E.BYPASS.LTC128B.128 [R10+0x18c00], desc[UR48][R2.64], !P0 ;  /* 0x18c00000020a9fae */ /* 0x0005e2000c101d70 */
[----:B------:R-:W-:Y:S01]  /*124d0*/  ISETP.GE.AND P1, PT, R12, R5, PT ;  /* 0x000000050c00720c */ /* 0x000fe20003f26270 */
[----:B------:R-:W-:-:S02]  /*124e0*/  VIADD R12, R4, 0x40 ;  /* 0x00000040040c7836 */ /* 0x000fc40000000000 */
[----:B--2---:R-:W-:-:S10]  /*124f0*/  VIADD R10, R4, 0x30 ;  /* 0x00000030040a7836 */ /* 0x004fd40000000000 */
[----:B------:R-:W-:Y:S02]  /*12500*/  @!P1 LEA R21, R6, UR38, 0x1 ;  /* 0x0000002606159c11 */ /* 0x000fe4000f8e08ff */
[----:B0-----:R-:W-:Y:S02]  /*12510*/  @!P1 LEA R2, P2, R8, R14, 0x1 ;  /* 0x0000000e08029211 */ /* 0x001fe400078408ff */
[----:B------:R-:W0:Y:S03]  /*12520*/  SHFL.IDX PT, R14, R0, 0x3, 0x181f ;  /* 0x00781f00000e7f89 */ /* 0x000e2600000e0000 */
[----:B-1----:R-:W-:Y:S02]  /*12530*/  @!P1 IMAD.X R3, RZ, RZ, R9, P2 ;  /* 0x000000ffff039224 */ /* 0x002fe400010e0609 */
[----:B------:R-:W1:Y:S04]  /*12540*/  SHFL.IDX PT, R9, R7, 0x3, 0x181f ;  /* 0x00781f0007097f89 */ /* 0x000e6800000e0000 */
[----:B------:R0:W-:Y:S01]  /*12550*/  @!P1 LDGSTS.E.BYPASS.LTC128B.128 [R21+0x19400], desc[UR48][R2.64], !P0 ;  /* 0x1940000002159fae */ /* 0x0001e2000c101d70 */
[----:B------:R-:W-:-:S13]  /*12560*/  ISETP.GE.AND P1, PT, R10, R5, PT ;  /* 0x000000050a00720c */ /* 0x000fda0003f26270 */
[----:B------:R-:W-:Y:S02]  /*12570*/  @!P1 LEA R10, R6, UR38, 0x1 ;  /* 0x00000026060a9c11 */ /* 0x000fe4000f8e08ff */
[----:B0-----:R-:W-:Y:S02]  /*12580*/  @!P1 LEA R2, P2, R8, R14, 0x1 ;  /* 0x0000000e08029211 */ /* 0x001fe400078408ff */
[----:B------:R-:W0:Y:S03]  /*12590*/  SHFL.IDX PT, R14, R0, 0x4, 0x181f ;  /* 0x00981f00000e7f89 */ /* 0x000e2600000e0000 */
[----:B-1----:R-:W-:Y:S02]  /*125a0*/  @!P1 IMAD.X R3, RZ, RZ, R9, P2 ;  /* 0x000000ffff039224 */ /* 0x002fe400010e0609 */
        /* <DEDUP_REMOVED lines=18> */
[----:B------:R-:W-:-:S03]  /*126d0*/  ISETP.GE.AND P1, PT, R12, R5, PT ;  /* 0x000000050c00720c */ /* 0x000fc60003f26270 */
[----:B------:R-:W2:Y:S10]  /*126e0*/  SHFL.IDX PT, R7, R7, 0x7, 0x181f ;  /* 0x00f81f0007077f89 */ /* 0x000eb400000e0000 */
[----:B0-----:R-:W-:-:S02]  /*126f0*/  @!P1 LEA R2, P2, R8, R14, 0x1 ;  /* 0x0000000e08029211 */ /* 0x001fc400078408ff */
[----:B------:R0:W3:Y:S03]  /*12700*/  SHFL.IDX PT, R14, R0, 0x7, 0x181f ;  /* 0x00f81f00000e7f89 */ /* 0x0000e600000e0000 */
[----:B-1----:R-:W-:Y:S01]  /*12710*/  @!P1 IMAD.X R3, RZ, RZ, R9, P2 ;  /* 0x000000ffff039224 */ /* 0x002fe200010e0609 */
[----:B------:R-:W-:-:S05]  /*12720*/  @!P1 LEA R9, R6, UR38, 0x1 ;  /* 0x0000002606099c11 */ /* 0x000fca000f8e08ff */
[----:B------:R0:W-:Y:S02]  /*12730*/  @!P1 LDGSTS.E.BYPASS.LTC128B.128 [R9+0x1b400], desc[UR48][R2.64], !P0 ;  /* 0x1b40000002099fae */ /* 0x0001e4000c101d70 */
.L_x_2009:
[----:B------:R-:W-:-:S05]  /*12740*/  VIADD R4, R4, 0x70 ;  /* 0x0000007004047836 */ /* 0x000fca0000000000 */
[----:B------:R-:W-:Y:S01]  /*12750*/  ISETP.GE.AND P1, PT, R4, R5, PT ;  /* 0x000000050400720c */ /* 0x000fe20003f26270 */
[----:B------:R-:W-:-:S05]  /*12760*/  IMAD.MOV.U32 R4, RZ, RZ, 0x1 ;  /* 0x00000001ff047424 */ /* 0x000fca00078e00ff */
[----:B------:R-:W-:-:S07]  /*12770*/  SHF.L.U32 R4, R4, 0x1f, RZ ;  /* 0x0000001f04047819 */ /* 0x000fce00000006ff */
[----:B0--3--:R-:W-:Y:S02]  /*12780*/  @!P1 LEA R2, P2, R8, R14, 0x1 ;  /* 0x0000000e08029211 */ /* 0x009fe400078408ff */
[----:B------:R-:W-:-:S03]  /*12790*/  @!P1 LEA R5, R6, UR38, 0x1 ;  /* 0x0000002606059c11 */ /* 0x000fc6000f8e08ff */
[----:B--2---:R-:W-:-:S05]  /*127a0*/  @!P1 IMAD.X R3, RZ, RZ, R7, P2 ;  /* 0x000000ffff039224 */ /* 0x004fca00010e0607 */
        /* <DEDUP_REMOVED lines=11> */
.L_x_2010:
[----:B------:R-:W-:Y:S01]  /*12860*/  LOP3.LUT P0, RZ, R17, 0x2, RZ, 0xc0, !PT ;  /* 0x0000000211ff7812 */ /* 0x000fe2000780c0ff */
[----:B------:R-:W-:Y:S01]  /*12870*/  BSSY B0, `(.L_x_1918) ;  /* 0x000004b000007945 */ /* 0x000fe20003800000 */
[----:B------:R-:W-:-:S11]  /*12880*/  IMAD.MOV.U32 R0, RZ, RZ, 0x1 ;  /* 0x00000001ff007424 */ /* 0x000fd600078e00ff */
[----:B------:R-:W-:Y:S05]  /*12890*/  @!P0 BRA `(.L_x_1919) ;  /* 0x0000000400208947 */ /* 0x000fea0003800000 */
[----:B------:R-:W1:Y:S01]  /*128a0*/  SYNCS.PHASECHK.TRANS64.TRYWAIT P0, [UR38+0x22860], R4 ;  /* 0x02286004ff0075a7 */ /* 0x000e620008000166 */
[----:B------:R-:W2:Y:S02]  /*128b0*/  S2R R2, SR_TID.X ;  /* 0x0000000000027919 */ /* 0x000ea40000002100 */
[----:B--2---:R-:W-:-:S04]  /*128c0*/  LOP3.LUT R2, R2, 0x7f, RZ, 0xc0, !PT ;  /* 0x0000007f02027812 */ /* 0x004fc800078ec0ff */
[----:B------:R-:W-:Y:S01]  /*128d0*/  ISETP.NE.AND P1, PT, R2, RZ, PT ;  /* 0x000000ff0200720c */ /* 0x000fe20003f25270 */
[----:B-1----:R-:W-:-:S12]  /*128e0*/  @!P0 BRA `(.L_x_1920) ;  /* 0x0000003000208947 */ /* 0x002fd80003800000 */
.L_x_2011:
        /* <DEDUP_REMOVED lines=8> */
.L_x_1922:
[----:B------:R-:W-:Y:S05]  /*12970*/  BSYNC B1 ;  /* 0x0000000000017941 */ /* 0x000fea0003800000 */
.L_x_1921:
[----:B------:R-:W2:Y:S01]  /*12980*/  LDL.LU R2, [R1] ;  /* 0x0000000001027983 */ /* 0x000ea20000300800 */
        /* <DEDUP_REMOVED lines=10> */
.L_x_1923:
        /* <DEDUP_REMOVED lines=13> */
.L_x_1924:
        /* <DEDUP_REMOVED lines=13> */
.L_x_1925:
        /* <DEDUP_REMOVED lines=13> */
.L_x_1926:
        /* <DEDUP_REMOVED lines=8> */
.L_x_1919:
[----:B------:R-:W-:Y:S05]  /*12d20*/  BSYNC B0 ;  /* 0x0000000000007941 */ /* 0x000fea0003800000 */
.L_x_1918:
[----:B0-----:R-:W2:Y:S01]  /*12d30*/  LDL.LU R3, [R1+0x4] ;  /* 0x0000040001037983 */ /* 0x001ea20000300800 */
[----:B------:R-:W-:Y:S02]  /*12d40*/  IMAD.MOV.U32 R8, RZ, RZ, RZ ;  /* 0x000000ffff087224 */ /* 0x000fe400078e00ff */
[----:B------:R-:W-:Y:S02]  /*12d50*/  IMAD.MOV.U32 R6, RZ, RZ, 0x1 ;  /* 0x00000001ff067424 */ /* 0x000fe400078e00ff */
[----:B--2---:R-:W-:-:S05]  /*12d60*/  VIADD R7, R3, 0xfffffffe ;  /* 0xfffffffe03077836 */ /* 0x004fca0000000000 */
[----:B------:R-:W-:-:S13]  /*12d70*/  ISETP.GE.AND P0, PT, R7, UR41, PT ;  /* 0x0000002907007c0c */ /* 0x000fda000bf06270 */
[----:B------:R-:W-:Y:S05]  /*12d80*/  @!P0 BRA `(.L_x_1898) ;  /* 0x0000001800a48947 */ /* 0x000fea0003800000 */
[----:B------:R-:W-:Y:S01]  /*12d90*/  UIADD3 UR4, UR42, 0x1, URZ ;  /* 0x000000012a047890 */ /* 0x000fe2000fffe03f */
[----:B------:R-:W0:Y:S01]  /*12da0*/  S2R R4, SR_TID.X ;  /* 0x0000000000047919 */ /* 0x000e220000002100 */
[----:B------:R-:W-:Y:S01]  /*12db0*/  ULOP3.LUT UR5, URZ, UR44, URZ, 0x33, !UPT ;  /* 0x0000002c3f057292 */ /* 0x000fe2000f8e333f */
[----:B------:R-:W-:Y:S01]  /*12dc0*/  IMAD.MOV.U32 R6, RZ, RZ, 0x1 ;  /* 0x00000001ff067424 */ /* 0x000fe200078e00ff */
[----:B------:R-:W-:-:S04]  /*12dd0*/  UIMAD UR4, UR4, UR46, URZ ;  /* 0x0000002e040472a4 */ /* 0x000fc8000f8e023f */
[----:B------:R-:W-:Y:S01]  /*12de0*/  IMAD.U32 R3, RZ, RZ, UR5 ;  /* 0x00000005ff037e24 */ /* 0x000fe2000f8e00ff */
[----:B------:R-:W-:Y:S01]  /*12df0*/  ULOP3.LUT UR5, URZ, UR41, URZ, 0x33, !UPT ;  /* 0x000000293f057292 */ /* 0x000fe2000f8e333f */
[----:B------:R-:W-:Y:S01]  /*12e00*/  LOP3.LUT R0, RZ, UR4, RZ, 0x33, !PT ;  /* 0x00000004ff007c12 */ /* 0x000fe2000f8e33ff */
[----:B------:R-:W-:-:S03]  /*12e10*/  ULOP3.LUT UR4, URZ, UR39, URZ, 0x33, !UPT ;  /* 0x000000273f047292 */ /* 0x000fc6000f8e333f */
[----:B------:R-:W-:Y:S01]  /*12e20*/  VIADDMNMX R0, R0, -UR43, R3, !PT ;  /* 0x8000002b00007c46 */ /* 0x000fe2000f800103 */
[----:B------:R-:W-:-:S03]  /*12e30*/  IMAD.MOV.U32 R3, RZ, RZ, 0x2 ;  /* 0x00000002ff037424 */ /* 0x000fc600078e00ff */
[----:B------:R-:W-:-:S04]  /*12e40*/  VIMNMX R0, R0, UR4, !PT ;  /* 0x0000000400007c48 */ /* 0x000fc8000ffe0100 */
[----:B------:R-:W-:-:S05]  /*12e50*/  VIADDMNMX R2, R0, R3, UR5, !PT ;  /* 0x0000000500027e46 */ /* 0x000fca000f800103 */
[----:B------:R-:W-:-:S05]  /*12e60*/  VIADD R3, R2, 0xfffffffe ;  /* 0xfffffffe02037836 */ /* 0x000fca0000000000 */
[-C--:B------:R-:W-:Y:S02]  /*12e70*/  ISETP.NE.AND P0, PT, R3, R0.reuse, PT ;  /* 0x000000000300720c */ /* 0x080fe40003f05270 */
[----:B------:R-:W-:Y:S01]  /*12e80*/  LOP3.LUT R3, RZ, R0, RZ, 0x33, !PT ;  /* 0x00000000ff037212 */ /* 0x000fe200078e33ff */
[----:B------:R-:W-:Y:S01]  /*12e90*/  IMAD.MOV.U32 R0, RZ, RZ, 0x1 ;  /* 0x00000001ff007424 */ /* 0x000fe200078e00ff */
[----:B0-----:R-:W-:-:S03]  /*12ea0*/  LOP3.LUT R10, R4, 0x1f, RZ, 0xc0, !PT ;  /* 0x0000001f040a7812 */ /* 0x001fc600078ec0ff */
[----:B------:R-:W-:-:S05]  /*12eb0*/  IMAD.IADD R2, R2, 0x1, R3 ;  /* 0x0000000102027824 */ /* 0x000fca00078e0203 */
[----:B------:R-:W-:Y:S01]  /*12ec0*/  LOP3.LUT R11, R2, 0x1, RZ, 0xc0, !PT ;  /* 0x00000001020b7812 */ /* 0x000fe200078ec0ff */
[----:B------:R-:W-:Y:S06]  /*12ed0*/  @!P0 BRA `(.L_x_1927) ;  /* 0x0000001000388947 */ /* 0x000fec0003800000 */
[----:B------:R-:W-:Y:S01]  /*12ee0*/  BSSY B0, `(.L_x_1927) ;  /* 0x000010d000007945 */ /* 0x000fe20003800000 */
[----:B------:R-:W-:Y:S02]  /*12ef0*/  IMAD.IADD R9, R2, 0x1, -R11 ;  /* 0x0000000102097824 */ /* 0x000fe400078e0a0b */
[----:B------:R-:W-:-:S07]  /*12f00*/  IMAD.MOV.U32 R0, RZ, RZ, 0x1 ;  /* 0x00000001ff007424 */ /* 0x000fce00078e00ff */
.L_x_1960:
        /* <DEDUP_REMOVED lines=27> */
.L_x_1930:
[----:B------:R-:W1:Y:S01]  /*130c0*/  S2R R2, SR_TID.X ;  /* 0x0000000000027919 */ /* 0x000e620000002100 */
[----:B------:R-:W-:Y:S01]  /*130d0*/  BSSY B2, `(.L_x_1931) ;  /* 0x0000006000027945 */ /* 0x000fe20003800000 */
[----:B-1----:R-:W-:Y:S02]  /*130e0*/  LOP3.LUT R3, R2, 0x7f, RZ, 0xc0, !PT ;  /* 0x0000007f02037812 */ /* 0x002fe400078ec0ff */
[----:B------:R-:W-:Y:S02]  /*130f0*/  SHF.L.U32 R2, R0, 0x1f, RZ ;  /* 0x0000001f00027819 */ /* 0x000fe400000006ff */
[----:B------:R-:W-:Y:S02]  /*13100*/  ISETP.NE.AND P2, PT, R3, RZ, PT ;  /* 0x000000ff0300720c */ /* 0x000fe40003f45270 */
[----:B------:R-:W1:Y:S02]  /*13110*/  SYNCS.PHASECHK.TRANS64.TRYWAIT P0, [UR38+0x22848], R2 ;  /* 0x02284802ff0075a7 */ /* 0x000e640008000166 */
[----:B-1----:R-:W-:Y:S09]  /*13120*/  @!P0 BRA `(.L_x_1932) ;  /* 0x0000002800288947 */ /* 0x002ff20003800000 */
.L_x_2012:
[----:B------:R-:W-:Y:S05]  /*13130*/  BSYNC B2 ;  /* 0x0000000000027941 */ /* 0x000fea0003800000 */
.L_x_1931:
[----:B------:R-:W-:Y:S04]  /*13140*/  BSSY B2, `(.L_x_1933) ;  /* 0x0000007000027945 */ /* 0x000fe80003800000 */
[----:B------:R-:W-:Y:S05]  /*13150*/  @P2 BRA `(.L_x_1934) ;  /* 0x0000000000142947 */ /* 0x000fea0003800000 */
[----:B------:R-:W-:Y:S01]  /*13160*/  ISETP.NE.AND P0, PT, R10, RZ, PT ;  /* 0x000000ff0a00720c */ /* 0x000fe20003f05270 */
[----:B-1----:R-:W-:-:S04]  /*13170*/  IMAD.MOV.U32 R3, RZ, RZ, 0x3000 ;  /* 0x00003000ff037424 */ /* 0x002fc800078e00ff */
[----:B------:R2:W-:Y:S08]  /*13180*/  SYNCS.ARRIVE.TRANS64 RZ, [UR38+0x22838], R3 ;  /* 0x02283803ffff79a7 */ /* 0x0005f00008000026 */
[----:B--2---:R-:W-:Y:S05]  /*13190*/  @!P0 BRA `(.L_x_1934) ;  /* 0x0000000000048947 */ /* 0x004fea0003800000 */
[----:B------:R-:W-:Y:S01]  /*131a0*/  BPT.TRAP 0x1 ;  /* 0x000000040000795c */ /* 0x000fe20000300000 */
.L_x_1934:
[----:B------:R-:W-:Y:S05]  /*131b0*/  BSYNC B2 ;  /* 0x0000000000027941 */ /* 0x000fea0003800000 */
.L_x_1933:
        /* <DEDUP_REMOVED lines=11> */
.L_x_1935:
        /* <DEDUP_REMOVED lines=10> */
.L_x_2013:
[----:B------:R-:W-:Y:S05]  /*13310*/  BSYNC B2 ;  /* 0x0000000000027941 */ /* 0x000fea0003800000 */
.L_x_1936:
        /* <DEDUP_REMOVED lines=9> */
.L_x_1939:
[----:B------:R-:W-:Y:S05]  /*133b0*/  BSYNC B2 ;  /* 0x0000000000027941 */ /* 0x000fea0003800000 */
.L_x_1938:
        /* <DEDUP_REMOVED lines=9> */
.L_x_1940:
        /* <DEDUP_REMOVED lines=13> */
.L_x_1941:
        /* <DEDUP_REMOVED lines=13> */
.L_x_1942:
        /* <DEDUP_REMOVED lines=13> */
.L_x_1943:
        /* <DEDUP_REMOVED lines=8> */
.L_x_1929:
[----:B------:R-:W-:Y:S05]  /*13740*/  BSYNC B1 ;  /* 0x0000000000017941 */ /* 0x000fea0003800000 */
.L_x_1928:
[----:B------:R-:W-:Y:S01]  /*13750*/  LOP3.LUT P3, RZ, R17, 0x2, RZ, 0xc0, !PT ;  /* 0x0000000211ff7812 */ /* 0x000fe2000786c0ff */
[----:B------:R-:W-:Y:S01]  /*13760*/  BSSY B1, `(.L_x_1944) ;  /* 0x0000082000017945 */ /* 0x000fe20003800000 */
[----:B------:R-:W-:-:S11]  /*13770*/  LOP3.LUT R0, R0, 0x1, RZ, 0x3c, !PT ;  /* 0x0000000100007812 */ /* 0x000fd600078e3cff */
[----:B------:R-:W-:Y:S05]  /*13780*/  @!P3 BRA `(.L_x_1945) ;  /* 0x0000000400fcb947 */ /* 0x000fea0003800000 */
[----:B------:R-:W-:Y:S01]  /*13790*/  LOP3.LUT P3, RZ, R17, 0x1, RZ, 0xc0, !PT ;  /* 0x0000000111ff7812 */ /* 0x000fe2000786c0ff */
[----:B------:R-:W-:-:S12]  /*137a0*/  VIADD R12, R7, 0xffffffff ;  /* 0xffffffff070c7836 */ /* 0x000fd80000000000 */
        /* <DEDUP_REMOVED lines=20> */
.L_x_1946:
[----:B------:R-:W1:Y:S01]  /*138f0*/  S2R R2, SR_TID.X ;  /* 0x0000000000027919 */ /* 0x000e620000002100 */
[----:B------:R-:W-:Y:S01]  /*13900*/  BSSY B2, `(.L_x_1947) ;  /* 0x0000006000027945 */ /* 0x000fe20003800000 */
[----:B-1----:R-:W-:Y:S02]  /*13910*/  LOP3.LUT R3, R2, 0x7f, RZ, 0xc0, !PT ;  /* 0x0000007f02037812 */ /* 0x002fe400078ec0ff */
[----:B------:R-:W-:Y:S02]  /*13920*/  SHF.L.U32 R2, R0, 0x1f, RZ ;  /* 0x0000001f00027819 */ /* 0x000fe400000006ff */
[----:B------:R-:W-:Y:S02]  /*13930*/  ISETP.NE.AND P2, PT, R3, RZ, PT ;  /* 0x000000ff0300720c */ /* 0x000fe40003f45270 */
[----:B------:R-:W1:Y:S02]  /*13940*/  SYNCS.PHASECHK.TRANS64.TRYWAIT P0, [UR38+0x22840], R2 ;  /* 0x02284002ff0075a7 */ /* 0x000e640008000166 */
[----:B-1----:R-:W-:Y:S09]  /*13950*/  @!P0 BRA `(.L_x_1948) ;  /* 0x00000020004c8947 */ /* 0x002ff20003800000 */
.L_x_2014:
[----:B------:R-:W-:Y:S05]  /*13960*/  BSYNC B2 ;  /* 0x0000000000027941 */ /* 0x000fea0003800000 */
.L_x_1947:
[----:B------:R-:W-:Y:S04]  /*13970*/  BSSY B2, `(.L_x_1949) ;  /* 0x0000007000027945 */ /* 0x000fe80003800000 */
[----:B------:R-:W-:Y:S05]  /*13980*/  @P2 BRA `(.L_x_1950) ;  /* 0x0000000000142947 */ /* 0x000fea0003800000 */
[----:B------:R-:W-:Y:S01]  /*13990*/  ISETP.NE.AND P0, PT, R10, RZ, PT ;  /* 0x000000ff0a00720c */ /* 0x000fe20003f05270 */
[----:B-1----:R-:W-:-:S04]  /*139a0*/  IMAD.MOV.U32 R3, RZ, RZ, 0x3000 ;  /* 0x00003000ff037424 */ /* 0x002fc800078e00ff */
[----:B------:R2:W-:Y:S08]  /*139b0*/  SYNCS.ARRIVE.TRANS64 RZ, [UR38+0x22830], R3 ;  /* 0x02283003ffff79a7 */ /* 0x0005f00008000026 */
[----:B--2---:R-:W-:Y:S05]  /*139c0*/  @!P0 BRA `(.L_x_1950) ;  /* 0x0000000000048947 */ /* 0x004fea0003800000 */
[----:B------:R-:W-:Y:S01]  /*139d0*/  BPT.TRAP 0x1 ;  /* 0x000000040000795c */ /* 0x000fe20000300000 */
.L_x_1950:
[----:B------:R-:W-:Y:S05]  /*139e0*/  BSYNC B2 ;  /* 0x0000000000027941 */ /* 0x000fea0003800000 */
.L_x_1949:
        /* <DEDUP_REMOVED lines=11> */
.L_x_1951:
        /* <DEDUP_REMOVED lines=11> */
.L_x_2015:
[----:B------:R-:W-:Y:S05]  /*13b50*/  BSYNC B2 ;  /* 0x0000000000027941 */ /* 0x000fea0003800000 */
.L_x_1952:
        /* <DEDUP_REMOVED lines=9> */
.L_x_1955:
[----:B------:R-:W-:Y:S05]  /*13bf0*/  BSYNC B2 ;  /* 0x0000000000027941 */ /* 0x000fea0003800000 */
.L_x_1954:
        /* <DEDUP_REMOVED lines=9> */
.L_x_1956:
        /* <DEDUP_REMOVED lines=13> */
.L_x_1957:
        /* <DEDUP_REMOVED lines=13> */
.L_x_1958:
        /* <DEDUP_REMOVED lines=13> */
.L_x_1959:
        /* <DEDUP_REMOVED lines=8> */
.L_x_1945:
[----:B------:R-:W-:Y:S05]  /*13f80*/  BSYNC B1 ;  /* 0x0000000000017941 */ /* 0x000fea0003800000 */
.L_x_1944:
[----:B------:R-:W-:Y:S01]  /*13f90*/  VIADD R7, R7, 0xfffffffe ;  /* 0xfffffffe07077836 */ /* 0x000fe20000000000 */
[----:B------:R-:W-:Y:S06]  /*13fa0*/  @P1 BRA `(.L_x_1960) ;  /* 0xffffffec00d81947 */ /* 0x000fec000383ffff */
[----:B------:R-:W-:Y:S05]  /*13fb0*/  BSYNC B0 ;  /* 0x0000000000007941 */ /* 0x000fea0003800000 */
.L_x_1927:
        /* <DEDUP_REMOVED lines=8> */
[----:B------:R-:W-:Y:S02]  /*14040*/  ULDC.64 UR4, c[0x0][0x428] ;  /* 0x00010a0000047ab9 */ /* 0x000fe40000000a00 */
        /* <DEDUP_REMOVED lines=16> */
.L_x_1963:
[----:B------:R-:W1:Y:S01]  /*14150*/  S2R R2, SR_TID.X ;  /* 0x0000000000027919 */ /* 0x000e620000002100 */
[----:B------:R-:W-:Y:S01]  /*14160*/  BSSY B1, `(.L_x_1964) ;  /* 0x0000006000017945 */ /* 0x000fe20003800000 */
[----:B-1----:R-:W-:Y:S02]  /*14170*/  LOP3.LUT R3, R2, 0x7f, RZ, 0xc0, !PT ;  /* 0x0000007f02037812 */ /* 0x002fe400078ec0ff */
[----:B------:R-:W-:Y:S02]  /*14180*/  SHF.L.U32 R2, R0, 0x1f, RZ ;  /* 0x0000001f00027819 */ /* 0x000fe400000006ff */
[----:B------:R-:W-:Y:S02]  /*14190*/  ISETP.NE.AND P1, PT, R3, RZ, PT ;  /* 0x000000ff0300720c */ /* 0x000fe40003f25270 */
[----:B------:R-:W1:Y:S02]  /*141a0*/  SYNCS.PHASECHK.TRANS64.TRYWAIT P0, [UR38+0x22848], R2 ;  /* 0x02284802ff0075a7 */ /* 0x000e640008000166 */
[----:B-1----:R-:W-:Y:S09]  /*141b0*/  @!P0 BRA `(.L_x_1965) ;  /* 0x0000001800648947 */ /* 0x002ff20003800000 */
.L_x_2016:
[----:B------:R-:W-:Y:S05]  /*141c0*/  BSYNC B1 ;  /* 0x0000000000017941 */ /* 0x000fea0003800000 */
.L_x_1964:
[----:B------:R-:W-:Y:S04]  /*141d0*/  BSSY B1, `(.L_x_1966) ;  /* 0x0000007000017945 */ /* 0x000fe80003800000 */
[----:B------:R-:W-:Y:S05]  /*141e0*/  @P1 BRA `(.L_x_1967) ;  /* 0x0000000000141947 */ /* 0x000fea0003800000 */
[----:B------:R-:W-:Y:S01]  /*141f0*/  ISETP.NE.AND P0, PT, R10, RZ, PT ;  /* 0x000000ff0a00720c */ /* 0x000fe20003f05270 */
[----:B-1----:R-:W-:-:S04]  /*14200*/  IMAD.MOV.U32 R3, RZ, RZ, 0x3000 ;  /* 0x00003000ff037424 */ /* 0x002fc800078e00ff */
[----:B------:R2:W-:Y:S08]  /*14210*/  SYNCS.ARRIVE.TRANS64 RZ, [UR38+0x22838], R3 ;  /* 0x02283803ffff79a7 */ /* 0x0005f00008000026 */
[----:B--2---:R-:W-:Y:S05]  /*14220*/  @!P0 BRA `(.L_x_1967) ;  /* 0x0000000000048947 */ /* 0x004fea0003800000 */
[----:B------:R-:W-:Y:S01]  /*14230*/  BPT.TRAP 0x1 ;  /* 0x000000040000795c */ /* 0x000fe20000300000 */
.L_x_1967:
[----:B------:R-:W-:Y:S05]  /*14240*/  BSYNC B1 ;  /* 0x0000000000017941 */ /* 0x000fea0003800000 */
.L_x_1966:
        /* <DEDUP_REMOVED lines=11> */
.L_x_1968:
        /* <DEDUP_REMOVED lines=11> */
.L_x_2017:
[----:B------:R-:W-:Y:S05]  /*143b0*/  BSYNC B1 ;  /* 0x0000000000017941 */ /* 0x000fea0003800000 */
.L_x_1969:
        /* <DEDUP_REMOVED lines=9> */
.L_x_1972:
[----:B------:R-:W-:Y:S05]  /*14450*/  BSYNC B1 ;  /* 0x0000000000017941 */ /* 0x000fea0003800000 */
.L_x_1971:
        /* <DEDUP_REMOVED lines=9> */
.L_x_1973:
        /* <DEDUP_REMOVED lines=13> */
.L_x_1974:
        /* <DEDUP_REMOVED lines=13> */
.L_x_1975:
        /* <DEDUP_REMOVED lines=13> */
.L_x_1976:
        /* <DEDUP_REMOVED lines=8> */
.L_x_1962:
[----:B------:R-:W-:Y:S05]  /*147e0*/  BSYNC B0 ;  /* 0x0000000000007941 */ /* 0x000fea0003800000 */
.L_x_1961:
[----:B------:R-:W-:Y:S01]  /*147f0*/  LOP3.LUT R0, R0, 0x1, RZ, 0x3c, !PT ;  /* 0x0000000100007812 */ /* 0x000fe200078e3cff */
[----:B------:R-:W-:Y:S02]  /*14800*/  IMAD.MOV.U32 R6, RZ, RZ, RZ ;  /* 0x000000ffff067224 */ /* 0x000fe400078e00ff */
[----:B------:R-:W-:-:S07]  /*14810*/  IMAD.MOV.U32 R8, RZ, RZ, RZ ;  /* 0x000000ffff087224 */ /* 0x000fce00078e00ff */
.L_x_1898:
[----:B------:R-:W1:Y:S01]  /*14820*/  S2R R3, SR_CgaCtaId ;  /* 0x0000000000037919 */ /* 0x000e620000008800 */
[----:B------:R-:W-:-:S04]  /*14830*/  MOV R2, 0x400 ;  /* 0x0000040000027802 */ /* 0x000fc80000000f00 */
[----:B-1----:R-:W-:Y:S02]  /*14840*/  LEA R2, R3, R2, 0x18 ;  /* 0x0000000203027211 */ /* 0x002fe400078ec0ff */
[----:B------:R-:W-:-:S04]  /*14850*/  SHF.L.U32 R3, R8, 0x1f, RZ ;  /* 0x0000001f08037819 */ /* 0x000fc800000006ff */
[----:B------:R-:W1:Y:S02]  /*14860*/  SYNCS.PHASECHK.TRANS64.TRYWAIT P0, [R2+URZ+0x22820], R3 ;  /* 0x02282003020075a7 */ /* 0x000e64000800017f */
[----:B-1----:R-:W-:Y:S05]  /*14870*/  @!P0 BRA `(.L_x_1977) ;  /* 0x0000001000e48947 */ /* 0x002fea0003800000 */
.L_x_2018:
[----:B------:R-:W-:-:S03]  /*14880*/  UMOV UR4, 0xffffffff ;  /* 0xffffffff00047882 */ /* 0x000fc60000000000 */
[----:B------:R-:W-:Y:S05]  /*14890*/  BRA.DIV UR4, `(.L_x_1978) ;  /* 0x0000001204f07947 */ /* 0x000fea000b800000 */
[----:B-1----:R-:W1:Y:S02]  /*148a0*/  S2R R3, SR_TID.X ;  /* 0x0000000000037919 */ /* 0x002e640000002100 */
[----:B-1----:R-:W-:-:S04]  /*148b0*/  SHF.R.U32.HI R3, RZ, 0x5, R3 ;  /* 0x00000005ff037819 */ /* 0x002fc80000011603 */
[----:B------:R-:W-:-:S05]  /*148c0*/  LOP3.LUT R3, R3, 0x3, RZ, 0xc0, !PT ;  /* 0x0000000303037812 */ /* 0x000fca00078ec0ff */
[----:B------:R1:W2:Y:S02]  /*148d0*/  SHFL.IDX PT, R14, R3, RZ, 0x1f ;  /* 0x00001fff030e7589 */ /* 0x0002a400000e0000 */
.L_x_2021:
[----:B--2---:R-:W-:-:S13]  /*148e0*/  ISETP.NE.AND P0, PT, R14, RZ, PT ;  /* 0x000000ff0e00720c */ /* 0x004fda0003f05270 */
[----:B------:R-:W-:Y:S05]  /*148f0*/  @P0 BRA `(.L_x_1814) ;  /* 0x0000000000880947 */ /* 0x000fea0003800000 */
[----:B------:R-:W-:-:S03]  /*14900*/  UMOV UR4, 0xffffffff ;  /* 0xffffffff00047882 */ /* 0x000fc60000000000 */
[----:B------:R-:W-:Y:S05]  /*14910*/  BRA.DIV UR4, `(.L_x_1979) ;  /* 0x0000001604047947 */ /* 0x000fea000b800000 */
[----:B------:R-:W-:-:S13]  /*14920*/  ELECT P6, URZ, PT ;  /* 0x00000000003f782f */ /* 0x000fda00038c0000 */
.L_x_2024:
[----:B------:R-:W-:Y:S05]  /*14930*/  @!P6 BRA `(.L_x_1814) ;  /* 0x000000000078e947 */ /* 0x000fea0003800000 */
[----:B------:R-:W-:-:S06]  /*14940*/  ULOP3.LUT UR4, UR45, 0x2, URZ, 0xfc, !UPT ;  /* 0x000000022d047892 */ /* 0x000fcc000f8efc3f */
[----:B-1----:R-:W-:-:S05]  /*14950*/  IMAD.U32 R3, RZ, RZ, UR4 ;  /* 0x00000004ff037e24 */ /* 0x002fca000f8e00ff */
[----:B------:R-:W-:-:S13]  /*14960*/  ISETP.NE.AND P2, PT, R3, 0x3, PT ;  /* 0x000000030300780c */ /* 0x000fda0003f45270 */
[----:B------:R-:W-:Y:S05]  /*14970*/  @!P2 BRA `(.L_x_1980) ;  /* 0x000000000004a947 */ /* 0x000fea0003800000 */
[----:B------:R-:W-:Y:S01]  /*14980*/  BPT.TRAP 0x1 ;  /* 0x000000040000795c */ /* 0x000fe20000300000 */
.L_x_1980:
[----:B------:R-:W-:Y:S01]  /*14990*/  VIADD R8, R2, 0x22840 ;  /* 0x0002284002087836 */ /* 0x000fe20000000000 */
[----:B------:R-:W-:Y:S01]  /*149a0*/  SHF.L.U32 R4, R0, 0x1f, RZ ;  /* 0x0000001f00047819 */ /* 0x000fe200000006ff */
[C---:B------:R-:W-:Y:S02]  /*149b0*/  VIADD R3, R6.reuse, 0x1 ;  /* 0x0000000106037836 */ /* 0x040fe40000000000 */
[----:B------:R-:W-:-:S03]  /*149c0*/  IMAD R7, R6, 0x8, R8 ;  /* 0x0000000806077824 */ /* 0x000fc600078e0208 */
[C---:B------:R-:W-:Y:S01]  /*149d0*/  ISETP.NE.AND P1, PT, R3.reuse, 0x2, PT ;  /* 0x000000020300780c */ /* 0x040fe20003f25270 */
[----:B------:R-:W1:Y:S03]  /*149e0*/  SYNCS.PHASECHK.TRANS64.TRYWAIT P0, [R7+URZ], R4 ;  /* 0x00000004070075a7 */ /* 0x000e66000800017f */
[----:B------:R-:W-:Y:S02]  /*149f0*/  SEL R5, RZ, 0x1, P1 ;  /* 0x00000001ff057807 */ /* 0x000fe40000800000 */
[----:B------:R-:W-:Y:S02]  /*14a00*/  SEL R3, R3, RZ, P1 ;  /* 0x000000ff03037207 */ /* 0x000fe40000800000 */
[----:B------:R-:W-:-:S03]  /*14a10*/  LOP3.LUT R0, R0, R5, RZ, 0x3c, !PT ;  /* 0x0000000500007212 */ /* 0x000fc600078e3cff */
[----:B------:R-:W-:Y:S01]  /*14a20*/  IMAD R5, R3, 0x8, R8 ;  /* 0x0000000803057824 */ /* 0x000fe200078e0208 */
[----:B------:R-:W-:Y:S01]  /*14a30*/  SHF.L.U32 R0, R0, 0x1f, RZ ;  /* 0x0000001f00007819 */ /* 0x000fe200000006ff */
[----:B-1----:R-:W-:Y:S06]  /*14a40*/  @!P0 BRA `(.L_x_1981) ;  /* 0x0000001000d88947 */ /* 0x002fec0003800000 */
.L_x_2025:
[----:B------:R-:W2:Y:S02]  /*14a50*/  SYNCS.PHASECHK.TRANS64.TRYWAIT P0, [R5+URZ], R0 ;  /* 0x00000000050075a7 */ /* 0x000ea4000800017f */
[----:B--2---:R-:W-:Y:S05]  /*14a60*/  @!P0 BRA `(.L_x_1982) ;  /* 0x0000001000e48947 */ /* 0x004fea0003800000 */
.L_x_2026:
[----:B------:R-:W-:Y:S05]  /*14a70*/  @!P2 BRA `(.L_x_1983) ;  /* 0x000000000004a947 */ /* 0x000fea0003800000 */
[----:B------:R-:W-:Y:S01]  /*14a80*/  BPT.TRAP 0x1 ;  /* 0x000000040000795c */ /* 0x000fe20000300000 */
.L_x_1983:
[----:B------:R-:W-:-:S04]  /*14a90*/  VIADD R2, R2, 0x22860 ;  /* 0x0002286002027836 */ /* 0x000fc80000000000 */
[----:B--2---:R-:W-:-:S04]  /*14aa0*/  IMAD R5, R6, 0x8, R2 ;  /* 0x0000000806057824 */ /* 0x004fc800078e0202 */
[----:B------:R-:W2:Y:S02]  /*14ab0*/  SYNCS.PHASECHK.TRANS64.TRYWAIT P0, [R5+URZ], R4 ;  /* 0x00000004050075a7 */ /* 0x000ea4000800017f */
[----:B--2---:R-:W-:Y:S05]  /*14ac0*/  @!P0 BRA `(.L_x_1984) ;  /* 0x0000001000e08947 */ /* 0x004fea0003800000 */
.L_x_2027:
[----:B------:R-:W-:-:S07]  /*14ad0*/  IMAD R3, R3, 0x8, R2 ;  /* 0x0000000803037824 */ /* 0x000fce00078e0202 */
.L_x_1985:
[----:B---3--:R3:W4:Y:S02]  /*14ae0*/  SYNCS.PHASECHK.TRANS64.TRYWAIT P0, [R3+URZ], R0 ;  /* 0x00000000030075a7 */ /* 0x008724000800017f */
[----:B----4-:R-:W-:Y:S05]  /*14af0*/  @!P0 NANOSLEEP.SYNCS 0x989680 ;  /* 0x009896800000895d */ /* 0x010fea0003900000 */
[----:B------:R-:W4:Y:S02]  /*14b00*/  @!P0 SYNCS.PHASECHK.TRANS64 P0, [R3+URZ], R0 ;  /* 0x00000000030085a7 */ /* 0x000f24000800007f */
[----:B----4-:R-:W-:Y:S05]  /*14b10*/  @!P0 BRA `(.L_x_1985) ;  /* 0xfffffffc00f08947 */ /* 0x010fea000383ffff */
.L_x_1814:
[----:B------:R-:W-:Y:S05]  /*14b20*/  BSYNC B6 ;  /* 0x0000000000067941 */ /* 0x000fea0003800000 */
.L_x_1811:
[----:B------:R-:W-:Y:S05]  /*14b30*/  EXIT ;  /* 0x000000000000794d */ /* 0x000fea0003800000 */
.L_x_1824:
[----:B0-----:R-:W-:-:S04]  /*14b40*/  IMAD.U32 R0, RZ, RZ, UR38 ;  /* 0x00000026ff007e24 */ /* 0x001fc8000f8e00ff */
[----:B------:R0:W1:Y:S03]  /*14b50*/  SYNCS.PHASECHK.TRANS64.TRYWAIT P0, [R0+URZ+0x22800], R11 ;  /* 0x0228000b000075a7 */ /* 0x000066000800017f */
[----:B-1----:R-:W-:Y:S05]  /*14b60*/  @!P0 NANOSLEEP.SYNCS 0x989680 ;  /* 0x009896800000895d */ /* 0x002fea0003900000 */
[----:B------:R-:W1:Y:S02]  /*14b70*/  @!P0 SYNCS.PHASECHK.TRANS64 P0, [R0+URZ+0x22800], R11 ;  /* 0x0228000b000085a7 */ /* 0x000e64000800007f */
[----:B-1----:R-:W-:Y:S05]  /*14b80*/  @!P0 BRA `(.L_x_1824) ;  /* 0xfffffffc00ec8947 */ /* 0x002fea000383ffff */
[----:B------:R-:W-:Y:S05]  /*14b90*/  BRA `(.L_x_1986) ;  /* 0xfffffecc00807947 */ /* 0x000fea000383ffff */
.L_x_1828:
[----:B0-----:R-:W-:-:S04]  /*14ba0*/  IMAD.U32 R0, RZ, RZ, UR38 ;  /* 0x00000026ff007e24 */ /* 0x001fc8000f8e00ff */
[----:B------:R0:W1:Y:S03]  /*14bb0*/  SYNCS.PHASECHK.TRANS64.TRYWAIT P0, [R0+URZ+0x22830], R11 ;  /* 0x0228300b000075a7 */ /* 0x000066000800017f */
[----:B-1----:R-:W-:Y:S05]  /*14bc0*/  @!P0 NANOSLEEP.SYNCS 0x989680 ;  /* 0x009896800000895d */ /* 0x002fea0003900000 */
[----:B------:R-:W1:Y:S02]  /*14bd0*/  @!P0 SYNCS.PHASECHK.TRANS64 P0, [R0+URZ+0x22830], R11 ;  /* 0x0228300b000085a7 */ /* 0x000e64000800007f */
[----:B-1----:R-:W-:Y:S05]  /*14be0*/  @!P0 BRA `(.L_x_1828) ;  /* 0xfffffffc00ec8947 */ /* 0x002fea000383ffff */
[----:B------:R-:W-:Y:S05]  /*14bf0*/  BRA `(.L_x_1827) ;  /* 0xfffffecc00a07947 */ /* 0x000fea000383ffff */
.L_x_1840:
[----:B0-----:R0:W1:Y:S02]  /*14c00*/  SYNCS.PHASECHK.TRANS64.TRYWAIT P1, [R6+URZ+0x22850], R11 ;  /* 0x0228500b060075a7 */ /* 0x001064000802017f */
[----:B-1----:R-:W-:Y:S05]  /*14c10*/  @!P1 NANOSLEEP.SYNCS 0x989680 ;  /* 0x009896800000995d */ /* 0x002fea0003900000 */
[----:B------:R-:W1:Y:S02]  /*14c20*/  @!P1 SYNCS.PHASECHK.TRANS64 P1, [R6+URZ+0x22850], R11 ;  /* 0x0228500b060095a7 */ /* 0x000e64000802007f */
[----:B-1----:R-:W-:Y:S05]  /*14c30*/  @!P1 BRA `(.L_x_1840) ;  /* 0xfffffffc00f09947 */ /* 0x002fea000383ffff */
[----:B------:R-:W-:Y:S05]  /*14c40*/  BRA `(.L_x_1839) ;  /* 0xfffffef800447947 */ /* 0x000fea000383ffff */
.L_x_1848:
[----:B-1----:R-:W-:-:S04]  /*14c50*/  IMAD.U32 R13, RZ, RZ, UR32 ;  /* 0x00000020ff0d7e24 */ /* 0x002fc8000f8e00ff */
[----:B------:R1:W2:Y:S03]  /*14c60*/  SYNCS.PHASECHK.TRANS64.TRYWAIT P1, [R13+URZ+0x22830], R12 ;  /* 0x0228300c0d0075a7 */ /* 0x0002a6000802017f */
[----:B--2---:R-:W-:Y:S05]  /*14c70*/  @!P1 NANOSLEEP.SYNCS 0x989680 ;  /* 0x009896800000995d */ /* 0x004fea0003900000 */
[----:B------:R-:W2:Y:S02]  /*14c80*/  @!P1 SYNCS.PHASECHK.TRANS64 P1, [R13+URZ+0x22830], R12 ;  /* 0x0228300c0d0095a7 */ /* 0x000ea4000802007f */
[----:B--2---:R-:W-:Y:S05]  /*14c90*/  @!P1 BRA `(.L_x_1848) ;  /* 0xfffffffc00ec9947 */ /* 0x004fea000383ffff */
[----:B------:R-:W-:Y:S05]  /*14ca0*/  BRA `(.L_x_1847) ;  /* 0xfffffefc00e07947 */ /* 0x000fea000383ffff */
.L_x_1860:
[----:B0-----:R0:W1:Y:S02]  /*14cb0*/  SYNCS.PHASECHK.TRANS64.TRYWAIT P1, [R177+URZ+0x22850], R12 ;  /* 0x0228500cb10075a7 */ /* 0x001064000802017f */
[----:B-1----:R-:W-:Y:S05]  /*14cc0*/  @!P1 NANOSLEEP.SYNCS 0x989680 ;  /* 0x009896800000995d */ /* 0x002fea0003900000 */
[----:B------:R-:W1:Y:S02]  /*14cd0*/  @!P1 SYNCS.PHASECHK.TRANS64 P1, [R177+URZ+0x22850], R12 ;  /* 0x0228500cb10095a7 */ /* 0x000e64000802007f */
[----:B-1----:R-:W-:Y:S05]  /*14ce0*/  @!P1 BRA `(.L_x_1860) ;  /* 0xfffffffc00f09947 */ /* 0x002fea000383ffff */
[----:B------:R-:W-:Y:S05]  /*14cf0*/  BRA `(.L_x_1859) ;  /* 0xffffff3000347947 */ /* 0x000fea000383ffff */
.L_x_1869:
[----:B--2---:R-:W-:-:S04]  /*14d00*/  IMAD.U32 R9, RZ, RZ, UR28 ;  /* 0x0000001cff097e24 */ /* 0x004fc8000f8e00ff */
[----:B------:R2:W3:Y:S03]  /*14d10*/  SYNCS.PHASECHK.TRANS64.TRYWAIT P2, [R9+URZ+0x22830], R6 ;  /* 0x02283006090075a7 */ /* 0x0004e6000804017f */
[----:B---3--:R-:W-:Y:S05]  /*14d20*/  @!P2 NANOSLEEP.SYNCS 0x989680 ;  /* 0x009896800000a95d */ /* 0x008fea0003900000 */
[----:B------:R-:W3:Y:S02]  /*14d30*/  @!P2 SYNCS.PHASECHK.TRANS64 P2, [R9+URZ+0x22830], R6 ;  /* 0x022830060900a5a7 */ /* 0x000ee4000804007f */
[----:B---3--:R-:W-:Y:S05]  /*14d40*/  @!P2 BRA `(.L_x_1869) ;  /* 0xfffffffc00eca947 */ /* 0x008fea000383ffff */
[----:B------:R-:W-:Y:S05]  /*14d50*/  BRA `(.L_x_1868) ;  /* 0xffffff3400f07947 */ /* 0x000fea000383ffff */
.L_x_1873:
[----:B0-----:R0:W1:Y:S02]  /*14d60*/  SYNCS.PHASECHK.TRANS64.TRYWAIT P2, [R201+URZ+0x22850], R6 ;  /* 0x02285006c90075a7 */ /* 0x001064000804017f */
[----:B-1----:R-:W-:Y:S05]  /*14d70*/  @!P2 NANOSLEEP.SYNCS 0x989680 ;  /* 0x009896800000a95d */ /* 0x002fea0003900000 */
[----:B------:R-:W1:Y:S02]  /*14d80*/  @!P2 SYNCS.PHASECHK.TRANS64 P2, [R201+URZ+0x22850], R6 ;  /* 0x02285006c900a5a7 */ /* 0x000e64000804007f */
[----:B-1----:R-:W-:Y:S05]  /*14d90*/  @!P2 BRA `(.L_x_1873) ;  /* 0xfffffffc00f0a947 */ /* 0x002fea000383ffff */
[----:B------:R-:W-:Y:S05]  /*14da0*/  BRA `(.L_x_1872) ;  /* 0xffffff5400907947 */ /* 0x000fea000383ffff */
.L_x_1879:
[----:B---3--:R-:W-:-:S04]  /*14db0*/  IMAD.U32 R10, RZ, RZ, UR31 ;  /* 0x0000001fff0a7e24 */ /* 0x008fc8000f8e00ff */
[----:B------:R3:W4:Y:S03]  /*14dc0*/  SYNCS.PHASECHK.TRANS64.TRYWAIT P1, [R10+URZ+0x22830], R7 ;  /* 0x022830070a0075a7 */ /* 0x000726000802017f */
[----:B----4-:R-:W-:Y:S05]  /*14dd0*/  @!P1 NANOSLEEP.SYNCS 0x989680 ;  /* 0x009896800000995d */ /* 0x010fea0003900000 */
[----:B------:R-:W4:Y:S02]  /*14de0*/  @!P1 SYNCS.PHASECHK.TRANS64 P1, [R10+URZ+0x22830], R7 ;  /* 0x022830070a0095a7 */ /* 0x000f24000802007f */
[----:B----4-:R-:W-:Y:S05]  /*14df0*/  @!P1 BRA `(.L_x_1879) ;  /* 0xfffffffc00ec9947 */ /* 0x010fea000383ffff */
[----:B------:R-:W-:Y:S05]  /*14e00*/  BRA `(.L_x_1878) ;  /* 0xffffff5800987947 */ /* 0x000fea000383ffff */
.L_x_1891:
[----:B0-----:R0:W1:Y:S02]  /*14e10*/  SYNCS.PHASECHK.TRANS64.TRYWAIT P1, [R176+URZ+0x22850], R7 ;  /* 0x02285007b00075a7 */ /* 0x001064000802017f */
[----:B-1----:R-:W-:Y:S05]  /*14e20*/  @!P1 NANOSLEEP.SYNCS 0x989680 ;  /* 0x009896800000995d */ /* 0x002fea0003900000 */
[----:B------:R-:W1:Y:S02]  /*14e30*/  @!P1 SYNCS.PHASECHK.TRANS64 P1, [R176+URZ+0x22850], R7 ;  /* 0x02285007b00095a7 */ /* 0x000e64000802007f */
[----:B-1----:R-:W-:Y:S05]  /*14e40*/  @!P1 BRA `(.L_x_1891) ;  /* 0xfffffffc00f09947 */ /* 0x002fea000383ffff */
[----:B------:R-:W-:Y:S05]  /*14e50*/  BRA `(.L_x_1890) ;  /* 0xffffff8800e07947 */ /* 0x000fea000383ffff */
.L_x_1909:
[----:B------:R-:W-:Y:S02]  /*14e60*/  IMAD.MOV.U32 R13, RZ, RZ, R6 ;  /* 0x000000ffff0d7224 */ /* 0x000fe400078e0006 */
[----:B------:R-:W-:Y:S02]  /*14e70*/  IMAD.MOV.U32 R12, RZ, RZ, RZ ;  /* 0x000000ffff0c7224 */ /* 0x000fe400078e00ff */
[----:B------:R-:W-:Y:S02]  /*14e80*/  IMAD.MOV.U32 R11, RZ, RZ, 0x1f ;  /* 0x0000001fff0b7424 */ /* 0x000fe400078e00ff */
[----:B------:R-:W-:-:S07]  /*14e90*/  IMAD.MOV.U32 R15, RZ, RZ, -0x1 ;  /* 0xffffffffff0f7424 */ /* 0x000fce00078e00ff */
[----:B------:R-:W-:Y:S05]  /*14ea0*/  WARPSYNC.COLLECTIVE R15, `(.L_x_1987) ;  /* 0x000000000f087348 */ /* 0x000fea0003c00000 */
[----:B------:R0:W1:Y:S02]  /*14eb0*/  SHFL.IDX P6, R14, R13, R12, R11 ;  /* 0x0000000c0d0e7389 */ /* 0x00006400000c000b */
[----:B01----:R-:W-:Y:S01]  /*14ec0*/  ENDCOLLECTIVE ;  /* 0x000000000000791b */ /* 0x003fe20003800000 */
.L_x_1987:
[----:B------:R-:W-:Y:S05]  /*14ed0*/  BRA `(.L_x_1988) ;  /* 0xffffffc800f87947 */ /* 0x000fea000383ffff */
.L_x_1911:
[----:B------:R-:W-:Y:S01]  /*14ee0*/  BSSY B0, `(.L_x_1989) ;  /* 0x0000006000007945 */ /* 0x000fe20003800000 */
[----:B------:R-:W-:-:S07]  /*14ef0*/  IMAD.MOV.U32 R15, RZ, RZ, -0x1 ;  /* 0xffffffffff0f7424 */ /* 0x000fce00078e00ff */
[----:B0-----:R-:W-:Y:S05]  /*14f00*/  WARPSYNC.COLLECTIVE R15, `(.L_x_1990) ;  /* 0x000000000f0c7348 */ /* 0x001fea0003c00000 */
[----:B------:R-:W-:Y:S02]  /*14f10*/  ELECT P6, UR62, PT ;  /* 0x00000000003e782f */ /* 0x000fe400038c0000 */
[----:B------:R-:W-:Y:S01]  /*14f20*/  MOV R14, UR62 ;  /* 0x0000003e000e7c02 */ /* 0x000fe20008000f00 */
[----:B0-----:R-:W-:Y:S10]  /*14f30*/  ENDCOLLECTIVE ;  /* 0x000000000000791b */ /* 0x001ff40003800000 */
.L_x_1990:
[----:B------:R-:W-:Y:S05]  /*14f40*/  BSYNC B0 ;  /* 0x0000000000007941 */ /* 0x000fea0003800000 */
.L_x_1989:
[----:B------:R-:W-:Y:S05]  /*14f50*/  BRA `(.L_x_1991) ;  /* 0xffffffc800fc7947 */ /* 0x000fea000383ffff */
.L_x_1913:
[----:B0-----:R-:W-:-:S04]  /*14f60*/  IMAD.U32 R3, RZ, RZ, UR38 ;  /* 0x00000026ff037e24 */ /* 0x001fc8000f8e00ff */
[----:B------:R0:W1:Y:S03]  /*14f70*/  SYNCS.PHASECHK.TRANS64.TRYWAIT P0, [R3+URZ+0x22840], R0 ;  /* 0x02284000030075a7 */ /* 0x000066000800017f */
[----:B-1----:R-:W-:Y:S05]  /*14f80*/  @!P0 NANOSLEEP.SYNCS 0x989680 ;  /* 0x009896800000895d */ /* 0x002fea0003900000 */
[----:B------:R-:W1:Y:S02]  /*14f90*/  @!P0 SYNCS.PHASECHK.TRANS64 P0, [R3+URZ+0x22840], R0 ;  /* 0x02284000030085a7 */ /* 0x000e64000800007f */
[----:B-1----:R-:W-:Y:S05]  /*14fa0*/  @!P0 BRA `(.L_x_1913) ;  /* 0xfffffffc00ec8947 */ /* 0x002fea000383ffff */
[----:B------:R-:W-:Y:S05]  /*14fb0*/  BRA `(.L_x_1992) ;  /* 0xffffffcc005c7947 */ /* 0x000fea000383ffff */
.L_x_1916:
[----:B------:R-:W-:Y:S02]  /*14fc0*/  IMAD.MOV.U32 R13, RZ, RZ, R7 ;  /* 0x000000ffff0d7224 */ /* 0x000fe400078e0007 */
[----:B------:R-:W-:Y:S02]  /*14fd0*/  IMAD.MOV.U32 R12, RZ, RZ, RZ ;  /* 0x000000ffff0c7224 */ /* 0x000fe400078e00ff */
[----:B------:R-:W-:Y:S02]  /*14fe0*/  IMAD.MOV.U32 R11, RZ, RZ, 0x181f ;  /* 0x0000181fff0b7424 */ /* 0x000fe400078e00ff */
[----:B------:R-:W-:Y:S02]  /*14ff0*/  IMAD.MOV.U32 R15, RZ, RZ, -0x1 ;  /* 0xffffffffff0f7424 */ /* 0x000fe400078e00ff */
[----:B------:R-:W-:-:S07]  /*15000*/  VIADD R4, R4, UR40 ;  /* 0x0000002804047c36 */ /* 0x000fce0008000000 */
[----:B------:R-:W-:Y:S05]  /*15010*/  WARPSYNC.COLLECTIVE R15, `(.L_x_1993) ;  /* 0x000000000f087348 */ /* 0x000fea0003c00000 */
[----:B------:R0:W1:Y:S02]  /*15020*/  SHFL.IDX P6, R14, R13, R12, R11 ;  /* 0x0000000c0d0e7389 */ /* 0x00006400000c000b */
[----:B01----:R-:W-:Y:S01]  /*15030*/  ENDCOLLECTIVE ;  /* 0x000000000000791b */ /* 0x003fe20003800000 */
.L_x_1993:
[----:B------:R-:W-:Y:S02]  /*15040*/  VIADD R10, R4, 0x10 ;  /* 0x00000010040a7836 */ /* 0x000fe40000000000 */
[----:B------:R-:W-:Y:S02]  /*15050*/  IMAD.MOV.U32 R13, RZ, RZ, R0 ;  /* 0x000000ffff0d7224 */ /* 0x000fe400078e0000 */
[----:B------:R-:W-:-:S07]  /*15060*/  IMAD.MOV.U32 R2, RZ, RZ, R14 ;  /* 0x000000ffff027224 */ /* 0x000fce00078e000e */
[----:B------:R-:W-:Y:S05]  /*15070*/  WARPSYNC.COLLECTIVE R15, `(.L_x_1994) ;  /* 0x000000000f087348 */ /* 0x000fea0003c00000 */
[----:B------:R0:W1:Y:S02]  /*15080*/  SHFL.IDX P6, R14, R13, R12, R11 ;  /* 0x0000000c0d0e7389 */ /* 0x00006400000c000b */
[----:B01----:R-:W-:Y:S01]  /*15090*/  ENDCOLLECTIVE ;  /* 0x000000000000791b */ /* 0x003fe20003800000 */
.L_x_1994:
        /* <DEDUP_REMOVED lines=12> */
.L_x_1995:
[----:B------:R-:W-:Y:S01]  /*15160*/  @!PT LDS RZ, [RZ] ;  /* 0x00000000fffff984 */ /* 0x000fe20000000800 */
[----:B------:R-:W-:Y:S01]  /*15170*/  @!PT LDS RZ, [RZ] ;  /* 0x00000000fffff984 */ /* 0x000fe20000000800 */
[----:B------:R-:W-:Y:S01]  /*15180*/  @!PT LDS RZ, [RZ] ;  /* 0x00000000fffff984 */ /* 0x000fe20000000800 */
[----:B------:R0:W-:Y:S01]  /*15190*/  @!P1 LDGSTS.E.BYPASS.LTC128B.128 [R21+0x18400], desc[UR48][R2.64], !P0 ;  /* 0x1840000002159fae */ /* 0x0001e2000c101d70 */
[----:B------:R-:W-:Y:S01]  /*151a0*/  ISETP.GE.AND P1, PT, R10, R5, PT ;  /* 0x000000050a00720c */ /* 0x000fe20003f26270 */
[----:B------:R-:W-:-:S12]  /*151b0*/  IMAD.MOV.U32 R13, RZ, RZ, R0 ;  /* 0x000000ffff0d7224 */ /* 0x000fd800078e0000 */
[----:B------:R-:W-:Y:S01]  /*151c0*/  @!P1 LEA R10, R6, UR38, 0x1 ;  /* 0x00000026060a9c11 */ /* 0x000fe2000f8e08ff */
[----:B0-----:R-:W-:-:S07]  /*151d0*/  IMAD.MOV.U32 R9, RZ, RZ, R14 ;  /* 0x000000ffff097224 */ /* 0x001fce00078e000e */
[----:B------:R-:W-:Y:S05]  /*151e0*/  WARPSYNC.COLLECTIVE R15, `(.L_x_1996) ;  /* 0x000000000f087348 */ /* 0x000fea0003c00000 */
[----:B------:R0:W1:Y:S02]  /*151f0*/  SHFL.IDX P6, R14, R13, R12, R11 ;  /* 0x0000000c0d0e7389 */ /* 0x00006400000c000b */
[----:B01----:R-:W-:Y:S01]  /*15200*/  ENDCOLLECTIVE ;  /* 0x000000000000791b */ /* 0x003fe20003800000 */
.L_x_1996:
[----:B------:R-:W-:Y:S02]  /*15210*/  IMAD.MOV.U32 R13, RZ, RZ, R7 ;  /* 0x000000ffff0d7224 */ /* 0x000fe400078e0007 */
[----:B------:R-:W-:Y:S01]  /*15220*/  IMAD.MOV.U32 R12, RZ, RZ, 0x2 ;  /* 0x00000002ff0c7424 */ /* 0x000fe200078e00ff */
[----:B------:R-:W-:Y:S01]  /*15230*/  @!P1 LEA R2, P2, R8, R14, 0x1 ;  /* 0x0000000e08029211 */ /* 0x000fe200078408ff */
[----:B------:R-:W-:-:S04]  /*15240*/  VIADD R14, R4, 0x20 ;  /* 0x00000020040e7836 */ /* 0x000fc80000000000 */
[----:B------:R-:W-:-:S05]  /*15250*/  @!P1 IMAD.X R3, RZ, RZ, R9, P2 ;  /* 0x000000ffff039224 */ /* 0x000fca00010e0609 */
        /* <DEDUP_REMOVED lines=8> */
.L_x_1997:
[----:B------:R-:W-:Y:S01]  /*152e0*/  VIADD R10, R4, 0x30 ;  /* 0x00000030040a7836 */ /* 0x000fe20000000000 */
[----:B------:R-:W-:Y:S01]  /*152f0*/  @!P1 LEA R21, R6, UR38, 0x1 ;  /* 0x0000002606159c11 */ /* 0x000fe2000f8e08ff */
[----:B------:R-:W-:Y:S02]  /*15300*/  IMAD.MOV.U32 R13, RZ, RZ, R0 ;  /* 0x000000ffff0d7224 */ /* 0x000fe400078e0000 */
[----:B------:R-:W-:-:S07]  /*15310*/  IMAD.MOV.U32 R9, RZ, RZ, R14 ;  /* 0x000000ffff097224 */ /* 0x000fce00078e000e */
[----:B------:R-:W-:Y:S05]  /*15320*/  WARPSYNC.COLLECTIVE R15, `(.L_x_1998) ;  /* 0x000000000f087348 */ /* 0x000fea0003c00000 */
[----:B------:R0:W1:Y:S02]  /*15330*/  SHFL.IDX P6, R14, R13, R12, R11 ;  /* 0x0000000c0d0e7389 */ /* 0x00006400000c000b */
[----:B01----:R-:W-:Y:S01]  /*15340*/  ENDCOLLECTIVE ;  /* 0x000000000000791b */ /* 0x003fe20003800000 */
.L_x_1998:
[----:B------:R-:W-:Y:S02]  /*15350*/  IMAD.MOV.U32 R13, RZ, RZ, R7 ;  /* 0x000000ffff0d7224 */ /* 0x000fe400078e0007 */
[----:B------:R-:W-:Y:S01]  /*15360*/  IMAD.MOV.U32 R12, RZ, RZ, 0x3 ;  /* 0x00000003ff0c7424 */ /* 0x000fe200078e00ff */
[----:B------:R-:W-:-:S13]  /*15370*/  @!P1 LEA R2, P2, R8, R14, 0x1 ;  /* 0x0000000e08029211 */ /* 0x000fda00078408ff */
[----:B------:R-:W-:Y:S05]  /*15380*/  WARPSYNC.COLLECTIVE R15, `(.L_x_1999) ;  /* 0x000000000f087348 */ /* 0x000fea0003c00000 */
[----:B------:R0:W1:Y:S02]  /*15390*/  SHFL.IDX P6, R14, R13, R12, R11 ;  /* 0x0000000c0d0e7389 */ /* 0x00006400000c000b */
[----:B01----:R-:W-:Y:S01]  /*153a0*/  ENDCOLLECTIVE ;  /* 0x000000000000791b */ /* 0x003fe20003800000 */
.L_x_1999:
[----:B------:R-:W-:-:S05]  /*153b0*/  @!P1 IMAD.X R3, RZ, RZ, R9, P2 ;  /* 0x000000ffff039224 */ /* 0x000fca00010e0609 */
        /* <DEDUP_REMOVED lines=11> */
.L_x_2000:
        /* <DEDUP_REMOVED lines=13> */
.L_x_2001:
[----:B------:R-:W-:Y:S01]  /*15540*/  VIADD R10, R4, 0x50 ;  /* 0x00000050040a7836 */ /* 0x000fe20000000000 */
[----:B------:R-:W-:Y:S01]  /*15550*/  @!P1 LEA R21, R6, UR38, 0x1 ;  /* 0x0000002606159c11 */ /* 0x000fe2000f8e08ff */
[----:B------:R-:W-:Y:S02]  /*15560*/  IMAD.MOV.U32 R13, RZ, RZ, R0 ;  /* 0x000000ffff0d7224 */ /* 0x000fe400078e0000 */
[----:B------:R-:W-:-:S07]  /*15570*/  IMAD.MOV.U32 R9, RZ, RZ, R14 ;  /* 0x000000ffff097224 */ /* 0x000fce00078e000e */
[----:B------:R-:W-:Y:S05]  /*15580*/  WARPSYNC.COLLECTIVE R15, `(.L_x_2002) ;  /* 0x000000000f087348 */ /* 0x000fea0003c00000 */
[----:B------:R0:W1:Y:S02]  /*15590*/  SHFL.IDX P6, R14, R13, R12, R11 ;  /* 0x0000000c0d0e7389 */ /* 0x00006400000c000b */
[----:B01----:R-:W-:Y:S01]  /*155a0*/  ENDCOLLECTIVE ;  /* 0x000000000000791b */ /* 0x003fe20003800000 */
.L_x_2002:
[----:B------:R-:W-:Y:S02]  /*155b0*/  IMAD.MOV.U32 R13, RZ, RZ, R7 ;  /* 0x000000ffff0d7224 */ /* 0x000fe400078e0007 */
[----:B------:R-:W-:Y:S01]  /*155c0*/  IMAD.MOV.U32 R12, RZ, RZ, 0x5 ;  /* 0x00000005ff0c7424 */ /* 0x000fe200078e00ff */
[----:B------:R-:W-:-:S13]  /*155d0*/  @!P1 LEA R2, P2, R8, R14, 0x1 ;  /* 0x0000000e08029211 */ /* 0x000fda00078408ff */
[----:B------:R-:W-:Y:S05]  /*155e0*/  WARPSYNC.COLLECTIVE R15, `(.L_x_2003) ;  /* 0x000000000f087348 */ /* 0x000fea0003c00000 */
[----:B------:R0:W1:Y:S02]  /*155f0*/  SHFL.IDX P6, R14, R13, R12, R11 ;  /* 0x0000000c0d0e7389 */ /* 0x00006400000c000b */
[----:B01----:R-:W-:Y:S01]  /*15600*/  ENDCOLLECTIVE ;  /* 0x000000000000791b */ /* 0x003fe20003800000 */
.L_x_2003:
        /* <DEDUP_REMOVED lines=12> */
.L_x_2004:
[----:B------:R-:W-:Y:S02]  /*156d0*/  IMAD.MOV.U32 R13, RZ, RZ, R7 ;  /* 0x000000ffff0d7224 */ /* 0x000fe400078e0007 */
[----:B------:R-:W-:Y:S01]  /*156e0*/  IMAD.MOV.U32 R12, RZ, RZ, 0x6 ;  /* 0x00000006ff0c7424 */ /* 0x000fe200078e00ff */
[----:B------:R-:W-:-:S13]  /*156f0*/  @!P1 LEA R2, P2, R8, R14, 0x1 ;  /* 0x0000000e08029211 */ /* 0x000fda00078408ff */
[----:B------:R-:W-:Y:S05]  /*15700*/  WARPSYNC.COLLECTIVE R15, `(.L_x_2005) ;  /* 0x000000000f087348 */ /* 0x000fea0003c00000 */
[----:B------:R0:W1:Y:S02]  /*15710*/  SHFL.IDX P6, R14, R13, R12, R11 ;  /* 0x0000000c0d0e7389 */ /* 0x00006400000c000b */
[----:B01----:R-:W-:Y:S01]  /*15720*/  ENDCOLLECTIVE ;  /* 0x000000000000791b */ /* 0x003fe20003800000 */
.L_x_2005:
[----:B------:R-:W-:-:S05]  /*15730*/  @!P1 IMAD.X R3, RZ, RZ, R9, P2 ;  /* 0x000000ffff039224 */ /* 0x000fca00010e0609 */
[----:B------:R-:W-:Y:S01]  /*15740*/  @!PT LDS RZ, [RZ] ;  /* 0x00000000fffff984 */ /* 0x000fe20000000800 */
[----:B------:R-:W-:Y:S01]  /*15750*/  @!PT LDS RZ, [RZ] ;  /* 0x00000000fffff984 */ /* 0x000fe20000000800 */
[----:B------:R-:W-:Y:S01]  /*15760*/  @!PT LDS RZ, [RZ] ;  /* 0x00000000fffff984 */ /* 0x000fe20000000800 */
[----:B------:R0:W-:Y:S01]  /*15770*/  @!P1 LDGSTS.E.BYPASS.LTC128B.128 [R10+0x1ac00], desc[UR48][R2.64], !P0 ;  /* 0x1ac00000020a9fae */ /* 0x0001e2000c101d70 */
[----:B------:R-:W-:Y:S02]  /*15780*/  IMAD.MOV.U32 R13, RZ, RZ, R0 ;  /* 0x000000ffff0d7224 */ /* 0x000fe400078e0000 */
[----:B0-----:R-:W-:Y:S02]  /*15790*/  VIADD R2, R4, 0x60 ;  /* 0x0000006004027836 */ /* 0x001fe40000000000 */
[----:B------:R-:W-:-:S03]  /*157a0*/  IMAD.MOV.U32 R9, RZ, RZ, R14 ;  /* 0x000000ffff097224 */ /* 0x000fc600078e000e */
[----:B------:R-:W-:-:S13]  /*157b0*/  ISETP.GE.AND P1, PT, R2, R5, PT ;  /* 0x000000050200720c */ /* 0x000fda0003f26270 */
[----:B------:R-:W-:Y:S05]  /*157c0*/  WARPSYNC.COLLECTIVE R15, `(.L_x_2006) ;  /* 0x000000000f087348 */ /* 0x000fea0003c00000 */
[----:B------:R0:W1:Y:S02]  /*157d0*/  SHFL.IDX P6, R14, R13, R12, R11 ;  /* 0x0000000c0d0e7389 */ /* 0x00006400000c000b */
[----:B01----:R-:W-:Y:S01]  /*157e0*/  ENDCOLLECTIVE ;  /* 0x000000000000791b */ /* 0x003fe20003800000 */
.L_x_2006:
[----:B------:R-:W-:Y:S02]  /*157f0*/  IMAD.MOV.U32 R13, RZ, RZ, R7 ;  /* 0x000000ffff0d7224 */ /* 0x000fe400078e0007 */
[----:B------:R-:W-:Y:S01]  /*15800*/  IMAD.MOV.U32 R12, RZ, RZ, 0x7 ;  /* 0x00000007ff0c7424 */ /* 0x000fe200078e00ff */
[----:B------:R-:W-:-:S13]  /*15810*/  @!P1 LEA R2, P2, R8, R14, 0x1 ;  /* 0x0000000e08029211 */ /* 0x000fda00078408ff */
[----:B------:R-:W-:Y:S05]  /*15820*/  WARPSYNC.COLLECTIVE R15, `(.L_x_2007) ;  /* 0x000000000f087348 */ /* 0x000fea0003c00000 */
[----:B------:R0:W1:Y:S02]  /*15830*/  SHFL.IDX P6, R14, R13, R12, R11 ;  /* 0x0000000c0d0e7389 */ /* 0x00006400000c000b */
[----:B01----:R-:W-:Y:S01]  /*15840*/  ENDCOLLECTIVE ;  /* 0x000000000000791b */ /* 0x003fe20003800000 */
.L_x_2007:
[----:B------:R-:W-:Y:S01]  /*15850*/  @!P1 IMAD.X R3, RZ, RZ, R9, P2 ;  /* 0x000000ffff039224 */ /* 0x000fe200010e0609 */
[----:B------:R-:W-:-:S05]  /*15860*/  @!P1 LEA R9, R6, UR38, 0x1 ;  /* 0x0000002606099c11 */ /* 0x000fca000f8e08ff */
[----:B------:R-:W-:Y:S01]  /*15870*/  @!PT LDS RZ, [RZ] ;  /* 0x00000000fffff984 */ /* 0x000fe20000000800 */
[----:B------:R-:W-:Y:S01]  /*15880*/  @!PT LDS RZ, [RZ] ;  /* 0x00000000fffff984 */ /* 0x000fe20000000800 */
[----:B------:R-:W-:Y:S01]  /*15890*/  @!PT LDS RZ, [RZ] ;  /* 0x00000000fffff984 */ /* 0x000fe20000000800 */
[----:B------:R0:W-:Y:S01]  /*158a0*/  @!P1 LDGSTS.E.BYPASS.LTC128B.128 [R9+0x1b400], desc[UR48][R2.64], !P0 ;  /* 0x1b40000002099fae */ /* 0x0001e2000c101d70 */
[----:B------:R-:W-:Y:S02]  /*158b0*/  IMAD.MOV.U32 R13, RZ, RZ, R0 ;  /* 0x000000ffff0d7224 */ /* 0x000fe400078e0000 */
[----:B------:R-:W-:-:S07]  /*158c0*/  IMAD.MOV.U32 R7, RZ, RZ, R14 ;  /* 0x000000ffff077224 */ /* 0x000fce00078e000e */
[----:B0-----:R-:W-:Y:S05]  /*158d0*/  WARPSYNC.COLLECTIVE R15, `(.L_x_2008) ;  /* 0x000000000f087348 */ /* 0x001fea0003c00000 */
[----:B------:R1:W2:Y:S02]  /*158e0*/  SHFL.IDX P6, R14, R13, R12, R11 ;  /* 0x0000000c0d0e7389 */ /* 0x0002a400000c000b */
[----:B012---:R-:W-:Y:S01]  /*158f0*/  ENDCOLLECTIVE ;  /* 0x000000000000791b */ /* 0x007fe20003800000 */
.L_x_2008:
[----:B------:R-:W-:Y:S05]  /*15900*/  BRA `(.L_x_2009) ;  /* 0xffffffcc008c7947 */ /* 0x000fea000383ffff */
.L_x_1917:
[----:B0-----:R-:W-:-:S04]  /*15910*/  IMAD.U32 R3, RZ, RZ, UR38 ;  /* 0x00000026ff037e24 */ /* 0x001fc8000f8e00ff */
[----:B------:R0:W1:Y:S03]  /*15920*/  SYNCS.PHASECHK.TRANS64.TRYWAIT P0, [R3+URZ+0x22820], R4 ;  /* 0x02282004030075a7 */ /* 0x000066000800017f */
[----:B-1----:R-:W-:Y:S05]  /*15930*/  @!P0 NANOSLEEP.SYNCS 0x989680 ;  /* 0x009896800000895d */ /* 0x002fea0003900000 */
[----:B------:R-:W1:Y:S02]  /*15940*/  @!P0 SYNCS.PHASECHK.TRANS64 P0, [R3+URZ+0x22820], R4 ;  /* 0x02282004030085a7 */ /* 0x000e64000800007f */
[----:B-1----:R-:W-:Y:S05]  /*15950*/  @!P0 BRA `(.L_x_1917) ;  /* 0xfffffffc00ec8947 */ /* 0x002fea000383ffff */
[----:B------:R-:W-:Y:S05]  /*15960*/  BRA `(.L_x_2010) ;  /* 0xffffffcc00bc7947 */ /* 0x000fea000383ffff */
.L_x_1920:
[----:B0-----:R-:W-:-:S04]  /*15970*/  IMAD.U32 R3, RZ, RZ, UR38 ;  /* 0x00000026ff037e24 */ /* 0x001fc8000f8e00ff */
[----:B------:R0:W1:Y:S03]  /*15980*/  SYNCS.PHASECHK.TRANS64.TRYWAIT P0, [R3+URZ+0x22860], R4 ;  /* 0x02286004030075a7 */ /* 0x000066000800017f */
[----:B-1----:R-:W-:Y:S05]  /*15990*/  @!P0 NANOSLEEP.SYNCS 0x989680 ;  /* 0x009896800000895d */ /* 0x002fea0003900000 */
[----:B------:R-:W1:Y:S02]  /*159a0*/  @!P0 SYNCS.PHASECHK.TRANS64 P0, [R3+URZ+0x22860], R4 ;  /* 0x02286004030085a7 */ /* 0x000e64000800007f */
[----:B-1----:R-:W-:Y:S05]  /*159b0*/  @!P0 BRA `(.L_x_1920) ;  /* 0xfffffffc00ec8947 */ /* 0x002fea000383ffff */
[----:B------:R-:W-:Y:S05]  /*159c0*/  BRA `(.L_x_2011) ;  /* 0xffffffcc00c87947 */ /* 0x000fea000383ffff */
.L_x_1932:
[----:B-1----:R-:W-:-:S04]  /*159d0*/  IMAD.U32 R3, RZ, RZ, UR38 ;  /* 0x00000026ff037e24 */ /* 0x002fc8000f8e00ff */
[----:B------:R1:W2:Y:S03]  /*159e0*/  SYNCS.PHASECHK.TRANS64.TRYWAIT P0, [R3+URZ+0x22848], R2 ;  /* 0x02284802030075a7 */ /* 0x0002a6000800017f */
[----:B--2---:R-:W-:Y:S05]  /*159f0*/  @!P0 NANOSLEEP.SYNCS 0x989680 ;  /* 0x009896800000895d */ /* 0x004fea0003900000 */
[----:B------:R-:W2:Y:S02]  /*15a00*/  @!P0 SYNCS.PHASECHK.TRANS64 P0, [R3+URZ+0x22848], R2 ;  /* 0x02284802030085a7 */ /* 0x000ea4000800007f */
[----:B--2---:R-:W-:Y:S05]  /*15a10*/  @!P0 BRA `(.L_x_1932) ;  /* 0xfffffffc00ec8947 */ /* 0x004fea000383ffff */
[----:B------:R-:W-:Y:S05]  /*15a20*/  BRA `(.L_x_2012) ;  /* 0xffffffd400c07947 */ /* 0x000fea000383ffff */
.L_x_1937:
[----:B01----:R-:W-:-:S04]  /*15a30*/  IMAD.U32 R3, RZ, RZ, UR38 ;  /* 0x00000026ff037e24 */ /* 0x003fc8000f8e00ff */
[----:B------:R0:W1:Y:S03]  /*15a40*/  SYNCS.PHASECHK.TRANS64.TRYWAIT P0, [R3+URZ+0x22868], R2 ;  /* 0x02286802030075a7 */ /* 0x000066000800017f */
[----:B-1----:R-:W-:Y:S05]  /*15a50*/  @!P0 NANOSLEEP.SYNCS 0x989680 ;  /* 0x009896800000895d */ /* 0x002fea0003900000 */
[----:B------:R-:W1:Y:S02]  /*15a60*/  @!P0 SYNCS.PHASECHK.TRANS64 P0, [R3+URZ+0x22868], R2 ;  /* 0x02286802030085a7 */ /* 0x000e64000800007f */
[----:B-1----:R-:W-:Y:S05]  /*15a70*/  @!P0 BRA `(.L_x_1937) ;  /* 0xfffffffc00ec8947 */ /* 0x002fea000383ffff */
[----:B------:R-:W-:Y:S05]  /*15a80*/  BRA `(.L_x_2013) ;  /* 0xffffffd800207947 */ /* 0x000fea000383ffff */
.L_x_1948:
[----:B-1----:R-:W-:-:S04]  /*15a90*/  IMAD.U32 R3, RZ, RZ, UR38 ;  /* 0x00000026ff037e24 */ /* 0x002fc8000f8e00ff */
[----:B------:R1:W2:Y:S03]  /*15aa0*/  SYNCS.PHASECHK.TRANS64.TRYWAIT P0, [R3+URZ+0x22840], R2 ;  /* 0x02284002030075a7 */ /* 0x0002a6000800017f */
[----:B--2---:R-:W-:Y:S05]  /*15ab0*/  @!P0 NANOSLEEP.SYNCS 0x989680 ;  /* 0x009896800000895d */ /* 0x004fea0003900000 */
[----:B------:R-:W2:Y:S02]  /*15ac0*/  @!P0 SYNCS.PHASECHK.TRANS64 P0, [R3+URZ+0x22840], R2 ;  /* 0x02284002030085a7 */ /* 0x000ea4000800007f */
[----:B--2---:R-:W-:Y:S05]  /*15ad0*/  @!P0 BRA `(.L_x_1948) ;  /* 0xfffffffc00ec8947 */ /* 0x004fea000383ffff */
[----:B------:R-:W-:Y:S05]  /*15ae0*/  BRA `(.L_x_2014) ;  /* 0xffffffdc009c7947 */ /* 0x000fea000383ffff */
.L_x_1953:
[----:B01----:R-:W-:-:S04]  /*15af0*/  IMAD.U32 R3, RZ, RZ, UR38 ;  /* 0x00000026ff037e24 */ /* 0x003fc8000f8e00ff */
[----:B------:R0:W1:Y:S03]  /*15b00*/  SYNCS.PHASECHK.TRANS64.TRYWAIT P0, [R3+URZ+0x22860], R2 ;  /* 0x02286002030075a7 */ /* 0x000066000800017f */
[----:B-1----:R-:W-:Y:S05]  /*15b10*/  @!P0 NANOSLEEP.SYNCS 0x989680 ;  /* 0x009896800000895d */ /* 0x002fea0003900000 */
[----:B------:R-:W1:Y:S02]  /*15b20*/  @!P0 SYNCS.PHASECHK.TRANS64 P0, [R3+URZ+0x22860], R2 ;  /* 0x02286002030085a7 */ /* 0x000e64000800007f */
[----:B-1----:R-:W-:Y:S05]  /*15b30*/  @!P0 BRA `(.L_x_1953) ;  /* 0xfffffffc00ec8947 */ /* 0x002fea000383ffff */
[----:B------:R-:W-:Y:S05]  /*15b40*/  BRA `(.L_x_2015) ;  /* 0xffffffe000007947 */ /* 0x000fea000383ffff */
.L_x_1965:
[----:B-1----:R-:W-:-:S04]  /*15b50*/  IMAD.U32 R3, RZ, RZ, UR38 ;  /* 0x00000026ff037e24 */ /* 0x002fc8000f8e00ff */
[----:B------:R1:W2:Y:S03]  /*15b60*/  SYNCS.PHASECHK.TRANS64.TRYWAIT P0, [R3+URZ+0x22848], R2 ;  /* 0x02284802030075a7 */ /* 0x0002a6000800017f */
[----:B--2---:R-:W-:Y:S05]  /*15b70*/  @!P0 NANOSLEEP.SYNCS 0x989680 ;  /* 0x009896800000895d */ /* 0x004fea0003900000 */
[----:B------:R-:W2:Y:S02]  /*15b80*/  @!P0 SYNCS.PHASECHK.TRANS64 P0, [R3+URZ+0x22848], R2 ;  /* 0x02284802030085a7 */ /* 0x000ea4000800007f */
[----:B--2---:R-:W-:Y:S05]  /*15b90*/  @!P0 BRA `(.L_x_1965) ;  /* 0xfffffffc00ec8947 */ /* 0x004fea000383ffff */
[----:B------:R-:W-:Y:S05]  /*15ba0*/  BRA `(.L_x_2016) ;  /* 0xffffffe400847947 */ /* 0x000fea000383ffff */
.L_x_1970:
[----:B-1----:R-:W-:-:S04]  /*15bb0*/  IMAD.U32 R3, RZ, RZ, UR38 ;  /* 0x00000026ff037e24 */ /* 0x002fc8000f8e00ff */
[----:B------:R1:W2:Y:S03]  /*15bc0*/  SYNCS.PHASECHK.TRANS64.TRYWAIT P0, [R3+URZ+0x22868], R2 ;  /* 0x02286802030075a7 */ /* 0x0002a6000800017f */
[----:B--2---:R-:W-:Y:S05]  /*15bd0*/  @!P0 NANOSLEEP.SYNCS 0x989680 ;  /* 0x009896800000895d */ /* 0x004fea0003900000 */
[----:B------:R-:W2:Y:S02]  /*15be0*/  @!P0 SYNCS.PHASECHK.TRANS64 P0, [R3+URZ+0x22868], R2 ;  /* 0x02286802030085a7 */ /* 0x000ea4000800007f */
[----:B--2---:R-:W-:Y:S05]  /*15bf0*/  @!P0 BRA `(.L_x_1970) ;  /* 0xfffffffc00ec8947 */ /* 0x004fea000383ffff */
[----:B------:R-:W-:Y:S05]  /*15c00*/  BRA `(.L_x_2017) ;  /* 0xffffffe400e87947 */ /* 0x000fea000383ffff */
.L_x_1977:
[----:B-1----:R1:W2:Y:S02]  /*15c10*/  SYNCS.PHASECHK.TRANS64.TRYWAIT P0, [R2+URZ+0x22820], R3 ;  /* 0x02282003020075a7 */ /* 0x0022a4000800017f */
[----:B--2---:R-:W-:Y:S05]  /*15c20*/  @!P0 NANOSLEEP.SYNCS 0x989680 ;  /* 0x009896800000895d */ /* 0x004fea0003900000 */
[----:B------:R-:W2:Y:S02]  /*15c30*/  @!P0 SYNCS.PHASECHK.TRANS64 P0, [R2+URZ+0x22820], R3 ;  /* 0x02282003020085a7 */ /* 0x000ea4000800007f */
[----:B--2---:R-:W-:Y:S05]  /*15c40*/  @!P0 BRA `(.L_x_1977) ;  /* 0xfffffffc00f08947 */ /* 0x004fea000383ffff */
[----:B------:R-:W-:Y:S05]  /*15c50*/  BRA `(.L_x_2018) ;  /* 0xffffffec00087947 */ /* 0x000fea000383ffff */
.L_x_1978:
[----:B------:R-:W2:Y:S01]  /*15c60*/  S2R R4, SR_TID.X ;  /* 0x0000000000047919 */ /* 0x000ea20000002100 */
[----:B------:R-:W-:Y:S01]  /*15c70*/  BSSY B0, `(.L_x_2019) ;  /* 0x000000a000007945 */ /* 0x000fe20003800000 */
[----:B------:R-:W-:Y:S02]  /*15c80*/  IMAD.MOV.U32 R12, RZ, RZ, RZ ;  /* 0x000000ffff0c7224 */ /* 0x000fe400078e00ff */
[----:B------:R-:W-:Y:S02]  /*15c90*/  IMAD.MOV.U32 R11, RZ, RZ, 0x1f ;  /* 0x0000001fff0b7424 */ /* 0x000fe400078e00ff */
[----:B------:R-:W-:Y:S01]  /*15ca0*/  IMAD.MOV.U32 R15, RZ, RZ, -0x1 ;  /* 0xffffffffff0f7424 */ /* 0x000fe200078e00ff */
[----:B--2---:R-:W-:-:S04]  /*15cb0*/  SHF.R.U32.HI R4, RZ, 0x5, R4 ;  /* 0x00000005ff047819 */ /* 0x004fc80000011604 */
[----:B------:R-:W-:-:S05]  /*15cc0*/  LOP3.LUT R4, R4, 0x3, RZ, 0xc0, !PT ;  /* 0x0000000304047812 */ /* 0x000fca00078ec0ff */
[----:B------:R-:W-:-:S07]  /*15cd0*/  IMAD.MOV.U32 R13, RZ, RZ, R4 ;  /* 0x000000ffff0d7224 */ /* 0x000fce00078e0004 */
[----:B01----:R-:W-:Y:S05]  /*15ce0*/  WARPSYNC.COLLECTIVE R15, `(.L_x_2020) ;  /* 0x000000000f087348 */ /* 0x003fea0003c00000 */
[----:B------:R2:W3:Y:S02]  /*15cf0*/  SHFL.IDX P6, R14, R13, R12, R11 ;  /* 0x0000000c0d0e7389 */ /* 0x0004e400000c000b */
[----:B0123--:R-:W-:Y:S01]  /*15d00*/  ENDCOLLECTIVE ;  /* 0x000000000000791b */ /* 0x00ffe20003800000 */
.L_x_2020:
[----:B------:R-:W-:Y:S05]  /*15d10*/  BSYNC B0 ;  /* 0x0000000000007941 */ /* 0x000fea0003800000 */
.L_x_2019:
[----:B------:R-:W-:Y:S05]  /*15d20*/  BRA `(.L_x_2021) ;  /* 0xffffffe800ec7947 */ /* 0x000fea000383ffff */
.L_x_1979:
[----:B------:R-:W-:Y:S01]  /*15d30*/  BSSY B0, `(.L_x_2022) ;  /* 0x0000006000007945 */ /* 0x000fe20003800000 */
[----:B------:R-:W-:-:S07]  /*15d40*/  IMAD.MOV.U32 R15, RZ, RZ, -0x1 ;  /* 0xffffffffff0f7424 */ /* 0x000fce00078e00ff */
[----:B01----:R-:W-:Y:S05]  /*15d50*/  WARPSYNC.COLLECTIVE R15, `(.L_x_2023) ;  /* 0x000000000f0c7348 */ /* 0x003fea0003c00000 */
[----:B------:R-:W-:Y:S02]  /*15d60*/  ELECT P6, UR62, PT ;  /* 0x00000000003e782f */ /* 0x000fe400038c0000 */
[----:B------:R-:W-:Y:S01]  /*15d70*/  MOV R14, UR62 ;  /* 0x0000003e000e7c02 */ /* 0x000fe20008000f00 */
[----:B01----:R-:W-:Y:S10]  /*15d80*/  ENDCOLLECTIVE ;  /* 0x000000000000791b */ /* 0x003ff40003800000 */
.L_x_2023:
[----:B------:R-:W-:Y:S05]  /*15d90*/  BSYNC B0 ;  /* 0x0000000000007941 */ /* 0x000fea0003800000 */
.L_x_2022:
[----:B------:R-:W-:Y:S05]  /*15da0*/  BRA `(.L_x_2024) ;  /* 0xffffffe800e07947 */ /* 0x000fea000383ffff */
.L_x_1981:
[----:B-1----:R1:W2:Y:S02]  /*15db0*/  SYNCS.PHASECHK.TRANS64.TRYWAIT P0, [R7+URZ], R4 ;  /* 0x00000004070075a7 */ /* 0x0022a4000800017f */
[----:B--2---:R-:W-:Y:S05]  /*15dc0*/  @!P0 NANOSLEEP.SYNCS 0x989680 ;  /* 0x009896800000895d */ /* 0x004fea0003900000 */
[----:B------:R-:W2:Y:S02]  /*15dd0*/  @!P0 SYNCS.PHASECHK.TRANS64 P0, [R7+URZ], R4 ;  /* 0x00000004070085a7 */ /* 0x000ea4000800007f */
[----:B--2---:R-:W-:Y:S05]  /*15de0*/  @!P0 BRA `(.L_x_1981) ;  /* 0xfffffffc00f08947 */ /* 0x004fea000383ffff */
[----:B------:R-:W-:Y:S05]  /*15df0*/  BRA `(.L_x_2025) ;  /* 0xffffffec00147947 */ /* 0x000fea000383ffff */
.L_x_1982:
[----:B--2---:R2:W3:Y:S02]  /*15e00*/  SYNCS.PHASECHK.TRANS64.TRYWAIT P0, [R5+URZ], R0 ;  /* 0x00000000050075a7 */ /* 0x0044e4000800017f */
[----:B---3--:R-:W-:Y:S05]  /*15e10*/  @!P0 NANOSLEEP.SYNCS 0x989680 ;  /* 0x009896800000895d */ /* 0x008fea0003900000 */
[----:B------:R-:W3:Y:S02]  /*15e20*/  @!P0 SYNCS.PHASECHK.TRANS64 P0, [R5+URZ], R0 ;  /* 0x00000000050085a7 */ /* 0x000ee4000800007f */
[----:B---3--:R-:W-:Y:S05]  /*15e30*/  @!P0 BRA `(.L_x_1982) ;  /* 0xfffffffc00f08947 */ /* 0x008fea000383ffff */
[----:B------:R-:W-:Y:S05]  /*15e40*/  BRA `(.L_x_2026) ;  /* 0xffffffec00087947 */ /* 0x000fea000383ffff */
.L_x_1984:
[----:B--2---:R2:W3:Y:S02]  /*15e50*/  SYNCS.PHASECHK.TRANS64.TRYWAIT P0, [R5+URZ], R4 ;  /* 0x00000004050075a7 */ /* 0x0044e4000800017f */
[----:B---3--:R-:W-:Y:S05]  /*15e60*/  @!P0 NANOSLEEP.SYNCS 0x989680 ;  /* 0x009896800000895d */ /* 0x008fea0003900000 */
[----:B------:R-:W3:Y:S02]  /*15e70*/  @!P0 SYNCS.PHASECHK.TRANS64 P0, [R5+URZ], R4 ;  /* 0x00000004050085a7 */ /* 0x000ee4000800007f */
[----:B---3--:R-:W-:Y:S05]  /*15e80*/  @!P0 BRA `(.L_x_1984) ;  /* 0xfffffffc00f08947 */ /* 0x008fea000383ffff */
[----:B------:R-:W-:Y:S05]  /*15e90*/  BRA `(.L_x_2027) ;  /* 0xffffffec000c7947 */ /* 0x000fea000383ffff */
.L_x_2028:
        /* <DEDUP_REMOVED lines=14> */
.L_x_6134:


//--------------------- .text._ZN7cutlass13device_kernelIN5flash11enable_sm90INS1_16FlashAttnFwdSm90INS1_25CollectiveMainloopFwdSm90ILi2EN4cute5tupleIJNS5_1CILi1EEES8_S8_EEENS6_IJNS7_ILi128EEENS7_ILi96EEENS7_ILi64EEEEEELi256ENS_6half_tEfNS_4arch4Sm90ELb0ELb1ELb1ELb0ELb0ELb0ELb1ELb1ELb0ELb1ELb1ELb0EEENS1_21CollectiveEpilogueFwdINS6_IJSA_NS7_ILi256EEESB_EEES9_SE_SG_Li256ELb0ELb1ELb1ELb0EEENS1_19SingleTileSchedulerILb0ELb1ELb1ELi128EEEEEEEEEvNT_6ParamsE --------------------------
	.section	.text._ZN7cutlass13device_kernelIN5flash11enable_sm90INS1_16FlashAttnFwdSm90INS1_25CollectiveMainloopFwdSm90ILi2EN4cute5tupleIJNS5_1CILi1EEES8_S8_EEENS6_IJNS7_ILi128EEENS7_ILi96EEENS7_ILi64EEEEEELi256ENS_6half_tEfNS_4arch4Sm90ELb0ELb1ELb1ELb0ELb0ELb0ELb1ELb1ELb0ELb1ELb1ELb0EEENS1_21CollectiveEpilogueFwdINS6_IJSA_NS7_ILi256EEESB_EEES9_SE_SG_Li256ELb0ELb1ELb1ELb0EEENS1_19SingleTileSchedulerILb0ELb1ELb1ELi128EEEEEEEEEvNT_6ParamsE,"ax",@progbits
	.align	128
.text._ZN7cutlass13device_kernelIN5flash11enable_sm90INS1_16FlashAttnFwdSm90INS1_25CollectiveMainloopFwdSm90ILi2EN4cute5tupleIJNS5_1CILi1EEES8_S8_EEENS6_IJNS7_ILi128EEENS7_ILi96EEENS7_ILi64EEEEEELi256ENS_6half_tEfNS_4arch4Sm90ELb0ELb1ELb1ELb0ELb0ELb0ELb1ELb1ELb0ELb1ELb1ELb0EEENS1_21CollectiveEpilogueFwdINS6_IJSA_NS7_ILi256EEESB_EEES9_SE_SG_Li256ELb0ELb1ELb1ELb0EEENS1_19SingleTileSchedulerILb0ELb1ELb1ELi128EEEEEEEEEvNT_6ParamsE:
        .type           _ZN7cutlass13device_kernelIN5flash11enable_sm90INS1_16FlashAttnFwdSm90INS1_25CollectiveMainloopFwdSm90ILi2EN4cute5tupleIJNS5_1CILi1EEES8_S8_EEENS6_IJNS7_ILi128EEENS7_ILi96EEENS7_ILi64EEEEEELi256ENS_6half_tEfNS_4arch4Sm90ELb0ELb1ELb1ELb0ELb0ELb0ELb1ELb1ELb0ELb1ELb1ELb0EEENS1_21CollectiveEpilogueFwdINS6_IJSA_NS7_ILi256EEESB_EEES9_SE_SG_Li256ELb0ELb1ELb1ELb0EEENS1_19SingleTileSchedulerILb0ELb1ELb1ELi128EEEEEEEEEvNT_6ParamsE,@function
        .size           _ZN7cutlass13device_kernelIN5flash11enable_sm90INS1_16FlashAttnFwdSm90INS1_25CollectiveMainloopFwdSm90ILi2EN4cute5tupleIJNS5_1CILi1EEES8_S8_EEENS6_IJNS7_ILi128EEENS7_ILi96EEENS7_ILi64EEEEEELi256ENS_6half_tEfNS_4arch4Sm90ELb0ELb1ELb1ELb0ELb0ELb0ELb1ELb1ELb0ELb1ELb1ELb0EEENS1_21CollectiveEpilogueFwdINS6_IJSA_NS7_ILi256EEESB_EEES9_SE_SG_Li256ELb0ELb1ELb1ELb0EEENS1_19SingleTileSchedulerILb0ELb1ELb1ELi128EEEEEEEEEvNT_6ParamsE,(.L_x_6135 - _ZN7cutlass13device_kernelIN5flash11enable_sm90INS1_16FlashAttnFwdSm90INS1_25CollectiveMainloopFwdSm90ILi2EN4cute5tupleIJNS5_1CILi1EEES8_S8_EEENS6_IJNS7_ILi128EEENS7_ILi96EEENS7_ILi64EEEEEELi256ENS_6half_tEfNS_4arch4Sm90ELb0ELb1ELb1ELb0ELb0ELb0ELb1ELb1ELb0ELb1ELb1ELb0EEENS1_21CollectiveEpilogueFwdINS6_IJSA_NS7_ILi256EEESB_EEES9_SE_SG_Li256ELb0ELb1ELb1ELb0EEENS1_19SingleTileSchedulerILb0ELb1ELb1ELi128EEEEEEEEEvNT_6ParamsE)
        .other          _ZN7cutlass13device_kernelIN5flash11enable_sm90INS1_16FlashAttnFwdSm90INS1_25CollectiveMainloopFwdSm90ILi2EN4cute5tupleIJNS5_1CILi1EEES8_S8_EEENS6_IJNS7_ILi128EEENS7_ILi96EEENS7_ILi64EEEEEELi256ENS_6half_tEfNS_4arch4Sm90ELb0ELb1ELb1ELb0ELb0ELb0ELb1ELb1ELb0ELb1ELb1ELb0EEENS1_21CollectiveEpilogueFwdINS6_IJSA_NS7_ILi256EEESB_EEES9_SE_SG_Li256ELb0ELb1ELb1ELb0EEENS1_19SingleTileSchedulerILb0ELb1ELb1ELi128EEEEEEEEEvNT_6ParamsE,@"STO_CUDA_ENTRY STV_DEFAULT"
_ZN7cutlass13device_kernelIN5flash11enable_sm90INS1_16FlashAttnFwdSm90INS1_25CollectiveMainloopFwdSm90ILi2EN4cute5tupleIJNS5_1CILi1EEES8_S8_EEENS6_IJNS7_ILi128EEENS7_ILi96EEENS7_ILi64EEEEEELi256ENS_6half_tEfNS_4arch4Sm90ELb0ELb1ELb1ELb0ELb0ELb0ELb1ELb1ELb0ELb1ELb1ELb0EEENS1_21CollectiveEpilogueFwdINS6_IJSA_NS7_ILi256EEESB_EEES9_SE_SG_Li256ELb0ELb1ELb1ELb0EEENS1_19SingleTileSchedulerILb0ELb1ELb1ELi128EEEEEEEEEvNT_6ParamsE:
[----:B------:R-:W0:Y:S02]  /*0000*/  LDC R1, c[0x0][0x28] ;  /* 0x00000a00ff017b82 */ /* 0x000e240000000800 */
[----:B0-----:R-:W-:Y:S01]  /*0010*/  VIADD R1, R1, 0xffffcbc0 ;  /* 0xffffcbc001017836 */ /* 0x001fe20000000000 */
[----:B------:R-:W0:Y:S01]  /*0020*/  S2R R3, SR_TID.X ;  /* 0x0000000000037919 */ /* 0x000e220000002100 */
[----:B------:R-:W-:Y:S01]  /*0030*/  ELECT P0, URZ, PT ;  /* 0x00000000003f782f */ /* 0x000fe20003800000 */
[----:B------:R-:W-:Y:S01]  /*0040*/  BSSY B0, `(.L_x_2029) ;  /* 0x0000011000007945 */ /* 0x000fe20003800000 */
[----:B------:R-:W-:Y:S02]  /*0050*/  ULDC UR4, c[0x0][0x20] ;  /* 0x0000080000047ab9 */ /* 0x000fe40000000800 */
[----:B------:R-:W-:Y:S01]  /*0060*/  IADD3 R18, P1, R1, UR4, RZ ;  /* 0x0000000401127c10 */ /* 0x000fe2000ff3e0ff */
[----:B------:R-:W-:-:S04]  /*0070*/  ULDC UR4, c[0x0][0x24] ;  /* 0x0000090000047ab9 */ /* 0x000fc80000000800 */
[----:B------:R-:W-:Y:S01]  /*0080*/  IMAD.X R19, RZ, RZ, UR4, P1 ;  /* 0x00000004ff137e24 */ /* 0x000fe200088e06ff */
        /* <DEDUP_REMOVED lines=12> */
.L_x_2030:
[----:B------:R-:W-:Y:S05]  /*0150*/  BSYNC B0 ;  /* 0x0000000000007941 */ /* 0x000fea0003800000 */
.L_x_2029:
        /* <DEDUP_REMOVED lines=42> */
.L_x_2031:
        /* <DEDUP_REMOVED lines=22> */
.L_x_2032:
        /* <DEDUP_REMOVED lines=18> */
.L_x_2033:
        /* <DEDUP_REMOVED lines=22> */
.L_x_2034:
        /* <DEDUP_REMOVED lines=22> */
.L_x_2035:
[----:B------:R-:W-:Y:S01]  /*0940*/  IADD3 R3, P1, R18, 0x70, RZ ;  /* 0x0000007012037810 */ /* 0x000fe20007f3e0ff */
[----:B------:R-:W-:Y:S01]  /*0950*/  NOP ;  /* 0x0000000000007918 */ /* 0x000fe20000000000 */
[----:B01-34-:R-:W-:Y:S01]  /*0960*/  BAR.SYNC.DEFER_BLOCKING 0x0 ;  /* 0x0000000000007b1d */ /* 0x01bfe20000010000 */
[----:B--2---:R-:W-:Y:S01]  /*0970*/  ISETP.NE.AND P0, PT, R2, RZ, PT ;  /* 0x000000ff0200720c */ /* 0x004fe20003f05270 */
[----:B------:R-:W-:Y:S01]  /*0980*/  IMAD.MOV.U32 R2, RZ, RZ, 0x1 ;  /* 0x00000001ff027424 */ /* 0x000fe200078e00ff */
[C---:B------:R-:W-:Y:S02]  /*0990*/  IADD3 R43, P2, R18.reuse, 0x224, RZ ;  /* 0x00000224122b7810 */ /* 0x040fe40007f5e0ff */
[----:B------:R-:W-:Y:S01]  /*09a0*/  IADD3 R46, P3, R18, 0x260, RZ ;  /* 0x00000260122e7810 */ /* 0x000fe20007f7e0ff */
[----:B------:R-:W-:Y:S01]  /*09b0*/  ULDC.64 UR44, c[0x0][0x208] ;  /* 0x00008200002c7ab9 */ /* 0x000fe20000000a00 */
[----:B------:R-:W-:Y:S01]  /*09c0*/  SEL R2, R2, 0x2, !P0 ;  /* 0x0000000202027807 */ /* 0x000fe20004000000 */
[----:B------:R0:W-:Y:S01]  /*09d0*/  STL [R1+0x474], R3 ;  /* 0x0004740301007387 */ /* 0x0001e20000100800 */
[----:B------:R-:W-:Y:S01]  /*09e0*/  BSSY B6, `(.L_x_2036) ;  /* 0x000331e000067945 */ /* 0x000fe20003800000 */
[----:B------:R-:W-:-:S02]  /*09f0*/  IMAD.X R48, RZ, RZ, R19, P2 ;  /* 0x000000ffff307224 */ /* 0x000fc400010e0613 */
[----:B------:R1:W-:Y:S01]  /*0a00*/  STL [R1+0x484], R2 ;  /* 0x0004840201007387 */ /* 0x0003e20000100800 */
[--C-:B------:R-:W-:Y:S02]  /*0a10*/  IMAD.X R39, RZ, RZ, R19.reuse, P3 ;  /* 0x000000ffff277224 */ /* 0x100fe400018e0613 */
[----:B0-----:R-:W-:-:S05]  /*0a20*/  IMAD.X R3, RZ, RZ, R19, P1 ;  /* 0x000000ffff037224 */ /* 0x001fca00008e0613 */
[----:B------:R1:W-:Y:S01]  /*0a30*/  STL [R1+0x470], R3 ;  /* 0x0004700301007387 */ /* 0x0003e20000100800 */
[----:B------:R-:W-:Y:S05]  /*0a40*/  @!P0 BRA `(.L_x_2037) ;  /* 0x000002e400088947 */ /* 0x000fea0003800000 */
.L_x_2038:
[----:B------:R-:W-:-:S08]  /*0a50*/  NOP ;  /* 0x0000000000007918 */ /* 0x000fd00000000000 */
[----:B------:R-:W0:Y:S02]  /*0a60*/  USETMAXREG.TRY_ALLOC.CTAPOOL UP0, 0xf0 ;  /* 0x000000f0000079c8 */ /* 0x000e240008000600 */
[----:B0-----:R-:W-:-:S13]  /*0a70*/  PLOP3.LUT P0, PT, PT, PT, UP0, 0x80, 0x0 ;  /* 0x000000000000781c */ /* 0x001fda0003f0f008 */
[----:B------:R-:W-:Y:S05]  /*0a80*/  @!P0 BRA `(.L_x_2038) ;  /* 0xfffffffc00f08947 */ /* 0x000fea000383ffff */
[----:B-1----:R-:W0:Y:S08]  /*0a90*/  LDC R3, c[0x0][0xd50] ;  /* 0x00035400ff037b82 */ /* 0x002e300000000800 */
[----:B------:R-:W-:Y:S06]  /*0aa0*/  BAR.ARV 0x8, 0x180 ;  /* 0x0206000000007b1d */ /* 0x000fec0000002000 */
[----:B------:R-:W-:-:S02]  /*0ab0*/  ISETP.NE.AND P0, PT, R73, 0x1, PT ;  /* 0x000000014900780c */ /* 0x000fc40003f05270 */
[----:B------:R-:W1:Y:S01]  /*0ac0*/  S2UR UR4, SR_CTAID.Y ;  /* 0x00000000000479c3 */ /* 0x000e620000002600 */
[----:B------:R2:W-:Y:S04]  /*0ad0*/  STL.64 [R1+0x218], RZ ;  /* 0x000218ff01007387 */ /* 0x0005e80000100a00 */
[----:B------:R2:W-:Y:S03]  /*0ae0*/  STL [R1+0x220], RZ ;  /* 0x000220ff01007387 */ /* 0x0005e60000100800 */
[----:B------:R-:W3:Y:S01]  /*0af0*/  S2UR UR36, SR_CTAID.Z ;  /* 0x00000000002479c3 */ /* 0x000ee20000002700 */
[----:B------:R2:W-:Y:S07]  /*0b00*/  STL [R1+0x224], RZ ;  /* 0x000224ff01007387 */ /* 0x0005ee0000100800 */
[----:B------:R-:W-:Y:S06]  /*0b10*/  @!P0 BAR.ARV 0x9, 0x100 ;  /* 0x0244000000008b1d */ /* 0x000fec0000002000 */
[----:B0-----:R-:W-:Y:S01]  /*0b20*/  ISETP.NE.AND P1, PT, R3, 0x1, PT ;  /* 0x000000010300780c */ /* 0x001fe20003f25270 */
[----:B-1----:R-:W-:-:S12]  /*0b30*/  IMAD.U32 R194, RZ, RZ, UR4 ;  /* 0x00000004ffc27e24 */ /* 0x002fd8000f8e00ff */
[----:B------:R-:W0:Y:S01]  /*0b40*/  @P1 LDC R0, c[0x0][0xd54] ;  /* 0x00035500ff001b82 */ /* 0x000e220000000800 */
[----:B---3--:R-:W-:-:S07]  /*0b50*/  ISETP.LE.AND P0, PT, RZ, UR36, PT ;  /* 0x00000024ff007c0c */ /* 0x008fce000bf03270 */
[----:B------:R-:W1:Y:S01]  /*0b60*/  @P1 LDC R5, c[0x0][0xd58] ;  /* 0x00035600ff051b82 */ /* 0x000e620000000800 */
[----:B0-----:R-:W-:-:S05]  /*0b70*/  @P1 IMAD.HI.U32 R0, R0, UR4, RZ ;  /* 0x0000000400001c27 */ /* 0x001fca000f8e00ff */
[----:B-1----:R-:W-:Y:S02]  /*0b80*/  @P1 SHF.R.U32.HI R194, RZ, R5, R0 ;  /* 0x00000005ffc21219 */ /* 0x002fe40000011600 */
[----:B------:R-:W-:-:S03]  /*0b90*/  IADD3 R32, P1, R18, 0x218, RZ ;  /* 0x0000021812207810 */ /* 0x000fc60007f3e0ff */
[----:B------:R-:W-:Y:S02]  /*0ba0*/  IMAD.MOV R234, RZ, RZ, -R194 ;  /* 0x000000ffffea7224 */ /* 0x000fe400078e0ac2 */
[----:B------:R-:W-:Y:S02]  /*0bb0*/  IMAD.X R33, RZ, RZ, R19, P1 ;  /* 0x000000ffff217224 */ /* 0x000fe400008e0613 */
[----:B------:R-:W-:Y:S01]  /*0bc0*/  IMAD R234, R3, R234, UR4 ;  /* 0x0000000403ea7e24 */ /* 0x000fe2000f8e02ea */
[----:B--2---:R-:W-:Y:S06]  /*0bd0*/  @!P0 BRA `(.L_x_2039) ;  /* 0x0000032c00f88947 */ /* 0x004fec0003800000 */
[----:B------:R-:W2:Y:S01]  /*0be0*/  LDL.LU R13, [R1+0x484] ;  /* 0x00048400010d7983 */ /* 0x000ea20000300800 */
[----:B------:R-:W0:Y:S01]  /*0bf0*/  LDC R0, c[0x0][0x448] ;  /* 0x00011200ff007b82 */ /* 0x000e220000000800 */
[----:B------:R-:W1:Y:S01]  /*0c00*/  S2R R11, SR_CgaCtaId ;  /* 0x00000000000b7919 */ /* 0x000e620000008800 */
[----:B------:R-:W3:Y:S01]  /*0c10*/  S2R R9, SR_SWINHI ;  /* 0x0000000000097919 */ /* 0x000ee20000002f00 */
[----:B------:R-:W4:Y:S01]  /*0c20*/  S2R R2, SR_TID.X ;  /* 0x0000000000027919 */ /* 0x000f220000002100 */
[----:B------:R-:W5:Y:S01]  /*0c30*/  S2R R8, SR_CTAID.X ;  /* 0x0000000000087919 */ /* 0x000f620000002500 */
[----:B------:R-:W-:Y:S01]  /*0c40*/  MOV R72, 0x400 ;  /* 0x0000040000487802 */ /* 0x000fe20000000f00 */
[----:B------:R-:W-:Y:S02]  /*0c50*/  IMAD.MOV.U32 R12, RZ, RZ, 0x3000 ;  /* 0x00003000ff0c7424 */ /* 0x000fe400078e00ff */
[----:B------:R-:W5:Y:S01]  /*0c60*/  LDC.64 R22, c[0x0][0x418] ;  /* 0x00010600ff167b82 */ /* 0x000f620000000a00 */
[----:B0-----:R-:W-:Y:S01]  /*0c70*/  ISETP.NE.AND P1, PT, R0, 0x1, PT ;  /* 0x000000010000780c */ /* 0x001fe20003f25270 */
[----:B------:R-:W-:-:S06]  /*0c80*/  IMAD.MOV.U32 R0, RZ, RZ, 0xc000 ;  /* 0x0000c000ff007424 */ /* 0x000fcc00078e00ff */
[----:B------:R-:W0:Y:S01]  /*0c90*/  LDC R16, c[0x0][0xa80] ;  /* 0x0002a000ff107b82 */ /* 0x000e220000000800 */
[----:B------:R-:W-:Y:S02]  /*0ca0*/  IMAD.MOV.U32 R5, RZ, RZ, 0x100 ;  /* 0x00000100ff057424 */ /* 0x000fe400078e00ff */
[----:B------:R-:W-:Y:S02]  /*0cb0*/  IMAD.MOV.U32 R6, RZ, RZ, 0x1 ;  /* 0x00000001ff067424 */ /* 0x000fe400078e00ff */
[----:B------:R-:W-:-:S03]  /*0cc0*/  IMAD.MOV.U32 R7, RZ, RZ, RZ ;  /* 0x000000ffff077224 */ /* 0x000fc600078e00ff */
[----:B------:R-:W0:Y:S01]  /*0cd0*/  LDC R29, c[0x0][0x424] ;  /* 0x00010900ff1d7b82 */ /* 0x000e220000000800 */
[----:B-1----:R-:W-:-:S04]  /*0ce0*/  LEA R72, R11, R72, 0x18 ;  /* 0x000000480b487211 */ /* 0x002fc800078ec0ff */
[----:B------:R-:W-:Y:S02]  /*0cf0*/  MOV R26, R72 ;  /* 0x00000048001a7202 */ /* 0x000fe40000000f00 */
[----:B---3--:R-:W-:Y:S02]  /*0d00*/  MOV R27, R9 ;  /* 0x00000009001b7202 */ /* 0x008fe40000000f00 */
[----:B------:R-:W1:Y:S01]  /*0d10*/  @P1 LDC R9, c[0x0][0x44c] ;  /* 0x00011300ff091b82 */ /* 0x000e620000000800 */
[----:B----4-:R-:W-:-:S04]  /*0d20*/  LOP3.LUT R2, R2, 0x7f, RZ, 0xc0, !PT ;  /* 0x0000007f02027812 */ /* 0x010fc800078ec0ff */
[----:B------:R-:W-:Y:S01]  /*0d30*/  ISETP.NE.AND P0, PT, R2, RZ, PT ;  /* 0x000000ff0200720c */ /* 0x000fe20003f05270 */
[----:B------:R-:W-:Y:S01]  /*0d40*/  IMAD.MOV.U32 R52, RZ, RZ, R0 ;  /* 0x000000ffff347224 */ /* 0x000fe200078e0000 */
[----:B-----5:R-:W-:Y:S01]  /*0d50*/  STL [R1+0x70], R8 ;  /* 0x0000700801007387 */ /* 0x020fe20000100800 */
[----:B------:R-:W3:Y:S01]  /*0d60*/  LDC R10, c[0x0][0x2f0] ;  /* 0x0000bc00ff0a7b82 */ /* 0x000ee20000000800 */
[----:B------:R-:W-:Y:S02]  /*0d70*/  SEL R4, RZ, 0x1, P0 ;  /* 0x00000001ff047807 */ /* 0x000fe40000000000 */
[C---:B------:R-:W-:Y:S02]  /*0d80*/  IADD3 R0, P0, R26.reuse, 0x32450, RZ ;  /* 0x000324501a007810 */ /* 0x040fe40007f1e0ff */
[----:B------:R-:W-:Y:S01]  /*0d90*/  IADD3 R14, P2, R26, 0x32460, RZ ;  /* 0x000324601a0e7810 */ /* 0x000fe20007f5e0ff */
[----:B------:R4:W-:Y:S01]  /*0da0*/  STL.128 [R1+0x20], R4 ;  /* 0x0000200401007387 */ /* 0x0009e20000100c00 */
[----:B------:R-:W-:Y:S01]  /*0db0*/  IMAD.MOV.U32 R54, RZ, RZ, R4 ;  /* 0x000000ffff367224 */ /* 0x000fe200078e0004 */
[----:B------:R-:W5:Y:S02]  /*0dc0*/  @P1 LDC R20, c[0x0][0x450] ;  /* 0x00011400ff141b82 */ /* 0x000f640000000800 */
[----:B------:R-:W-:-:S02]  /*0dd0*/  IMAD.X R15, RZ, RZ, R27, P2 ;  /* 0x000000ffff0f7224 */ /* 0x000fc400010e061b */
[----:B------:R-:W-:Y:S01]  /*0de0*/  IMAD.MOV.U32 R2, RZ, RZ, 0x1 ;  /* 0x00000001ff027424 */ /* 0x000fe200078e00ff */
[----:B----4-:R-:W-:Y:S01]  /*0df0*/  IADD3 R6, P2, R26, 0x32430, RZ ;  /* 0x000324301a067810 */ /* 0x010fe20007f5e0ff */
[----:B------:R-:W-:-:S04]  /*0e00*/  IMAD.MOV.U32 R3, RZ, RZ, RZ ;  /* 0x000000ffff037224 */ /* 0x000fc800078e00ff */
[----:B------:R-:W-:Y:S01]  /*0e10*/  IMAD.X R7, RZ, RZ, R27, P2 ;  /* 0x000000ffff077224 */ /* 0x000fe200010e061b */
[----:B------:R-:W-:Y:S01]  /*0e20*/  IADD3 R193, P2, R18, 0x230, RZ ;  /* 0x0000023012c17810 */ /* 0x000fe20007f5e0ff */
[----:B------:R-:W4:Y:S03]  /*0e30*/  S2R R70, SR_TID.X ;  /* 0x0000000000467919 */ /* 0x000f260000002100 */
[----:B------:R0:W-:Y:S01]  /*0e40*/  STL.64 [R1+0x8], R6 ;  /* 0x0000080601007387 */ /* 0x0001e20000100a00 */
[----:B------:R-:W-:-:S03]  /*0e50*/  IMAD.X R179, RZ, RZ, R19, P2 ;  /* 0x000000ffffb37224 */ /* 0x000fc600010e0613 */
[----:B------:R1:W-:Y:S01]  /*0e60*/  STL.64 [R1+0x60], R2 ;  /* 0x0000600201007387 */ /* 0x0003e20000100a00 */
[----:B------:R-:W-:Y:S01]  /*0e70*/  IADD3 R36, P2, R18, 0x120, RZ ;  /* 0x0000012012247810 */ /* 0x000fe20007f5e0ff */
[----:B0-----:R-:W0:Y:S01]  /*0e80*/  LDC R6, c[0x0][0x288] ;  /* 0x0000a200ff067b82 */ /* 0x001e220000000800 */
[----:B-1----:R-:W-:Y:S01]  /*0e90*/  IMAD.X R3, RZ, RZ, R27, P0 ;  /* 0x000000ffff037224 */ /* 0x002fe200000e061b */
[----:B------:R-:W-:Y:S02]  /*0ea0*/  ISETP.NE.U32.AND P0, PT, R22, RZ, PT ;  /* 0x000000ff1600720c */ /* 0x000fe40003f05070 */
[----:B------:R-:W-:Y:S01]  /*0eb0*/  IMAD.X R37, RZ, RZ, R19, P2 ;  /* 0x000000ffff257224 */ /* 0x000fe200010e0613 */
[C---:B------:R-:W-:Y:S02]  /*0ec0*/  IADD3 R65, P2, R18.reuse, 0x98, RZ ;  /* 0x0000009812417810 */ /* 0x040fe40007f5e0ff */
[----:B------:R-:W-:Y:S01]  /*0ed0*/  ISETP.NE.AND.EX P0, PT, R23, RZ, PT, P0 ;  /* 0x000000ff1700720c */ /* 0x000fe20003f05300 */
[----:B------:R-:W-:Y:S01]  /*0ee0*/  STL.64 [R1+0x68], R14 ;  /* 0x0000680e01007387 */ /* 0x000fe20000100a00 */
[----:B------:R-:W-:-:S02]  /*0ef0*/  IADD3 R40, P6, R18, 0x170, RZ ;  /* 0x0000017012287810 */ /* 0x000fc40007fde0ff */
[----:B------:R-:W-:Y:S01]  /*0f00*/  SEL R29, R29, 0x1, P0 ;  /* 0x000000011d1d7807 */ /* 0x000fe20000000000 */
[----:B------:R-:W-:Y:S01]  /*0f10*/  STL [R1+0x250], R16 ;  /* 0x0002501001007387 */ /* 0x000fe20000100800 */
[----:B------:R-:W-:-:S03]  /*0f20*/  IADD3 R24, P5, R18, 0x16c, RZ ;  /* 0x0000016c12187810 */ /* 0x000fc60007fbe0ff */
[----:B------:R-:W-:Y:S01]  /*0f30*/  STL.128 [R1+0x230], RZ ;  /* 0x000230ff01007387 */ /* 0x000fe20000100c00 */
[----:B------:R-:W-:-:S03]  /*0f40*/  IADD3 R23, P0, R18, 0x13c, RZ ;  /* 0x0000013c12177810 */ /* 0x000fc60007f1e0ff */
[----:B------:R-:W-:Y:S01]  /*0f50*/  STL.128 [R1+0x240], RZ ;  /* 0x000240ff01007387 */ /* 0x000fe20000100c00 */
[----:B------:R-:W-:-:S03]  /*0f60*/  IADD3 R44, P4, R18, 0x138, RZ ;  /* 0x00000138122c7810 */ /* 0x000fc60007f9e0ff */
[----:B------:R-:W-:Y:S04]  /*0f70*/  STL.128 [R1+0x260], RZ ;  /* 0x000260ff01007387 */ /* 0x000fe80000100c00 */
        /* <DEDUP_REMOVED lines=31> */
[----:B------:R-:W-:Y:S04]  /*1170*/  STL.64 [R1], RZ ;  /* 0x000000ff01007387 */ /* 0x000fe80000100a00 */
[----:B------:R-:W-:Y:S01]  /*1180*/  STL.64 [R1+0x38], RZ ;  /* 0x000038ff01007387 */ /* 0x000fe20000100a00 */
[----:B------:R-:W-:-:S02]  /*1190*/  IMAD.X R66, RZ, RZ, R19, P2 ;  /* 0x000000ffff427224 */ /* 0x000fc400010e0613 */
[----:B---3--:R-:W-:Y:S02]  /*11a0*/  IMAD R29, R29, R10, RZ ;  /* 0x0000000a1d1d7224 */ /* 0x008fe400078e02ff */
[--C-:B------:R-:W-:Y:S01]  /*11b0*/  IMAD.X R41, RZ, RZ, R19.reuse, P6 ;  /* 0x000000ffff297224 */ /* 0x100fe200030e0613 */
[----:B------:R-:W-:Y:S01]  /*11c0*/  IADD3 R42, P6, R18, 0x118, RZ ;  /* 0x00000118122a7810 */ /* 0x000fe20007fde0ff */
[----:B------:R-:W-:Y:S01]  /*11d0*/  IMAD.X R25, RZ, RZ, R19, P5 ;  /* 0x000000ffff197224 */ /* 0x000fe200028e0613 */
[----:B--2---:R1:W-:Y:S02]  /*11e0*/  STL.64 [R1+0x18], R12 ;  /* 0x0000180c01007387 */ /* 0x0043e40000100a00 */
[----:B-1----:R-:W-:Y:S02]  /*11f0*/  IMAD.MOV.U32 R12, RZ, RZ, R0 ;  /* 0x000000ffff0c7224 */ /* 0x002fe400078e0000 */
[----:B------:R-:W-:-:S04]  /*1200*/  IMAD.SHL.U32 R0, R8, 0x80, RZ ;  /* 0x0000008008007824 */ /* 0x000fc800078e00ff */
[----:B------:R-:W-:-:S04]  /*1210*/  @P1 VIADD R4, R0, 0x7f ;  /* 0x0000007f00041836 */ /* 0x000fc80000000000 */
[----:B------:R-:W-:Y:S02]  /*1220*/  @P1 IMAD.HI.U32 R5, R4, R9, RZ ;  /* 0x0000000904051227 */ /* 0x000fe400078e00ff */
[----:B------:R-:W1:Y:S02]  /*1230*/  LDC.64 R8, c[0x0][0xad8] ;  /* 0x0002b600ff087b82 */ /* 0x000e640000000a00 */
[----:B------:R-:W-:Y:S02]  /*1240*/  IMAD.MOV.U32 R2, RZ, RZ, R13 ;  /* 0x000000ffff027224 */ /* 0x000fe400078e000d */
[----:B------:R-:W-:Y:S02]  /*1250*/  IMAD.MOV.U32 R13, RZ, RZ, R3 ;  /* 0x000000ffff0d7224 */ /* 0x000fe400078e0003 */
[----:B------:R-:W-:Y:S01]  /*1260*/  IMAD.MOV.U32 R53, RZ, RZ, R2 ;  /* 0x000000ffff357224 */ /* 0x000fe200078e0002 */
[----:B------:R-:W-:Y:S02]  /*1270*/  IADD3 R2, P3, R26, 0x32440, RZ ;  /* 0x000324401a027810 */ /* 0x000fe40007f7e0ff */
[----:B------:R-:W-:Y:S03]  /*1280*/  STL.128 [R1+0x40], R12 ;  /* 0x0000400c01007387 */ /* 0x000fe60000100c00 */
[----:B------:R-:W-:Y:S01]  /*1290*/  IMAD.X R3, RZ, RZ, R27, P3 ;  /* 0x000000ffff037224 */ /* 0x000fe200018e061b */
[C---:B------:R-:W-:Y:S01]  /*12a0*/  IADD3 R38, P3, R18.reuse, 0x128, RZ ;  /* 0x0000012812267810 */ /* 0x040fe20007f7e0ff */
[--C-:B------:R-:W-:Y:S01]  /*12b0*/  IMAD.X R22, RZ, RZ, R19.reuse, P0 ;  /* 0x000000ffff167224 */ /* 0x100fe200000e0613 */
[C---:B------:R-:W-:Y:S01]  /*12c0*/  IADD3 R58, P5, R18.reuse, 0x110, RZ ;  /* 0x00000110123a7810 */ /* 0x040fe20007fbe0ff */
[--C-:B------:R-:W-:Y:S01]  /*12d0*/  IMAD.X R67, RZ, RZ, R19.reuse, P4 ;  /* 0x000000ffff437224 */ /* 0x100fe200020e0613 */
[C---:B------:R-:W-:Y:S01]  /*12e0*/  IADD3 R49, P0, R18.reuse, 0xb0, RZ ;  /* 0x000000b012317810 */ /* 0x040fe20007f1e0ff */
[----:B------:R-:W-:Y:S01]  /*12f0*/  IMAD.X R45, RZ, RZ, R19, P3 ;  /* 0x000000ffff2d7224 */ /* 0x000fe200018e0613 */
[----:B------:R-:W-:-:S02]  /*1300*/  IADD3 R34, P4, R18, 0xa8, RZ ;  /* 0x000000a812227810 */ /* 0x000fc40007f9e0ff */
[----:B-1----:R-:W-:Y:S01]  /*1310*/  ISETP.GE.AND P2, PT, R9, 0x1, PT ;  /* 0x000000010900780c */ /* 0x002fe20003f46270 */
[----:B------:R-:W-:Y:S01]  /*1320*/  VIADD R4, R0, 0x7f ;  /* 0x0000007f00047836 */ /* 0x000fe20000000000 */
[C---:B------:R-:W-:Y:S02]  /*1330*/  IADD3 R63, P3, R18.reuse, 0xa0, RZ ;  /* 0x000000a0123f7810 */ /* 0x040fe40007f7e0ff */
[----:B-----5:R-:W-:Y:S02]  /*1340*/  @P1 SHF.R.U32.HI R4, RZ, R20, R5 ;  /* 0x00000014ff041219 */ /* 0x020fe40000011605 */
[----:B0-----:R-:W-:Y:S01]  /*1350*/  IADD3 R235, R29, 0x1, -R6 ;  /* 0x000000011deb7810 */ /* 0x001fe20007ffe806 */
[----:B------:R-:W-:Y:S02]  /*1360*/  IMAD.MOV.U32 R55, RZ, RZ, 0x100 ;  /* 0x00000100ff377424 */ /* 0x000fe400078e00ff */
[--C-:B------:R-:W-:Y:S01]  /*1370*/  IMAD.X R47, RZ, RZ, R19.reuse, P6 ;  /* 0x000000ffff2f7224 */ /* 0x100fe200030e0613 */
[C---:B------:R-:W-:Y:S01]  /*1380*/  IADD3 R60, P6, R18.reuse, 0x90, RZ ;  /* 0x00000090123c7810 */ /* 0x040fe20007fde0ff */
[--C-:B------:R-:W-:Y:S01]  /*1390*/  IMAD.X R57, RZ, RZ, R19.reuse, P5 ;  /* 0x000000ffff397224 */ /* 0x100fe200028e0613 */
[C---:B------:R-:W-:Y:S01]  /*13a0*/  IADD3 R51, P5, R18.reuse, 0x88, RZ ;  /* 0x0000008812337810 */ /* 0x040fe20007fbe0ff */
[--C-:B------:R-:W-:Y:S01]  /*13b0*/  IMAD.X R50, RZ, RZ, R19.reuse, P0 ;  /* 0x000000ffff327224 */ /* 0x100fe200000e0613 */
[C---:B------:R-:W-:Y:S01]  /*13c0*/  IADD3 R68, P0, R18.reuse, 0x80, RZ ;  /* 0x0000008012447810 */ /* 0x040fe20007f1e0ff */
[--C-:B------:R-:W-:Y:S01]  /*13d0*/  IMAD.X R35, RZ, RZ, R19.reuse, P4 ;  /* 0x000000ffff237224 */ /* 0x100fe200020e0613 */
[C---:B------:R-:W-:Y:S01]  /*13e0*/  IADD3 R30, P4, R18.reuse, 0x78, RZ ;  /* 0x00000078121e7810 */ /* 0x040fe20007f9e0ff */
[----:B------:R-:W-:Y:S01]  /*13f0*/  IMAD.X R64, RZ, RZ, R19, P3 ;  /* 0x000000ffff407224 */ /* 0x000fe200018e0613 */
[C---:B------:R-:W-:Y:S01]  /*1400*/  IADD3 R61, P3, R18.reuse, 0x38, RZ ;  /* 0x00000038123d7810 */ /* 0x040fe20007f7e0ff */
[----:B------:R-:W-:Y:S01]  /*1410*/  IMAD.IADD R7, R235, 0x1, R4 ;  /* 0x00000001eb077824 */ /* 0x000fe200078e0204 */
[----:B------:R-:W-:Y:S01]  /*1420*/  USHF.R.S32.HI UR37, URZ, 0x1f, UR36 ;  /* 0x0000001f3f257899 */ /* 0x000fe20008011424 */
[----:B------:R4:W-:Y:S01]  /*1430*/  STL.128 [R1+0x50], R52 ;  /* 0x0000503401007387 */ /* 0x0009e20000100c00 */
[----:B------:R-:W-:-:S02]  /*1440*/  VIADD R157, R18, 0x178 ;  /* 0x00000178129d7836 */ /* 0x000fc40000000000 */
[--C-:B------:R-:W-:Y:S01]  /*1450*/  IMAD.X R59, RZ, RZ, R19.reuse, P6 ;  /* 0x000000ffff3b7224 */ /* 0x100fe200030e0613 */
[----:B------:R-:W-:Y:S01]  /*1460*/  STL.64 [R1+0x10], R2 ;  /* 0x0000100201007387 */ /* 0x000fe20000100a00 */
[--C-:B------:R-:W-:Y:S02]  /*1470*/  IMAD.X R56, RZ, RZ, R19.reuse, P5 ;  /* 0x000000ffff387224 */ /* 0x100fe400028e0613 */
[--C-:B------:R-:W-:Y:S01]  /*1480*/  IMAD.X R69, RZ, RZ, R19.reuse, P0 ;  /* 0x000000ffff457224 */ /* 0x100fe200000e0613 */
[----:B------:R0:W-:Y:S01]  /*1490*/  STL.64 [R1+0x30], R2 ;  /* 0x0000300201007387 */ /* 0x0001e20000100a00 */
[--C-:B------:R-:W-:Y:S02]  /*14a0*/  IMAD.X R31, RZ, RZ, R19.reuse, P4 ;  /* 0x000000ffff1f7224 */ /* 0x100fe400020e0613 */
[----:B------:R-:W-:Y:S02]  /*14b0*/  IMAD.X R62, RZ, RZ, R19, P3 ;  /* 0x000000ffff3e7224 */ /* 0x000fe400018e0613 */
[----:B----4-:R-:W-:-:S02]  /*14c0*/  VIADD R53, R70, 0xffffff80 ;  /* 0xffffff8046357836 */ /* 0x010fc40000000000 */
[----:B0-----:R-:W-:Y:S01]  /*14d0*/  IMAD.IADD R2, R7, 0x1, R8 ;  /* 0x0000000107027824 */ /* 0x001fe200078e0208 */
[----:B------:R-:W-:Y:S06]  /*14e0*/  @!P2 BRA `(.L_x_2040) ;  /* 0x000000000040a947 */ /* 0x000fec0003800000 */
[C---:B------:R-:W-:Y:S01]  /*14f0*/  ISETP.GT.AND P0, PT, R7.reuse, RZ, PT ;  /* 0x000000ff0700720c */ /* 0x040fe20003f04270 */
[----:B------:R-:W-:-:S12]  /*1500*/  VIADD R3, R7, 0xffffffff ;  /* 0xffffffff07037836 */ /* 0x000fd80000000000 */
[----:B------:R-:W-:Y:S05]  /*1510*/  @P0 BRA `(.L_x_2041) ;  /* 0x00000000001c0947 */ /* 0x000fea0003800000 */
[----:B------:R-:W-:Y:S01]  /*1520*/  ISETP.NE.AND P0, PT, R9, 0x1, PT ;  /* 0x000000010900780c */ /* 0x000fe20003f05270 */
[----:B------:R-:W-:-:S12]  /*1530*/  IMAD.MOV R3, RZ, RZ, -R7 ;  /* 0x000000ffff037224 */ /* 0x000fd800078e0a07 */
[----:B------:R-:W0:Y:S02]  /*1540*/  @P0 LDC.64 R4, c[0x0][0xae0] ;  /* 0x0002b800ff040b82 */ /* 0x000e240000000a00 */
[----:B0-----:R-:W-:-:S05]  /*1550*/  @P0 IMAD.HI.U32 R4, R3, R4, RZ ;  /* 0x0000000403040227 */ /* 0x001fca00078e00ff */
[----:B------:R-:W-:-:S04]  /*1560*/  @P0 SHF.R.U32.HI R3, RZ, R5, R4 ;  /* 0x00000005ff030219 */ /* 0x000fc80000011604 */
[----:B------:R-:W-:Y:S01]  /*1570*/  LOP3.LUT R3, RZ, R3, RZ, 0x33, !PT ;  /* 0x00000003ff037212 */ /* 0x000fe200078e33ff */
[----:B------:R-:W-:Y:S06]  /*1580*/  BRA `(.L_x_2042) ;  /* 0x0000000000107947 */ /* 0x000fec0003800000 */
.L_x_2041:
[----:B------:R-:W-:-:S13]  /*1590*/  ISETP.NE.AND P0, PT, R9, 0x1, PT ;  /* 0x000000010900780c */ /* 0x000fda0003f05270 */
[----:B------:R-:W0:Y:S02]  /*15a0*/  @P0 LDC.64 R4, c[0x0][0xae0] ;  /* 0x0002b800ff040b82 */ /* 0x000e240000000a00 */
[----:B0-----:R-:W-:-:S05]  /*15b0*/  @P0 IMAD.HI.U32 R4, R3, R4, RZ ;  /* 0x0000000403040227 */ /* 0x001fca00078e00ff */
[----:B------:R-:W-:-:S07]  /*15c0*/  @P0 SHF.R.U32.HI R3, RZ, R5, R4 ;  /* 0x00000005ff030219 */ /* 0x000fce0000011604 */
.L_x_2042:
[----:B------:R-:W-:-:S05]  /*15d0*/  IMAD R3, R3, R9, R9 ;  /* 0x0000000903037224 */ /* 0x000fca00078e0209 */
[----:B------:R-:W-:-:S07]  /*15e0*/  VIMNMX R2, R2, R3, PT ;  /* 0x0000000302027248 */ /* 0x000fce0003fe0100 */
.L_x_2040:
[----:B------:R-:W0:Y:S01]  /*15f0*/  @P1 LDC R5, c[0x0][0x44c] ;  /* 0x00011300ff051b82 */ /* 0x000e220000000800 */
[----:B------:R-:W-:Y:S01]  /*1600*/  VIADD R3, R2, 0x5f ;  /* 0x0000005f02037836 */ /* 0x000fe20000000000 */
[----:B------:R-:W-:Y:S01]  /*1610*/  ULDC UR4, c[0x0][0xad4] ;  /* 0x0002b50000047ab9 */ /* 0x000fe20000000800 */
[----:B------:R-:W-:Y:S02]  /*1620*/  VIADD R2, R29, 0x5f ;  /* 0x0000005f1d027836 */ /* 0x000fe40000000000 */
[----:B------:R-:W-:-:S03]  /*1630*/  IMAD.HI R4, R3, 0x2aaaaaab, RZ ;  /* 0x2aaaaaab03047827 */ /* 0x000fc600078e02ff */
[----:B------:R-:W1:Y:S01]  /*1640*/  @P1 LDC R8, c[0x0][0x450] ;  /* 0x00011400ff081b82 */ /* 0x000e620000000800 */
[----:B------:R-:W-:-:S04]  /*1650*/  IMAD.HI R2, R2, 0x2aaaaaab, RZ ;  /* 0x2aaaaaab02027827 */ /* 0x000fc800078e02ff */
[----:B------:R-:W-:Y:S01]  /*1660*/  IMAD.IADD R17, R29, 0x1, -R6 ;  /* 0x000000011d117824 */ /* 0x000fe200078e0a06 */
[----:B------:R-:W-:-:S04]  /*1670*/  SHF.R.U32.HI R3, RZ, 0x1f, R2 ;  /* 0x0000001fff037819 */ /* 0x000fc80000011602 */
[----:B------:R-:W-:Y:S01]  /*1680*/  LEA.HI.SX32 R3, R2, R3, 0x1c ;  /* 0x0000000302037211 */ /* 0x000fe200078fe2ff */
[----:B0-----:R-:W-:-:S05]  /*1690*/  @P1 IMAD.HI.U32 R5, R0, R5, RZ ;  /* 0x0000000500051227 */ /* 0x001fca00078e00ff */
[----:B-1----:R-:W-:Y:S02]  /*16a0*/  @P1 SHF.R.U32.HI R0, RZ, R8, R5 ;  /* 0x00000008ff001219 */ /* 0x002fe40000011605 */
[----:B------:R-:W-:-:S03]  /*16b0*/  SHF.R.U32.HI R5, RZ, 0x1f, R4 ;  /* 0x0000001fff057819 */ /* 0x000fc60000011604 */
[----:B------:R-:W-:Y:S01]  /*16c0*/  IMAD.IADD R0, R17, 0x1, R0 ;  /* 0x0000000111007824 */ /* 0x000fe200078e0200 */
[----:B------:R-:W-:-:S03]  /*16d0*/  LEA.HI.SX32 R4, R4, R5, 0x1c ;  /* 0x0000000504047211 */ /* 0x000fc600078fe2ff */
[----:B------:R-:W-:Y:S01]  /*16e0*/  VIADD R2, R0, -UR4 ;  /* 0x8000000400027c36 */ /* 0x000fe20008000000 */
[----:B------:R-:W-:Y:S01]  /*16f0*/  VIMNMX R11, R3, R4, PT ;  /* 0x00000004030b7248 */ /* 0x000fe20003fe0100 */
[----:B------:R-:W-:Y:S06]  /*1700*/  @!P2 BRA `(.L_x_2043) ;  /* 0x00000000003ca947 */ /* 0x000fec0003800000 */
[----:B------:R-:W-:-:S13]  /*1710*/  ISETP.GT.AND P0, PT, R0, -0x1, PT ;  /* 0xffffffff0000780c */ /* 0x000fda0003f04270 */
[----:B------:R-:W-:Y:S05]  /*1720*/  @P0 BRA `(.L_x_2044) ;  /* 0x00000000001c0947 */ /* 0x000fea0003800000 */
[----:B------:R-:W-:Y:S02]  /*1730*/  ISETP.NE.AND P0, PT, R9, 0x1, PT ;  /* 0x000000010900780c */ /* 0x000fe40003f05270 */
[----:B------:R-:W-:-:S11]  /*1740*/  LOP3.LUT R3, RZ, R0, RZ, 0x33, !PT ;  /* 0x00000000ff037212 */ /* 0x000fd600078e33ff */
[----:B------:R-:W0:Y:S02]  /*1750*/  @P0 LDC.64 R4, c[0x0][0xae0] ;  /* 0x0002b800ff040b82 */ /* 0x000e240000000a00 */
[----:B0-----:R-:W-:-:S05]  /*1760*/  @P0 IMAD.HI.U32 R0, R3, R4, RZ ;  /* 0x0000000403000227 */ /* 0x001fca00078e00ff */
[----:B------:R-:W-:-:S04]  /*1770*/  @P0 SHF.R.U32.HI R3, RZ, R5, R0 ;  /* 0x00000005ff030219 */ /* 0x000fc80000011600 */
[----:B------:R-:W-:Y:S01]  /*1780*/  LOP3.LUT R0, RZ, R3, RZ, 0x33, !PT ;  /* 0x00000003ff007212 */ /* 0x000fe200078e33ff */
[----:B------:R-:W-:Y:S06]  /*1790*/  BRA `(.L_x_2045) ;  /* 0x0000000000107947 */ /* 0x000fec0003800000 */
.L_x_2044:
[----:B------:R-:W-:-:S13]  /*17a0*/  ISETP.NE.AND P0, PT, R9, 0x1, PT ;  /* 0x000000010900780c */ /* 0x000fda0003f05270 */
[----:B------:R-:W0:Y:S02]  /*17b0*/  @P0 LDC.64 R4, c[0x0][0xae0] ;  /* 0x0002b800ff040b82 */ /* 0x000e240000000a00 */
[----:B0-----:R-:W-:-:S05]  /*17c0*/  @P0 IMAD.HI.U32 R4, R0, R4, RZ ;  /* 0x0000000400040227 */ /* 0x001fca00078e00ff */
[----:B------:R-:W-:-:S07]  /*17d0*/  @P0 SHF.R.U32.HI R0, RZ, R5, R4 ;  /* 0x00000005ff000219 */ /* 0x000fce0000011604 */
.L_x_2045:
[----:B------:R-:W-:-:S05]  /*17e0*/  IMAD R3, R0, R9, RZ ;  /* 0x0000000900037224 */ /* 0x000fca00078e02ff */
[----:B------:R-:W-:-:S07]  /*17f0*/  VIMNMX R2, R2, R3, !PT ;  /* 0x0000000302027248 */ /* 0x000fce0007fe0100 */
.L_x_2043:
[----:B------:R-:W-:Y:S01]  /*1800*/  IMAD.HI R2, R2, 0x2aaaaaab, RZ ;  /* 0x2aaaaaab02027827 */ /* 0x000fe200078e02ff */
[----:B------:R-:W-:-:S04]  /*1810*/  LOP3.LUT R192, R234, 0xffff, RZ, 0xc0, !PT ;  /* 0x0000ffffeac07812 */ /* 0x000fc800078ec0ff */
[----:B------:R-:W-:-:S04]  /*1820*/  SHF.R.U32.HI R3, RZ, 0x1f, R2 ;  /* 0x0000001fff037819 */ /* 0x000fc80000011602 */
[----:B------:R-:W-:-:S04]  /*1830*/  LEA.HI.SX32 R3, R2, R3, 0x1c ;  /* 0x0000000302037211 */ /* 0x000fc800078fe2ff */
[----:B------:R-:W-:Y:S01]  /*1840*/  VIMNMX R8, RZ, R3, !PT ;  /* 0x00000003ff087248 */ /* 0x000fe20007fe0100 */
[----:B------:R-:W-:-:S03]  /*1850*/  IMAD.MOV.U32 R3, RZ, RZ, RZ ;  /* 0x000000ffff037224 */ /* 0x000fc600078e00ff */
[----:B------:R-:W-:-:S13]  /*1860*/  ISETP.GT.AND P0, PT, R11, R8, PT ;  /* 0x000000080b00720c */ /* 0x000fda0003f04270 */
[----:B------:R-:W-:Y:S05]  /*1870*/  @!P0 BRA `(.L_x_2046) ;  /* 0x00000000007c8947 */ /* 0x000fea0003800000 */
[----:B------:R-:W-:-:S04]  /*1880*/  SHF.R.U32.HI R0, RZ, 0x10, R234 ;  /* 0x00000010ff007819 */ /* 0x000fc800000116ea */
[----:B------:R-:W-:-:S13]  /*1890*/  ISETP.NE.AND P0, PT, R0, RZ, PT ;  /* 0x000000ff0000720c */ /* 0x000fda0003f05270 */
[----:B------:R-:W0:Y:S02]  /*18a0*/  @!P0 LDC R0, c[0x0][0xae8] ;  /* 0x0002ba00ff008b82 */ /* 0x000e240000000800 */
[-C--:B0-----:R-:W-:Y:S02]  /*18b0*/  IABS R6, R0.reuse ;  /* 0x0000000000067213 */ /* 0x081fe40000000000 */
[----:B------:R-:W-:Y:S02]  /*18c0*/  IADD3 R2, R0, -0x1, R11 ;  /* 0xffffffff00027810 */ /* 0x000fe40007ffe00b */
[----:B------:R-:W0:Y:S03]  /*18d0*/  I2F.RP R4, R6 ;  /* 0x0000000600047306 */ /* 0x000e260000209400 */
[----:B------:R-:W-:Y:S01]  /*18e0*/  IMAD.IADD R5, R2, 0x1, -R8 ;  /* 0x0000000102057824 */ /* 0x000fe200078e0a08 */
[----:B------:R-:W-:-:S04]  /*18f0*/  IABS R2, R0 ;  /* 0x0000000000027213 */ /* 0x000fc80000000000 */
[----:B------:R-:W-:Y:S02]  /*1900*/  IABS R9, R5 ;  /* 0x0000000500097213 */ /* 0x000fe40000000000 */
[----:B------:R-:W-:-:S04]  /*1910*/  LOP3.LUT R5, R5, R0, RZ, 0x3c, !PT ;  /* 0x0000000005057212 */ /* 0x000fc800078e3cff */
[----:B------:R-:W-:Y:S01]  /*1920*/  ISETP.GE.AND P2, PT, R5, RZ, PT ;  /* 0x000000ff0500720c */ /* 0x000fe20003f46270 */
[----:B0-----:R-:W0:Y:S02]  /*1930*/  MUFU.RCP R4, R4 ;  /* 0x0000000400047308 */ /* 0x001e240000001000 */
[----:B0-----:R-:W-:Y:S02]  /*1940*/  VIADD R3, R4, 0xffffffe ;  /* 0x0ffffffe04037836 */ /* 0x001fe40000000000 */
[----:B------:R-:W-:Y:S02]  /*1950*/  IMAD.MOV R4, RZ, RZ, -R2 ;  /* 0x000000ffff047224 */ /* 0x000fe400078e0a02 */
[----:B------:R-:W-:Y:S02]  /*1960*/  IMAD.MOV.U32 R2, RZ, RZ, RZ ;  /* 0x000000ffff027224 */ /* 0x000fe400078e00ff */
[----:B------:R-:W0:Y:S02]  /*1970*/  F2I.FTZ.U32.TRUNC.NTZ R3, R3 ;  /* 0x0000000300037305 */ /* 0x000e24000021f000 */
[----:B0-----:R-:W-:-:S04]  /*1980*/  IMAD.MOV R7, RZ, RZ, -R3 ;  /* 0x000000ffff077224 */ /* 0x001fc800078e0a03 */
[----:B------:R-:W-:-:S04]  /*1990*/  IMAD R7, R7, R6, RZ ;  /* 0x0000000607077224 */ /* 0x000fc800078e02ff */
[----:B------:R-:W-:-:S04]  /*19a0*/  IMAD.HI.U32 R2, R3, R7, R2 ;  /* 0x0000000703027227 */ /* 0x000fc800078e0002 */
[----:B------:R-:W-:-:S04]  /*19b0*/  IMAD.MOV.U32 R3, RZ, RZ, R9 ;  /* 0x000000ffff037224 */ /* 0x000fc800078e0009 */
        /* <DEDUP_REMOVED lines=11> */
.L_x_2046:
[----:B------:R-:W-:Y:S01]  /*1a70*/  IMAD R192, R192, R3, R8 ;  /* 0x00000003c0c07224 */ /* 0x000fe200078e0208 */
[----:B------:R-:W-:-:S04]  /*1a80*/  PLOP3.LUT P0, PT, PT, PT, PT, 0x80, 0x0 ;  /* 0x000000000000781c */ /* 0x000fc80003f0f070 */
[----:B------:R-:W-:-:S04]  /*1a90*/  VIADDMNMX R16, R192, R3, R11, PT ;  /* 0x00000003c0107246 */ /* 0x000fc8000380010b */
[----:B------:R-:W-:-:S13]  /*1aa0*/  ISETP.GT.AND P1, PT, R16, R192, PT ;  /* 0x000000c01000720c */ /* 0x000fda0003f24270 */
[----:B------:R-:W-:Y:S05]  /*1ab0*/  @!P1 BRA `(.L_x_2047) ;  /* 0x000002a800ec9947 */ /* 0x000fea0003800000 */
[----:B------:R-:W-:Y:S01]  /*1ac0*/  SHF.R.S32.HI R0, RZ, 0x1f, R53 ;  /* 0x0000001fff007819 */ /* 0x000fe20000011435 */
[----:B------:R-:W-:Y:S01]  /*1ad0*/  VIADD R15, R72, 0x18400 ;  /* 0x00018400480f7836 */ /* 0x000fe20000000000 */
[----:B------:R-:W-:Y:S01]  /*1ae0*/  STL.64 [R1+0x78], RZ ;  /* 0x000078ff01007387 */ /* 0x000fe20000100a00 */
[----:B------:R-:W-:Y:S01]  /*1af0*/  IMAD.MOV.U32 R4, RZ, RZ, 0x1 ;  /* 0x00000001ff047424 */ /* 0x000fe200078e00ff */
[----:B------:R-:W-:Y:S01]  /*1b00*/  LEA.HI R28, R0, R53, RZ, 0x7 ;  /* 0x00000035001c7211 */ /* 0x000fe200078f38ff */
[----:B------:R-:W-:Y:S01]  /*1b10*/  IMAD.MOV.U32 R5, RZ, RZ, RZ ;  /* 0x000000ffff057224 */ /* 0x000fe200078e00ff */
[----:B------:R-:W-:Y:S01]  /*1b20*/  STL.128 [R1+0xb0], RZ ;  /* 0x0000b0ff01007387 */ /* 0x000fe20000100c00 */
[----:B------:R-:W-:Y:S01]  /*1b30*/  IMAD.MOV.U32 R6, RZ, RZ, 0x1 ;  /* 0x00000001ff067424 */ /* 0x000fe200078e00ff */
[----:B------:R-:W-:Y:S01]  /*1b40*/  SHF.R.S32.HI R55, RZ, 0x7, R28 ;  /* 0x00000007ff377819 */ /* 0x000fe2000001141c */
[----:B------:R-:W-:Y:S01]  /*1b50*/  IMAD.MOV.U32 R7, RZ, RZ, RZ ;  /* 0x000000ffff077224 */ /* 0x000fe200078e00ff */
[----:B------:R-:W-:Y:S01]  /*1b60*/  STL.128 [R1+0xc0], RZ ;  /* 0x0000c0ff01007387 */ /* 0x000fe20000100c00 */
[----:B------:R-:W-:Y:S01]  /*1b70*/  IMAD.MOV.U32 R12, RZ, RZ, 0x1 ;  /* 0x00000001ff0c7424 */ /* 0x000fe200078e00ff */
[----:B------:R-:W-:Y:S01]  /*1b80*/  LOP3.LUT P0, RZ, R15, 0x1bf, RZ, 0xc0, !PT ;  /* 0x000001bf0fff7812 */ /* 0x000fe2000780c0ff */
[----:B------:R-:W-:Y:S01]  /*1b90*/  IMAD.MOV.U32 R13, RZ, RZ, RZ ;  /* 0x000000ffff0d7224 */ /* 0x000fe200078e00ff */
[----:B------:R-:W0:Y:S01]  /*1ba0*/  SHFL.IDX PT, R0, R55, RZ, 0x1f ;  /* 0x00001fff37007589 */ /* 0x000e2200000e0000 */
[----:B------:R-:W-:-:S02]  /*1bb0*/  IMAD.MOV.U32 R11, RZ, RZ, 0x40000040 ;  /* 0x40000040ff0b7424 */ /* 0x000fc400078e00ff */
[----:B------:R-:W-:Y:S01]  /*1bc0*/  IMAD.MOV.U32 R9, RZ, RZ, 0x40000040 ;  /* 0x40000040ff097424 */ /* 0x000fe200078e00ff */
[----:B------:R1:W-:Y:S04]  /*1bd0*/  STL.128 [R1+0x80], R4 ;  /* 0x0000800401007387 */ /* 0x0003e80000100c00 */
[----:B------:R2:W-:Y:S04]  /*1be0*/  STL.64 [R1+0x90], R12 ;  /* 0x0000900c01007387 */ /* 0x0005e80000100a00 */
[----:B------:R3:W-:Y:S04]  /*1bf0*/  STL.128 [R1+0xd0], RZ ;  /* 0x0000d0ff01007387 */ /* 0x0007e80000100c00 */
[----:B------:R3:W-:Y:S01]  /*1c00*/  STL.128 [R1+0xe0], RZ ;  /* 0x0000e0ff01007387 */ /* 0x0007e20000100c00 */
[----:B-1----:R-:W-:-:S03]  /*1c10*/  IMAD.MOV.U32 R5, RZ, RZ, 0x40000040 ;  /* 0x40000040ff057424 */ /* 0x002fc600078e00ff */
[----:B------:R3:W-:Y:S01]  /*1c20*/  STL.128 [R1+0xf0], RZ ;  /* 0x0000f0ff01007387 */ /* 0x0007e20000100c00 */
[----:B------:R-:W-:Y:S01]  /*1c30*/  IMAD.MOV.U32 R7, RZ, RZ, 0x40000040 ;  /* 0x40000040ff077424 */ /* 0x000fe200078e00ff */
[----:B0-----:R-:W-:Y:S01]  /*1c40*/  LEA.HI R2, R0, R0, RZ, 0x1 ;  /* 0x0000000000027211 */ /* 0x001fe200078f08ff */
[----:B--2---:R-:W-:Y:S01]  /*1c50*/  IMAD.MOV.U32 R13, RZ, RZ, 0x40000040 ;  /* 0x40000040ff0d7424 */ /* 0x004fe200078e00ff */
[----:B------:R3:W-:Y:S02]  /*1c60*/  STL.128 [R1+0x100], RZ ;  /* 0x000100ff01007387 */ /* 0x0007e40000100c00 */
[----:B------:R-:W-:Y:S01]  /*1c70*/  LOP3.LUT R3, R2, 0x7fffe, RZ, 0xc0, !PT ;  /* 0x0007fffe02037812 */ /* 0x000fe200078ec0ff */
[----:B------:R-:W-:-:S04]  /*1c80*/  VIADD R2, R72, 0x1c400 ;  /* 0x0001c40048027836 */ /* 0x000fc80000000000 */
[----:B------:R-:W-:Y:S01]  /*1c90*/  IMAD.IADD R0, R0, 0x1, -R3 ;  /* 0x0000000100007824 */ /* 0x000fe200078e0a03 */
[----:B------:R-:W-:Y:S01]  /*1ca0*/  SHF.R.U32.HI R2, RZ, 0x4, R2 ;  /* 0x00000004ff027819 */ /* 0x000fe20000011602 */
[----:B------:R-:W-:Y:S02]  /*1cb0*/  VIADD R3, R72, 0x400 ;  /* 0x0000040048037836 */ /* 0x000fe40000000000 */
[----:B------:R-:W-:Y:S01]  /*1cc0*/  IMAD R0, R0, 0x2000, R15 ;  /* 0x0000200000007824 */ /* 0x000fe200078e020f */
[----:B------:R-:W-:Y:S02]  /*1cd0*/  LOP3.LUT R2, R2, 0x3fff, RZ, 0xc0, !PT ;  /* 0x00003fff02027812 */ /* 0x000fe400078ec0ff */
[----:B------:R-:W-:Y:S01]  /*1ce0*/  SHF.R.U32.HI R3, RZ, 0x4, R3 ;  /* 0x00000004ff037819 */ /* 0x000fe20000011603 */
[----:B------:R-:W-:Y:S01]  /*1cf0*/  VIADD R8, R0, 0xa000 ;  /* 0x0000a00000087836 */ /* 0x000fe20000000000 */
[----:B------:R-:W-:Y:S02]  /*1d00*/  SHF.R.U32.HI R0, RZ, 0x4, R0 ;  /* 0x00000004ff007819 */ /* 0x000fe40000011600 */
[----:B------:R-:W-:-:S02]  /*1d10*/  LOP3.LUT R2, R2, 0x10000, RZ, 0xfc, !PT ;  /* 0x0001000002027812 */ /* 0x000fc400078efcff */
[----:B------:R-:W-:Y:S02]  /*1d20*/  SHF.R.U32.HI R8, RZ, 0x4, R8 ;  /* 0x00000004ff087819 */ /* 0x000fe40000011608 */
[----:B------:R-:W-:Y:S01]  /*1d30*/  LOP3.LUT R3, R3, 0x3fff, RZ, 0xc0, !PT ;  /* 0x00003fff03037812 */ /* 0x000fe200078ec0ff */
[----:B------:R-:W-:Y:S01]  /*1d40*/  IMAD.MOV.U32 R4, RZ, RZ, R2 ;  /* 0x000000ffff047224 */ /* 0x000fe200078e0002 */
[----:B------:R-:W-:Y:S02]  /*1d50*/  LOP3.LUT R0, R0, 0x3fff, RZ, 0xc0, !PT ;  /* 0x00003fff00007812 */ /* 0x000fe400078ec0ff */
[----:B------:R-:W-:Y:S02]  /*1d60*/  LOP3.LUT R8, R8, 0x3fff, RZ, 0xc0, !PT ;  /* 0x00003fff08087812 */ /* 0x000fe400078ec0ff */
[C---:B------:R-:W-:Y:S02]  /*1d70*/  LOP3.LUT R6, R3.reuse, 0x3000000, RZ, 0xfc, !PT ;  /* 0x0300000003067812 */ /* 0x040fe400078efcff */
[----:B------:R-:W-:-:S02]  /*1d80*/  LOP3.LUT R10, R3, 0x10000, RZ, 0xfc, !PT ;  /* 0x00010000030a7812 */ /* 0x000fc400078efcff */
[----:B------:R-:W-:Y:S01]  /*1d90*/  LOP3.LUT R12, R0, 0x10000, RZ, 0xfc, !PT ;  /* 0x00010000000c7812 */ /* 0x000fe200078efcff */
[----:B------:R3:W-:Y:S01]  /*1da0*/  STL.128 [R1+0xa0], R4 ;  /* 0x0000a00401007387 */ /* 0x0007e20000100c00 */
[----:B------:R-:W-:-:S03]  /*1db0*/  LOP3.LUT R8, R8, 0x10000, RZ, 0xfc, !PT ;  /* 0x0001000008087812 */ /* 0x000fc600078efcff */
[----:B------:R3:W-:Y:S04]  /*1dc0*/  STL.64 [R1+0x98], R12 ;  /* 0x0000980c01007387 */ /* 0x0007e80000100a00 */
[----:B------:R3:W-:Y:S01]  /*1dd0*/  STL.128 [R1+0x110], R8 ;  /* 0x0001100801007387 */ /* 0x0007e20000100c00 */
[----:B------:R-:W-:Y:S05]  /*1de0*/  @!P0 BRA `(.L_x_2048) ;  /* 0x0000000000408947 */ /* 0x000fea0003800000 */
[----:B------:R-:W-:Y:S01]  /*1df0*/  MOV R0, 0x0 ;  /* 0x0000000000007802 */ /* 0x000fe20000000f00 */
[----:B------:R-:W-:Y:S01]  /*1e00*/  ULDC.64 UR4, c[0x4][0x98] ;  /* 0x0100260000047ab9 */ /* 0x000fe20000000a00 */
[----:B------:R-:W-:Y:S01]  /*1e10*/  ULDC.64 UR6, c[0x4][0x38] ;  /* 0x01000e0000067ab9 */ /* 0x000fe20000000a00 */
[----:B---3--:R-:W-:Y:S01]  /*1e20*/  IMAD.U32 R4, RZ, RZ, UR4 ;  /* 0x00000004ff047e24 */ /* 0x008fe2000f8e00ff */
        /* <DEDUP_REMOVED lines=12> */
.L_x_2048:
[----:B------:R-:W2:Y:S01]  /*1ef0*/  LDL R21, [R1+0x224] ;  /* 0x0002240001157983 */ /* 0x000ea20000100800 */
[----:B------:R-:W-:Y:S01]  /*1f00*/  LOP3.LUT R0, R28, 0xffffff80, RZ, 0xc0, !PT ;  /* 0xffffff801c007812 */ /* 0x000fe200078ec0ff */
[----:B------:R-:W0:Y:S01]  /*1f10*/  LDC.64 R14, c[0x0][0xad0] ;  /* 0x0002b400ff0e7b82 */ /* 0x000e220000000a00 */
[----:B---3--:R-:W-:Y:S01]  /*1f20*/  LEA.HI R12, R55, R55, RZ, 0x1 ;  /* 0x00000037370c7211 */ /* 0x008fe200078f08ff */
[----:B------:R1:W-:Y:S01]  /*1f30*/  STL.64 [R1+0x170], R24 ;  /* 0x0001701801007387 */ /* 0x0003e20000100a00 */
[----:B------:R-:W-:Y:S01]  /*1f40*/  VIADD R20, R70, 0xffffff80 ;  /* 0xffffff8046147836 */ /* 0x000fe20000000000 */
[----:B------:R-:W-:Y:S01]  /*1f50*/  BSSY B0, `(.L_x_2049) ;  /* 0x000002c000007945 */ /* 0x000fe20003800000 */
[----:B------:R-:W-:Y:S01]  /*1f60*/  IMAD.IADD R0, R53, 0x1, -R0 ;  /* 0x0000000135007824 */ /* 0x000fe200078e0a00 */
[----:B------:R-:W-:Y:S01]  /*1f70*/  LOP3.LUT R12, R12, 0x3fffffe, RZ, 0xc0, !PT ;  /* 0x03fffffe0c0c7812 */ /* 0x000fe200078ec0ff */
[----:B------:R0:W-:Y:S01]  /*1f80*/  STL.64 [R1+0x130], R30 ;  /* 0x0001301e01007387 */ /* 0x0001e20000100a00 */
[----:B------:R-:W3:Y:S01]  /*1f90*/  LDC.64 R8, c[0x0][0xad8] ;  /* 0x0002b600ff087b82 */ /* 0x000ee20000000a00 */
[----:B------:R-:W-:Y:S01]  /*1fa0*/  IMAD.MOV.U32 R52, RZ, RZ, RZ ;  /* 0x000000ffff347224 */ /* 0x000fe200078e00ff */
[----:B------:R-:W-:Y:S01]  /*1fb0*/  SHF.R.S32.HI R7, RZ, 0x1f, R0 ;  /* 0x0000001fff077819 */ /* 0x000fe20000011400 */
[----:B------:R-:W-:Y:S01]  /*1fc0*/  IMAD.IADD R55, R55, 0x1, -R12 ;  /* 0x0000000137377824 */ /* 0x000fe200078e0a0c */
[----:B------:R4:W-:Y:S02]  /*1fd0*/  STL.64 [R1+0x128], R36 ;  /* 0x0001282401007387 */ /* 0x0009e40000100a00 */
[----:B------:R-:W-:-:S02]  /*1fe0*/  LEA.HI R10, R7, R0, RZ, 0x2 ;  /* 0x00000000070a7211 */ /* 0x000fc400078f10ff */
[----:B------:R-:W5:Y:S01]  /*1ff0*/  LDC R28, c[0x0][0x288] ;  /* 0x0000a200ff1c7b82 */ /* 0x000f620000000800 */
[----:B------:R-:W-:Y:S01]  /*2000*/  LEA.HI R7, R7, R0, RZ, 0x5 ;  /* 0x0000000007077211 */ /* 0x000fe200078f28ff */
[----:B------:R4:W-:Y:S01]  /*2010*/  STL [R1+0x13c], R20 ;  /* 0x00013c1401007387 */ /* 0x0009e20000100800 */
[--C-:B------:R-:W-:Y:S02]  /*2020*/  SHF.R.S32.HI R4, RZ, 0x2, R10.reuse ;  /* 0x00000002ff047819 */ /* 0x100fe4000001140a */
[----:B------:R-:W-:Y:S01]  /*2030*/  SHF.R.S32.HI R3, RZ, 0x1f, R10 ;  /* 0x0000001fff037819 */ /* 0x000fe2000001140a */
[----:B------:R4:W-:Y:S01]  /*2040*/  STL.U8 [R1+0x138], RZ ;  /* 0x000138ff01007387 */ /* 0x0009e20000100000 */
[----:B-1----:R-:W-:Y:S01]  /*2050*/  SHF.R.S32.HI R24, RZ, 0x5, R7 ;  /* 0x00000005ff187819 */ /* 0x002fe20000011407 */
[----:B------:R-:W1:Y:S01]  /*2060*/  LDC R6, c[0x0][0x450] ;  /* 0x00011400ff067b82 */ /* 0x000e620000000800 */
[----:B------:R-:W-:Y:S01]  /*2070*/  LEA.HI R3, R3, R4, RZ, 0x3 ;  /* 0x0000000403037211 */ /* 0x000fe200078f18ff */
[----:B0-----:R-:W-:Y:S01]  /*2080*/  IMAD.MOV.U32 R30, RZ, RZ, R15 ;  /* 0x000000ffff1e7224 */ /* 0x001fe200078e000f */
[----:B------:R-:W-:-:S02]  /*2090*/  LOP3.LUT R7, R10, 0x7ffffffc, RZ, 0xc0, !PT ;  /* 0x7ffffffc0a077812 */ /* 0x000fc400078ec0ff */
[----:B------:R-:W-:-:S03]  /*20a0*/  LOP3.LUT R5, R3, 0xfffffff8, RZ, 0xc0, !PT ;  /* 0xfffffff803057812 */ /* 0x000fc600078ec0ff */
[----:B------:R-:W0:Y:S01]  /*20b0*/  LDC.64 R2, c[0x0][0xae0] ;  /* 0x0002b800ff027b82 */ /* 0x000e220000000a00 */
[----:B------:R-:W-:Y:S02]  /*20c0*/  IMAD.IADD R0, R0, 0x1, -R7 ;  /* 0x0000000100007824 */ /* 0x000fe400078e0a07 */
[----:B------:R-:W-:Y:S02]  /*20d0*/  IMAD.IADD R11, R4, 0x1, -R5 ;  /* 0x00000001040b7824 */ /* 0x000fe400078e0a05 */
[----:B---3--:R-:W-:Y:S02]  /*20e0*/  IMAD.MOV.U32 R31, RZ, RZ, R8 ;  /* 0x000000ffff1f7224 */ /* 0x008fe400078e0008 */
[----:B------:R-:W-:Y:S01]  /*20f0*/  IMAD R10, R24, 0x10, R11 ;  /* 0x00000010180a7824 */ /* 0x000fe200078e020b */
[----:B------:R-:W1:Y:S01]  /*2100*/  LDC.64 R4, c[0x0][0x448] ;  /* 0x00011200ff047b82 */ /* 0x000e620000000a00 */
[----:B------:R-:W-:Y:S01]  /*2110*/  IMAD.SHL.U32 R11, R0, 0x2, RZ ;  /* 0x00000002000b7824 */ /* 0x000fe200078e00ff */
[----:B-----5:R4:W-:Y:S01]  /*2120*/  STL.128 [R1+0x140], R28 ;  /* 0x0001401c01007387 */ /* 0x0209e20000100c00 */
[----:B------:R-:W-:-:S02]  /*2130*/  IMAD R10, R55, 0x40, R10 ;  /* 0x00000040370a7824 */ /* 0x000fc400078e020a */
[----:B------:R-:W-:Y:S02]  /*2140*/  IMAD.MOV.U32 R53, RZ, RZ, R9 ;  /* 0x000000ffff357224 */ /* 0x000fe400078e0009 */
[----:B------:R-:W-:Y:S01]  /*2150*/  IMAD.MOV.U32 R7, RZ, RZ, R14 ;  /* 0x000000ffff077224 */ /* 0x000fe200078e000e */
[----:B------:R4:W-:Y:S01]  /*2160*/  STL.64 [R1+0x120], R10 ;  /* 0x0001200a01007387 */ /* 0x0009e20000100a00 */
[----:B0-----:R-:W-:Y:S02]  /*2170*/  IMAD.MOV.U32 R54, RZ, RZ, R2 ;  /* 0x000000ffff367224 */ /* 0x001fe400078e0002 */
[----:B------:R-:W-:-:S05]  /*2180*/  IMAD.MOV.U32 R55, RZ, RZ, R3 ;  /* 0x000000ffff377224 */ /* 0x000fca00078e0003 */
[----:B------:R4:W-:Y:S04]  /*2190*/  STL.128 [R1+0x150], R52 ;  /* 0x0001503401007387 */ /* 0x0009e80000100c00 */
[----:B-1----:R4:W-:Y:S01]  /*21a0*/  STL.128 [R1+0x160], R4 ;  /* 0x0001600401007387 */ /* 0x0029e20000100c00 */
[----:B--2---:R-:W-:-:S04]  /*21b0*/  LEA.HI R13, R21, R21, RZ, 0x1 ;  /* 0x00000015150d7211 */ /* 0x004fc800078f08ff */
[----:B------:R-:W-:-:S05]  /*21c0*/  LOP3.LUT R12, R13, 0xfffffffe, RZ, 0xc0, !PT ;  /* 0xfffffffe0d0c7812 */ /* 0x000fca00078ec0ff */
[----:B------:R-:W-:-:S05]  /*21d0*/  IMAD.IADD R12, R21, 0x1, -R12 ;  /* 0x00000001150c7824 */ /* 0x000fca00078e0a0c */
[----:B------:R-:W-:-:S04]  /*21e0*/  SHF.L.U32 R13, R12, 0x1f, RZ ;  /* 0x0000001f0c0d7819 */ /* 0x000fc800000006ff */
[----:B------:R-:W0:Y:S02]  /*21f0*/  SYNCS.PHASECHK.TRANS64.TRYWAIT P0, [R72+URZ+0x32400], R13 ;  /* 0x0324000d480075a7 */ /* 0x000e24000800017f */
[----:B0---4-:R-:W-:Y:S05]  /*2200*/  @!P0 BRA `(.L_x_2050) ;  /* 0x0000031800748947 */ /* 0x011fea0003800000 */
.L_x_2235:
[----:B------:R-:W-:Y:S05]  /*2210*/  BSYNC B0 ;  /* 0x0000000000007941 */ /* 0x000fea0003800000 */
.L_x_2049:
[----:B------:R-:W2:Y:S04]  /*2220*/  LDL R20, [R1+0x1c] ;  /* 0x00001c0001147983 */ /* 0x000ea80000100800 */
[----:B------:R1:W5:Y:S01]  /*2230*/  LDL.64 R10, [R1+0x218] ;  /* 0x00021800010a7983 */ /* 0x0003620000100a00 */
[----:B------:R-:W-:Y:S01]  /*2240*/  IMAD.MOV.U32 R12, RZ, RZ, R68 ;  /* 0x000000ffff0c7224 */ /* 0x000fe200078e0044 */
[----:B------:R-:W-:Y:S01]  /*2250*/  IADD3 R0, P0, R18, 0x460, RZ ;  /* 0x0000046012007810 */ /* 0x000fe20007f1e0ff */
[----:B0-----:R-:W-:Y:S01]  /*2260*/  IMAD.MOV.U32 R13, RZ, RZ, R69 ;  /* 0x000000ffff0d7224 */ /* 0x001fe200078e0045 */
[----:B------:R-:W-:Y:S01]  /*2270*/  STL.64 [R1+0x178], R32 ;  /* 0x0001782001007387 */ /* 0x000fe20000100a00 */
[----:B------:R-:W-:Y:S01]  /*2280*/  IMAD.MOV.U32 R14, RZ, RZ, R44 ;  /* 0x000000ffff0e7224 */ /* 0x000fe200078e002c */
[----:B------:R-:W-:Y:S05]  /*2290*/  WARPSYNC.ALL ;  /* 0x0000000000007948 */ /* 0x000fea0003800000 */
[----:B------:R-:W-:Y:S01]  /*22a0*/  IMAD.MOV.U32 R15, RZ, RZ, R67 ;  /* 0x000000ffff0f7224 */ /* 0x000fe200078e0043 */
[----:B------:R-:W-:Y:S01]  /*22b0*/  STL.64 [R1+0x210], R34 ;  /* 0x0002102201007387 */ /* 0x000fe20000100a00 */
[----:B------:R-:W-:Y:S01]  /*22c0*/  IMAD.X R7, RZ, RZ, R19, P0 ;  /* 0x000000ffff077224 */ /* 0x000fe200000e0613 */
[----:B------:R-:W-:Y:S01]  /*22d0*/  BSSY B0, `(.L_x_2051) ;  /* 0x000002a000007945 */ /* 0x000fe20003800000 */
[----:B------:R-:W-:Y:S01]  /*22e0*/  IMAD.MOV.U32 R24, RZ, RZ, R63 ;  /* 0x000000ffff187224 */ /* 0x000fe200078e003f */
[----:B------:R0:W-:Y:S01]  /*22f0*/  STL.128 [R1+0x180], R12 ;  /* 0x0001800c01007387 */ /* 0x0001e20000100c00 */
[----:B------:R-:W-:-:S02]  /*2300*/  IMAD.MOV.U32 R25, RZ, RZ, R64 ;  /* 0x000000ffff197224 */ /* 0x000fc400078e0040 */
[----:B------:R-:W-:Y:S02]  /*2310*/  IMAD.MOV.U32 R44, RZ, RZ, R38 ;  /* 0x000000ffff2c7224 */ /* 0x000fe400078e0026 */
[----:B------:R-:W-:Y:S01]  /*2320*/  VIADD R237, R73, 0x8 ;  /* 0x0000000849ed7836 */ /* 0x000fe20000000000 */
[----:B------:R-:W-:Y:S01]  /*2330*/  STL.128 [R1+0x1a0], R24 ;  /* 0x0001a01801007387 */ /* 0x000fe20000100c00 */
[----:B0-----:R-:W-:Y:S02]  /*2340*/  IMAD.MOV.U32 R14, RZ, RZ, R65 ;  /* 0x000000ffff0e7224 */ /* 0x001fe400078e0041 */
[----:B------:R-:W-:Y:S02]  /*2350*/  IMAD.MOV.U32 R15, RZ, RZ, R66 ;  /* 0x000000ffff0f7224 */ /* 0x000fe400078e0042 */
[----:B------:R-:W-:Y:S02]  /*2360*/  IMAD.MOV.U32 R12, RZ, RZ, R18 ;  /* 0x000000ffff0c7224 */ /* 0x000fe400078e0012 */
[----:B------:R-:W-:-:S05]  /*2370*/  IMAD.MOV.U32 R13, RZ, RZ, R19 ;  /* 0x000000ffff0d7224 */ /* 0x000fca00078e0013 */
[----:B------:R0:W-:Y:S02]  /*2380*/  STL.128 [R1+0x190], R12 ;  /* 0x0001900c01007387 */ /* 0x0001e40000100c00 */
[----:B0-----:R-:W-:Y:S02]  /*2390*/  IMAD.MOV.U32 R12, RZ, RZ, R43 ;  /* 0x000000ffff0c7224 */ /* 0x001fe400078e002b */
[----:B------:R-:W-:Y:S02]  /*23a0*/  IMAD.MOV.U32 R13, RZ, RZ, R48 ;  /* 0x000000ffff0d7224 */ /* 0x000fe400078e0030 */
[----:B------:R-:W-:Y:S02]  /*23b0*/  IMAD.MOV.U32 R14, RZ, RZ, R61 ;  /* 0x000000ffff0e7224 */ /* 0x000fe400078e003d */
[----:B------:R-:W-:Y:S02]  /*23c0*/  IMAD.MOV.U32 R15, RZ, RZ, R62 ;  /* 0x000000ffff0f7224 */ /* 0x000fe400078e003e */
[----:B------:R-:W-:-:S03]  /*23d0*/  IMAD.MOV.U32 R43, RZ, RZ, R179 ;  /* 0x000000ffff2b7224 */ /* 0x000fc600078e00b3 */
[----:B------:R0:W-:Y:S02]  /*23e0*/  STL.128 [R1+0x1b0], R12 ;  /* 0x0001b00c01007387 */ /* 0x0001e40000100c00 */
        /* <DEDUP_REMOVED lines=9> */
[----:B------:R-:W-:-:S02]  /*2480*/  IMAD.MOV.U32 R42, RZ, RZ, R193 ;  /* 0x000000ffff2a7224 */ /* 0x000fc400078e00c1 */
[----:B------:R-:W-:Y:S01]  /*2490*/  IMAD.MOV.U32 R47, RZ, RZ, R39 ;  /* 0x000000ffff2f7224 */ /* 0x000fe200078e0027 */
[----:B------:R0:W-:Y:S04]  /*24a0*/  STL.128 [R1+0x1d0], R12 ;  /* 0x0001d00c01007387 */ /* 0x0001e80000100c00 */
[----:B------:R1:W-:Y:S04]  /*24b0*/  STL.128 [R1+0x1e0], R40 ;  /* 0x0001e02801007387 */ /* 0x0003e80000100c00 */
[----:B------:R1:W-:Y:S01]  /*24c0*/  STL.128 [R1+0x1f0], R44 ;  /* 0x0001f02c01007387 */ /* 0x0003e20000100c00 */
[----:B0-----:R-:W-:-:S02]  /*24d0*/  IMAD.MOV.U32 R12, RZ, RZ, R51 ;  /* 0x000000ffff0c7224 */ /* 0x001fc400078e0033 */
[----:B------:R-:W-:Y:S02]  /*24e0*/  IMAD.MOV.U32 R13, RZ, RZ, R56 ;  /* 0x000000ffff0d7224 */ /* 0x000fe400078e0038 */
[----:B------:R-:W-:Y:S02]  /*24f0*/  IMAD.MOV.U32 R14, RZ, RZ, R49 ;  /* 0x000000ffff0e7224 */ /* 0x000fe400078e0031 */
[----:B------:R-:W-:-:S05]  /*2500*/  IMAD.MOV.U32 R15, RZ, RZ, R50 ;  /* 0x000000ffff0f7224 */ /* 0x000fca00078e0032 */
[----:B------:R1:W-:Y:S01]  /*2510*/  STL.128 [R1+0x200], R12 ;  /* 0x0002000c01007387 */ /* 0x0003e20000100c00 */
[----:B--2---:R-:W-:Y:S01]  /*2520*/  LOP3.LUT R0, R20, 0x1, RZ, 0xfc, !PT ;  /* 0x0000000114007812 */ /* 0x004fe200078efcff */
[----:B------:R1:W-:Y:S03]  /*2530*/  BAR.SYNC.DEFER_BLOCKING R237, 0x100 ;  /* 0x000400ed0000751d */ /* 0x0003e60000010000 */
[----:B------:R-:W-:-:S13]  /*2540*/  ISETP.NE.AND P1, PT, R0, 0x3, PT ;  /* 0x000000030000780c */ /* 0x000fda0003f25270 */
[----:B-1----:R-:W-:Y:S05]  /*2550*/  @!P1 BRA `(.L_x_2052) ;  /* 0x0000000000049947 */ /* 0x002fea0003800000 */
[----:B------:R-:W-:Y:S01]  /*2560*/  BPT.TRAP 0x1 ;  /* 0x000000040000795c */ /* 0x000fe20000300000 */
.L_x_2052:
[----:B------:R-:W-:Y:S05]  /*2570*/  BSYNC B0 ;  /* 0x0000000000007941 */ /* 0x000fea0003800000 */
.L_x_2051:
[----:B------:R-:W2:Y:S01]  /*2580*/  LDL.64 R12, [R1+0x8] ;  /* 0x00000800010c7983 */ /* 0x000ea20000100a00 */
[----:B-----5:R-:W-:Y:S01]  /*2590*/  SHF.L.U32 R11, R11, 0x1f, RZ ;  /* 0x0000001f0b0b7819 */ /* 0x020fe200000006ff */
[----:B------:R-:W-:Y:S01]  /*25a0*/  BSSY B0, `(.L_x_2053) ;  /* 0x0000006000007945 */ /* 0x000fe20003800000 */
[----:B--2---:R-:W-:-:S05]  /*25b0*/  MOV R7, R12 ;  /* 0x0000000c00077202 */ /* 0x004fca0000000f00 */
[----:B------:R-:W-:-:S04]  /*25c0*/  IMAD R10, R10, 0x8, R7 ;  /* 0x000000080a0a7824 */ /* 0x000fc800078e0207 */
[----:B------:R0:W1:Y:S01]  /*25d0*/  SYNCS.PHASECHK.TRANS64.TRYWAIT P0, [R10+URZ], R11 ;  /* 0x0000000b0a0075a7 */ /* 0x000062000800017f */
[----:B------:R-:W-:Y:S05]  /*25e0*/  @!P1 BRA `(.L_x_2054) ;  /* 0x0000000000049947 */ /* 0x000fea0003800000 */
[----:B------:R-:W-:Y:S01]  /*25f0*/  BPT.TRAP 0x1 ;  /* 0x000000040000795c */ /* 0x000fe20000300000 */
.L_x_2054:
[----:B------:R-:W-:Y:S05]  /*2600*/  BSYNC B0 ;  /* 0x0000000000007941 */ /* 0x000fea0003800000 */
.L_x_2053:
[----:B------:R-:W-:Y:S04]  /*2610*/  BSSY B0, `(.L_x_2055) ;  /* 0x0000004000007945 */ /* 0x000fe80003800000 */
[----:B-1----:R-:W-:Y:S05]  /*2620*/  @P0 BRA `(.L_x_2056) ;  /* 0x0000000000080947 */ /* 0x002fea0003800000 */
[----:B------:R-:W1:Y:S02]  /*2630*/  SYNCS.PHASECHK.TRANS64.TRYWAIT P0, [R10+URZ], R11 ;  /* 0x0000000b0a0075a7 */ /* 0x000e64000800017f */
[----:B-1----:R-:W-:Y:S05]  /*2640*/  @!P0 BRA `(.L_x_2057) ;  /* 0x0000031400788947 */ /* 0x002fea0003800000 */
.L_x_2056:
[----:B------:R-:W-:Y:S05]  /*2650*/  BSYNC B0 ;  /* 0x0000000000007941 */ /* 0x000fea0003800000 */
.L_x_2055:
[----:B------:R-:W2:Y:S04]  /*2660*/  LDL R15, [R1+0x218] ;  /* 0x00021800010f7983 */ /* 0x000ea80000100800 */
[----:B01----:R-:W2:Y:S01]  /*2670*/  LDL.64 R10, [R1+0xa0] ;  /* 0x0000a000010a7983 */ /* 0x003ea20000100a00 */
[----:B------:R-:W-:Y:S05]  /*2680*/  WARPSYNC.ALL ;  /* 0x0000000000007948 */ /* 0x000fea0003800000 */
[----:B------:R-:W3:Y:S04]  /*2690*/  LDL.64 R24, [R1+0x98] ;  /* 0x0000980001187983 */ /* 0x000ee80000100a00 */
[----:B------:R-:W4:Y:S04]  /*26a0*/  LDL.64 R12, [R1+0x98] ;  /* 0x00009800010c7983 */ /* 0x000f280000100a00 */
[----:B------:R-:W5:Y:S01]  /*26b0*/  LDL.64 R20, [R1+0x98] ;  /* 0x0000980001147983 */ /* 0x000f620000100a00 */
[----:B--2---:R-:W-:-:S03]  /*26c0*/  IMAD R10, R15, 0x300, R10 ;  /* 0x000003000f0a7824 */ /* 0x004fc600078e020a */
[----:B------:R-:W2:Y:S01]  /*26d0*/  LDL.64 R74, [R1+0x98] ;  /* 0x00009800014a7983 */ /* 0x000ea20000100a00 */
[----:B------:R-:W-:Y:S02]  /*26e0*/  R2UR UR7, R11 ;  /* 0x000000000b0772ca */ /* 0x000fe400000e0000 */
[C---:B------:R-:W-:Y:S01]  /*26f0*/  R2UR UR6, R10.reuse ;  /* 0x000000000a0672ca */ /* 0x040fe200000e0000 */
[----:B------:R-:W2:Y:S01]  /*2700*/  LDL R7, [R1+0x224] ;  /* 0x0002240001077983 */ /* 0x000ea20000100800 */
[----:B------:R-:W-:Y:S01]  /*2710*/  VIADD R14, R10, 0x2 ;  /* 0x000000020a0e7836 */ /* 0x000fe20000000000 */
[----:B------:R-:W-:Y:S01]  /*2720*/  BSSY B0, `(.L_x_2058) ;  /* 0x000002e000007945 */ /* 0x000fe20003800000 */
[----:B------:R-:W-:Y:S01]  /*2730*/  IMAD.MOV.U32 R15, RZ, RZ, R11 ;  /* 0x000000ffff0f7224 */ /* 0x000fe200078e000b */
[----:B------:R0:W-:Y:S01]  /*2740*/  STL [R1+0x80], RZ ;  /* 0x000080ff01007387 */ /* 0x0001e20000100800 */
[----:B---3--:R-:W-:Y:S02]  /*2750*/  R2UR UR4, R24 ;  /* 0x00000000180472ca */ /* 0x008fe400000e0000 */
[----:B------:R-:W-:-:S02]  /*2760*/  R2UR UR5, R25 ;  /* 0x00000000190572ca */ /* 0x000fc400000e0000 */
[----:B------:R-:W-:Y:S01]  /*2770*/  WARPGROUP.ARRIVE ;  /* 0x00000000000079c5 */ /* 0x000fe20000000000 */
[----:B----4-:R-:W-:Y:S02]  /*2780*/  VIADD R12, R12, 0x2 ;  /* 0x000000020c0c7836 */ /* 0x010fe40000000000 */
[----:B-----5:R-:W-:Y:S02]  /*2790*/  VIADD R20, R20, 0x4 ;  /* 0x0000000414147836 */ /* 0x020fe40000000000 */
[----:B--2---:R-:W-:-:S06]  /*27a0*/  VIADD R74, R74, 0x6 ;  /* 0x000000064a4a7836 */ /* 0x004fcc0000000000 */
[----:B------:R-:W-:Y:S01]  /*27b0*/  HGMMA.64x96x16.F32 R24, gdesc[UR4], RZ, !UPT, gsb0 ;  /* 0x01600000041879f0 */ /* 0x000fe2000c0008ff */
[----:B------:R-:W-:Y:S02]  /*27c0*/  R2UR UR6, R14 ;  /* 0x000000000e0672ca */ /* 0x000fe400000e0000 */
[----:B------:R-:W-:Y:S02]  /*27d0*/  R2UR UR7, R15 ;  /* 0x000000000f0772ca */ /* 0x000fe400000e0000 */
[----:B------:R-:W-:Y:S01]  /*27e0*/  R2UR UR4, R12 ;  /* 0x000000000c0472ca */ /* 0x000fe200000e0000 */
[C---:B------:R-:W-:Y:S01]  /*27f0*/  VIADD R12, R10.reuse, 0x4 ;  /* 0x000000040a0c7836 */ /* 0x040fe20000000000 */
[----:B------:R-:W-:Y:S01]  /*2800*/  R2UR UR5, R13 ;  /* 0x000000000d0572ca */ /* 0x000fe200000e0000 */
[----:B------:R-:W-:Y:S01]  /*2810*/  IMAD.MOV.U32 R13, RZ, RZ, R11 ;  /* 0x000000ffff0d7224 */ /* 0x000fe200078e000b */
[----:B------:R-:W-:Y:S01]  /*2820*/  LEA.HI R0, R7, R7, RZ, 0x1 ;  /* 0x0000000707007211 */ /* 0x000fe200078f08ff */
[----:B------:R-:W-:Y:S01]  /*2830*/  VIADD R10, R10, 0x6 ;  /* 0x000000060a0a7836 */ /* 0x000fe20000000000 */
[----:B------:R-:W-:-:S02]  /*2840*/  WARPGROUP.DEPBAR.LE gsb0, 0x0 ;  /* 0x00008000000079c5 */ /* 0x000fc40000010000 */
        /* <DEDUP_REMOVED lines=12> */
[----:B------:R-:W-:Y:S02]  /*2910*/  R2UR UR5, R75 ;  /* 0x000000004b0572ca */ /* 0x000fe400000e0000 */
[----:B------:R-:W-:Y:S01]  /*2920*/  LOP3.LUT R10, R0, 0xfffffffe, RZ, 0xc0, !PT ;  /* 0xfffffffe000a7812 */ /* 0x000fe200078ec0ff */
[----:B------:R-:W-:-:S04]  /*2930*/  IMAD.MOV.U32 R0, RZ, RZ, 0x1 ;  /* 0x00000001ff007424 */ /* 0x000fc800078e00ff */
[----:B------:R-:W-:Y:S01]  /*2940*/  IMAD.IADD R7, R7, 0x1, -R10 ;  /* 0x0000000107077824 */ /* 0x000fe200078e0a0a */
[----:B------:R0:W-:Y:S04]  /*2950*/  STL [R1+0x80], R0 ;  /* 0x0000800001007387 */ /* 0x0001e80000100800 */
[----:B------:R-:W-:Y:S01]  /*2960*/  SHF.L.U32 R7, R7, 0x1f, RZ ;  /* 0x0000001f07077819 */ /* 0x000fe200000006ff */
[----:B------:R0:W-:Y:S04]  /*2970*/  STL [R1+0x80], R0 ;  /* 0x0000800001007387 */ /* 0x0001e80000100800 */
[----:B------:R0:W-:Y:S04]  /*2980*/  STL [R1+0x80], R0 ;  /* 0x0000800001007387 */ /* 0x0001e80000100800 */
[----:B------:R0:W-:Y:S01]  /*2990*/  STL [R1+0x80], R0 ;  /* 0x0000800001007387 */ /* 0x0001e20000100800 */
[----:B------:R-:W-:-:S02]  /*29a0*/  WARPGROUP.DEPBAR.LE gsb0, 0x0 ;  /* 0x00008000000079c5 */ /* 0x000fc40000010000 */
[----:B------:R-:W-:-:S06]  /*29b0*/  WARPGROUP.ARRIVE ;  /* 0x00000000000079c5 */ /* 0x000fcc0000000000 */
[----:B------:R-:W-:Y:S03]  /*29c0*/  HGMMA.64x96x16.F32 R24, gdesc[UR4], R24, gsb0 ;  /* 0x01600000041879f0 */ /* 0x000fe60008000818 */
[----:B------:R-:W-:Y:S02]  /*29d0*/  WARPGROUP.DEPBAR.LE gsb0, 0x0 ;  /* 0x00008000000079c5 */ /* 0x000fe40000010000 */
[----:B------:R-:W1:Y:S02]  /*29e0*/  SYNCS.PHASECHK.TRANS64.TRYWAIT P0, [R72+URZ+0x32410], R7 ;  /* 0x03241007480075a7 */ /* 0x000e64000800017f */
[----:B01----:R-:W-:Y:S05]  /*29f0*/  @!P0 BRA `(.L_x_2059) ;  /* 0x0000031000a08947 */ /* 0x003fea0003800000 */
.L_x_2236:
[----:B------:R-:W-:Y:S05]  /*2a00*/  BSYNC B0 ;  /* 0x0000000000007941 */ /* 0x000fea0003800000 */
.L_x_2058:
[----:B0-----:R-:W2:Y:S04]  /*2a10*/  LDL R7, [R1+0x54] ;  /* 0x0000540001077983 */ /* 0x001ea80000100800 */
[----:B------:R0:W5:Y:S01]  /*2a20*/  LDL.64 R10, [R1+0x218] ;  /* 0x00021800010a7983 */ /* 0x0001620000100a00 */
[----:B------:R-:W-:Y:S01]  /*2a30*/  BSSY B0, `(.L_x_2060) ;  /* 0x0000005000007945 */ /* 0x000fe20003800000 */
[----:B--2---:R-:W-:-:S04]  /*2a40*/  LOP3.LUT R7, R7, 0x1, RZ, 0xfc, !PT ;  /* 0x0000000107077812 */ /* 0x004fc800078efcff */
[----:B------:R-:W-:-:S13]  /*2a50*/  ISETP.NE.AND P1, PT, R7, 0x3, PT ;  /* 0x000000030700780c */ /* 0x000fda0003f25270 */
[----:B0-----:R-:W-:Y:S05]  /*2a60*/  @!P1 BRA `(.L_x_2061) ;  /* 0x0000000000049947 */ /* 0x001fea0003800000 */
[----:B------:R-:W-:Y:S01]  /*2a70*/  BPT.TRAP 0x1 ;  /* 0x000000040000795c */ /* 0x000fe20000300000 */
.L_x_2061:
[----:B------:R-:W-:Y:S05]  /*2a80*/  BSYNC B0 ;  /* 0x0000000000007941 */ /* 0x000fea0003800000 */
.L_x_2060:
        /* <DEDUP_REMOVED lines=8> */
.L_x_2063:
[----:B------:R-:W-:Y:S05]  /*2b10*/  BSYNC B0 ;  /* 0x0000000000007941 */ /* 0x000fea0003800000 */
.L_x_2062:
[----:B------:R-:W-:Y:S04]  /*2b20*/  BSSY B0, `(.L_x_2064) ;  /* 0x0000004000007945 */ /* 0x000fe80003800000 */
[----:B-1----:R-:W-:Y:S05]  /*2b30*/  @P0 BRA `(.L_x_2065) ;  /* 0x0000000000080947 */ /* 0x002fea0003800000 */
[----:B------:R-:W1:Y:S02]  /*2b40*/  SYNCS.PHASECHK.TRANS64.TRYWAIT P0, [R10+URZ], R11 ;  /* 0x0000000b0a0075a7 */ /* 0x000e64000800017f */
[----:B-1----:R-:W-:Y:S05]  /*2b50*/  @!P0 BRA `(.L_x_2066) ;  /* 0x00000310005c8947 */ /* 0x002fea0003800000 */
.L_x_2065:
[----:B------:R-:W-:Y:S05]  /*2b60*/  BSYNC B0 ;  /* 0x0000000000007941 */ /* 0x000fea0003800000 */
.L_x_2064:
[----:B------:R-:W2:Y:S04]  /*2b70*/  LDL R77, [R1+0x218] ;  /* 0x00021800014d7983 */ /* 0x000ea80000100800 */
[----:B01----:R-:W2:Y:S04]  /*2b80*/  LDL.64 R10, [R1+0x118] ;  /* 0x00011800010a7983 */ /* 0x003ea80000100a00 */
[----:B------:R-:W3:Y:S04]  /*2b90*/  LDL R7, [R1+0x90] ;  /* 0x0000900001077983 */ /* 0x000ee80000100800 */
[----:B------:R-:W4:Y:S04]  /*2ba0*/  LDL.64 R12, [R1+0x110] ;  /* 0x00011000010c7983 */ /* 0x000f280000100a00 */
[----:B------:R-:W5:Y:S04]  /*2bb0*/  LDL.64 R14, [R1+0x110] ;  /* 0x00011000010e7983 */ /* 0x000f680000100a00 */
[----:B------:R-:W5:Y:S04]  /*2bc0*/  LDL.64 R20, [R1+0x110] ;  /* 0x0001100001147983 */ /* 0x000f680000100a00 */
[----:B------:R-:W5:Y:S01]  /*2bd0*/  LDL.64 R74, [R1+0x110] ;  /* 0x00011000014a7983 */ /* 0x000f620000100a00 */
[----:B------:R-:W-:Y:S05]  /*2be0*/  WARPSYNC.ALL ;  /* 0x0000000000007948 */ /* 0x000fea0003800000 */
[----:B------:R-:W-:Y:S01]  /*2bf0*/  WARPGROUP.ARRIVE ;  /* 0x00000000000079c5 */ /* 0x000fe20000000000 */
[----:B--2---:R-:W-:Y:S01]  /*2c00*/  IMAD R10, R77, 0xc00, R10 ;  /* 0x00000c004d0a7824 */ /* 0x004fe200078e020a */
[----:B------:R-:W-:Y:S01]  /*2c10*/  R2UR UR7, R11 ;  /* 0x000000000b0772ca */ /* 0x000fe200000e0000 */
[----:B------:R-:W2:Y:S01]  /*2c20*/  LDL.64 R76, [R1+0x110] ;  /* 0x00011000014c7983 */ /* 0x000ea20000100a00 */
[----:B---3--:R-:W-:-:S02]  /*2c30*/  ISETP.NE.U32.AND P0, PT, R7, RZ, PT ;  /* 0x000000ff0700720c */ /* 0x008fc40003f05070 */
[----:B------:R-:W-:Y:S02]  /*2c40*/  R2UR UR6, R10 ;  /* 0x000000000a0672ca */ /* 0x000fe400000e0000 */
[----:B----4-:R-:W-:Y:S02]  /*2c50*/  R2UR UR4, R12 ;  /* 0x000000000c0472ca */ /* 0x010fe400000e0000 */
[----:B------:R-:W-:-:S07]  /*2c60*/  R2UR UR5, R13 ;  /* 0x000000000d0572ca */ /* 0x000fce00000e0000 */
[----:B------:R-:W-:-:S06]  /*2c70*/  VOTEU.ANY UP0, P0 ;  /* 0x00000000003f7886 */ /* 0x000fcc0000000100 */
[----:B------:R-:W-:Y:S01]  /*2c80*/  HGMMA.64x96x16.F32 R24, gdesc[UR4], R24, UP0, gsb0 ;  /* 0x01600000041879f0 */ /* 0x000fe2000b800818 */
[----:B-----5:R-:W-:Y:S02]  /*2c90*/  VIADD R14, R14, 0x2 ;  /* 0x000000020e0e7836 */ /* 0x020fe40000000000 */
[----:B------:R-:W-:Y:S02]  /*2ca0*/  VIADD R12, R10, 0x2 ;  /* 0x000000020a0c7836 */ /* 0x000fe40000000000 */
[----:B------:R-:W-:Y:S01]  /*2cb0*/  IMAD.MOV.U32 R13, RZ, RZ, R11 ;  /* 0x000000ffff0d7224 */ /* 0x000fe200078e000b */
[----:B------:R-:W-:Y:S02]  /*2cc0*/  R2UR UR4, R14 ;  /* 0x000000000e0472ca */ /* 0x000fe400000e0000 */
[----:B------:R-:W-:Y:S02]  /*2cd0*/  R2UR UR6, R12 ;  /* 0x000000000c0672ca */ /* 0x000fe400000e0000 */
[----:B------:R-:W-:-:S02]  /*2ce0*/  R2UR UR7, R13 ;  /* 0x000000000d0772ca */ /* 0x000fc400000e0000 */
[----:B------:R-:W-:Y:S02]  /*2cf0*/  R2UR UR5, R15 ;  /* 0x000000000f0572ca */ /* 0x000fe400000e0000 */
[----:B------:R-:W3:Y:S01]  /*2d00*/  LDL.64 R14, [R1+0x110] ;  /* 0x00011000010e7983 */ /* 0x000ee20000100a00 */
[----:B------:R-:W-:Y:S02]  /*2d10*/  WARPGROUP.DEPBAR.LE gsb0, 0x0 ;  /* 0x00008000000079c5 */ /* 0x000fe40000010000 */
[----:B------:R-:W-:-:S08]  /*2d20*/  WARPGROUP.ARRIVE ;  /* 0x00000000000079c5 */ /* 0x000fd00000000000 */
[----:B------:R-:W-:Y:S01]  /*2d30*/  HGMMA.64x96x16.F32 R24, gdesc[UR4], R24, gsb0 ;  /* 0x01600000041879f0 */ /* 0x000fe20008000818 */
[----:B------:R-:W-:Y:S02]  /*2d40*/  VIADD R20, R20, 0x4 ;  /* 0x0000000414147836 */ /* 0x000fe40000000000 */
[----:B------:R-:W-:Y:S02]  /*2d50*/  VIADD R12, R10, 0x4 ;  /* 0x000000040a0c7836 */ /* 0x000fe40000000000 */
[----:B------:R-:W-:Y:S01]  /*2d60*/  IMAD.MOV.U32 R13, RZ, RZ, R11 ;  /* 0x000000ffff0d7224 */ /* 0x000fe200078e000b */
[----:B------:R-:W-:Y:S02]  /*2d70*/  R2UR UR4, R20 ;  /* 0x00000000140472ca */ /* 0x000fe400000e0000 */
[----:B------:R-:W-:Y:S02]  /*2d80*/  R2UR UR6, R12 ;  /* 0x000000000c0672ca */ /* 0x000fe400000e0000 */
[----:B------:R-:W-:-:S02]  /*2d90*/  R2UR UR7, R13 ;  /* 0x000000000d0772ca */ /* 0x000fc400000e0000 */
[----:B------:R-:W-:Y:S02]  /*2da0*/  R2UR UR5, R21 ;  /* 0x00000000150572ca */ /* 0x000fe400000e0000 */
[----:B------:R-:W4:Y:S01]  /*2db0*/  LDL.64 R20, [R1+0x110] ;  /* 0x0001100001147983 */ /* 0x000f220000100a00 */
        /* <DEDUP_REMOVED lines=10> */
[----:B------:R-:W5:Y:S01]  /*2e60*/  LDL.64 R74, [R1+0x110] ;  /* 0x00011000014a7983 */ /* 0x000f620000100a00 */
[----:B------:R-:W-:Y:S02]  /*2e70*/  WARPGROUP.DEPBAR.LE gsb0, 0x0 ;  /* 0x00008000000079c5 */ /* 0x000fe40000010000 */
[----:B------:R-:W-:-:S08]  /*2e80*/  WARPGROUP.ARRIVE ;  /* 0x00000000000079c5 */ /* 0x000fd00000000000 */
[----:B------:R-:W-:Y:S01]  /*2e90*/  HGMMA.64x96x16.F32 R24, gdesc[UR4], R24, gsb0 ;  /* 0x01600000041879f0 */ /* 0x000fe20008000818 */
[----:B--2---:R-:W-:Y:S02]  /*2ea0*/  VIADD R76, R76, 0x400 ;  /* 0x000004004c4c7836 */ /* 0x004fe40000000000 */
[----:B------:R-:W-:Y:S02]  /*2eb0*/  VIADD R12, R10, 0x300 ;  /* 0x000003000a0c7836 */ /* 0x000fe40000000000 */
[----:B------:R-:W-:Y:S01]  /*2ec0*/  IMAD.MOV.U32 R13, RZ, RZ, R11 ;  /* 0x000000ffff0d7224 */ /* 0x000fe200078e000b */
[----:B------:R-:W-:Y:S02]  /*2ed0*/  R2UR UR4, R76 ;  /* 0x000000004c0472ca */ /* 0x000fe400000e0000 */
[----:B------:R-:W-:Y:S02]  /*2ee0*/  R2UR UR6, R12 ;  /* 0x000000000c0672ca */ /* 0x000fe400000e0000 */
[----:B------:R-:W-:-:S02]  /*2ef0*/  R2UR UR7, R13 ;  /* 0x000000000d0772ca */ /* 0x000fc400000e0000 */
[----:B------:R-:W-:Y:S02]  /*2f00*/  R2UR UR5, R77 ;  /* 0x000000004d0572ca */ /* 0x000fe400000e0000 */
[----:B------:R-:W2:Y:S01]  /*2f10*/  LDL.64 R76, [R1+0x110] ;  /* 0x00011000014c7983 */ /* 0x000ea20000100a00 */
[----:B------:R-:W-:Y:S02]  /*2f20*/  WARPGROUP.DEPBAR.LE gsb0, 0x0 ;  /* 0x00008000000079c5 */ /* 0x000fe40000010000 */
[----:B------:R-:W-:-:S08]  /*2f30*/  WARPGROUP.ARRIVE ;  /* 0x00000000000079c5 */ /* 0x000fd00000000000 */
[----:B------:R-:W-:Y:S01]  /*2f40*/  HGMMA.64x96x16.F32 R24, gdesc[UR4], R24, gsb0 ;  /* 0x01600000041879f0 */ /* 0x000fe20008000818 */
[----:B---3--:R-:W-:Y:S02]  /*2f50*/  VIADD R14, R14, 0x402 ;  /* 0x000004020e0e7836 */ /* 0x008fe40000000000 */
        /* <DEDUP_REMOVED lines=10> */
[----:B----4-:R-:W-:Y:S02]  /*3000*/  VIADD R20, R20, 0x404 ;  /* 0x0000040414147836 */ /* 0x010fe40000000000 */
        /* <DEDUP_REMOVED lines=10> */
[----:B-----5:R-:W-:Y:S02]  /*30b0*/  VIADD R74, R74, 0x406 ;  /* 0x000004064a4a7836 */ /* 0x020fe40000000000 */
        /* <DEDUP_REMOVED lines=60> */
[----:B------:R-:W-:Y:S01]  /*3480*/  R2UR UR5, R77 ;  /* 0x000000004d0572ca */ /* 0x000fe200000e0000 */
[----:B------:R-:W0:Y:S01]  /*3490*/  S2R R72, SR_TID.X ;  /* 0x0000000000487919 */ /* 0x000e220000002100 */
[----:B---3--:R-:W-:Y:S01]  /*34a0*/  VIADD R14, R14, 0xc02 ;  /* 0x00000c020e0e7836 */ /* 0x008fe20000000000 */
[----:B------:R-:W-:Y:S02]  /*34b0*/  WARPGROUP.DEPBAR.LE gsb0, 0x0 ;  /* 0x00008000000079c5 */ /* 0x000fe40000010000 */
[----:B------:R-:W-:-:S08]  /*34c0*/  WARPGROUP.ARRIVE ;  /* 0x00000000000079c5 */ /* 0x000fd00000000000 */
[----:B------:R-:W-:Y:S01]  /*34d0*/  HGMMA.64x96x16.F32 R24, gdesc[UR4], R24, gsb0 ;  /* 0x01600000041879f0 */ /* 0x000fe20008000818 */
[----:B0-----:R-:W-:-:S04]  /*34e0*/  LOP3.LUT R72, R72, 0x7f, RZ, 0xc0, !PT ;  /* 0x0000007f48487812 */ /* 0x001fc800078ec0ff */
[----:B------:R-:W-:Y:S01]  /*34f0*/  ISETP.NE.AND P0, PT, R72, RZ, PT ;  /* 0x000000ff4800720c */ /* 0x000fe20003f05270 */
[----:B------:R-:W-:Y:S02]  /*3500*/  VIADD R12, R10, 0x902 ;  /* 0x000009020a0c7836 */ /* 0x000fe40000000000 */
[----:B------:R-:W-:Y:S01]  /*3510*/  IMAD.MOV.U32 R13, RZ, RZ, R11 ;  /* 0x000000ffff0d7224 */ /* 0x000fe200078e000b */
[----:B------:R-:W-:-:S09]  /*3520*/  R2UR UR4, R14 ;  /* 0x000000000e0472ca */ /* 0x000fd200000e0000 */
[----:B------:R-:W2:Y:S04]  /*3530*/  @!P0 LDL.64 R78, [R1+0x30] ;  /* 0x00003000014e8983 */ /* 0x000ea80000100a00 */
[----:B------:R-:W3:Y:S01]  /*3540*/  @!P0 LDL R7, [R1+0x218] ;  /* 0x0002180001078983 */ /* 0x000ee20000100800 */
[----:B------:R-:W-:Y:S02]  /*3550*/  R2UR UR6, R12 ;  /* 0x000000000c0672ca */ /* 0x000fe400000e0000 */
[----:B------:R-:W-:Y:S02]  /*3560*/  R2UR UR7, R13 ;  /* 0x000000000d0772ca */ /* 0x000fe400000e0000 */
[----:B------:R-:W-:Y:S01]  /*3570*/  R2UR UR5, R15 ;  /* 0x000000000f0572ca */ /* 0x000fe200000e0000 */
[----:B------:R-:W-:-:S02]  /*3580*/  WARPGROUP.DEPBAR.LE gsb0, 0x0 ;  /* 0x00008000000079c5 */ /* 0x000fc40000010000 */
[----:B------:R-:W-:-:S10]  /*3590*/  WARPGROUP.ARRIVE ;  /* 0x00000000000079c5 */ /* 0x000fd40000000000 */
[----:B------:R-:W-:Y:S01]  /*35a0*/  HGMMA.64x96x16.F32 R24, gdesc[UR4], R24, gsb0 ;  /* 0x01600000041879f0 */ /* 0x000fe20008000818 */
[----:B----4-:R-:W-:Y:S02]  /*35b0*/  VIADD R20, R20, 0xc04 ;  /* 0x00000c0414147836 */ /* 0x010fe40000000000 */
[----:B------:R-:W-:Y:S02]  /*35c0*/  VIADD R12, R10, 0x904 ;  /* 0x000009040a0c7836 */ /* 0x000fe40000000000 */
[----:B------:R-:W-:Y:S01]  /*35d0*/  IMAD.MOV.U32 R13, RZ, RZ, R11 ;  /* 0x000000ffff0d7224 */ /* 0x000fe200078e000b */
[----:B------:R-:W-:Y:S02]  /*35e0*/  R2UR UR4, R20 ;  /* 0x00000000140472ca */ /* 0x000fe400000e0000 */
[----:B------:R-:W-:Y:S02]  /*35f0*/  R2UR UR6, R12 ;  /* 0x000000000c0672ca */ /* 0x000fe400000e0000 */
[----:B------:R-:W-:-:S02]  /*3600*/  R2UR UR7, R13 ;  /* 0x000000000d0772ca */ /* 0x000fc400000e0000 */
[----:B------:R-:W-:Y:S01]  /*3610*/  R2UR UR5, R21 ;  /* 0x00000000150572ca */ /* 0x000fe200000e0000 */
[----:B------:R-:W-:Y:S01]  /*3620*/  VIADD R10, R10, 0x906 ;  /* 0x000009060a0a7836 */ /* 0x000fe20000000000 */
[----:B------:R-:W-:Y:S02]  /*3630*/  WARPGROUP.DEPBAR.LE gsb0, 0x0 ;  /* 0x00008000000079c5 */ /* 0x000fe40000010000 */
[----:B------:R-:W-:-:S09]  /*3640*/  WARPGROUP.ARRIVE ;  /* 0x00000000000079c5 */ /* 0x000fd20000000000 */
[----:B------:R-:W-:Y:S01]  /*3650*/  HGMMA.64x96x16.F32 R24, gdesc[UR4], R24, gsb0 ;  /* 0x01600000041879f0 */ /* 0x000fe20008000818 */
[----:B-----5:R-:W-:Y:S01]  /*3660*/  VIADD R74, R74, 0xc06 ;  /* 0x00000c064a4a7836 */ /* 0x020fe20000000000 */
[----:B------:R-:W-:Y:S02]  /*3670*/  R2UR UR6, R10 ;  /* 0x000000000a0672ca */ /* 0x000fe400000e0000 */
[----:B------:R-:W-:Y:S02]  /*3680*/  R2UR UR7, R11 ;  /* 0x000000000b0772ca */ /* 0x000fe400000e0000 */
[----:B------:R-:W-:Y:S02]  /*3690*/  R2UR UR4, R74 ;  /* 0x000000004a0472ca */ /* 0x000fe400000e0000 */
[----:B------:R-:W-:Y:S01]  /*36a0*/  R2UR UR5, R75 ;  /* 0x000000004b0572ca */ /* 0x000fe200000e0000 */
[----:B------:R-:W-:Y:S04]  /*36b0*/  STL [R1+0x90], R0 ;  /* 0x0000900001007387 */ /* 0x000fe80000100800 */
[----:B------:R-:W-:Y:S01]  /*36c0*/  STL [R1+0x90], R0 ;  /* 0x0000900001007387 */ /* 0x000fe20000100800 */
[----:B------:R-:W-:-:S02]  /*36d0*/  WARPGROUP.DEPBAR.LE gsb0, 0x0 ;  /* 0x00008000000079c5 */ /* 0x000fc40000010000 */
[----:B------:R-:W-:-:S06]  /*36e0*/  WARPGROUP.ARRIVE ;  /* 0x00000000000079c5 */ /* 0x000fcc0000000000 */
[----:B------:R-:W-:Y:S01]  /*36f0*/  HGMMA.64x96x16.F32 R24, gdesc[UR4], R24, gsb0 ;  /* 0x01600000041879f0 */ /* 0x000fe20008000818 */
[----:B--2---:R-:W-:Y:S01]  /*3700*/  @!P0 MOV R78, R78 ;  /* 0x0000004e004e8202 */ /* 0x004fe20000000f00 */
[----:B------:R-:W-:Y:S04]  /*3710*/  STL [R1+0x90], R0 ;  /* 0x0000900001007387 */ /* 0x000fe80000100800 */
[----:B------:R-:W-:Y:S01]  /*3720*/  STL [R1+0x90], R0 ;  /* 0x0000900001007387 */ /* 0x000fe20000100800 */
[----:B---3--:R-:W-:-:S03]  /*3730*/  @!P0 IMAD R7, R7, 0x8, R78 ;  /* 0x0000000807078824 */ /* 0x008fc600078e024e */
[----:B------:R-:W-:Y:S04]  /*3740*/  STL [R1+0x90], R0 ;  /* 0x0000900001007387 */ /* 0x000fe80000100800 */
[----:B------:R-:W-:Y:S04]  /*3750*/  STL [R1+0x90], R0 ;  /* 0x0000900001007387 */ /* 0x000fe80000100800 */
[----:B------:R-:W-:Y:S01]  /*3760*/  STL [R1+0x90], R0 ;  /* 0x0000900001007387 */ /* 0x000fe20000100800 */
[----:B------:R-:W-:-:S03]  /*3770*/  IADD3 R236, -R73, 0xb, RZ ;  /* 0x0000000b49ec7810 */ /* 0x000fc60007ffe1ff */
[----:B------:R-:W-:Y:S04]  /*3780*/  STL [R1+0x90], R0 ;  /* 0x0000900001007387 */ /* 0x000fe80000100800 */
[----:B------:R-:W-:Y:S01]  /*3790*/  STL [R1+0x90], R0 ;  /* 0x0000900001007387 */ /* 0x000fe20000100800 */
[----:B------:R-:W-:-:S03]  /*37a0*/  @!P0 PRMT R7, RZ, 0x654, R7 ;  /* 0x00000654ff078816 */ /* 0x000fc60000000007 */
[----:B------:R-:W-:Y:S04]  /*37b0*/  STL [R1+0x90], R0 ;  /* 0x0000900001007387 */ /* 0x000fe80000100800 */
[----:B------:R-:W-:Y:S04]  /*37c0*/  STL [R1+0x90], R0 ;  /* 0x0000900001007387 */ /* 0x000fe80000100800 */
[----:B------:R-:W-:Y:S04]  /*37d0*/  STL [R1+0x90], R0 ;  /* 0x0000900001007387 */ /* 0x000fe80000100800 */
[----:B------:R-:W-:Y:S04]  /*37e0*/  STL [R1+0x90], R0 ;  /* 0x0000900001007387 */ /* 0x000fe80000100800 */
[----:B------:R-:W-:Y:S04]  /*37f0*/  STL [R1+0x90], R0 ;  /* 0x0000900001007387 */ /* 0x000fe80000100800 */
[----:B------:R-:W-:Y:S04]  /*3800*/  STL [R1+0x90], R0 ;  /* 0x0000900001007387 */ /* 0x000fe80000100800 */
[----:B------:R-:W-:Y:S01]  /*3810*/  STL [R1+0x90], R0 ;  /* 0x0000900001007387 */ /* 0x000fe20000100800 */
[----:B------:R-:W-:-:S02]  /*3820*/  WARPGROUP.DEPBAR.LE gsb0, 0x0 ;  /* 0x00008000000079c5 */ /* 0x000fc40000010000 */
[----:B------:R0:W-:Y:S06]  /*3830*/  BAR.ARV R236, 0x100 ;  /* 0x000400ec0000751d */ /* 0x0001ec0000002000 */
[----:B------:R1:W-:Y:S01]  /*3840*/  @!P0 SYNCS.ARRIVE.TRANS64.RED.A1T0 RZ, [R7+URZ], RZ ;  /* 0x000000ff07ff89a7 */ /* 0x0003e2000810043f */
[----:B------:R-:W2:Y:S04]  /*3850*/  LDL.64 R76, [R1+0x170] ;  /* 0x00017000014c7983 */ /* 0x000ea80000100a00 */
[----:B------:R-:W3:Y:S04]  /*3860*/  LDL R78, [R1+0x13c] ;  /* 0x00013c00014e7983 */ /* 0x000ee80000100800 */
[----:B------:R-:W4:Y:S04]  /*3870*/  LDL R79, [R1+0x70] ;  /* 0x00007000014f7983 */ /* 0x000f280000100800 */
[----:B------:R-:W5:Y:S04]  /*3880*/  LDL.64 R10, [R1+0x160] ;  /* 0x00016000010a7983 */ /* 0x000f680000100a00 */
[----:B------:R-:W4:Y:S04]  /*3890*/  LDL R80, [R1+0x168] ;  /* 0x0001680001507983 */ /* 0x000f280000100800 */
[----:B------:R-:W3:Y:S04]  /*38a0*/  LDL.128 R12, [R1+0x140] ;  /* 0x00014000010c7983 */ /* 0x000ee80000100c00 */
[----:B------:R-:W4:Y:S04]  /*38b0*/  LDL.128 R72, [R1+0x150] ;  /* 0x0001500001487983 */ /* 0x000f280000100c00 */
[----:B--2---:R-:W2:Y:S01]  /*38c0*/  LD.E R76, desc[UR44][R76.64] ;  /* 0x0000002c4c4c7980 */ /* 0x004ea2000c101900 */
[----:B-----5:R-:W-:Y:S01]  /*38d0*/  ISETP.NE.AND P1, PT, R10, 0x1, PT ;  /* 0x000000010a00780c */ /* 0x020fe20003f25270 */
[----:B---3--:R-:W-:Y:S01]  /*38e0*/  IMAD R10, R16, -0x60, R13 ;  /* 0xffffffa0100a7824 */ /* 0x008fe200078e020d */
[----:B----4-:R-:W-:Y:S01]  /*38f0*/  ISETP.GE.AND P2, PT, R73, 0x1, PT ;  /* 0x000000014900780c */ /* 0x010fe20003f46270 */
[----:B------:R-:W-:Y:S01]  /*3900*/  BSSY B0, `(.L_x_2067) ;  /* 0x00000a1000007945 */ /* 0x000fe20003800000 */
[-C--:B--2---:R-:W-:Y:S01]  /*3910*/  FMUL.FTZ R20, R27, R76.reuse ;  /* 0x0000004c1b147220 */ /* 0x084fe20000410000 */
[----:B------:R-:W-:Y:S01]  /*3920*/  SHF.R.S32.HI R27, RZ, 0x1f, R78 ;  /* 0x0000001fff1b7819 */ /* 0x000fe2000001144e */
[-C--:B------:R-:W-:Y:S01]  /*3930*/  FMUL.FTZ R21, R24, R76.reuse ;  /* 0x0000004c18157220 */ /* 0x080fe20000410000 */
[----:B------:R-:W-:-:S02]  /*3940*/  FMUL.FTZ R29, R29, R76 ;  /* 0x0000004c1d1d7220 */ /* 0x000fc40000410000 */
[----:B------:R-:W-:Y:S02]  /*3950*/  LEA.HI R24, R27, R78, RZ, 0x7 ;  /* 0x0000004e1b187211 */ /* 0x000fe400078f38ff */
[----:B------:R2:W3:Y:S02]  /*3960*/  MUFU.TANH R89, R29 ;  /* 0x0000001d00597308 */ /* 0x0004e40000002400 */
[----:B--2---:R-:W-:Y:S01]  /*3970*/  LOP3.LUT R29, R24, 0xffffff80, RZ, 0xc0, !PT ;  /* 0xffffff80181d7812 */ /* 0x004fe200078ec0ff */
[----:B-1----:R-:W-:-:S04]  /*3980*/  FMUL.FTZ R7, R26, R76 ;  /* 0x0000004c1a077220 */ /* 0x002fc80000410000 */
[----:B------:R-:W-:Y:S02]  /*3990*/  IMAD.IADD R29, R78, 0x1, -R29 ;  /* 0x000000014e1d7824 */ /* 0x000fe400078e0a1d */
[-C--:B------:R-:W-:Y:S01]  /*39a0*/  FMUL.FTZ R159, R30, R76.reuse ;  /* 0x0000004c1e9f7220 */ /* 0x080fe20000410000 */
[----:B------:R-:W-:Y:S02]  /*39b0*/  FMUL.FTZ R32, R32, R76 ;  /* 0x0000004c20207220 */ /* 0x000fe40000410000 */
[----:B------:R-:W-:Y:S02]  /*39c0*/  SHF.R.S32.HI R26, RZ, 0x1f, R29 ;  /* 0x0000001fff1a7819 */ /* 0x000fe4000001141d */
[----:B------:R-:W-:Y:S02]  /*39d0*/  LEA.HI R27, R27, R78, RZ, 0x2 ;  /* 0x0000004e1b1b7211 */ /* 0x000fe400078f10ff */
[----:B------:R-:W-:Y:S01]  /*39e0*/  LEA.HI R30, R26, R29, RZ, 0x2 ;  /* 0x0000001d1a1e7211 */ /* 0x000fe200078f10ff */
[----:B------:R-:W-:Y:S01]  /*39f0*/  FMUL.FTZ R87, R31, R76 ;  /* 0x0000004c1f577220 */ /* 0x000fe20000410000 */
[----:B------:R1:W2:Y:S01]  /*3a00*/  MUFU.TANH R164, R32 ;  /* 0x0000002000a47308 */ /* 0x0002a20000002400 */
[----:B------:R-:W-:-:S02]  /*3a10*/  LOP3.LUT R27, R27, 0xfffffffc, RZ, 0xc0, !PT ;  /* 0xfffffffc1b1b7812 */ /* 0x000fc400078ec0ff */
[--C-:B------:R-:W-:Y:S02]  /*3a20*/  SHF.R.S32.HI R31, RZ, 0x2, R30.reuse ;  /* 0x00000002ff1f7819 */ /* 0x100fe4000001141e */
[----:B-1----:R-:W-:Y:S01]  /*3a30*/  SHF.R.S32.HI R32, RZ, 0x1f, R30 ;  /* 0x0000001fff207819 */ /* 0x002fe2000001141e */
[----:B------:R-:W-:Y:S01]  /*3a40*/  IMAD.IADD R78, R78, 0x1, -R27 ;  /* 0x000000014e4e7824 */ /* 0x000fe200078e0a1b */
[----:B------:R-:W-:Y:S02]  /*3a50*/  SHF.R.S32.HI R27, RZ, 0x7, R24 ;  /* 0x00000007ff1b7819 */ /* 0x000fe40000011418 */
[----:B------:R-:W-:Y:S02]  /*3a60*/  LEA.HI R32, R32, R31, RZ, 0x3 ;  /* 0x0000001f20207211 */ /* 0x000fe400078f18ff */
[----:B------:R-:W-:Y:S02]  /*3a70*/  LEA.HI R26, R26, R29, RZ, 0x5 ;  /* 0x0000001d1a1a7211 */ /* 0x000fe400078f28ff */
[----:B------:R-:W-:-:S02]  /*3a80*/  LOP3.LUT R32, R32, 0xfffffff8, RZ, 0xc0, !PT ;  /* 0xfffffff820207812 */ /* 0x000fc400078ec0ff */
[----:B------:R-:W-:Y:S02]  /*3a90*/  LEA.HI R24, R24, R27, RZ, 0x1 ;  /* 0x0000001b18187211 */ /* 0x000fe400078f08ff */
[----:B------:R-:W-:Y:S01]  /*3aa0*/  SHF.R.S32.HI R26, RZ, 0x5, R26 ;  /* 0x00000005ff1a7819 */ /* 0x000fe2000001141a */
[----:B------:R-:W-:Y:S01]  /*3ab0*/  IMAD.IADD R32, R31, 0x1, -R32 ;  /* 0x000000011f207824 */ /* 0x000fe200078e0a20 */
[----:B------:R-:W-:Y:S02]  /*3ac0*/  LOP3.LUT R24, R24, 0x3fffffe, RZ, 0xc0, !PT ;  /* 0x03fffffe18187812 */ /* 0x000fe400078ec0ff */
[----:B------:R-:W-:Y:S01]  /*3ad0*/  LEA.HI R31, R78, R78, RZ, 0x1 ;  /* 0x0000004e4e1f7211 */ /* 0x000fe200078f08ff */
[----:B------:R-:W-:Y:S02]  /*3ae0*/  IMAD R79, R79, 0x8, R26 ;  /* 0x000000084f4f7824 */ /* 0x000fe400078e021a */
[----:B------:R-:W-:Y:S01]  /*3af0*/  IMAD.IADD R24, R27, 0x1, -R24 ;  /* 0x000000011b187824 */ /* 0x000fe200078e0a18 */
[----:B------:R-:W-:Y:S01]  /*3b00*/  LOP3.LUT R31, R31, 0x1ffffffe, RZ, 0xc0, !PT ;  /* 0x1ffffffe1f1f7812 */ /* 0x000fe200078ec0ff */
[----:B------:R-:W-:-:S04]  /*3b10*/  IMAD.U32 R27, R79, 0x10, R32 ;  /* 0x000000104f1b7824 */ /* 0x000fc800078e0020 */
[----:B------:R-:W-:Y:S02]  /*3b20*/  IMAD.IADD R31, R78, 0x1, -R31 ;  /* 0x000000014e1f7824 */ /* 0x000fe400078e0a1f */
[----:B------:R-:W-:-:S04]  /*3b30*/  IMAD R24, R24, 0x40, R27 ;  /* 0x0000004018187824 */ /* 0x000fc800078e021b */
[----:B------:R-:W-:-:S04]  /*3b40*/  IMAD R24, R31, 0x8, R24 ;  /* 0x000000081f187824 */ /* 0x000fc800078e0218 */
[----:B------:R-:W-:-:S05]  /*3b50*/  @P1 IMAD.HI.U32 R11, R24, R11, RZ ;  /* 0x0000000b180b1227 */ /* 0x000fca00078e00ff */
[----:B------:R-:W-:Y:S02]  /*3b60*/  @P1 SHF.R.U32.HI R24, RZ, R80, R11 ;  /* 0x00000050ff181219 */ /* 0x000fe4000001160b */
[----:B------:R-:W-:-:S03]  /*3b70*/  LOP3.LUT R30, R30, 0x7ffffffc, RZ, 0xc0, !PT ;  /* 0x7ffffffc1e1e7812 */ /* 0x000fc600078ec0ff */
[----:B------:R-:W1:Y:S01]  /*3b80*/  SHFL.IDX PT, R26, R24, RZ, 0x1c1f ;  /* 0x001c1fff181a7589 */ /* 0x000e6200000e0000 */
        /* <DEDUP_REMOVED lines=40> */
[----:B------:R-:W-:-:S02]  /*3e10*/  IMAD.IADD R30, R29, 0x1, -R30 ;  /* 0x000000011d1e7824 */ /* 0x000fc400078e0a1e */
[----:B------:R-:W-:Y:S01]  /*3e20*/  FMUL.FTZ R71, R71, R76 ;  /* 0x0000004c47477220 */ /* 0x000fe20000410000 */
[----:B------:R-:W-:Y:S01]  /*3e30*/  VIADD R11, R10, 0x61 ;  /* 0x000000610a0b7836 */ /* 0x000fe20000000000 */
[----:B------:R-:W4:Y:S03]  /*3e40*/  MUFU.TANH R21, R21 ;  /* 0x0000001500157308 */ /* 0x000f260000002400 */
[----:B------:R-:W-:Y:S02]  /*3e50*/  IMAD R27, R30, -0x2, R11 ;  /* 0xfffffffe1e1b7824 */ /* 0x000fe400078e020b */
[----:B------:R-:W-:-:S03]  /*3e60*/  VIADD R11, R10, 0x60 ;  /* 0x000000600a0b7836 */ /* 0x000fc60000000000 */
[----:B------:R-:W0:Y:S01]  /*3e70*/  MUFU.TANH R25, R25 ;  /* 0x0000001900197308 */ /* 0x000e220000002400 */
[----:B------:R-:W-:Y:S01]  /*3e80*/  IMAD.IADD R10, R27, 0x1, -R12 ;  /* 0x000000011b0a7824 */ /* 0x000fe200078e0a0c */
[----:B------:R-:W-:Y:S01]  /*3e90*/  LOP3.LUT R27, RZ, R14, RZ, 0x33, !PT ;  /* 0x0000000eff1b7212 */ /* 0x000fe200078e33ff */
[----:B------:R-:W-:-:S05]  /*3ea0*/  IMAD.MOV.U32 R29, RZ, RZ, -0x60 ;  /* 0xffffffa0ff1d7424 */ /* 0x000fca00078e00ff */
[----:B------:R-:W0:Y:S01]  /*3eb0*/  MUFU.TANH R7, R7 ;  /* 0x0000000700077308 */ /* 0x000e220000002400 */
[----:B------:R-:W-:-:S07]  /*3ec0*/  IMAD R31, R30, -0x2, R11 ;  /* 0xfffffffe1e1f7824 */ /* 0x000fce00078e020b */
[----:B------:R-:W0:Y:S01]  /*3ed0*/  MUFU.TANH R20, R20 ;  /* 0x0000001400147308 */ /* 0x000e220000002400 */
[----:B------:R-:W-:-:S07]  /*3ee0*/  IMAD.IADD R32, R10, 0x1, R15 ;  /* 0x000000010a207824 */ /* 0x000fce00078e020f */
        /* <DEDUP_REMOVED lines=42> */
[----:B------:R-:W-:-:S02]  /*4190*/  IMAD R29, R16, R29, 0x60 ;  /* 0x00000060101d7424 */ /* 0x000fc400078e021d */
[----:B------:R-:W-:Y:S01]  /*41a0*/  IMAD.IADD R27, R10, 0x1, R27 ;  /* 0x000000010a1b7824 */ /* 0x000fe200078e021b */
[----:B-1----:R-:W-:Y:S01]  /*41b0*/  VIADDMNMX R10, R26, R32, R31, PT ;  /* 0x000000201a0a7246 */ /* 0x002fe2000380011f */
[----:B------:R-:W-:Y:S02]  /*41c0*/  IMAD R30, R30, -0x2, R29 ;  /* 0xfffffffe1e1e7824 */ /* 0x000fe400078e021d */
[----:B------:R-:W-:Y:S02]  /*41d0*/  IMAD.IADD R72, R29, 0x1, R72 ;  /* 0x000000011d487824 */ /* 0x000fe400078e0248 */
[----:B------:R-:W-:Y:S01]  /*41e0*/  IMAD.IADD R11, R27, 0x1, R26 ;  /* 0x000000011b0b7824 */ /* 0x000fe200078e021a */
[----:B--234-:R-:W-:Y:S06]  /*41f0*/  @!P2 BRA `(.L_x_2068) ;  /* 0x000000000044a947 */ /* 0x01cfec0003800000 */
[----:B------:R-:W-:Y:S01]  /*4200*/  IADD3 R14, -R12, R13, R26 ;  /* 0x0000000d0c0e7210 */ /* 0x000fe20007ffe11a */
[----:B------:R-:W-:Y:S03]  /*4210*/  BSSY B1, `(.L_x_2069) ;  /* 0x000000c000017945 */ /* 0x000fe60003800000 */
[----:B------:R-:W-:-:S13]  /*4220*/  ISETP.GT.AND P1, PT, R14, -0x1, PT ;  /* 0xffffffff0e00780c */ /* 0x000fda0003f24270 */
[----:B------:R-:W-:Y:S05]  /*4230*/  @P1 BRA `(.L_x_2070) ;  /* 0x0000000000181947 */ /* 0x000fea0003800000 */
[----:B------:R-:W-:Y:S02]  /*4240*/  ISETP.NE.AND P1, PT, R73, 0x1, PT ;  /* 0x000000014900780c */ /* 0x000fe40003f25270 */
[----:B------:R-:W-:-:S11]  /*4250*/  LOP3.LUT R15, RZ, R14, RZ, 0x33, !PT ;  /* 0x0000000eff0f7212 */ /* 0x000fd600078e33ff */
[----:B------:R-:W-:-:S05]  /*4260*/  @P1 IMAD.HI.U32 R14, R15, R74, RZ ;  /* 0x0000004a0f0e1227 */ /* 0x000fca00078e00ff */
[----:B------:R-:W-:-:S04]  /*4270*/  @P1 SHF.R.U32.HI R15, RZ, R75, R14 ;  /* 0x0000004bff0f1219 */ /* 0x000fc8000001160e */
[----:B------:R-:W-:Y:S01]  /*4280*/  LOP3.LUT R14, RZ, R15, RZ, 0x33, !PT ;  /* 0x0000000fff0e7212 */ /* 0x000fe200078e33ff */
[----:B------:R-:W-:Y:S06]  /*4290*/  BRA `(.L_x_2071) ;  /* 0x00000000000c7947 */ /* 0x000fec0003800000 */
.L_x_2070:
[----:B------:R-:W-:-:S13]  /*42a0*/  ISETP.NE.AND P1, PT, R73, 0x1, PT ;  /* 0x000000014900780c */ /* 0x000fda0003f25270 */
[----:B------:R-:W-:-:S05]  /*42b0*/  @P1 IMAD.HI.U32 R26, R14, R74, RZ ;  /* 0x0000004a0e1a1227 */ /* 0x000fca00078e00ff */
[----:B------:R-:W-:-:S07]  /*42c0*/  @P1 SHF.R.U32.HI R14, RZ, R75, R26 ;  /* 0x0000004bff0e1219 */ /* 0x000fce000001161a */
.L_x_2071:
[----:B------:R-:W-:Y:S05]  /*42d0*/  BSYNC B1 ;  /* 0x0000000000017941 */ /* 0x000fea0003800000 */
.L_x_2069:
[----:B------:R-:W-:-:S05]  /*42e0*/  IMAD R14, R14, R73, R30 ;  /* 0x000000490e0e7224 */ /* 0x000fca00078e021e */
[----:B------:R-:W-:Y:S02]  /*42f0*/  VIMNMX R11, R11, R14, !PT ;  /* 0x0000000e0b0b7248 */ /* 0x000fe40007fe0100 */
[----:B------:R-:W-:-:S07]  /*4300*/  VIADDMNMX R10, R14, R73, R10, PT ;  /* 0x000000490e0a7246 */ /* 0x000fce000380010a */
.L_x_2068:
[----:B------:R-:W-:Y:S05]  /*4310*/  BSYNC B0 ;  /* 0x0000000000007941 */ /* 0x000fea0003800000 */
.L_x_2067:
[C---:B------:R-:W-:Y:S01]  /*4320*/  ISETP.GE.AND P1, PT, R72.reuse, 0x2, PT ;  /* 0x000000024800780c */ /* 0x040fe20003f26270 */
[----:B------:R-:W1:Y:S01]  /*4330*/  SHFL.IDX PT, R24, R24, 0x1, 0x1c1f ;  /* 0x003c1f0018187f89 */ /* 0x000e6200000e0000 */
[C---:B------:R-:W-:Y:S01]  /*4340*/  ISETP.GE.AND P5, PT, R72.reuse, 0xa, PT ;  /* 0x0000000a4800780c */ /* 0x040fe20003fa6270 */
[----:B------:R-:W-:Y:S01]  /*4350*/  BSSY B0, `(.L_x_2072) ;  /* 0x0000087000007945 */ /* 0x000fe20003800000 */
[----:B------:R-:W-:Y:S02]  /*4360*/  ISETP.GT.AND P3, PT, R11, 0x1, !P1 ;  /* 0x000000010b00780c */ /* 0x000fe40004f64270 */
[----:B------:R-:W-:Y:S02]  /*4370*/  ISETP.GE.AND P2, PT, R72, 0x9, PT ;  /* 0x000000094800780c */ /* 0x000fe40003f46270 */
[----:B------:R-:W-:Y:S02]  /*4380*/  ISETP.LT.OR P3, PT, R10, 0x2, P3 ;  /* 0x000000020a00780c */ /* 0x000fe40001f61670 */
[----:B------:R-:W-:-:S02]  /*4390*/  P2R R15, PR, RZ, 0x20 ;  /* 0x00000020ff0f7803 */ /* 0x000fc40000000000 */
[----:B0-----:R-:W-:Y:S02]  /*43a0*/  FSEL R95, R25, -INF , !P3 ;  /* 0xff800000195f7808 */ /* 0x001fe40005800000 */
        /* <DEDUP_REMOVED lines=84> */
[----:B------:R-:W-:Y:S02]  /*48f0*/  P2R R25, PR, RZ, 0x20 ;  /* 0x00000020ff197803 */ /* 0x000fe40000000000 */
        /* <DEDUP_REMOVED lines=14> */
[----:B------:R-:W-:Y:S02]  /*49e0*/  P2R R14, PR, RZ, 0x40 ;  /* 0x00000040ff0e7803 */ /* 0x000fe40000000000 */
[----:B------:R-:W-:-:S04]  /*49f0*/  ISETP.GT.AND P6, PT, R11, RZ, !P6 ;  /* 0x000000ff0b00720c */ /* 0x000fc800077c4270 */
[----:B------:R-:W-:-:S04]  /*4a00*/  ISETP.LT.OR P6, PT, R10, 0x1, P6 ;  /* 0x000000010a00780c */ /* 0x000fc800037c1670 */
[----:B------:R-:W-:Y:S02]  /*4a10*/  FSEL R97, R21, -INF , !P6 ;  /* 0xff80000015617808 */ /* 0x000fe40007000000 */
[----:B------:R-:W-:-:S04]  /*4a20*/  ISETP.GE.AND P6, PT, R72, 0x5a, PT ;  /* 0x0000005a4800780c */ /* 0x000fc80003fc6270 */
[----:B------:R-:W-:Y:S02]  /*4a30*/  P2R R21, PR, RZ, 0x40 ;  /* 0x00000040ff157803 */ /* 0x000fe40000000000 */
[----:B------:R-:W-:Y:S01]  /*4a40*/  ISETP.GT.AND P6, PT, R11, 0x59, !P6 ;  /* 0x000000590b00780c */ /* 0x000fe200077c4270 */
[----:B-1----:R-:W-:-:S03]  /*4a50*/  IMAD.IADD R11, R27, 0x1, R24 ;  /* 0x000000011b0b7824 */ /* 0x002fc600078e0218 */
[----:B------:R-:W-:Y:S02]  /*4a60*/  ISETP.LT.OR P6, PT, R10, 0x5a, P6 ;  /* 0x0000005a0a00780c */ /* 0x000fe400037c1670 */
[----:B------:R-:W-:Y:S02]  /*4a70*/  VIADDMNMX R10, R24, R32, R31, PT ;  /* 0x00000020180a7246 */ /* 0x000fe4000380011f */
[----:B------:R-:W-:Y:S02]  /*4a80*/  FSEL R191, R69, -INF , !P6 ;  /* 0xff80000045bf7808 */ /* 0x000fe40007000000 */
[----:B------:R-:W-:-:S13]  /*4a90*/  ISETP.GE.AND P6, PT, R73, 0x1, PT ;  /* 0x000000014900780c */ /* 0x000fda0003fc6270 */
[----:B------:R-:W-:Y:S05]  /*4aa0*/  @!P6 BRA `(.L_x_2073) ;  /* 0x000000000044e947 */ /* 0x000fea0003800000 */
        /* <DEDUP_REMOVED lines=10> */
.L_x_2075:
[----:B------:R-:W-:-:S13]  /*4b50*/  ISETP.NE.AND P6, PT, R73, 0x1, PT ;  /* 0x000000014900780c */ /* 0x000fda0003fc5270 */
[----:B------:R-:W-:-:S05]  /*4b60*/  @P6 IMAD.HI.U32 R74, R12, R74, RZ ;  /* 0x0000004a0c4a6227 */ /* 0x000fca00078e00ff */
[----:B------:R-:W-:-:S07]  /*4b70*/  @P6 SHF.R.U32.HI R12, RZ, R75, R74 ;  /* 0x0000004bff0c6219 */ /* 0x000fce000001164a */
.L_x_2076:
[----:B------:R-:W-:Y:S05]  /*4b80*/  BSYNC B1 ;  /* 0x0000000000017941 */ /* 0x000fea0003800000 */
.L_x_2074:
[----:B------:R-:W-:-:S05]  /*4b90*/  IMAD R12, R12, R73, R30 ;  /* 0x000000490c0c7224 */ /* 0x000fca00078e021e */
[----:B------:R-:W-:Y:S02]  /*4ba0*/  VIADDMNMX R10, R12, R73, R10, PT ;  /* 0x000000490c0a7246 */ /* 0x000fe4000380010a */
[----:B------:R-:W-:-:S07]  /*4bb0*/  VIMNMX R11, R11, R12, !PT ;  /* 0x0000000c0b0b7248 */ /* 0x000fce0007fe0100 */
.L_x_2073:
[----:B------:R-:W-:Y:S05]  /*4bc0*/  BSYNC B0 ;  /* 0x0000000000007941 */ /* 0x000fea0003800000 */
.L_x_2072:
[C---:B------:R-:W-:Y:S01]  /*4bd0*/  ISETP.GT.AND P1, PT, R11.reuse, 0x1, !P1 ;  /* 0x000000010b00780c */ /* 0x040fe20004f24270 */
[----:B------:R-:W2:Y:S01]  /*4be0*/  LDL R161, [R1+0x250] ;  /* 0x0002500001a17983 */ /* 0x000ea20000100800 */
[----:B------:R-:W-:Y:S02]  /*4bf0*/  ISETP.GT.AND P2, PT, R11, 0x8, !P2 ;  /* 0x000000080b00780c */ /* 0x000fe40005744270 */
[C---:B------:R-:W-:Y:S01]  /*4c00*/  ISETP.LT.OR P1, PT, R10.reuse, 0x2, P1 ;  /* 0x000000020a00780c */ /* 0x040fe20000f21670 */
[----:B------:R-:W3:Y:S01]  /*4c10*/  LDL R156, [R1+0x338] ;  /* 0x00033800019c7983 */ /* 0x000ee20000100800 */
[----:B------:R-:W-:Y:S02]  /*4c20*/  ISETP.LT.OR P2, PT, R10, 0x9, P2 ;  /* 0x000000090a00780c */ /* 0x000fe40001741670 */
[----:B------:R-:W-:Y:S01]  /*4c30*/  FSEL R91, R20, -INF , !P1 ;  /* 0xff800000145b7808 */ /* 0x000fe20004800000 */
[----:B------:R-:W4:Y:S01]  /*4c40*/  LDL R158, [R1+0x33c] ;  /* 0x00033c00019e7983 */ /* 0x000f220000100800 */
[----:B------:R-:W-:-:S02]  /*4c50*/  ISETP.NE.AND P1, PT, R15, RZ, PT ;  /* 0x000000ff0f00720c */ /* 0x000fc40003f25270 */
[----:B------:R-:W-:Y:S01]  /*4c60*/  FSEL R159, R159, -INF , !P2 ;  /* 0xff8000009f9f7808 */ /* 0x000fe20005000000 */
[----:B------:R-:W5:Y:S01]  /*4c70*/  LDL R15, [R1+0x218] ;  /* 0x00021800010f7983 */ /* 0x000f620000100800 */
[----:B------:R-:W-:Y:S02]  /*4c80*/  ISETP.GT.AND P1, PT, R11, 0x9, !P1 ;  /* 0x000000090b00780c */ /* 0x000fe40004f24270 */
[----:B------:R-:W-:Y:S01]  /*4c90*/  ISETP.NE.AND P2, PT, R28, RZ, PT ;  /* 0x000000ff1c00720c */ /* 0x000fe20003f45270 */
[----:B------:R-:W2:Y:S01]  /*4ca0*/  LDL R20, [R1+0x260] ;  /* 0x0002600001147983 */ /* 0x000ea20000100800 */
[----:B------:R-:W-:Y:S02]  /*4cb0*/  ISETP.LT.OR P1, PT, R10, 0xa, P1 ;  /* 0x0000000a0a00780c */ /* 0x000fe40000f21670 */
[----:B------:R-:W-:Y:S01]  /*4cc0*/  ISETP.NE.AND P6, PT, R29, RZ, PT ;  /* 0x000000ff1d00720c */ /* 0x000fe20003fc5270 */
[----:B------:R-:W5:Y:S01]  /*4cd0*/  LDL R160, [R1+0x344] ;  /* 0x0003440001a07983 */ /* 0x000f620000100800 */
[----:B------:R-:W-:-:S02]  /*4ce0*/  FSEL R87, R87, -INF , !P1 ;  /* 0xff80000057577808 */ /* 0x000fc40004800000 */
[----:B------:R-:W-:Y:S01]  /*4cf0*/  ISETP.NE.AND P1, PT, R25, RZ, PT ;  /* 0x000000ff1900720c */ /* 0x000fe20003f25270 */
[----:B------:R-:W5:Y:S01]  /*4d00*/  LDL R152, [R1+0x32c] ;  /* 0x00032c0001987983 */ /* 0x000f620000100800 */
[C---:B------:R-:W-:Y:S02]  /*4d10*/  ISETP.GT.AND P3, PT, R11.reuse, 0x50, !P3 ;  /* 0x000000500b00780c */ /* 0x040fe40005f64270 */
[C---:B------:R-:W-:Y:S01]  /*4d20*/  ISETP.GT.AND P1, PT, R11.reuse, 0x10, !P1 ;  /* 0x000000100b00780c */ /* 0x040fe20004f24270 */
[----:B------:R-:W5:Y:S01]  /*4d30*/  LDL R154, [R1+0x334] ;  /* 0x00033400019a7983 */ /* 0x000f620000100800 */
[C---:B------:R-:W-:Y:S02]  /*4d40*/  ISETP.GT.AND P4, PT, R11.reuse, 0x51, !P4 ;  /* 0x000000510b00780c */ /* 0x040fe40006784270 */
[----:B------:R-:W-:Y:S01]  /*4d50*/  ISETP.LT.OR P1, PT, R10, 0x11, P1 ;  /* 0x000000110a00780c */ /* 0x000fe20000f21670 */
[----:B------:R-:W5:Y:S01]  /*4d60*/  LDL R76, [R1+0x264] ;  /* 0x00026400014c7983 */ /* 0x000f620000100800 */
[----:B------:R-:W-:-:S02]  /*4d70*/  ISETP.GT.AND P5, PT, R11, 0x58, !P5 ;  /* 0x000000580b00780c */ /* 0x000fc40006fa4270 */
[----:B------:R-:W-:Y:S01]  /*4d80*/  FSEL R233, R233, -INF , !P1 ;  /* 0xff800000e9e97808 */ /* 0x000fe20004800000 */
[----:B------:R-:W5:Y:S01]  /*4d90*/  LDL R78, [R1+0x268] ;  /* 0x00026800014e7983 */ /* 0x000f620000100800 */
[----:B------:R-:W-:Y:S02]  /*4da0*/  ISETP.NE.AND P1, PT, R26, RZ, PT ;  /* 0x000000ff1a00720c */ /* 0x000fe40003f25270 */
[C---:B------:R-:W-:Y:S01]  /*4db0*/  ISETP.LT.OR P3, PT, R10.reuse, 0x51, P3 ;  /* 0x000000510a00780c */ /* 0x040fe20001f61670 */
[----:B------:R-:W5:Y:S01]  /*4dc0*/  LDL R80, [R1+0x26c] ;  /* 0x00026c0001507983 */ /* 0x000f620000100800 */
[----:B------:R-:W-:Y:S02]  /*4dd0*/  ISETP.GT.AND P1, PT, R11, 0x11, !P1 ;  /* 0x000000110b00780c */ /* 0x000fe40004f24270 */
[C---:B------:R-:W-:Y:S01]  /*4de0*/  ISETP.LT.OR P4, PT, R10.reuse, 0x52, P4 ;  /* 0x000000520a00780c */ /* 0x040fe20002781670 */
[----:B------:R-:W5:Y:S01]  /*4df0*/  LDL R24, [R1+0x270] ;  /* 0x0002700001187983 */ /* 0x000f620000100800 */
[----:B------:R-:W-:-:S02]  /*4e00*/  ISETP.LT.OR P1, PT, R10, 0x12, P1 ;  /* 0x000000120a00780c */ /* 0x000fc40000f21670 */
[----:B------:R-:W-:Y:S01]  /*4e10*/  FSEL R195, R66, -INF , !P3 ;  /* 0xff80000042c37808 */ /* 0x000fe20005800000 */
[----:B------:R-:W5:Y:S01]  /*4e20*/  LDL R82, [R1+0x274] ;  /* 0x0002740001527983 */ /* 0x000f620000100800 */
[----:B------:R-:W-:Y:S02]  /*4e30*/  FSEL R232, R232, -INF , !P1 ;  /* 0xff800000e8e87808 */ /* 0x000fe40004800000 */
[----:B------:R-:W-:Y:S01]  /*4e40*/  ISETP.GT.AND P1, PT, R11, 0x18, !P2 ;  /* 0x000000180b00780c */ /* 0x000fe20005724270 */
[----:B------:R-:W5:Y:S01]  /*4e50*/  LDL R84, [R1+0x278] ;  /* 0x0002780001547983 */ /* 0x000f620000100800 */
[----:B------:R-:W-:Y:S02]  /*4e60*/  ISETP.NE.AND P2, PT, R14, RZ, PT ;  /* 0x000000ff0e00720c */ /* 0x000fe40003f45270 */
[----:B------:R-:W-:Y:S01]  /*4e70*/  ISETP.LT.OR P1, PT, R10, 0x19, P1 ;  /* 0x000000190a00780c */ /* 0x000fe20000f21670 */
[----:B------:R-:W5:Y:S01]  /*4e80*/  LDL R86, [R1+0x27c] ;  /* 0x00027c0001567983 */ /* 0x000f620000100800 */
[----:B------:R-:W-:-:S02]  /*4e90*/  FMNMX.FTZ R14, R97, R95, !PT ;  /* 0x0000005f610e7209 */ /* 0x000fc40007810000 */
[----:B------:R-:W-:Y:S01]  /*4ea0*/  FSEL R231, R231, -INF , !P1 ;  /* 0xff800000e7e77808 */ /* 0x000fe20004800000 */
[----:B------:R-:W5:Y:S01]  /*4eb0*/  LDL R26, [R1+0x280] ;  /* 0x00028000011a7983 */ /* 0x000f620000100800 */
[----:B------:R-:W-:Y:S02]  /*4ec0*/  ISETP.GT.AND P1, PT, R11, 0x19, !P6 ;  /* 0x000000190b00780c */ /* 0x000fe40007724270 */
[----:B------:R-:W-:Y:S01]  /*4ed0*/  FMNMX.FTZ R14, R93, R14, !PT ;  /* 0x0000000e5d0e7209 */ /* 0x000fe20007810000 */
[----:B------:R-:W5:Y:S01]  /*4ee0*/  LDL R88, [R1+0x284] ;  /* 0x0002840001587983 */ /* 0x000f620000100800 */
[----:B------:R-:W-:Y:S02]  /*4ef0*/  ISETP.LT.OR P1, PT, R10, 0x1a, P1 ;  /* 0x0000001a0a00780c */ /* 0x000fe40000f21670 */
[----:B------:R-:W-:Y:S01]  /*4f00*/  ISETP.NE.AND P6, PT, R42, RZ, PT ;  /* 0x000000ff2a00720c */ /* 0x000fe20003fc5270 */
[----:B------:R-:W5:Y:S01]  /*4f10*/  LDL R90, [R1+0x288] ;  /* 0x00028800015a7983 */ /* 0x000f620000100800 */
[----:B------:R-:W-:-:S02]  /*4f20*/  FSEL R230, R230, -INF , !P1 ;  /* 0xff800000e6e67808 */ /* 0x000fc40004800000 */
[----:B------:R-:W-:Y:S01]  /*4f30*/  ISETP.NE.AND P1, PT, R33, RZ, PT ;  /* 0x000000ff2100720c */ /* 0x000fe20003f25270 */
[----:B------:R-:W5:Y:S01]  /*4f40*/  LDL R92, [R1+0x28c] ;  /* 0x00028c00015c7983 */ /* 0x000f620000100800 */
[C---:B------:R-:W-:Y:S02]  /*4f50*/  ISETP.LT.OR P5, PT, R10.reuse, 0x59, P5 ;  /* 0x000000590a00780c */ /* 0x040fe40002fa1670 */
[----:B------:R-:W-:Y:S01]  /*4f60*/  ISETP.GT.AND P1, PT, R11, 0x20, !P1 ;  /* 0x000000200b00780c */ /* 0x000fe20004f24270 */
[----:B------:R-:W5:Y:S01]  /*4f70*/  LDL R28, [R1+0x290] ;  /* 0x00029000011c7983 */ /* 0x000f620000100800 */
[----:B------:R-:W-:Y:S02]  /*4f80*/  FSEL R196, R67, -INF , !P4 ;  /* 0xff80000043c47808 */ /* 0x000fe40006000000 */
[----:B------:R-:W-:Y:S01]  /*4f90*/  ISETP.LT.OR P1, PT, R10, 0x21, P1 ;  /* 0x000000210a00780c */ /* 0x000fe20000f21670 */
[----:B------:R-:W5:Y:S01]  /*4fa0*/  LDL R94, [R1+0x294] ;  /* 0x00029400015e7983 */ /* 0x000f620000100800 */
[----:B------:R-:W-:-:S02]  /*4fb0*/  FSEL R197, R70, -INF , !P5 ;  /* 0xff80000046c57808 */ /* 0x000fc40006800000 */
[----:B------:R-:W-:Y:S01]  /*4fc0*/  FSEL R223, R223, -INF , !P1 ;  /* 0xff800000dfdf7808 */ /* 0x000fe20004800000 */
[----:B------:R-:W5:Y:S01]  /*4fd0*/  LDL R96, [R1+0x298] ;  /* 0x0002980001607983 */ /* 0x000f620000100800 */
[----:B------:R-:W-:-:S03]  /*4fe0*/  ISETP.NE.AND P1, PT, R34, RZ, PT ;  /* 0x000000ff2200720c */ /* 0x000fc60003f25270 */
[----:B------:R-:W5:Y:S01]  /*4ff0*/  LDL R98, [R1+0x29c] ;  /* 0x00029c0001627983 */ /* 0x000f620000100800 */
[----:B------:R-:W-:-:S03]  /*5000*/  ISETP.GT.AND P1, PT, R11, 0x21, !P1 ;  /* 0x000000210b00780c */ /* 0x000fc60004f24270 */
[----:B------:R-:W5:Y:S01]  /*5010*/  LDL R30, [R1+0x2a0] ;  /* 0x0002a000011e7983 */ /* 0x000f620000100800 */
[----:B------:R-:W-:-:S03]  /*5020*/  ISETP.LT.OR P1, PT, R10, 0x22, P1 ;  /* 0x000000220a00780c */ /* 0x000fc60000f21670 */
[----:B------:R-:W5:Y:S01]  /*5030*/  LDL R100, [R1+0x2a4] ;  /* 0x0002a40001647983 */ /* 0x000f620000100800 */
[----:B------:R-:W-:Y:S02]  /*5040*/  FSEL R218, R218, -INF , !P1 ;  /* 0xff800000dada7808 */ /* 0x000fe40004800000 */
[----:B------:R-:W-:Y:S01]  /*5050*/  ISETP.NE.AND P1, PT, R35, RZ, PT ;  /* 0x000000ff2300720c */ /* 0x000fe20003f25270 */
[----:B------:R-:W5:Y:S03]  /*5060*/  LDL R102, [R1+0x2a8] ;  /* 0x0002a80001667983 */ /* 0x000f660000100800 */
[----:B------:R-:W-:Y:S01]  /*5070*/  ISETP.GT.AND P1, PT, R11, 0x28, !P1 ;  /* 0x000000280b00780c */ /* 0x000fe20004f24270 */
[----:B------:R-:W5:Y:S03]  /*5080*/  LDL R104, [R1+0x2ac] ;  /* 0x0002ac0001687983 */ /* 0x000f660000100800 */
[----:B------:R-:W-:Y:S01]  /*5090*/  ISETP.LT.OR P1, PT, R10, 0x29, P1 ;  /* 0x000000290a00780c */ /* 0x000fe20000f21670 */
[----:B------:R-:W5:Y:S03]  /*50a0*/  LDL R32, [R1+0x2b0] ;  /* 0x0002b00001207983 */ /* 0x000f660000100800 */
        /* <DEDUP_REMOVED lines=41> */
[C---:B------:R-:W-:Y:S01]  /*5340*/  ISETP.GT.AND P1, PT, R11.reuse, 0x40, !P1 ;  /* 0x000000400b00780c */ /* 0x040fe20004f24270 */
[----:B------:R-:W5:Y:S03]  /*5350*/  LDL R42, [R1+0x300] ;  /* 0x00030000012a7983 */ /* 0x000f660000100800 */
[----:B------:R-:W-:Y:S01]  /*5360*/  ISETP.LT.OR P1, PT, R10, 0x41, P1 ;  /* 0x000000410a00780c */ /* 0x000fe20000f21670 */
[----:B------:R-:W5:Y:S03]  /*5370*/  LDL R136, [R1+0x304] ;  /* 0x0003040001887983 */ /* 0x000f660000100800 */
[----:B------:R-:W-:Y:S01]  /*5380*/  FSEL R205, R58, -INF , !P1 ;  /* 0xff8000003acd7808 */ /* 0x000fe20004800000 */
[----:B------:R-:W5:Y:S01]  /*5390*/  LDL R138, [R1+0x308] ;  /* 0x00030800018a7983 */ /* 0x000f620000100800 */
[----:B------:R-:W-:-:S02]  /*53a0*/  ISETP.GT.AND P1, PT, R11, RZ, !P2 ;  /* 0x000000ff0b00720c */ /* 0x000fc40005724270 */
[----:B------:R-:W-:Y:S01]  /*53b0*/  ISETP.NE.AND P2, PT, R44, RZ, PT ;  /* 0x000000ff2c00720c */ /* 0x000fe20003f45270 */
[----:B------:R-:W5:Y:S01]  /*53c0*/  LDL R140, [R1+0x30c] ;  /* 0x00030c00018c7983 */ /* 0x000f620000100800 */
[----:B------:R-:W-:Y:S02]  /*53d0*/  ISETP.LT.OR P1, PT, R10, 0x1, P1 ;  /* 0x000000010a00780c */ /* 0x000fe40000f21670 */
[----:B------:R-:W-:Y:S01]  /*53e0*/  ISETP.GT.AND P2, PT, R11, 0x49, !P2 ;  /* 0x000000490b00780c */ /* 0x000fe20005744270 */
[----:B------:R-:W5:Y:S01]  /*53f0*/  LDL R44, [R1+0x310] ;  /* 0x00031000012c7983 */ /* 0x000f620000100800 */
[----:B------:R-:W-:Y:S02]  /*5400*/  FSEL R99, R7, -INF , !P1 ;  /* 0xff80000007637808 */ /* 0x000fe40004800000 */
[----:B------:R-:W-:Y:S01]  /*5410*/  FMNMX.FTZ R7, R89, R14, !PT ;  /* 0x0000000e59077209 */ /* 0x000fe20007810000 */
[----:B------:R-:W5:Y:S01]  /*5420*/  LDL R142, [R1+0x314] ;  /* 0x00031400018e7983 */ /* 0x000f620000100800 */
[----:B------:R-:W-:-:S02]  /*5430*/  FMNMX.FTZ R12, R99, R91, !PT ;  /* 0x0000005b630c7209 */ /* 0x000fc40007810000 */
[----:B------:R-:W-:Y:S01]  /*5440*/  FMNMX.FTZ R14, R164, R7, !PT ;  /* 0x00000007a40e7209 */ /* 0x000fe20007810000 */
[----:B------:R-:W5:Y:S01]  /*5450*/  LDL R144, [R1+0x318] ;  /* 0x0003180001907983 */ /* 0x000f620000100800 */
[----:B------:R-:W-:Y:S02]  /*5460*/  FMNMX.FTZ R12, R159, R12, !PT ;  /* 0x0000000c9f0c7209 */ /* 0x000fe40007810000 */
[----:B------:R-:W-:Y:S01]  /*5470*/  FMNMX.FTZ R14, R165, R14, !PT ;  /* 0x0000000ea50e7209 */ /* 0x000fe20007810000 */
[----:B------:R-:W5:Y:S01]  /*5480*/  LDL R146, [R1+0x31c] ;  /* 0x00031c0001927983 */ /* 0x000f620000100800 */
[----:B------:R-:W-:Y:S02]  /*5490*/  FMNMX.FTZ R12, R87, R12, !PT ;  /* 0x0000000c570c7209 */ /* 0x000fe40007810000 */
[----:B------:R-:W-:Y:S01]  /*54a0*/  ISETP.GT.AND P1, PT, R11, 0x41, !P6 ;  /* 0x000000410b00780c */ /* 0x000fe20007724270 */
[----:B------:R-:W5:Y:S01]  /*54b0*/  LDL R46, [R1+0x320] ;  /* 0x00032000012e7983 */ /* 0x000f620000100800 */
[----:B------:R-:W-:-:S02]  /*54c0*/  FMNMX.FTZ R7, R233, R12, !PT ;  /* 0x0000000ce9077209 */ /* 0x000fc40007810000 */
[----:B------:R-:W-:Y:S01]  /*54d0*/  ISETP.LT.OR P1, PT, R10, 0x42, P1 ;  /* 0x000000420a00780c */ /* 0x000fe20000f21670 */
[----:B------:R-:W5:Y:S01]  /*54e0*/  LDL R148, [R1+0x324] ;  /* 0x0003240001947983 */ /* 0x000f620000100800 */
[----:B------:R-:W-:Y:S02]  /*54f0*/  FMNMX.FTZ R12, R232, R7, !PT ;  /* 0x00000007e80c7209 */ /* 0x000fe40007810000 */
[----:B------:R-:W-:Y:S01]  /*5500*/  FMNMX.FTZ R7, R199, R14, !PT ;  /* 0x0000000ec7077209 */ /* 0x000fe20007810000 */
[----:B------:R-:W5:Y:S01]  /*5510*/  LDL R150, [R1+0x328] ;  /* 0x0003280001967983 */ /* 0x000f620000100800 */
[----:B------:R-:W-:Y:S02]  /*5520*/  FMNMX.FTZ R13, R231, R12, !PT ;  /* 0x0000000ce70d7209 */ /* 0x000fe40007810000 */
        /* <DEDUP_REMOVED lines=23> */
[----:B------:R-:W-:Y:S02]  /*56a0*/  FSEL R206, R59, -INF , !P1 ;  /* 0xff8000003bce7808 */ /* 0x000fe40004800000 */
[----:B------:R-:W-:Y:S01]  /*56b0*/  FMNMX.FTZ R7, R212, R7, !PT ;  /* 0x00000007d4077209 */ /* 0x000fe20007810000 */
[----:B------:R-:W5:Y:S01]  /*56c0*/  LDL R33, [R1+0x364] ;  /* 0x0003640001217983 */ /* 0x000f620000100800 */
[----:B------:R-:W-:Y:S02]  /*56d0*/  ISETP.NE.AND P1, PT, R43, RZ, PT ;  /* 0x000000ff2b00720c */ /* 0x000fe40003f25270 */
[----:B------:R-:W-:Y:S01]  /*56e0*/  FMNMX.FTZ R13, R215, R14, !PT ;  /* 0x0000000ed70d7209 */ /* 0x000fe20007810000 */
[----:B------:R-:W5:Y:S01]  /*56f0*/  LDL R35, [R1+0x368] ;  /* 0x0003680001237983 */ /* 0x000f620000100800 */
[----:B------:R-:W-:-:S02]  /*5700*/  ISETP.NE.AND P6, PT, R21, RZ, PT ;  /* 0x000000ff1500720c */ /* 0x000fc40003fc5270 */
[----:B------:R-:W-:Y:S01]  /*5710*/  FMNMX.FTZ R14, R204, R7, !PT ;  /* 0x00000007cc0e7209 */ /* 0x000fe20007810000 */
[----:B------:R-:W5:Y:S01]  /*5720*/  LDL R21, [R1+0x348] ;  /* 0x0003480001157983 */ /* 0x000f620000100800 */
[C---:B------:R-:W-:Y:S02]  /*5730*/  ISETP.GT.AND P1, PT, R11.reuse, 0x48, !P1 ;  /* 0x000000480b00780c */ /* 0x040fe40004f24270 */
[----:B------:R-:W-:Y:S01]  /*5740*/  FMNMX.FTZ R12, R216, R13, !PT ;  /* 0x0000000dd80c7209 */ /* 0x000fe20007810000 */
[----:B------:R-:W5:Y:S01]  /*5750*/  LDL R37, [R1+0x36c] ;  /* 0x00036c0001257983 */ /* 0x000f620000100800 */
[----:B------:R-:W-:Y:S02]  /*5760*/  ISETP.GT.AND P6, PT, R11, 0x59, !P6 ;  /* 0x000000590b00780c */ /* 0x000fe400077c4270 */
[----:B------:R-:W-:Y:S01]  /*5770*/  FMNMX.FTZ R11, R201, R14, !PT ;  /* 0x0000000ec90b7209 */ /* 0x000fe20007810000 */
[----:B------:R-:W5:Y:S01]  /*5780*/  LDL R56, [R1+0x370] ;  /* 0x0003700001387983 */ /* 0x000f620000100800 */
[----:B------:R-:W-:-:S02]  /*5790*/  ISETP.LT.OR P1, PT, R10, 0x49, P1 ;  /* 0x000000490a00780c */ /* 0x000fc40000f21670 */
[----:B------:R-:W-:Y:S01]  /*57a0*/  FMNMX.FTZ R7, R205, R12, !PT ;  /* 0x0000000ccd077209 */ /* 0x000fe20007810000 */
[----:B------:R-:W5:Y:S01]  /*57b0*/  LDL R39, [R1+0x374] ;  /* 0x0003740001277983 */ /* 0x000f620000100800 */
[----:B------:R-:W-:Y:S02]  /*57c0*/  FMNMX.FTZ R14, R202, R11, !PT ;  /* 0x0000000bca0e7209 */ /* 0x000fe40007810000 */
[----:B------:R-:W-:Y:S01]  /*57d0*/  ISETP.LT.OR P2, PT, R10, 0x4a, P2 ;  /* 0x0000004a0a00780c */ /* 0x000fe20001741670 */
[----:B------:R-:W5:Y:S01]  /*57e0*/  LDL R41, [R1+0x378] ;  /* 0x0003780001297983 */ /* 0x000f620000100800 */
[----:B------:R-:W-:Y:S02]  /*57f0*/  FSEL R207, R207, -INF , !P1 ;  /* 0xff800000cfcf7808 */ /* 0x000fe40004800000 */
[----:B------:R-:W-:Y:S01]  /*5800*/  FMNMX.FTZ R12, R206, R7, !PT ;  /* 0x00000007ce0c7209 */ /* 0x000fe20007810000 */
[----:B------:R-:W5:Y:S01]  /*5810*/  LDL R43, [R1+0x37c] ;  /* 0x00037c00012b7983 */ /* 0x000f620000100800 */
[----:B------:R-:W-:-:S02]  /*5820*/  FMNMX.FTZ R11, R203, R14, !PT ;  /* 0x0000000ecb0b7209 */ /* 0x000fc40007810000 */
[----:B------:R-:W-:Y:S01]  /*5830*/  FSEL R208, R208, -INF , !P2 ;  /* 0xff800000d0d07808 */ /* 0x000fe20005000000 */
        /* <DEDUP_REMOVED lines=10> */
[----:B------:R-:W-:Y:S02]  /*58e0*/  ISETP.LT.OR P6, PT, R10, 0x5a, P6 ;  /* 0x0000005a0a00780c */ /* 0x000fe400037c1670 */
[----:B------:R-:W-:Y:S01]  /*58f0*/  FMNMX.FTZ R10, R196, R7, !PT ;  /* 0x00000007c40a7209 */ /* 0x000fe20007810000 */
[----:B------:R-:W5:Y:S01]  /*5900*/  LDL R60, [R1+0x390] ;  /* 0x00039000013c7983 */ /* 0x000f620000100800 */
[----:B------:R-:W-:Y:S02]  /*5910*/  FMNMX.FTZ R12, R191, R12, !PT ;  /* 0x0000000cbf0c7209 */ /* 0x000fe40007810000 */
[----:B------:R-:W-:Y:S01]  /*5920*/  FSEL R198, R71, -INF , !P6 ;  /* 0xff80000047c67808 */ /* 0x000fe20007000000 */
[----:B------:R-:W5:Y:S01]  /*5930*/  LDL R51, [R1+0x394] ;  /* 0x0003940001337983 */ /* 0x000f620000100800 */
[----:B------:R-:W-:-:S03]  /*5940*/  FMNMX.FTZ R13, R197, R10, !PT ;  /* 0x0000000ac50d7209 */ /* 0x000fc60007810000 */
[----:B------:R-:W0:Y:S01]  /*5950*/  SHFL.BFLY PT, R7, R12, 0x2, 0x1f ;  /* 0x0c401f000c077f89 */ /* 0x000e2200000e0000 */
[----:B------:R-:W-:-:S03]  /*5960*/  FMNMX.FTZ R13, R198, R13, !PT ;  /* 0x0000000dc60d7209 */ /* 0x000fc60007810000 */
[----:B------:R-:W5:Y:S04]  /*5970*/  LDL R53, [R1+0x398] ;  /* 0x0003980001357983 */ /* 0x000f680000100800 */
[----:B------:R-:W-:Y:S04]  /*5980*/  STL.64 [R1+0x230], R12 ;  /* 0x0002300c01007387 */ /* 0x000fe80000100a00 */
[----:B------:R-:W5:Y:S04]  /*5990*/  LDL R74, [R1+0x234] ;  /* 0x00023400014a7983 */ /* 0x000f680000100800 */
[----:B------:R-:W5:Y:S04]  /*59a0*/  LDL R55, [R1+0x39c] ;  /* 0x00039c0001377983 */ /* 0x000f680000100800 */
[----:B------:R-:W5:Y:S01]  /*59b0*/  LDL R62, [R1+0x3a0] ;  /* 0x0003a000013e7983 */ /* 0x000f620000100800 */
[----:B0-----:R-:W-:-:S03]  /*59c0*/  FMNMX.FTZ R7, R12, R7, !PT ;  /* 0x000000070c077209 */ /* 0x001fc60007810000 */
[----:B------:R-:W5:Y:S04]  /*59d0*/  LDL R57, [R1+0x3a4] ;  /* 0x0003a40001397983 */ /* 0x000f680000100800 */
[----:B------:R-:W0:Y:S04]  /*59e0*/  SHFL.BFLY PT, R10, R7, 0x1, 0x1f ;  /* 0x0c201f00070a7f89 */ /* 0x000e2800000e0000 */
[----:B------:R-:W5:Y:S04]  /*59f0*/  LDL R59, [R1+0x3a8] ;  /* 0x0003a800013b7983 */ /* 0x000f680000100800 */
[----:B------:R-:W5:Y:S04]  /*5a00*/  LDL R61, [R1+0x3ac] ;  /* 0x0003ac00013d7983 */ /* 0x000f680000100800 */
[----:B------:R-:W5:Y:S04]  /*5a10*/  LDL R64, [R1+0x3b0] ;  /* 0x0003b00001407983 */ /* 0x000f680000100800 */
[----:B------:R-:W5:Y:S04]  /*5a20*/  LDL R63, [R1+0x3b4] ;  /* 0x0003b400013f7983 */ /* 0x000f680000100800 */
[----:B------:R-:W5:Y:S01]  /*5a30*/  LDL R65, [R1+0x3b8] ;  /* 0x0003b80001417983 */ /* 0x000f620000100800 */
[----:B0-----:R-:W-:-:S03]  /*5a40*/  FMNMX.FTZ R14, R7, R10, !PT ;  /* 0x0000000a070e7209 */ /* 0x001fc60007810000 */
[----:B------:R-:W5:Y:S04]  /*5a50*/  LDL R67, [R1+0x3bc] ;  /* 0x0003bc0001437983 */ /* 0x000f680000100800 */
[----:B------:R-:W-:Y:S04]  /*5a60*/  STL [R1+0x230], R14 ;  /* 0x0002300e01007387 */ /* 0x000fe80000100800 */
[----:B------:R-:W5:Y:S04]  /*5a70*/  LDL R162, [R1+0x230] ;  /* 0x0002300001a27983 */ /* 0x000f680000100800 */
[----:B------:R-:W5:Y:S04]  /*5a80*/  LDL.64 R10, [R1+0xa8] ;  /* 0x0000a800010a7983 */ /* 0x000f680000100a00 */
[----:B------:R-:W5:Y:S04]  /*5a90*/  LDL R66, [R1+0x3c0] ;  /* 0x0003c00001427983 */ /* 0x000f680000100800 */
        /* <DEDUP_REMOVED lines=39> */
[----:B--2---:R-:W-:Y:S04]  /*5d10*/  STL [R1+0x260], R20 ;  /* 0x0002601401007387 */ /* 0x004fe80000100800 */
[----:B---3--:R-:W-:Y:S04]  /*5d20*/  STL [R1+0x338], R156 ;  /* 0x0003389c01007387 */ /* 0x008fe80000100800 */
[----:B----4-:R-:W-:Y:S04]  /*5d30*/  STL [R1+0x33c], R158 ;  /* 0x00033c9e01007387 */ /* 0x010fe80000100800 */
[----:B-----5:R-:W-:Y:S04]  /*5d40*/  STL [R1+0x344], R160 ;  /* 0x000344a001007387 */ /* 0x020fe80000100800 */
[----:B------:R-:W0:Y:S02]  /*5d50*/  SHFL.BFLY PT, R7, R74, 0x2, 0x1f ;  /* 0x0c401f004a077f89 */ /* 0x000e2400000e0000 */
[----:B0-----:R-:W-:-:S05]  /*5d60*/  FMNMX.FTZ R7, R7, R74, !PT ;  /* 0x0000004a07077209 */ /* 0x001fca0007810000 */
[----:B------:R-:W0:Y:S04]  /*5d70*/  SHFL.BFLY PT, R14, R7, 0x1, 0x1f ;  /* 0x0c201f00070e7f89 */ /* 0x000e2800000e0000 */
[----:B------:R1:W-:Y:S01]  /*5d80*/  STL [R1+0x348], R21 ;  /* 0x0003481501007387 */ /* 0x0003e20000100800 */
[----:B------:R-:W-:Y:S01]  /*5d90*/  FSETP.NEU.FTZ.AND P1, PT, R162, -INF , PT ;  /* 0xff800000a200780b */ /* 0x000fe20003f3d000 */
[----:B------:R-:W-:Y:S01]  /*5da0*/  FMUL.FTZ R162, R161, R162 ;  /* 0x000000a2a1a27220 */ /* 0x000fe20000410000 */
[----:B0-----:R-:W-:-:S04]  /*5db0*/  FMNMX.FTZ R7, R7, R14, !PT ;  /* 0x0000000e07077209 */ /* 0x001fc80007810000 */
[----:B------:R-:W-:Y:S01]  /*5dc0*/  FSEL R162, R162, RZ, P1 ;  /* 0x000000ffa2a27208 */ /* 0x000fe20000800000 */
[C---:B------:R-:W-:Y:S01]  /*5dd0*/  FMUL.FTZ R163, R7.reuse, R161 ;  /* 0x000000a107a37220 */ /* 0x040fe20000410000 */
[----:B------:R-:W-:-:S04]  /*5de0*/  FSETP.NEU.FTZ.AND P1, PT, R7, -INF , PT ;  /* 0xff8000000700780b */ /* 0x000fc80003f3d000 */
[----:B------:R-:W-:Y:S01]  /*5df0*/  FSEL R163, R163, RZ, P1 ;  /* 0x000000ffa3a37208 */ /* 0x000fe20000800000 */
[----:B------:R-:W-:Y:S02]  /*5e00*/  IMAD R10, R15, 0xc00, R10 ;  /* 0x00000c000f0a7824 */ /* 0x000fe400078e020a */
[-CC-:B------:R-:W-:Y:S01]  /*5e10*/  FFMA.FTZ R14, R97, R161.reuse, -R162.reuse ;  /* 0x000000a1610e7223 */ /* 0x180fe200000108a2 */
[-CC-:B------:R-:W-:Y:S01]  /*5e20*/  FFMA.FTZ R15, R95, R161.reuse, -R162.reuse ;  /* 0x000000a15f0f7223 */ /* 0x180fe200000108a2 */
[-CC-:B------:R-:W-:Y:S01]  /*5e30*/  FFMA.FTZ R20, R93, R161.reuse, -R162.reuse ;  /* 0x000000a15d147223 */ /* 0x180fe200000108a2 */
[-C--:B-1----:R-:W-:Y:S01]  /*5e40*/  FFMA.FTZ R21, R89, R161.reuse, -R162 ;  /* 0x000000a159157223 */ /* 0x082fe200000108a2 */
[-CC-:B------:R-:W-:Y:S01]  /*5e50*/  FFMA.FTZ R156, R99, R161.reuse, -R163.reuse ;  /* 0x000000a1639c7223 */ /* 0x180fe200000108a3 */
[-CC-:B------:R-:W-:Y:S01]  /*5e60*/  FFMA.FTZ R158, R91, R161.reuse, -R163.reuse ;  /* 0x000000a15b9e7223 */ /* 0x180fe200000108a3 */
[-CC-:B------:R-:W-:Y:S01]  /*5e70*/  FFMA.FTZ R159, R159, R161.reuse, -R163.reuse ;  /* 0x000000a19f9f7223 */ /* 0x180fe200000108a3 */
[----:B------:R-:W-:Y:S01]  /*5e80*/  FFMA.FTZ R160, R87, R161, -R163 ;  /* 0x000000a157a07223 */ /* 0x000fe200000108a3 */
[----:B------:R-:W-:Y:S08]  /*5e90*/  MUFU.EX2 R14, R14 ;  /* 0x0000000e000e7308 */ /* 0x000ff00000000800 */
[----:B------:R-:W-:Y:S08]  /*5ea0*/  MUFU.EX2 R15, R15 ;  /* 0x0000000f000f7308 */ /* 0x000ff00000000800 */
[----:B------:R-:W-:Y:S08]  /*5eb0*/  MUFU.EX2 R20, R20 ;  /* 0x0000001400147308 */ /* 0x000ff00000000800 */
[----:B------:R-:W-:Y:S08]  /*5ec0*/  MUFU.EX2 R21, R21 ;  /* 0x0000001500157308 */ /* 0x000ff00000000800 */
[----:B------:R-:W-:Y:S08]  /*5ed0*/  MUFU.EX2 R156, R156 ;  /* 0x0000009c009c7308 */ /* 0x000ff00000000800 */
[----:B------:R-:W0:Y:S08]  /*5ee0*/  MUFU.EX2 R158, R158 ;  /* 0x0000009e009e7308 */ /* 0x000e300000000800 */
[----:B------:R-:W-:Y:S08]  /*5ef0*/  MUFU.EX2 R159, R159 ;  /* 0x0000009f009f7308 */ /* 0x000ff00000000800 */
[----:B------:R-:W1:Y:S01]  /*5f00*/  MUFU.EX2 R160, R160 ;  /* 0x000000a000a07308 */ /* 0x000e620000000800 */
[----:B------:R-:W-:-:S02]  /*5f10*/  R2UR UR6, R10 ;  /* 0x000000000a0672ca */ /* 0x000fc400000e0000 */
[----:B------:R-:W-:Y:S01]  /*5f20*/  R2UR UR7, R11 ;  /* 0x000000000b0772ca */ /* 0x000fe200000e0000 */
[----:B------:R2:W-:Y:S01]  /*5f30*/  STL [R1+0x32c], R152 ;  /* 0x00032c9801007387 */ /* 0x0005e20000100800 */
[----:B0-----:R-:W-:-:S03]  /*5f40*/  F2FP.F16.F32.PACK_AB R153, R158, R156 ;  /* 0x0000009c9e99723e */ /* 0x001fc600000000ff */
[----:B------:R0:W-:Y:S01]  /*5f50*/  STL [R1+0x334], R154 ;  /* 0x0003349a01007387 */ /* 0x0001e20000100800 */
[----:B--2---:R-:W-:Y:S02]  /*5f60*/  F2FP.F16.F32.PACK_AB R152, R15, R14 ;  /* 0x0000000e0f98723e */ /* 0x004fe400000000ff */
[----:B-1----:R-:W-:Y:S02]  /*5f70*/  F2FP.F16.F32.PACK_AB R155, R160, R159 ;  /* 0x0000009fa09b723e */ /* 0x002fe400000000ff */
[----:B0-----:R-:W-:Y:S01]  /*5f80*/  F2FP.F16.F32.PACK_AB R154, R21, R20 ;  /* 0x00000014159a723e */ /* 0x001fe200000000ff */
[----:B------:R-:W-:Y:S04]  /*5f90*/  STL [R1+0x264], R76 ;  /* 0x0002644c01007387 */ /* 0x000fe80000100800 */
        /* <DEDUP_REMOVED lines=92> */
[----:B------:R0:W-:Y:S01]  /*6560*/  STL [R1+0x3f0], R72 ;  /* 0x0003f04801007387 */ /* 0x0001e20000100800 */
[----:B------:R1:W-:Y:S06]  /*6570*/  BAR.SYNC.DEFER_BLOCKING R237, 0x100 ;  /* 0x000400ed0000751d */ /* 0x0003ec0000010000 */
[----:B0-----:R-:W-:-:S06]  /*6580*/  WARPGROUP.ARRIVE ;  /* 0x00000000000079c5 */ /* 0x001fcc0000000000 */
[----:B------:R-:W-:Y:S01]  /*6590*/  HGMMA.64x256x16.F32 R24, R152, gdesc[UR4].tnspB, RZ, !UPT, gsb0 ;  /* 0x43e0000498187df0 */ /* 0x000fe2000c0008ff */
[-CC-:B------:R-:W-:Y:S01]  /*65a0*/  FFMA.FTZ R164, R164, R161.reuse, -R162.reuse ;  /* 0x000000a1a4a47223 */ /* 0x180fe200000108a2 */
[-CC-:B------:R-:W-:Y:S01]  /*65b0*/  FFMA.FTZ R165, R165, R161.reuse, -R162.reuse ;  /* 0x000000a1a5a57223 */ /* 0x180fe200000108a2 */
[-CC-:B------:R-:W-:Y:S01]  /*65c0*/  FFMA.FTZ R199, R199, R161.reuse, -R162.reuse ;  /* 0x000000a1c7c77223 */ /* 0x180fe200000108a2 */
[-C--:B------:R-:W-:Y:S01]  /*65d0*/  FFMA.FTZ R200, R200, R161.reuse, -R162 ;  /* 0x000000a1c8c87223 */ /* 0x080fe200000108a2 */
[-CC-:B------:R-:W-:Y:S01]  /*65e0*/  FFMA.FTZ R233, R233, R161.reuse, -R163.reuse ;  /* 0x000000a1e9e97223 */ /* 0x180fe200000108a3 */
[-CC-:B------:R-:W-:Y:S01]  /*65f0*/  FFMA.FTZ R232, R232, R161.reuse, -R163.reuse ;  /* 0x000000a1e8e87223 */ /* 0x180fe200000108a3 */
[-CC-:B------:R-:W-:Y:S01]  /*6600*/  FFMA.FTZ R231, R231, R161.reuse, -R163.reuse ;  /* 0x000000a1e7e77223 */ /* 0x180fe200000108a3 */
[----:B------:R-:W-:Y:S01]  /*6610*/  FFMA.FTZ R230, R230, R161, -R163 ;  /* 0x000000a1e6e67223 */ /* 0x000fe200000108a3 */
[----:B------:R0:W-:Y:S01]  /*6620*/  STL [R1+0x3f4], R166 ;  /* 0x0003f4a601007387 */ /* 0x0001e20000100800 */
[----:B------:R-:W-:Y:S03]  /*6630*/  MUFU.EX2 R164, R164 ;  /* 0x000000a400a47308 */ /* 0x000fe60000000800 */
[----:B------:R2:W-:Y:S04]  /*6640*/  STL [R1+0x404], R167 ;  /* 0x000404a701007387 */ /* 0x0005e80000100800 */
[----:B------:R3:W-:Y:S01]  /*6650*/  STL [R1+0x414], R168 ;  /* 0x000414a801007387 */ /* 0x0007e20000100800 */
[----:B------:R-:W4:Y:S03]  /*6660*/  MUFU.EX2 R165, R165 ;  /* 0x000000a500a57308 */ /* 0x000f260000000800 */
[----:B------:R5:W-:Y:S05]  /*6670*/  STL [R1+0x424], R169 ;  /* 0x000424a901007387 */ /* 0x000bea0000100800 */
[----:B------:R-:W-:Y:S08]  /*6680*/  MUFU.EX2 R199, R199 ;  /* 0x000000c700c77308 */ /* 0x000ff00000000800 */
[----:B------:R-:W1:Y:S08]  /*6690*/  MUFU.EX2 R200, R200 ;  /* 0x000000c800c87308 */ /* 0x000e700000000800 */
[----:B0-----:R-:W-:Y:S08]  /*66a0*/  MUFU.EX2 R166, R233 ;  /* 0x000000e900a67308 */ /* 0x001ff00000000800 */
[----:B--2---:R-:W0:Y:S08]  /*66b0*/  MUFU.EX2 R167, R232 ;  /* 0x000000e800a77308 */ /* 0x004e300000000800 */
[----:B---3--:R-:W-:Y:S08]  /*66c0*/  MUFU.EX2 R168, R231 ;  /* 0x000000e700a87308 */ /* 0x008ff00000000800 */
[----:B-----5:R-:W2:Y:S01]  /*66d0*/  MUFU.EX2 R169, R230 ;  /* 0x000000e600a97308 */ /* 0x020ea20000000800 */
[----:B------:R3:W-:Y:S04]  /*66e0*/  STL [R1+0x438], R12 ;  /* 0x0004380c01007387 */ /* 0x0007e80000100800 */
[----:B------:R5:W-:Y:S01]  /*66f0*/  STL [R1+0x450], R13 ;  /* 0x0004500d01007387 */ /* 0x000be20000100800 */
[----:B---3--:R-:W-:-:S02]  /*6700*/  VIADD R12, R10, 0x80 ;  /* 0x000000800a0c7836 */ /* 0x008fc40000000000 */
[----:B-----5:R-:W-:-:S03]  /*6710*/  IMAD.MOV.U32 R13, RZ, RZ, R11 ;  /* 0x000000ffff0d7224 */ /* 0x020fc600078e000b */
[----:B------:R-:W-:Y:S02]  /*6720*/  R2UR UR6, R12 ;  /* 0x000000000c0672ca */ /* 0x000fe400000e0000 */
[----:B------:R-:W-:Y:S01]  /*6730*/  R2UR UR7, R13 ;  /* 0x000000000d0772ca */ /* 0x000fe200000e0000 */
        /* <DEDUP_REMOVED lines=22> */
[----:B----4-:R-:W-:Y:S02]  /*68a0*/  F2FP.F16.F32.PACK_AB R152, R165, R164 ;  /* 0x000000a4a598723e */ /* 0x010fe400000000ff */
[----:B-1----:R-:W-:Y:S02]  /*68b0*/  F2FP.F16.F32.PACK_AB R154, R200, R199 ;  /* 0x000000c7c89a723e */ /* 0x002fe400000000ff */
[----:B0-----:R-:W-:Y:S02]  /*68c0*/  F2FP.F16.F32.PACK_AB R153, R167, R166 ;  /* 0x000000a6a799723e */ /* 0x001fe400000000ff */
[----:B--2---:R-:W-:Y:S01]  /*68d0*/  F2FP.F16.F32.PACK_AB R155, R169, R168 ;  /* 0x000000a8a99b723e */ /* 0x004fe200000000ff */
[----:B------:R-:W-:Y:S04]  /*68e0*/  STL.128 [R1+0x260], R24 ;  /* 0x0002601801007387 */ /* 0x000fe80000100c00 */
        /* <DEDUP_REMOVED lines=30> */
[----:B------:R0:W-:Y:S02]  /*6ad0*/  STL.128 [R1+0x450], R148 ;  /* 0x0004509401007387 */ /* 0x0001e40000100c00 */
[----:B0-----:R-:W-:-:S06]  /*6ae0*/  WARPGROUP.ARRIVE ;  /* 0x00000000000079c5 */ /* 0x001fcc0000000000 */
[----:B------:R-:W-:Y:S01]  /*6af0*/  HGMMA.64x256x16.F32 R24, R152, gdesc[UR4].tnspB, R24, gsb0 ;  /* 0x43e0000498187df0 */ /* 0x000fe20008000818 */
        /* <DEDUP_REMOVED lines=8> */
[----:B------:R-:W-:Y:S08]  /*6b80*/  MUFU.EX2 R170, R170 ;  /* 0x000000aa00aa7308 */ /* 0x000ff00000000800 */
[----:B------:R-:W0:Y:S08]  /*6b90*/  MUFU.EX2 R171, R171 ;  /* 0x000000ab00ab7308 */ /* 0x000e300000000800 */
[----:B------:R-:W-:Y:S08]  /*6ba0*/  MUFU.EX2 R172, R172 ;  /* 0x000000ac00ac7308 */ /* 0x000ff00000000800 */
[----:B------:R-:W1:Y:S08]  /*6bb0*/  MUFU.EX2 R173, R173 ;  /* 0x000000ad00ad7308 */ /* 0x000e700000000800 */
[----:B------:R-:W-:Y:S08]  /*6bc0*/  MUFU.EX2 R182, R182 ;  /* 0x000000b600b67308 */ /* 0x000ff00000000800 */
[----:B------:R-:W2:Y:S08]  /*6bd0*/  MUFU.EX2 R183, R183 ;  /* 0x000000b700b77308 */ /* 0x000eb00000000800 */
[----:B------:R-:W-:Y:S08]  /*6be0*/  MUFU.EX2 R184, R184 ;  /* 0x000000b800b87308 */ /* 0x000ff00000000800 */
[----:B------:R-:W3:Y:S01]  /*6bf0*/  MUFU.EX2 R185, R185 ;  /* 0x000000b900b97308 */ /* 0x000ee20000000800 */
[----:B------:R-:W-:-:S02]  /*6c00*/  VIADD R12, R10, 0x100 ;  /* 0x000001000a0c7836 */ /* 0x000fc40000000000 */
[----:B------:R-:W-:-:S03]  /*6c10*/  IMAD.MOV.U32 R13, RZ, RZ, R11 ;  /* 0x000000ffff0d7224 */ /* 0x000fc600078e000b */
[----:B------:R-:W-:Y:S02]  /*6c20*/  R2UR UR6, R12 ;  /* 0x000000000c0672ca */ /* 0x000fe400000e0000 */
[----:B------:R-:W-:Y:S01]  /*6c30*/  R2UR UR7, R13 ;  /* 0x000000000d0772ca */ /* 0x000fe200000e0000 */
        /* <DEDUP_REMOVED lines=9> */
[----:B------:R-:W4:Y:S08]  /*6cd0*/  MUFU.EX2 R177, R177 ;  /* 0x000000b100b17308 */ /* 0x000f300000000800 */
[----:B------:R-:W-:Y:S08]  /*6ce0*/  MUFU.EX2 R175, R175 ;  /* 0x000000af00af7308 */ /* 0x000ff00000000800 */
[----:B------:R-:W5:Y:S01]  /*6cf0*/  MUFU.EX2 R176, R176 ;  /* 0x000000b000b07308 */ /* 0x000f620000000800 */
[----:B------:R-:W-:-:S02]  /*6d00*/  WARPGROUP.DEPBAR.LE gsb0, 0x0 ;  /* 0x00008000000079c5 */ /* 0x000fc40000010000 */
[----:B0-----:R-:W-:Y:S02]  /*6d10*/  F2FP.F16.F32.PACK_AB R152, R171, R170 ;  /* 0x000000aaab98723e */ /* 0x001fe400000000ff */
[----:B-1----:R-:W-:Y:S02]  /*6d20*/  F2FP.F16.F32.PACK_AB R154, R173, R172 ;  /* 0x000000acad9a723e */ /* 0x002fe400000000ff */
[----:B--2---:R-:W-:Y:S02]  /*6d30*/  F2FP.F16.F32.PACK_AB R153, R183, R182 ;  /* 0x000000b6b799723e */ /* 0x004fe400000000ff */
[----:B---3--:R-:W-:Y:S01]  /*6d40*/  F2FP.F16.F32.PACK_AB R155, R185, R184 ;  /* 0x000000b8b99b723e */ /* 0x008fe200000000ff */
        /* <DEDUP_REMOVED lines=34> */
[----:B------:R-:W-:Y:S08]  /*6f70*/  MUFU.EX2 R209, R209 ;  /* 0x000000d100d17308 */ /* 0x000ff00000000800 */
[----:B------:R-:W0:Y:S08]  /*6f80*/  MUFU.EX2 R210, R210 ;  /* 0x000000d200d27308 */ /* 0x000e300000000800 */
[----:B------:R-:W-:Y:S08]  /*6f90*/  MUFU.EX2 R211, R211 ;  /* 0x000000d300d37308 */ /* 0x000ff00000000800 */
[----:B------:R-:W1:Y:S01]  /*6fa0*/  MUFU.EX2 R212, R212 ;  /* 0x000000d400d47308 */ /* 0x000e620000000800 */
        /* <DEDUP_REMOVED lines=13> */
[----:B------:R-:W2:Y:S08]  /*7080*/  MUFU.EX2 R181, R181 ;  /* 0x000000b500b57308 */ /* 0x000eb00000000800 */
[----:B------:R-:W-:Y:S08]  /*7090*/  MUFU.EX2 R186, R186 ;  /* 0x000000ba00ba7308 */ /* 0x000ff00000000800 */
[----:B------:R-:W3:Y:S08]  /*70a0*/  MUFU.EX2 R187, R187 ;  /* 0x000000bb00bb7308 */ /* 0x000ef00000000800 */
[----:B------:R-:W-:Y:S08]  /*70b0*/  MUFU.EX2 R201, R201 ;  /* 0x000000c900c97308 */ /* 0x000ff00000000800 */
[----:B------:R-:W3:Y:S08]  /*70c0*/  MUFU.EX2 R202, R202 ;  /* 0x000000ca00ca7308 */ /* 0x000ef00000000800 */
[----:B------:R-:W-:Y:S08]  /*70d0*/  MUFU.EX2 R203, R203 ;  /* 0x000000cb00cb7308 */ /* 0x000ff00000000800 */
[----:B------:R-:W3:Y:S01]  /*70e0*/  MUFU.EX2 R204, R204 ;  /* 0x000000cc00cc7308 */ /* 0x000ee20000000800 */
[----:B------:R-:W-:-:S02]  /*70f0*/  VIADD R12, R10, 0x200 ;  /* 0x000002000a0c7836 */ /* 0x000fc40000000000 */
[----:B------:R-:W-:Y:S01]  /*7100*/  IMAD.MOV.U32 R13, RZ, RZ, R11 ;  /* 0x000000ffff0d7224 */ /* 0x000fe200078e000b */
[----:B------:R-:W-:Y:S02]  /*7110*/  WARPGROUP.DEPBAR.LE gsb0, 0x0 ;  /* 0x00008000000079c5 */ /* 0x000fe40000010000 */
[----:B----4-:R-:W-:Y:S02]  /*7120*/  F2FP.F16.F32.PACK_AB R152, R177, R174 ;  /* 0x000000aeb198723e */ /* 0x010fe400000000ff */
[----:B-----5:R-:W-:Y:S02]  /*7130*/  F2FP.F16.F32.PACK_AB R154, R176, R175 ;  /* 0x000000afb09a723e */ /* 0x020fe400000000ff */
[----:B0-----:R-:W-:Y:S02]  /*7140*/  F2FP.F16.F32.PACK_AB R153, R210, R209 ;  /* 0x000000d1d299723e */ /* 0x001fe400000000ff */
[----:B-1----:R-:W-:Y:S01]  /*7150*/  F2FP.F16.F32.PACK_AB R155, R212, R211 ;  /* 0x000000d3d49b723e */ /* 0x002fe200000000ff */
        /* <DEDUP_REMOVED lines=49> */
[----:B------:R-:W4:Y:S08]  /*7470*/  MUFU.EX2 R191, R191 ;  /* 0x000000bf00bf7308 */ /* 0x000f300000000800 */
[----:B------:R-:W-:Y:S08]  /*7480*/  MUFU.EX2 R190, R190 ;  /* 0x000000be00be7308 */ /* 0x000ff00000000800 */
[----:B------:R-:W5:Y:S01]  /*7490*/  MUFU.EX2 R161, R161 ;  /* 0x000000a100a17308 */ /* 0x000f620000000800 */
[----:B------:R-:W-:Y:S01]  /*74a0*/  VIADD R10, R10, 0x280 ;  /* 0x000002800a0a7836 */ /* 0x000fe20000000000 */
[----:B------:R-:W-:-:S02]  /*74b0*/  WARPGROUP.DEPBAR.LE gsb0, 0x0 ;  /* 0x00008000000079c5 */ /* 0x000fc40000010000 */
[----:B--2---:R-:W-:Y:S02]  /*74c0*/  F2FP.F16.F32.PACK_AB R152, R181, R180 ;  /* 0x000000b4b598723e */ /* 0x004fe400000000ff */
[----:B---3--:R-:W-:Y:S02]  /*74d0*/  F2FP.F16.F32.PACK_AB R154, R187, R186 ;  /* 0x000000babb9a723e */ /* 0x008fe400000000ff */
[----:B------:R-:W-:Y:S02]  /*74e0*/  F2FP.F16.F32.PACK_AB R153, R202, R201 ;  /* 0x000000c9ca99723e */ /* 0x000fe400000000ff */
[----:B------:R-:W-:Y:S01]  /*74f0*/  F2FP.F16.F32.PACK_AB R155, R204, R203 ;  /* 0x000000cbcc9b723e */ /* 0x000fe200000000ff */
        /* <DEDUP_REMOVED lines=32> */
[----:B--2---:R-:W-:-:S06]  /*7700*/  WARPGROUP.ARRIVE ;  /* 0x00000000000079c5 */ /* 0x004fcc0000000000 */
[----:B------:R-:W-:Y:S01]  /*7710*/  HGMMA.64x256x16.F32 R24, R152, gdesc[UR4].tnspB, R24, gsb0 ;  /* 0x43e0000498187df0 */ /* 0x000fe20008000818 */
[----:B------:R-:W-:Y:S02]  /*7720*/  R2UR UR6, R10 ;  /* 0x000000000a0672ca */ /* 0x000fe400000e0000 */
[----:B------:R-:W-:Y:S02]  /*7730*/  R2UR UR7, R11 ;  /* 0x000000000b0772ca */ /* 0x000fe400000e0000 */
[----:B------:R-:W2:Y:S01]  /*7740*/  @!P0 LDL.64 R10, [R1+0x68] ;  /* 0x00006800010a8983 */ /* 0x000ea20000100a00 */
[----:B------:R-:W-:Y:S02]  /*7750*/  WARPGROUP.DEPBAR.LE gsb0, 0x0 ;  /* 0x00008000000079c5 */ /* 0x000fe40000010000 */
[----:B0-----:R-:W-:Y:S02]  /*7760*/  F2FP.F16.F32.PACK_AB R152, R13, R12 ;  /* 0x0000000c0d98723e */ /* 0x001fe400000000ff */
[----:B-1----:R-:W-:-:S02]  /*7770*/  F2FP.F16.F32.PACK_AB R154, R189, R188 ;  /* 0x000000bcbd9a723e */ /* 0x002fc400000000ff */
[----:B----4-:R-:W-:Y:S02]  /*7780*/  F2FP.F16.F32.PACK_AB R153, R191, R162 ;  /* 0x000000a2bf99723e */ /* 0x010fe400000000ff */
[----:B-----5:R-:W-:Y:S01]  /*7790*/  F2FP.F16.F32.PACK_AB R155, R161, R190 ;  /* 0x000000bea19b723e */ /* 0x020fe200000000ff */
        /* <DEDUP_REMOVED lines=34> */
[----:B------:R-:W-:Y:S01]  /*79c0*/  FADD.FTZ R15, R14, R15 ;  /* 0x0000000f0e0f7221 */ /* 0x000fe20000010000 */
[----:B------:R-:W-:-:S03]  /*79d0*/  FADD.FTZ R156, R156, R158 ;  /* 0x0000009e9c9c7221 */ /* 0x000fc60000010000 */
        /* <DEDUP_REMOVED lines=11> */
[----:B------:R-:W-:Y:S01]  /*7a90*/  FADD.FTZ R169, R169, R168 ;  /* 0x000000a8a9a97221 */ /* 0x000fe20000010000 */
[----:B------:R-:W-:Y:S02]  /*7aa0*/  WARPGROUP.DEPBAR.LE gsb0, 0x0 ;  /* 0x00008000000079c5 */ /* 0x000fe40000010000 */
[----:B------:R0:W-:Y:S04]  /*7ab0*/  STL.128 [R1+0x260], R24 ;  /* 0x0002601801007387 */ /* 0x0001e80000100c00 */
[----:B------:R-:W-:Y:S04]  /*7ac0*/  STL.128 [R1+0x270], R28 ;  /* 0x0002701c01007387 */ /* 0x000fe80000100c00 */
[----:B------:R-:W-:Y:S04]  /*7ad0*/  STL.128 [R1+0x280], R32 ;  /* 0x0002802001007387 */ /* 0x000fe80000100c00 */
[----:B------:R-:W-:Y:S04]  /*7ae0*/  STL.128 [R1+0x290], R36 ;  /* 0x0002902401007387 */ /* 0x000fe80000100c00 */
[----:B0-----:R-:W3:Y:S04]  /*7af0*/  @!P0 LDL R25, [R1+0x218] ;  /* 0x0002180001198983 */ /* 0x001ee80000100800 */
        /* <DEDUP_REMOVED lines=19> */
[----:B------:R0:W-:Y:S04]  /*7c30*/  STL.128 [R1+0x3d0], R116 ;  /* 0x0003d07401007387 */ /* 0x0001e80000100c00 */
        /* <DEDUP_REMOVED lines=8> */
[----:B------:R-:W4:Y:S04]  /*7cc0*/  LDL R155, [R1+0x260] ;  /* 0x00026000019b7983 */ /* 0x000f280000100800 */
[----:B------:R-:W5:Y:S04]  /*7cd0*/  LDL R153, [R1+0x264] ;  /* 0x0002640001997983 */ /* 0x000f680000100800 */
[----:B0-----:R-:W5:Y:S04]  /*7ce0*/  LDL R117, [R1+0x268] ;  /* 0x0002680001757983 */ /* 0x001f680000100800 */
        /* <DEDUP_REMOVED lines=61> */
[----:B-1----:R-:W5:Y:S04]  /*80c0*/  LDL R150, [R1+0x360] ;  /* 0x0003600001967983 */ /* 0x002f680000100800 */
        /* <DEDUP_REMOVED lines=62> */
[----:B------:R-:W5:Y:S01]  /*84b0*/  LDL R26, [R1+0x45c] ;  /* 0x00045c00011a7983 */ /* 0x000f620000100800 */
        /* <DEDUP_REMOVED lines=26> */
[----:B--2---:R-:W-:Y:S02]  /*8660*/  @!P0 MOV R10, R10 ;  /* 0x0000000a000a8202 */ /* 0x004fe40000000f00 */
[----:B------:R-:W-:Y:S01]  /*8670*/  FADD.FTZ R13, R13, R12 ;  /* 0x0000000c0d0d7221 */ /* 0x000fe20000010000 */
[----:B------:R-:W-:Y:S02]  /*8680*/  FADD.FTZ R191, R191, R162 ;  /* 0x000000a2bfbf7221 */ /* 0x000fe40000010000 */
[----:B---3--:R-:W-:Y:S02]  /*8690*/  @!P0 IMAD R25, R25, 0x8, R10 ;  /* 0x0000000819198824 */ /* 0x008fe400078e020a */
[----:B------:R-:W-:Y:S01]  /*86a0*/  FADD.FTZ R12, R188, R13 ;  /* 0x0000000dbc0c7221 */ /* 0x000fe20000010000 */
[----:B------:R-:W-:Y:S01]  /*86b0*/  FADD.FTZ R190, R190, R191 ;  /* 0x000000bfbebe7221 */ /* 0x000fe20000010000 */
[----:B------:R-:W-:Y:S02]  /*86c0*/  STL [R1+0x88], RZ ;  /* 0x000088ff01007387 */ /* 0x000fe40000100800 */
[----:B------:R-:W-:Y:S01]  /*86d0*/  FADD.FTZ R12, R189, R12 ;  /* 0x0000000cbd0c7221 */ /* 0x000fe20000010000 */
[----:B------:R-:W-:Y:S01]  /*86e0*/  FADD.FTZ R13, R161, R190 ;  /* 0x000000bea10d7221 */ /* 0x000fe20000010000 */
[----:B------:R-:W-:Y:S01]  /*86f0*/  STL [R1+0x88], R0 ;  /* 0x0000880001007387 */ /* 0x000fe20000100800 */
[----:B------:R-:W-:-:S03]  /*8700*/  @!P0 PRMT R25, RZ, 0x654, R25 ;  /* 0x00000654ff198816 */ /* 0x000fc60000000019 */
[----:B------:R-:W-:Y:S04]  /*8710*/  STL [R1+0x88], R0 ;  /* 0x0000880001007387 */ /* 0x000fe80000100800 */
[----:B------:R-:W-:Y:S04]  /*8720*/  STL [R1+0x88], R0 ;  /* 0x0000880001007387 */ /* 0x000fe80000100800 */
[----:B------:R-:W-:Y:S04]  /*8730*/  STL [R1+0x88], R0 ;  /* 0x0000880001007387 */ /* 0x000fe80000100800 */
[----:B------:R-:W-:Y:S04]  /*8740*/  STL [R1+0x88], R0 ;  /* 0x0000880001007387 */ /* 0x000fe80000100800 */
[----:B------:R0:W-:Y:S04]  /*8750*/  STL [R1+0x88], R0 ;  /* 0x0000880001007387 */ /* 0x0001e80000100800 */
[----:B------:R1:W-:Y:S04]  /*8760*/  STL [R1+0x234], R7 ;  /* 0x0002340701007387 */ /* 0x0003e80000100800 */
[----:B------:R1:W-:Y:S04]  /*8770*/  STL.64 [R1+0x240], R12 ;  /* 0x0002400c01007387 */ /* 0x0003e80000100a00 */
[----:B----4-:R1:W-:Y:S04]  /*8780*/  STL [R1+0x260], R155 ;  /* 0x0002609b01007387 */ /* 0x0103e80000100800 */
[----:B-----5:R1:W-:Y:S04]  /*8790*/  STL [R1+0x264], R153 ;  /* 0x0002649901007387 */ /* 0x0203e80000100800 */
[----:B------:R1:W-:Y:S04]  /*87a0*/  STL [R1+0x268], R117 ;  /* 0x0002687501007387 */ /* 0x0003e80000100800 */
        /* <DEDUP_REMOVED lines=124> */
[----:B------:R1:W-:Y:S01]  /*8f70*/  STL [R1+0x45c], R26 ;  /* 0x00045c1a01007387 */ /* 0x0003e20000100800 */
[----:B------:R1:W-:Y:S03]  /*8f80*/  @!P0 SYNCS.ARRIVE.TRANS64.RED.A1T0 RZ, [R25+URZ], RZ ;  /* 0x000000ff19ff89a7 */ /* 0x0003e6000810043f */
[----:B0-----:R-:W2:Y:S01]  /*8f90*/  LDL R0, [R1+0x70] ;  /* 0x0000700001007983 */ /* 0x001ea20000100800 */
[----:B------:R-:W-:Y:S01]  /*8fa0*/  ISETP.NE.AND P1, PT, R4, 0x1, PT ;  /* 0x000000010400780c */ /* 0x000fe20003f25270 */
[----:B------:R-:W-:-:S02]  /*8fb0*/  VIADD R20, R16, 0xfffffffe ;  /* 0xfffffffe10147836 */ /* 0x000fc40000000000 */
[----:B--2---:R-:W-:-:S10]  /*8fc0*/  IMAD.SHL.U32 R0, R0, 0x80, RZ ;  /* 0x0000008000007824 */ /* 0x004fd400078e00ff */
[----:B------:R-:W-:-:S04]  /*8fd0*/  @P1 IMAD.HI.U32 R5, R0, R5, RZ ;  /* 0x0000000500051227 */ /* 0x000fc800078e00ff */
[----:B------:R-:W-:Y:S01]  /*8fe0*/  IMAD.MOV.U32 R4, RZ, RZ, R0 ;  /* 0x000000ffff047224 */ /* 0x000fe200078e0000 */
[----:B------:R-:W-:Y:S02]  /*8ff0*/  @P1 SHF.R.U32.HI R4, RZ, R6, R5 ;  /* 0x00000006ff041219 */ /* 0x000fe40000011605 */
[----:B------:R-:W-:-:S03]  /*9000*/  ISETP.GE.AND P1, PT, R9, 0x1, PT ;  /* 0x000000010900780c */ /* 0x000fc60003f26270 */
[----:B------:R-:W-:-:S04]  /*9010*/  IMAD.IADD R17, R17, 0x1, R4 ;  /* 0x0000000111117824 */ /* 0x000fc800078e0204 */
[----:B------:R-:W-:-:S06]  /*9020*/  IMAD.IADD R8, R17, 0x1, R8 ;  /* 0x0000000111087824 */ /* 0x000fcc00078e0208 */
[----:B-1----:R-:W-:Y:S05]  /*9030*/  @!P1 BRA `(.L_x_2077) ;  /* 0x0000000000409947 */ /* 0x002fea0003800000 */
[C---:B------:R-:W-:Y:S01]  /*9040*/  ISETP.GT.AND P1, PT, R17.reuse, RZ, PT ;  /* 0x000000ff1100720c */ /* 0x040fe20003f24270 */
[----:B------:R-:W-:Y:S01]  /*9050*/  BSSY B0, `(.L_x_2078) ;  /* 0x000000c000007945 */ /* 0x000fe20003800000 */
[----:B------:R-:W-:-:S11]  /*9060*/  VIADD R4, R17, 0xffffffff ;  /* 0xffffffff11047836 */ /* 0x000fd60000000000 */
[----:B------:R-:W-:Y:S05]  /*9070*/  @P1 BRA `(.L_x_2079) ;  /* 0x0000000000181947 */ /* 0x000fea0003800000 */
[----:B------:R-:W-:Y:S01]  /*9080*/  ISETP.NE.AND P1, PT, R9, 0x1, PT ;  /* 0x000000010900780c */ /* 0x000fe20003f25270 */
[----:B------:R-:W-:-:S12]  /*9090*/  IMAD.MOV R17, RZ, RZ, -R17 ;  /* 0x000000ffff117224 */ /* 0x000fd800078e0a11 */
[----:B------:R-:W-:-:S05]  /*90a0*/  @P1 IMAD.HI.U32 R2, R17, R2, RZ ;  /* 0x0000000211021227 */ /* 0x000fca00078e00ff */
[----:B------:R-:W-:-:S04]  /*90b0*/  @P1 SHF.R.U32.HI R17, RZ, R3, R2 ;  /* 0x00000003ff111219 */ /* 0x000fc80000011602 */
[----:B------:R-:W-:Y:S01]  /*90c0*/  LOP3.LUT R4, RZ, R17, RZ, 0x33, !PT ;  /* 0x00000011ff047212 */ /* 0x000fe200078e33ff */
[----:B------:R-:W-:Y:S06]  /*90d0*/  BRA `(.L_x_2080) ;  /* 0x00000000000c7947 */ /* 0x000fec0003800000 */
.L_x_2079:
[----:B------:R-:W-:-:S13]  /*90e0*/  ISETP.NE.AND P1, PT, R9, 0x1, PT ;  /* 0x000000010900780c */ /* 0x000fda0003f25270 */
[----:B------:R-:W-:-:S05]  /*90f0*/  @P1 IMAD.HI.U32 R2, R4, R2, RZ ;  /* 0x0000000204021227 */ /* 0x000fca00078e00ff */
[----:B------:R-:W-:-:S07]  /*9100*/  @P1 SHF.R.U32.HI R4, RZ, R3, R2 ;  /* 0x00000003ff041219 */ /* 0x000fce0000011602 */
.L_x_2080:
[----:B------:R-:W-:Y:S05]  /*9110*/  BSYNC B0 ;  /* 0x0000000000007941 */ /* 0x000fea0003800000 */
.L_x_2078:
[----:B------:R-:W-:-:S05]  /*9120*/  IMAD R9, R4, R9, R9 ;  /* 0x0000000904097224 */ /* 0x000fca00078e0209 */
[----:B------:R-:W-:-:S07]  /*9130*/  VIMNMX R8, R8, R9, PT ;  /* 0x0000000908087248 */ /* 0x000fce0003fe0100 */
.L_x_2077:
[----:B------:R-:W-:Y:S01]  /*9140*/  IMAD.HI R8, R8, 0x2aaaaaab, RZ ;  /* 0x2aaaaaab08087827 */ /* 0x000fe200078e02ff */
[----:B------:R-:W-:Y:S04]  /*9150*/  BSSY B2, `(.L_x_2081) ;  /* 0x0000011000027945 */ /* 0x000fe80003800000 */
[----:B------:R-:W-:-:S04]  /*9160*/  SHF.R.U32.HI R3, RZ, 0x1f, R8 ;  /* 0x0000001fff037819 */ /* 0x000fc80000011608 */
[----:B------:R-:W-:-:S04]  /*9170*/  LEA.HI.SX32 R3, R8, R3, 0x1c ;  /* 0x0000000308037211 */ /* 0x000fc800078fe2ff */
[----:B------:R-:W-:-:S04]  /*9180*/  VIMNMX R190, R192, R3, !PT ;  /* 0x00000003c0be7248 */ /* 0x000fc80007fe0100 */
[----:B------:R-:W-:-:S13]  /*9190*/  ISETP.GE.AND P1, PT, R20, R190, PT ;  /* 0x000000be1400720c */ /* 0x000fda0003f26270 */
[----:B------:R-:W-:Y:S05]  /*91a0*/  @!P1 BRA `(.L_x_2082) ;  /* 0x00000000002c9947 */ /* 0x000fea0003800000 */
[----:B------:R-:W-:Y:S01]  /*91b0*/  BSSY B1, `(.L_x_2083) ;  /* 0x0000008000017945 */ /* 0x000fe20003800000 */
.L_x_2085:
[----:B------:R-:W-:Y:S01]  /*91c0*/  BSSY B0, `(.L_x_2084) ;  /* 0x0000003000007945 */ /* 0x000fe20003800000 */
[----:B------:R-:W-:-:S07]  /*91d0*/  MOV R196, 0x91f0 ;  /* 0x000091f000c47802 */ /* 0x000fce0000000f00 */
[----:B------:R-:W-:Y:S05]  /*91e0*/  CALL.REL.NOINC `($_ZN7cutlass13device_kernelIN5flash11enable_sm90INS1_16FlashAttnFwdSm90INS1_25CollectiveMainloopFwdSm90ILi2EN4cute5tupleIJNS5_1CILi1EEES8_S8_EEENS6_IJNS7_ILi128EEENS7_ILi96EEENS7_ILi64EEEEEELi256ENS_6half_tEfNS_4arch4Sm90ELb0ELb1ELb1ELb0ELb0ELb0ELb1ELb1ELb0ELb1ELb1ELb0EEENS1_21CollectiveEpilogueFwdINS6_IJSA_NS7_ILi256EEESB_EEES9_SE_SG_Li256ELb0ELb1ELb1ELb0EEENS1_19SingleTileSchedulerILb0ELb1ELb1ELi128EEEEEEEEEvNT_6ParamsE$_ZZN5flash25CollectiveMainloopFwdSm90ILi2EN4cute5tupleIJNS1_1CILi1EEES4_S4_EEENS2_IJNS3_ILi128EEENS3_ILi96EEENS3_ILi64EEEEEELi256EN7cutlass6half_tEfNSA_4arch4Sm90ELb0ELb1ELb1ELb0ELb0ELb0ELb1ELb1ELb0ELb1ELb1ELb0EE3mmaINS_16FlashAttnFwdSm90ISE_NS_21CollectiveEpilogueFwdINS2_IJS6_NS3_ILi256EEES7_EEES5_SB_SD_Li256ELb0ELb1ELb1ELb0EEENS_19SingleTileSchedulerILb0ELb1ELb1ELi128EEEE13SharedStorageENS1_6TensorINS1_11ArrayEngineIfLm128EEENS1_6LayoutINS2_IJNS2_IJNS3_ILi2EEEST_NS3_ILi32EEEEEES4_S4_EEENS2_IJNS2_IJS4_ST_NS3_ILi4EEEEEENS3_ILi0EEESZ_EEEEEEENS_7SoftmaxILi2ELi0EEEEEbRKNSE_6ParamsENSA_25PipelineTmaAsyncNoClusterILi2ENSA_16PipelineTmaAsyncILi2EEEEES1B_RNSA_13PipelineStateILj2EEERT0_RT1_iRiRKNS_16SeqlenInfoQKNewKILb0ELb0EEENS2_IJiiiiEEERT_ENKUliT_T0_T1_E_clIZSF_ISO_S12_S14_EbS17_S1B_S1B_S1E_S1G_S1I_iS1J_S1N_S1O_S1Q_EUlRS1R_iE1_NS3_ILb0EEENS3_ILb1EEEEEDaiS1R_S1S_S1T_) ;  /* 0x000002cc00107944 */ /* 0x000fea0003c00000 */
[----:B------:R-:W-:Y:S05]  /*91f0*/  BSYNC B0 ;  /* 0x0000000000007941 */ /* 0x000fea0003800000 */
.L_x_2084:
[C---:B------:R-:W-:Y:S01]  /*9200*/  ISETP.GT.AND P1, PT, R20.reuse, R190, PT ;  /* 0x000000be1400720c */ /* 0x040fe20003f24270 */
[----:B------:R-:W-:-:S12]  /*9210*/  VIADD R20, R20, 0xffffffff ;  /* 0xffffffff14147836 */ /* 0x000fd80000000000 */
[----:B------:R-:W-:Y:S05]  /*9220*/  @P1 BRA `(.L_x_2085) ;  /* 0xfffffffc00e41947 */ /* 0x000fea000383ffff */
[----:B------:R-:W-:Y:S05]  /*9230*/  BSYNC B1 ;  /* 0x0000000000017941 */ /* 0x000fea0003800000 */
.L_x_2083:
[----:B------:R-:W2:Y:S02]  /*9240*/  LDL R0, [R1+0x70] ;  /* 0x0000700001007983 */ /* 0x000ea40000100800 */
[----:B--2---:R-:W-:-:S07]  /*9250*/  IMAD.SHL.U32 R0, R0, 0x80, RZ ;  /* 0x0000008000007824 */ /* 0x004fce00078e00ff */
.L_x_2082:
[----:B------:R-:W-:Y:S05]  /*9260*/  BSYNC B2 ;  /* 0x0000000000027941 */ /* 0x000fea0003800000 */
.L_x_2081:
[----:B------:R-:W0:Y:S01]  /*9270*/  LDC R2, c[0x0][0x448] ;  /* 0x00011200ff027b82 */ /* 0x000e220000000800 */
[----:B------:R-:W-:Y:S01]  /*9280*/  VIADD R0, R0, 0x7f ;  /* 0x0000007f00007836 */ /* 0x000fe20000000000 */
[----:B------:R-:W-:-:S06]  /*9290*/  ULDC UR4, c[0x0][0xad4] ;  /* 0x0002b50000047ab9 */ /* 0x000fcc0000000800 */
[----:B------:R-:W1:Y:S01]  /*92a0*/  LDC R7, c[0x0][0xadc] ;  /* 0x0002b700ff077b82 */ /* 0x000e620000000800 */
[----:B0-----:R-:W-:-:S13]  /*92b0*/  ISETP.NE.AND P1, PT, R2, 0x1, PT ;  /* 0x000000010200780c */ /* 0x001fda0003f25270 */
[----:B------:R-:W0:Y:S08]  /*92c0*/  @P1 LDC R3, c[0x0][0x44c] ;  /* 0x00011300ff031b82 */ /* 0x000e300000000800 */
[----:B------:R-:W2:Y:S01]  /*92d0*/  @P1 LDC R5, c[0x0][0x450] ;  /* 0x00011400ff051b82 */ /* 0x000ea20000000800 */
[----:B0-----:R-:W-:-:S05]  /*92e0*/  @P1 IMAD.HI.U32 R2, R0, R3, RZ ;  /* 0x0000000300021227 */ /* 0x001fca00078e00ff */
[----:B--2---:R-:W-:Y:S02]  /*92f0*/  @P1 SHF.R.U32.HI R0, RZ, R5, R2 ;  /* 0x00000005ff001219 */ /* 0x004fe40000011602 */
[----:B-1----:R-:W-:-:S03]  /*9300*/  ISETP.GE.AND P1, PT, R7, 0x1, PT ;  /* 0x000000010700780c */ /* 0x002fc60003f26270 */
[----:B------:R-:W-:-:S04]  /*9310*/  IMAD.IADD R0, R235, 0x1, R0 ;  /* 0x00000001eb007824 */ /* 0x000fc800078e0200 */
[----:B------:R-:W-:-:S06]  /*9320*/  VIADD R2, R0, -UR4 ;  /* 0x8000000400027c36 */ /* 0x000fcc0008000000 */
[----:B------:R-:W-:Y:S05]  /*9330*/  @!P1 BRA `(.L_x_2086) ;  /* 0x0000000000449947 */ /* 0x000fea0003800000 */
[----:B------:R-:W-:Y:S01]  /*9340*/  ISETP.GT.AND P1, PT, R0, -0x1, PT ;  /* 0xffffffff0000780c */ /* 0x000fe20003f24270 */
[----:B------:R-:W-:-:S12]  /*9350*/  BSSY B0, `(.L_x_2087) ;  /* 0x000000d000007945 */ /* 0x000fd80003800000 */
        /* <DEDUP_REMOVED lines=8> */
.L_x_2088:
[----:B------:R-:W-:-:S13]  /*93e0*/  ISETP.NE.AND P1, PT, R7, 0x1, PT ;  /* 0x000000010700780c */ /* 0x000fda0003f25270 */
[----:B------:R-:W0:Y:S02]  /*93f0*/  @P1 LDC.64 R4, c[0x0][0xae0] ;  /* 0x0002b800ff041b82 */ /* 0x000e240000000a00 */
[----:B0-----:R-:W-:-:S05]  /*9400*/  @P1 IMAD.HI.U32 R4, R0, R4, RZ ;  /* 0x0000000400041227 */ /* 0x001fca00078e00ff */
[----:B------:R-:W-:-:S07]  /*9410*/  @P1 SHF.R.U32.HI R0, RZ, R5, R4 ;  /* 0x00000005ff001219 */ /* 0x000fce0000011604 */
.L_x_2089:
[----:B------:R-:W-:Y:S05]  /*9420*/  BSYNC B0 ;  /* 0x0000000000007941 */ /* 0x000fea0003800000 */
.L_x_2087:
[----:B------:R-:W-:-:S05]  /*9430*/  IMAD R3, R0, R7, RZ ;  /* 0x0000000700037224 */ /* 0x000fca00078e02ff */
[----:B------:R-:W-:-:S07]  /*9440*/  VIMNMX R2, R2, R3, !PT ;  /* 0x0000000302027248 */ /* 0x000fce0007fe0100 */
.L_x_2086:
[----:B------:R-:W-:-:S04]  /*9450*/  VIADD R2, R2, 0x5f ;  /* 0x0000005f02027836 */ /* 0x000fc80000000000 */
[----:B------:R-:W-:-:S05]  /*9460*/  IMAD.HI R2, R2, 0x2aaaaaab, RZ ;  /* 0x2aaaaaab02027827 */ /* 0x000fca00078e02ff */
[----:B------:R-:W-:-:S04]  /*9470*/  SHF.R.U32.HI R3, RZ, 0x1f, R2 ;  /* 0x0000001fff037819 */ /* 0x000fc80000011602 */
[----:B------:R-:W-:-:S04]  /*9480*/  LEA.HI.SX32 R3, R2, R3, 0x1c ;  /* 0x0000000302037211 */ /* 0x000fc800078fe2ff */
[----:B------:R-:W-:-:S04]  /*9490*/  VIMNMX R182, R192, R3, !PT ;  /* 0x00000003c0b67248 */ /* 0x000fc80007fe0100 */
[----:B------:R-:W-:-:S13]  /*94a0*/  ISETP.GE.AND P1, PT, R20, R182, PT ;  /* 0x000000b61400720c */ /* 0x000fda0003f26270 */
[----:B------:R-:W-:Y:S05]  /*94b0*/  @!P1 BRA `(.L_x_2090) ;  /* 0x0000016c00309947 */ /* 0x000fea0003800000 */
[----:B------:R0:W5:Y:S01]  /*94c0*/  LDL.64 R2, [R1+0x178] ;  /* 0x0001780001027983 */ /* 0x0001620000100a00 */
[----:B------:R-:W-:-:S07]  /*94d0*/  IMAD.MOV.U32 R171, RZ, RZ, R20 ;  /* 0x000000ffffab7224 */ /* 0x000fce00078e0014 */
.L_x_2107:
[----:B0----5:R-:W2:Y:S04]  /*94e0*/  LD.E R5, desc[UR44][R2.64] ;  /* 0x0000002c02057980 */ /* 0x021ea8000c101900 */
[----:B-1----:R-:W3:Y:S01]  /*94f0*/  LD.E R0, desc[UR44][R2.64+0x8] ;  /* 0x0000082c02007980 */ /* 0x002ee2000c101900 */
[----:B--2---:R-:W-:-:S05]  /*9500*/  VIADD R5, R5, 0x1 ;  /* 0x0000000105057836 */ /* 0x004fca0000000000 */
[----:B------:R-:W-:-:S13]  /*9510*/  ISETP.NE.AND P2, PT, R5, 0x2, PT ;  /* 0x000000020500780c */ /* 0x000fda0003f45270 */
[----:B------:R1:W5:Y:S04]  /*9520*/  @P2 LD.E R11, desc[UR44][R2.64+0x4] ;  /* 0x0000042c020b2980 */ /* 0x000368000c101900 */
[----:B------:R-:W2:Y:S01]  /*9530*/  @!P2 LD.E R4, desc[UR44][R2.64+0x4] ;  /* 0x0000042c0204a980 */ /* 0x000ea2000c101900 */
[----:B---3--:R-:W-:-:S03]  /*9540*/  VIADD R9, R0, 0x1 ;  /* 0x0000000100097836 */ /* 0x008fc60000000000 */
[----:B------:R3:W-:Y:S04]  /*9550*/  ST.E desc[UR44][R2.64], R5 ;  /* 0x0000000502007985 */ /* 0x0007e8000c10192c */
[----:B------:R1:W-:Y:S04]  /*9560*/  ST.E desc[UR44][R2.64+0x8], R9 ;  /* 0x0000080902007985 */ /* 0x0003e8000c10192c */
[----:B------:R1:W-:Y:S01]  /*9570*/  @!P2 ST.E desc[UR44][R2.64], RZ ;  /* 0x000000ff0200a985 */ /* 0x0003e2000c10192c */
[----:B--2---:R-:W-:-:S05]  /*9580*/  @!P2 LOP3.LUT R11, R4, 0x1, RZ, 0x3c, !PT ;  /* 0x00000001040ba812 */ /* 0x004fca00078e3cff */
[----:B------:R1:W-:Y:S04]  /*9590*/  @!P2 ST.E desc[UR44][R2.64+0x4], R11 ;  /* 0x0000040b0200a985 */ /* 0x0003e8000c10192c */
[----:B------:R-:W2:Y:S01]  /*95a0*/  LDL R0, [R1+0x1c] ;  /* 0x00001c0001007983 */ /* 0x000ea20000100800 */
[----:B------:R-:W-:Y:S01]  /*95b0*/  IMAD.MOV.U32 R7, RZ, RZ, R171 ;  /* 0x000000ffff077224 */ /* 0x000fe200078e00ab */
[----:B------:R-:W-:Y:S05]  /*95c0*/  YIELD ;  /* 0x0000000000007946 */ /* 0x000fea0003800000 */
[----:B------:R-:W-:Y:S01]  /*95d0*/  BSSY B0, `(.L_x_2091) ;  /* 0x0000008000007945 */ /* 0x000fe20003800000 */
[----:B------:R-:W-:Y:S01]  /*95e0*/  VIADD R171, R171, 0xffffffff ;  /* 0xffffffffabab7836 */ /* 0x000fe20000000000 */
[----:B------:R-:W-:Y:S01]  /*95f0*/  ISETP.GT.AND P1, PT, R7, R182, PT ;  /* 0x000000b60700720c */ /* 0x000fe20003f24270 */
[----:B---3--:R-:W-:Y:S01]  /*9600*/  @!P2 IMAD.MOV.U32 R5, RZ, RZ, RZ ;  /* 0x000000ffff05a224 */ /* 0x008fe200078e00ff */
[----:B--2---:R-:W-:-:S04]  /*9610*/  LOP3.LUT R0, R0, 0x1, RZ, 0xfc, !PT ;  /* 0x0000000100007812 */ /* 0x004fc800078efcff */
[----:B------:R-:W-:-:S13]  /*9620*/  ISETP.NE.AND P3, PT, R0, 0x3, PT ;  /* 0x000000030000780c */ /* 0x000fda0003f65270 */
[----:B-1----:R-:W-:Y:S05]  /*9630*/  @!P3 BRA `(.L_x_2092) ;  /* 0x000000000004b947 */ /* 0x002fea0003800000 */
[----:B------:R-:W-:Y:S01]  /*9640*/  BPT.TRAP 0x1 ;  /* 0x000000040000795c */ /* 0x000fe20000300000 */
.L_x_2092:
[----:B------:R-:W-:Y:S05]  /*9650*/  BSYNC B0 ;  /* 0x0000000000007941 */ /* 0x000fea0003800000 */
.L_x_2091:
[----:B------:R-:W2:Y:S01]  /*9660*/  LDL.64 R6, [R1+0x8] ;  /* 0x0000080001067983 */ /* 0x000ea20000100a00 */
[----:B-----5:R-:W-:Y:S02]  /*9670*/  SHF.L.U32 R8, R11, 0x1f, RZ ;  /* 0x0000001f0b087819 */ /* 0x020fe400000006ff */
[----:B--2---:R-:W-:-:S05]  /*9680*/  MOV R6, R6 ;  /* 0x0000000600067202 */ /* 0x004fca0000000f00 */
[----:B------:R-:W-:-:S04]  /*9690*/  IMAD R5, R5, 0x8, R6 ;  /* 0x0000000805057824 */ /* 0x000fc800078e0206 */
[----:B------:R1:W2:Y:S01]  /*96a0*/  SYNCS.PHASECHK.TRANS64.TRYWAIT P2, [R5+URZ], R8 ;  /* 0x00000008050075a7 */ /* 0x0002a2000804017f */
[----:B------:R1:W5:Y:S04]  /*96b0*/  LD.E R0, desc[UR44][R2.64] ;  /* 0x0000002c02007980 */ /* 0x000368000c101900 */
[----:B------:R1:W5:Y:S01]  /*96c0*/  LD.E R4, desc[UR44][R2.64+0x4] ;  /* 0x0000042c02047980 */ /* 0x000362000c101900 */
[----:B------:R-:W-:Y:S04]  /*96d0*/  BSSY B0, `(.L_x_2093) ;  /* 0x0000003000007945 */ /* 0x000fe80003800000 */
[----:B------:R-:W-:Y:S05]  /*96e0*/  @!P3 BRA `(.L_x_2094) ;  /* 0x000000000004b947 */ /* 0x000fea0003800000 */
[----:B------:R-:W-:Y:S01]  /*96f0*/  BPT.TRAP 0x1 ;  /* 0x000000040000795c */ /* 0x000fe20000300000 */
.L_x_2094:
[----:B------:R-:W-:Y:S05]  /*9700*/  BSYNC B0 ;  /* 0x0000000000007941 */ /* 0x000fea0003800000 */
.L_x_2093:
[----:B------:R-:W-:Y:S04]  /*9710*/  BSSY B0, `(.L_x_2095) ;  /* 0x0000006000007945 */ /* 0x000fe80003800000 */
[----:B--2---:R-:W-:Y:S05]  /*9720*/  @P2 BRA `(.L_x_2096) ;  /* 0x0000000000102947 */ /* 0x004fea0003800000 */
[----:B-----5:R-:W-:Y:S01]  /*9730*/  IMAD R0, R0, 0x8, R6 ;  /* 0x0000000800007824 */ /* 0x020fe200078e0206 */
[----:B-1----:R-:W-:-:S04]  /*9740*/  SHF.L.U32 R5, R4, 0x1f, RZ ;  /* 0x0000001f04057819 */ /* 0x002fc800000006ff */
[----:B------:R-:W1:Y:S02]  /*9750*/  SYNCS.PHASECHK.TRANS64.TRYWAIT P2, [R0+URZ], R5 ;  /* 0x00000005000075a7 */ /* 0x000e64000804017f */
[----:B-1----:R-:W-:Y:S05]  /*9760*/  @!P2 BRA `(.L_x_2097) ;  /* 0x000002a4006ca947 */ /* 0x002fea0003800000 */
.L_x_2096:
[----:B------:R-:W-:Y:S05]  /*9770*/  BSYNC B0 ;  /* 0x0000000000007941 */ /* 0x000fea0003800000 */
.L_x_2095:
[----:B-1----:R-:W2:Y:S04]  /*9780*/  LD.E R5, desc[UR44][R2.64] ;  /* 0x0000002c02057980 */ /* 0x002ea8000c101900 */
[----:B------:R-:W2:Y:S01]  /*9790*/  LDL.64 R8, [R1+0xa0] ;  /* 0x0000a00001087983 */ /* 0x000ea20000100a00 */
[----:B------:R-:W-:Y:S05]  /*97a0*/  WARPSYNC.ALL ;  /* 0x0000000000007948 */ /* 0x000fea0003800000 */
[----:B------:R-:W3:Y:S04]  /*97b0*/  LDL.64 R14, [R1+0x98] ;  /* 0x00009800010e7983 */ /* 0x000ee80000100a00 */
[----:B------:R-:W4:Y:S04]  /*97c0*/  LDL.64 R6, [R1+0x98] ;  /* 0x0000980001067983 */ /* 0x000f280000100a00 */
[----:B------:R-:W4:Y:S01]  /*97d0*/  LDL.64 R10, [R1+0x98] ;  /* 0x00009800010a7983 */ /* 0x000f220000100a00 */
[----:B--2--5:R-:W-:-:S03]  /*97e0*/  IMAD R4, R5, 0x300, R8 ;  /* 0x0000030005047824 */ /* 0x024fc600078e0208 */
[----:B------:R-:W2:Y:S01]  /*97f0*/  LDL.64 R12, [R1+0x98] ;  /* 0x00009800010c7983 */ /* 0x000ea20000100a00 */
[----:B------:R-:W-:Y:S01]  /*9800*/  IMAD.MOV.U32 R5, RZ, RZ, R9 ;  /* 0x000000ffff057224 */ /* 0x000fe200078e0009 */
[----:B------:R-:W-:Y:S01]  /*9810*/  R2UR UR6, R4 ;  /* 0x00000000040672ca */ /* 0x000fe200000e0000 */
[----:B------:R-:W-:-:S03]  /*9820*/  WARPGROUP.ARRIVE ;  /* 0x00000000000079c5 */ /* 0x000fc60000000000 */
[----:B------:R-:W-:Y:S01]  /*9830*/  R2UR UR7, R5 ;  /* 0x00000000050772ca */ /* 0x000fe200000e0000 */
[----:B------:R-:W-:Y:S02]  /*9840*/  VIADD R8, R4, 0x2 ;  /* 0x0000000204087836 */ /* 0x000fe40000000000 */
[----:B------:R-:W-:Y:S01]  /*9850*/  IMAD.MOV.U32 R183, RZ, RZ, 0x1 ;  /* 0x00000001ffb77424 */ /* 0x000fe200078e00ff */
[----:B------:R1:W-:Y:S04]  /*9860*/  STL [R1+0x80], RZ ;  /* 0x000080ff01007387 */ /* 0x0003e80000100800 */
[----:B------:R1:W-:Y:S04]  /*9870*/  STL [R1+0x80], R183 ;  /* 0x000080b701007387 */ /* 0x0003e80000100800 */
[----:B------:R1:W-:Y:S04]  /*9880*/  STL [R1+0x80], R183 ;  /* 0x000080b701007387 */ /* 0x0003e80000100800 */
[----:B------:R1:W-:Y:S04]  /*9890*/  STL [R1+0x80], R183 ;  /* 0x000080b701007387 */ /* 0x0003e80000100800 */
[----:B------:R1:W-:Y:S01]  /*98a0*/  STL [R1+0x80], R183 ;  /* 0x000080b701007387 */ /* 0x0003e20000100800 */
[----:B---3--:R-:W-:-:S02]  /*98b0*/  R2UR UR4, R14 ;  /* 0x000000000e0472ca */ /* 0x008fc400000e0000 */
[----:B------:R-:W-:Y:S01]  /*98c0*/  R2UR UR5, R15 ;  /* 0x000000000f0572ca */ /* 0x000fe200000e0000 */
[----:B------:R-:W3:-:S12]  /*98d0*/  LDL R14, [R1+0x54] ;  /* 0x00005400010e7983 */ /* 0x000ed80000100800 */
[----:B------:R-:W-:Y:S01]  /*98e0*/  HGMMA.64x96x16.F32 R24, gdesc[UR4], RZ, !UPT, gsb0 ;  /* 0x01600000041879f0 */ /* 0x000fe2000c0008ff */
[----:B----4-:R-:W-:Y:S01]  /*98f0*/  VIADD R6, R6, 0x2 ;  /* 0x0000000206067836 */ /* 0x010fe20000000000 */
[----:B------:R-:W-:Y:S02]  /*9900*/  R2UR UR6, R8 ;  /* 0x00000000080672ca */ /* 0x000fe400000e0000 */
[----:B------:R-:W-:Y:S02]  /*9910*/  R2UR UR7, R9 ;  /* 0x00000000090772ca */ /* 0x000fe400000e0000 */
[----:B------:R-:W-:Y:S02]  /*9920*/  R2UR UR4, R6 ;  /* 0x00000000060472ca */ /* 0x000fe400000e0000 */
[----:B------:R-:W-:Y:S01]  /*9930*/  R2UR UR5, R7 ;  /* 0x00000000070572ca */ /* 0x000fe200000e0000 */
[----:B------:R-:W-:Y:S02]  /*9940*/  VIADD R10, R10, 0x4 ;  /* 0x000000040a0a7836 */ /* 0x000fe40000000000 */
[----:B------:R-:W-:-:S02]  /*9950*/  VIADD R6, R4, 0x4 ;  /* 0x0000000404067836 */ /* 0x000fc40000000000 */
[----:B------:R-:W-:Y:S01]  /*9960*/  IMAD.MOV.U32 R7, RZ, RZ, R9 ;  /* 0x000000ffff077224 */ /* 0x000fe200078e0009 */
[----:B------:R-:W-:Y:S02]  /*9970*/  WARPGROUP.DEPBAR.LE gsb0, 0x0 ;  /* 0x00008000000079c5 */ /* 0x000fe40000010000 */
[----:B------:R1:W5:Y:S04]  /*9980*/  LD.E R0, desc[UR44][R2.64] ;  /* 0x0000002c02007980 */ /* 0x000368000c101900 */
[----:B------:R1:W5:Y:S01]  /*9990*/  LD.E R5, desc[UR44][R2.64+0x4] ;  /* 0x0000042c02057980 */ /* 0x000362000c101900 */
[----:B------:R-:W-:-:S06]  /*99a0*/  WARPGROUP.ARRIVE ;  /* 0x00000000000079c5 */ /* 0x000fcc0000000000 */
[----:B------:R-:W-:Y:S01]  /*99b0*/  HGMMA.64x96x16.F32 R24, gdesc[UR4], R24, gsb0 ;  /* 0x01600000041879f0 */ /* 0x000fe20008000818 */
[----:B------:R-:W-:Y:S02]  /*99c0*/  R2UR UR6, R6 ;  /* 0x00000000060672ca */ /* 0x000fe400000e0000 */
[----:B------:R-:W-:Y:S02]  /*99d0*/  R2UR UR7, R7 ;  /* 0x00000000070772ca */ /* 0x000fe400000e0000 */
[----:B------:R-:W-:Y:S02]  /*99e0*/  R2UR UR4, R10 ;  /* 0x000000000a0472ca */ /* 0x000fe400000e0000 */
[----:B------:R-:W-:Y:S01]  /*99f0*/  R2UR UR5, R11 ;  /* 0x000000000b0572ca */ /* 0x000fe200000e0000 */
[----:B------:R-:W-:Y:S02]  /*9a00*/  VIADD R6, R4, 0x6 ;  /* 0x0000000604067836 */ /* 0x000fe40000000000 */
[----:B--2---:R-:W-:-:S02]  /*9a10*/  VIADD R12, R12, 0x6 ;  /* 0x000000060c0c7836 */ /* 0x004fc40000000000 */
[----:B------:R-:W-:Y:S01]  /*9a20*/  IMAD.MOV.U32 R7, RZ, RZ, R9 ;  /* 0x000000ffff077224 */ /* 0x000fe200078e0009 */
[----:B------:R-:W-:Y:S02]  /*9a30*/  WARPGROUP.DEPBAR.LE gsb0, 0x0 ;  /* 0x00008000000079c5 */ /* 0x000fe40000010000 */
[----:B------:R-:W-:-:S06]  /*9a40*/  WARPGROUP.ARRIVE ;  /* 0x00000000000079c5 */ /* 0x000fcc0000000000 */
        /* <DEDUP_REMOVED lines=8> */
[----:B---3--:R-:W-:-:S04]  /*9ad0*/  LOP3.LUT R14, R14, 0x1, RZ, 0xfc, !PT ;  /* 0x000000010e0e7812 */ /* 0x008fc800078efcff */
[----:B------:R-:W-:Y:S01]  /*9ae0*/  ISETP.NE.AND P3, PT, R14, 0x3, PT ;  /* 0x000000030e00780c */ /* 0x000fe20003f65270 */
[----:B------:R-:W-:Y:S01]  /*9af0*/  BSSY B0, `(.L_x_2098) ;  /* 0x0000004000007945 */ /* 0x000fe20003800000 */
[----:B------:R-:W-:-:S11]  /*9b00*/  WARPGROUP.DEPBAR.LE gsb0, 0x0 ;  /* 0x00008000000079c5 */ /* 0x000fd60000010000 */
[----:B-1----:R-:W-:Y:S05]  /*9b10*/  @!P3 BRA `(.L_x_2099) ;  /* 0x000000000004b947 */ /* 0x002fea0003800000 */
[----:B------:R-:W-:Y:S01]  /*9b20*/  BPT.TRAP 0x1 ;  /* 0x000000040000795c */ /* 0x000fe20000300000 */
.L_x_2099:
[----:B------:R-:W-:Y:S05]  /*9b30*/  BSYNC B0 ;  /* 0x0000000000007941 */ /* 0x000fea0003800000 */
.L_x_2098:
        /* <DEDUP_REMOVED lines=10> */
.L_x_2101:
[----:B------:R-:W-:Y:S05]  /*9be0*/  BSYNC B0 ;  /* 0x0000000000007941 */ /* 0x000fea0003800000 */
.L_x_2100:
[----:B------:R-:W-:Y:S04]  /*9bf0*/  BSSY B0, `(.L_x_2102) ;  /* 0x0000006000007945 */ /* 0x000fe80003800000 */
[----:B--2---:R-:W-:Y:S05]  /*9c00*/  @P2 BRA `(.L_x_2103) ;  /* 0x0000000000102947 */ /* 0x004fea0003800000 */
[----:B-----5:R-:W-:Y:S01]  /*9c10*/  IMAD R4, R4, 0x8, R7 ;  /* 0x0000000804047824 */ /* 0x020fe200078e0207 */
[----:B------:R-:W-:-:S04]  /*9c20*/  SHF.L.U32 R5, R5, 0x1f, RZ ;  /* 0x0000001f05057819 */ /* 0x000fc800000006ff */
[----:B------:R-:W2:Y:S02]  /*9c30*/  SYNCS.PHASECHK.TRANS64.TRYWAIT P2, [R4+URZ], R5 ;  /* 0x00000005040075a7 */ /* 0x000ea4000804017f */
[----:B--2---:R-:W-:Y:S05]  /*9c40*/  @!P2 BRA `(.L_x_2104) ;  /* 0x000002a00048a947 */ /* 0x004fea0003800000 */
.L_x_2103:
[----:B------:R-:W-:Y:S05]  /*9c50*/  BSYNC B0 ;  /* 0x0000000000007941 */ /* 0x000fea0003800000 */
.L_x_2102:
[----:B------:R-:W3:Y:S04]  /*9c60*/  LD.E R15, desc[UR44][R2.64] ;  /* 0x0000002c020f7980 */ /* 0x000ee8000c101900 */
[----:B------:R-:W3:Y:S04]  /*9c70*/  LDL.64 R6, [R1+0x118] ;  /* 0x0001180001067983 */ /* 0x000ee80000100a00 */
[----:B-1----:R-:W4:Y:S04]  /*9c80*/  LDL R0, [R1+0x90] ;  /* 0x0000900001007983 */ /* 0x002f280000100800 */
[----:B--2--5:R-:W2:Y:S04]  /*9c90*/  LDL.64 R4, [R1+0x110] ;  /* 0x0001100001047983 */ /* 0x024ea80000100a00 */
[----:B------:R-:W2:Y:S04]  /*9ca0*/  LDL.64 R8, [R1+0x110] ;  /* 0x0001100001087983 */ /* 0x000ea80000100a00 */
[----:B------:R-:W2:Y:S04]  /*9cb0*/  LDL.64 R10, [R1+0x110] ;  /* 0x00011000010a7983 */ /* 0x000ea80000100a00 */
[----:B------:R-:W2:Y:S01]  /*9cc0*/  LDL.64 R12, [R1+0x110] ;  /* 0x00011000010c7983 */ /* 0x000ea20000100a00 */
[----:B------:R-:W-:Y:S05]  /*9cd0*/  WARPSYNC.ALL ;  /* 0x0000000000007948 */ /* 0x000fea0003800000 */
[----:B------:R-:W-:Y:S01]  /*9ce0*/  WARPGROUP.ARRIVE ;  /* 0x00000000000079c5 */ /* 0x000fe20000000000 */
[----:B------:R-:W-:Y:S04]  /*9cf0*/  STL [R1+0x1bb4], R171 ;  /* 0x001bb4ab01007387 */ /* 0x000fe80000100800 */
[----:B------:R-:W-:Y:S04]  /*9d00*/  STL [R1+0x1bb0], R234 ;  /* 0x001bb0ea01007387 */ /* 0x000fe80000100800 */
[----:B------:R-:W-:Y:S04]  /*9d10*/  STL [R1+0xbcc], R18 ;  /* 0x000bcc1201007387 */ /* 0x000fe80000100800 */
[----:B------:R-:W-:Y:S01]  /*9d20*/  STL [R1+0xbc8], R19 ;  /* 0x000bc81301007387 */ /* 0x000fe20000100800 */
[----:B---3--:R-:W-:Y:S01]  /*9d30*/  IMAD R6, R15, 0xc00, R6 ;  /* 0x00000c000f067824 */ /* 0x008fe200078e0206 */
[----:B----4-:R-:W-:-:S02]  /*9d40*/  ISETP.NE.U32.AND P2, PT, R0, RZ, PT ;  /* 0x000000ff0000720c */ /* 0x010fc40003f45070 */
[----:B------:R-:W3:Y:S02]  /*9d50*/  LDL.64 R14, [R1+0x110] ;  /* 0x00011000010e7983 */ /* 0x000ee40000100a00 */
[----:B------:R-:W-:Y:S02]  /*9d60*/  R2UR UR6, R6 ;  /* 0x00000000060672ca */ /* 0x000fe400000e0000 */
[----:B------:R-:W-:Y:S02]  /*9d70*/  R2UR UR7, R7 ;  /* 0x00000000070772ca */ /* 0x000fe400000e0000 */
[----:B--2---:R-:W-:Y:S02]  /*9d80*/  R2UR UR4, R4 ;  /* 0x00000000040472ca */ /* 0x004fe400000e0000 */
[----:B------:R-:W-:-:S03]  /*9d90*/  R2UR UR5, R5 ;  /* 0x00000000050572ca */ /* 0x000fc600000e0000 */
[----:B------:R-:W-:-:S10]  /*9da0*/  VOTEU.ANY UP0, P2 ;  /* 0x00000000003f7886 */ /* 0x000fd40001000100 */
[----:B------:R-:W-:Y:S01]  /*9db0*/  HGMMA.64x96x16.F32 R24, gdesc[UR4], R24, UP0, gsb0 ;  /* 0x01600000041879f0 */ /* 0x000fe2000b800818 */
[----:B------:R-:W-:Y:S02]  /*9dc0*/  VIADD R8, R8, 0x2 ;  /* 0x0000000208087836 */ /* 0x000fe40000000000 */
        /* <DEDUP_REMOVED lines=126> */
[----:B------:R-:W-:Y:S01]  /*a5b0*/  R2UR UR5, R15 ;  /* 0x000000000f0572ca */ /* 0x000fe200000e0000 */
[----:B--2---:R-:W-:Y:S01]  /*a5c0*/  VIADD R8, R8, 0xc02 ;  /* 0x00000c0208087836 */ /* 0x004fe20000000000 */
[----:B------:R-:W-:Y:S02]  /*a5d0*/  WARPGROUP.DEPBAR.LE gsb0, 0x0 ;  /* 0x00008000000079c5 */ /* 0x000fe40000010000 */
[----:B------:R-:W-:-:S09]  /*a5e0*/  WARPGROUP.ARRIVE ;  /* 0x00000000000079c5 */ /* 0x000fd20000000000 */
[----:B------:R-:W-:Y:S01]  /*a5f0*/  HGMMA.64x96x16.F32 R24, gdesc[UR4], R24, gsb0 ;  /* 0x01600000041879f0 */ /* 0x000fe20008000818 */
[----:B------:R-:W-:Y:S02]  /*a600*/  VIADD R4, R6, 0x902 ;  /* 0x0000090206047836 */ /* 0x000fe40000000000 */
[----:B------:R-:W-:Y:S01]  /*a610*/  IMAD.MOV.U32 R5, RZ, RZ, R7 ;  /* 0x000000ffff057224 */ /* 0x000fe200078e0007 */
[----:B------:R-:W-:Y:S02]  /*a620*/  R2UR UR4, R8 ;  /* 0x00000000080472ca */ /* 0x000fe400000e0000 */
[----:B------:R-:W-:Y:S02]  /*a630*/  R2UR UR6, R4 ;  /* 0x00000000040672ca */ /* 0x000fe400000e0000 */
[----:B------:R-:W-:Y:S02]  /*a640*/  R2UR UR7, R5 ;  /* 0x00000000050772ca */ /* 0x000fe400000e0000 */
[----:B------:R-:W-:Y:S01]  /*a650*/  R2UR UR5, R9 ;  /* 0x00000000090572ca */ /* 0x000fe200000e0000 */
[----:B----4-:R-:W-:-:S02]  /*a660*/  VIADD R10, R10, 0xc04 ;  /* 0x00000c040a0a7836 */ /* 0x010fc40000000000 */
[----:B------:R-:W-:Y:S01]  /*a670*/  VIADD R4, R6, 0x904 ;  /* 0x0000090406047836 */ /* 0x000fe20000000000 */
[----:B------:R-:W-:Y:S02]  /*a680*/  WARPGROUP.DEPBAR.LE gsb0, 0x0 ;  /* 0x00008000000079c5 */ /* 0x000fe40000010000 */
[----:B------:R-:W-:-:S07]  /*a690*/  WARPGROUP.ARRIVE ;  /* 0x00000000000079c5 */ /* 0x000fce0000000000 */
[----:B------:R-:W-:Y:S01]  /*a6a0*/  HGMMA.64x96x16.F32 R24, gdesc[UR4], R24, gsb0 ;  /* 0x01600000041879f0 */ /* 0x000fe20008000818 */
[----:B------:R-:W-:Y:S01]  /*a6b0*/  IMAD.MOV.U32 R5, RZ, RZ, R7 ;  /* 0x000000ffff057224 */ /* 0x000fe200078e0007 */
        /* <DEDUP_REMOVED lines=14> */
[----:B------:R-:W-:Y:S04]  /*a7a0*/  STL [R1+0x90], R183 ;  /* 0x000090b701007387 */ /* 0x000fe80000100800 */
[----:B------:R-:W-:Y:S01]  /*a7b0*/  STL [R1+0x90], R183 ;  /* 0x000090b701007387 */ /* 0x000fe20000100800 */
[----:B------:R-:W-:-:S02]  /*a7c0*/  WARPGROUP.DEPBAR.LE gsb0, 0x0 ;  /* 0x00008000000079c5 */ /* 0x000fc40000010000 */
[----:B------:R-:W-:Y:S01]  /*a7d0*/  WARPGROUP.ARRIVE ;  /* 0x00000000000079c5 */ /* 0x000fe20000000000 */
[----:B------:R-:W2:Y:S05]  /*a7e0*/  @!P0 LDL.64 R4, [R1+0x30] ;  /* 0x0000300001048983 */ /* 0x000eaa0000100a00 */
[----:B------:R-:W-:Y:S01]  /*a7f0*/  HGMMA.64x96x16.F32 R24, gdesc[UR4], R24, gsb0 ;  /* 0x01600000041879f0 */ /* 0x000fe20008000818 */
        /* <DEDUP_REMOVED lines=16> */
[----:B------:R-:W3:Y:S01]  /*a900*/  @!P0 LD.E R0, desc[UR44][R2.64] ;  /* 0x0000002c02008980 */ /* 0x000ee2000c101900 */
[----:B--2---:R-:W-:-:S05]  /*a910*/  @!P0 MOV R5, R4 ;  /* 0x0000000400058202 */ /* 0x004fca0000000f00 */
[----:B---3--:R-:W-:-:S05]  /*a920*/  @!P0 IMAD R0, R0, 0x8, R5 ;  /* 0x0000000800008824 */ /* 0x008fca00078e0205 */
[----:B------:R-:W-:-:S04]  /*a930*/  @!P0 PRMT R0, RZ, 0x654, R0 ;  /* 0x00000654ff008816 */ /* 0x000fc80000000000 */
[----:B------:R2:W-:Y:S01]  /*a940*/  @!P0 SYNCS.ARRIVE.TRANS64.RED.A1T0 RZ, [R0+URZ], RZ ;  /* 0x000000ff00ff89a7 */ /* 0x0005e2000810043f */
[----:B------:R-:W3:Y:S04]  /*a950*/  LDL.64 R8, [R1+0x170] ;  /* 0x0001700001087983 */ /* 0x000ee80000100a00 */
[----:B------:R-:W4:Y:S04]  /*a960*/  LDL.64 R4, [R1+0x230] ;  /* 0x0002300001047983 */ /* 0x000f280000100a00 */
        /* <DEDUP_REMOVED lines=39> */
[----:B---3--:R-:W3:Y:S01]  /*abe0*/  LD.E R8, desc[UR44][R8.64] ;  /* 0x0000002c08087980 */ /* 0x008ee2000c101900 */
[----:B------:R1:W-:Y:S01]  /*abf0*/  BAR.SYNC.DEFER_BLOCKING R237, 0x100 ;  /* 0x000400ed0000751d */ /* 0x0003e20000010000 */
[-C--:B---3--:R-:W-:Y:S01]  /*ac00*/  FMUL.FTZ R7, R24, R8.reuse ;  /* 0x0000000818077220 */ /* 0x088fe20000410000 */
[-C--:B------:R-:W-:Y:S01]  /*ac10*/  FMUL.FTZ R10, R25, R8.reuse ;  /* 0x00000008190a7220 */ /* 0x080fe20000410000 */
[-C--:B------:R-:W-:Y:S01]  /*ac20*/  FMUL.FTZ R22, R28, R8.reuse ;  /* 0x000000081c167220 */ /* 0x080fe20000410000 */
[-C--:B------:R-:W-:Y:S01]  /*ac30*/  FMUL.FTZ R73, R29, R8.reuse ;  /* 0x000000081d497220 */ /* 0x080fe20000410000 */
[-C--:B------:R-:W-:Y:S01]  /*ac40*/  FMUL.FTZ R143, R32, R8.reuse ;  /* 0x00000008208f7220 */ /* 0x080fe20000410000 */
[-C--:B------:R-:W-:Y:S01]  /*ac50*/  FMUL.FTZ R6, R26, R8.reuse ;  /* 0x000000081a067220 */ /* 0x080fe20000410000 */
[----:B------:R-:W4:Y:S01]  /*ac60*/  MUFU.TANH R7, R7 ;  /* 0x0000000700077308 */ /* 0x000f220000002400 */
[-C--:B------:R-:W-:Y:S01]  /*ac70*/  FMUL.FTZ R153, R33, R8.reuse ;  /* 0x0000000821997220 */ /* 0x080fe20000410000 */
[-C--:B--2---:R-:W-:Y:S01]  /*ac80*/  FMUL.FTZ R0, R27, R8.reuse ;  /* 0x000000081b007220 */ /* 0x084fe20000410000 */
[-C--:B------:R-:W-:Y:S01]  /*ac90*/  FMUL.FTZ R157, R36, R8.reuse ;  /* 0x00000008249d7220 */ /* 0x080fe20000410000 */
[-C--:B------:R-:W-:Y:S01]  /*aca0*/  FMUL.FTZ R11, R35, R8.reuse ;  /* 0x00000008230b7220 */ /* 0x080fe20000410000 */
[-C--:B------:R-:W-:Y:S01]  /*acb0*/  FMUL.FTZ R72, R30, R8.reuse ;  /* 0x000000081e487220 */ /* 0x080fe20000410000 */
[-C--:B------:R-:W-:Y:S01]  /*acc0*/  FMUL.FTZ R159, R40, R8.reuse ;  /* 0x00000008289f7220 */ /* 0x080fe20000410000 */
[-C--:B------:R-:W-:Y:S01]  /*acd0*/  FMUL.FTZ R139, R34, R8.reuse ;  /* 0x00000008228b7220 */ /* 0x080fe20000410000 */
[----:B------:R-:W2:Y:S01]  /*ace0*/  MUFU.TANH R10, R10 ;  /* 0x0000000a000a7308 */ /* 0x000ea20000002400 */
[-C--:B------:R-:W-:Y:S01]  /*acf0*/  FMUL.FTZ R165, R41, R8.reuse ;  /* 0x0000000829a57220 */ /* 0x080fe20000410000 */
[-C--:B------:R-:W-:Y:S01]  /*ad00*/  FMUL.FTZ R167, R44, R8.reuse ;  /* 0x000000082ca77220 */ /* 0x080fe20000410000 */
[-C--:B------:R-:W-:Y:S01]  /*ad10*/  FMUL.FTZ R169, R45, R8.reuse ;  /* 0x000000082da97220 */ /* 0x080fe20000410000 */
[-C--:B------:R-:W-:Y:S01]  /*ad20*/  FMUL.FTZ R14, R39, R8.reuse ;  /* 0x00000008270e7220 */ /* 0x080fe20000410000 */
[-C--:B------:R-:W-:Y:S01]  /*ad30*/  FMUL.FTZ R177, R48, R8.reuse ;  /* 0x0000000830b17220 */ /* 0x080fe20000410000 */
[-C--:B------:R-:W-:Y:S01]  /*ad40*/  FMUL.FTZ R156, R42, R8.reuse ;  /* 0x000000082a9c7220 */ /* 0x080fe20000410000 */
[----:B------:R-:W-:Y:S01]  /*ad50*/  FMUL.FTZ R28, R31, R8 ;  /* 0x000000081f1c7220 */ /* 0x000fe20000410000 */
[----:B------:R-:W3:Y:S01]  /*ad60*/  MUFU.TANH R22, R22 ;  /* 0x0000001600167308 */ /* 0x000ee20000002400 */
[----:B----4-:R-:W-:Y:S01]  /*ad70*/  FMNMX.FTZ R9, R7, R4, !PT ;  /* 0x0000000407097209 */ /* 0x010fe20007810000 */
[-C--:B------:R-:W-:Y:S01]  /*ad80*/  FMUL.FTZ R175, R49, R8.reuse ;  /* 0x0000000831af7220 */ /* 0x080fe20000410000 */
[-C--:B------:R-:W-:Y:S01]  /*ad90*/  FMUL.FTZ R164, R43, R8.reuse ;  /* 0x000000082ba47220 */ /* 0x080fe20000410000 */
[-C--:B------:R-:W-:Y:S01]  /*ada0*/  FMUL.FTZ R195, R52, R8.reuse ;  /* 0x0000000834c37220 */ /* 0x080fe20000410000 */
[-C--:B------:R-:W-:Y:S01]  /*adb0*/  FMUL.FTZ R166, R46, R8.reuse ;  /* 0x000000082ea67220 */ /* 0x080fe20000410000 */
[-C--:B------:R-:W-:Y:S01]  /*adc0*/  FMUL.FTZ R181, R53, R8.reuse ;  /* 0x0000000835b57220 */ /* 0x080fe20000410000 */
[-C--:B------:R-:W-:Y:S01]  /*add0*/  FMUL.FTZ R168, R47, R8.reuse ;  /* 0x000000082fa87220 */ /* 0x080fe20000410000 */
[----:B------:R-:W4:Y:S01]  /*ade0*/  MUFU.TANH R73, R73 ;  /* 0x0000004900497308 */ /* 0x000f220000002400 */
[----:B--2---:R-:W-:Y:S01]  /*adf0*/  FMNMX.FTZ R9, R10, R9, !PT ;  /* 0x000000090a097209 */ /* 0x004fe20007810000 */
[-C--:B------:R-:W-:Y:S01]  /*ae00*/  FMUL.FTZ R35, R37, R8.reuse ;  /* 0x0000000825237220 */ /* 0x080fe20000410000 */
[-C--:B------:R-:W-:Y:S01]  /*ae10*/  FMUL.FTZ R205, R56, R8.reuse ;  /* 0x0000000838cd7220 */ /* 0x080fe20000410000 */
[-C--:B------:R-:W-:Y:S01]  /*ae20*/  FMUL.FTZ R170, R50, R8.reuse ;  /* 0x0000000832aa7220 */ /* 0x080fe20000410000 */
[-C--:B------:R-:W-:Y:S01]  /*ae30*/  FMUL.FTZ R203, R57, R8.reuse ;  /* 0x0000000839cb7220 */ /* 0x080fe20000410000 */
[-C--:B------:R-:W-:Y:S01]  /*ae40*/  FMUL.FTZ R23, R51, R8.reuse ;  /* 0x0000000833177220 */ /* 0x080fe20000410000 */
[-C--:B------:R-:W-:Y:S01]  /*ae50*/  FMUL.FTZ R213, R60, R8.reuse ;  /* 0x000000083cd57220 */ /* 0x080fe20000410000 */
[----:B------:R-:W2:Y:S01]  /*ae60*/  MUFU.TANH R143, R143 ;  /* 0x0000008f008f7308 */ /* 0x000ea20000002400 */
[----:B---3--:R-:W-:Y:S01]  /*ae70*/  FMNMX.FTZ R12, R22, R9, !PT ;  /* 0x00000009160c7209 */ /* 0x008fe20007810000 */
[-C--:B------:R-:W-:Y:S01]  /*ae80*/  FMUL.FTZ R121, R54, R8.reuse ;  /* 0x0000000836797220 */ /* 0x080fe20000410000 */
[-C--:B------:R-:W-:Y:S01]  /*ae90*/  FMUL.FTZ R211, R61, R8.reuse ;  /* 0x000000083dd37220 */ /* 0x080fe20000410000 */
[-C--:B------:R-:W-:Y:S01]  /*aea0*/  FMUL.FTZ R123, R55, R8.reuse ;  /* 0x00000008377b7220 */ /* 0x080fe20000410000 */
[-C--:B------:R-:W-:Y:S01]  /*aeb0*/  FMUL.FTZ R207, R64, R8.reuse ;  /* 0x0000000840cf7220 */ /* 0x080fe20000410000 */
[-C--:B------:R-:W-:Y:S01]  /*aec0*/  FMUL.FTZ R125, R58, R8.reuse ;  /* 0x000000083a7d7220 */ /* 0x080fe20000410000 */
[-C--:B------:R-:W-:Y:S01]  /*aed0*/  FMUL.FTZ R209, R65, R8.reuse ;  /* 0x0000000841d17220 */ /* 0x080fe20000410000 */
[----:B------:R-:W3:Y:S01]  /*aee0*/  MUFU.TANH R6, R6 ;  /* 0x0000000600067308 */ /* 0x000ee20000002400 */
[-C--:B------:R-:W-:Y:S01]  /*aef0*/  FMUL.FTZ R127, R59, R8.reuse ;  /* 0x000000083b7f7220 */ /* 0x080fe20000410000 */
[-C--:B------:R-:W-:Y:S01]  /*af00*/  FMUL.FTZ R215, R68, R8.reuse ;  /* 0x0000000844d77220 */ /* 0x080fe20000410000 */
[-C--:B------:R-:W-:Y:S01]  /*af10*/  FMUL.FTZ R129, R62, R8.reuse ;  /* 0x000000083e817220 */ /* 0x080fe20000410000 */
[-C--:B------:R-:W-:Y:S01]  /*af20*/  FMUL.FTZ R217, R69, R8.reuse ;  /* 0x0000000845d97220 */ /* 0x080fe20000410000 */
[-C--:B------:R-:W-:Y:S01]  /*af30*/  FMUL.FTZ R131, R63, R8.reuse ;  /* 0x000000083f837220 */ /* 0x080fe20000410000 */
[-C--:B------:R-:W-:Y:S01]  /*af40*/  FMUL.FTZ R135, R66, R8.reuse ;  /* 0x0000000842877220 */ /* 0x080fe20000410000 */
[----:B------:R-:W-:Y:S01]  /*af50*/  FMUL.FTZ R133, R67, R8 ;  /* 0x0000000843857220 */ /* 0x000fe20000410000 */
[----:B------:R-:W0:Y:S01]  /*af60*/  MUFU.TANH R153, R153 ;  /* 0x0000009900997308 */ /* 0x000e220000002400 */
[----:B----4-:R-:W-:Y:S01]  /*af70*/  FMNMX.FTZ R12, R73, R12, !PT ;  /* 0x0000000c490c7209 */ /* 0x010fe20007810000 */
[-C--:B------:R-:W-:Y:S01]  /*af80*/  FMUL.FTZ R137, R70, R8.reuse ;  /* 0x0000000846897220 */ /* 0x080fe20000410000 */
[----:B------:R-:W-:Y:S01]  /*af90*/  FMUL.FTZ R141, R71, R8 ;  /* 0x00000008478d7220 */ /* 0x000fe20000410000 */
[----:B------:R-:W4:Y:S04]  /*afa0*/  LDL R25, [R1+0x250] ;  /* 0x0002500001197983 */ /* 0x000f280000100800 */
[----:B------:R-:W1:Y:S01]  /*afb0*/  MUFU.TANH R0, R0 ;  /* 0x0000000000007308 */ /* 0x000e620000002400 */
[----:B------:R-:W4:Y:S04]  /*afc0*/  LDL.64 R32, [R1+0x3c8] ;  /* 0x0003c80001207983 */ /* 0x000f280000100a00 */
[----:B------:R-:W4:Y:S03]  /*afd0*/  LDL.64 R26, [R1+0x418] ;  /* 0x00041800011a7983 */ /* 0x000f260000100a00 */
[----:B------:R-:W1:Y:S01]  /*afe0*/  MUFU.TANH R157, R157 ;  /* 0x0000009d009d7308 */ /* 0x000e620000002400 */
[----:B--2---:R-:W-:-:S07]  /*aff0*/  FMNMX.FTZ R12, R143, R12, !PT ;  /* 0x0000000c8f0c7209 */ /* 0x004fce0007810000 */
[----:B------:R-:W2:Y:S01]  /*b000*/  MUFU.TANH R72, R72 ;  /* 0x0000004800487308 */ /* 0x000ea20000002400 */
[----:B------:R-:W-:Y:S01]  /*b010*/  FMUL.FTZ R34, R38, R8 ;  /* 0x0000000826227220 */ /* 0x000fe20000410000 */
[----:B------:R-:W4:Y:S04]  /*b020*/  LDL.64 R44, [R1+0x378] ;  /* 0x00037800012c7983 */ /* 0x000f280000100a00 */
[----:B------:R-:W4:Y:S02]  /*b030*/  LDL.64 R46, [R1+0x388] ;  /* 0x00038800012e7983 */ /* 0x000f240000100a00 */
[----:B------:R-:W2:Y:S01]  /*b040*/  MUFU.TANH R35, R35 ;  /* 0x0000002300237308 */ /* 0x000ea20000002400 */
[----:B---3--:R-:W-:Y:S01]  /*b050*/  FMNMX.FTZ R9, R6, R5, !PT ;  /* 0x0000000506097209 */ /* 0x008fe20007810000 */
[----:B------:R-:W3:Y:S01]  /*b060*/  LDL.64 R54, [R1+0x328] ;  /* 0x0003280001367983 */ /* 0x000ee20000100a00 */
[----:B0-----:R-:W-:-:S03]  /*b070*/  FMNMX.FTZ R12, R153, R12, !PT ;  /* 0x0000000c990c7209 */ /* 0x001fc60007810000 */
[----:B------:R-:W3:Y:S02]  /*b080*/  LDL.64 R40, [R1+0x3f8] ;  /* 0x0003f80001287983 */ /* 0x000ee40000100a00 */
[----:B------:R-:W0:Y:S08]  /*b090*/  MUFU.TANH R28, R28 ;  /* 0x0000001c001c7308 */ /* 0x000e300000002400 */
[----:B------:R-:W0:Y:S01]  /*b0a0*/  MUFU.TANH R159, R159 ;  /* 0x0000009f009f7308 */ /* 0x000e220000002400 */
[----:B-1----:R-:W-:Y:S01]  /*b0b0*/  FMNMX.FTZ R9, R0, R9, !PT ;  /* 0x0000000900097209 */ /* 0x002fe20007810000 */
[----:B------:R-:W3:Y:S01]  /*b0c0*/  LDL.64 R64, [R1+0x2d8] ;  /* 0x0002d80001407983 */ /* 0x000ee20000100a00 */
[----:B------:R-:W-:-:S05]  /*b0d0*/  FMNMX.FTZ R16, R157, R12, !PT ;  /* 0x0000000c9d107209 */ /* 0x000fca0007810000 */
[----:B------:R-:W1:Y:S08]  /*b0e0*/  MUFU.TANH R139, R139 ;  /* 0x0000008b008b7308 */ /* 0x000e700000002400 */
[----:B------:R-:W1:Y:S01]  /*b0f0*/  MUFU.TANH R165, R165 ;  /* 0x000000a500a57308 */ /* 0x000e620000002400 */
[----:B--2---:R-:W-:Y:S01]  /*b100*/  FMNMX.FTZ R9, R72, R9, !PT ;  /* 0x0000000948097209 */ /* 0x004fe20007810000 */
[----:B------:R-:W2:Y:S01]  /*b110*/  LDL.64 R66, [R1+0x2e8] ;  /* 0x0002e80001427983 */ /* 0x000ea20000100a00 */
[----:B------:R-:W-:-:S03]  /*b120*/  FMNMX.FTZ R16, R35, R16, !PT ;  /* 0x0000001023107209 */ /* 0x000fc60007810000 */
[----:B------:R-:W2:Y:S02]  /*b130*/  LDL.64 R68, [R1+0x2f8] ;  /* 0x0002f80001447983 */ /* 0x000ea40000100a00 */
[----:B------:R-:W1:Y:S08]  /*b140*/  MUFU.TANH R11, R11 ;  /* 0x0000000b000b7308 */ /* 0x000e700000002400 */
[----:B------:R-:W1:Y:S01]  /*b150*/  MUFU.TANH R167, R167 ;  /* 0x000000a700a77308 */ /* 0x000e620000002400 */
[----:B0-----:R-:W-:Y:S01]  /*b160*/  FMNMX.FTZ R12, R28, R9, !PT ;  /* 0x000000091c0c7209 */ /* 0x001fe20007810000 */
[----:B------:R-:W2:Y:S01]  /*b170*/  LDL.64 R70, [R1+0x308] ;  /* 0x0003080001467983 */ /* 0x000ea20000100a00 */
[----:B------:R-:W-:-:S03]  /*b180*/  FMNMX.FTZ R16, R159, R16, !PT ;  /* 0x000000109f107209 */ /* 0x000fc60007810000 */
[----:B------:R-:W2:Y:S02]  /*b190*/  LDL.64 R56, [R1+0x338] ;  /* 0x0003380001387983 */ /* 0x000ea40000100a00 */
[----:B------:R-:W0:Y:S08]  /*b1a0*/  MUFU.TANH R34, R34 ;  /* 0x0000002200227308 */ /* 0x000e300000002400 */
[----:B------:R-:W0:Y:S01]  /*b1b0*/  MUFU.TANH R169, R169 ;  /* 0x000000a900a97308 */ /* 0x000e220000002400 */
[----:B-1----:R-:W-:Y:S01]  /*b1c0*/  FMNMX.FTZ R12, R139, R12, !PT ;  /* 0x0000000c8b0c7209 */ /* 0x002fe20007810000 */
[----:B------:R-:W2:Y:S01]  /*b1d0*/  LDL.64 R58, [R1+0x348] ;  /* 0x00034800013a7983 */ /* 0x000ea20000100a00 */
[----:B------:R-:W-:-:S03]  /*b1e0*/  FMNMX.FTZ R16, R165, R16, !PT ;  /* 0x00000010a5107209 */ /* 0x000fc60007810000 */
[----:B------:R-:W2:Y:S02]  /*b1f0*/  LDL.64 R30, [R1+0x428] ;  /* 0x00042800011e7983 */ /* 0x000ea40000100a00 */
[----:B------:R-:W1:Y:S08]  /*b200*/  MUFU.TANH R14, R14 ;  /* 0x0000000e000e7308 */ /* 0x000e700000002400 */
[----:B------:R-:W1:Y:S01]  /*b210*/  MUFU.TANH R177, R177 ;  /* 0x000000b100b17308 */ /* 0x000e620000002400 */
[----:B------:R-:W-:Y:S01]  /*b220*/  FMNMX.FTZ R9, R11, R12, !PT ;  /* 0x0000000c0b097209 */ /* 0x000fe20007810000 */
[----:B------:R-:W2:Y:S01]  /*b230*/  LDL.64 R60, [R1+0x358] ;  /* 0x00035800013c7983 */ /* 0x000ea20000100a00 */
[----:B------:R-:W-:-:S03]  /*b240*/  FMNMX.FTZ R16, R167, R16, !PT ;  /* 0x00000010a7107209 */ /* 0x000fc60007810000 */
[----:B------:R-:W2:Y:S02]  /*b250*/  LDL.64 R42, [R1+0x408] ;  /* 0x00040800012a7983 */ /* 0x000ea40000100a00 */
[----:B------:R-:W1:Y:S02]  /*b260*/  MUFU.TANH R156, R156 ;  /* 0x0000009c009c7308 */ /* 0x000e640000002400 */
[----:B------:R-:W2:Y:S06]  /*b270*/  LDL.64 R48, [R1+0x398] ;  /* 0x0003980001307983 */ /* 0x000eac0000100a00 */
        /* <DEDUP_REMOVED lines=15> */
[----:B------:R-:W-:-:S05]  /*b370*/  FMNMX.FTZ R16, R175, R16, !PT ;  /* 0x00000010af107209 */ /* 0x000fca0007810000 */
[----:B------:R-:W1:Y:S08]  /*b380*/  MUFU.TANH R168, R168 ;  /* 0x000000a800a87308 */ /* 0x000e700000002400 */
[----:B------:R-:W1:Y:S01]  /*b390*/  MUFU.TANH R205, R205 ;  /* 0x000000cd00cd7308 */ /* 0x000e620000002400 */
[----:B0-----:R-:W-:Y:S02]  /*b3a0*/  FMNMX.FTZ R9, R164, R9, !PT ;  /* 0x00000009a4097209 */ /* 0x001fe40007810000 */
[----:B------:R-:W-:-:S05]  /*b3b0*/  FMNMX.FTZ R16, R195, R16, !PT ;  /* 0x00000010c3107209 */ /* 0x000fca0007810000 */
[----:B------:R-:W0:Y:S08]  /*b3c0*/  MUFU.TANH R170, R170 ;  /* 0x000000aa00aa7308 */ /* 0x000e300000002400 */
[----:B------:R-:W0:Y:S01]  /*b3d0*/  MUFU.TANH R203, R203 ;  /* 0x000000cb00cb7308 */ /* 0x000e220000002400 */
[----:B-1----:R-:W-:Y:S02]  /*b3e0*/  FMNMX.FTZ R9, R166, R9, !PT ;  /* 0x00000009a6097209 */ /* 0x002fe40007810000 */
[----:B------:R-:W-:-:S05]  /*b3f0*/  FMNMX.FTZ R16, R181, R16, !PT ;  /* 0x00000010b5107209 */ /* 0x000fca0007810000 */
[----:B------:R-:W1:Y:S08]  /*b400*/  MUFU.TANH R23, R23 ;  /* 0x0000001700177308 */ /* 0x000e700000002400 */
[----:B------:R-:W1:Y:S01]  /*b410*/  MUFU.TANH R213, R213 ;  /* 0x000000d500d57308 */ /* 0x000e620000002400 */
[----:B------:R-:W-:Y:S02]  /*b420*/  FMNMX.FTZ R9, R168, R9, !PT ;  /* 0x00000009a8097209 */ /* 0x000fe40007810000 */
        /* <DEDUP_REMOVED lines=21> */
[----:B------:R-:W1:Y:S01]  /*b580*/  MUFU.TANH R131, R131 ;  /* 0x0000008300837308 */ /* 0x000e620000002400 */
[----:B------:R-:W-:Y:S02]  /*b590*/  FMNMX.FTZ R12, R127, R12, !PT ;  /* 0x0000000c7f0c7209 */ /* 0x000fe40007810000 */
[----:B------:R-:W-:-:S05]  /*b5a0*/  FMNMX.FTZ R8, R215, R16, !PT ;  /* 0x00000010d7087209 */ /* 0x000fca0007810000 */
[----:B------:R-:W1:Y:S01]  /*b5b0*/  MUFU.TANH R135, R135 ;  /* 0x0000008700877308 */ /* 0x000e620000002400 */
[----:B0-----:R-:W-:Y:S02]  /*b5c0*/  FMNMX.FTZ R12, R129, R12, !PT ;  /* 0x0000000c810c7209 */ /* 0x001fe40007810000 */
[----:B------:R-:W-:-:S05]  /*b5d0*/  FMNMX.FTZ R8, R217, R8, !PT ;  /* 0x00000008d9087209 */ /* 0x000fca0007810000 */
[----:B------:R-:W0:Y:S01]  /*b5e0*/  MUFU.TANH R133, R133 ;  /* 0x0000008500857308 */ /* 0x000e220000002400 */
[----:B-1----:R-:W-:Y:S01]  /*b5f0*/  FMNMX.FTZ R12, R131, R12, !PT ;  /* 0x0000000c830c7209 */ /* 0x002fe20007810000 */
[----:B------:R-:W1:Y:S06]  /*b600*/  SHFL.BFLY PT, R13, R8, 0x2, 0x1f ;  /* 0x0c401f00080d7f89 */ /* 0x000e6c00000e0000 */
[----:B------:R-:W4:Y:S01]  /*b610*/  MUFU.TANH R137, R137 ;  /* 0x0000008900897308 */ /* 0x000f220000002400 */
[----:B------:R-:W-:-:S07]  /*b620*/  FMNMX.FTZ R12, R135, R12, !PT ;  /* 0x0000000c870c7209 */ /* 0x000fce0007810000 */
[----:B------:R-:W1:Y:S01]  /*b630*/  MUFU.TANH R141, R141 ;  /* 0x0000008d008d7308 */ /* 0x000e620000002400 */
[----:B0-----:R-:W-:-:S04]  /*b640*/  FMNMX.FTZ R12, R133, R12, !PT ;  /* 0x0000000c850c7209 */ /* 0x001fc80007810000 */
[----:B----4-:R-:W-:-:S04]  /*b650*/  FMNMX.FTZ R12, R137, R12, !PT ;  /* 0x0000000c890c7209 */ /* 0x010fc80007810000 */
[----:B-1----:R-:W-:-:S05]  /*b660*/  FMNMX.FTZ R9, R141, R12, !PT ;  /* 0x0000000c8d097209 */ /* 0x002fca0007810000 */
[----:B------:R0:W-:Y:S01]  /*b670*/  STL.64 [R1+0x230], R8 ;  /* 0x0002300801007387 */ /* 0x0001e20000100a00 */
[----:B------:R-:W-:-:S03]  /*b680*/  FMNMX.FTZ R12, R8, R13, !PT ;  /* 0x0000000d080c7209 */ /* 0x000fc60007810000 */
[----:B------:R-:W4:Y:S04]  /*b690*/  LDL R219, [R1+0x234] ;  /* 0x0002340001db7983 */ /* 0x000f280000100800 */
[----:B------:R-:W1:Y:S04]  /*b6a0*/  SHFL.BFLY PT, R13, R12, 0x1, 0x1f ;  /* 0x0c201f000c0d7f89 */ /* 0x000e6800000e0000 */
[----:B0-----:R-:W3:Y:S01]  /*b6b0*/  LDL.64 R8, [R1+0x290] ;  /* 0x0002900001087983 */ /* 0x001ee20000100a00 */
[----:B-1----:R-:W-:-:S05]  /*b6c0*/  FMNMX.FTZ R16, R12, R13, !PT ;  /* 0x0000000d0c107209 */ /* 0x002fca0007810000 */
[----:B------:R0:W-:Y:S04]  /*b6d0*/  STL [R1+0x230], R16 ;  /* 0x0002301001007387 */ /* 0x0001e80000100800 */
[----:B------:R-:W2:Y:S04]  /*b6e0*/  LDL R180, [R1+0x230] ;  /* 0x0002300001b47983 */ /* 0x000ea80000100800 */
[----:B0-----:R-:W3:Y:S04]  /*b6f0*/  LDL.64 R16, [R1+0x3e0] ;  /* 0x0003e00001107983 */ /* 0x001ee80000100a00 */
[----:B----4-:R-:W0:Y:S02]  /*b700*/  SHFL.BFLY PT, R12, R219, 0x2, 0x1f ;  /* 0x0c401f00db0c7f89 */ /* 0x010e2400000e0000 */
[----:B0-----:R-:W-:-:S02]  /*b710*/  FMNMX.FTZ R15, R12, R219, !PT ;  /* 0x000000db0c0f7209 */ /* 0x001fc40007810000 */
[----:B------:R-:W4:Y:S04]  /*b720*/  LDL.64 R12, [R1+0x438] ;  /* 0x00043800010c7983 */ /* 0x000f280000100a00 */
[----:B------:R-:W0:Y:S01]  /*b730*/  SHFL.BFLY PT, R24, R15, 0x1, 0x1f ;  /* 0x0c201f000f187f89 */ /* 0x000e2200000e0000 */
[----:B--2---:R-:W-:-:S04]  /*b740*/  FADD.FTZ R4, R4, -R180 ;  /* 0x800000b404047221 */ /* 0x004fc80000010000 */
[----:B------:R-:W-:-:S06]  /*b750*/  FMUL.FTZ R158, R4, R25 ;  /* 0x00000019049e7220 */ /* 0x000fcc0000410000 */
[----:B------:R-:W1:Y:S01]  /*b760*/  MUFU.EX2 R158, R158 ;  /* 0x0000009e009e7308 */ /* 0x000e620000000800 */
[----:B0-----:R-:W-:-:S05]  /*b770*/  FMNMX.FTZ R24, R15, R24, !PT ;  /* 0x000000180f187209 */ /* 0x001fca0007810000 */
[----:B------:R-:W-:Y:S02]  /*b780*/  FADD.FTZ R120, R5, -R24 ;  /* 0x8000001805787221 */ /* 0x000fe40000010000 */
[----:B------:R-:W2:Y:S01]  /*b790*/  LDL.64 R4, [R1+0x448] ;  /* 0x0004480001047983 */ /* 0x000ea20000100a00 */
[C---:B-1----:R-:W-:Y:S01]  /*b7a0*/  FMUL.FTZ R111, R158.reuse, R111 ;  /* 0x0000006f9e6f7220 */ /* 0x042fe20000410000 */
[----:B------:R-:W-:-:S05]  /*b7b0*/  FMUL.FTZ R110, R158, R110 ;  /* 0x0000006e9e6e7220 */ /* 0x000fca0000410000 */
[----:B------:R3:W-:Y:S01]  /*b7c0*/  STL.64 [R1+0x340], R110 ;  /* 0x0003406e01007387 */ /* 0x0007e20000100a00 */
[----:B------:R-:W-:Y:S01]  /*b7d0*/  FMUL.FTZ R180, R25, R180 ;  /* 0x000000b419b47220 */ /* 0x000fe20000410000 */
[C---:B------:R-:W-:Y:S01]  /*b7e0*/  FMUL.FTZ R145, R158.reuse, R145 ;  /* 0x000000919e917220 */ /* 0x040fe20000410000 */
[C---:B------:R-:W-:Y:S01]  /*b7f0*/  FMUL.FTZ R144, R158.reuse, R144 ;  /* 0x000000909e907220 */ /* 0x040fe20000410000 */
[C---:B------:R-:W-:Y:S01]  /*b800*/  FMUL.FTZ R197, R158.reuse, R197 ;  /* 0x000000c59ec57220 */ /* 0x040fe20000410000 */
[C---:B---3--:R-:W-:Y:S01]  /*b810*/  FMUL.FTZ R111, R158.reuse, R17 ;  /* 0x000000119e6f7220 */ /* 0x048fe20000410000 */
[C---:B------:R-:W-:Y:S01]  /*b820*/  FMUL.FTZ R110, R158.reuse, R16 ;  /* 0x000000109e6e7220 */ /* 0x040fe20000410000 */
[C---:B------:R-:W-:Y:S01]  /*b830*/  FMUL.FTZ R196, R158.reuse, R196 ;  /* 0x000000c49ec47220 */ /* 0x040fe20000410000 */
[----:B------:R-:W3:Y:S01]  /*b840*/  LDL.64 R16, [R1+0x240] ;  /* 0x0002400001107983 */ /* 0x000ee20000100a00 */
[--C-:B------:R-:W-:Y:S01]  /*b850*/  FFMA.FTZ R138, R143, R25, -R180.reuse ;  /* 0x000000198f8a7223 */ /* 0x100fe200000108b4 */
[----:B------:R-:W-:Y:S01]  /*b860*/  FMUL.FTZ R143, R25, R120 ;  /* 0x00000078198f7220 */ /* 0x000fe20000410000 */
[C---:B------:R-:W-:Y:S01]  /*b870*/  FMUL.FTZ R191, R158.reuse, R191 ;  /* 0x000000bf9ebf7220 */ /* 0x040fe20000410000 */
[C---:B------:R-:W-:Y:S01]  /*b880*/  FMUL.FTZ R190, R158.reuse, R190 ;  /* 0x000000be9ebe7220 */ /* 0x040fe20000410000 */
[C---:B------:R-:W-:Y:S01]  /*b890*/  FMUL.FTZ R204, R158.reuse, R8 ;  /* 0x000000089ecc7220 */ /* 0x040fe20000410000 */
[C---:B------:R-:W-:Y:S01]  /*b8a0*/  FMUL.FTZ R163, R158.reuse, R163 ;  /* 0x000000a39ea37220 */ /* 0x040fe20000410000 */
[C---:B------:R-:W-:Y:S01]  /*b8b0*/  FMUL.FTZ R162, R158.reuse, R162 ;  /* 0x000000a29ea27220 */ /* 0x040fe20000410000 */
[----:B------:R-:W0:Y:S01]  /*b8c0*/  MUFU.EX2 R143, R143 ;  /* 0x0000008f008f7308 */ /* 0x000e220000000800 */
[-CC-:B------:R-:W-:Y:S01]  /*b8d0*/  FFMA.FTZ R136, R73, R25.reuse, -R180.reuse ;  /* 0x0000001949887223 */ /* 0x180fe200000108b4 */
[-CC-:B------:R-:W-:Y:S01]  /*b8e0*/  FFMA.FTZ R122, R205, R25.reuse, -R180.reuse ;  /* 0x00000019cd7a7223 */ /* 0x180fe200000108b4 */
[----:B------:R-:W-:Y:S01]  /*b8f0*/  FFMA.FTZ R73, R159, R25, -R180 ;  /* 0x000000199f497223 */ /* 0x000fe200000108b4 */
[C---:B------:R-:W-:Y:S01]  /*b900*/  FMUL.FTZ R205, R158.reuse, R9 ;  /* 0x000000099ecd7220 */ /* 0x040fe20000410000 */
        /* <DEDUP_REMOVED lines=12> */
[C---:B0-----:R-:W-:Y:S01]  /*b9d0*/  FMUL.FTZ R55, R143.reuse, R55 ;  /* 0x000000378f377220 */ /* 0x041fe20000410000 */
[C---:B------:R-:W-:Y:S01]  /*b9e0*/  FMUL.FTZ R54, R143.reuse, R54 ;  /* 0x000000368f367220 */ /* 0x040fe20000410000 */
[C---:B------:R-:W-:Y:S01]  /*b9f0*/  FMUL.FTZ R45, R143.reuse, R45 ;  /* 0x0000002d8f2d7220 */ /* 0x040fe20000410000 */
[C---:B------:R-:W-:Y:S01]  /*ba00*/  FMUL.FTZ R44, R143.reuse, R44 ;  /* 0x0000002c8f2c7220 */ /* 0x040fe20000410000 */
[C---:B------:R-:W-:Y:S01]  /*ba10*/  FMUL.FTZ R115, R158.reuse, R115 ;  /* 0x000000739e737220 */ /* 0x040fe20000410000 */
[C---:B------:R-:W-:Y:S01]  /*ba20*/  FMUL.FTZ R114, R158.reuse, R114 ;  /* 0x000000729e727220 */ /* 0x040fe20000410000 */
[----:B------:R0:W-:Y:S01]  /*ba30*/  STL.64 [R1+0x328], R54 ;  /* 0x0003283601007387 */ /* 0x0001e20000100a00 */
[C---:B------:R-:W-:Y:S01]  /*ba40*/  FMUL.FTZ R113, R158.reuse, R113 ;  /* 0x000000719e717220 */ /* 0x040fe20000410000 */
[C---:B------:R-:W-:Y:S01]  /*ba50*/  FMUL.FTZ R112, R158.reuse, R112 ;  /* 0x000000709e707220 */ /* 0x040fe20000410000 */
[C---:B------:R-:W-:Y:S01]  /*ba60*/  FMUL.FTZ R109, R158.reuse, R109 ;  /* 0x0000006d9e6d7220 */ /* 0x040fe20000410000 */
[----:B------:R1:W-:Y:S01]  /*ba70*/  STL.64 [R1+0x378], R44 ;  /* 0x0003782c01007387 */ /* 0x0003e20000100a00 */
        /* <DEDUP_REMOVED lines=61> */
[C---:B------:R-:W-:Y:S01]  /*be50*/  FMUL.FTZ R41, R143.reuse, R41 ;  /* 0x000000298f297220 */ /* 0x040fe20000410000 */
[C---:B------:R-:W-:Y:S01]  /*be60*/  FMUL.FTZ R40, R143.reuse, R40 ;  /* 0x000000288f287220 */ /* 0x040fe20000410000 */
[C---:B-1----:R-:W-:Y:S01]  /*be70*/  FMUL.FTZ R45, R143.reuse, R27 ;  /* 0x0000001b8f2d7220 */ /* 0x042fe20000410000 */
[C---:B------:R-:W-:Y:S01]  /*be80*/  FMUL.FTZ R44, R143.reuse, R26 ;  /* 0x0000001a8f2c7220 */ /* 0x040fe20000410000 */
[C---:B------:R-:W-:Y:S01]  /*be90*/  FMUL.FTZ R199, R158.reuse, R199 ;  /* 0x000000c79ec77220 */ /* 0x040fe20000410000 */
[C---:B------:R-:W-:Y:S01]  /*bea0*/  FMUL.FTZ R198, R158.reuse, R198 ;  /* 0x000000c69ec67220 */ /* 0x040fe20000410000 */
[C---:B------:R-:W-:Y:S01]  /*beb0*/  FMUL.FTZ R105, R158.reuse, R105 ;  /* 0x000000699e697220 */ /* 0x040fe20000410000 */
[C---:B------:R-:W-:Y:S01]  /*bec0*/  FMUL.FTZ R104, R158.reuse, R104 ;  /* 0x000000689e687220 */ /* 0x040fe20000410000 */
[C---:B------:R-:W-:Y:S01]  /*bed0*/  FMUL.FTZ R43, R143.reuse, R43 ;  /* 0x0000002b8f2b7220 */ /* 0x040fe20000410000 */
[----:B------:R-:W-:Y:S01]  /*bee0*/  FMUL.FTZ R42, R143, R42 ;  /* 0x0000002a8f2a7220 */ /* 0x000fe20000410000 */
[----:B------:R0:W-:Y:S04]  /*bef0*/  STL.64 [R1+0x2f0], R144 ;  /* 0x0002f09001007387 */ /* 0x0001e80000100a00 */
[----:B------:R-:W-:Y:S04]  /*bf00*/  STL.64 [R1+0x270], R196 ;  /* 0x000270c401007387 */ /* 0x000fe80000100a00 */
[----:B------:R-:W-:Y:S01]  /*bf10*/  STL.64 [R1+0x280], R190 ;  /* 0x000280be01007387 */ /* 0x000fe20000100a00 */
[----:B0-----:R-:W-:-:S03]  /*bf20*/  FMUL.FTZ R144, R158, R20 ;  /* 0x000000149e907220 */ /* 0x001fc60000410000 */
[----:B------:R-:W-:Y:S01]  /*bf30*/  STL.64 [R1+0x290], R204 ;  /* 0x000290cc01007387 */ /* 0x000fe20000100a00 */
[----:B------:R0:W-:Y:S03]  /*bf40*/  MUFU.EX2 R20, R73 ;  /* 0x0000004900147308 */ /* 0x0001e60000000800 */
[----:B------:R-:W-:Y:S04]  /*bf50*/  STL.64 [R1+0x2a0], R162 ;  /* 0x0002a0a201007387 */ /* 0x000fe80000100a00 */
        /* <DEDUP_REMOVED lines=22> */
[----:B------:R1:W-:Y:S04]  /*c0c0*/  STL.64 [R1+0x2a8], R80 ;  /* 0x0002a85001007387 */ /* 0x0003e80000100a00 */
[----:B------:R0:W-:Y:S04]  /*c0d0*/  STL.64 [R1+0x2b8], R82 ;  /* 0x0002b85201007387 */ /* 0x0001e80000100a00 */
[----:B------:R4:W-:Y:S04]  /*c0e0*/  STL.64 [R1+0x2c8], R84 ;  /* 0x0002c85401007387 */ /* 0x0009e80000100a00 */
        /* <DEDUP_REMOVED lines=8> */
[----:B------:R2:W-:Y:S04]  /*c170*/  STL.64 [R1+0x368], R62 ;  /* 0x0003683e01007387 */ /* 0x0005e80000100a00 */
[----:B------:R-:W-:Y:S04]  /*c180*/  STL.64 [R1+0x388], R46 ;  /* 0x0003882e01007387 */ /* 0x000fe80000100a00 */
[----:B------:R3:W-:Y:S04]  /*c190*/  STL.64 [R1+0x3a8], R50 ;  /* 0x0003a83201007387 */ /* 0x0007e80000100a00 */
[----:B------:R3:W-:Y:S04]  /*c1a0*/  STL.64 [R1+0x3b8], R52 ;  /* 0x0003b83401007387 */ /* 0x0007e80000100a00 */
[----:B------:R3:W-:Y:S04]  /*c1b0*/  STL.64 [R1+0x3c8], R54 ;  /* 0x0003c83601007387 */ /* 0x0007e80000100a00 */
[----:B------:R-:W-:Y:S04]  /*c1c0*/  STL.64 [R1+0x3d8], R36 ;  /* 0x0003d82401007387 */ /* 0x000fe80000100a00 */
[----:B------:R-:W-:Y:S04]  /*c1d0*/  STL.64 [R1+0x3e8], R38 ;  /* 0x0003e82601007387 */ /* 0x000fe80000100a00 */
[----:B------:R-:W-:Y:S04]  /*c1e0*/  STL.64 [R1+0x3f8], R40 ;  /* 0x0003f82801007387 */ /* 0x000fe80000100a00 */
[----:B------:R3:W-:Y:S04]  /*c1f0*/  STL.64 [R1+0x418], R44 ;  /* 0x0004182c01007387 */ /* 0x0007e80000100a00 */
[----:B------:R-:W-:Y:S04]  /*c200*/  STL.64 [R1+0x260], R198 ;  /* 0x000260c601007387 */ /* 0x000fe80000100a00 */
[----:B------:R3:W-:Y:S04]  /*c210*/  STL.64 [R1+0x3c0], R104 ;  /* 0x0003c06801007387 */ /* 0x0007e80000100a00 */
[----:B------:R-:W-:Y:S04]  /*c220*/  STL.64 [R1+0x408], R42 ;  /* 0x0004082a01007387 */ /* 0x000fe80000100a00 */
[----:B-1----:R-:W3:Y:S04]  /*c230*/  LDL R81, [R1+0x26c] ;  /* 0x00026c0001517983 */ /* 0x002ee80000100800 */
[----:B0-----:R-:W3:Y:S04]  /*c240*/  LDL R83, [R1+0x270] ;  /* 0x0002700001537983 */ /* 0x001ee80000100800 */
[----:B----4-:R-:W4:Y:S04]  /*c250*/  LDL R85, [R1+0x274] ;  /* 0x0002740001557983 */ /* 0x010f280000100800 */
[----:B------:R-:W4:Y:S04]  /*c260*/  LDL R87, [R1+0x278] ;  /* 0x0002780001577983 */ /* 0x000f280000100800 */
        /* <DEDUP_REMOVED lines=17> */
[----:B--2---:R-:W2:Y:S04]  /*c380*/  LDL R57, [R1+0x2c4] ;  /* 0x0002c40001397983 */ /* 0x004ea80000100800 */
[----:B------:R-:W2:Y:S04]  /*c390*/  LDL R59, [R1+0x2c8] ;  /* 0x0002c800013b7983 */ /* 0x000ea80000100800 */
        /* <DEDUP_REMOVED lines=8> */
[----:B---3--:R-:W3:Y:S04]  /*c420*/  LDL R51, [R1+0x2ec] ;  /* 0x0002ec0001337983 */ /* 0x008ee80000100800 */
[----:B------:R-:W3:Y:S04]  /*c430*/  LDL R53, [R1+0x2f0] ;  /* 0x0002f00001357983 */ /* 0x000ee80000100800 */
[----:B------:R-:W3:Y:S04]  /*c440*/  LDL R55, [R1+0x2f4] ;  /* 0x0002f40001377983 */ /* 0x000ee80000100800 */
[----:B------:R-:W3:Y:S04]  /*c450*/  LDL R45, [R1+0x2f8] ;  /* 0x0002f800012d7983 */ /* 0x000ee80000100800 */
[----:B------:R-:W3:Y:S04]  /*c460*/  LDL R47, [R1+0x2fc] ;  /* 0x0002fc00012f7983 */ /* 0x000ee80000100800 */
[----:B------:R-:W4:Y:S04]  /*c470*/  LDL R116, [R1+0x3ac] ;  /* 0x0003ac0001747983 */ /* 0x000f280000100800 */
[----:B------:R-:W2:Y:S04]  /*c480*/  LDL R118, [R1+0x3b0] ;  /* 0x0003b00001767983 */ /* 0x000ea80000100800 */
[----:B------:R-:W3:Y:S04]  /*c490*/  LDL R110, [R1+0x3b8] ;  /* 0x0003b800016e7983 */ /* 0x000ee80000100800 */
        /* <DEDUP_REMOVED lines=17> */
[----:B------:R-:W3:Y:S01]  /*c5b0*/  LDL R78, [R1+0x408] ;  /* 0x00040800014e7983 */ /* 0x000ee20000100800 */
[C---:B------:R-:W-:Y:S01]  /*c5c0*/  FMUL.FTZ R31, R143.reuse, R31 ;  /* 0x0000001f8f1f7220 */ /* 0x040fe20000410000 */
[----:B------:R-:W-:Y:S01]  /*c5d0*/  FMUL.FTZ R30, R143, R30 ;  /* 0x0000001e8f1e7220 */ /* 0x000fe20000410000 */
[-CC-:B------:R-:W-:Y:S01]  /*c5e0*/  FFMA.FTZ R29, R7, R25.reuse, -R180.reuse ;  /* 0x00000019071d7223 */ /* 0x180fe200000108b4 */
[-CC-:B------:R-:W-:Y:S01]  /*c5f0*/  FFMA.FTZ R152, R10, R25.reuse, -R180.reuse ;  /* 0x000000190a987223 */ /* 0x180fe200000108b4 */
[--C-:B------:R-:W-:Y:S01]  /*c600*/  FFMA.FTZ R120, R203, R25, -R180.reuse ;  /* 0x00000019cb787223 */ /* 0x100fe200000108b4 */
[----:B------:R-:W-:Y:S01]  /*c610*/  FMUL.FTZ R5, R143, R5 ;  /* 0x000000058f057220 */ /* 0x000fe20000410000 */
[----:B------:R0:W-:Y:S01]  /*c620*/  STL.64 [R1+0x428], R30 ;  /* 0x0004281e01007387 */ /* 0x0001e20000100a00 */
[--C-:B------:R-:W-:Y:S01]  /*c630*/  FFMA.FTZ R7, R153, R25, -R180.reuse ;  /* 0x0000001999077223 */ /* 0x100fe200000108b4 */
[----:B------:R-:W-:Y:S01]  /*c640*/  MUFU.EX2 R29, R29 ;  /* 0x0000001d001d7308 */ /* 0x000fe20000000800 */
[----:B------:R-:W-:Y:S01]  /*c650*/  FMUL.FTZ R203, R158, R155 ;  /* 0x0000009b9ecb7220 */ /* 0x000fe20000410000 */
[C---:B------:R-:W-:Y:S01]  /*c660*/  FMUL.FTZ R4, R143.reuse, R4 ;  /* 0x000000048f047220 */ /* 0x040fe20000410000 */
[--C-:B------:R-:W-:Y:S01]  /*c670*/  FFMA.FTZ R134, R22, R25, -R180.reuse ;  /* 0x0000001916867223 */ /* 0x100fe200000108b4 */
[C---:B------:R-:W-:Y:S01]  /*c680*/  FMUL.FTZ R202, R158.reuse, R154 ;  /* 0x0000009a9eca7220 */ /* 0x040fe20000410000 */
[C---:B------:R-:W-:Y:S01]  /*c690*/  FMUL.FTZ R13, R143.reuse, R13 ;  /* 0x0000000d8f0d7220 */ /* 0x040fe20000410000 */
[C---:B------:R-:W-:Y:S01]  /*c6a0*/  FMUL.FTZ R147, R158.reuse, R147 ;  /* 0x000000939e937220 */ /* 0x040fe20000410000 */
[----:B------:R-:W-:Y:S01]  /*c6b0*/  FMUL.FTZ R146, R158, R146 ;  /* 0x000000929e927220 */ /* 0x000fe20000410000 */
[----:B------:R-:W-:Y:S01]  /*c6c0*/  MUFU.EX2 R8, R138 ;  /* 0x0000008a00087308 */ /* 0x000fe20000000800 */
[----:B------:R-:W-:Y:S01]  /*c6d0*/  FMUL.FTZ R12, R143, R12 ;  /* 0x0000000c8f0c7220 */ /* 0x000fe20000410000 */
[-C--:B0-----:R-:W-:Y:S01]  /*c6e0*/  FMUL.FTZ R31, R24, R25.reuse ;  /* 0x00000019181f7220 */ /* 0x081fe20000410000 */
[-CC-:B------:R-:W-:Y:S01]  /*c6f0*/  FFMA.FTZ R10, R157, R25.reuse, -R180.reuse ;  /* 0x000000199d0a7223 */ /* 0x180fe200000108b4 */
[-CC-:B------:R-:W-:Y:S01]  /*c700*/  FFMA.FTZ R15, R165, R25.reuse, -R180.reuse ;  /* 0x00000019a50f7223 */ /* 0x180fe200000108b4 */
[-CC-:B------:R-:W-:Y:S01]  /*c710*/  FFMA.FTZ R128, R167, R25.reuse, -R180.reuse ;  /* 0x00000019a7807223 */ /* 0x180fe200000108b4 */
[-CC-:B------:R-:W-:Y:S01]  /*c720*/  FFMA.FTZ R30, R6, R25.reuse, -R31.reuse ;  /* 0x00000019061e7223 */ /* 0x180fe2000001081f */
[-CC-:B------:R-:W-:Y:S01]  /*c730*/  FFMA.FTZ R153, R0, R25.reuse, -R31.reuse ;  /* 0x0000001900997223 */ /* 0x180fe2000001081f */
[-CC-:B------:R-:W-:Y:S01]  /*c740*/  FFMA.FTZ R155, R72, R25.reuse, -R31.reuse ;  /* 0x00000019489b7223 */ /* 0x180fe2000001081f */
[----:B------:R-:W-:Y:S01]  /*c750*/  MUFU.EX2 R152, R152 ;  /* 0x0000009800987308 */ /* 0x000fe20000000800 */
[-CC-:B------:R-:W-:Y:S01]  /*c760*/  FFMA.FTZ R28, R28, R25.reuse, -R31.reuse ;  /* 0x000000191c1c7223 */ /* 0x180fe2000001081f */
[--C-:B------:R-:W-:Y:S01]  /*c770*/  FFMA.FTZ R130, R169, R25, -R180.reuse ;  /* 0x00000019a9827223 */ /* 0x100fe200000108b4 */
[C---:B------:R-:W-:Y:S01]  /*c780*/  FMUL.FTZ R149, R158.reuse, R149 ;  /* 0x000000959e957220 */ /* 0x040fe20000410000 */
[C---:B------:R-:W-:Y:S01]  /*c790*/  FMUL.FTZ R148, R158.reuse, R148 ;  /* 0x000000949e947220 */ /* 0x040fe20000410000 */
[C---:B------:R-:W-:Y:S01]  /*c7a0*/  FMUL.FTZ R151, R158.reuse, R151 ;  /* 0x000000979e977220 */ /* 0x040fe20000410000 */
[C---:B------:R-:W-:Y:S01]  /*c7b0*/  FMUL.FTZ R150, R158.reuse, R150 ;  /* 0x000000969e967220 */ /* 0x040fe20000410000 */
[C---:B------:R-:W-:Y:S01]  /*c7c0*/  FMUL.FTZ R161, R158.reuse, R161 ;  /* 0x000000a19ea17220 */ /* 0x040fe20000410000 */
[----:B------:R-:W0:Y:S01]  /*c7d0*/  MUFU.EX2 R30, R30 ;  /* 0x0000001e001e7308 */ /* 0x000e220000000800 */
[-CC-:B------:R-:W-:Y:S01]  /*c7e0*/  FFMA.FTZ R22, R35, R25.reuse, -R180.reuse ;  /* 0x0000001923167223 */ /* 0x180fe200000108b4 */
[----:B------:R1:W-:Y:S01]  /*c7f0*/  STL.64 [R1+0x448], R4 ;  /* 0x0004480401007387 */ /* 0x0003e20000100a00 */
[--C-:B------:R-:W-:Y:S01]  /*c800*/  FFMA.FTZ R0, R11, R25, -R31.reuse ;  /* 0x000000190b007223 */ /* 0x100fe2000001081f */
[C---:B------:R-:W-:Y:S01]  /*c810*/  FMUL.FTZ R160, R158.reuse, R160 ;  /* 0x000000a09ea07220 */ /* 0x040fe20000410000 */
[----:B------:R-:W-:Y:S01]  /*c820*/  FMUL.FTZ R145, R158, R21 ;  /* 0x000000159e917220 */ /* 0x000fe20000410000 */
[-CC-:B------:R-:W-:Y:S01]  /*c830*/  FFMA.FTZ R132, R177, R25.reuse, -R180.reuse ;  /* 0x00000019b1847223 */ /* 0x180fe200000108b4 */
[-CC-:B------:R-:W-:Y:S01]  /*c840*/  FFMA.FTZ R159, R175, R25.reuse, -R180.reuse ;  /* 0x00000019af9f7223 */ /* 0x180fe200000108b4 */
[----:B------:R-:W0:Y:S01]  /*c850*/  MUFU.EX2 R153, R153 ;  /* 0x0000009900997308 */ /* 0x000e220000000800 */
[-CC-:B------:R-:W-:Y:S01]  /*c860*/  FFMA.FTZ R6, R34, R25.reuse, -R31.reuse ;  /* 0x0000001922067223 */ /* 0x180fe2000001081f */
[-CC-:B------:R-:W-:Y:S01]  /*c870*/  FFMA.FTZ R126, R195, R25.reuse, -R180.reuse ;  /* 0x00000019c37e7223 */ /* 0x180fe200000108b4 */
[-CC-:B------:R-:W-:Y:S01]  /*c880*/  FFMA.FTZ R124, R181, R25.reuse, -R180.reuse ;  /* 0x00000019b57c7223 */ /* 0x180fe200000108b4 */
[-CC-:B------:R-:W-:Y:S01]  /*c890*/  FFMA.FTZ R174, R211, R25.reuse, -R180.reuse ;  /* 0x00000019d3ae7223 */ /* 0x180fe200000108b4 */
[-C--:B------:R-:W-:Y:S01]  /*c8a0*/  FFMA.FTZ R176, R209, R25.reuse, -R180 ;  /* 0x00000019d1b07223 */ /* 0x080fe200000108b4 */
[--C-:B-1----:R-:W-:Y:S01]  /*c8b0*/  FFMA.FTZ R4, R139, R25, -R31.reuse ;  /* 0x000000198b047223 */ /* 0x102fe2000001081f */
[C---:B------:R-:W-:Y:S01]  /*c8c0*/  FMUL.FTZ R201, R143.reuse, R201 ;  /* 0x000000c98fc97220 */ /* 0x040fe20000410000 */
[----:B------:R-:W1:Y:S01]  /*c8d0*/  MUFU.EX2 R155, R155 ;  /* 0x0000009b009b7308 */ /* 0x000e620000000800 */
[----:B------:R-:W-:Y:S01]  /*c8e0*/  FFMA.FTZ R11, R164, R25, -R31 ;  /* 0x00000019a40b7223 */ /* 0x000fe2000001081f */
[C---:B------:R-:W-:Y:S01]  /*c8f0*/  FMUL.FTZ R200, R143.reuse, R200 ;  /* 0x000000c88fc87220 */ /* 0x040fe20000410000 */
[C---:B------:R-:W-:Y:S01]  /*c900*/  FMUL.FTZ R49, R143.reuse, R49 ;  /* 0x000000318f317220 */ /* 0x040fe20000410000 */
[----:B------:R-:W-:Y:S01]  /*c910*/  FMUL.FTZ R48, R143, R48 ;  /* 0x000000308f307220 */ /* 0x000fe20000410000 */
[----:B------:R-:W-:Y:S03]  /*c920*/  STL [R1+0x234], R24 ;  /* 0x0002341801007387 */ /* 0x000fe60000100800 */
[----:B------:R-:W1:Y:S01]  /*c930*/  MUFU.EX2 R35, R134 ;  /* 0x0000008600237308 */ /* 0x000e620000000800 */
[----:B0-----:R-:W-:Y:S01]  /*c940*/  FFMA.FTZ R164, R17, R143, R30 ;  /* 0x0000008f11a47223 */ /* 0x001fe2000001001e */
[----:B------:R-:W-:Y:S01]  /*c950*/  FFMA.FTZ R17, R158, R16, R29 ;  /* 0x000000109e117223 */ /* 0x000fe2000001001d */
[----:B------:R-:W3:Y:S04]  /*c960*/  LDL R206, [R1+0x340] ;  /* 0x0003400001ce7983 */ /* 0x000ee80000100800 */
[----:B------:R-:W3:Y:S01]  /*c970*/  LDL R204, [R1+0x354] ;  /* 0x0003540001cc7983 */ /* 0x000ee20000100800 */
[----:B------:R-:W0:Y:S03]  /*c980*/  MUFU.EX2 R28, R28 ;  /* 0x0000001c001c7308 */ /* 0x000e260000000800 */
[----:B------:R-:W3:Y:S04]  /*c990*/  LDL R74, [R1+0x400] ;  /* 0x00040000014a7983 */ /* 0x000ee80000100800 */
[----:B------:R-:W3:Y:S01]  /*c9a0*/  LDL R41, [R1+0x308] ;  /* 0x0003080001297983 */ /* 0x000ee20000100800 */
[----:B------:R-:W0:Y:S01]  /*c9b0*/  MUFU.EX2 R154, R136 ;  /* 0x00000088009a7308 */ /* 0x000e220000000800 */
[----:B------:R-:W-:Y:S01]  /*c9c0*/  FADD.FTZ R164, R153, R164 ;  /* 0x000000a499a47221 */ /* 0x000fe20000010000 */
[-CC-:B------:R-:W-:Y:S01]  /*c9d0*/  FFMA.FTZ R5, R14, R25.reuse, -R31.reuse ;  /* 0x000000190e057223 */ /* 0x180fe2000001081f */
[-C--:B------:R-:W-:Y:S01]  /*c9e0*/  FFMA.FTZ R157, R123, R25.reuse, -R31 ;  /* 0x000000197b9d7223 */ /* 0x080fe2000001081f */
[----:B------:R0:W-:Y:S04]  /*c9f0*/  STL.64 [R1+0x438], R12 ;  /* 0x0004380c01007387 */ /* 0x0001e80000100a00 */
[----:B------:R-:W0:Y:S01]  /*ca00*/  MUFU.EX2 R4, R4 ;  /* 0x0000000400047308 */ /* 0x000e220000000800 */
[----:B------:R-:W-:Y:S01]  /*ca10*/  FADD.FTZ R16, R152, R17 ;  /* 0x0000001198107221 */ /* 0x000fe20000010000 */
[----:B-1----:R-:W-:Y:S01]  /*ca20*/  FADD.FTZ R123, R155, R164 ;  /* 0x000000a49b7b7221 */ /* 0x002fe20000010000 */
[----:B------:R-:W3:Y:S04]  /*ca30*/  LDL R43, [R1+0x30c] ;  /* 0x00030c00012b7983 */ /* 0x000ee80000100800 */
[----:B------:R-:W3:Y:S01]  /*ca40*/  LDL R112, [R1+0x3bc] ;  /* 0x0003bc0001707983 */ /* 0x000ee20000100800 */
[----:B------:R-:W1:Y:S01]  /*ca50*/  MUFU.EX2 R0, R0 ;  /* 0x0000000000007308 */ /* 0x000e620000000800 */
[-C--:B0-----:R-:W-:Y:S01]  /*ca60*/  FFMA.FTZ R12, R156, R25.reuse, -R31 ;  /* 0x000000199c0c7223 */ /* 0x081fe2000001081f */
[----:B------:R-:W-:Y:S01]  /*ca70*/  FADD.FTZ R17, R35, R16 ;  /* 0x0000001023117221 */ /* 0x000fe20000010000 */
[----:B------:R-:W3:Y:S04]  /*ca80*/  LDL R114, [R1+0x3c0] ;  /* 0x0003c00001727983 */ /* 0x000ee80000100800 */
[----:B------:R-:W3:Y:S01]  /*ca90*/  LDL R104, [R1+0x3c4] ;  /* 0x0003c40001687983 */ /* 0x000ee20000100800 */
[----:B------:R-:W0:Y:S01]  /*caa0*/  MUFU.EX2 R7, R7 ;  /* 0x0000000700077308 */ /* 0x000e220000000800 */
[----:B------:R-:W-:Y:S01]  /*cab0*/  FADD.FTZ R123, R28, R123 ;  /* 0x0000007b1c7b7221 */ /* 0x000fe20000010000 */
[----:B------:R-:W-:Y:S01]  /*cac0*/  FADD.FTZ R17, R154, R17 ;  /* 0x000000119a117221 */ /* 0x000fe20000010000 */
        /* <DEDUP_REMOVED lines=9> */
[----:B------:R-:W3:Y:S04]  /*cb60*/  LDL R68, [R1+0x40c] ;  /* 0x00040c0001447983 */ /* 0x000ee80000100800 */
[----:B------:R-:W-:Y:S01]  /*cb70*/  MUFU.EX2 R5, R5 ;  /* 0x0000000500057308 */ /* 0x000fe20000000800 */
[----:B------:R-:W-:Y:S01]  /*cb80*/  FADD.FTZ R16, R8, R17 ;  /* 0x0000001108107221 */ /* 0x000fe20000010000 */
[----:B------:R-:W3:Y:S04]  /*cb90*/  LDL R70, [R1+0x410] ;  /* 0x0004100001467983 */ /* 0x000ee80000100800 */
[----:B------:R-:W3:Y:S02]  /*cba0*/  LDL R224, [R1+0x31c] ;  /* 0x00031c0001e07983 */ /* 0x000ee40000100800 */
[----:B------:R-:W0:Y:S01]  /*cbb0*/  MUFU.EX2 R9, R22 ;  /* 0x0000001600097308 */ /* 0x000e220000000800 */
[----:B-1----:R-:W-:Y:S01]  /*cbc0*/  FADD.FTZ R123, R0, R123 ;  /* 0x0000007b007b7221 */ /* 0x002fe20000010000 */
[-C--:B------:R-:W-:Y:S01]  /*cbd0*/  FFMA.FTZ R13, R168, R25.reuse, -R31 ;  /* 0x00000019a80d7223 */ /* 0x080fe2000001081f */
[----:B------:R-:W3:Y:S04]  /*cbe0*/  LDL R218, [R1+0x328] ;  /* 0x0003280001da7983 */ /* 0x000ee80000100800 */
[----:B------:R-:W-:Y:S01]  /*cbf0*/  STL [R1+0x3428], R182 ;  /* 0x003428b601007387 */ /* 0x000fe20000100800 */
[----:B------:R-:W1:Y:S01]  /*cc00*/  MUFU.EX2 R12, R12 ;  /* 0x0000000c000c7308 */ /* 0x000e620000000800 */
[----:B0-----:R-:W-:Y:S01]  /*cc10*/  FADD.FTZ R17, R7, R16 ;  /* 0x0000001007117221 */ /* 0x001fe20000010000 */
[----:B------:R-:W-:Y:S01]  /*cc20*/  FADD.FTZ R166, R6, R123 ;  /* 0x0000007b06a67221 */ /* 0x000fe20000010000 */
[----:B------:R-:W3:Y:S04]  /*cc30*/  LDL R184, [R1+0x364] ;  /* 0x0003640001b87983 */ /* 0x000ee80000100800 */
[----:B------:R-:W3:Y:S01]  /*cc40*/  LDL R186, [R1+0x368] ;  /* 0x0003680001ba7983 */ /* 0x000ee20000100800 */
[----:B------:R-:W0:Y:S01]  /*cc50*/  MUFU.EX2 R11, R11 ;  /* 0x0000000b000b7308 */ /* 0x000e220000000800 */
[-C--:B------:R-:W-:Y:S01]  /*cc60*/  FFMA.FTZ R156, R170, R25.reuse, -R31 ;  /* 0x00000019aa9c7223 */ /* 0x080fe2000001081f */
[----:B------:R-:W-:Y:S01]  /*cc70*/  FADD.FTZ R16, R10, R17 ;  /* 0x000000110a107221 */ /* 0x000fe20000010000 */
[----:B------:R-:W3:Y:S04]  /*cc80*/  LDL R188, [R1+0x36c] ;  /* 0x00036c0001bc7983 */ /* 0x000ee80000100800 */
[----:B------:R-:W3:Y:S01]  /*cc90*/  LDL R64, [R1+0x41c] ;  /* 0x00041c0001407983 */ /* 0x000ee20000100800 */
[----:B------:R-:W0:Y:S01]  /*cca0*/  MUFU.EX2 R15, R15 ;  /* 0x0000000f000f7308 */ /* 0x000e220000000800 */
[-CC-:B------:R-:W-:Y:S01]  /*ccb0*/  FFMA.FTZ R23, R23, R25.reuse, -R31.reuse ;  /* 0x0000001917177223 */ /* 0x180fe2000001081f */
[----:B------:R-:W-:Y:S01]  /*ccc0*/  FADD.FTZ R17, R9, R16 ;  /* 0x0000001009117221 */ /* 0x000fe20000010000 */
[----:B------:R0:W-:Y:S01]  /*ccd0*/  STL.64 [R1+0x330], R160 ;  /* 0x000330a001007387 */ /* 0x0001e20000100a00 */
[----:B------:R-:W-:-:S03]  /*cce0*/  FFMA.FTZ R163, R127, R25, -R31 ;  /* 0x000000197fa37223 */ /* 0x000fc6000001081f */
[----:B------:R-:W-:Y:S01]  /*ccf0*/  STL [R1+0x32f0], R194 ;  /* 0x0032f0c201007387 */ /* 0x000fe20000100800 */
[----:B------:R-:W0:Y:S01]  /*cd00*/  MUFU.EX2 R14, R14 ;  /* 0x0000000e000e7308 */ /* 0x000e220000000800 */
[----:B------:R-:W-:Y:S02]  /*cd10*/  FFMA.FTZ R165, R131, R25, -R31 ;  /* 0x0000001983a57223 */ /* 0x000fe4000001081f */
[----:B------:R-:W3:Y:S04]  /*cd20*/  LDL R66, [R1+0x420] ;  /* 0x0004200001427983 */ /* 0x000ee80000100800 */
[----:B------:R-:W-:Y:S01]  /*cd30*/  STL.64 [R1+0x32e8], R192 ;  /* 0x0032e8c001007387 */ /* 0x000fe20000100a00 */
[----:B------:R-:W0:Y:S01]  /*cd40*/  MUFU.EX2 R22, R128 ;  /* 0x0000008000167308 */ /* 0x000e220000000800 */
[----:B------:R-:W-:-:S02]  /*cd50*/  FADD.FTZ R16, R20, R17 ;  /* 0x0000001114107221 */ /* 0x000fc40000010000 */
[----:B------:R-:W3:Y:S04]  /*cd60*/  LDL R190, [R1+0x358] ;  /* 0x0003580001be7983 */ /* 0x000ee80000100800 */
[----:B------:R-:W3:Y:S01]  /*cd70*/  LDL R33, [R1+0x260] ;  /* 0x0002600001217983 */ /* 0x000ee20000100800 */
[----:B------:R-:W0:Y:S03]  /*cd80*/  MUFU.EX2 R13, R13 ;  /* 0x0000000d000d7308 */ /* 0x000e260000000800 */
[----:B------:R-:W3:Y:S04]  /*cd90*/  LDL R220, [R1+0x32c] ;  /* 0x00032c0001dc7983 */ /* 0x000ee80000100800 */
[----:B------:R-:W3:Y:S01]  /*cda0*/  LDL R62, [R1+0x418] ;  /* 0x00041800013e7983 */ /* 0x000ee20000100800 */
[----:B------:R1:W-:Y:S03]  /*cdb0*/  MUFU.EX2 R158, R121 ;  /* 0x00000079009e7308 */ /* 0x0003e60000000800 */
[----:B------:R-:W3:Y:S04]  /*cdc0*/  LDL R56, [R1+0x424] ;  /* 0x0004240001387983 */ /* 0x000ee80000100800 */
[----:B------:R-:W3:Y:S01]  /*cdd0*/  LDL R52, [R1+0x434] ;  /* 0x0004340001347983 */ /* 0x000ee20000100800 */
[----:B------:R-:W4:Y:S01]  /*cde0*/  MUFU.EX2 R21, R130 ;  /* 0x0000008200157308 */ /* 0x000f220000000800 */
[----:B-1----:R-:W-:Y:S01]  /*cdf0*/  FADD.FTZ R121, R5, R166 ;  /* 0x000000a605797221 */ /* 0x002fe20000010000 */
[----:B------:R-:W-:Y:S01]  /*ce00*/  FFMA.FTZ R164, R125, R25, -R31 ;  /* 0x000000197da47223 */ /* 0x000fe2000001081f */
[----:B------:R-:W-:Y:S02]  /*ce10*/  STL [R1+0xbd4], R2 ;  /* 0x000bd40201007387 */ /* 0x000fe40000100800 */
[----:B------:R-:W-:-:S02]  /*ce20*/  FADD.FTZ R168, R12, R121 ;  /* 0x000000790ca87221 */ /* 0x000fc40000010000 */
[----:B------:R-:W-:Y:S01]  /*ce30*/  STL [R1+0xbd0], R3 ;  /* 0x000bd00301007387 */ /* 0x000fe20000100800 */
[----:B------:R-:W1:Y:S01]  /*ce40*/  MUFU.EX2 R156, R156 ;  /* 0x0000009c009c7308 */ /* 0x000e620000000800 */
[----:B0-----:R-:W-:Y:S01]  /*ce50*/  FADD.FTZ R121, R11, R168 ;  /* 0x000000a80b797221 */ /* 0x001fe20000010000 */
        /* <DEDUP_REMOVED lines=8> */
[----:B------:R-:W2:Y:S03]  /*cee0*/  MUFU.EX2 R23, R23 ;  /* 0x0000001700177308 */ /* 0x000ea60000000800 */
[----:B------:R-:W3:Y:S04]  /*cef0*/  LDL R46, [R1+0x440] ;  /* 0x00044000012e7983 */ /* 0x000ee80000100800 */
[----:B------:R-:W3:Y:S01]  /*cf00*/  LDL R196, [R1+0x35c] ;  /* 0x00035c0001c47983 */ /* 0x000ee20000100800 */
[----:B------:R-:W2:Y:S01]  /*cf10*/  MUFU.EX2 R159, R159 ;  /* 0x0000009f009f7308 */ /* 0x000ea20000000800 */
[----:B------:R-:W-:Y:S01]  /*cf20*/  FADD.FTZ R121, R13, R168 ;  /* 0x000000a80d797221 */ /* 0x000fe20000010000 */
[----:B----4-:R-:W-:Y:S01]  /*cf30*/  FADD.FTZ R17, R21, R16 ;  /* 0x0000001015117221 */ /* 0x010fe20000010000 */
[----:B------:R-:W4:Y:S04]  /*cf40*/  LDL R208, [R1+0x344] ;  /* 0x0003440001d07983 */ /* 0x000f280000100800 */
[----:B------:R-:W4:Y:S01]  /*cf50*/  LDL R210, [R1+0x348] ;  /* 0x0003480001d27983 */ /* 0x000f220000100800 */
[----:B------:R-:W2:Y:S01]  /*cf60*/  MUFU.EX2 R162, R126 ;  /* 0x0000007e00a27308 */ /* 0x000ea20000000800 */
[----:B-1----:R-:W-:Y:S01]  /*cf70*/  FADD.FTZ R170, R156, R121 ;  /* 0x000000799caa7221 */ /* 0x002fe20000010000 */
[----:B0-----:R-:W-:Y:S01]  /*cf80*/  FADD.FTZ R16, R160, R17 ;  /* 0x00000011a0107221 */ /* 0x001fe20000010000 */
[----:B------:R-:W-:-:S05]  /*cf90*/  FFMA.FTZ R175, R213, R25, -R180 ;  /* 0x00000019d5af7223 */ /* 0x000fca00000108b4 */
[----:B------:R-:W-:Y:S01]  /*cfa0*/  MUFU.EX2 R173, R122 ;  /* 0x0000007a00ad7308 */ /* 0x000fe20000000800 */
[-C--:B------:R-:W-:Y:S01]  /*cfb0*/  FFMA.FTZ R166, R129, R25.reuse, -R31 ;  /* 0x0000001981a67223 */ /* 0x080fe2000001081f */
[----:B------:R-:W-:-:S06]  /*cfc0*/  FFMA.FTZ R177, R207, R25, -R180 ;  /* 0x00000019cfb17223 */ /* 0x000fcc00000108b4 */
[----:B------:R-:W-:Y:S01]  /*cfd0*/  MUFU.EX2 R172, R120 ;  /* 0x0000007800ac7308 */ /* 0x000fe20000000800 */
[-CC-:B------:R-:W-:Y:S01]  /*cfe0*/  FFMA.FTZ R167, R133, R25.reuse, -R31.reuse ;  /* 0x0000001985a77223 */ /* 0x180fe2000001081f */
[-C--:B------:R-:W-:Y:S01]  /*cff0*/  FFMA.FTZ R181, R215, R25.reuse, -R180 ;  /* 0x00000019d7b57223 */ /* 0x080fe200000108b4 */
[-C--:B------:R-:W-:Y:S01]  /*d000*/  FFMA.FTZ R169, R141, R25.reuse, -R31 ;  /* 0x000000198da97223 */ /* 0x080fe2000001081f */
[----:B------:R-:W-:Y:S04]  /*d010*/  STL.64 [R1+0x450], R202 ;  /* 0x000450ca01007387 */ /* 0x000fe80000100a00 */
[----:B------:R-:W0:Y:S01]  /*d020*/  MUFU.EX2 R157, R157 ;  /* 0x0000009d009d7308 */ /* 0x000e220000000800 */
[----:B------:R-:W-:Y:S04]  /*d030*/  STL.64 [R1+0x300], R146 ;  /* 0x0003009201007387 */ /* 0x000fe80000100a00 */
[----:B------:R-:W-:Y:S03]  /*d040*/  STL.64 [R1+0x310], R148 ;  /* 0x0003109401007387 */ /* 0x000fe60000100a00 */
[----:B------:R-:W1:Y:S01]  /*d050*/  MUFU.EX2 R161, R124 ;  /* 0x0000007c00a17308 */ /* 0x000e620000000800 */
[----:B--2---:R-:W-:Y:S01]  /*d060*/  FADD.FTZ R121, R23, R170 ;  /* 0x000000aa17797221 */ /* 0x004fe20000010000 */
[----:B------:R-:W-:Y:S01]  /*d070*/  FADD.FTZ R17, R159, R16 ;  /* 0x000000109f117221 */ /* 0x000fe20000010000 */
[----:B------:R-:W-:Y:S04]  /*d080*/  STL.64 [R1+0x320], R150 ;  /* 0x0003209601007387 */ /* 0x000fe80000100a00 */
[----:B------:R-:W2:Y:S01]  /*d090*/  LDL R72, [R1+0x414] ;  /* 0x0004140001487983 */ /* 0x000ea20000100800 */
[----:B------:R-:W3:Y:S01]  /*d0a0*/  MUFU.EX2 R164, R164 ;  /* 0x000000a400a47308 */ /* 0x000ee20000000800 */
[----:B------:R-:W-:Y:S01]  /*d0b0*/  FADD.FTZ R170, R158, R121 ;  /* 0x000000799eaa7221 */ /* 0x000fe20000010000 */
[----:B------:R-:W-:Y:S01]  /*d0c0*/  FADD.FTZ R16, R162, R17 ;  /* 0x00000011a2107221 */ /* 0x000fe20000010000 */
[----:B------:R-:W-:Y:S04]  /*d0d0*/  STL [R1+0x3360], R118 ;  /* 0x0033607601007387 */ /* 0x000fe80000100800 */
[----:B------:R-:W-:Y:S01]  /*d0e0*/  STL [R1+0x335c], R116 ;  /* 0x00335c7401007387 */ /* 0x000fe20000100800 */
[----:B------:R-:W3:Y:S01]  /*d0f0*/  MUFU.EX2 R163, R163 ;  /* 0x000000a300a37308 */ /* 0x000ee20000000800 */
[-C--:B------:R-:W-:Y:S01]  /*d100*/  FFMA.FTZ R168, R135, R25.reuse, -R31 ;  /* 0x0000001987a87223 */ /* 0x080fe2000001081f */
[----:B0-----:R-:W-:Y:S01]  /*d110*/  FADD.FTZ R17, R157, R170 ;  /* 0x000000aa9d117221 */ /* 0x001fe20000010000 */
[----:B-1----:R-:W-:Y:S01]  /*d120*/  FADD.FTZ R16, R161, R16 ;  /* 0x00000010a1107221 */ /* 0x002fe20000010000 */
[----:B---3--:R-:W-:Y:S04]  /*d130*/  STL [R1+0x3350], R110 ;  /* 0x0033506e01007387 */ /* 0x008fe80000100800 */
[----:B------:R-:W-:Y:S01]  /*d140*/  MUFU.EX2 R175, R175 ;  /* 0x000000af00af7308 */ /* 0x000fe20000000800 */
[----:B------:R-:W-:Y:S04]  /*d150*/  STL [R1+0x334c], R108 ;  /* 0x00334c6c01007387 */ /* 0x000fe80000100800 */
[----:B------:R-:W-:Y:S03]  /*d160*/  STL [R1+0x3340], R102 ;  /* 0x0033406601007387 */ /* 0x000fe60000100800 */
[----:B------:R-:W0:Y:S01]  /*d170*/  MUFU.EX2 R166, R166 ;  /* 0x000000a600a67308 */ /* 0x000e220000000800 */
[----:B------:R-:W-:Y:S01]  /*d180*/  FADD.FTZ R121, R164, R17 ;  /* 0x00000011a4797221 */ /* 0x000fe20000010000 */
[----:B------:R-:W-:Y:S01]  /*d190*/  FADD.FTZ R17, R173, R16 ;  /* 0x00000010ad117221 */ /* 0x000fe20000010000 */
[----:B------:R-:W-:Y:S04]  /*d1a0*/  STL [R1+0x333c], R100 ;  /* 0x00333c6401007387 */ /* 0x000fe80000100800 */
[----:B------:R-:W-:Y:S01]  /*d1b0*/  STL [R1+0x3338], R98 ;  /* 0x0033386201007387 */ /* 0x000fe20000100800 */
[----:B------:R-:W-:Y:S01]  /*d1c0*/  MUFU.EX2 R174, R174 ;  /* 0x000000ae00ae7308 */ /* 0x000fe20000000800 */
[----:B------:R-:W-:-:S02]  /*d1d0*/  FFMA.FTZ R170, R137, R25, -R31 ;  /* 0x0000001989aa7223 */ /* 0x000fc4000001081f */
[----:B------:R-:W-:Y:S04]  /*d1e0*/  STL [R1+0x3334], R96 ;  /* 0x0033346001007387 */ /* 0x000fe80000100800 */
[----:B------:R-:W-:Y:S01]  /*d1f0*/  STL [R1+0x3330], R94 ;  /* 0x0033305e01007387 */ /* 0x000fe20000100800 */
[----:B------:R-:W1:Y:S01]  /*d200*/  MUFU.EX2 R165, R165 ;  /* 0x000000a500a57308 */ /* 0x000e620000000800 */
        /* <DEDUP_REMOVED lines=8> */
[----:B------:R-:W3:Y:S01]  /*d290*/  MUFU.EX2 R168, R168 ;  /* 0x000000a800a87308 */ /* 0x000ee20000000800 */
[----:B0-----:R-:W-:Y:S01]  /*d2a0*/  FADD.FTZ R121, R166, R121 ;  /* 0x00000079a6797221 */ /* 0x001fe20000010000 */
[----:B------:R-:W-:Y:S01]  /*d2b0*/  FADD.FTZ R17, R175, R16 ;  /* 0x00000010af117221 */ /* 0x000fe20000010000 */
[----:B------:R-:W-:Y:S04]  /*d2c0*/  STL [R1+0x331c], R84 ;  /* 0x00331c5401007387 */ /* 0x000fe80000100800 */
[----:B------:R-:W-:Y:S01]  /*d2d0*/  STL [R1+0x3318], R82 ;  /* 0x0033185201007387 */ /* 0x000fe20000100800 */
[----:B------:R-:W-:Y:S03]  /*d2e0*/  MUFU.EX2 R176, R176 ;  /* 0x000000b000b07308 */ /* 0x000fe60000000800 */
[----:B------:R-:W-:Y:S04]  /*d2f0*/  STL.64 [R1+0x458], R200 ;  /* 0x000458c801007387 */ /* 0x000fe80000100a00 */
[----:B------:R-:W-:Y:S01]  /*d300*/  STL.64 [R1+0x390], R144 ;  /* 0x0003909001007387 */ /* 0x000fe20000100a00 */
[----:B------:R-:W0:Y:S01]  /*d310*/  MUFU.EX2 R167, R167 ;  /* 0x000000a700a77308 */ /* 0x000e220000000800 */
[----:B-1----:R-:W-:Y:S01]  /*d320*/  FADD.FTZ R121, R165, R121 ;  /* 0x00000079a5797221 */ /* 0x002fe20000010000 */
[----:B------:R-:W-:Y:S01]  /*d330*/  FADD.FTZ R16, R174, R17 ;  /* 0x00000011ae107221 */ /* 0x000fe20000010000 */
[----:B------:R1:W-:Y:S04]  /*d340*/  STL.64 [R1+0x398], R48 ;  /* 0x0003983001007387 */ /* 0x0003e80000100a00 */
[----:B------:R-:W-:Y:S01]  /*d350*/  STL [R1+0x3314], R80 ;  /* 0x0033145001007387 */ /* 0x000fe20000100800 */
[----:B------:R-:W-:Y:S03]  /*d360*/  MUFU.EX2 R181, R181 ;  /* 0x000000b500b57308 */ /* 0x000fe60000000800 */
[----:B------:R-:W4:Y:S04]  /*d370*/  LDL R39, [R1+0x304] ;  /* 0x0003040001277983 */ /* 0x000f280000100800 */
[----:B------:R-:W4:Y:S01]  /*d380*/  LDL R122, [R1+0x3a0] ;  /* 0x0003a000017a7983 */ /* 0x000f220000100800 */
[----:B------:R-:W0:Y:S01]  /*d390*/  MUFU.EX2 R170, R170 ;  /* 0x000000aa00aa7308 */ /* 0x000e220000000800 */
[----:B---3--:R-:W-:Y:S01]  /*d3a0*/  FADD.FTZ R121, R168, R121 ;  /* 0x00000079a8797221 */ /* 0x008fe20000010000 */
[----:B------:R-:W-:Y:S01]  /*d3b0*/  FADD.FTZ R17, R177, R16 ;  /* 0x00000010b1117221 */ /* 0x000fe20000010000 */
[----:B-1----:R-:W3:Y:S04]  /*d3c0*/  LDL R49, [R1+0x300] ;  /* 0x0003000001317983 */ /* 0x002ee80000100800 */
[----:B------:R-:W3:Y:S01]  /*d3d0*/  LDL R124, [R1+0x3a4] ;  /* 0x0003a400017c7983 */ /* 0x000ee20000100800 */
[----:B------:R-:W1:Y:S03]  /*d3e0*/  MUFU.EX2 R180, R180 ;  /* 0x000000b400b47308 */ /* 0x000e660000000800 */
[----:B------:R-:W3:Y:S04]  /*d3f0*/  LDL R126, [R1+0x3a8] ;  /* 0x0003a800017e7983 */ /* 0x000ee80000100800 */
[----:B------:R-:W3:Y:S01]  /*d400*/  LDL R120, [R1+0x3b4] ;  /* 0x0003b40001787983 */ /* 0x000ee20000100800 */
[----:B------:R-:W1:Y:S01]  /*d410*/  MUFU.EX2 R169, R169 ;  /* 0x000000a900a97308 */ /* 0x000e620000000800 */
[----:B0-----:R-:W-:Y:S01]  /*d420*/  FADD.FTZ R121, R167, R121 ;  /* 0x00000079a7797221 */ /* 0x001fe20000010000 */
[----:B------:R-:W-:Y:S01]  /*d430*/  FADD.FTZ R16, R176, R17 ;  /* 0x00000011b0107221 */ /* 0x000fe20000010000 */
[----:B------:R-:W3:Y:S02]  /*d440*/  LDL R128, [R1+0x394] ;  /* 0x0003940001807983 */ /* 0x000ee40000100800 */
[----:B------:R-:W-:Y:S01]  /*d450*/  FADD.FTZ R17, R170, R121 ;  /* 0x00000079aa117221 */ /* 0x000fe20000010000 */
[----:B------:R-:W-:Y:S01]  /*d460*/  FADD.FTZ R25, R181, R16 ;  /* 0x00000010b5197221 */ /* 0x000fe20000010000 */
[----:B------:R-:W3:Y:S03]  /*d470*/  LDL R130, [R1+0x398] ;  /* 0x0003980001827983 */ /* 0x000ee60000100800 */
[----:B-1----:R-:W-:Y:S01]  /*d480*/  FADD.FTZ R16, R180, R25 ;  /* 0x00000019b4107221 */ /* 0x002fe20000010000 */
[----:B------:R-:W-:Y:S04]  /*d490*/  STL [R1+0x3310], R78 ;  /* 0x0033104e01007387 */ /* 0x000fe80000100800 */
[----:B------:R-:W-:Y:S01]  /*d4a0*/  STL [R1+0x330c], R76 ;  /* 0x00330c4c01007387 */ /* 0x000fe20000100800 */
[----:B------:R-:W-:-:S03]  /*d4b0*/  FADD.FTZ R17, R169, R17 ;  /* 0x00000011a9117221 */ /* 0x000fc60000010000 */
[----:B------:R-:W3:Y:S04]  /*d4c0*/  LDL.LU R118, [R1+0x3360] ;  /* 0x0033600001767983 */ /* 0x000ee80000300800 */
[----:B------:R-:W-:Y:S04]  /*d4d0*/  STL.64 [R1+0x240], R16 ;  /* 0x0002401001007387 */ /* 0x000fe80000100a00 */
[----:B------:R-:W3:Y:S04]  /*d4e0*/  LD.E R31, desc[UR44][R2.64] ;  /* 0x0000002c021f7980 */ /* 0x000ee8000c101900 */
[----:B------:R-:W-:Y:S04]  /*d4f0*/  STL [R1+0x26c], R81 ;  /* 0x00026c5101007387 */ /* 0x000fe80000100800 */
[----:B------:R0:W-:Y:S04]  /*d500*/  STL [R1+0x270], R83 ;  /* 0x0002705301007387 */ /* 0x0001e80000100800 */
        /* <DEDUP_REMOVED lines=35> */
[----:B------:R2:W-:Y:S04]  /*d740*/  STL [R1+0x268], R79 ;  /* 0x0002684f01007387 */ /* 0x0005e80000100800 */
[----:B------:R-:W-:Y:S04]  /*d750*/  STL [R1+0x29c], R105 ;  /* 0x00029c6901007387 */ /* 0x000fe80000100800 */
[----:B0-----:R-:W3:Y:S04]  /*d760*/  LDL.128 R80, [R1+0x2a0] ;  /* 0x0002a00001507983 */ /* 0x001ee80000100c00 */
[----:B-1----:R-:W3:Y:S04]  /*d770*/  LDL.128 R84, [R1+0x2b0] ;  /* 0x0002b00001547983 */ /* 0x002ee80000100c00 */
[----:B------:R-:W3:Y:S04]  /*d780*/  LDL.128 R88, [R1+0x2c0] ;  /* 0x0002c00001587983 */ /* 0x000ee80000100c00 */
[----:B------:R-:W3:Y:S04]  /*d790*/  LDL.128 R92, [R1+0x2d0] ;  /* 0x0002d000015c7983 */ /* 0x000ee80000100c00 */
[----:B------:R-:W3:Y:S04]  /*d7a0*/  LDL.128 R96, [R1+0x2e0] ;  /* 0x0002e00001607983 */ /* 0x000ee80000100c00 */
[----:B------:R-:W3:Y:S04]  /*d7b0*/  LDL.128 R100, [R1+0x2f0] ;  /* 0x0002f00001647983 */ /* 0x000ee80000100c00 */
[----:B------:R-:W3:Y:S04]  /*d7c0*/  LDL.LU R116, [R1+0x335c] ;  /* 0x00335c0001747983 */ /* 0x000ee80000300800 */
[----:B------:R-:W3:Y:S04]  /*d7d0*/  LDL.LU R110, [R1+0x3350] ;  /* 0x00335000016e7983 */ /* 0x000ee80000300800 */
[----:B------:R-:W3:Y:S04]  /*d7e0*/  LDL.LU R108, [R1+0x334c] ;  /* 0x00334c00016c7983 */ /* 0x000ee80000300800 */
[----:B--2---:R-:W2:Y:S04]  /*d7f0*/  LDL.128 R76, [R1+0x290] ;  /* 0x00029000014c7983 */ /* 0x004ea80000100c00 */
[----:B------:R-:W2:Y:S04]  /*d800*/  LDL R230, [R1+0x310] ;  /* 0x0003100001e67983 */ /* 0x000ea80000100800 */
[----:B------:R-:W-:Y:S04]  /*d810*/  STL [R1+0x3308], R74 ;  /* 0x0033084a01007387 */ /* 0x000fe80000100800 */
[----:B------:R0:W-:Y:S04]  /*d820*/  STL [R1+0x3304], R72 ;  /* 0x0033044801007387 */ /* 0x0001e80000100800 */
[----:B------:R-:W-:Y:S04]  /*d830*/  STL [R1+0x340], R206 ;  /* 0x000340ce01007387 */ /* 0x000fe80000100800 */
[----:B------:R-:W-:Y:S04]  /*d840*/  STL [R1+0x354], R204 ;  /* 0x000354cc01007387 */ /* 0x000fe80000100800 */
        /* <DEDUP_REMOVED lines=9> */
[----:B----4-:R-:W-:Y:S04]  /*d8e0*/  STL [R1+0x3368], R122 ;  /* 0x0033687a01007387 */ /* 0x010fe80000100800 */
[----:B------:R-:W-:Y:S04]  /*d8f0*/  STL [R1+0x3358], R114 ;  /* 0x0033587201007387 */ /* 0x000fe80000100800 */
[----:B---3--:R-:W-:Y:S04]  /*d900*/  STL [R1+0x336c], R124 ;  /* 0x00336c7c01007387 */ /* 0x008fe80000100800 */
[----:B------:R-:W-:Y:S04]  /*d910*/  STL [R1+0x3370], R126 ;  /* 0x0033707e01007387 */ /* 0x000fe80000100800 */
[----:B------:R-:W-:Y:S04]  /*d920*/  STL [R1+0x3364], R120 ;  /* 0x0033647801007387 */ /* 0x000fe80000100800 */
[----:B------:R-:W-:Y:S04]  /*d930*/  STL [R1+0x3374], R128 ;  /* 0x0033748001007387 */ /* 0x000fe80000100800 */
[----:B------:R1:W-:Y:S04]  /*d940*/  STL [R1+0x3378], R130 ;  /* 0x0033788201007387 */ /* 0x0003e80000100800 */
[----:B------:R3:W-:Y:S04]  /*d950*/  STL [R1+0x3354], R112 ;  /* 0x0033547001007387 */ /* 0x0007e80000100800 */
[----:B------:R4:W-:Y:S04]  /*d960*/  STL [R1+0x3348], R106 ;  /* 0x0033486a01007387 */ /* 0x0009e80000100800 */
[----:B------:R4:W-:Y:S04]  /*d970*/  STL [R1+0x3344], R104 ;  /* 0x0033446801007387 */ /* 0x0009e80000100800 */
[----:B------:R-:W-:Y:S04]  /*d980*/  STL [R1+0x300], R49 ;  /* 0x0003003101007387 */ /* 0x000fe80000100800 */
[----:B0-----:R-:W2:Y:S04]  /*d990*/  LDL.128 R72, [R1+0x280] ;  /* 0x0002800001487983 */ /* 0x001ea80000100c00 */
[----:B------:R-:W-:Y:S04]  /*d9a0*/  STL [R1+0x304], R39 ;  /* 0x0003042701007387 */ /* 0x000fe80000100800 */
[----:B------:R-:W-:Y:S04]  /*d9b0*/  STL [R1+0x308], R41 ;  /* 0x0003082901007387 */ /* 0x000fe80000100800 */
[----:B------:R-:W-:Y:S04]  /*d9c0*/  STL [R1+0x30c], R43 ;  /* 0x00030c2b01007387 */ /* 0x000fe80000100800 */
[----:B------:R0:W-:Y:S04]  /*d9d0*/  STL [R1+0x3210], R118 ;  /* 0x0032107601007387 */ /* 0x0001e80000100800 */
[----:B------:R-:W2:Y:S04]  /*d9e0*/  LDL R232, [R1+0x314] ;  /* 0x0003140001e87983 */ /* 0x000ea80000100800 */
[----:B-1----:R-:W2:Y:S04]  /*d9f0*/  LDL.LU R130, [R1+0x3378] ;  /* 0x0033780001827983 */ /* 0x002ea80000300800 */
[----:B------:R-:W2:Y:S04]  /*da00*/  LDL.LU R128, [R1+0x3374] ;  /* 0x0033740001807983 */ /* 0x000ea80000300800 */
[----:B------:R-:W2:Y:S04]  /*da10*/  LDL.LU R126, [R1+0x3370] ;  /* 0x00337000017e7983 */ /* 0x000ea80000300800 */
[----:B------:R-:W2:Y:S04]  /*da20*/  LDL.LU R124, [R1+0x336c] ;  /* 0x00336c00017c7983 */ /* 0x000ea80000300800 */
[----:B------:R-:W2:Y:S04]  /*da30*/  LDL.LU R122, [R1+0x3368] ;  /* 0x00336800017a7983 */ /* 0x000ea80000300800 */
[----:B------:R-:W2:Y:S04]  /*da40*/  LDL.LU R120, [R1+0x3364] ;  /* 0x0033640001787983 */ /* 0x000ea80000300800 */
[----:B------:R-:W2:Y:S04]  /*da50*/  LDL.LU R114, [R1+0x3358] ;  /* 0x0033580001727983 */ /* 0x000ea80000300800 */
[----:B---3--:R-:W3:Y:S04]  /*da60*/  LDL.LU R112, [R1+0x3354] ;  /* 0x0033540001707983 */ /* 0x008ee80000300800 */
[----:B----4-:R-:W4:Y:S04]  /*da70*/  LDL.LU R106, [R1+0x3348] ;  /* 0x00334800016a7983 */ /* 0x010f280000300800 */
[----:B------:R-:W4:Y:S04]  /*da80*/  LDL.LU R104, [R1+0x3344] ;  /* 0x0033440001687983 */ /* 0x000f280000300800 */
[----:B0-----:R-:W4:Y:S04]  /*da90*/  LDL.LU R118, [R1+0x3210] ;  /* 0x0032100001767983 */ /* 0x001f280000300800 */
[----:B------:R-:W4:Y:S04]  /*daa0*/  LDL R226, [R1+0x320] ;  /* 0x0003200001e27983 */ /* 0x000f280000100800 */
[----:B------:R-:W-:Y:S04]  /*dab0*/  STL.64 [R1+0x3420], R180 ;  /* 0x003420b401007387 */ /* 0x000fe80000100a00 */
[----:B------:R-:W-:Y:S04]  /*dac0*/  STL [R1+0x318], R37 ;  /* 0x0003182501007387 */ /* 0x000fe80000100800 */
[----:B------:R-:W-:Y:S04]  /*dad0*/  STL.128 [R1+0x3410], R176 ;  /* 0x003410b001007387 */ /* 0x000fe80000100c00 */
[----:B------:R-:W-:Y:S04]  /*dae0*/  STL.128 [R1+0x3400], R172 ;  /* 0x003400ac01007387 */ /* 0x000fe80000100c00 */
[----:B------:R-:W-:Y:S04]  /*daf0*/  STL [R1+0x33f8], R170 ;  /* 0x0033f8aa01007387 */ /* 0x000fe80000100800 */
[----:B------:R-:W-:Y:S04]  /*db00*/  STL.64 [R1+0x33f0], R168 ;  /* 0x0033f0a801007387 */ /* 0x000fe80000100a00 */
[----:B------:R-:W-:Y:S04]  /*db10*/  STL.128 [R1+0x33e0], R164 ;  /* 0x0033e0a401007387 */ /* 0x000fe80000100c00 */
[----:B------:R-:W-:Y:S04]  /*db20*/  STL.128 [R1+0x33d0], R160 ;  /* 0x0033d0a001007387 */ /* 0x000fe80000100c00 */
[----:B------:R-:W-:Y:S04]  /*db30*/  STL.128 [R1+0x33c0], R156 ;  /* 0x0033c09c01007387 */ /* 0x000fe80000100c00 */
[----:B------:R-:W-:Y:S04]  /*db40*/  STL.128 [R1+0x33b0], R152 ;  /* 0x0033b09801007387 */ /* 0x000fe80000100c00 */
[----:B------:R-:W-:Y:S04]  /*db50*/  STL [R1+0x3390], R142 ;  /* 0x0033908e01007387 */ /* 0x000fe80000100800 */
[----:B------:R-:W-:Y:S04]  /*db60*/  STL [R1+0x338c], R140 ;  /* 0x00338c8c01007387 */ /* 0x000fe80000100800 */
[----:B------:R-:W-:Y:S04]  /*db70*/  STL [R1+0x3300], R70 ;  /* 0x0033004601007387 */ /* 0x000fe80000100800 */
[----:B------:R0:W-:Y:S04]  /*db80*/  STL [R1+0x32fc], R68 ;  /* 0x0032fc4401007387 */ /* 0x0001e80000100800 */
[----:B------:R-:W4:Y:S04]  /*db90*/  LDL R200, [R1+0x34c] ;  /* 0x00034c0001c87983 */ /* 0x000f280000100800 */
[----:B------:R-:W-:Y:S04]  /*dba0*/  STL [R1+0x31c], R224 ;  /* 0x00031ce001007387 */ /* 0x000fe80000100800 */
[----:B0-----:R-:W4:Y:S04]  /*dbb0*/  LDL.128 R68, [R1+0x270] ;  /* 0x0002700001447983 */ /* 0x001f280000100c00 */
[----:B------:R-:W4:Y:S04]  /*dbc0*/  LDL.LU R182, [R1+0x3428] ;  /* 0x0034280001b67983 */ /* 0x000f280000300800 */
[----:B------:R-:W4:Y:S04]  /*dbd0*/  LDL.LU.64 R180, [R1+0x3420] ;  /* 0x0034200001b47983 */ /* 0x000f280000300a00 */
[----:B------:R-:W4:Y:S04]  /*dbe0*/  LDL.LU.128 R176, [R1+0x3410] ;  /* 0x0034100001b07983 */ /* 0x000f280000300c00 */
[----:B------:R-:W4:Y:S04]  /*dbf0*/  LDL.LU.128 R172, [R1+0x3400] ;  /* 0x0034000001ac7983 */ /* 0x000f280000300c00 */
[----:B------:R-:W4:Y:S01]  /*dc00*/  LDL.LU R170, [R1+0x33f8] ;  /* 0x0033f80001aa7983 */ /* 0x000f220000300800 */
[----:B------:R-:W-:-:S03]  /*dc10*/  IMAD.MOV.U32 R227, RZ, RZ, R80 ;  /* 0x000000ffffe37224 */ /* 0x000fc600078e0050 */
[----:B------:R-:W4:Y:S01]  /*dc20*/  LDL.LU.64 R168, [R1+0x33f0] ;  /* 0x0033f00001a87983 */ /* 0x000f220000300a00 */
[----:B------:R-:W-:Y:S02]  /*dc30*/  IMAD.MOV.U32 R219, RZ, RZ, R82 ;  /* 0x000000ffffdb7224 */ /* 0x000fe400078e0052 */
[----:B------:R-:W-:Y:S01]  /*dc40*/  IMAD.MOV.U32 R217, RZ, RZ, R84 ;  /* 0x000000ffffd97224 */ /* 0x000fe200078e0054 */
[----:B------:R-:W4:Y:S01]  /*dc50*/  LDL.LU R82, [R1+0x3318] ;  /* 0x0033180001527983 */ /* 0x000f220000300800 */
[----:B------:R-:W-:Y:S02]  /*dc60*/  IMAD.MOV.U32 R215, RZ, RZ, R86 ;  /* 0x000000ffffd77224 */ /* 0x000fe400078e0056 */
[----:B------:R-:W-:Y:S01]  /*dc70*/  IMAD.MOV.U32 R213, RZ, RZ, R88 ;  /* 0x000000ffffd57224 */ /* 0x000fe200078e0058 */
[----:B------:R-:W4:Y:S01]  /*dc80*/  LDL.LU R86, [R1+0x3320] ;  /* 0x0033200001567983 */ /* 0x000f220000300800 */
[----:B------:R-:W-:Y:S02]  /*dc90*/  IMAD.MOV.U32 R211, RZ, RZ, R90 ;  /* 0x000000ffffd37224 */ /* 0x000fe400078e005a */
[----:B------:R-:W-:Y:S01]  /*dca0*/  IMAD.MOV.U32 R209, RZ, RZ, R92 ;  /* 0x000000ffffd17224 */ /* 0x000fe200078e005c */
[----:B------:R-:W4:Y:S01]  /*dcb0*/  LDL.LU R90, [R1+0x3328] ;  /* 0x00332800015a7983 */ /* 0x000f220000300800 */
[----:B------:R-:W-:-:S02]  /*dcc0*/  IMAD.MOV.U32 R207, RZ, RZ, R94 ;  /* 0x000000ffffcf7224 */ /* 0x000fc400078e005e */
[----:B------:R-:W-:Y:S01]  /*dcd0*/  IMAD.MOV.U32 R206, RZ, RZ, R96 ;  /* 0x000000ffffce7224 */ /* 0x000fe200078e0060 */
[----:B------:R-:W4:Y:S01]  /*dce0*/  LDL.LU R94, [R1+0x3330] ;  /* 0x00333000015e7983 */ /* 0x000f220000300800 */
[----:B------:R-:W-:Y:S02]  /*dcf0*/  IMAD.MOV.U32 R205, RZ, RZ, R98 ;  /* 0x000000ffffcd7224 */ /* 0x000fe400078e0062 */
[----:B------:R-:W-:Y:S01]  /*dd00*/  IMAD.MOV.U32 R204, RZ, RZ, R100 ;  /* 0x000000ffffcc7224 */ /* 0x000fe200078e0064 */
[----:B------:R-:W4:Y:S01]  /*dd10*/  LDL.LU R98, [R1+0x3338] ;  /* 0x0033380001627983 */ /* 0x000f220000300800 */
[----:B------:R-:W-:-:S03]  /*dd20*/  IMAD.MOV.U32 R203, RZ, RZ, R102 ;  /* 0x000000ffffcb7224 */ /* 0x000fc600078e0066 */
[----:B------:R-:W-:Y:S04]  /*dd30*/  STL [R1+0x320c], R116 ;  /* 0x00320c7401007387 */ /* 0x000fe80000100800 */
[----:B------:R-:W-:Y:S04]  /*dd40*/  STL [R1+0x3200], R110 ;  /* 0x0032006e01007387 */ /* 0x000fe80000100800 */
[----:B------:R0:W-:Y:S01]  /*dd50*/  STL [R1+0x31fc], R108 ;  /* 0x0031fc6c01007387 */ /* 0x0001e20000100800 */
[----:B--2---:R-:W-:-:S03]  /*dd60*/  IMAD.MOV.U32 R229, RZ, RZ, R78 ;  /* 0x000000ffffe57224 */ /* 0x004fc600078e004e */
[----:B------:R-:W2:Y:S04]  /*dd70*/  LDL.LU R102, [R1+0x3340] ;  /* 0x0033400001667983 */ /* 0x000ea80000300800 */
[----:B------:R-:W2:Y:S04]  /*dd80*/  LDL.LU R100, [R1+0x333c] ;  /* 0x00333c0001647983 */ /* 0x000ea80000300800 */
[----:B------:R-:W2:Y:S04]  /*dd90*/  LDL.LU R96, [R1+0x3334] ;  /* 0x0033340001607983 */ /* 0x000ea80000300800 */
[----:B------:R-:W2:Y:S04]  /*dda0*/  LDL.LU R92, [R1+0x332c] ;  /* 0x00332c00015c7983 */ /* 0x000ea80000300800 */
[----:B------:R-:W2:Y:S04]  /*ddb0*/  LDL.LU R88, [R1+0x3324] ;  /* 0x0033240001587983 */ /* 0x000ea80000300800 */
[----:B------:R-:W2:Y:S04]  /*ddc0*/  LDL.LU R84, [R1+0x331c] ;  /* 0x00331c0001547983 */ /* 0x000ea80000300800 */
[----:B------:R-:W2:Y:S04]  /*ddd0*/  LDL.LU R80, [R1+0x3314] ;  /* 0x0033140001507983 */ /* 0x000ea80000300800 */
[----:B0-----:R-:W2:Y:S04]  /*dde0*/  LDL.128 R108, [R1+0x300] ;  /* 0x00030000016c7983 */ /* 0x001ea80000100c00 */
[----:B------:R-:W2:Y:S04]  /*ddf0*/  LDL.LU R116, [R1+0x320c] ;  /* 0x00320c0001747983 */ /* 0x000ea80000300800 */
[----:B------:R-:W2:Y:S01]  /*de00*/  LDL.LU R78, [R1+0x3310] ;  /* 0x00331000014e7983 */ /* 0x000ea20000300800 */
[----:B------:R-:W-:-:S03]  /*de10*/  IMAD.MOV.U32 R233, RZ, RZ, R76 ;  /* 0x000000ffffe97224 */ /* 0x000fc600078e004c */
[----:B------:R-:W-:Y:S04]  /*de20*/  STL [R1+0x310], R230 ;  /* 0x000310e601007387 */ /* 0x000fe80000100800 */
        /* <DEDUP_REMOVED lines=8> */
[----:B------:R-:W-:Y:S04]  /*deb0*/  STL [R1+0x350], R202 ;  /* 0x000350ca01007387 */ /* 0x000fe80000100800 */
[----:B------:R-:W2:Y:S04]  /*dec0*/  LDL.LU.128 R164, [R1+0x33e0] ;  /* 0x0033e00001a47983 */ /* 0x000ea80000300c00 */
[----:B------:R-:W2:Y:S04]  /*ded0*/  LDL.LU.128 R160, [R1+0x33d0] ;  /* 0x0033d00001a07983 */ /* 0x000ea80000300c00 */
[----:B------:R-:W2:Y:S04]  /*dee0*/  LDL.LU.128 R156, [R1+0x33c0] ;  /* 0x0033c000019c7983 */ /* 0x000ea80000300c00 */
[----:B------:R-:W2:Y:S04]  /*def0*/  LDL.LU.128 R152, [R1+0x33b0] ;  /* 0x0033b00001987983 */ /* 0x000ea80000300c00 */
[----:B0-----:R-:W2:Y:S04]  /*df00*/  LDL.LU R150, [R1+0x33a0] ;  /* 0x0033a00001967983 */ /* 0x001ea80000300800 */
[----:B-1----:R-:W2:Y:S01]  /*df10*/  LDL.LU R148, [R1+0x339c] ;  /* 0x00339c0001947983 */ /* 0x002ea20000300800 */
[----:B------:R-:W-:-:S03]  /*df20*/  IMAD.MOV.U32 R230, RZ, RZ, R74 ;  /* 0x000000ffffe67224 */ /* 0x000fc600078e004a */
[----:B------:R-:W2:Y:S01]  /*df30*/  LDL.LU R146, [R1+0x3398] ;  /* 0x0033980001927983 */ /* 0x000ea20000300800 */
[----:B------:R-:W-:-:S03]  /*df40*/  IMAD.MOV.U32 R37, RZ, RZ, R72 ;  /* 0x000000ffff257224 */ /* 0x000fc600078e0048 */
[----:B------:R-:W2:Y:S04]  /*df50*/  LDL.LU R144, [R1+0x3394] ;  /* 0x0033940001907983 */ /* 0x000ea80000300800 */
[----:B------:R-:W2:Y:S04]  /*df60*/  LDL.LU R142, [R1+0x3390] ;  /* 0x00339000018e7983 */ /* 0x000ea80000300800 */
[----:B------:R-:W2:Y:S04]  /*df70*/  LDL.LU R140, [R1+0x338c] ;  /* 0x00338c00018c7983 */ /* 0x000ea80000300800 */
[----:B------:R-:W2:Y:S04]  /*df80*/  LDL.LU R138, [R1+0x3388] ;  /* 0x00338800018a7983 */ /* 0x000ea80000300800 */
[----:B------:R-:W-:Y:S04]  /*df90*/  STL [R1+0x314], R232 ;  /* 0x000314e801007387 */ /* 0x000fe80000100800 */
[----:B------:R-:W2:Y:S04]  /*dfa0*/  LDL.LU R136, [R1+0x3384] ;  /* 0x0033840001887983 */ /* 0x000ea80000300800 */
[----:B------:R-:W2:Y:S04]  /*dfb0*/  LDL.LU R134, [R1+0x3380] ;  /* 0x0033800001867983 */ /* 0x000ea80000300800 */
[----:B------:R-:W2:Y:S04]  /*dfc0*/  LDL.LU R132, [R1+0x337c] ;  /* 0x00337c0001847983 */ /* 0x000ea80000300800 */
[----:B------:R-:W2:Y:S04]  /*dfd0*/  LDL.LU R76, [R1+0x330c] ;  /* 0x00330c00014c7983 */ /* 0x000ea80000300800 */
[----:B------:R-:W2:Y:S04]  /*dfe0*/  LDL.LU R74, [R1+0x3308] ;  /* 0x00330800014a7983 */ /* 0x000ea80000300800 */
[----:B------:R-:W2:Y:S04]  /*dff0*/  LDL.LU R72, [R1+0x3304] ;  /* 0x0033040001487983 */ /* 0x000ea80000300800 */
[----:B------:R0:W-:Y:S04]  /*e000*/  STL [R1+0x3228], R130 ;  /* 0x0032288201007387 */ /* 0x0001e80000100800 */
[----:B------:R1:W-:Y:S04]  /*e010*/  STL [R1+0x3224], R128 ;  /* 0x0032248001007387 */ /* 0x0003e80000100800 */
[----:B------:R1:W-:Y:S04]  /*e020*/  STL [R1+0x3220], R126 ;  /* 0x0032207e01007387 */ /* 0x0003e80000100800 */
[----:B------:R1:W-:Y:S04]  /*e030*/  STL [R1+0x321c], R124 ;  /* 0x00321c7c01007387 */ /* 0x0003e80000100800 */
[----:B------:R1:W-:Y:S04]  /*e040*/  STL [R1+0x3218], R122 ;  /* 0x0032187a01007387 */ /* 0x0003e80000100800 */
[----:B------:R1:W-:Y:S04]  /*e050*/  STL [R1+0x3214], R120 ;  /* 0x0032147801007387 */ /* 0x0003e80000100800 */
[----:B------:R1:W-:Y:S04]  /*e060*/  STL [R1+0x3208], R114 ;  /* 0x0032087201007387 */ /* 0x0003e80000100800 */
[----:B---3--:R3:W-:Y:S04]  /*e070*/  STL [R1+0x3204], R112 ;  /* 0x0032047001007387 */ /* 0x0087e80000100800 */
[----:B----4-:R4:W-:Y:S04]  /*e080*/  STL [R1+0x31f8], R106 ;  /* 0x0031f86a01007387 */ /* 0x0109e80000100800 */
[----:B------:R4:W-:Y:S04]  /*e090*/  STL [R1+0x31f4], R104 ;  /* 0x0031f46801007387 */ /* 0x0009e80000100800 */
[----:B------:R-:W-:Y:S04]  /*e0a0*/  STL [R1+0x30d4], R118 ;  /* 0x0030d47601007387 */ /* 0x000fe80000100800 */
[----:B0-----:R-:W2:Y:S04]  /*e0b0*/  LDL.LU R130, [R1+0x3228] ;  /* 0x0032280001827983 */ /* 0x001ea80000300800 */
[----:B-1----:R-:W2:Y:S04]  /*e0c0*/  LDL.LU R128, [R1+0x3224] ;  /* 0x0032240001807983 */ /* 0x002ea80000300800 */
        /* <DEDUP_REMOVED lines=8> */
[----:B------:R-:W-:Y:S04]  /*e150*/  STL [R1+0x3434], R188 ;  /* 0x003434bc01007387 */ /* 0x000fe80000100800 */
[----:B------:R-:W-:Y:S04]  /*e160*/  STL [R1+0x320], R226 ;  /* 0x000320e201007387 */ /* 0x000fe80000100800 */
[----:B------:R-:W-:Y:S04]  /*e170*/  STL [R1+0x328], R218 ;  /* 0x000328da01007387 */ /* 0x000fe80000100800 */
[----:B------:R-:W-:Y:S04]  /*e180*/  STL [R1+0x3430], R186 ;  /* 0x003430ba01007387 */ /* 0x000fe80000100800 */
[----:B------:R-:W-:Y:S04]  /*e190*/  STL [R1+0x342c], R184 ;  /* 0x00342cb801007387 */ /* 0x000fe80000100800 */
[----:B------:R-:W4:Y:S04]  /*e1a0*/  LDL.LU R194, [R1+0x32f0] ;  /* 0x0032f00001c27983 */ /* 0x000f280000300800 */
[----:B------:R-:W4:Y:S04]  /*e1b0*/  LDL.LU.64 R192, [R1+0x32e8] ;  /* 0x0032e80001c07983 */ /* 0x000f280000300a00 */
[----:B------:R-:W-:Y:S04]  /*e1c0*/  STL [R1+0x32f8], R66 ;  /* 0x0032f84201007387 */ /* 0x000fe80000100800 */
[----:B------:R-:W-:Y:S04]  /*e1d0*/  STL [R1+0x31c8], R82 ;  /* 0x0031c85201007387 */ /* 0x000fe80000100800 */
[----:B------:R-:W-:Y:S04]  /*e1e0*/  STL [R1+0x31d0], R86 ;  /* 0x0031d05601007387 */ /* 0x000fe80000100800 */
[----:B------:R0:W-:Y:S04]  /*e1f0*/  STL [R1+0x31d8], R90 ;  /* 0x0031d85a01007387 */ /* 0x0001e80000100800 */
[----:B------:R1:W-:Y:S04]  /*e200*/  STL [R1+0x31e0], R94 ;  /* 0x0031e05e01007387 */ /* 0x0003e80000100800 */
[----:B------:R1:W-:Y:S04]  /*e210*/  STL [R1+0x31e8], R98 ;  /* 0x0031e86201007387 */ /* 0x0003e80000100800 */
[----:B0-----:R-:W4:Y:S04]  /*e220*/  LDL.LU R90, [R1+0x31d8] ;  /* 0x0031d800015a7983 */ /* 0x001f280000300800 */
[----:B-1----:R-:W4:Y:S04]  /*e230*/  LDL.LU R94, [R1+0x31e0] ;  /* 0x0031e000015e7983 */ /* 0x002f280000300800 */
[----:B------:R-:W4:Y:S04]  /*e240*/  LDL.LU R98, [R1+0x31e8] ;  /* 0x0031e80001627983 */ /* 0x000f280000300800 */
[----:B--2---:R0:W-:Y:S04]  /*e250*/  STL [R1+0x31f0], R102 ;  /* 0x0031f06601007387 */ /* 0x0041e80000100800 */
[----:B------:R1:W-:Y:S04]  /*e260*/  STL [R1+0x31ec], R100 ;  /* 0x0031ec6401007387 */ /* 0x0003e80000100800 */
[----:B------:R2:W-:Y:S04]  /*e270*/  STL [R1+0x31e4], R96 ;  /* 0x0031e46001007387 */ /* 0x0005e80000100800 */
[----:B------:R2:W-:Y:S04]  /*e280*/  STL [R1+0x31dc], R92 ;  /* 0x0031dc5c01007387 */ /* 0x0005e80000100800 */
[----:B------:R2:W-:Y:S04]  /*e290*/  STL [R1+0x31d4], R88 ;  /* 0x0031d45801007387 */ /* 0x0005e80000100800 */
[----:B------:R2:W-:Y:S04]  /*e2a0*/  STL [R1+0x31cc], R84 ;  /* 0x0031cc5401007387 */ /* 0x0005e80000100800 */
[----:B------:R2:W-:Y:S01]  /*e2b0*/  STL [R1+0x31c4], R80 ;  /* 0x0031c45001007387 */ /* 0x0005e20000100800 */
[----:B------:R-:W-:-:S03]  /*e2c0*/  IMAD.MOV.U32 R202, RZ, RZ, R108 ;  /* 0x000000ffffca7224 */ /* 0x000fc600078e006c */
[----:B0-----:R-:W4:Y:S01]  /*e2d0*/  LDL.LU R102, [R1+0x31f0] ;  /* 0x0031f00001667983 */ /* 0x001f220000300800 */
[----:B------:R-:W-:-:S03]  /*e2e0*/  IMAD.MOV.U32 R201, RZ, RZ, R110 ;  /* 0x000000ffffc97224 */ /* 0x000fc600078e006e */
[----:B------:R0:W-:Y:S04]  /*e2f0*/  STL [R1+0x30d0], R116 ;  /* 0x0030d07401007387 */ /* 0x0001e80000100800 */
[----:B------:R0:W-:Y:S04]  /*e300*/  STL [R1+0x31c0], R78 ;  /* 0x0031c04e01007387 */ /* 0x0001e80000100800 */
[----:B------:R-:W4:Y:S04]  /*e310*/  LDL.LU R110, [R1+0x3200] ;  /* 0x00320000016e7983 */ /* 0x000f280000300800 */
[----:B------:R-:W4:Y:S04]  /*e320*/  LDL.LU R108, [R1+0x31fc] ;  /* 0x0031fc00016c7983 */ /* 0x000f280000300800 */
[----:B-1----:R-:W4:Y:S04]  /*e330*/  LDL.LU R100, [R1+0x31ec] ;  /* 0x0031ec0001647983 */ /* 0x002f280000300800 */
[----:B--2---:R-:W2:Y:S04]  /*e340*/  LDL.LU R96, [R1+0x31e4] ;  /* 0x0031e40001607983 */ /* 0x004ea80000300800 */
[----:B------:R-:W2:Y:S04]  /*e350*/  LDL.LU R92, [R1+0x31dc] ;  /* 0x0031dc00015c7983 */ /* 0x000ea80000300800 */
[----:B------:R-:W2:Y:S04]  /*e360*/  LDL.LU R88, [R1+0x31d4] ;  /* 0x0031d40001587983 */ /* 0x000ea80000300800 */
[----:B------:R-:W2:Y:S04]  /*e370*/  LDL.LU R86, [R1+0x31d0] ;  /* 0x0031d00001567983 */ /* 0x000ea80000300800 */
[----:B------:R-:W2:Y:S04]  /*e380*/  LDL.LU R84, [R1+0x31cc] ;  /* 0x0031cc0001547983 */ /* 0x000ea80000300800 */
[----:B------:R-:W2:Y:S04]  /*e390*/  LDL.LU R82, [R1+0x31c8] ;  /* 0x0031c80001527983 */ /* 0x000ea80000300800 */
[----:B------:R-:W2:Y:S04]  /*e3a0*/  LDL.LU R80, [R1+0x31c4] ;  /* 0x0031c40001507983 */ /* 0x000ea80000300800 */
[----:B0-----:R-:W2:Y:S04]  /*e3b0*/  LDL.128 R116, [R1+0x310] ;  /* 0x0003100001747983 */ /* 0x001ea80000100c00 */
[----:B------:R-:W2:Y:S01]  /*e3c0*/  LDL.LU R78, [R1+0x31c0] ;  /* 0x0031c000014e7983 */ /* 0x000ea20000300800 */
[----:B------:R-:W-:-:S02]  /*e3d0*/  IMAD.MOV.U32 R226, RZ, RZ, R70 ;  /* 0x000000ffffe27224 */ /* 0x000fc400078e0046 */
[----:B------:R-:W-:Y:S01]  /*e3e0*/  IMAD.MOV.U32 R218, RZ, RZ, R68 ;  /* 0x000000ffffda7224 */ /* 0x000fe200078e0044 */
[----:B------:R-:W-:Y:S04]  /*e3f0*/  STL [R1+0x34c], R200 ;  /* 0x00034cc801007387 */ /* 0x000fe80000100800 */
[----:B------:R0:W-:Y:S04]  /*e400*/  STL [R1+0x32d8], R182 ;  /* 0x0032d8b601007387 */ /* 0x0001e80000100800 */
[----:B------:R1:W-:Y:S04]  /*e410*/  STL.64 [R1+0x32d0], R180 ;  /* 0x0032d0b401007387 */ /* 0x0003e80000100a00 */
[----:B------:R1:W-:Y:S04]  /*e420*/  STL.128 [R1+0x32c0], R176 ;  /* 0x0032c0b001007387 */ /* 0x0003e80000100c00 */
[----:B------:R1:W-:Y:S04]  /*e430*/  STL.128 [R1+0x32b0], R172 ;  /* 0x0032b0ac01007387 */ /* 0x0003e80000100c00 */
[----:B------:R1:W-:Y:S04]  /*e440*/  STL [R1+0x32a8], R170 ;  /* 0x0032a8aa01007387 */ /* 0x0003e80000100800 */
[----:B------:R1:W-:Y:S04]  /*e450*/  STL.64 [R1+0x32a0], R168 ;  /* 0x0032a0a801007387 */ /* 0x0003e80000100a00 */
[----:B------:R1:W-:Y:S04]  /*e460*/  STL.128 [R1+0x3290], R164 ;  /* 0x003290a401007387 */ /* 0x0003e80000100c00 */
[----:B------:R1:W-:Y:S04]  /*e470*/  STL.128 [R1+0x3280], R160 ;  /* 0x003280a001007387 */ /* 0x0003e80000100c00 */
[----:B------:R1:W-:Y:S04]  /*e480*/  STL.128 [R1+0x3270], R156 ;  /* 0x0032709c01007387 */ /* 0x0003e80000100c00 */
[----:B------:R1:W-:Y:S04]  /*e490*/  STL.128 [R1+0x3260], R152 ;  /* 0x0032609801007387 */ /* 0x0003e80000100c00 */
        /* <DEDUP_REMOVED lines=13> */
[----:B------:R-:W2:Y:S04]  /*e570*/  LDL.LU R188, [R1+0x3434] ;  /* 0x0034340001bc7983 */ /* 0x000ea80000300800 */
[----:B------:R-:W2:Y:S04]  /*e580*/  LDL.LU R186, [R1+0x3430] ;  /* 0x0034300001ba7983 */ /* 0x000ea80000300800 */
[----:B------:R-:W2:Y:S04]  /*e590*/  LDL.LU R184, [R1+0x342c] ;  /* 0x00342c0001b87983 */ /* 0x000ea80000300800 */
[----:B------:R-:W2:Y:S04]  /*e5a0*/  LDL.LU R70, [R1+0x3300] ;  /* 0x0033000001467983 */ /* 0x000ea80000300800 */
[----:B------:R-:W2:Y:S04]  /*e5b0*/  LDL.LU R68, [R1+0x32fc] ;  /* 0x0032fc0001447983 */ /* 0x000ea80000300800 */
[----:B0-----:R-:W2:Y:S04]  /*e5c0*/  LDL.LU R182, [R1+0x32d8] ;  /* 0x0032d80001b67983 */ /* 0x001ea80000300800 */
[----:B-1----:R-:W2:Y:S04]  /*e5d0*/  LDL.LU.64 R180, [R1+0x32d0] ;  /* 0x0032d00001b47983 */ /* 0x002ea80000300a00 */
[----:B------:R-:W2:Y:S04]  /*e5e0*/  LDL.LU.128 R176, [R1+0x32c0] ;  /* 0x0032c00001b07983 */ /* 0x000ea80000300c00 */
[----:B------:R-:W2:Y:S04]  /*e5f0*/  LDL.LU.128 R172, [R1+0x32b0] ;  /* 0x0032b00001ac7983 */ /* 0x000ea80000300c00 */
[----:B------:R-:W2:Y:S04]  /*e600*/  LDL.LU R170, [R1+0x32a8] ;  /* 0x0032a80001aa7983 */ /* 0x000ea80000300800 */
[----:B------:R-:W2:Y:S04]  /*e610*/  LDL.LU.64 R168, [R1+0x32a0] ;  /* 0x0032a00001a87983 */ /* 0x000ea80000300a00 */
[----:B------:R-:W2:Y:S04]  /*e620*/  LDL.LU.128 R164, [R1+0x3290] ;  /* 0x0032900001a47983 */ /* 0x000ea80000300c00 */
[----:B------:R-:W2:Y:S04]  /*e630*/  LDL.LU.128 R160, [R1+0x3280] ;  /* 0x0032800001a07983 */ /* 0x000ea80000300c00 */
[----:B------:R-:W2:Y:S04]  /*e640*/  LDL.LU.128 R156, [R1+0x3270] ;  /* 0x00327000019c7983 */ /* 0x000ea80000300c00 */
[----:B------:R-:W2:Y:S04]  /*e650*/  LDL.LU.128 R152, [R1+0x3260] ;  /* 0x0032600001987983 */ /* 0x000ea80000300c00 */
[----:B------:R-:W2:Y:S04]  /*e660*/  LDL.LU R150, [R1+0x3250] ;  /* 0x0032500001967983 */ /* 0x000ea80000300800 */
[----:B------:R-:W2:Y:S04]  /*e670*/  LDL.LU R148, [R1+0x324c] ;  /* 0x00324c0001947983 */ /* 0x000ea80000300800 */
[----:B------:R-:W2:Y:S04]  /*e680*/  LDL.LU R146, [R1+0x3248] ;  /* 0x0032480001927983 */ /* 0x000ea80000300800 */
[----:B------:R-:W2:Y:S04]  /*e690*/  LDL.LU R144, [R1+0x3244] ;  /* 0x0032440001907983 */ /* 0x000ea80000300800 */
[----:B------:R-:W2:Y:S04]  /*e6a0*/  LDL.LU R142, [R1+0x3240] ;  /* 0x00324000018e7983 */ /* 0x000ea80000300800 */
[----:B------:R-:W2:Y:S04]  /*e6b0*/  LDL.LU R140, [R1+0x323c] ;  /* 0x00323c00018c7983 */ /* 0x000ea80000300800 */
[----:B---3--:R-:W3:Y:S04]  /*e6c0*/  LDL.LU R138, [R1+0x3238] ;  /* 0x00323800018a7983 */ /* 0x008ee80000300800 */
[----:B------:R-:W3:Y:S04]  /*e6d0*/  LDL.LU R136, [R1+0x3234] ;  /* 0x0032340001887983 */ /* 0x000ee80000300800 */
[----:B------:R-:W3:Y:S04]  /*e6e0*/  LDL.LU R134, [R1+0x3230] ;  /* 0x0032300001867983 */ /* 0x000ee80000300800 */
[----:B------:R-:W3:Y:S04]  /*e6f0*/  LDL.LU R132, [R1+0x322c] ;  /* 0x00322c0001847983 */ /* 0x000ee80000300800 */
[----:B------:R-:W3:Y:S04]  /*e700*/  LDL.LU R76, [R1+0x31bc] ;  /* 0x0031bc00014c7983 */ /* 0x000ee80000300800 */
[----:B------:R-:W3:Y:S04]  /*e710*/  LDL.LU R74, [R1+0x31b8] ;  /* 0x0031b800014a7983 */ /* 0x000ee80000300800 */
[----:B------:R-:W3:Y:S04]  /*e720*/  LDL.LU R72, [R1+0x31b4] ;  /* 0x0031b40001487983 */ /* 0x000ee80000300800 */
        /* <DEDUP_REMOVED lines=8> */
[----:B----4-:R-:W-:Y:S04]  /*e7b0*/  STL [R1+0x30bc], R106 ;  /* 0x0030bc6a01007387 */ /* 0x010fe80000100800 */
[----:B------:R-:W-:Y:S04]  /*e7c0*/  STL [R1+0x30b8], R104 ;  /* 0x0030b86801007387 */ /* 0x000fe80000100800 */
[----:B------:R-:W-:Y:S04]  /*e7d0*/  STL [R1+0x30b4], R102 ;  /* 0x0030b46601007387 */ /* 0x000fe80000100800 */
[----:B------:R4:W-:Y:S04]  /*e7e0*/  STL [R1+0x30c4], R110 ;  /* 0x0030c46e01007387 */ /* 0x0009e80000100800 */
[----:B------:R4:W-:Y:S04]  /*e7f0*/  STL [R1+0x30c0], R108 ;  /* 0x0030c06c01007387 */ /* 0x0009e80000100800 */
[----:B------:R4:W-:Y:S04]  /*e800*/  STL [R1+0x30b0], R100 ;  /* 0x0030b06401007387 */ /* 0x0009e80000100800 */
[----:B------:R4:W-:Y:S04]  /*e810*/  STL [R1+0x30ac], R98 ;  /* 0x0030ac6201007387 */ /* 0x0009e80000100800 */
[----:B--2---:R2:W-:Y:S04]  /*e820*/  STL [R1+0x30a8], R96 ;  /* 0x0030a86001007387 */ /* 0x0045e80000100800 */
[----:B------:R2:W-:Y:S04]  /*e830*/  STL [R1+0x30a4], R94 ;  /* 0x0030a45e01007387 */ /* 0x0005e80000100800 */
[----:B------:R2:W-:Y:S04]  /*e840*/  STL [R1+0x30a0], R92 ;  /* 0x0030a05c01007387 */ /* 0x0005e80000100800 */
[----:B------:R2:W-:Y:S04]  /*e850*/  STL [R1+0x309c], R90 ;  /* 0x00309c5a01007387 */ /* 0x0005e80000100800 */
[----:B------:R2:W-:Y:S04]  /*e860*/  STL [R1+0x3098], R88 ;  /* 0x0030985801007387 */ /* 0x0005e80000100800 */
[----:B------:R2:W-:Y:S04]  /*e870*/  STL [R1+0x3094], R86 ;  /* 0x0030945601007387 */ /* 0x0005e80000100800 */
[----:B------:R2:W-:Y:S01]  /*e880*/  STL [R1+0x3090], R84 ;  /* 0x0030905401007387 */ /* 0x0005e20000100800 */
[----:B------:R-:W-:-:S02]  /*e890*/  IMAD.MOV.U32 R200, RZ, RZ, R116 ;  /* 0x000000ffffc87224 */ /* 0x000fc400078e0074 */
[----:B------:R-:W-:Y:S01]  /*e8a0*/  IMAD.MOV.U32 R199, RZ, RZ, R118 ;  /* 0x000000ffffc77224 */ /* 0x000fe200078e0076 */
[----:B------:R2:W-:Y:S04]  /*e8b0*/  STL [R1+0x308c], R82 ;  /* 0x00308c5201007387 */ /* 0x0005e80000100800 */
[----:B------:R2:W-:Y:S04]  /*e8c0*/  STL [R1+0x3088], R80 ;  /* 0x0030885001007387 */ /* 0x0005e80000100800 */
[----:B------:R2:W-:Y:S04]  /*e8d0*/  STL [R1+0x3084], R78 ;  /* 0x0030844e01007387 */ /* 0x0005e80000100800 */
[----:B0-----:R-:W3:Y:S04]  /*e8e0*/  LDL.LU R130, [R1+0x30ec] ;  /* 0x0030ec0001827983 */ /* 0x001ee80000300800 */
[----:B-1----:R-:W3:Y:S04]  /*e8f0*/  LDL.LU R128, [R1+0x30e8] ;  /* 0x0030e80001807983 */ /* 0x002ee80000300800 */
[----:B------:R-:W3:Y:S04]  /*e900*/  LDL.LU R126, [R1+0x30e4] ;  /* 0x0030e400017e7983 */ /* 0x000ee80000300800 */
[----:B------:R-:W3:Y:S04]  /*e910*/  LDL.LU R124, [R1+0x30e0] ;  /* 0x0030e000017c7983 */ /* 0x000ee80000300800 */
[----:B------:R-:W3:Y:S04]  /*e920*/  LDL.LU R122, [R1+0x30dc] ;  /* 0x0030dc00017a7983 */ /* 0x000ee80000300800 */
[----:B------:R-:W3:Y:S04]  /*e930*/  LDL.LU R120, [R1+0x30d8] ;  /* 0x0030d80001787983 */ /* 0x000ee80000300800 */
[----:B------:R-:W3:Y:S04]  /*e940*/  LDL.LU R118, [R1+0x30d4] ;  /* 0x0030d40001767983 */ /* 0x000ee80000300800 */
[----:B------:R-:W3:Y:S04]  /*e950*/  LDL.LU R116, [R1+0x30d0] ;  /* 0x0030d00001747983 */ /* 0x000ee80000300800 */
[----:B------:R-:W3:Y:S04]  /*e960*/  LDL.LU R114, [R1+0x30cc] ;  /* 0x0030cc0001727983 */ /* 0x000ee80000300800 */
[----:B------:R-:W3:Y:S04]  /*e970*/  LDL.LU R112, [R1+0x30c8] ;  /* 0x0030c80001707983 */ /* 0x000ee80000300800 */
[----:B----4-:R-:W4:Y:S04]  /*e980*/  LDL.LU R110, [R1+0x30c4] ;  /* 0x0030c400016e7983 */ /* 0x010f280000300800 */
[----:B------:R-:W4:Y:S04]  /*e990*/  LDL.LU R108, [R1+0x30c0] ;  /* 0x0030c000016c7983 */ /* 0x000f280000300800 */
[----:B------:R-:W4:Y:S04]  /*e9a0*/  LDL.LU R106, [R1+0x30bc] ;  /* 0x0030bc00016a7983 */ /* 0x000f280000300800 */
[----:B------:R-:W4:Y:S04]  /*e9b0*/  LDL.LU R104, [R1+0x30b8] ;  /* 0x0030b80001687983 */ /* 0x000f280000300800 */
[----:B------:R-:W4:Y:S04]  /*e9c0*/  LDL.LU R102, [R1+0x30b4] ;  /* 0x0030b40001667983 */ /* 0x000f280000300800 */
[----:B------:R-:W4:Y:S04]  /*e9d0*/  LDL.LU R100, [R1+0x30b0] ;  /* 0x0030b00001647983 */ /* 0x000f280000300800 */
[----:B------:R-:W4:Y:S04]  /*e9e0*/  LDL.LU R98, [R1+0x30ac] ;  /* 0x0030ac0001627983 */ /* 0x000f280000300800 */
[----:B--2---:R-:W2:Y:S04]  /*e9f0*/  LDL.LU R96, [R1+0x30a8] ;  /* 0x0030a80001607983 */ /* 0x004ea80000300800 */
[----:B------:R-:W2:Y:S04]  /*ea00*/  LDL.LU R94, [R1+0x30a4] ;  /* 0x0030a400015e7983 */ /* 0x000ea80000300800 */
[----:B------:R-:W2:Y:S04]  /*ea10*/  LDL.LU R92, [R1+0x30a0] ;  /* 0x0030a000015c7983 */ /* 0x000ea80000300800 */
[----:B------:R-:W2:Y:S04]  /*ea20*/  LDL.LU R90, [R1+0x309c] ;  /* 0x00309c00015a7983 */ /* 0x000ea80000300800 */
[----:B------:R-:W2:Y:S04]  /*ea30*/  LDL.LU R88, [R1+0x3098] ;  /* 0x0030980001587983 */ /* 0x000ea80000300800 */
[----:B------:R-:W2:Y:S04]  /*ea40*/  LDL.LU R86, [R1+0x3094] ;  /* 0x0030940001567983 */ /* 0x000ea80000300800 */
[----:B------:R-:W2:Y:S04]  /*ea50*/  LDL.LU R84, [R1+0x3090] ;  /* 0x0030900001547983 */ /* 0x000ea80000300800 */
[----:B------:R-:W2:Y:S04]  /*ea60*/  LDL.LU R82, [R1+0x308c] ;  /* 0x00308c0001527983 */ /* 0x000ea80000300800 */
[----:B------:R-:W2:Y:S04]  /*ea70*/  LDL.LU R80, [R1+0x3088] ;  /* 0x0030880001507983 */ /* 0x000ea80000300800 */
[----:B------:R0:W-:Y:S04]  /*ea80*/  STL [R1+0x32f4], R64 ;  /* 0x0032f44001007387 */ /* 0x0001e80000100800 */
[----:B------:R-:W2:Y:S04]  /*ea90*/  LDL.LU R78, [R1+0x3084] ;  /* 0x00308400014e7983 */ /* 0x000ea80000300800 */
[----:B------:R-:W2:Y:S04]  /*eaa0*/  LDL R228, [R1+0x324] ;  /* 0x0003240001e47983 */ /* 0x000ea80000100800 */
[----:B------:R-:W2:Y:S04]  /*eab0*/  LDL R58, [R1+0x428] ;  /* 0x00042800013a7983 */ /* 0x000ea80000100800 */
[----:B------:R-:W2:Y:S04]  /*eac0*/  LDL R60, [R1+0x42c] ;  /* 0x00042c00013c7983 */ /* 0x000ea80000100800 */
[----:B------:R-:W2:Y:S04]  /*ead0*/  LDL R54, [R1+0x438] ;  /* 0x0004380001367983 */ /* 0x000ea80000100800 */
[----:B------:R-:W2:Y:S04]  /*eae0*/  LDL.LU R66, [R1+0x32f8] ;  /* 0x0032f80001427983 */ /* 0x000ea80000300800 */
[----:B0-----:R-:W2:Y:S01]  /*eaf0*/  LDL.LU R64, [R1+0x32f4] ;  /* 0x0032f40001407983 */ /* 0x001ea20000300800 */
[----:B------:R-:W-:-:S02]  /*eb00*/  IMAD.MOV.U32 R53, RZ, RZ, R93 ;  /* 0x000000ffff357224 */ /* 0x000fc400078e005d */
[----:B------:R-:W-:Y:S01]  /*eb10*/  IMAD.MOV.U32 R55, RZ, RZ, R95 ;  /* 0x000000ffff377224 */ /* 0x000fe200078e005f */
[----:B------:R0:W-:Y:S01]  /*eb20*/  STL [R1+0x3438], R190 ;  /* 0x003438be01007387 */ /* 0x0001e20000100800 */
[----:B------:R-:W-:Y:S02]  /*eb30*/  IMAD.MOV.U32 R57, RZ, RZ, R97 ;  /* 0x000000ffff397224 */ /* 0x000fe400078e0061 */
[----:B------:R-:W-:Y:S01]  /*eb40*/  IMAD.MOV.U32 R59, RZ, RZ, R99 ;  /* 0x000000ffff3b7224 */ /* 0x000fe200078e0063 */
[----:B------:R-:W2:Y:S01]  /*eb50*/  LDL R222, [R1+0x330] ;  /* 0x0003300001de7983 */ /* 0x000ea20000100800 */
[----:B------:R-:W-:Y:S02]  /*eb60*/  IMAD.MOV.U32 R61, RZ, RZ, R101 ;  /* 0x000000ffff3d7224 */ /* 0x000fe400078e0065 */
[----:B------:R-:W-:Y:S01]  /*eb70*/  IMAD.MOV.U32 R63, RZ, RZ, R103 ;  /* 0x000000ffff3f7224 */ /* 0x000fe200078e0067 */
[----:B------:R-:W2:Y:S01]  /*eb80*/  LDL R212, [R1+0x334] ;  /* 0x0003340001d47983 */ /* 0x000ea20000100800 */
[----:B------:R-:W-:-:S02]  /*eb90*/  IMAD.MOV.U32 R65, RZ, RZ, R109 ;  /* 0x000000ffff417224 */ /* 0x000fc400078e006d */
[----:B------:R-:W-:Y:S01]  /*eba0*/  IMAD.MOV.U32 R67, RZ, RZ, R111 ;  /* 0x000000ffff437224 */ /* 0x000fe200078e006f */
[----:B------:R1:W-:Y:S01]  /*ebb0*/  STL [R1+0x32e4], R188 ;  /* 0x0032e4bc01007387 */ /* 0x0003e20000100800 */
[----:B------:R-:W-:-:S03]  /*ebc0*/  IMAD.MOV.U32 R224, RZ, RZ, R71 ;  /* 0x000000ffffe07224 */ /* 0x000fc600078e0047 */
[----:B------:R1:W-:Y:S04]  /*ebd0*/  STL [R1+0x32e0], R186 ;  /* 0x0032e0ba01007387 */ /* 0x0003e80000100800 */
[----:B------:R1:W-:Y:S04]  /*ebe0*/  STL [R1+0x32dc], R184 ;  /* 0x0032dcb801007387 */ /* 0x0003e80000100800 */
[----:B------:R1:W-:Y:S04]  /*ebf0*/  STL [R1+0x31b0], R70 ;  /* 0x0031b04601007387 */ /* 0x0003e80000100800 */
[----:B------:R1:W-:Y:S04]  /*ec00*/  STL [R1+0x31ac], R68 ;  /* 0x0031ac4401007387 */ /* 0x0003e80000100800 */
[----:B------:R1:W-:Y:S04]  /*ec10*/  STL [R1+0x31a8], R194 ;  /* 0x0031a8c201007387 */ /* 0x0003e80000100800 */
[----:B------:R1:W-:Y:S04]  /*ec20*/  STL.64 [R1+0x31a0], R192 ;  /* 0x0031a0c001007387 */ /* 0x0003e80000100a00 */
        /* <DEDUP_REMOVED lines=16> */
[----:B---3--:R3:W-:Y:S04]  /*ed30*/  STL [R1+0x30fc], R138 ;  /* 0x0030fc8a01007387 */ /* 0x0087e80000100800 */
[----:B------:R3:W-:Y:S04]  /*ed40*/  STL [R1+0x30f8], R136 ;  /* 0x0030f88801007387 */ /* 0x0007e80000100800 */
[----:B------:R3:W-:Y:S04]  /*ed50*/  STL [R1+0x30f4], R134 ;  /* 0x0030f48601007387 */ /* 0x0007e80000100800 */
[----:B------:R3:W-:Y:S04]  /*ed60*/  STL [R1+0x30f0], R132 ;  /* 0x0030f08401007387 */ /* 0x0007e80000100800 */
[----:B------:R3:W-:Y:S04]  /*ed70*/  STL [R1+0x3080], R76 ;  /* 0x0030804c01007387 */ /* 0x0007e80000100800 */
[----:B------:R3:W-:Y:S04]  /*ed80*/  STL [R1+0x307c], R74 ;  /* 0x00307c4a01007387 */ /* 0x0007e80000100800 */
        /* <DEDUP_REMOVED lines=9> */
[----:B------:R-:W2:Y:S04]  /*ee20*/  LDL.LU.64 R192, [R1+0x31a0] ;  /* 0x0031a00001c07983 */ /* 0x000ea80000300a00 */
[----:B------:R-:W2:Y:S04]  /*ee30*/  LDL.LU R182, [R1+0x3198] ;  /* 0x0031980001b67983 */ /* 0x000ea80000300800 */
[----:B------:R-:W2:Y:S04]  /*ee40*/  LDL.LU.64 R180, [R1+0x3190] ;  /* 0x0031900001b47983 */ /* 0x000ea80000300a00 */
        /* <DEDUP_REMOVED lines=21> */
[----:B------:R-:W3:Y:S04]  /*efa0*/  LDL.LU R71, [R1+0x52c] ;  /* 0x00052c0001477983 */ /* 0x000ee80000300800 */
        /* <DEDUP_REMOVED lines=10> */
[----:B----4-:R-:W-:Y:S04]  /*f050*/  STL [R1+0x304c], R110 ;  /* 0x00304c6e01007387 */ /* 0x010fe80000100800 */
[----:B------:R-:W-:Y:S04]  /*f060*/  STL [R1+0x3048], R108 ;  /* 0x0030486c01007387 */ /* 0x000fe80000100800 */
[----:B------:R-:W-:Y:S04]  /*f070*/  STL [R1+0x3044], R106 ;  /* 0x0030446a01007387 */ /* 0x000fe80000100800 */
[----:B------:R-:W-:Y:S04]  /*f080*/  STL [R1+0x3040], R104 ;  /* 0x0030406801007387 */ /* 0x000fe80000100800 */
[----:B------:R-:W-:Y:S04]  /*f090*/  STL [R1+0x303c], R102 ;  /* 0x00303c6601007387 */ /* 0x000fe80000100800 */
[----:B------:R-:W-:Y:S04]  /*f0a0*/  STL [R1+0x3038], R100 ;  /* 0x0030386401007387 */ /* 0x000fe80000100800 */
[----:B------:R-:W-:Y:S04]  /*f0b0*/  STL [R1+0x3034], R98 ;  /* 0x0030346201007387 */ /* 0x000fe80000100800 */
[----:B--2---:R-:W-:Y:S04]  /*f0c0*/  STL [R1+0x3030], R96 ;  /* 0x0030306001007387 */ /* 0x004fe80000100800 */
        /* <DEDUP_REMOVED lines=11> */
[----:B------:R-:W-:Y:S04]  /*f180*/  STL [R1+0x32c], R220 ;  /* 0x00032cdc01007387 */ /* 0x000fe80000100800 */
[----:B------:R-:W-:Y:S04]  /*f190*/  STL.128 [R1+0x2fe0], R64 ;  /* 0x002fe04001007387 */ /* 0x000fe80000100c00 */
[----:B------:R-:W-:Y:S04]  /*f1a0*/  STL.128 [R1+0x2fd0], R60 ;  /* 0x002fd03c01007387 */ /* 0x000fe80000100c00 */
[----:B------:R-:W-:Y:S04]  /*f1b0*/  STL.128 [R1+0x2fc0], R56 ;  /* 0x002fc03801007387 */ /* 0x000fe80000100c00 */
[----:B------:R1:W-:Y:S04]  /*f1c0*/  STL.128 [R1+0x2fb0], R52 ;  /* 0x002fb03401007387 */ /* 0x0003e80000100c00 */
[----:B------:R-:W2:Y:S04]  /*f1d0*/  LDL R44, [R1+0x43c] ;  /* 0x00043c00012c7983 */ /* 0x000ea80000100800 */
[----:B------:R-:W4:Y:S04]  /*f1e0*/  LDL R48, [R1+0x444] ;  /* 0x0004440001307983 */ /* 0x000f280000100800 */
[----:B------:R-:W4:Y:S04]  /*f1f0*/  LDL R38, [R1+0x448] ;  /* 0x0004480001267983 */ /* 0x000f280000100800 */
[----:B------:R-:W4:Y:S04]  /*f200*/  LDL R40, [R1+0x44c] ;  /* 0x00044c0001287983 */ /* 0x000f280000100800 */
[----:B------:R-:W4:Y:S04]  /*f210*/  LDL R42, [R1+0x450] ;  /* 0x00045000012a7983 */ /* 0x000f280000100800 */
[----:B------:R-:W4:Y:S04]  /*f220*/  LDL R32, [R1+0x454] ;  /* 0x0004540001207983 */ /* 0x000f280000100800 */
[----:B------:R-:W4:Y:S04]  /*f230*/  LDL R34, [R1+0x458] ;  /* 0x0004580001227983 */ /* 0x000f280000100800 */
[----:B------:R-:W4:Y:S04]  /*f240*/  LDL R36, [R1+0x45c] ;  /* 0x00045c0001247983 */ /* 0x000f280000100800 */
[----:B0-----:R-:W4:Y:S04]  /*f250*/  LDL R33, [R1+0x88] ;  /* 0x0000880001217983 */ /* 0x001f280000100800 */
[----:B------:R-:W4:Y:S04]  /*f260*/  LDL.64 R16, [R1+0xa8] ;  /* 0x0000a80001107983 */ /* 0x000f280000100a00 */
[----:B------:R-:W4:Y:S04]  /*f270*/  LDL.128 R24, [R1+0x260] ;  /* 0x0002600001187983 */ /* 0x000f280000100c00 */
[----:B-1----:R-:W4:Y:S04]  /*f280*/  LDL.128 R52, [R1+0x320] ;  /* 0x0003200001347983 */ /* 0x002f280000100c00 */
[----:B------:R-:W4:Y:S04]  /*f290*/  LDL.LU.128 R64, [R1+0x2fe0] ;  /* 0x002fe00001407983 */ /* 0x000f280000300c00 */
[----:B------:R-:W4:Y:S04]  /*f2a0*/  LDL.LU.128 R60, [R1+0x2fd0] ;  /* 0x002fd000013c7983 */ /* 0x000f280000300c00 */
[----:B------:R-:W4:Y:S04]  /*f2b0*/  LDL.LU.128 R56, [R1+0x2fc0] ;  /* 0x002fc00001387983 */ /* 0x000f280000300c00 */
[----:B------:R-:W4:Y:S04]  /*f2c0*/  LDL.LU R120, [R1+0x3060] ;  /* 0x0030600001787983 */ /* 0x000f280000300800 */
        /* <DEDUP_REMOVED lines=8> */
[----:B------:R-:W4:Y:S01]  /*f350*/  LDL.LU R92, [R1+0x3028] ;  /* 0x00302800015c7983 */ /* 0x000f220000300800 */
[----:B------:R-:W-:-:S02]  /*f360*/  IMAD.MOV.U32 R228, RZ, RZ, R69 ;  /* 0x000000ffffe47224 */ /* 0x000fc400078e0045 */
[----:B------:R-:W-:Y:S02]  /*f370*/  IMAD.MOV.U32 R39, RZ, RZ, R79 ;  /* 0x000000ffff277224 */ /* 0x000fe400078e004f */
[----:B------:R-:W-:Y:S02]  /*f380*/  IMAD.MOV.U32 R41, RZ, RZ, R81 ;  /* 0x000000ffff297224 */ /* 0x000fe400078e0051 */
[----:B------:R-:W-:Y:S02]  /*f390*/  IMAD.MOV.U32 R43, RZ, RZ, R83 ;  /* 0x000000ffff2b7224 */ /* 0x000fe400078e0053 */
[----:B------:R-:W-:Y:S02]  /*f3a0*/  IMAD.MOV.U32 R45, RZ, RZ, R85 ;  /* 0x000000ffff2d7224 */ /* 0x000fe400078e0055 */
[----:B------:R-:W-:Y:S02]  /*f3b0*/  IMAD.MOV.U32 R47, RZ, RZ, R87 ;  /* 0x000000ffff2f7224 */ /* 0x000fe400078e0057 */
[----:B------:R-:W-:-:S02]  /*f3c0*/  IMAD.MOV.U32 R49, RZ, RZ, R89 ;  /* 0x000000ffff317224 */ /* 0x000fc400078e0059 */
[----:B------:R-:W-:Y:S01]  /*f3d0*/  IMAD.MOV.U32 R51, RZ, RZ, R91 ;  /* 0x000000ffff337224 */ /* 0x000fe200078e005b */
[----:B------:R-:W-:Y:S01]  /*f3e0*/  STL [R1+0x360], R198 ;  /* 0x000360c601007387 */ /* 0x000fe20000100800 */
[----:B------:R-:W-:Y:S02]  /*f3f0*/  IMAD.MOV.U32 R69, RZ, RZ, R117 ;  /* 0x000000ffff457224 */ /* 0x000fe400078e0075 */
[----:B------:R-:W-:Y:S01]  /*f400*/  IMAD.MOV.U32 R232, RZ, RZ, R73 ;  /* 0x000000ffffe87224 */ /* 0x000fe200078e0049 */
[----:B------:R-:W-:Y:S01]  /*f410*/  STL [R1+0x330], R222 ;  /* 0x000330de01007387 */ /* 0x000fe20000100800 */
[----:B------:R-:W-:-:S03]  /*f420*/  IMAD.MOV.U32 R235, RZ, RZ, R75 ;  /* 0x000000ffffeb7224 */ /* 0x000fc600078e004b */
[----:B------:R-:W-:Y:S04]  /*f430*/  STL [R1+0x334], R212 ;  /* 0x000334d401007387 */ /* 0x000fe80000100800 */
[----:B------:R-:W-:Y:S04]  /*f440*/  STL [R1+0x338], R214 ;  /* 0x000338d601007387 */ /* 0x000fe80000100800 */
[----:B------:R-:W-:Y:S04]  /*f450*/  STL [R1+0x33c], R216 ;  /* 0x00033cd801007387 */ /* 0x000fe80000100800 */
[----:B------:R-:W-:Y:S04]  /*f460*/  STL.128 [R1+0x2f50], R28 ;  /* 0x002f501c01007387 */ /* 0x000fe80000100c00 */
[----:B------:R-:W-:Y:S04]  /*f470*/  STL.128 [R1+0x2f30], R20 ;  /* 0x002f301401007387 */ /* 0x000fe80000100c00 */
[----:B------:R-:W-:Y:S04]  /*f480*/  STL.128 [R1+0x2f10], R12 ;  /* 0x002f100c01007387 */ /* 0x000fe80000100c00 */
[----:B------:R-:W-:Y:S04]  /*f490*/  STL.128 [R1+0x2f00], R8 ;  /* 0x002f000801007387 */ /* 0x000fe80000100c00 */
[----:B---3--:R0:W-:Y:S04]  /*f4a0*/  STL [R1+0x3008], R76 ;  /* 0x0030084c01007387 */ /* 0x0081e80000100800 */
[----:B------:R1:W-:Y:S04]  /*f4b0*/  STL [R1+0x3004], R74 ;  /* 0x0030044a01007387 */ /* 0x0003e80000100800 */
[----:B------:R3:W-:Y:S04]  /*f4c0*/  STL [R1+0x3000], R72 ;  /* 0x0030004801007387 */ /* 0x0007e80000100800 */
[----:B------:R3:W-:Y:S04]  /*f4d0*/  STL.128 [R1+0x2ff0], R68 ;  /* 0x002ff04401007387 */ /* 0x0007e80000100c00 */
[----:B------:R3:W-:Y:S04]  /*f4e0*/  STL.128 [R1+0x2ef0], R4 ;  /* 0x002ef00401007387 */ /* 0x0007e80000100c00 */
        /* <DEDUP_REMOVED lines=15> */
[----:B0-----:R-:W4:Y:S04]  /*f5e0*/  LDL.LU R76, [R1+0x3008] ;  /* 0x00300800014c7983 */ /* 0x001f280000300800 */
[----:B-1----:R-:W4:Y:S04]  /*f5f0*/  LDL.LU R74, [R1+0x3004] ;  /* 0x00300400014a7983 */ /* 0x002f280000300800 */
[----:B---3--:R-:W3:Y:S04]  /*f600*/  LDL.LU R72, [R1+0x3000] ;  /* 0x0030000001487983 */ /* 0x008ee80000300800 */
[----:B------:R-:W3:Y:S04]  /*f610*/  LDL.LU.128 R68, [R1+0x2ff0] ;  /* 0x002ff00001447983 */ /* 0x000ee80000300c00 */
[----:B------:R-:W3:Y:S04]  /*f620*/  LDL.LU.128 R28, [R1+0x2f50] ;  /* 0x002f5000011c7983 */ /* 0x000ee80000300c00 */
[----:B------:R-:W3:Y:S04]  /*f630*/  LDL.LU.128 R20, [R1+0x2f30] ;  /* 0x002f300001147983 */ /* 0x000ee80000300c00 */
[----:B------:R-:W3:Y:S04]  /*f640*/  LDL.LU.128 R12, [R1+0x2f10] ;  /* 0x002f1000010c7983 */ /* 0x000ee80000300c00 */
[----:B------:R-:W3:Y:S04]  /*f650*/  LDL.LU.128 R8, [R1+0x2f00] ;  /* 0x002f000001087983 */ /* 0x000ee80000300c00 */
[----:B------:R-:W3:Y:S01]  /*f660*/  LDL.LU.128 R4, [R1+0x2ef0] ;  /* 0x002ef00001047983 */ /* 0x000ee20000300c00 */
[----:B------:R-:W-:-:S03]  /*f670*/  IMAD.MOV.U32 R231, RZ, RZ, R77 ;  /* 0x000000ffffe77224 */ /* 0x000fc600078e004d */
[----:B------:R-:W-:Y:S04]  /*f680*/  STL [R1+0x35c], R196 ;  /* 0x00035cc401007387 */ /* 0x000fe80000100800 */
[----:B------:R-:W-:Y:S04]  /*f690*/  STL [R1+0x344], R208 ;  /* 0x000344d001007387 */ /* 0x000fe80000100800 */
[----:B------:R-:W-:Y:S04]  /*f6a0*/  STL [R1+0x348], R210 ;  /* 0x000348d201007387 */ /* 0x000fe80000100800 */
[----:B------:R-:W3:Y:S04]  /*f6b0*/  LDL.LU R130, [R1+0x3074] ;  /* 0x0030740001827983 */ /* 0x000ee80000300800 */
[----:B------:R-:W3:Y:S04]  /*f6c0*/  LDL.LU R128, [R1+0x3070] ;  /* 0x0030700001807983 */ /* 0x000ee80000300800 */
[----:B--2---:R-:W-:Y:S04]  /*f6d0*/  STL.128 [R1+0x2f90], R44 ;  /* 0x002f902c01007387 */ /* 0x004fe80000100c00 */
[----:B----4-:R0:W-:Y:S04]  /*f6e0*/  STL.128 [R1+0x2fa0], R48 ;  /* 0x002fa03001007387 */ /* 0x0101e80000100c00 */
[----:B------:R-:W-:Y:S04]  /*f6f0*/  STL.128 [R1+0x2f80], R40 ;  /* 0x002f802801007387 */ /* 0x000fe80000100c00 */
[----:B0-----:R-:W2:Y:S04]  /*f700*/  LDL.LU.128 R48, [R1+0x2fa0] ;  /* 0x002fa00001307983 */ /* 0x001ea80000300c00 */
[----:B------:R-:W4:Y:S04]  /*f710*/  LDL.LU.128 R44, [R1+0x2f90] ;  /* 0x002f9000012c7983 */ /* 0x000f280000300c00 */
[----:B------:R-:W-:Y:S04]  /*f720*/  STL.128 [R1+0x2f70], R36 ;  /* 0x002f702401007387 */ /* 0x000fe80000100c00 */
[----:B------:R-:W-:Y:S04]  /*f730*/  STL.128 [R1+0x2f60], R32 ;  /* 0x002f602001007387 */ /* 0x000fe80000100c00 */
[----:B------:R-:W-:Y:S04]  /*f740*/  STL.64 [R1+0x2f20], R16 ;  /* 0x002f201001007387 */ /* 0x000fe80000100a00 */
[----:B------:R-:W-:Y:S01]  /*f750*/  STL.128 [R1+0x2f40], R24 ;  /* 0x002f401801007387 */ /* 0x000fe20000100c00 */
[----:B------:R-:W-:-:S03]  /*f760*/  IMAD.MOV.U32 R198, RZ, RZ, R52 ;  /* 0x000000ffffc67224 */ /* 0x000fc600078e0034 */
[----:B------:R0:W-:Y:S01]  /*f770*/  STL.64 [R1+0x538], R54 ;  /* 0x0005383601007387 */ /* 0x0001e20000100a00 */
[----:B------:R-:W-:-:S03]  /*f780*/  IMAD.MOV.U32 R73, RZ, RZ, R53 ;  /* 0x000000ffff497224 */ /* 0x000fc600078e0035 */
[----:B------:R-:W-:Y:S04]  /*f790*/  STL.128 [R1+0x2e50], R64 ;  /* 0x002e504001007387 */ /* 0x000fe80000100c00 */
[----:B------:R-:W-:Y:S04]  /*f7a0*/  STL.128 [R1+0x2e40], R60 ;  /* 0x002e403c01007387 */ /* 0x000fe80000100c00 */
[----:B------:R1:W-:Y:S04]  /*f7b0*/  STL.128 [R1+0x2e30], R56 ;  /* 0x002e303801007387 */ /* 0x0003e80000100c00 */
[----:B0-----:R-:W4:Y:S04]  /*f7c0*/  LDL.LU.128 R52, [R1+0x2fb0] ;  /* 0x002fb00001347983 */ /* 0x001f280000300c00 */
[----:B------:R-:W4:Y:S04]  /*f7d0*/  LDL.LU.128 R40, [R1+0x2f80] ;  /* 0x002f800001287983 */ /* 0x000f280000300c00 */
[----:B------:R-:W4:Y:S04]  /*f7e0*/  LDL.LU.128 R36, [R1+0x2f70] ;  /* 0x002f700001247983 */ /* 0x000f280000300c00 */
[----:B------:R-:W4:Y:S04]  /*f7f0*/  LDL.LU.128 R32, [R1+0x2f60] ;  /* 0x002f600001207983 */ /* 0x000f280000300c00 */
[----:B------:R-:W4:Y:S04]  /*f800*/  LDL.LU.128 R24, [R1+0x2f40] ;  /* 0x002f400001187983 */ /* 0x000f280000300c00 */
[----:B------:R-:W4:Y:S04]  /*f810*/  LDL.LU.64 R16, [R1+0x2f20] ;  /* 0x002f200001107983 */ /* 0x000f280000300a00 */
[----:B------:R-:W4:Y:S04]  /*f820*/  LDL.LU R75, [R1+0x53c] ;  /* 0x00053c00014b7983 */ /* 0x000f280000300800 */
[----:B------:R0:W-:Y:S04]  /*f830*/  STL [R1+0x2ed8], R120 ;  /* 0x002ed87801007387 */ /* 0x0001e80000100800 */
[----:B------:R0:W-:Y:S04]  /*f840*/  STL [R1+0x2ed4], R118 ;  /* 0x002ed47601007387 */ /* 0x0001e80000100800 */
[----:B------:R0:W-:Y:S04]  /*f850*/  STL [R1+0x2ed0], R116 ;  /* 0x002ed07401007387 */ /* 0x0001e80000100800 */
[----:B------:R0:W-:Y:S04]  /*f860*/  STL [R1+0x2ecc], R114 ;  /* 0x002ecc7201007387 */ /* 0x0001e80000100800 */
[----:B------:R0:W-:Y:S04]  /*f870*/  STL [R1+0x2ec8], R112 ;  /* 0x002ec87001007387 */ /* 0x0001e80000100800 */
[----:B------:R0:W-:Y:S04]  /*f880*/  STL [R1+0x2ec4], R110 ;  /* 0x002ec46e01007387 */ /* 0x0001e80000100800 */
[----:B------:R0:W-:Y:S04]  /*f890*/  STL [R1+0x2ec0], R108 ;  /* 0x002ec06c01007387 */ /* 0x0001e80000100800 */
[----:B-1----:R-:W4:Y:S04]  /*f8a0*/  LDL.128 R56, [R1+0x330] ;  /* 0x0003300001387983 */ /* 0x002f280000100c00 */
[----:B------:R-:W4:Y:S04]  /*f8b0*/  LDL.LU.128 R64, [R1+0x2e50] ;  /* 0x002e500001407983 */ /* 0x000f280000300c00 */
[----:B------:R-:W4:Y:S04]  /*f8c0*/  LDL.LU.128 R60, [R1+0x2e40] ;  /* 0x002e4000013c7983 */ /* 0x000f280000300c00 */
[----:B------:R1:W-:Y:S04]  /*f8d0*/  STL [R1+0x2ebc], R106 ;  /* 0x002ebc6a01007387 */ /* 0x0003e80000100800 */
[----:B0-----:R-:W4:Y:S04]  /*f8e0*/  LDL.LU R120, [R1+0x2ed8] ;  /* 0x002ed80001787983 */ /* 0x001f280000300800 */
[----:B------:R-:W4:Y:S04]  /*f8f0*/  LDL.LU R118, [R1+0x2ed4] ;  /* 0x002ed40001767983 */ /* 0x000f280000300800 */
[----:B------:R-:W4:Y:S04]  /*f900*/  LDL.LU R116, [R1+0x2ed0] ;  /* 0x002ed00001747983 */ /* 0x000f280000300800 */
[----:B------:R-:W4:Y:S04]  /*f910*/  LDL.LU R114, [R1+0x2ecc] ;  /* 0x002ecc0001727983 */ /* 0x000f280000300800 */
[----:B------:R-:W4:Y:S04]  /*f920*/  LDL.LU R112, [R1+0x2ec8] ;  /* 0x002ec80001707983 */ /* 0x000f280000300800 */
[----:B------:R-:W4:Y:S04]  /*f930*/  LDL.LU R110, [R1+0x2ec4] ;  /* 0x002ec400016e7983 */ /* 0x000f280000300800 */
[----:B------:R-:W4:Y:S04]  /*f940*/  LDL.LU R108, [R1+0x2ec0] ;  /* 0x002ec000016c7983 */ /* 0x000f280000300800 */
[----:B------:R0:W-:Y:S04]  /*f950*/  STL [R1+0x2ea4], R94 ;  /* 0x002ea45e01007387 */ /* 0x0001e80000100800 */
[----:B------:R0:W-:Y:S04]  /*f960*/  STL [R1+0x2ea0], R92 ;  /* 0x002ea05c01007387 */ /* 0x0001e80000100800 */
[----:B-1----:R-:W4:Y:S04]  /*f970*/  LDL.LU R106, [R1+0x2ebc] ;  /* 0x002ebc00016a7983 */ /* 0x002f280000300800 */
[----:B0-----:R-:W4:Y:S04]  /*f980*/  LDL.LU R94, [R1+0x2ea4] ;  /* 0x002ea400015e7983 */ /* 0x001f280000300800 */
        /* <DEDUP_REMOVED lines=17> */
[----:B---3--:R3:W-:Y:S04]  /*faa0*/  STL.128 [R1+0x2e60], R68 ;  /* 0x002e604401007387 */ /* 0x0087e80000100c00 */
[----:B------:R-:W-:Y:S04]  /*fab0*/  STL.128 [R1+0x2dc0], R28 ;  /* 0x002dc01c01007387 */ /* 0x000fe80000100c00 */
[----:B------:R-:W-:Y:S04]  /*fac0*/  STL.128 [R1+0x2da0], R20 ;  /* 0x002da01401007387 */ /* 0x000fe80000100c00 */
[----:B------:R-:W-:Y:S04]  /*fad0*/  STL.128 [R1+0x2d80], R12 ;  /* 0x002d800c01007387 */ /* 0x000fe80000100c00 */
[----:B------:R-:W-:Y:S04]  /*fae0*/  STL.128 [R1+0x2d70], R8 ;  /* 0x002d700801007387 */ /* 0x000fe80000100c00 */
[----:B------:R-:W-:Y:S04]  /*faf0*/  STL.128 [R1+0x2d60], R4 ;  /* 0x002d600401007387 */ /* 0x000fe80000100c00 */
        /* <DEDUP_REMOVED lines=13> */
[----:B--2---:R0:W-:Y:S04]  /*fbd0*/  STL.128 [R1+0x2e10], R48 ;  /* 0x002e103001007387 */ /* 0x0041e80000100c00 */
[----:B----4-:R1:W-:Y:S04]  /*fbe0*/  STL.128 [R1+0x2e00], R44 ;  /* 0x002e002c01007387 */ /* 0x0103e80000100c00 */
[----:B------:R-:W2:Y:S04]  /*fbf0*/  LDL.LU R80, [R1+0x2e88] ;  /* 0x002e880001507983 */ /* 0x000ea80000300800 */
[----:B------:R-:W4:Y:S04]  /*fc00*/  LDL.LU R78, [R1+0x2e84] ;  /* 0x002e8400014e7983 */ /* 0x000f280000300800 */
[----:B------:R-:W4:Y:S04]  /*fc10*/  LDL.LU R76, [R1+0x2e80] ;  /* 0x002e8000014c7983 */ /* 0x000f280000300800 */
[----:B---3--:R-:W3:Y:S04]  /*fc20*/  LDL.LU.128 R68, [R1+0x2e60] ;  /* 0x002e600001447983 */ /* 0x008ee80000300c00 */
[----:B0-----:R-:W4:Y:S04]  /*fc30*/  LDL.LU.128 R48, [R1+0x2e10] ;  /* 0x002e100001307983 */ /* 0x001f280000300c00 */
[----:B-1----:R-:W4:Y:S04]  /*fc40*/  LDL.LU.128 R44, [R1+0x2e00] ;  /* 0x002e0000012c7983 */ /* 0x002f280000300c00 */
[----:B------:R-:W4:Y:S04]  /*fc50*/  LDL.LU.128 R28, [R1+0x2dc0] ;  /* 0x002dc000011c7983 */ /* 0x000f280000300c00 */
[----:B------:R-:W4:Y:S04]  /*fc60*/  LDL.LU.128 R20, [R1+0x2da0] ;  /* 0x002da00001147983 */ /* 0x000f280000300c00 */
[----:B------:R0:W-:Y:S04]  /*fc70*/  STL.128 [R1+0x2e20], R52 ;  /* 0x002e203401007387 */ /* 0x0001e80000100c00 */
[----:B------:R1:W-:Y:S04]  /*fc80*/  STL.128 [R1+0x2df0], R40 ;  /* 0x002df02801007387 */ /* 0x0003e80000100c00 */
[----:B------:R1:W-:Y:S04]  /*fc90*/  STL.128 [R1+0x2de0], R36 ;  /* 0x002de02401007387 */ /* 0x0003e80000100c00 */
[----:B------:R-:W-:Y:S04]  /*fca0*/  STL.128 [R1+0x2dd0], R32 ;  /* 0x002dd02001007387 */ /* 0x000fe80000100c00 */
[----:B------:R-:W-:Y:S04]  /*fcb0*/  STL.128 [R1+0x2db0], R24 ;  /* 0x002db01801007387 */ /* 0x000fe80000100c00 */
[----:B------:R-:W-:Y:S04]  /*fcc0*/  STL.64 [R1+0x2d90], R16 ;  /* 0x002d901001007387 */ /* 0x000fe80000100a00 */
[----:B------:R1:W-:Y:S04]  /*fcd0*/  STL.128 [R1+0x2e70], R72 ;  /* 0x002e704801007387 */ /* 0x0003e80000100c00 */
[----:B0-----:R-:W4:Y:S04]  /*fce0*/  LDL.LU.128 R52, [R1+0x2e20] ;  /* 0x002e200001347983 */ /* 0x001f280000300c00 */
[----:B-1----:R-:W4:Y:S04]  /*fcf0*/  LDL.LU.128 R40, [R1+0x2df0] ;  /* 0x002df00001287983 */ /* 0x002f280000300c00 */
[----:B------:R-:W4:Y:S04]  /*fd00*/  LDL.LU.128 R36, [R1+0x2de0] ;  /* 0x002de00001247983 */ /* 0x000f280000300c00 */
[----:B------:R-:W4:Y:S04]  /*fd10*/  LDL.LU.128 R72, [R1+0x2e70] ;  /* 0x002e700001487983 */ /* 0x000f280000300c00 */
[----:B------:R-:W4:Y:S04]  /*fd20*/  LDL.LU.128 R32, [R1+0x2dd0] ;  /* 0x002dd00001207983 */ /* 0x000f280000300c00 */
[----:B------:R-:W4:Y:S04]  /*fd30*/  LDL.LU.128 R24, [R1+0x2db0] ;  /* 0x002db00001187983 */ /* 0x000f280000300c00 */
[----:B------:R-:W4:Y:S01]  /*fd40*/  LDL.LU.64 R16, [R1+0x2d90] ;  /* 0x002d900001107983 */ /* 0x000f220000300a00 */
[----:B------:R-:W-:-:S03]  /*fd50*/  IMAD.MOV.U32 R196, RZ, RZ, R56 ;  /* 0x000000ffffc47224 */ /* 0x000fc600078e0038 */
[----:B------:R0:W-:Y:S01]  /*fd60*/  STL.64 [R1+0x548], R58 ;  /* 0x0005483a01007387 */ /* 0x0001e20000100a00 */
[----:B------:R-:W-:-:S03]  /*fd70*/  IMAD.MOV.U32 R77, RZ, RZ, R57 ;  /* 0x000000ffff4d7224 */ /* 0x000fc600078e0039 */
[----:B------:R-:W-:Y:S04]  /*fd80*/  STL.128 [R1+0x2cb0], R64 ;  /* 0x002cb04001007387 */ /* 0x000fe80000100c00 */
[----:B------:R1:W-:Y:S04]  /*fd90*/  STL.128 [R1+0x2ca0], R60 ;  /* 0x002ca03c01007387 */ /* 0x0003e80000100c00 */
[----:B0-----:R-:W4:Y:S04]  /*fda0*/  LDL.LU.128 R56, [R1+0x2e30] ;  /* 0x002e300001387983 */ /* 0x001f280000300c00 */
[----:B------:R-:W4:Y:S04]  /*fdb0*/  LDL.LU.128 R12, [R1+0x2d80] ;  /* 0x002d8000010c7983 */ /* 0x000f280000300c00 */
[----:B------:R-:W4:Y:S04]  /*fdc0*/  LDL.LU.128 R8, [R1+0x2d70] ;  /* 0x002d700001087983 */ /* 0x000f280000300c00 */
[----:B------:R-:W4:Y:S04]  /*fdd0*/  LDL.LU.128 R4, [R1+0x2d60] ;  /* 0x002d600001047983 */ /* 0x000f280000300c00 */
        /* <DEDUP_REMOVED lines=23> */
[----:B------:R-:W-:Y:S04]  /*ff50*/  STL [R1+0x358], R190 ;  /* 0x000358be01007387 */ /* 0x000fe80000100800 */
[----:B------:R0:W-:Y:S04]  /*ff60*/  STL [R1+0x2eec], R130 ;  /* 0x002eec8201007387 */ /* 0x0001e80000100800 */
[----:B------:R1:W-:Y:S04]  /*ff70*/  STL [R1+0x2ee8], R128 ;  /* 0x002ee88001007387 */ /* 0x0003e80000100800 */
[----:B------:R-:W-:Y:S04]  /*ff80*/  STL [R1+0x36c], R188 ;  /* 0x00036cbc01007387 */ /* 0x000fe80000100800 */
[----:B0-----:R-:W4:Y:S04]  /*ff90*/  LDL.LU R130, [R1+0x2eec] ;  /* 0x002eec0001827983 */ /* 0x001f280000300800 */
[----:B-1----:R-:W4:Y:S04]  /*ffa0*/  LDL.LU R128, [R1+0x2ee8] ;  /* 0x002ee80001807983 */ /* 0x002f280000300800 */
[----:B------:R-:W4:Y:S04]  /*ffb0*/  LDL.LU R197, [R1+0x538] ;  /* 0x0005380001c57983 */ /* 0x000f280000300800 */
        /* <DEDUP_REMOVED lines=14> */
[----:B0-----:R-:W4:Y:S04]  /*100a0*/  LDL.LU R126, [R1+0x2d4c] ;  /* 0x002d4c00017e7983 */ /* 0x001f280000300800 */
[----:B-1----:R-:W4:Y:S04]  /*100b0*/  LDL.LU R124, [R1+0x2d48] ;  /* 0x002d4800017c7983 */ /* 0x002f280000300800 */
[----:B--2---:R0:W-:Y:S04]  /*100c0*/  STL [R1+0x2cf0], R80 ;  /* 0x002cf05001007387 */ /* 0x0041e80000100800 */
[----:B------:R-:W2:Y:S04]  /*100d0*/  LDL.LU R122, [R1+0x2d44] ;  /* 0x002d4400017a7983 */ /* 0x000ea80000300800 */
[----:B------:R-:W2:Y:S04]  /*100e0*/  LDL.LU R104, [R1+0x2d20] ;  /* 0x002d200001687983 */ /* 0x000ea80000300800 */
[----:B---3--:R-:W-:Y:S04]  /*100f0*/  STL.128 [R1+0x2cc0], R68 ;  /* 0x002cc04401007387 */ /* 0x008fe80000100c00 */
[----:B----4-:R-:W-:Y:S04]  /*10100*/  STL.128 [R1+0x2c70], R48 ;  /* 0x002c703001007387 */ /* 0x010fe80000100c00 */
[----:B------:R-:W-:Y:S04]  /*10110*/  STL.128 [R1+0x2c60], R44 ;  /* 0x002c602c01007387 */ /* 0x000fe80000100c00 */
[----:B------:R-:W-:Y:S04]  /*10120*/  STL.128 [R1+0x2c20], R28 ;  /* 0x002c201c01007387 */ /* 0x000fe80000100c00 */
[----:B------:R-:W-:Y:S04]  /*10130*/  STL.128 [R1+0x2c00], R20 ;  /* 0x002c001401007387 */ /* 0x000fe80000100c00 */
[----:B------:R-:W3:Y:S04]  /*10140*/  LDL.LU R102, [R1+0x2d1c] ;  /* 0x002d1c0001667983 */ /* 0x000ee80000300800 */
[----:B------:R-:W4:Y:S04]  /*10150*/  LDL.LU R100, [R1+0x2d18] ;  /* 0x002d180001647983 */ /* 0x000f280000300800 */
[----:B------:R-:W4:Y:S04]  /*10160*/  LDL.LU R98, [R1+0x2d14] ;  /* 0x002d140001627983 */ /* 0x000f280000300800 */
[----:B------:R-:W4:Y:S04]  /*10170*/  LDL.LU R96, [R1+0x2d10] ;  /* 0x002d100001607983 */ /* 0x000f280000300800 */
[----:B------:R-:W4:Y:S04]  /*10180*/  LDL.LU R90, [R1+0x2d04] ;  /* 0x002d0400015a7983 */ /* 0x000f280000300800 */
[----:B------:R-:W4:Y:S04]  /*10190*/  LDL.LU R88, [R1+0x2d00] ;  /* 0x002d000001587983 */ /* 0x000f280000300800 */
[----:B------:R-:W4:Y:S04]  /*101a0*/  LDL.LU R86, [R1+0x2cfc] ;  /* 0x002cfc0001567983 */ /* 0x000f280000300800 */
[----:B------:R-:W-:Y:S04]  /*101b0*/  STL.128 [R1+0x2c80], R52 ;  /* 0x002c803401007387 */ /* 0x000fe80000100c00 */
[----:B------:R-:W-:Y:S04]  /*101c0*/  STL.128 [R1+0x2c50], R40 ;  /* 0x002c502801007387 */ /* 0x000fe80000100c00 */
[----:B------:R-:W-:Y:S04]  /*101d0*/  STL.128 [R1+0x2c40], R36 ;  /* 0x002c402401007387 */ /* 0x000fe80000100c00 */
[----:B------:R1:W-:Y:S04]  /*101e0*/  STL.128 [R1+0x2cd0], R72 ;  /* 0x002cd04801007387 */ /* 0x0003e80000100c00 */
[----:B------:R-:W-:Y:S04]  /*101f0*/  STL.128 [R1+0x2c30], R32 ;  /* 0x002c302001007387 */ /* 0x000fe80000100c00 */
[----:B------:R-:W-:Y:S04]  /*10200*/  STL.128 [R1+0x2c10], R24 ;  /* 0x002c101801007387 */ /* 0x000fe80000100c00 */
[----:B------:R-:W-:Y:S04]  /*10210*/  STL.64 [R1+0x2bf0], R16 ;  /* 0x002bf01001007387 */ /* 0x000fe80000100a00 */
[----:B------:R-:W4:Y:S04]  /*10220*/  LDL.LU R84, [R1+0x2cf8] ;  /* 0x002cf80001547983 */ /* 0x000f280000300800 */
[----:B------:R-:W4:Y:S04]  /*10230*/  LDL.LU R82, [R1+0x2cf4] ;  /* 0x002cf40001527983 */ /* 0x000f280000300800 */
[----:B0-----:R-:W4:Y:S04]  /*10240*/  LDL.LU R80, [R1+0x2cf0] ;  /* 0x002cf00001507983 */ /* 0x001f280000300800 */
[----:B------:R0:W-:Y:S04]  /*10250*/  STL.128 [R1+0x2c90], R56 ;  /* 0x002c903801007387 */ /* 0x0001e80000100c00 */
[----:B------:R-:W-:Y:S04]  /*10260*/  STL.128 [R1+0x2be0], R12 ;  /* 0x002be00c01007387 */ /* 0x000fe80000100c00 */
[----:B------:R-:W-:Y:S04]  /*10270*/  STL.128 [R1+0x2bd0], R8 ;  /* 0x002bd00801007387 */ /* 0x000fe80000100c00 */
[----:B------:R-:W-:Y:S04]  /*10280*/  STL.128 [R1+0x2bc0], R4 ;  /* 0x002bc00401007387 */ /* 0x000fe80000100c00 */
[----:B------:R0:W-:Y:S04]  /*10290*/  STL.128 [R1+0x2ce0], R76 ;  /* 0x002ce04c01007387 */ /* 0x0001e80000100c00 */
[----:B-1----:R-:W4:Y:S04]  /*102a0*/  LDL.LU.128 R72, [R1+0x2cd0] ;  /* 0x002cd00001487983 */ /* 0x002f280000300c00 */
[----:B------:R-:W4:Y:S04]  /*102b0*/  LDL.LU.128 R68, [R1+0x2cc0] ;  /* 0x002cc00001447983 */ /* 0x000f280000300c00 */
[----:B0-----:R-:W4:Y:S04]  /*102c0*/  LDL.LU.128 R56, [R1+0x2c90] ;  /* 0x002c900001387983 */ /* 0x001f280000300c00 */
[----:B------:R-:W4:Y:S04]  /*102d0*/  LDL.LU.128 R76, [R1+0x2ce0] ;  /* 0x002ce000014c7983 */ /* 0x000f280000300c00 */
[----:B------:R-:W4:Y:S04]  /*102e0*/  LDL.LU.128 R52, [R1+0x2c80] ;  /* 0x002c800001347983 */ /* 0x000f280000300c00 */
[----:B------:R-:W4:Y:S04]  /*102f0*/  LDL.LU.128 R48, [R1+0x2c70] ;  /* 0x002c700001307983 */ /* 0x000f280000300c00 */
[----:B------:R-:W4:Y:S01]  /*10300*/  LDL.LU.128 R44, [R1+0x2c60] ;  /* 0x002c6000012c7983 */ /* 0x000f220000300c00 */
[----:B------:R-:W-:-:S03]  /*10310*/  IMAD.MOV.U32 R191, RZ, RZ, R60 ;  /* 0x000000ffffbf7224 */ /* 0x000fc600078e003c */
[----:B------:R0:W-:Y:S01]  /*10320*/  STL.64 [R1+0x558], R62 ;  /* 0x0005583e01007387 */ /* 0x0001e20000100a00 */
[----:B------:R-:W-:-:S03]  /*10330*/  IMAD.MOV.U32 R81, RZ, RZ, R61 ;  /* 0x000000ffff517224 */ /* 0x000fc600078e003d */
[----:B------:R1:W-:Y:S04]  /*10340*/  STL.128 [R1+0x2b10], R64 ;  /* 0x002b104001007387 */ /* 0x0003e80000100c00 */
[----:B------:R-:W4:Y:S04]  /*10350*/  LDL.LU.128 R40, [R1+0x2c50] ;  /* 0x002c500001287983 */ /* 0x000f280000300c00 */
[----:B0-----:R-:W4:Y:S04]  /*10360*/  LDL.LU.128 R60, [R1+0x2ca0] ;  /* 0x002ca000013c7983 */ /* 0x001f280000300c00 */
[----:B------:R-:W4:Y:S04]  /*10370*/  LDL.LU.128 R36, [R1+0x2c40] ;  /* 0x002c400001247983 */ /* 0x000f280000300c00 */
[----:B------:R-:W4:Y:S04]  /*10380*/  LDL.LU.128 R32, [R1+0x2c30] ;  /* 0x002c300001207983 */ /* 0x000f280000300c00 */
[----:B------:R-:W4:Y:S04]  /*10390*/  LDL.LU.128 R28, [R1+0x2c20] ;  /* 0x002c2000011c7983 */ /* 0x000f280000300c00 */
[----:B------:R-:W4:Y:S04]  /*103a0*/  LDL.LU.128 R24, [R1+0x2c10] ;  /* 0x002c100001187983 */ /* 0x000f280000300c00 */
[----:B------:R-:W4:Y:S04]  /*103b0*/  LDL.LU.128 R20, [R1+0x2c00] ;  /* 0x002c000001147983 */ /* 0x000f280000300c00 */
[----:B------:R-:W4:Y:S04]  /*103c0*/  LDL.LU.64 R16, [R1+0x2bf0] ;  /* 0x002bf00001107983 */ /* 0x000f280000300a00 */
        /* <DEDUP_REMOVED lines=29> */
[----:B--2---:R2:W-:Y:S04]  /*105a0*/  STL [R1+0x2bac], R122 ;  /* 0x002bac7a01007387 */ /* 0x0045e80000100800 */
[----:B------:R2:W-:Y:S04]  /*105b0*/  STL [R1+0x2b88], R104 ;  /* 0x002b886801007387 */ /* 0x0005e80000100800 */
[----:B0-----:R-:W2:Y:S04]  /*105c0*/  LDL.LU R130, [R1+0x2d54] ;  /* 0x002d540001827983 */ /* 0x001ea80000300800 */
[----:B-1----:R-:W2:Y:S04]  /*105d0*/  LDL.LU R128, [R1+0x2d50] ;  /* 0x002d500001807983 */ /* 0x002ea80000300800 */
[----:B------:R-:W2:Y:S04]  /*105e0*/  LDL.LU R190, [R1+0x558] ;  /* 0x0005580001be7983 */ /* 0x000ea80000300800 */
[----:B------:R-:W2:Y:S04]  /*105f0*/  LDL.LU R126, [R1+0x2bb4] ;  /* 0x002bb400017e7983 */ /* 0x000ea80000300800 */
[----:B------:R-:W2:Y:S04]  /*10600*/  LDL.LU R124, [R1+0x2bb0] ;  /* 0x002bb000017c7983 */ /* 0x000ea80000300800 */
[----:B---3--:R0:W-:Y:S04]  /*10610*/  STL [R1+0x2b84], R102 ;  /* 0x002b846601007387 */ /* 0x0081e80000100800 */
[----:B----4-:R1:W-:Y:S04]  /*10620*/  STL [R1+0x2b80], R100 ;  /* 0x002b806401007387 */ /* 0x0103e80000100800 */
[----:B------:R3:W-:Y:S04]  /*10630*/  STL [R1+0x2b7c], R98 ;  /* 0x002b7c6201007387 */ /* 0x0007e80000100800 */
[----:B------:R4:W-:Y:S04]  /*10640*/  STL [R1+0x2b78], R96 ;  /* 0x002b786001007387 */ /* 0x0009e80000100800 */
[----:B------:R4:W-:Y:S04]  /*10650*/  STL [R1+0x2b6c], R90 ;  /* 0x002b6c5a01007387 */ /* 0x0009e80000100800 */
[----:B------:R4:W-:Y:S04]  /*10660*/  STL [R1+0x2b68], R88 ;  /* 0x002b685801007387 */ /* 0x0009e80000100800 */
[----:B------:R4:W-:Y:S04]  /*10670*/  STL [R1+0x2b64], R86 ;  /* 0x002b645601007387 */ /* 0x0009e80000100800 */
[----:B--2---:R-:W2:Y:S04]  /*10680*/  LDL.LU R122, [R1+0x2bac] ;  /* 0x002bac00017a7983 */ /* 0x004ea80000300800 */
[----:B------:R-:W2:Y:S04]  /*10690*/  LDL.LU R104, [R1+0x2b88] ;  /* 0x002b880001687983 */ /* 0x000ea80000300800 */
[----:B0-----:R-:W2:Y:S04]  /*106a0*/  LDL.LU R102, [R1+0x2b84] ;  /* 0x002b840001667983 */ /* 0x001ea80000300800 */
[----:B-1----:R-:W2:Y:S04]  /*106b0*/  LDL.LU R100, [R1+0x2b80] ;  /* 0x002b800001647983 */ /* 0x002ea80000300800 */
[----:B---3--:R-:W3:Y:S04]  /*106c0*/  LDL.LU R98, [R1+0x2b7c] ;  /* 0x002b7c0001627983 */ /* 0x008ee80000300800 */
[----:B----4-:R-:W4:Y:S04]  /*106d0*/  LDL.LU R96, [R1+0x2b78] ;  /* 0x002b780001607983 */ /* 0x010f280000300800 */
[----:B------:R-:W4:Y:S04]  /*106e0*/  LDL.LU R90, [R1+0x2b6c] ;  /* 0x002b6c00015a7983 */ /* 0x000f280000300800 */
[----:B------:R0:W-:Y:S04]  /*106f0*/  STL [R1+0x2b60], R84 ;  /* 0x002b605401007387 */ /* 0x0001e80000100800 */
[----:B------:R-:W4:Y:S04]  /*10700*/  LDL.LU R88, [R1+0x2b68] ;  /* 0x002b680001587983 */ /* 0x000f280000300800 */
[----:B------:R-:W4:Y:S04]  /*10710*/  LDL.LU R86, [R1+0x2b64] ;  /* 0x002b640001567983 */ /* 0x000f280000300800 */
[----:B0-----:R-:W4:Y:S04]  /*10720*/  LDL.LU R84, [R1+0x2b60] ;  /* 0x002b600001547983 */ /* 0x001f280000300800 */
[----:B------:R-:W-:Y:S04]  /*10730*/  STL.128 [R1+0x2b30], R72 ;  /* 0x002b304801007387 */ /* 0x000fe80000100c00 */
[----:B------:R-:W-:Y:S04]  /*10740*/  STL.128 [R1+0x2b20], R68 ;  /* 0x002b204401007387 */ /* 0x000fe80000100c00 */
[----:B------:R-:W-:Y:S04]  /*10750*/  STL.128 [R1+0x2af0], R56 ;  /* 0x002af03801007387 */ /* 0x000fe80000100c00 */
[----:B------:R0:W-:Y:S04]  /*10760*/  STL.128 [R1+0x2b40], R76 ;  /* 0x002b404c01007387 */ /* 0x0001e80000100c00 */
[----:B------:R-:W-:Y:S04]  /*10770*/  STL.128 [R1+0x2ae0], R52 ;  /* 0x002ae03401007387 */ /* 0x000fe80000100c00 */
[----:B------:R-:W-:Y:S04]  /*10780*/  STL.128 [R1+0x2ad0], R48 ;  /* 0x002ad03001007387 */ /* 0x000fe80000100c00 */
[----:B------:R-:W-:Y:S04]  /*10790*/  STL.128 [R1+0x2ac0], R44 ;  /* 0x002ac02c01007387 */ /* 0x000fe80000100c00 */
[----:B0-----:R-:W4:Y:S04]  /*107a0*/  LDL.LU.128 R76, [R1+0x2b40] ;  /* 0x002b4000014c7983 */ /* 0x001f280000300c00 */
[----:B------:R-:W4:Y:S04]  /*107b0*/  LDL.LU.128 R72, [R1+0x2b30] ;  /* 0x002b300001487983 */ /* 0x000f280000300c00 */
[----:B------:R-:W4:Y:S04]  /*107c0*/  LDL.LU.128 R68, [R1+0x2b20] ;  /* 0x002b200001447983 */ /* 0x000f280000300c00 */
[----:B------:R-:W-:Y:S04]  /*107d0*/  STL.128 [R1+0x2ab0], R40 ;  /* 0x002ab02801007387 */ /* 0x000fe80000100c00 */
[----:B------:R0:W-:Y:S04]  /*107e0*/  STL.128 [R1+0x2b00], R60 ;  /* 0x002b003c01007387 */ /* 0x0001e80000100c00 */
[----:B------:R-:W-:Y:S04]  /*107f0*/  STL.128 [R1+0x2aa0], R36 ;  /* 0x002aa02401007387 */ /* 0x000fe80000100c00 */
[----:B------:R-:W-:Y:S04]  /*10800*/  STL.128 [R1+0x2a90], R32 ;  /* 0x002a902001007387 */ /* 0x000fe80000100c00 */
[----:B------:R-:W-:Y:S04]  /*10810*/  STL.128 [R1+0x2a80], R28 ;  /* 0x002a801c01007387 */ /* 0x000fe80000100c00 */
[----:B------:R-:W-:Y:S04]  /*10820*/  STL.128 [R1+0x2a70], R24 ;  /* 0x002a701801007387 */ /* 0x000fe80000100c00 */
[----:B------:R-:W-:Y:S04]  /*10830*/  STL.128 [R1+0x2a60], R20 ;  /* 0x002a601401007387 */ /* 0x000fe80000100c00 */
[----:B------:R-:W-:Y:S04]  /*10840*/  STL.64 [R1+0x2a50], R16 ;  /* 0x002a501001007387 */ /* 0x000fe80000100a00 */
[----:B------:R-:W-:Y:S04]  /*10850*/  STL.128 [R1+0x2a40], R12 ;  /* 0x002a400c01007387 */ /* 0x000fe80000100c00 */
[----:B------:R-:W-:Y:S04]  /*10860*/  STL.128 [R1+0x2a30], R8 ;  /* 0x002a300801007387 */ /* 0x000fe80000100c00 */
[----:B------:R-:W-:Y:S04]  /*10870*/  STL.128 [R1+0x2a20], R4 ;  /* 0x002a200401007387 */ /* 0x000fe80000100c00 */
[----:B------:R1:W-:Y:S04]  /*10880*/  STL.128 [R1+0x2b50], R80 ;  /* 0x002b505001007387 */ /* 0x0003e80000100c00 */
[----:B0-----:R-:W4:Y:S04]  /*10890*/  LDL.LU.128 R60, [R1+0x2b00] ;  /* 0x002b0000013c7983 */ /* 0x001f280000300c00 */
[----:B------:R-:W4:Y:S04]  /*108a0*/  LDL.LU.128 R56, [R1+0x2af0] ;  /* 0x002af00001387983 */ /* 0x000f280000300c00 */
[----:B------:R-:W4:Y:S04]  /*108b0*/  LDL.LU.128 R52, [R1+0x2ae0] ;  /* 0x002ae00001347983 */ /* 0x000f280000300c00 */
[----:B-1----:R-:W4:Y:S04]  /*108c0*/  LDL.LU.128 R80, [R1+0x2b50] ;  /* 0x002b500001507983 */ /* 0x002f280000300c00 */
[----:B------:R-:W4:Y:S04]  /*108d0*/  LDL.LU.128 R48, [R1+0x2ad0] ;  /* 0x002ad00001307983 */ /* 0x000f280000300c00 */
[----:B------:R-:W4:Y:S04]  /*108e0*/  LDL.LU.128 R44, [R1+0x2ac0] ;  /* 0x002ac000012c7983 */ /* 0x000f280000300c00 */
[----:B------:R-:W4:Y:S01]  /*108f0*/  LDL.LU.128 R40, [R1+0x2ab0] ;  /* 0x002ab00001287983 */ /* 0x000f220000300c00 */
[----:B------:R-:W-:-:S02]  /*10900*/  IMAD.MOV.U32 R189, RZ, RZ, R64 ;  /* 0x000000ffffbd7224 */ /* 0x000fc400078e0040 */
[----:B------:R-:W-:Y:S01]  /*10910*/  IMAD.MOV.U32 R85, RZ, RZ, R65 ;  /* 0x000000ffff557224 */ /* 0x000fe200078e0041 */
[----:B------:R0:W-:Y:S04]  /*10920*/  STL.64 [R1+0x568], R66 ;  /* 0x0005684201007387 */ /* 0x0001e80000100a00 */
[----:B------:R-:W4:Y:S04]  /*10930*/  LDL.LU.128 R36, [R1+0x2aa0] ;  /* 0x002aa00001247983 */ /* 0x000f280000300c00 */
[----:B------:R-:W4:Y:S04]  /*10940*/  LDL.LU.128 R32, [R1+0x2a90] ;  /* 0x002a900001207983 */ /* 0x000f280000300c00 */
[----:B0-----:R-:W4:Y:S04]  /*10950*/  LDL.LU.128 R64, [R1+0x2b10] ;  /* 0x002b100001407983 */ /* 0x001f280000300c00 */
        /* <DEDUP_REMOVED lines=8> */
[----:B------:R-:W4:Y:S04]  /*109e0*/  LDL.LU R87, [R1+0x56c] ;  /* 0x00056c0001577983 */ /* 0x000f280000300800 */
        /* <DEDUP_REMOVED lines=9> */
[----:B------:R1:W-:Y:S04]  /*10a80*/  STL [R1+0x29d8], R92 ;  /* 0x0029d85c01007387 */ /* 0x0003e80000100800 */
[----:B------:R-:W-:Y:S04]  /*10a90*/  STL [R1+0x370], R146 ;  /* 0x0003709201007387 */ /* 0x000fe80000100800 */
[----:B0-----:R-:W3:Y:S04]  /*10aa0*/  LDL.LU R94, [R1+0x29dc] ;  /* 0x0029dc00015e7983 */ /* 0x001ee80000300800 */
[----:B-1----:R-:W4:Y:S04]  /*10ab0*/  LDL.LU R92, [R1+0x29d8] ;  /* 0x0029d800015c7983 */ /* 0x002f280000300800 */
        /* <DEDUP_REMOVED lines=9> */
[----:B------:R-:W4:Y:S04]  /*10b50*/  LDL.LU R108, [R1+0x29f8] ;  /* 0x0029f800016c7983 */ /* 0x000f280000300800 */
[----:B------:R-:W4:Y:S04]  /*10b60*/  LDL.LU R106, [R1+0x29f4] ;  /* 0x0029f400016a7983 */ /* 0x000f280000300800 */
[----:B------:R-:W4:Y:S04]  /*10b70*/  LDL.LU R112, [R1+0x2a00] ;  /* 0x002a000001707983 */ /* 0x000f280000300800 */
[----:B------:R-:W4:Y:S04]  /*10b80*/  LDL.LU R110, [R1+0x29fc] ;  /* 0x0029fc00016e7983 */ /* 0x000f280000300800 */
[----:B------:R-:W-:Y:S04]  /*10b90*/  STL [R1+0x390], R138 ;  /* 0x0003908a01007387 */ /* 0x000fe80000100800 */
[----:B------:R-:W-:Y:S04]  /*10ba0*/  STL [R1+0x394], R128 ;  /* 0x0003948001007387 */ /* 0x000fe80000100800 */
[----:B------:R-:W-:Y:S04]  /*10bb0*/  STL [R1+0x398], R130 ;  /* 0x0003988201007387 */ /* 0x000fe80000100800 */
[----:B------:R-:W-:Y:S04]  /*10bc0*/  STL [R1+0x39c], R132 ;  /* 0x00039c8401007387 */ /* 0x000fe80000100800 */
[----:B------:R-:W4:Y:S04]  /*10bd0*/  LDL.LU R120, [R1+0x2a10] ;  /* 0x002a100001787983 */ /* 0x000f280000300800 */
[----:B------:R-:W4:Y:S04]  /*10be0*/  LDL.LU R118, [R1+0x2a0c] ;  /* 0x002a0c0001767983 */ /* 0x000f280000300800 */
[----:B------:R-:W4:Y:S04]  /*10bf0*/  LDL.LU R116, [R1+0x2a08] ;  /* 0x002a080001747983 */ /* 0x000f280000300800 */
[----:B--2---:R-:W-:Y:S04]  /*10c00*/  STL [R1+0x3a0], R122 ;  /* 0x0003a07a01007387 */ /* 0x004fe80000100800 */
[----:B------:R-:W-:Y:S04]  /*10c10*/  STL [R1+0x3a4], R124 ;  /* 0x0003a47c01007387 */ /* 0x000fe80000100800 */
[----:B------:R-:W-:Y:S04]  /*10c20*/  STL [R1+0x3a8], R126 ;  /* 0x0003a87e01007387 */ /* 0x000fe80000100800 */
[----:B------:R-:W-:Y:S04]  /*10c30*/  STL.128 [R1+0x2340], R192 ;  /* 0x002340c001007387 */ /* 0x000fe80000100c00 */
[----:B------:R-:W2:Y:S04]  /*10c40*/  LDL.LU R114, [R1+0x2a04] ;  /* 0x002a040001727983 */ /* 0x000ea80000300800 */
[----:B---3--:R-:W-:Y:S04]  /*10c50*/  STL [R1+0x2854], R94 ;  /* 0x0028545e01007387 */ /* 0x008fe80000100800 */
[----:B----4-:R0:W-:Y:S04]  /*10c60*/  STL [R1+0x2850], R92 ;  /* 0x0028505c01007387 */ /* 0x0101e80000100800 */
[----:B0-----:R-:W3:Y:S04]  /*10c70*/  LDL.128 R92, [R1+0x370] ;  /* 0x00037000015c7983 */ /* 0x001ee80000100c00 */
[----:B------:R0:W-:Y:S04]  /*10c80*/  STL [R1+0x29e4], R98 ;  /* 0x0029e46201007387 */ /* 0x0001e80000100800 */
[----:B------:R1:W-:Y:S04]  /*10c90*/  STL [R1+0x29e0], R96 ;  /* 0x0029e06001007387 */ /* 0x0003e80000100800 */
[----:B0-----:R-:W4:Y:S04]  /*10ca0*/  LDL.LU R98, [R1+0x29e4] ;  /* 0x0029e40001627983 */ /* 0x001f280000300800 */
[----:B-1----:R-:W2:Y:S01]  /*10cb0*/  LDL.LU R96, [R1+0x29e0] ;  /* 0x0029e00001607983 */ /* 0x002ea20000300800 */
[----:B---3--:R-:W-:-:S03]  /*10cc0*/  IMAD.MOV.U32 R185, RZ, RZ, R92 ;  /* 0x000000ffffb97224 */ /* 0x008fc600078e005c */
[----:B------:R0:W-:Y:S04]  /*10cd0*/  STL.64 [R1+0x588], R94 ;  /* 0x0005885e01007387 */ /* 0x0001e80000100a00 */
[----:B------:R-:W3:Y:S04]  /*10ce0*/  LDL.LU R92, [R1+0x2850] ;  /* 0x00285000015c7983 */ /* 0x000ee80000300800 */
[----:B------:R-:W-:Y:S04]  /*10cf0*/  STL [R1+0x29f0], R104 ;  /* 0x0029f06801007387 */ /* 0x000fe80000100800 */
[----:B0-----:R-:W3:Y:S04]  /*10d00*/  LDL.LU R94, [R1+0x2854] ;  /* 0x00285400015e7983 */ /* 0x001ee80000300800 */
[----:B------:R-:W3:Y:S04]  /*10d10*/  LDL.LU R95, [R1+0x58c] ;  /* 0x00058c00015f7983 */ /* 0x000ee80000300800 */
[----:B----4-:R0:W-:Y:S04]  /*10d20*/  STL [R1+0x285c], R98 ;  /* 0x00285c6201007387 */ /* 0x0101e80000100800 */
[----:B--2---:R1:W-:Y:S04]  /*10d30*/  STL [R1+0x2858], R96 ;  /* 0x0028586001007387 */ /* 0x0043e80000100800 */
[----:B------:R-:W-:Y:S04]  /*10d40*/  STL [R1+0x29d4], R90 ;  /* 0x0029d45a01007387 */ /* 0x000fe80000100800 */
[----:B0-----:R-:W2:Y:S04]  /*10d50*/  LDL.LU R98, [R1+0x285c] ;  /* 0x00285c0001627983 */ /* 0x001ea80000300800 */
[----:B-1----:R-:W4:Y:S04]  /*10d60*/  LDL.LU R96, [R1+0x2858] ;  /* 0x0028580001607983 */ /* 0x002f280000300800 */
[----:B------:R0:W-:Y:S04]  /*10d70*/  STL [R1+0x29d0], R88 ;  /* 0x0029d05801007387 */ /* 0x0001e80000100800 */
[----:B------:R-:W4:Y:S04]  /*10d80*/  LDL.LU R104, [R1+0x29f0] ;  /* 0x0029f00001687983 */ /* 0x000f280000300800 */
[----:B------:R1:W-:Y:S04]  /*10d90*/  STL [R1+0x29ec], R102 ;  /* 0x0029ec6601007387 */ /* 0x0003e80000100800 */
[----:B0-----:R-:W4:Y:S04]  /*10da0*/  LDL.128 R88, [R1+0x360] ;  /* 0x0003600001587983 */ /* 0x001f280000100c00 */
[----:B------:R0:W-:Y:S04]  /*10db0*/  STL [R1+0x29e8], R100 ;  /* 0x0029e86401007387 */ /* 0x0001e80000100800 */
[----:B------:R0:W-:Y:S04]  /*10dc0*/  STL.128 [R1+0x29c0], R84 ;  /* 0x0029c05401007387 */ /* 0x0001e80000100c00 */
        /* <DEDUP_REMOVED lines=16> */
[----:B------:R0:W-:Y:S04]  /*10ed0*/  STL.64 [R1+0x28b0], R16 ;  /* 0x0028b01001007387 */ /* 0x0001e80000100a00 */
[----:B------:R0:W-:Y:S04]  /*10ee0*/  STL.128 [R1+0x28a0], R12 ;  /* 0x0028a00c01007387 */ /* 0x0001e80000100c00 */
[----:B------:R0:W-:Y:S04]  /*10ef0*/  STL.128 [R1+0x2890], R8 ;  /* 0x0028900801007387 */ /* 0x0001e80000100c00 */
[----:B------:R0:W-:Y:S04]  /*10f00*/  STL.128 [R1+0x2880], R4 ;  /* 0x0028800401007387 */ /* 0x0001e80000100c00 */
[----:B------:R0:W-:Y:S04]  /*10f10*/  STL [R1+0x2870], R108 ;  /* 0x0028706c01007387 */ /* 0x0001e80000100800 */
[----:B------:R0:W-:Y:S04]  /*10f20*/  STL [R1+0x286c], R106 ;  /* 0x00286c6a01007387 */ /* 0x0001e80000100800 */
[----:B-1----:R-:W4:Y:S04]  /*10f30*/  LDL.LU R102, [R1+0x29ec] ;  /* 0x0029ec0001667983 */ /* 0x002f280000300800 */
[----:B0-----:R-:W4:Y:S04]  /*10f40*/  LDL.LU R100, [R1+0x29e8] ;  /* 0x0029e80001647983 */ /* 0x001f280000300800 */
[----:B------:R-:W4:Y:S04]  /*10f50*/  LDL.LU.128 R84, [R1+0x29c0] ;  /* 0x0029c00001547983 */ /* 0x000f280000300c00 */
        /* <DEDUP_REMOVED lines=20> */
[----:B------:R0:W-:Y:S04]  /*110a0*/  STL [R1+0x2878], R112 ;  /* 0x0028787001007387 */ /* 0x0001e80000100800 */
[----:B------:R1:W-:Y:S04]  /*110b0*/  STL [R1+0x2874], R110 ;  /* 0x0028746e01007387 */ /* 0x0003e80000100800 */
[----:B------:R-:W4:Y:S04]  /*110c0*/  LDL.LU R108, [R1+0x2870] ;  /* 0x00287000016c7983 */ /* 0x000f280000300800 */
[----:B------:R-:W4:Y:S04]  /*110d0*/  LDL.LU R106, [R1+0x286c] ;  /* 0x00286c00016a7983 */ /* 0x000f280000300800 */
[----:B0-----:R-:W4:Y:S04]  /*110e0*/  LDL.LU R112, [R1+0x2878] ;  /* 0x0028780001707983 */ /* 0x001f280000300800 */
[----:B-1----:R-:W4:Y:S04]  /*110f0*/  LDL.LU R110, [R1+0x2874] ;  /* 0x00287400016e7983 */ /* 0x002f280000300800 */
[----:B------:R-:W-:Y:S04]  /*11100*/  STL [R1+0x3ac], R116 ;  /* 0x0003ac7401007387 */ /* 0x000fe80000100800 */
[----:B------:R-:W-:Y:S04]  /*11110*/  STL [R1+0x3b0], R118 ;  /* 0x0003b07601007387 */ /* 0x000fe80000100800 */
[----:B------:R-:W-:Y:S04]  /*11120*/  STL [R1+0x3b4], R120 ;  /* 0x0003b47801007387 */ /* 0x000fe80000100800 */
[----:B------:R0:W-:Y:S04]  /*11130*/  STL.128 [R1+0x2330], R188 ;  /* 0x002330bc01007387 */ /* 0x0001e80000100c00 */
[----:B------:R-:W4:Y:S04]  /*11140*/  LDL.LU R184, [R1+0x588] ;  /* 0x0005880001b87983 */ /* 0x000f280000300800 */
[----:B0-----:R-:W4:Y:S04]  /*11150*/  LDL.128 R188, [R1+0x3a0] ;  /* 0x0003a00001bc7983 */ /* 0x001f280000100c00 */
[----:B---3--:R0:W-:Y:S04]  /*11160*/  STL.128 [R1+0x26c0], R92 ;  /* 0x0026c05c01007387 */ /* 0x0081e80000100c00 */
[----:B0-----:R-:W3:Y:S04]  /*11170*/  LDL.128 R92, [R1+0x380] ;  /* 0x00038000015c7983 */ /* 0x001ee80000100c00 */
[----:B--2---:R0:W-:Y:S04]  /*11180*/  STL [R1+0x26d4], R98 ;  /* 0x0026d46201007387 */ /* 0x0041e80000100800 */
[----:B----4-:R1:W-:Y:S04]  /*11190*/  STL [R1+0x26d0], R96 ;  /* 0x0026d06001007387 */ /* 0x0103e80000100800 */
[----:B0-----:R-:W2:Y:S04]  /*111a0*/  LDL.LU R98, [R1+0x26d4] ;  /* 0x0026d40001627983 */ /* 0x001ea80000300800 */
[----:B-1----:R-:W2:Y:S04]  /*111b0*/  LDL.LU R96, [R1+0x26d0] ;  /* 0x0026d00001607983 */ /* 0x002ea80000300800 */
[----:B---3--:R-:W-:Y:S04]  /*111c0*/  STL.64 [R1+0x598], R94 ;  /* 0x0005985e01007387 */ /* 0x008fe80000100a00 */
[----:B------:R-:W2:Y:S01]  /*111d0*/  LDL.LU R99, [R1+0x59c] ;  /* 0x00059c0001637983 */ /* 0x000ea20000300800 */
[----:B------:R-:W-:-:S02]  /*111e0*/  IMAD.MOV.U32 R97, RZ, RZ, R93 ;  /* 0x000000ffff617224 */ /* 0x000fc400078e005d */
[----:B------:R-:W-:Y:S01]  /*111f0*/  IMAD.MOV.U32 R187, RZ, RZ, R88 ;  /* 0x000000ffffbb7224 */ /* 0x000fe200078e0058 */
[----:B------:R0:W-:Y:S04]  /*11200*/  STL.64 [R1+0x578], R90 ;  /* 0x0005785a01007387 */ /* 0x0001e80000100a00 */
[----:B------:R1:W-:Y:S04]  /*11210*/  STL [R1+0x2868], R104 ;  /* 0x0028686801007387 */ /* 0x0003e80000100800 */
[----:B------:R-:W3:Y:S04]  /*11220*/  LDL.LU R88, [R1+0x29d0] ;  /* 0x0029d00001587983 */ /* 0x000ee80000300800 */
[----:B0-----:R-:W3:Y:S04]  /*11230*/  LDL.LU R90, [R1+0x29d4] ;  /* 0x0029d400015a7983 */ /* 0x001ee80000300800 */
[----:B------:R-:W3:Y:S04]  /*11240*/  LDL.LU R91, [R1+0x57c] ;  /* 0x00057c00015b7983 */ /* 0x000ee80000300800 */
[----:B-1----:R-:W4:Y:S04]  /*11250*/  LDL.LU R104, [R1+0x2868] ;  /* 0x0028680001687983 */ /* 0x002f280000300800 */
[----:B------:R0:W-:Y:S04]  /*11260*/  STL [R1+0x2864], R102 ;  /* 0x0028646601007387 */ /* 0x0001e80000100800 */
        /* <DEDUP_REMOVED lines=24> */
[----:B0-----:R-:W4:Y:S04]  /*113f0*/  LDL.LU R102, [R1+0x2864] ;  /* 0x0028640001667983 */ /* 0x001f280000300800 */
[----:B-1----:R-:W4:Y:S04]  /*11400*/  LDL.LU R100, [R1+0x2860] ;  /* 0x0028600001647983 */ /* 0x002f280000300800 */
        /* <DEDUP_REMOVED lines=21> */
[----:B------:R-:W-:Y:S04]  /*11560*/  STL [R1+0x3b8], R110 ;  /* 0x0003b86e01007387 */ /* 0x000fe80000100800 */
[----:B------:R-:W-:Y:S04]  /*11570*/  STL [R1+0x3bc], R112 ;  /* 0x0003bc7001007387 */ /* 0x000fe80000100800 */
[----:B------:R-:W4:Y:S04]  /*11580*/  LDL.LU R108, [R1+0x26e8] ;  /* 0x0026e800016c7983 */ /* 0x000f280000300800 */
[----:B------:R-:W4:Y:S04]  /*11590*/  LDL.LU R106, [R1+0x26e4] ;  /* 0x0026e400016a7983 */ /* 0x000f280000300800 */
[----:B------:R-:W4:Y:S04]  /*115a0*/  LDL.LU R186, [R1+0x578] ;  /* 0x0005780001ba7983 */ /* 0x000f280000300800 */
[----:B------:R-:W4:Y:S04]  /*115b0*/  LDL.LU R150, [R1+0x598] ;  /* 0x0005980001967983 */ /* 0x000f280000300800 */
[----:B------:R-:W4:Y:S04]  /*115c0*/  LDL.128 R192, [R1+0x3b0] ;  /* 0x0003b00001c07983 */ /* 0x000f280000100c00 */
[----:B--2---:R0:W-:Y:S04]  /*115d0*/  STL.128 [R1+0x2540], R96 ;  /* 0x0025406001007387 */ /* 0x0041e80000100c00 */
[----:B0-----:R-:W2:Y:S04]  /*115e0*/  LDL.128 R96, [R1+0x390] ;  /* 0x0003900001607983 */ /* 0x001ea80000100c00 */
[----:B---3--:R-:W-:Y:S04]  /*115f0*/  STL.128 [R1+0x2840], R88 ;  /* 0x0028405801007387 */ /* 0x008fe80000100c00 */
[----:B----4-:R0:W-:Y:S04]  /*11600*/  STL [R1+0x26e0], R104 ;  /* 0x0026e06801007387 */ /* 0x0101e80000100800 */
[----:B0-----:R-:W3:Y:S04]  /*11610*/  LDL.LU R104, [R1+0x26e0] ;  /* 0x0026e00001687983 */ /* 0x001ee80000300800 */
[----:B------:R-:W4:Y:S04]  /*11620*/  LDL.LU.128 R88, [R1+0x2840] ;  /* 0x0028400001587983 */ /* 0x000f280000300c00 */
[----:B--2---:R-:W-:Y:S04]  /*11630*/  STL.64 [R1+0x5a8], R98 ;  /* 0x0005a86201007387 */ /* 0x004fe80000100a00 */
[----:B------:R-:W2:Y:S01]  /*11640*/  LDL.LU R148, [R1+0x5a8] ;  /* 0x0005a80001947983 */ /* 0x000ea20000300800 */
[----:B------:R-:W-:-:S02]  /*11650*/  IMAD.MOV.U32 R151, RZ, RZ, R92 ;  /* 0x000000ffff977224 */ /* 0x000fc400078e005c */
[----:B------:R-:W-:Y:S01]  /*11660*/  IMAD.MOV.U32 R149, RZ, RZ, R96 ;  /* 0x000000ffff957224 */ /* 0x000fe200078e0060 */
[----:B------:R-:W-:Y:S01]  /*11670*/  STL [R1+0x26dc], R102 ;  /* 0x0026dc6601007387 */ /* 0x000fe20000100800 */
[----:B------:R-:W-:Y:S02]  /*11680*/  IMAD.MOV.U32 R105, RZ, RZ, R189 ;  /* 0x000000ffff697224 */ /* 0x000fe400078e00bd */
[----:B------:R-:W-:Y:S01]  /*11690*/  IMAD.MOV.U32 R107, RZ, RZ, R191 ;  /* 0x000000ffff6b7224 */ /* 0x000fe200078e00bf */
[----:B------:R-:W-:Y:S01]  /*116a0*/  STL [R1+0x26d8], R100 ;  /* 0x0026d86401007387 */ /* 0x000fe20000100800 */
[----:B------:R-:W-:-:S03]  /*116b0*/  IMAD.MOV.U32 R101, RZ, RZ, R97 ;  /* 0x000000ffff657224 */ /* 0x000fc600078e0061 */
[----:B------:R-:W-:Y:S04]  /*116c0*/  STL.128 [R1+0x26a0], R84 ;  /* 0x0026a05401007387 */ /* 0x000fe80000100c00 */
[----:B------:R-:W-:Y:S04]  /*116d0*/  STL.128 [R1+0x2690], R80 ;  /* 0x0026905001007387 */ /* 0x000fe80000100c00 */
[----:B----4-:R-:W-:Y:S04]  /*116e0*/  STL.128 [R1+0x26b0], R88 ;  /* 0x0026b05801007387 */ /* 0x010fe80000100c00 */
        /* <DEDUP_REMOVED lines=19> */
[----:B---3--:R0:W-:Y:S04]  /*11820*/  STL [R1+0x3c4], R104 ;  /* 0x0003c46801007387 */ /* 0x0081e80000100800 */
[----:B------:R1:W-:Y:S04]  /*11830*/  STL [R1+0x3c8], R106 ;  /* 0x0003c86a01007387 */ /* 0x0003e80000100800 */
[----:B------:R3:W-:Y:S01]  /*11840*/  STL [R1+0x3cc], R108 ;  /* 0x0003cc6c01007387 */ /* 0x0007e20000100800 */
[----:B0-----:R-:W-:-:S03]  /*11850*/  IMAD.MOV.U32 R104, RZ, RZ, R188 ;  /* 0x000000ffff687224 */ /* 0x001fc600078e00bc */
[----:B------:R-:W4:Y:S01]  /*11860*/  LDL.LU R102, [R1+0x26dc] ;  /* 0x0026dc0001667983 */ /* 0x000f220000300800 */
[----:B-1----:R-:W-:-:S03]  /*11870*/  IMAD.MOV.U32 R106, RZ, RZ, R190 ;  /* 0x000000ffff6a7224 */ /* 0x002fc600078e00be */
[----:B------:R-:W4:Y:S01]  /*11880*/  LDL.LU R100, [R1+0x26d8] ;  /* 0x0026d80001647983 */ /* 0x000f220000300800 */
[----:B---3--:R-:W-:-:S03]  /*11890*/  IMAD.MOV.U32 R108, RZ, RZ, R192 ;  /* 0x000000ffff6c7224 */ /* 0x008fc600078e00c0 */
[----:B------:R-:W3:Y:S04]  /*118a0*/  LDL.LU.128 R92, [R1+0x26c0] ;  /* 0x0026c000015c7983 */ /* 0x000ee80000300c00 */
        /* <DEDUP_REMOVED lines=18> */
[----:B------:R-:W3:Y:S04]  /*119d0*/  LDL.LU.64 R16, [R1+0x2590] ;  /* 0x0025900001107983 */ /* 0x000ee80000300a00 */
[----:B------:R-:W3:Y:S04]  /*119e0*/  LDL.LU.128 R12, [R1+0x2580] ;  /* 0x00258000010c7983 */ /* 0x000ee80000300c00 */
[----:B------:R-:W3:Y:S04]  /*119f0*/  LDL.LU.128 R8, [R1+0x2570] ;  /* 0x0025700001087983 */ /* 0x000ee80000300c00 */
[----:B------:R-:W3:Y:S04]  /*11a00*/  LDL.LU.128 R4, [R1+0x2560] ;  /* 0x0025600001047983 */ /* 0x000ee80000300c00 */
[----:B------:R0:W-:Y:S04]  /*11a10*/  STL.64 [R1+0x2398], R218 ;  /* 0x002398da01007387 */ /* 0x0001e80000100a00 */
[----:B------:R1:W-:Y:S04]  /*11a20*/  STL [R1+0x2390], R217 ;  /* 0x002390d901007387 */ /* 0x0003e80000100800 */
[----:B------:R1:W-:Y:S04]  /*11a30*/  STL [R1+0x238c], R215 ;  /* 0x00238cd701007387 */ /* 0x0003e80000100800 */
[----:B------:R1:W-:Y:S04]  /*11a40*/  STL [R1+0x2388], R213 ;  /* 0x002388d501007387 */ /* 0x0003e80000100800 */
[----:B------:R1:W-:Y:S04]  /*11a50*/  STL [R1+0x2384], R211 ;  /* 0x002384d301007387 */ /* 0x0003e80000100800 */
[----:B------:R1:W-:Y:S04]  /*11a60*/  STL [R1+0x2380], R209 ;  /* 0x002380d101007387 */ /* 0x0003e80000100800 */
[----:B------:R1:W-:Y:S04]  /*11a70*/  STL.128 [R1+0x2370], R204 ;  /* 0x002370cc01007387 */ /* 0x0003e80000100c00 */
[----:B------:R1:W-:Y:S04]  /*11a80*/  STL.128 [R1+0x2360], R200 ;  /* 0x002360c801007387 */ /* 0x0003e80000100c00 */
[----:B------:R1:W-:Y:S04]  /*11a90*/  STL.128 [R1+0x2350], R196 ;  /* 0x002350c401007387 */ /* 0x0003e80000100c00 */
[----:B------:R-:W-:Y:S04]  /*11aa0*/  STL.128 [R1+0x2320], R184 ;  /* 0x002320b801007387 */ /* 0x000fe80000100c00 */
[----:B------:R-:W-:Y:S04]  /*11ab0*/  STL [R1+0x2318], R182 ;  /* 0x002318b601007387 */ /* 0x000fe80000100800 */
[----:B------:R-:W-:Y:S04]  /*11ac0*/  STL.64 [R1+0x2310], R180 ;  /* 0x002310b401007387 */ /* 0x000fe80000100a00 */
        /* <DEDUP_REMOVED lines=9> */
[----:B------:R1:W-:Y:S04]  /*11b60*/  STL.64 [R1+0x5c8], R194 ;  /* 0x0005c8c201007387 */ /* 0x0003e80000100a00 */
[----:B--2---:R2:W-:Y:S04]  /*11b70*/  STL.128 [R1+0x2290], R148 ;  /* 0x0022909401007387 */ /* 0x0045e80000100c00 */
[----:B------:R-:W3:Y:S04]  /*11b80*/  LDL.LU R103, [R1+0x5ac] ;  /* 0x0005ac0001677983 */ /* 0x000ee80000300800 */
[----:B0-----:R-:W3:Y:S04]  /*11b90*/  LDL.LU.64 R218, [R1+0x2398] ;  /* 0x0023980001da7983 */ /* 0x001ee80000300a00 */
[----:B-1----:R-:W3:Y:S04]  /*11ba0*/  LDL.LU R217, [R1+0x2390] ;  /* 0x0023900001d97983 */ /* 0x002ee80000300800 */
[----:B------:R-:W3:Y:S04]  /*11bb0*/  LDL.LU R215, [R1+0x238c] ;  /* 0x00238c0001d77983 */ /* 0x000ee80000300800 */
[----:B------:R-:W3:Y:S04]  /*11bc0*/  LDL.LU R213, [R1+0x2388] ;  /* 0x0023880001d57983 */ /* 0x000ee80000300800 */
[----:B------:R-:W3:Y:S04]  /*11bd0*/  LDL.LU R211, [R1+0x2384] ;  /* 0x0023840001d37983 */ /* 0x000ee80000300800 */
[----:B------:R-:W3:Y:S04]  /*11be0*/  LDL.LU R209, [R1+0x2380] ;  /* 0x0023800001d17983 */ /* 0x000ee80000300800 */
[----:B------:R-:W3:Y:S04]  /*11bf0*/  LDL.LU.128 R204, [R1+0x2370] ;  /* 0x0023700001cc7983 */ /* 0x000ee80000300c00 */
[----:B------:R-:W3:Y:S04]  /*11c00*/  LDL.LU.128 R200, [R1+0x2360] ;  /* 0x0023600001c87983 */ /* 0x000ee80000300c00 */
[----:B------:R-:W3:Y:S04]  /*11c10*/  LDL.LU.128 R196, [R1+0x2350] ;  /* 0x0023500001c47983 */ /* 0x000ee80000300c00 */
[----:B------:R-:W3:Y:S04]  /*11c20*/  LDL.LU.128 R192, [R1+0x2340] ;  /* 0x0023400001c07983 */ /* 0x000ee80000300c00 */
[----:B------:R-:W3:Y:S04]  /*11c30*/  LDL.LU.128 R188, [R1+0x2330] ;  /* 0x0023300001bc7983 */ /* 0x000ee80000300c00 */
[----:B------:R-:W3:Y:S04]  /*11c40*/  LDL.LU.128 R184, [R1+0x2320] ;  /* 0x0023200001b87983 */ /* 0x000ee80000300c00 */
[----:B------:R-:W3:Y:S04]  /*11c50*/  LDL.LU R182, [R1+0x2318] ;  /* 0x0023180001b67983 */ /* 0x000ee80000300800 */
[----:B------:R-:W3:Y:S04]  /*11c60*/  LDL.LU.64 R180, [R1+0x2310] ;  /* 0x0023100001b47983 */ /* 0x000ee80000300a00 */
[----:B------:R-:W3:Y:S04]  /*11c70*/  LDL.LU.128 R176, [R1+0x2300] ;  /* 0x0023000001b07983 */ /* 0x000ee80000300c00 */
[----:B------:R-:W3:Y:S04]  /*11c80*/  LDL.LU.128 R172, [R1+0x22f0] ;  /* 0x0022f00001ac7983 */ /* 0x000ee80000300c00 */
[----:B------:R-:W3:Y:S04]  /*11c90*/  LDL.LU R170, [R1+0x22e8] ;  /* 0x0022e80001aa7983 */ /* 0x000ee80000300800 */
[----:B------:R-:W3:Y:S04]  /*11ca0*/  LDL.LU.64 R168, [R1+0x22e0] ;  /* 0x0022e00001a87983 */ /* 0x000ee80000300a00 */
[----:B------:R-:W3:Y:S04]  /*11cb0*/  LDL.LU.128 R164, [R1+0x22d0] ;  /* 0x0022d00001a47983 */ /* 0x000ee80000300c00 */
[----:B------:R-:W3:Y:S04]  /*11cc0*/  LDL.LU.128 R160, [R1+0x22c0] ;  /* 0x0022c00001a07983 */ /* 0x000ee80000300c00 */
[----:B------:R-:W3:Y:S04]  /*11cd0*/  LDL.LU.128 R156, [R1+0x22b0] ;  /* 0x0022b000019c7983 */ /* 0x000ee80000300c00 */
[----:B------:R-:W3:Y:S04]  /*11ce0*/  LDL.LU.128 R152, [R1+0x22a0] ;  /* 0x0022a00001987983 */ /* 0x000ee80000300c00 */
[----:B--2---:R-:W2:Y:S04]  /*11cf0*/  LDL.LU.128 R148, [R1+0x2290] ;  /* 0x0022900001947983 */ /* 0x004ea80000300c00 */
[----:B------:R-:W2:Y:S04]  /*11d00*/  LDL.LU R109, [R1+0x5c4] ;  /* 0x0005c400016d7983 */ /* 0x000ea80000300800 */
[----:B------:R-:W2:Y:S04]  /*11d10*/  LDL.LU R110, [R1+0x5c8] ;  /* 0x0005c800016e7983 */ /* 0x000ea80000300800 */
[----:B------:R-:W2:Y:S04]  /*11d20*/  LDL.LU R111, [R1+0x5cc] ;  /* 0x0005cc00016f7983 */ /* 0x000ea80000300800 */
[----:B------:R-:W2:Y:S04]  /*11d30*/  LDL.LU.128 R96, [R1+0x2540] ;  /* 0x0025400001607983 */ /* 0x000ea80000300c00 */
[----:B------:R0:W-:Y:S04]  /*11d40*/  STL [R1+0x287c], R114 ;  /* 0x00287c7201007387 */ /* 0x0001e80000100800 */
[----:B----4-:R1:W-:Y:S04]  /*11d50*/  STL [R1+0x2554], R102 ;  /* 0x0025546601007387 */ /* 0x0103e80000100800 */
[----:B------:R4:W-:Y:S04]  /*11d60*/  STL [R1+0x2550], R100 ;  /* 0x0025506401007387 */ /* 0x0009e80000100800 */
[----:B---3--:R3:W-:Y:S04]  /*11d70*/  STL.128 [R1+0x2530], R92 ;  /* 0x0025305c01007387 */ /* 0x0087e80000100c00 */
        /* <DEDUP_REMOVED lines=23> */
[----:B------:R3:W-:Y:S04]  /*11ef0*/  STL.64 [R1+0x23c0], R232 ;  /* 0x0023c0e801007387 */ /* 0x0007e80000100a00 */
[----:B------:R3:W-:Y:S04]  /*11f00*/  STL.128 [R1+0x23b0], R228 ;  /* 0x0023b0e401007387 */ /* 0x0007e80000100c00 */
[----:B------:R3:W-:Y:S04]  /*11f10*/  STL.64 [R1+0x23a8], R226 ;  /* 0x0023a8e201007387 */ /* 0x0007e80000100a00 */
[----:B------:R3:W-:Y:S04]  /*11f20*/  STL [R1+0x23a0], R224 ;  /* 0x0023a0e001007387 */ /* 0x0007e80000100800 */
[----:B0-----:R-:W2:Y:S04]  /*11f30*/  LDL.LU R114, [R1+0x287c] ;  /* 0x00287c0001727983 */ /* 0x001ea80000300800 */
[----:B-1----:R-:W2:Y:S04]  /*11f40*/  LDL.LU R102, [R1+0x2554] ;  /* 0x0025540001667983 */ /* 0x002ea80000300800 */
[----:B----4-:R-:W4:Y:S04]  /*11f50*/  LDL.LU R100, [R1+0x2550] ;  /* 0x0025500001647983 */ /* 0x010f280000300800 */
[----:B---3--:R-:W3:Y:S04]  /*11f60*/  LDL.LU.128 R92, [R1+0x2530] ;  /* 0x00253000015c7983 */ /* 0x008ee80000300c00 */
        /* <DEDUP_REMOVED lines=22> */
[----:B------:R-:W3:Y:S04]  /*120d0*/  LDL.LU R235, [R1+0x23c8] ;  /* 0x0023c80001eb7983 */ /* 0x000ee80000300800 */
[----:B------:R-:W3:Y:S04]  /*120e0*/  LDL.LU.64 R232, [R1+0x23c0] ;  /* 0x0023c00001e87983 */ /* 0x000ee80000300a00 */
[----:B------:R-:W3:Y:S04]  /*120f0*/  LDL.LU.128 R228, [R1+0x23b0] ;  /* 0x0023b00001e47983 */ /* 0x000ee80000300c00 */
[----:B------:R-:W3:Y:S04]  /*12100*/  LDL.LU.64 R226, [R1+0x23a8] ;  /* 0x0023a80001e27983 */ /* 0x000ee80000300a00 */
[----:B------:R-:W3:Y:S04]  /*12110*/  LDL.LU R224, [R1+0x23a0] ;  /* 0x0023a00001e07983 */ /* 0x000ee80000300800 */
[----:B------:R-:W-:Y:S04]  /*12120*/  STL.64 [R1+0x2288], R218 ;  /* 0x002288da01007387 */ /* 0x000fe80000100a00 */
[----:B------:R-:W-:Y:S04]  /*12130*/  STL [R1+0x2280], R217 ;  /* 0x002280d901007387 */ /* 0x000fe80000100800 */
[----:B------:R-:W-:Y:S04]  /*12140*/  STL [R1+0x227c], R215 ;  /* 0x00227cd701007387 */ /* 0x000fe80000100800 */
[----:B------:R-:W-:Y:S04]  /*12150*/  STL [R1+0x2278], R213 ;  /* 0x002278d501007387 */ /* 0x000fe80000100800 */
[----:B------:R-:W-:Y:S04]  /*12160*/  STL [R1+0x2274], R211 ;  /* 0x002274d301007387 */ /* 0x000fe80000100800 */
[----:B------:R-:W-:Y:S04]  /*12170*/  STL [R1+0x2270], R209 ;  /* 0x002270d101007387 */ /* 0x000fe80000100800 */
[----:B------:R-:W-:Y:S04]  /*12180*/  STL.128 [R1+0x2260], R204 ;  /* 0x002260cc01007387 */ /* 0x000fe80000100c00 */
[----:B------:R-:W-:Y:S04]  /*12190*/  STL.128 [R1+0x2250], R200 ;  /* 0x002250c801007387 */ /* 0x000fe80000100c00 */
[----:B------:R-:W-:Y:S04]  /*121a0*/  STL.128 [R1+0x2240], R196 ;  /* 0x002240c401007387 */ /* 0x000fe80000100c00 */
[----:B------:R-:W-:Y:S04]  /*121b0*/  STL.128 [R1+0x2230], R192 ;  /* 0x002230c001007387 */ /* 0x000fe80000100c00 */
[----:B------:R-:W-:Y:S04]  /*121c0*/  STL.128 [R1+0x2220], R188 ;  /* 0x002220bc01007387 */ /* 0x000fe80000100c00 */
[----:B------:R-:W-:Y:S04]  /*121d0*/  STL.128 [R1+0x2210], R184 ;  /* 0x002210b801007387 */ /* 0x000fe80000100c00 */
[----:B------:R-:W-:Y:S04]  /*121e0*/  STL [R1+0x2208], R182 ;  /* 0x002208b601007387 */ /* 0x000fe80000100800 */
[----:B------:R-:W-:Y:S04]  /*121f0*/  STL.64 [R1+0x2200], R180 ;  /* 0x002200b401007387 */ /* 0x000fe80000100a00 */
[----:B------:R0:W-:Y:S04]  /*12200*/  STL.128 [R1+0x21f0], R176 ;  /* 0x0021f0b001007387 */ /* 0x0001e80000100c00 */
[----:B------:R1:W-:Y:S04]  /*12210*/  STL.128 [R1+0x21e0], R172 ;  /* 0x0021e0ac01007387 */ /* 0x0003e80000100c00 */
[----:B------:R-:W-:Y:S04]  /*12220*/  STL [R1+0x21d8], R170 ;  /* 0x0021d8aa01007387 */ /* 0x000fe80000100800 */
[----:B------:R-:W-:Y:S04]  /*12230*/  STL.64 [R1+0x21d0], R168 ;  /* 0x0021d0a801007387 */ /* 0x000fe80000100a00 */
[----:B------:R-:W-:Y:S04]  /*12240*/  STL.128 [R1+0x21c0], R164 ;  /* 0x0021c0a401007387 */ /* 0x000fe80000100c00 */
[----:B------:R-:W-:Y:S04]  /*12250*/  STL.128 [R1+0x21b0], R160 ;  /* 0x0021b0a001007387 */ /* 0x000fe80000100c00 */
[----:B------:R-:W-:Y:S04]  /*12260*/  STL.128 [R1+0x21a0], R156 ;  /* 0x0021a09c01007387 */ /* 0x000fe80000100c00 */
[----:B------:R-:W-:Y:S04]  /*12270*/  STL.128 [R1+0x2190], R152 ;  /* 0x0021909801007387 */ /* 0x000fe80000100c00 */
[----:B--2---:R-:W-:Y:S04]  /*12280*/  STL.128 [R1+0x2180], R148 ;  /* 0x0021809401007387 */ /* 0x004fe80000100c00 */
[----:B------:R2:W-:Y:S04]  /*12290*/  STL.128 [R1+0x2170], R108 ;  /* 0x0021706c01007387 */ /* 0x0005e80000100c00 */
[----:B------:R2:W-:Y:S04]  /*122a0*/  STL.128 [R1+0x2160], R104 ;  /* 0x0021606801007387 */ /* 0x0005e80000100c00 */
[----:B------:R2:W-:Y:S04]  /*122b0*/  STL [R1+0x2154], R103 ;  /* 0x0021546701007387 */ /* 0x0005e80000100800 */
[----:B------:R2:W-:Y:S04]  /*122c0*/  STL [R1+0x2150], R101 ;  /* 0x0021506501007387 */ /* 0x0005e80000100800 */
[----:B------:R3:W-:Y:S04]  /*122d0*/  STL [R1+0x214c], R99 ;  /* 0x00214c6301007387 */ /* 0x0007e80000100800 */
[----:B0-----:R-:W3:Y:S04]  /*122e0*/  LDL.LU.128 R176, [R1+0x21f0] ;  /* 0x0021f00001b07983 */ /* 0x001ee80000300c00 */
[----:B------:R-:W3:Y:S04]  /*122f0*/  LDL.LU R182, [R1+0x2208] ;  /* 0x0022080001b67983 */ /* 0x000ee80000300800 */
[----:B------:R-:W3:Y:S04]  /*12300*/  LDL.LU.64 R180, [R1+0x2200] ;  /* 0x0022000001b47983 */ /* 0x000ee80000300a00 */
[----:B-1----:R-:W3:Y:S04]  /*12310*/  LDL.LU.128 R172, [R1+0x21e0] ;  /* 0x0021e00001ac7983 */ /* 0x002ee80000300c00 */
[----:B------:R-:W-:Y:S04]  /*12320*/  STL [R1+0x3d0], R98 ;  /* 0x0003d06201007387 */ /* 0x000fe80000100800 */
[----:B------:R-:W-:Y:S04]  /*12330*/  STL [R1+0x3e4], R96 ;  /* 0x0003e46001007387 */ /* 0x000fe80000100800 */
[----:B--2---:R-:W2:Y:S04]  /*12340*/  LDL.LU.128 R108, [R1+0x2170] ;  /* 0x00217000016c7983 */ /* 0x004ea80000300c00 */
[----:B------:R-:W2:Y:S04]  /*12350*/  LDL.LU.128 R104, [R1+0x2160] ;  /* 0x0021600001687983 */ /* 0x000ea80000300c00 */
[----:B------:R-:W2:Y:S04]  /*12360*/  LDL.LU R103, [R1+0x2154] ;  /* 0x0021540001677983 */ /* 0x000ea80000300800 */
[----:B------:R-:W2:Y:S04]  /*12370*/  LDL.LU R101, [R1+0x2150] ;  /* 0x0021500001657983 */ /* 0x000ea80000300800 */
[----:B------:R-:W2:Y:S04]  /*12380*/  LDL.LU.128 R192, [R1+0x2230] ;  /* 0x0022300001c07983 */ /* 0x000ea80000300c00 */
[----:B------:R-:W2:Y:S04]  /*12390*/  LDL.LU.128 R188, [R1+0x2220] ;  /* 0x0022200001bc7983 */ /* 0x000ea80000300c00 */
[----:B------:R-:W2:Y:S04]  /*123a0*/  LDL.LU R170, [R1+0x21d8] ;  /* 0x0021d80001aa7983 */ /* 0x000ea80000300800 */
[----:B------:R-:W2:Y:S04]  /*123b0*/  LDL.LU.64 R168, [R1+0x21d0] ;  /* 0x0021d00001a87983 */ /* 0x000ea80000300a00 */
[----:B------:R-:W2:Y:S04]  /*123c0*/  LDL.LU.128 R164, [R1+0x21c0] ;  /* 0x0021c00001a47983 */ /* 0x000ea80000300c00 */
[----:B------:R-:W2:Y:S04]  /*123d0*/  LDL.LU.128 R160, [R1+0x21b0] ;  /* 0x0021b00001a07983 */ /* 0x000ea80000300c00 */
[----:B------:R-:W-:Y:S04]  /*123e0*/  STL [R1+0x3c0], R114 ;  /* 0x0003c07201007387 */ /* 0x000fe80000100800 */
[----:B------:R-:W2:Y:S04]  /*123f0*/  LDL.128 R184, [R1+0x3c0] ;  /* 0x0003c00001b87983 */ /* 0x000ea80000100c00 */
[----:B----4-:R-:W-:Y:S04]  /*12400*/  STL [R1+0x3d4], R100 ;  /* 0x0003d46401007387 */ /* 0x010fe80000100800 */
[----:B------:R-:W-:Y:S04]  /*12410*/  STL [R1+0x3d8], R102 ;  /* 0x0003d86601007387 */ /* 0x000fe80000100800 */
[----:B---3--:R-:W-:Y:S04]  /*12420*/  STL [R1+0x3dc], R92 ;  /* 0x0003dc5c01007387 */ /* 0x008fe80000100800 */
[----:B------:R-:W-:Y:S04]  /*12430*/  STL [R1+0x3e0], R94 ;  /* 0x0003e05e01007387 */ /* 0x000fe80000100800 */
[----:B------:R-:W-:Y:S04]  /*12440*/  STL [R1+0x3e8], R86 ;  /* 0x0003e85601007387 */ /* 0x000fe80000100800 */
[----:B------:R-:W-:Y:S04]  /*12450*/  STL [R1+0x3ec], R88 ;  /* 0x0003ec5801007387 */ /* 0x000fe80000100800 */
[----:B------:R-:W3:Y:S04]  /*12460*/  LDL.LU.128 R156, [R1+0x21a0] ;  /* 0x0021a000019c7983 */ /* 0x000ee80000300c00 */
[----:B------:R-:W4:Y:S04]  /*12470*/  LDL.LU.128 R152, [R1+0x2190] ;  /* 0x0021900001987983 */ /* 0x000f280000300c00 */
[----:B------:R-:W4:Y:S04]  /*12480*/  LDL.LU.128 R148, [R1+0x2180] ;  /* 0x0021800001947983 */ /* 0x000f280000300c00 */
[----:B------:R-:W4:Y:S04]  /*12490*/  LDL.LU R99, [R1+0x214c] ;  /* 0x00214c0001637983 */ /* 0x000f280000300800 */
[----:B------:R-:W-:Y:S04]  /*124a0*/  STL [R1+0x1ff4], R91 ;  /* 0x001ff45b01007387 */ /* 0x000fe80000100800 */
[----:B------:R0:W-:Y:S04]  /*124b0*/  STL [R1+0x2148], R97 ;  /* 0x0021486101007387 */ /* 0x0001e80000100800 */
[----:B------:R1:W-:Y:S04]  /*124c0*/  STL [R1+0x2144], R95 ;  /* 0x0021445f01007387 */ /* 0x0003e80000100800 */
[----:B------:R1:W-:Y:S04]  /*124d0*/  STL [R1+0x2140], R93 ;  /* 0x0021405d01007387 */ /* 0x0003e80000100800 */
[----:B0-----:R-:W4:Y:S04]  /*124e0*/  LDL.LU R97, [R1+0x2148] ;  /* 0x0021480001617983 */ /* 0x001f280000300800 */
[----:B-1----:R-:W4:Y:S04]  /*124f0*/  LDL.LU R95, [R1+0x2144] ;  /* 0x00214400015f7983 */ /* 0x002f280000300800 */
[----:B------:R-:W4:Y:S04]  /*12500*/  LDL.LU R93, [R1+0x2140] ;  /* 0x00214000015d7983 */ /* 0x000f280000300800 */
[----:B------:R0:W-:Y:S04]  /*12510*/  STL [R1+0x1ff0], R89 ;  /* 0x001ff05901007387 */ /* 0x0001e80000100800 */
[----:B------:R-:W-:Y:S04]  /*12520*/  STL [R1+0x3f0], R90 ;  /* 0x0003f05a01007387 */ /* 0x000fe80000100800 */
[----:B------:R-:W4:Y:S04]  /*12530*/  LDL.LU.128 R200, [R1+0x2250] ;  /* 0x0022500001c87983 */ /* 0x000f280000300c00 */
[----:B------:R-:W4:Y:S04]  /*12540*/  LDL.LU.128 R196, [R1+0x2240] ;  /* 0x0022400001c47983 */ /* 0x000f280000300c00 */
[----:B------:R-:W-:Y:S04]  /*12550*/  STL [R1+0x3f4], R80 ;  /* 0x0003f45001007387 */ /* 0x000fe80000100800 */
[----:B------:R-:W-:Y:S04]  /*12560*/  STL [R1+0x3f8], R82 ;  /* 0x0003f85201007387 */ /* 0x000fe80000100800 */
[----:B------:R-:W-:Y:S04]  /*12570*/  STL [R1+0x3fc], R84 ;  /* 0x0003fc5401007387 */ /* 0x000fe80000100800 */
[----:B------:R-:W4:Y:S04]  /*12580*/  LDL.LU R91, [R1+0x1ff4] ;  /* 0x001ff400015b7983 */ /* 0x000f280000300800 */
[----:B0-----:R-:W4:Y:S04]  /*12590*/  LDL.LU R89, [R1+0x1ff0] ;  /* 0x001ff00001597983 */ /* 0x001f280000300800 */
[----:B------:R0:W-:Y:S04]  /*125a0*/  STL [R1+0x1e9c], R87 ;  /* 0x001e9c5701007387 */ /* 0x0001e80000100800 */
[----:B------:R1:W-:Y:S04]  /*125b0*/  STL [R1+0x1e98], R85 ;  /* 0x001e985501007387 */ /* 0x0003e80000100800 */
[----:B------:R1:W-:Y:S04]  /*125c0*/  STL [R1+0x1e94], R83 ;  /* 0x001e945301007387 */ /* 0x0003e80000100800 */
[----:B------:R1:W-:Y:S04]  /*125d0*/  STL [R1+0x1e90], R81 ;  /* 0x001e905101007387 */ /* 0x0003e80000100800 */
[----:B------:R-:W4:Y:S04]  /*125e0*/  LDL.LU.128 R204, [R1+0x2260] ;  /* 0x0022600001cc7983 */ /* 0x000f280000300c00 */
[----:B------:R-:W-:Y:S04]  /*125f0*/  STL [R1+0x400], R74 ;  /* 0x0004004a01007387 */ /* 0x000fe80000100800 */
[----:B------:R-:W-:Y:S04]  /*12600*/  STL [R1+0x404], R76 ;  /* 0x0004044c01007387 */ /* 0x000fe80000100800 */
[----:B------:R-:W-:Y:S04]  /*12610*/  STL [R1+0x408], R78 ;  /* 0x0004084e01007387 */ /* 0x000fe80000100800 */
[----:B0-----:R-:W4:Y:S04]  /*12620*/  LDL.LU R87, [R1+0x1e9c] ;  /* 0x001e9c0001577983 */ /* 0x001f280000300800 */
[----:B-1----:R-:W4:Y:S04]  /*12630*/  LDL.LU R85, [R1+0x1e98] ;  /* 0x001e980001557983 */ /* 0x002f280000300800 */
[----:B------:R-:W4:Y:S04]  /*12640*/  LDL.LU R83, [R1+0x1e94] ;  /* 0x001e940001537983 */ /* 0x000f280000300800 */
[----:B------:R-:W4:Y:S04]  /*12650*/  LDL.LU R81, [R1+0x1e90] ;  /* 0x001e900001517983 */ /* 0x000f280000300800 */
[----:B------:R-:W-:Y:S04]  /*12660*/  STL [R1+0x40c], R68 ;  /* 0x00040c4401007387 */ /* 0x000fe80000100800 */
[----:B------:R0:W-:Y:S04]  /*12670*/  STL [R1+0x1d24], R79 ;  /* 0x001d244f01007387 */ /* 0x0001e80000100800 */
[----:B------:R1:W-:Y:S04]  /*12680*/  STL [R1+0x1d20], R77 ;  /* 0x001d204d01007387 */ /* 0x0003e80000100800 */
[----:B------:R-:W4:Y:S04]  /*12690*/  LDL.LU R215, [R1+0x227c] ;  /* 0x00227c0001d77983 */ /* 0x000f280000300800 */
[----:B------:R-:W4:Y:S04]  /*126a0*/  LDL.LU R213, [R1+0x2278] ;  /* 0x0022780001d57983 */ /* 0x000f280000300800 */
[----:B------:R-:W4:Y:S04]  /*126b0*/  LDL.LU R211, [R1+0x2274] ;  /* 0x0022740001d37983 */ /* 0x000f280000300800 */
[----:B------:R-:W4:Y:S04]  /*126c0*/  LDL.LU R209, [R1+0x2270] ;  /* 0x0022700001d17983 */ /* 0x000f280000300800 */
[----:B0-----:R-:W4:Y:S04]  /*126d0*/  LDL.LU R79, [R1+0x1d24] ;  /* 0x001d2400014f7983 */ /* 0x001f280000300800 */
[----:B-1----:R-:W4:Y:S04]  /*126e0*/  LDL.LU R77, [R1+0x1d20] ;  /* 0x001d2000014d7983 */ /* 0x002f280000300800 */
[----:B------:R0:W-:Y:S04]  /*126f0*/  STL [R1+0x1bc4], R75 ;  /* 0x001bc44b01007387 */ /* 0x0001e80000100800 */
[----:B------:R1:W-:Y:S04]  /*12700*/  STL [R1+0x1bc0], R73 ;  /* 0x001bc04901007387 */ /* 0x0003e80000100800 */
[----:B------:R1:W-:Y:S04]  /*12710*/  STL [R1+0x1bbc], R71 ;  /* 0x001bbc4701007387 */ /* 0x0003e80000100800 */
[----:B------:R1:W-:Y:S04]  /*12720*/  STL [R1+0x1bb8], R69 ;  /* 0x001bb84501007387 */ /* 0x0003e80000100800 */
[----:B------:R-:W4:Y:S04]  /*12730*/  LDL.LU.64 R218, [R1+0x2288] ;  /* 0x0022880001da7983 */ /* 0x000f280000300a00 */
[----:B------:R-:W4:Y:S04]  /*12740*/  LDL.LU R217, [R1+0x2280] ;  /* 0x0022800001d97983 */ /* 0x000f280000300800 */
[----:B0-----:R-:W4:Y:S04]  /*12750*/  LDL.LU R75, [R1+0x1bc4] ;  /* 0x001bc400014b7983 */ /* 0x001f280000300800 */
[----:B-1----:R-:W4:Y:S04]  /*12760*/  LDL.LU R73, [R1+0x1bc0] ;  /* 0x001bc00001497983 */ /* 0x002f280000300800 */
[----:B------:R-:W4:Y:S04]  /*12770*/  LDL.LU R71, [R1+0x1bbc] ;  /* 0x001bbc0001477983 */ /* 0x000f280000300800 */
[----:B------:R-:W4:Y:S04]  /*12780*/  LDL.LU R69, [R1+0x1bb8] ;  /* 0x001bb80001457983 */ /* 0x000f280000300800 */
[----:B------:R0:W-:Y:S04]  /*12790*/  STL.128 [R1+0x20b0], R176 ;  /* 0x0020b0b001007387 */ /* 0x0001e80000100c00 */
[----:B------:R-:W4:Y:S04]  /*127a0*/  LDL.LU R171, [R1+0x1bb4] ;  /* 0x001bb40001ab7983 */ /* 0x000f280000300800 */
[----:B------:R-:W4:Y:S04]  /*127b0*/  LDL.LU R234, [R1+0x1bb0] ;  /* 0x001bb00001ea7983 */ /* 0x000f280000300800 */
[----:B0-----:R-:W3:Y:S04]  /*127c0*/  LDL.LU.128 R176, [R1+0x20b0] ;  /* 0x0020b00001b07983 */ /* 0x001ee80000300c00 */
[----:B------:R-:W-:Y:S04]  /*127d0*/  STL [R1+0x20c8], R182 ;  /* 0x0020c8b601007387 */ /* 0x000fe80000100800 */
[----:B------:R0:W-:Y:S04]  /*127e0*/  STL.64 [R1+0x20c0], R180 ;  /* 0x0020c0b401007387 */ /* 0x0001e80000100a00 */
[----:B------:R1:W-:Y:S04]  /*127f0*/  STL.128 [R1+0x20a0], R172 ;  /* 0x0020a0ac01007387 */ /* 0x0003e80000100c00 */
[----:B0-----:R-:W4:Y:S04]  /*12800*/  LDL.128 R180, [R1+0x3d0] ;  /* 0x0003d00001b47983 */ /* 0x001f280000100c00 */
[----:B-1----:R-:W4:Y:S04]  /*12810*/  LDL.LU.128 R172, [R1+0x20a0] ;  /* 0x0020a00001ac7983 */ /* 0x002f280000300c00 */
[----:B--2---:R-:W-:Y:S04]  /*12820*/  STL [R1+0x5d4], R185 ;  /* 0x0005d4b901007387 */ /* 0x004fe80000100800 */
[----:B------:R-:W-:Y:S04]  /*12830*/  STL.64 [R1+0x5d8], R186 ;  /* 0x0005d8ba01007387 */ /* 0x000fe80000100a00 */
[----:B------:R-:W2:Y:S04]  /*12840*/  LDL.LU R113, [R1+0x5d4] ;  /* 0x0005d40001717983 */ /* 0x000ea80000300800 */
[----:B------:R-:W2:Y:S04]  /*12850*/  LDL.LU R114, [R1+0x5d8] ;  /* 0x0005d80001727983 */ /* 0x000ea80000300800 */
[----:B------:R-:W2:Y:S04]  /*12860*/  LDL.LU R115, [R1+0x5dc] ;  /* 0x0005dc0001737983 */ /* 0x000ea80000300800 */
[----:B---3--:R0:W-:Y:S04]  /*12870*/  STL.128 [R1+0x1f70], R176 ;  /* 0x001f70b001007387 */ /* 0x0081e80000100c00 */
[----:B0-----:R-:W3:Y:S01]  /*12880*/  LDL.128 R176, [R1+0x3e0] ;  /* 0x0003e00001b07983 */ /* 0x001ee20000100c00 */
[----:B------:R-:W-:-:S03]  /*12890*/  IMAD.MOV.U32 R112, RZ, RZ, R184 ;  /* 0x000000ffff707224 */ /* 0x000fc600078e00b8 */
[----:B------:R-:W3:Y:S04]  /*128a0*/  LDL.LU.128 R184, [R1+0x2210] ;  /* 0x0022100001b87983 */ /* 0x000ee80000300c00 */
[----:B------:R0:W-:Y:S04]  /*128b0*/  STL.128 [R1+0x2020], R108 ;  /* 0x0020206c01007387 */ /* 0x0001e80000100c00 */
[----:B------:R1:W-:Y:S04]  /*128c0*/  STL.128 [R1+0x2010], R104 ;  /* 0x0020106801007387 */ /* 0x0003e80000100c00 */
[----:B------:R1:W-:Y:S04]  /*128d0*/  STL [R1+0x200c], R103 ;  /* 0x00200c6701007387 */ /* 0x0003e80000100800 */
[----:B----4-:R-:W-:Y:S04]  /*128e0*/  STL [R1+0x5e4], R181 ;  /* 0x0005e4b501007387 */ /* 0x010fe80000100800 */
[----:B------:R-:W-:Y:S04]  /*128f0*/  STL.64 [R1+0x5e8], R182 ;  /* 0x0005e8b601007387 */ /* 0x000fe80000100a00 */
[----:B------:R4:W-:Y:S04]  /*12900*/  STL.128 [R1+0x1f60], R172 ;  /* 0x001f60ac01007387 */ /* 0x0009e80000100c00 */
[----:B------:R-:W-:Y:S04]  /*12910*/  STL [R1+0x2008], R101 ;  /* 0x0020086501007387 */ /* 0x000fe80000100800 */
[----:B0-----:R-:W3:Y:S04]  /*12920*/  LDL.LU.128 R108, [R1+0x2020] ;  /* 0x00202000016c7983 */ /* 0x001ee80000300c00 */
[----:B-1----:R-:W3:Y:S04]  /*12930*/  LDL.LU.128 R104, [R1+0x2010] ;  /* 0x0020100001687983 */ /* 0x002ee80000300c00 */
[----:B------:R-:W3:Y:S04]  /*12940*/  LDL.LU R103, [R1+0x200c] ;  /* 0x00200c0001677983 */ /* 0x000ee80000300800 */
[----:B------:R-:W3:Y:S04]  /*12950*/  LDL.LU R117, [R1+0x5e4] ;  /* 0x0005e40001757983 */ /* 0x000ee80000300800 */
[----:B--2---:R0:W-:Y:S04]  /*12960*/  STL.128 [R1+0x2030], R112 ;  /* 0x0020307001007387 */ /* 0x0041e80000100c00 */
[----:B------:R-:W2:Y:S04]  /*12970*/  LDL.LU R118, [R1+0x5e8] ;  /* 0x0005e80001767983 */ /* 0x000ea80000300800 */
[----:B------:R-:W2:Y:S04]  /*12980*/  LDL.LU R119, [R1+0x5ec] ;  /* 0x0005ec0001777983 */ /* 0x000ea80000300800 */
[----:B----4-:R-:W4:Y:S04]  /*12990*/  LDL.LU.128 R172, [R1+0x1f60] ;  /* 0x001f600001ac7983 */ /* 0x010f280000300c00 */
[----:B0-----:R-:W4:Y:S04]  /*129a0*/  LDL.LU.128 R112, [R1+0x2030] ;  /* 0x0020300001707983 */ /* 0x001f280000300c00 */
[----:B------:R-:W4:Y:S01]  /*129b0*/  LDL.LU R101, [R1+0x2008] ;  /* 0x0020080001657983 */ /* 0x000f220000300800 */
[----:B------:R-:W-:-:S03]  /*129c0*/  IMAD.MOV.U32 R116, RZ, RZ, R180 ;  /* 0x000000ffff747224 */ /* 0x000fc600078e00b4 */
        /* <DEDUP_REMOVED lines=13> */
[----:B0-----:R-:W4:Y:S04]  /*12aa0*/  LDL.LU.128 R192, [R1+0x20f0] ;  /* 0x0020f00001c07983 */ /* 0x001f280000300c00 */
[----:B-1----:R-:W4:Y:S04]  /*12ab0*/  LDL.LU.128 R188, [R1+0x20e0] ;  /* 0x0020e00001bc7983 */ /* 0x002f280000300c00 */
[----:B------:R-:W4:Y:S04]  /*12ac0*/  LDL.LU R182, [R1+0x20c8] ;  /* 0x0020c80001b67983 */ /* 0x000f280000300800 */
[----:B------:R-:W4:Y:S04]  /*12ad0*/  LDL.LU.64 R180, [R1+0x20c0] ;  /* 0x0020c00001b47983 */ /* 0x000f280000300a00 */
[----:B------:R-:W4:Y:S04]  /*12ae0*/  LDL.LU R170, [R1+0x2098] ;  /* 0x0020980001aa7983 */ /* 0x000f280000300800 */
[----:B------:R-:W4:Y:S04]  /*12af0*/  LDL.LU.64 R168, [R1+0x2090] ;  /* 0x0020900001a87983 */ /* 0x000f280000300a00 */
[----:B------:R-:W4:Y:S04]  /*12b00*/  LDL.LU.128 R164, [R1+0x2080] ;  /* 0x0020800001a47983 */ /* 0x000f280000300c00 */
[----:B------:R-:W4:Y:S04]  /*12b10*/  LDL.LU.128 R160, [R1+0x2070] ;  /* 0x0020700001a07983 */ /* 0x000f280000300c00 */
[----:B------:R-:W4:Y:S04]  /*12b20*/  LDL.LU.128 R156, [R1+0x2060] ;  /* 0x00206000019c7983 */ /* 0x000f280000300c00 */
[----:B------:R-:W4:Y:S04]  /*12b30*/  LDL.LU.128 R152, [R1+0x2050] ;  /* 0x0020500001987983 */ /* 0x000f280000300c00 */
[----:B------:R-:W4:Y:S04]  /*12b40*/  LDL.LU.128 R148, [R1+0x2040] ;  /* 0x0020400001947983 */ /* 0x000f280000300c00 */
[----:B------:R-:W4:Y:S04]  /*12b50*/  LDL.LU R99, [R1+0x2004] ;  /* 0x0020040001637983 */ /* 0x000f280000300800 */
[----:B------:R-:W4:Y:S04]  /*12b60*/  LDL.LU R97, [R1+0x2000] ;  /* 0x0020000001617983 */ /* 0x000f280000300800 */
[----:B------:R-:W4:Y:S04]  /*12b70*/  LDL.LU R95, [R1+0x1ffc] ;  /* 0x001ffc00015f7983 */ /* 0x000f280000300800 */
[----:B------:R-:W4:Y:S04]  /*12b80*/  LDL.LU R93, [R1+0x1ff8] ;  /* 0x001ff800015d7983 */ /* 0x000f280000300800 */
[----:B---3--:R-:W-:Y:S01]  /*12b90*/  STL [R1+0x5f4], R177 ;  /* 0x0005f4b101007387 */ /* 0x008fe20000100800 */
[----:B------:R-:W-:-:S03]  /*12ba0*/  IMAD.MOV.U32 R120, RZ, RZ, R176 ;  /* 0x000000ffff787224 */ /* 0x000fc600078e00b0 */
[----:B------:R0:W-:Y:S04]  /*12bb0*/  STL.64 [R1+0x5f8], R178 ;  /* 0x0005f8b201007387 */ /* 0x0001e80000100a00 */
[----:B------:R1:W-:Y:S04]  /*12bc0*/  STL.128 [R1+0x20d0], R184 ;  /* 0x0020d0b801007387 */ /* 0x0003e80000100c00 */
[----:B------:R-:W3:Y:S04]  /*12bd0*/  LDL.LU R121, [R1+0x5f4] ;  /* 0x0005f40001797983 */ /* 0x000ee80000300800 */
[----:B0-----:R-:W3:Y:S04]  /*12be0*/  LDL.LU.128 R176, [R1+0x1f70] ;  /* 0x001f700001b07983 */ /* 0x001ee80000300c00 */
[----:B------:R-:W3:Y:S04]  /*12bf0*/  LDL.LU R122, [R1+0x5f8] ;  /* 0x0005f800017a7983 */ /* 0x000ee80000300800 */
[----:B-1----:R-:W3:Y:S04]  /*12c00*/  LDL.LU.128 R184, [R1+0x20d0] ;  /* 0x0020d00001b87983 */ /* 0x002ee80000300c00 */
[----:B------:R-:W3:Y:S04]  /*12c10*/  LDL.LU R123, [R1+0x5fc] ;  /* 0x0005fc00017b7983 */ /* 0x000ee80000300800 */
[----:B------:R0:W-:Y:S04]  /*12c20*/  STL.128 [R1+0x1ed0], R108 ;  /* 0x001ed06c01007387 */ /* 0x0001e80000100c00 */
[----:B------:R1:W-:Y:S04]  /*12c30*/  STL.128 [R1+0x1ec0], R104 ;  /* 0x001ec06801007387 */ /* 0x0003e80000100c00 */
[----:B------:R-:W-:Y:S04]  /*12c40*/  STL [R1+0x1ebc], R103 ;  /* 0x001ebc6701007387 */ /* 0x000fe80000100800 */
[----:B0-----:R-:W3:Y:S04]  /*12c50*/  LDL.LU.128 R108, [R1+0x1ed0] ;  /* 0x001ed000016c7983 */ /* 0x001ee80000300c00 */
[----:B-1----:R-:W3:Y:S04]  /*12c60*/  LDL.LU.128 R104, [R1+0x1ec0] ;  /* 0x001ec00001687983 */ /* 0x002ee80000300c00 */
[----:B--2---:R0:W-:Y:S04]  /*12c70*/  STL.128 [R1+0x1ef0], R116 ;  /* 0x001ef07401007387 */ /* 0x0041e80000100c00 */
[----:B----4-:R-:W-:Y:S04]  /*12c80*/  STL.128 [R1+0x1e10], R172 ;  /* 0x001e10ac01007387 */ /* 0x010fe80000100c00 */
[----:B------:R1:W-:Y:S04]  /*12c90*/  STL.128 [R1+0x1ee0], R112 ;  /* 0x001ee07001007387 */ /* 0x0003e80000100c00 */
[----:B------:R2:W-:Y:S04]  /*12ca0*/  STL [R1+0x1eb8], R101 ;  /* 0x001eb86501007387 */ /* 0x0005e80000100800 */
[----:B0-----:R-:W4:Y:S04]  /*12cb0*/  LDL.LU.128 R116, [R1+0x1ef0] ;  /* 0x001ef00001747983 */ /* 0x001f280000300c00 */
[----:B------:R-:W4:Y:S04]  /*12cc0*/  LDL.LU R103, [R1+0x1ebc] ;  /* 0x001ebc0001677983 */ /* 0x000f280000300800 */
[----:B-1----:R-:W4:Y:S04]  /*12cd0*/  LDL.LU.128 R112, [R1+0x1ee0] ;  /* 0x001ee00001707983 */ /* 0x002f280000300c00 */
[----:B------:R-:W4:Y:S04]  /*12ce0*/  LDL.LU.128 R172, [R1+0x1e10] ;  /* 0x001e100001ac7983 */ /* 0x000f280000300c00 */
[----:B--2---:R-:W2:Y:S04]  /*12cf0*/  LDL.LU R101, [R1+0x1eb8] ;  /* 0x001eb80001657983 */ /* 0x004ea80000300800 */
[----:B---3--:R0:W-:Y:S04]  /*12d00*/  STL.128 [R1+0x1e20], R176 ;  /* 0x001e20b001007387 */ /* 0x0081e80000100c00 */
[----:B0-----:R-:W3:Y:S04]  /*12d10*/  LDL.128 R176, [R1+0x3f0] ;  /* 0x0003f00001b07983 */ /* 0x001ee80000100c00 */
[----:B------:R0:W-:Y:S04]  /*12d20*/  STL.128 [R1+0x2110], R200 ;  /* 0x002110c801007387 */ /* 0x0001e80000100c00 */
[----:B------:R1:W-:Y:S04]  /*12d30*/  STL.128 [R1+0x2100], R196 ;  /* 0x002100c401007387 */ /* 0x0003e80000100c00 */
[----:B------:R1:W-:Y:S04]  /*12d40*/  STL.128 [R1+0x1fb0], R192 ;  /* 0x001fb0c001007387 */ /* 0x0003e80000100c00 */
[----:B------:R1:W-:Y:S04]  /*12d50*/  STL.128 [R1+0x1fa0], R188 ;  /* 0x001fa0bc01007387 */ /* 0x0003e80000100c00 */
[----:B------:R1:W-:Y:S04]  /*12d60*/  STL.128 [R1+0x1f90], R184 ;  /* 0x001f90b801007387 */ /* 0x0003e80000100c00 */
[----:B------:R1:W-:Y:S04]  /*12d70*/  STL [R1+0x1f88], R182 ;  /* 0x001f88b601007387 */ /* 0x0003e80000100800 */
[----:B------:R4:W-:Y:S04]  /*12d80*/  STL.64 [R1+0x1f80], R180 ;  /* 0x001f80b401007387 */ /* 0x0009e80000100a00 */
        /* <DEDUP_REMOVED lines=13> */
[----:B0-----:R-:W3:Y:S04]  /*12e60*/  LDL.LU.128 R200, [R1+0x2110] ;  /* 0x0021100001c87983 */ /* 0x001ee80000300c00 */
[----:B-1----:R-:W3:Y:S04]  /*12e70*/  LDL.LU.128 R196, [R1+0x2100] ;  /* 0x0021000001c47983 */ /* 0x002ee80000300c00 */
[----:B------:R-:W3:Y:S04]  /*12e80*/  LDL.LU.128 R192, [R1+0x1fb0] ;  /* 0x001fb00001c07983 */ /* 0x000ee80000300c00 */
[----:B------:R-:W3:Y:S04]  /*12e90*/  LDL.LU.128 R188, [R1+0x1fa0] ;  /* 0x001fa00001bc7983 */ /* 0x000ee80000300c00 */
[----:B------:R-:W3:Y:S04]  /*12ea0*/  LDL.LU.128 R184, [R1+0x1f90] ;  /* 0x001f900001b87983 */ /* 0x000ee80000300c00 */
[----:B------:R-:W3:Y:S04]  /*12eb0*/  LDL.LU R182, [R1+0x1f88] ;  /* 0x001f880001b67983 */ /* 0x000ee80000300800 */
[----:B----4-:R-:W4:Y:S04]  /*12ec0*/  LDL.LU.64 R180, [R1+0x1f80] ;  /* 0x001f800001b47983 */ /* 0x010f280000300a00 */
[----:B------:R-:W4:Y:S04]  /*12ed0*/  LDL.LU R170, [R1+0x1f58] ;  /* 0x001f580001aa7983 */ /* 0x000f280000300800 */
[----:B------:R-:W4:Y:S04]  /*12ee0*/  LDL.LU.64 R168, [R1+0x1f50] ;  /* 0x001f500001a87983 */ /* 0x000f280000300a00 */
[----:B--2---:R-:W2:Y:S04]  /*12ef0*/  LDL.LU.128 R164, [R1+0x1f40] ;  /* 0x001f400001a47983 */ /* 0x004ea80000300c00 */
        /* <DEDUP_REMOVED lines=10> */
[----:B------:R0:W-:Y:S04]  /*12fa0*/  STL.128 [R1+0x1da0], R120 ;  /* 0x001da07801007387 */ /* 0x0001e80000100c00 */
[----:B------:R1:W-:Y:S04]  /*12fb0*/  STL.128 [R1+0x1d90], R116 ;  /* 0x001d907401007387 */ /* 0x0003e80000100c00 */
[----:B------:R1:W-:Y:S04]  /*12fc0*/  STL.128 [R1+0x1d80], R112 ;  /* 0x001d807001007387 */ /* 0x0003e80000100c00 */
[----:B------:R1:W-:Y:S04]  /*12fd0*/  STL.128 [R1+0x1d70], R108 ;  /* 0x001d706c01007387 */ /* 0x0003e80000100c00 */
[----:B------:R1:W-:Y:S04]  /*12fe0*/  STL.128 [R1+0x1d60], R104 ;  /* 0x001d606801007387 */ /* 0x0003e80000100c00 */
[----:B------:R1:W-:Y:S04]  /*12ff0*/  STL [R1+0x1d54], R103 ;  /* 0x001d546701007387 */ /* 0x0003e80000100800 */
[----:B------:R1:W-:Y:S04]  /*13000*/  STL.128 [R1+0x1cc0], R172 ;  /* 0x001cc0ac01007387 */ /* 0x0003e80000100c00 */
[----:B------:R1:W-:Y:S04]  /*13010*/  STL [R1+0x1d50], R101 ;  /* 0x001d506501007387 */ /* 0x0003e80000100800 */
[----:B0-----:R-:W2:Y:S04]  /*13020*/  LDL.LU.128 R120, [R1+0x1da0] ;  /* 0x001da00001787983 */ /* 0x001ea80000300c00 */
[----:B-1----:R-:W2:Y:S04]  /*13030*/  LDL.LU.128 R116, [R1+0x1d90] ;  /* 0x001d900001747983 */ /* 0x002ea80000300c00 */
[----:B------:R-:W2:Y:S04]  /*13040*/  LDL.LU.128 R112, [R1+0x1d80] ;  /* 0x001d800001707983 */ /* 0x000ea80000300c00 */
[----:B------:R-:W2:Y:S04]  /*13050*/  LDL.LU.128 R108, [R1+0x1d70] ;  /* 0x001d7000016c7983 */ /* 0x000ea80000300c00 */
[----:B------:R-:W2:Y:S04]  /*13060*/  LDL.LU.128 R104, [R1+0x1d60] ;  /* 0x001d600001687983 */ /* 0x000ea80000300c00 */
[----:B------:R-:W2:Y:S04]  /*13070*/  LDL.LU R103, [R1+0x1d54] ;  /* 0x001d540001677983 */ /* 0x000ea80000300800 */
[----:B------:R-:W2:Y:S04]  /*13080*/  LDL.128 R172, [R1+0x400] ;  /* 0x0004000001ac7983 */ /* 0x000ea80000100c00 */
[----:B------:R-:W2:Y:S04]  /*13090*/  LDL.LU R101, [R1+0x1d50] ;  /* 0x001d500001657983 */ /* 0x000ea80000300800 */
[----:B---3--:R-:W-:Y:S04]  /*130a0*/  STL [R1+0x604], R177 ;  /* 0x000604b101007387 */ /* 0x008fe80000100800 */
[----:B------:R-:W-:Y:S04]  /*130b0*/  STL.64 [R1+0x608], R178 ;  /* 0x000608b201007387 */ /* 0x000fe80000100a00 */
[----:B------:R-:W3:Y:S04]  /*130c0*/  LDL.LU R125, [R1+0x604] ;  /* 0x00060400017d7983 */ /* 0x000ee80000300800 */
[----:B------:R-:W3:Y:S04]  /*130d0*/  LDL.LU R126, [R1+0x608] ;  /* 0x00060800017e7983 */ /* 0x000ee80000300800 */
[----:B------:R-:W3:Y:S01]  /*130e0*/  LDL.LU R127, [R1+0x60c] ;  /* 0x00060c00017f7983 */ /* 0x000ee20000300800 */
[----:B------:R-:W-:-:S03]  /*130f0*/  IMAD.MOV.U32 R124, RZ, RZ, R176 ;  /* 0x000000ffff7c7224 */ /* 0x000fc600078e00b0 */
[----:B------:R0:W-:Y:S04]  /*13100*/  STL.128 [R1+0x2120], R204 ;  /* 0x002120cc01007387 */ /* 0x0001e80000100c00 */
[----:B------:R1:W-:Y:S04]  /*13110*/  STL [R1+0x1d34], R87 ;  /* 0x001d345701007387 */ /* 0x0003e80000100800 */
[----:B------:R1:W-:Y:S04]  /*13120*/  STL [R1+0x1d30], R85 ;  /* 0x001d305501007387 */ /* 0x0003e80000100800 */
[----:B------:R1:W-:Y:S04]  /*13130*/  STL [R1+0x1d2c], R83 ;  /* 0x001d2c5301007387 */ /* 0x0003e80000100800 */
[----:B------:R1:W-:Y:S04]  /*13140*/  STL [R1+0x1d28], R81 ;  /* 0x001d285101007387 */ /* 0x0003e80000100800 */
[----:B0-----:R-:W3:Y:S04]  /*13150*/  LDL.LU.128 R204, [R1+0x2120] ;  /* 0x0021200001cc7983 */ /* 0x001ee80000300c00 */
[----:B------:R-:W3:Y:S04]  /*13160*/  LDL.LU.128 R176, [R1+0x1e20] ;  /* 0x001e200001b07983 */ /* 0x000ee80000300c00 */
[----:B-1----:R-:W3:Y:S04]  /*13170*/  LDL.LU R87, [R1+0x1d34] ;  /* 0x001d340001577983 */ /* 0x002ee80000300800 */
[----:B------:R-:W3:Y:S04]  /*13180*/  LDL.LU R85, [R1+0x1d30] ;  /* 0x001d300001557983 */ /* 0x000ee80000300800 */
[----:B------:R-:W3:Y:S04]  /*13190*/  LDL.LU R83, [R1+0x1d2c] ;  /* 0x001d2c0001537983 */ /* 0x000ee80000300800 */
[----:B------:R-:W3:Y:S04]  /*131a0*/  LDL.LU R81, [R1+0x1d28] ;  /* 0x001d280001517983 */ /* 0x000ee80000300800 */
[----:B------:R0:W-:Y:S04]  /*131b0*/  STL.128 [R1+0x1fd0], R200 ;  /* 0x001fd0c801007387 */ /* 0x0001e80000100c00 */
[----:B------:R1:W-:Y:S04]  /*131c0*/  STL.128 [R1+0x1fc0], R196 ;  /* 0x001fc0c401007387 */ /* 0x0003e80000100c00 */
[----:B------:R1:W-:Y:S04]  /*131d0*/  STL.128 [R1+0x1e60], R192 ;  /* 0x001e60c001007387 */ /* 0x0003e80000100c00 */
[----:B------:R1:W-:Y:S04]  /*131e0*/  STL.128 [R1+0x1e50], R188 ;  /* 0x001e50bc01007387 */ /* 0x0003e80000100c00 */
[----:B------:R1:W-:Y:S04]  /*131f0*/  STL.128 [R1+0x1e40], R184 ;  /* 0x001e40b801007387 */ /* 0x0003e80000100c00 */
[----:B------:R1:W-:Y:S04]  /*13200*/  STL [R1+0x1e38], R182 ;  /* 0x001e38b601007387 */ /* 0x0003e80000100800 */
[----:B----4-:R4:W-:Y:S04]  /*13210*/  STL.64 [R1+0x1e30], R180 ;  /* 0x001e30b401007387 */ /* 0x0109e80000100a00 */
[----:B------:R4:W-:Y:S04]  /*13220*/  STL [R1+0x1e08], R170 ;  /* 0x001e08aa01007387 */ /* 0x0009e80000100800 */
[----:B------:R4:W-:Y:S04]  /*13230*/  STL.64 [R1+0x1e00], R168 ;  /* 0x001e00a801007387 */ /* 0x0009e80000100a00 */
[----:B--2---:R2:W-:Y:S04]  /*13240*/  STL.128 [R1+0x1df0], R164 ;  /* 0x001df0a401007387 */ /* 0x0045e80000100c00 */
        /* <DEDUP_REMOVED lines=36> */
[----:B------:R-:W-:Y:S04]  /*13490*/  STL [R1+0x614], R173 ;  /* 0x000614ad01007387 */ /* 0x000fe80000100800 */
[----:B------:R-:W-:Y:S04]  /*134a0*/  STL.64 [R1+0x618], R174 ;  /* 0x000618ae01007387 */ /* 0x000fe80000100a00 */
[----:B------:R3:W-:Y:S04]  /*134b0*/  STL [R1+0x1bf8], R101 ;  /* 0x001bf86501007387 */ /* 0x0007e80000100800 */
[----:B0-----:R-:W2:Y:S04]  /*134c0*/  LDL.LU.128 R120, [R1+0x1c40] ;  /* 0x001c400001787983 */ /* 0x001ea80000300c00 */
[----:B-1----:R-:W2:Y:S04]  /*134d0*/  LDL.LU.128 R116, [R1+0x1c30] ;  /* 0x001c300001747983 */ /* 0x002ea80000300c00 */
[----:B------:R-:W2:Y:S04]  /*134e0*/  LDL.LU.128 R112, [R1+0x1c20] ;  /* 0x001c200001707983 */ /* 0x000ea80000300c00 */
[----:B------:R-:W2:Y:S04]  /*134f0*/  LDL.LU.128 R108, [R1+0x1c10] ;  /* 0x001c1000016c7983 */ /* 0x000ea80000300c00 */
[----:B------:R-:W2:Y:S04]  /*13500*/  LDL.LU.128 R104, [R1+0x1c00] ;  /* 0x001c000001687983 */ /* 0x000ea80000300c00 */
[----:B------:R-:W2:Y:S04]  /*13510*/  LDL.LU R103, [R1+0x1bfc] ;  /* 0x001bfc0001677983 */ /* 0x000ea80000300800 */
[----:B------:R-:W2:Y:S04]  /*13520*/  LDL.LU R129, [R1+0x614] ;  /* 0x0006140001817983 */ /* 0x000ea80000300800 */
[----:B------:R-:W2:Y:S04]  /*13530*/  LDL.LU R130, [R1+0x618] ;  /* 0x0006180001827983 */ /* 0x000ea80000300800 */
[----:B------:R-:W2:Y:S04]  /*13540*/  LDL.LU R131, [R1+0x61c] ;  /* 0x00061c0001837983 */ /* 0x000ea80000300800 */
[----:B---3--:R0:W-:Y:S04]  /*13550*/  STL.128 [R1+0x1c50], R124 ;  /* 0x001c507c01007387 */ /* 0x0081e80000100c00 */
[----:B------:R-:W3:Y:S04]  /*13560*/  LDL.LU R101, [R1+0x1bf8] ;  /* 0x001bf80001657983 */ /* 0x000ee80000300800 */
[----:B0-----:R-:W3:Y:S01]  /*13570*/  LDL.LU.128 R124, [R1+0x1c50] ;  /* 0x001c5000017c7983 */ /* 0x001ee20000300c00 */
[----:B------:R-:W-:-:S03]  /*13580*/  IMAD.MOV.U32 R128, RZ, RZ, R172 ;  /* 0x000000ffff807224 */ /* 0x000fc600078e00ac */
[----:B------:R0:W-:Y:S04]  /*13590*/  STL [R1+0x213c], R215 ;  /* 0x00213cd701007387 */ /* 0x0001e80000100800 */
[----:B------:R1:W-:Y:S04]  /*135a0*/  STL [R1+0x2138], R213 ;  /* 0x002138d501007387 */ /* 0x0003e80000100800 */
[----:B------:R1:W-:Y:S04]  /*135b0*/  STL [R1+0x2134], R211 ;  /* 0x002134d301007387 */ /* 0x0003e80000100800 */
[----:B------:R1:W-:Y:S04]  /*135c0*/  STL [R1+0x2130], R209 ;  /* 0x002130d101007387 */ /* 0x0003e80000100800 */
        /* <DEDUP_REMOVED lines=8> */
[----:B0-----:R-:W3:Y:S04]  /*13650*/  LDL.LU R215, [R1+0x213c] ;  /* 0x00213c0001d77983 */ /* 0x001ee80000300800 */
[----:B-1----:R-:W3:Y:S04]  /*13660*/  LDL.LU R213, [R1+0x2138] ;  /* 0x0021380001d57983 */ /* 0x002ee80000300800 */
[----:B------:R-:W3:Y:S04]  /*13670*/  LDL.LU R211, [R1+0x2134] ;  /* 0x0021340001d37983 */ /* 0x000ee80000300800 */
[----:B------:R-:W3:Y:S04]  /*13680*/  LDL.LU R209, [R1+0x2130] ;  /* 0x0021300001d17983 */ /* 0x000ee80000300800 */
[----:B------:R-:W3:Y:S04]  /*13690*/  LDL.LU.128 R204, [R1+0x1fe0] ;  /* 0x001fe00001cc7983 */ /* 0x000ee80000300c00 */
[----:B------:R-:W3:Y:S04]  /*136a0*/  LDL.LU.128 R176, [R1+0x1cd0] ;  /* 0x001cd00001b07983 */ /* 0x000ee80000300c00 */
[----:B------:R-:W3:Y:S04]  /*136b0*/  LDL.LU.128 R172, [R1+0x1cc0] ;  /* 0x001cc00001ac7983 */ /* 0x000ee80000300c00 */
        /* <DEDUP_REMOVED lines=40> */
[----:B------:R-:W4:Y:S04]  /*13940*/  LDL.LU.128 R160, [R1+0x1c90] ;  /* 0x001c900001a07983 */ /* 0x000f280000300c00 */
[----:B------:R-:W4:Y:S04]  /*13950*/  LDL.LU.128 R156, [R1+0x1c80] ;  /* 0x001c8000019c7983 */ /* 0x000f280000300c00 */
[----:B------:R-:W4:Y:S04]  /*13960*/  LDL.LU.128 R152, [R1+0x1c70] ;  /* 0x001c700001987983 */ /* 0x000f280000300c00 */
[----:B------:R-:W4:Y:S04]  /*13970*/  LDL.LU.128 R148, [R1+0x1c60] ;  /* 0x001c600001947983 */ /* 0x000f280000300c00 */
[----:B------:R-:W2:Y:S04]  /*13980*/  LDL.LU R99, [R1+0x1bf4] ;  /* 0x001bf40001637983 */ /* 0x000ea80000300800 */
[----:B------:R-:W4:Y:S04]  /*13990*/  LDL.LU R97, [R1+0x1bf0] ;  /* 0x001bf00001617983 */ /* 0x000f280000300800 */
[----:B------:R-:W4:Y:S04]  /*139a0*/  LDL.LU R95, [R1+0x1bec] ;  /* 0x001bec00015f7983 */ /* 0x000f280000300800 */
[----:B------:R-:W4:Y:S04]  /*139b0*/  LDL.LU R93, [R1+0x1be8] ;  /* 0x001be800015d7983 */ /* 0x000f280000300800 */
[----:B------:R-:W4:Y:S04]  /*139c0*/  LDL.LU R91, [R1+0x1be4] ;  /* 0x001be400015b7983 */ /* 0x000f280000300800 */
[----:B------:R-:W4:Y:S04]  /*139d0*/  LDL.LU R89, [R1+0x1be0] ;  /* 0x001be00001597983 */ /* 0x000f280000300800 */
[----:B------:R-:W-:Y:S04]  /*139e0*/  STL.128 [R1+0x1ba0], R128 ;  /* 0x001ba08001007387 */ /* 0x000fe80000100c00 */
[----:B------:R-:W-:Y:S04]  /*139f0*/  STL.128 [R1+0x1b80], R120 ;  /* 0x001b807801007387 */ /* 0x000fe80000100c00 */
[----:B---3--:R0:W-:Y:S04]  /*13a00*/  STL.128 [R1+0x1b90], R124 ;  /* 0x001b907c01007387 */ /* 0x0081e80000100c00 */
[----:B------:R1:W-:Y:S04]  /*13a10*/  STL.128 [R1+0x1b70], R116 ;  /* 0x001b707401007387 */ /* 0x0003e80000100c00 */
[----:B------:R-:W-:Y:S04]  /*13a20*/  STL.128 [R1+0x1b60], R112 ;  /* 0x001b607001007387 */ /* 0x000fe80000100c00 */
[----:B------:R-:W-:Y:S04]  /*13a30*/  STL.128 [R1+0x1b50], R108 ;  /* 0x001b506c01007387 */ /* 0x000fe80000100c00 */
[----:B------:R-:W-:Y:S04]  /*13a40*/  STL.128 [R1+0x1b40], R104 ;  /* 0x001b406801007387 */ /* 0x000fe80000100c00 */
[----:B------:R-:W-:Y:S04]  /*13a50*/  STL [R1+0x1b3c], R103 ;  /* 0x001b3c6701007387 */ /* 0x000fe80000100800 */
[----:B------:R-:W-:Y:S04]  /*13a60*/  STL [R1+0x1b38], R101 ;  /* 0x001b386501007387 */ /* 0x000fe80000100800 */
[----:B------:R3:W-:Y:S04]  /*13a70*/  STL.128 [R1+0x1ab0], R44 ;  /* 0x001ab02c01007387 */ /* 0x0007e80000100c00 */
[----:B------:R3:W-:Y:S04]  /*13a80*/  STL.128 [R1+0x1aa0], R40 ;  /* 0x001aa02801007387 */ /* 0x0007e80000100c00 */
[----:B------:R3:W-:Y:S04]  /*13a90*/  STL.128 [R1+0x1a90], R36 ;  /* 0x001a902401007387 */ /* 0x0007e80000100c00 */
[----:B0-----:R-:W4:Y:S04]  /*13aa0*/  LDL.LU.128 R124, [R1+0x1b90] ;  /* 0x001b9000017c7983 */ /* 0x001f280000300c00 */
[----:B------:R-:W4:Y:S04]  /*13ab0*/  LDL.LU.128 R120, [R1+0x1b80] ;  /* 0x001b800001787983 */ /* 0x000f280000300c00 */
[----:B-1----:R-:W4:Y:S04]  /*13ac0*/  LDL.LU.128 R116, [R1+0x1b70] ;  /* 0x001b700001747983 */ /* 0x002f280000300c00 */
[----:B---3--:R-:W3:Y:S04]  /*13ad0*/  LDL.LU.128 R44, [R1+0x1ab0] ;  /* 0x001ab000012c7983 */ /* 0x008ee80000300c00 */
[----:B------:R-:W3:Y:S04]  /*13ae0*/  LDL.LU.128 R40, [R1+0x1aa0] ;  /* 0x001aa00001287983 */ /* 0x000ee80000300c00 */
[----:B------:R-:W3:Y:S04]  /*13af0*/  LDL.LU.128 R36, [R1+0x1a90] ;  /* 0x001a900001247983 */ /* 0x000ee80000300c00 */
[----:B------:R-:W3:Y:S04]  /*13b00*/  LDL.128 R112, [R1+0x410] ;  /* 0x0004100001707983 */ /* 0x000ee80000100c00 */
[----:B------:R0:W-:Y:S04]  /*13b10*/  STL.128 [R1+0x1a80], R32 ;  /* 0x001a802001007387 */ /* 0x0001e80000100c00 */
[----:B------:R-:W-:Y:S04]  /*13b20*/  STL [R1+0x420], R66 ;  /* 0x0004204201007387 */ /* 0x000fe80000100800 */
[----:B------:R-:W-:Y:S04]  /*13b30*/  STL [R1+0x424], R56 ;  /* 0x0004243801007387 */ /* 0x000fe80000100800 */
[----:B------:R-:W-:Y:S04]  /*13b40*/  STL [R1+0x428], R58 ;  /* 0x0004283a01007387 */ /* 0x000fe80000100800 */
[----:B0-----:R-:W3:Y:S04]  /*13b50*/  LDL.LU.128 R32, [R1+0x1a80] ;  /* 0x001a800001207983 */ /* 0x001ee80000300c00 */
[----:B------:R-:W-:Y:S04]  /*13b60*/  STL [R1+0x42c], R60 ;  /* 0x00042c3c01007387 */ /* 0x000fe80000100800 */
[----:B------:R0:W-:Y:S04]  /*13b70*/  STL.128 [R1+0x1ad0], R52 ;  /* 0x001ad03401007387 */ /* 0x0001e80000100c00 */
[----:B------:R1:W-:Y:S04]  /*13b80*/  STL.128 [R1+0x1ac0], R48 ;  /* 0x001ac03001007387 */ /* 0x0003e80000100c00 */
[----:B------:R-:W3:Y:S04]  /*13b90*/  LDL.LU.128 R128, [R1+0x1ba0] ;  /* 0x001ba00001807983 */ /* 0x000ee80000300c00 */
[----:B------:R-:W3:Y:S04]  /*13ba0*/  LDL.LU.128 R108, [R1+0x1b50] ;  /* 0x001b5000016c7983 */ /* 0x000ee80000300c00 */
[----:B0-----:R-:W3:Y:S04]  /*13bb0*/  LDL.LU.128 R52, [R1+0x1ad0] ;  /* 0x001ad00001347983 */ /* 0x001ee80000300c00 */
[----:B-1----:R-:W3:Y:S04]  /*13bc0*/  LDL.LU.128 R48, [R1+0x1ac0] ;  /* 0x001ac00001307983 */ /* 0x002ee80000300c00 */
        /* <DEDUP_REMOVED lines=16> */
[----:B------:R-:W3:Y:S04]  /*13cd0*/  LDL.LU.128 R104, [R1+0x1b40] ;  /* 0x001b400001687983 */ /* 0x000ee80000300c00 */
[----:B------:R-:W3:Y:S04]  /*13ce0*/  LDL.LU R103, [R1+0x1b3c] ;  /* 0x001b3c0001677983 */ /* 0x000ee80000300800 */
[----:B------:R-:W3:Y:S04]  /*13cf0*/  LDL.LU R101, [R1+0x1b38] ;  /* 0x001b380001657983 */ /* 0x000ee80000300800 */
        /* <DEDUP_REMOVED lines=16> */
[----:B--2---:R0:W-:Y:S04]  /*13e00*/  STL [R1+0x1b34], R99 ;  /* 0x001b346301007387 */ /* 0x0041e80000100800 */
[----:B----4-:R1:W-:Y:S04]  /*13e10*/  STL [R1+0x1b30], R97 ;  /* 0x001b306101007387 */ /* 0x0103e80000100800 */
[----:B------:R2:W-:Y:S04]  /*13e20*/  STL [R1+0x1b2c], R95 ;  /* 0x001b2c5f01007387 */ /* 0x0005e80000100800 */
[----:B------:R4:W-:Y:S04]  /*13e30*/  STL [R1+0x1b28], R93 ;  /* 0x001b285d01007387 */ /* 0x0009e80000100800 */
[----:B------:R4:W-:Y:S04]  /*13e40*/  STL [R1+0x1b24], R91 ;  /* 0x001b245b01007387 */ /* 0x0009e80000100800 */
[----:B------:R4:W-:Y:S04]  /*13e50*/  STL [R1+0x1b20], R89 ;  /* 0x001b205901007387 */ /* 0x0009e80000100800 */
[----:B0-----:R-:W3:Y:S04]  /*13e60*/  LDL.LU R99, [R1+0x1b34] ;  /* 0x001b340001637983 */ /* 0x001ee80000300800 */
[----:B-1----:R-:W3:Y:S04]  /*13e70*/  LDL.LU R97, [R1+0x1b30] ;  /* 0x001b300001617983 */ /* 0x002ee80000300800 */
[----:B--2---:R-:W2:Y:S04]  /*13e80*/  LDL.LU R95, [R1+0x1b2c] ;  /* 0x001b2c00015f7983 */ /* 0x004ea80000300800 */
[----:B----4-:R-:W4:Y:S04]  /*13e90*/  LDL.LU R93, [R1+0x1b28] ;  /* 0x001b2800015d7983 */ /* 0x010f280000300800 */
[----:B------:R-:W4:Y:S04]  /*13ea0*/  LDL.LU R91, [R1+0x1b24] ;  /* 0x001b2400015b7983 */ /* 0x000f280000300800 */
[----:B------:R-:W4:Y:S04]  /*13eb0*/  LDL.LU R89, [R1+0x1b20] ;  /* 0x001b200001597983 */ /* 0x000f280000300800 */
[----:B------:R-:W-:Y:S04]  /*13ec0*/  STL.128 [R1+0x19f0], R124 ;  /* 0x0019f07c01007387 */ /* 0x000fe80000100c00 */
[----:B------:R-:W-:Y:S04]  /*13ed0*/  STL.128 [R1+0x19e0], R120 ;  /* 0x0019e07801007387 */ /* 0x000fe80000100c00 */
[----:B------:R0:W-:Y:S04]  /*13ee0*/  STL.128 [R1+0x19d0], R116 ;  /* 0x0019d07401007387 */ /* 0x0001e80000100c00 */
[----:B---3--:R1:W-:Y:S04]  /*13ef0*/  STL.128 [R1+0x1910], R44 ;  /* 0x0019102c01007387 */ /* 0x0083e80000100c00 */
[----:B------:R3:W-:Y:S04]  /*13f00*/  STL.128 [R1+0x1900], R40 ;  /* 0x0019002801007387 */ /* 0x0007e80000100c00 */
[----:B------:R3:W-:Y:S01]  /*13f10*/  STL.128 [R1+0x18f0], R36 ;  /* 0x0018f02401007387 */ /* 0x0007e20000100c00 */
[----:B------:R-:W-:-:S03]  /*13f20*/  IMAD.MOV.U32 R132, RZ, RZ, R112 ;  /* 0x000000ffff847224 */ /* 0x000fc600078e0070 */
[----:B0-----:R-:W4:Y:S01]  /*13f30*/  LDL.128 R116, [R1+0x420] ;  /* 0x0004200001747983 */ /* 0x001f220000100c00 */
[----:B------:R-:W-:Y:S02]  /*13f40*/  IMAD.MOV.U32 R133, RZ, RZ, R113 ;  /* 0x000000ffff857224 */ /* 0x000fe400078e0071 */
[----:B------:R-:W-:Y:S01]  /*13f50*/  IMAD.MOV.U32 R134, RZ, RZ, R114 ;  /* 0x000000ffff867224 */ /* 0x000fe200078e0072 */
[----:B------:R-:W4:Y:S01]  /*13f60*/  LDL.LU.128 R124, [R1+0x19f0] ;  /* 0x0019f000017c7983 */ /* 0x000f220000300c00 */
[----:B------:R-:W-:-:S03]  /*13f70*/  IMAD.MOV.U32 R135, RZ, RZ, R115 ;  /* 0x000000ffff877224 */ /* 0x000fc600078e0073 */
[----:B------:R-:W4:Y:S04]  /*13f80*/  LDL.LU.128 R120, [R1+0x19e0] ;  /* 0x0019e00001787983 */ /* 0x000f280000300c00 */
[----:B-1----:R-:W4:Y:S04]  /*13f90*/  LDL.LU.128 R44, [R1+0x1910] ;  /* 0x00191000012c7983 */ /* 0x002f280000300c00 */
[----:B---3--:R-:W3:Y:S04]  /*13fa0*/  LDL.LU.128 R40, [R1+0x1900] ;  /* 0x0019000001287983 */ /* 0x008ee80000300c00 */
[----:B------:R-:W3:Y:S04]  /*13fb0*/  LDL.LU.128 R36, [R1+0x18f0] ;  /* 0x0018f00001247983 */ /* 0x000ee80000300c00 */
[----:B------:R-:W3:Y:S04]  /*13fc0*/  LDL.LU.128 R112, [R1+0x1b60] ;  /* 0x001b600001707983 */ /* 0x000ee80000300c00 */
[----:B------:R0:W-:Y:S04]  /*13fd0*/  STL.128 [R1+0x1a70], R28 ;  /* 0x001a701c01007387 */ /* 0x0001e80000100c00 */
[----:B------:R1:W-:Y:S04]  /*13fe0*/  STL.64 [R1+0x1a40], R16 ;  /* 0x001a401001007387 */ /* 0x0003e80000100a00 */
[----:B------:R1:W-:Y:S04]  /*13ff0*/  STL.128 [R1+0x1a60], R24 ;  /* 0x001a601801007387 */ /* 0x0003e80000100c00 */
[----:B------:R1:W-:Y:S04]  /*14000*/  STL.128 [R1+0x18e0], R32 ;  /* 0x0018e02001007387 */ /* 0x0003e80000100c00 */
[----:B0-----:R-:W3:Y:S04]  /*14010*/  LDL.LU.128 R28, [R1+0x1a70] ;  /* 0x001a7000011c7983 */ /* 0x001ee80000300c00 */
[----:B-1----:R-:W3:Y:S04]  /*14020*/  LDL.LU.64 R16, [R1+0x1a40] ;  /* 0x001a400001107983 */ /* 0x002ee80000300a00 */
[----:B------:R0:W-:Y:S04]  /*14030*/  STL.128 [R1+0x1a50], R20 ;  /* 0x001a501401007387 */ /* 0x0001e80000100c00 */
[----:B------:R1:W-:Y:S04]  /*14040*/  STL.128 [R1+0x1a30], R12 ;  /* 0x001a300c01007387 */ /* 0x0003e80000100c00 */
[----:B------:R1:W-:Y:S04]  /*14050*/  STL.128 [R1+0x1a20], R8 ;  /* 0x001a200801007387 */ /* 0x0003e80000100c00 */
[----:B------:R1:W-:Y:S04]  /*14060*/  STL.128 [R1+0x1a10], R4 ;  /* 0x001a100401007387 */ /* 0x0003e80000100c00 */
[----:B------:R-:W3:Y:S04]  /*14070*/  LDL.LU.128 R24, [R1+0x1a60] ;  /* 0x001a600001187983 */ /* 0x000ee80000300c00 */
[----:B------:R-:W3:Y:S04]  /*14080*/  LDL.LU.128 R32, [R1+0x18e0] ;  /* 0x0018e00001207983 */ /* 0x000ee80000300c00 */
[----:B0-----:R-:W3:Y:S04]  /*14090*/  LDL.LU.128 R20, [R1+0x1a50] ;  /* 0x001a500001147983 */ /* 0x001ee80000300c00 */
[----:B-1----:R-:W3:Y:S04]  /*140a0*/  LDL.LU.128 R12, [R1+0x1a30] ;  /* 0x001a3000010c7983 */ /* 0x002ee80000300c00 */
[----:B------:R-:W3:Y:S04]  /*140b0*/  LDL.LU.128 R8, [R1+0x1a20] ;  /* 0x001a200001087983 */ /* 0x000ee80000300c00 */
[----:B------:R-:W3:Y:S04]  /*140c0*/  LDL.LU.128 R4, [R1+0x1a10] ;  /* 0x001a100001047983 */ /* 0x000ee80000300c00 */
[----:B------:R-:W-:Y:S04]  /*140d0*/  STL [R1+0x430], R50 ;  /* 0x0004303201007387 */ /* 0x000fe80000100800 */
[----:B------:R-:W-:Y:S04]  /*140e0*/  STL [R1+0x434], R52 ;  /* 0x0004343401007387 */ /* 0x000fe80000100800 */
[----:B------:R-:W-:Y:S04]  /*140f0*/  STL [R1+0x438], R54 ;  /* 0x0004383601007387 */ /* 0x000fe80000100800 */
[----:B------:R0:W-:Y:S04]  /*14100*/  STL.128 [R1+0x1a00], R128 ;  /* 0x001a008001007387 */ /* 0x0001e80000100c00 */
[----:B------:R1:W-:Y:S04]  /*14110*/  STL.64 [R1+0x1920], R48 ;  /* 0x0019203001007387 */ /* 0x0003e80000100a00 */
[----:B------:R1:W-:Y:S04]  /*14120*/  STL.128 [R1+0x19b0], R108 ;  /* 0x0019b06c01007387 */ /* 0x0003e80000100c00 */
[----:B0-----:R-:W3:Y:S04]  /*14130*/  LDL.LU.128 R128, [R1+0x1a00] ;  /* 0x001a000001807983 */ /* 0x001ee80000300c00 */
[----:B-1----:R-:W3:Y:S04]  /*14140*/  LDL.LU.64 R48, [R1+0x1920] ;  /* 0x0019200001307983 */ /* 0x002ee80000300a00 */
[----:B------:R0:W-:Y:S04]  /*14150*/  STL.128 [R1+0x19a0], R104 ;  /* 0x0019a06801007387 */ /* 0x0001e80000100c00 */
[----:B------:R1:W-:Y:S04]  /*14160*/  STL [R1+0x1990], R103 ;  /* 0x0019906701007387 */ /* 0x0003e80000100800 */
        /* <DEDUP_REMOVED lines=20> */
[----:B------:R-:W3:Y:S04]  /*142b0*/  LDL.LU.128 R108, [R1+0x19b0] ;  /* 0x0019b000016c7983 */ /* 0x000ee80000300c00 */
[----:B0-----:R-:W3:Y:S04]  /*142c0*/  LDL.LU.128 R104, [R1+0x19a0] ;  /* 0x0019a00001687983 */ /* 0x001ee80000300c00 */
[----:B-1----:R-:W3:Y:S04]  /*142d0*/  LDL.LU R103, [R1+0x1990] ;  /* 0x0019900001677983 */ /* 0x002ee80000300800 */
[----:B------:R0:W-:Y:S04]  /*142e0*/  STL [R1+0x1988], R99 ;  /* 0x0019886301007387 */ /* 0x0001e80000100800 */
[----:B------:R1:W-:Y:S04]  /*142f0*/  STL [R1+0x1984], R97 ;  /* 0x0019846101007387 */ /* 0x0003e80000100800 */
[----:B--2---:R2:W-:Y:S04]  /*14300*/  STL [R1+0x1980], R95 ;  /* 0x0019805f01007387 */ /* 0x0045e80000100800 */
[----:B----4-:R4:W-:Y:S04]  /*14310*/  STL [R1+0x197c], R93 ;  /* 0x00197c5d01007387 */ /* 0x0109e80000100800 */
[----:B------:R4:W-:Y:S04]  /*14320*/  STL [R1+0x1978], R91 ;  /* 0x0019785b01007387 */ /* 0x0009e80000100800 */
[----:B------:R4:W-:Y:S04]  /*14330*/  STL [R1+0x1974], R89 ;  /* 0x0019745901007387 */ /* 0x0009e80000100800 */
[----:B------:R-:W3:Y:S04]  /*14340*/  LDL.LU R101, [R1+0x198c] ;  /* 0x00198c0001657983 */ /* 0x000ee80000300800 */
[----:B0-----:R-:W3:Y:S04]  /*14350*/  LDL.LU R99, [R1+0x1988] ;  /* 0x0019880001637983 */ /* 0x001ee80000300800 */
[----:B-1----:R-:W3:Y:S04]  /*14360*/  LDL.LU R97, [R1+0x1984] ;  /* 0x0019840001617983 */ /* 0x002ee80000300800 */
[----:B--2---:R-:W2:Y:S04]  /*14370*/  LDL.LU R95, [R1+0x1980] ;  /* 0x00198000015f7983 */ /* 0x004ea80000300800 */
[----:B----4-:R-:W4:Y:S04]  /*14380*/  LDL.LU R93, [R1+0x197c] ;  /* 0x00197c00015d7983 */ /* 0x010f280000300800 */
[----:B------:R-:W4:Y:S04]  /*14390*/  LDL.LU R91, [R1+0x1978] ;  /* 0x00197800015b7983 */ /* 0x000f280000300800 */
[----:B------:R-:W4:Y:S04]  /*143a0*/  LDL.LU R89, [R1+0x1974] ;  /* 0x0019740001597983 */ /* 0x000f280000300800 */
[----:B------:R-:W4:Y:S04]  /*143b0*/  LDL.LU R87, [R1+0x1970] ;  /* 0x0019700001577983 */ /* 0x000f280000300800 */
[----:B------:R-:W4:Y:S04]  /*143c0*/  LDL.LU R85, [R1+0x196c] ;  /* 0x00196c0001557983 */ /* 0x000f280000300800 */
[----:B------:R-:W4:Y:S04]  /*143d0*/  LDL.LU R83, [R1+0x1968] ;  /* 0x0019680001537983 */ /* 0x000f280000300800 */
[----:B------:R-:W4:Y:S04]  /*143e0*/  LDL.LU R81, [R1+0x1964] ;  /* 0x0019640001517983 */ /* 0x000f280000300800 */
[----:B------:R-:W4:Y:S01]  /*143f0*/  LDL.LU R79, [R1+0x1960] ;  /* 0x00196000014f7983 */ /* 0x000f220000300800 */
[----:B------:R-:W-:-:S03]  /*14400*/  IMAD.MOV.U32 R136, RZ, RZ, R116 ;  /* 0x000000ffff887224 */ /* 0x000fc600078e0074 */
[----:B------:R-:W4:Y:S01]  /*14410*/  LDL.LU R77, [R1+0x195c] ;  /* 0x00195c00014d7983 */ /* 0x000f220000300800 */
[----:B------:R-:W-:Y:S02]  /*14420*/  IMAD.MOV.U32 R137, RZ, RZ, R117 ;  /* 0x000000ffff897224 */ /* 0x000fe400078e0075 */
[----:B------:R-:W-:Y:S01]  /*14430*/  IMAD.MOV.U32 R138, RZ, RZ, R118 ;  /* 0x000000ffff8a7224 */ /* 0x000fe200078e0076 */
[----:B------:R-:W-:Y:S01]  /*14440*/  STL.128 [R1+0x1850], R124 ;  /* 0x0018507c01007387 */ /* 0x000fe20000100c00 */
[----:B------:R-:W-:-:S03]  /*14450*/  IMAD.MOV.U32 R139, RZ, RZ, R119 ;  /* 0x000000ffff8b7224 */ /* 0x000fc600078e0077 */
[----:B------:R0:W-:Y:S04]  /*14460*/  STL.128 [R1+0x1840], R120 ;  /* 0x0018407801007387 */ /* 0x0001e80000100c00 */
[----:B------:R-:W-:Y:S04]  /*14470*/  STL [R1+0x43c], R44 ;  /* 0x00043c2c01007387 */ /* 0x000fe80000100800 */
[----:B---3--:R1:W-:Y:S04]  /*14480*/  STL.128 [R1+0x1770], R40 ;  /* 0x0017702801007387 */ /* 0x0083e80000100c00 */
[----:B------:R3:W-:Y:S04]  /*14490*/  STL.128 [R1+0x1760], R36 ;  /* 0x0017602401007387 */ /* 0x0007e80000100c00 */
[----:B------:R3:W-:Y:S04]  /*144a0*/  STL.128 [R1+0x19c0], R112 ;  /* 0x0019c07001007387 */ /* 0x0007e80000100c00 */
[----:B------:R-:W4:Y:S04]  /*144b0*/  LDL.LU.128 R116, [R1+0x19d0] ;  /* 0x0019d00001747983 */ /* 0x000f280000300c00 */
[----:B0-----:R-:W4:Y:S04]  /*144c0*/  LDL.128 R120, [R1+0x430] ;  /* 0x0004300001787983 */ /* 0x001f280000100c00 */
[----:B------:R-:W4:Y:S04]  /*144d0*/  LDL.LU.128 R124, [R1+0x1850] ;  /* 0x00185000017c7983 */ /* 0x000f280000300c00 */
[----:B-1----:R-:W4:Y:S04]  /*144e0*/  LDL.LU.128 R40, [R1+0x1770] ;  /* 0x0017700001287983 */ /* 0x002f280000300c00 */
[----:B---3--:R-:W3:Y:S04]  /*144f0*/  LDL.LU.128 R36, [R1+0x1760] ;  /* 0x0017600001247983 */ /* 0x008ee80000300c00 */
[----:B------:R-:W3:Y:S04]  /*14500*/  LDL.LU.128 R112, [R1+0x19c0] ;  /* 0x0019c00001707983 */ /* 0x000ee80000300c00 */
        /* <DEDUP_REMOVED lines=31> */
[----:B------:R0:W-:Y:S04]  /*14700*/  STL.128 [R1+0x1860], R128 ;  /* 0x0018608001007387 */ /* 0x0001e80000100c00 */
[----:B------:R1:W-:Y:S04]  /*14710*/  STL [R1+0x1788], R49 ;  /* 0x0017883101007387 */ /* 0x0003e80000100800 */
[----:B------:R1:W-:Y:S04]  /*14720*/  STL [R1+0x1784], R47 ;  /* 0x0017842f01007387 */ /* 0x0003e80000100800 */
[----:B------:R1:W-:Y:S04]  /*14730*/  STL [R1+0x1780], R45 ;  /* 0x0017802d01007387 */ /* 0x0003e80000100800 */
[----:B0-----:R-:W3:Y:S04]  /*14740*/  LDL.LU.128 R128, [R1+0x1860] ;  /* 0x0018600001807983 */ /* 0x001ee80000300c00 */
[----:B-1----:R-:W3:Y:S04]  /*14750*/  LDL.LU R49, [R1+0x1788] ;  /* 0x0017880001317983 */ /* 0x002ee80000300800 */
[----:B------:R-:W3:Y:S04]  /*14760*/  LDL.LU R47, [R1+0x1784] ;  /* 0x00178400012f7983 */ /* 0x000ee80000300800 */
[----:B------:R-:W3:Y:S04]  /*14770*/  LDL.LU R45, [R1+0x1780] ;  /* 0x00178000012d7983 */ /* 0x000ee80000300800 */
[----:B------:R0:W-:Y:S04]  /*14780*/  STL.128 [R1+0x1810], R108 ;  /* 0x0018106c01007387 */ /* 0x0001e80000100c00 */
[----:B------:R1:W-:Y:S04]  /*14790*/  STL.128 [R1+0x1800], R104 ;  /* 0x0018006801007387 */ /* 0x0003e80000100c00 */
[----:B------:R1:W-:Y:S04]  /*147a0*/  STL [R1+0x17f4], R103 ;  /* 0x0017f46701007387 */ /* 0x0003e80000100800 */
[----:B0-----:R-:W3:Y:S04]  /*147b0*/  LDL.LU.128 R108, [R1+0x1810] ;  /* 0x00181000016c7983 */ /* 0x001ee80000300c00 */
[----:B-1----:R-:W3:Y:S04]  /*147c0*/  LDL.LU.128 R104, [R1+0x1800] ;  /* 0x0018000001687983 */ /* 0x002ee80000300c00 */
[----:B------:R-:W3:Y:S04]  /*147d0*/  LDL.LU R103, [R1+0x17f4] ;  /* 0x0017f40001677983 */ /* 0x000ee80000300800 */
[----:B------:R0:W-:Y:S04]  /*147e0*/  STL [R1+0x17f0], R101 ;  /* 0x0017f06501007387 */ /* 0x0001e80000100800 */
[----:B------:R1:W-:Y:S04]  /*147f0*/  STL [R1+0x17ec], R99 ;  /* 0x0017ec6301007387 */ /* 0x0003e80000100800 */
[----:B------:R1:W-:Y:S04]  /*14800*/  STL [R1+0x17e8], R97 ;  /* 0x0017e86101007387 */ /* 0x0003e80000100800 */
[----:B--2---:R2:W-:Y:S04]  /*14810*/  STL [R1+0x17e4], R95 ;  /* 0x0017e45f01007387 */ /* 0x0045e80000100800 */
[----:B----4-:R4:W-:Y:S04]  /*14820*/  STL [R1+0x17e0], R93 ;  /* 0x0017e05d01007387 */ /* 0x0109e80000100800 */
[----:B------:R4:W-:Y:S04]  /*14830*/  STL [R1+0x17dc], R91 ;  /* 0x0017dc5b01007387 */ /* 0x0009e80000100800 */
[----:B------:R4:W-:Y:S04]  /*14840*/  STL [R1+0x17d8], R89 ;  /* 0x0017d85901007387 */ /* 0x0009e80000100800 */
[----:B------:R4:W-:Y:S04]  /*14850*/  STL [R1+0x17d4], R87 ;  /* 0x0017d45701007387 */ /* 0x0009e80000100800 */
[----:B------:R-:W-:Y:S04]  /*14860*/  STL [R1+0x17d0], R85 ;  /* 0x0017d05501007387 */ /* 0x000fe80000100800 */
[----:B------:R-:W-:Y:S04]  /*14870*/  STL [R1+0x17cc], R83 ;  /* 0x0017cc5301007387 */ /* 0x000fe80000100800 */
[----:B------:R-:W-:Y:S04]  /*14880*/  STL [R1+0x17c8], R81 ;  /* 0x0017c85101007387 */ /* 0x000fe80000100800 */
[----:B------:R-:W-:Y:S04]  /*14890*/  STL [R1+0x17c4], R79 ;  /* 0x0017c44f01007387 */ /* 0x000fe80000100800 */
[----:B0-----:R-:W3:Y:S04]  /*148a0*/  LDL.LU R101, [R1+0x17f0] ;  /* 0x0017f00001657983 */ /* 0x001ee80000300800 */
[----:B------:R-:W-:Y:S04]  /*148b0*/  STL [R1+0x17c0], R77 ;  /* 0x0017c04d01007387 */ /* 0x000fe80000100800 */
[----:B-1----:R-:W3:Y:S04]  /*148c0*/  LDL.LU R99, [R1+0x17ec] ;  /* 0x0017ec0001637983 */ /* 0x002ee80000300800 */
[----:B------:R-:W3:Y:S04]  /*148d0*/  LDL.LU R97, [R1+0x17e8] ;  /* 0x0017e80001617983 */ /* 0x000ee80000300800 */
[----:B--2---:R-:W2:Y:S04]  /*148e0*/  LDL.LU R95, [R1+0x17e4] ;  /* 0x0017e400015f7983 */ /* 0x004ea80000300800 */
[----:B----4-:R-:W4:Y:S04]  /*148f0*/  LDL.LU R93, [R1+0x17e0] ;  /* 0x0017e000015d7983 */ /* 0x010f280000300800 */
[----:B------:R-:W4:Y:S04]  /*14900*/  LDL.LU R91, [R1+0x17dc] ;  /* 0x0017dc00015b7983 */ /* 0x000f280000300800 */
[----:B------:R-:W4:Y:S04]  /*14910*/  LDL.LU R89, [R1+0x17d8] ;  /* 0x0017d80001597983 */ /* 0x000f280000300800 */
[----:B------:R0:W-:Y:S01]  /*14920*/  STL.128 [R1+0x1830], R116 ;  /* 0x0018307401007387 */ /* 0x0001e20000100c00 */
[----:B------:R-:W-:-:S02]  /*14930*/  IMAD.MOV.U32 R140, RZ, RZ, R120 ;  /* 0x000000ffff8c7224 */ /* 0x000fc400078e0078 */
[----:B------:R-:W-:Y:S01]  /*14940*/  IMAD.MOV.U32 R141, RZ, RZ, R121 ;  /* 0x000000ffff8d7224 */ /* 0x000fe200078e0079 */
[----:B------:R-:W4:Y:S01]  /*14950*/  LDL.LU R87, [R1+0x17d4] ;  /* 0x0017d40001577983 */ /* 0x000f220000300800 */
[----:B------:R-:W-:Y:S02]  /*14960*/  IMAD.MOV.U32 R142, RZ, RZ, R122 ;  /* 0x000000ffff8e7224 */ /* 0x000fe400078e007a */
[----:B------:R-:W-:Y:S01]  /*14970*/  IMAD.MOV.U32 R143, RZ, RZ, R123 ;  /* 0x000000ffff8f7224 */ /* 0x000fe200078e007b */
[----:B------:R1:W-:Y:S04]  /*14980*/  STL.128 [R1+0x16c0], R124 ;  /* 0x0016c07c01007387 */ /* 0x0003e80000100c00 */
[----:B------:R-:W-:Y:S04]  /*14990*/  STL [R1+0x44c], R40 ;  /* 0x00044c2801007387 */ /* 0x000fe80000100800 */
[----:B---3--:R-:W-:Y:S04]  /*149a0*/  STL [R1+0x448], R38 ;  /* 0x0004482601007387 */ /* 0x008fe80000100800 */
[----:B------:R3:W-:Y:S04]  /*149b0*/  STL.128 [R1+0x1820], R112 ;  /* 0x0018207001007387 */ /* 0x0007e80000100c00 */
[----:B------:R-:W4:Y:S04]  /*149c0*/  LDL.LU.128 R120, [R1+0x1840] ;  /* 0x0018400001787983 */ /* 0x000f280000300c00 */
[----:B0-----:R-:W4:Y:S04]  /*149d0*/  LDL.LU.128 R116, [R1+0x1830] ;  /* 0x0018300001747983 */ /* 0x001f280000300c00 */
[----:B-1----:R-:W4:Y:S04]  /*149e0*/  LDL.128 R124, [R1+0x440] ;  /* 0x00044000017c7983 */ /* 0x002f280000100c00 */
[----:B---3--:R-:W3:Y:S04]  /*149f0*/  LDL.LU.128 R112, [R1+0x1820] ;  /* 0x0018200001707983 */ /* 0x008ee80000300c00 */
        /* <DEDUP_REMOVED lines=13> */
[----:B------:R-:W3:Y:S04]  /*14ad0*/  LDL.LU R85, [R1+0x17d0] ;  /* 0x0017d00001557983 */ /* 0x000ee80000300800 */
[----:B------:R-:W3:Y:S04]  /*14ae0*/  LDL.LU R83, [R1+0x17cc] ;  /* 0x0017cc0001537983 */ /* 0x000ee80000300800 */
[----:B------:R-:W3:Y:S04]  /*14af0*/  LDL.LU R81, [R1+0x17c8] ;  /* 0x0017c80001517983 */ /* 0x000ee80000300800 */
        /* <DEDUP_REMOVED lines=18> */
[----:B------:R1:W-:Y:S04]  /*14c20*/  STL.64 [R1+0x15e0], R36 ;  /* 0x0015e02401007387 */ /* 0x0003e80000100a00 */
[----:B0-----:R-:W3:Y:S04]  /*14c30*/  LDL.LU.128 R28, [R1+0x1740] ;  /* 0x00174000011c7983 */ /* 0x001ee80000300c00 */
[----:B-1----:R-:W3:Y:S04]  /*14c40*/  LDL.LU.64 R16, [R1+0x1710] ;  /* 0x0017100001107983 */ /* 0x002ee80000300a00 */
[----:B------:R0:W-:Y:S04]  /*14c50*/  STL.128 [R1+0x15d0], R32 ;  /* 0x0015d02001007387 */ /* 0x0001e80000100c00 */
[----:B------:R1:W-:Y:S04]  /*14c60*/  STL.128 [R1+0x1720], R20 ;  /* 0x0017201401007387 */ /* 0x0003e80000100c00 */
[----:B------:R1:W-:Y:S04]  /*14c70*/  STL.128 [R1+0x1700], R12 ;  /* 0x0017000c01007387 */ /* 0x0003e80000100c00 */
[----:B------:R1:W-:Y:S04]  /*14c80*/  STL.128 [R1+0x16f0], R8 ;  /* 0x0016f00801007387 */ /* 0x0003e80000100c00 */
[----:B------:R1:W-:Y:S04]  /*14c90*/  STL.128 [R1+0x16e0], R4 ;  /* 0x0016e00401007387 */ /* 0x0003e80000100c00 */
[----:B------:R-:W3:Y:S04]  /*14ca0*/  LDL.LU.128 R24, [R1+0x1730] ;  /* 0x0017300001187983 */ /* 0x000ee80000300c00 */
[----:B------:R-:W3:Y:S04]  /*14cb0*/  LDL.LU.64 R36, [R1+0x15e0] ;  /* 0x0015e00001247983 */ /* 0x000ee80000300a00 */
[----:B0-----:R-:W3:Y:S04]  /*14cc0*/  LDL.LU.128 R32, [R1+0x15d0] ;  /* 0x0015d00001207983 */ /* 0x001ee80000300c00 */
[----:B-1----:R-:W3:Y:S04]  /*14cd0*/  LDL.LU.128 R20, [R1+0x1720] ;  /* 0x0017200001147983 */ /* 0x002ee80000300c00 */
[----:B------:R-:W3:Y:S04]  /*14ce0*/  LDL.LU.128 R12, [R1+0x1700] ;  /* 0x00170000010c7983 */ /* 0x000ee80000300c00 */
[----:B------:R-:W3:Y:S04]  /*14cf0*/  LDL.LU.128 R8, [R1+0x16f0] ;  /* 0x0016f00001087983 */ /* 0x000ee80000300c00 */
[----:B------:R-:W3:Y:S04]  /*14d00*/  LDL.LU.128 R4, [R1+0x16e0] ;  /* 0x0016e00001047983 */ /* 0x000ee80000300c00 */
[----:B------:R0:W-:Y:S04]  /*14d10*/  STL.128 [R1+0x16d0], R128 ;  /* 0x0016d08001007387 */ /* 0x0001e80000100c00 */
[----:B------:R1:W-:Y:S04]  /*14d20*/  STL.128 [R1+0x1680], R108 ;  /* 0x0016806c01007387 */ /* 0x0003e80000100c00 */
[----:B------:R1:W-:Y:S04]  /*14d30*/  STL.128 [R1+0x1670], R104 ;  /* 0x0016706801007387 */ /* 0x0003e80000100c00 */
[----:B0-----:R-:W3:Y:S04]  /*14d40*/  LDL.LU.128 R128, [R1+0x16d0] ;  /* 0x0016d00001807983 */ /* 0x001ee80000300c00 */
[----:B------:R0:W-:Y:S04]  /*14d50*/  STL [R1+0x1668], R103 ;  /* 0x0016686701007387 */ /* 0x0001e80000100800 */
[----:B------:R-:W-:Y:S04]  /*14d60*/  STL [R1+0x15fc], R49 ;  /* 0x0015fc3101007387 */ /* 0x000fe80000100800 */
[----:B------:R-:W-:Y:S04]  /*14d70*/  STL [R1+0x15f8], R47 ;  /* 0x0015f82f01007387 */ /* 0x000fe80000100800 */
[----:B------:R0:W-:Y:S04]  /*14d80*/  STL [R1+0x1664], R101 ;  /* 0x0016646501007387 */ /* 0x0001e80000100800 */
[----:B------:R-:W-:Y:S04]  /*14d90*/  STL [R1+0x15f4], R45 ;  /* 0x0015f42d01007387 */ /* 0x000fe80000100800 */
[----:B------:R-:W-:Y:S04]  /*14da0*/  STL [R1+0x1660], R99 ;  /* 0x0016606301007387 */ /* 0x000fe80000100800 */
[----:B------:R-:W-:Y:S04]  /*14db0*/  STL [R1+0x165c], R97 ;  /* 0x00165c6101007387 */ /* 0x000fe80000100800 */
[----:B--2---:R-:W-:Y:S04]  /*14dc0*/  STL [R1+0x1658], R95 ;  /* 0x0016585f01007387 */ /* 0x004fe80000100800 */
[----:B----4-:R-:W-:Y:S04]  /*14dd0*/  STL [R1+0x1654], R93 ;  /* 0x0016545d01007387 */ /* 0x010fe80000100800 */
[----:B------:R-:W-:Y:S04]  /*14de0*/  STL [R1+0x1650], R91 ;  /* 0x0016505b01007387 */ /* 0x000fe80000100800 */
[----:B------:R-:W-:Y:S04]  /*14df0*/  STL [R1+0x164c], R89 ;  /* 0x00164c5901007387 */ /* 0x000fe80000100800 */
[----:B------:R-:W-:Y:S04]  /*14e00*/  STL [R1+0x15f0], R43 ;  /* 0x0015f02b01007387 */ /* 0x000fe80000100800 */
[----:B------:R-:W-:Y:S04]  /*14e10*/  STL [R1+0x1648], R87 ;  /* 0x0016485701007387 */ /* 0x000fe80000100800 */
[----:B------:R-:W-:Y:S04]  /*14e20*/  STL [R1+0x15ec], R41 ;  /* 0x0015ec2901007387 */ /* 0x000fe80000100800 */
[----:B-1----:R-:W2:Y:S04]  /*14e30*/  LDL.LU.128 R108, [R1+0x1680] ;  /* 0x00168000016c7983 */ /* 0x002ea80000300c00 */
[----:B------:R-:W4:Y:S04]  /*14e40*/  LDL.LU.128 R104, [R1+0x1670] ;  /* 0x0016700001687983 */ /* 0x000f280000300c00 */
[----:B0-----:R-:W4:Y:S04]  /*14e50*/  LDL.LU R103, [R1+0x1668] ;  /* 0x0016680001677983 */ /* 0x001f280000300800 */
[----:B------:R0:W-:Y:S04]  /*14e60*/  STL.128 [R1+0x16b0], R120 ;  /* 0x0016b07801007387 */ /* 0x0001e80000100c00 */
[----:B------:R1:W-:Y:S01]  /*14e70*/  STL.128 [R1+0x16a0], R116 ;  /* 0x0016a07401007387 */ /* 0x0003e20000100c00 */
[----:B------:R-:W-:-:S03]  /*14e80*/  IMAD.MOV.U32 R144, RZ, RZ, R124 ;  /* 0x000000ffff907224 */ /* 0x000fc600078e007c */
[----:B------:R-:W4:Y:S01]  /*14e90*/  LDL.LU R101, [R1+0x1664] ;  /* 0x0016640001657983 */ /* 0x000f220000300800 */
[----:B------:R-:W-:Y:S02]  /*14ea0*/  IMAD.MOV.U32 R145, RZ, RZ, R125 ;  /* 0x000000ffff917224 */ /* 0x000fe400078e007d */
[----:B------:R-:W-:Y:S01]  /*14eb0*/  IMAD.MOV.U32 R146, RZ, RZ, R126 ;  /* 0x000000ffff927224 */ /* 0x000fe200078e007e */
[----:B---3--:R3:W-:Y:S01]  /*14ec0*/  STL.128 [R1+0x1690], R112 ;  /* 0x0016907001007387 */ /* 0x0087e20000100c00 */
[----:B------:R-:W-:-:S03]  /*14ed0*/  IMAD.MOV.U32 R147, RZ, RZ, R127 ;  /* 0x000000ffff937224 */ /* 0x000fc600078e007f */
[----:B------:R-:W2:Y:S04]  /*14ee0*/  LDL.LU.128 R124, [R1+0x16c0] ;  /* 0x0016c000017c7983 */ /* 0x000ea80000300c00 */
[----:B0-----:R-:W4:Y:S04]  /*14ef0*/  LDL.LU.128 R120, [R1+0x16b0] ;  /* 0x0016b00001787983 */ /* 0x001f280000300c00 */
[----:B-1----:R-:W4:Y:S04]  /*14f00*/  LDL.LU.128 R116, [R1+0x16a0] ;  /* 0x0016a00001747983 */ /* 0x002f280000300c00 */
[----:B---3--:R-:W3:Y:S04]  /*14f10*/  LDL.LU.128 R112, [R1+0x1690] ;  /* 0x0016900001707983 */ /* 0x008ee80000300c00 */
        /* <DEDUP_REMOVED lines=50> */
[----:B------:R-:W-:Y:S04]  /*15240*/  STL [R1+0x450], R42 ;  /* 0x0004502a01007387 */ /* 0x000fe80000100800 */
[----:B------:R1:W-:Y:S04]  /*15250*/  STL.128 [R1+0x15b0], R24 ;  /* 0x0015b01801007387 */ /* 0x0003e80000100c00 */
[----:B0-----:R-:W3:Y:S04]  /*15260*/  LDL.LU.128 R28, [R1+0x15c0] ;  /* 0x0015c000011c7983 */ /* 0x001ee80000300c00 */
[----:B-1----:R-:W3:Y:S04]  /*15270*/  LDL.LU.64 R16, [R1+0x1590] ;  /* 0x0015900001107983 */ /* 0x002ee80000300a00 */
[----:B------:R0:W-:Y:S04]  /*15280*/  STL.128 [R1+0x1550], R164 ;  /* 0x001550a401007387 */ /* 0x0001e80000100c00 */
[----:B------:R-:W-:Y:S04]  /*15290*/  STL [R1+0x454], R32 ;  /* 0x0004542001007387 */ /* 0x000fe80000100800 */
[----:B------:R-:W-:Y:S04]  /*152a0*/  STL [R1+0x458], R34 ;  /* 0x0004582201007387 */ /* 0x000fe80000100800 */
[----:B------:R-:W-:Y:S04]  /*152b0*/  STL [R1+0x45c], R36 ;  /* 0x00045c2401007387 */ /* 0x000fe80000100800 */
[----:B------:R1:W-:Y:S04]  /*152c0*/  STL [R1+0x15e8], R39 ;  /* 0x0015e82701007387 */ /* 0x0003e80000100800 */
[----:B------:R1:W-:Y:S04]  /*152d0*/  STL.128 [R1+0x15a0], R20 ;  /* 0x0015a01401007387 */ /* 0x0003e80000100c00 */
[----:B------:R1:W-:Y:S04]  /*152e0*/  STL.128 [R1+0x1580], R12 ;  /* 0x0015800c01007387 */ /* 0x0003e80000100c00 */
[----:B------:R1:W-:Y:S04]  /*152f0*/  STL.128 [R1+0x1570], R8 ;  /* 0x0015700801007387 */ /* 0x0003e80000100c00 */
[----:B------:R1:W-:Y:S04]  /*15300*/  STL.128 [R1+0x1560], R4 ;  /* 0x0015600401007387 */ /* 0x0003e80000100c00 */
[----:B------:R-:W3:Y:S04]  /*15310*/  LDL.LU.128 R24, [R1+0x15b0] ;  /* 0x0015b00001187983 */ /* 0x000ee80000300c00 */
[----:B0-----:R-:W3:Y:S04]  /*15320*/  LDL.128 R164, [R1+0x450] ;  /* 0x0004500001a47983 */ /* 0x001ee80000100c00 */
[----:B-1----:R-:W3:Y:S04]  /*15330*/  LDL.LU R39, [R1+0x15e8] ;  /* 0x0015e80001277983 */ /* 0x002ee80000300800 */
[----:B------:R-:W3:Y:S04]  /*15340*/  LDL.LU.128 R20, [R1+0x15a0] ;  /* 0x0015a00001147983 */ /* 0x000ee80000300c00 */
[----:B------:R-:W3:Y:S04]  /*15350*/  LDL.LU.128 R12, [R1+0x1580] ;  /* 0x00158000010c7983 */ /* 0x000ee80000300c00 */
[----:B------:R-:W3:Y:S04]  /*15360*/  LDL.LU.128 R8, [R1+0x1570] ;  /* 0x0015700001087983 */ /* 0x000ee80000300c00 */
[----:B------:R-:W3:Y:S04]  /*15370*/  LDL.LU.128 R4, [R1+0x1560] ;  /* 0x0015600001047983 */ /* 0x000ee80000300c00 */
[----:B------:R-:W-:Y:S04]  /*15380*/  STL.128 [R1+0x1540], R160 ;  /* 0x001540a001007387 */ /* 0x000fe80000100c00 */
[----:B------:R-:W-:Y:S04]  /*15390*/  STL.128 [R1+0x1530], R156 ;  /* 0x0015309c01007387 */ /* 0x000fe80000100c00 */
[----:B------:R0:W-:Y:S04]  /*153a0*/  STL.128 [R1+0x1520], R152 ;  /* 0x0015209801007387 */ /* 0x0001e80000100c00 */
[----:B------:R1:W-:Y:S04]  /*153b0*/  STL.128 [R1+0x1510], R148 ;  /* 0x0015109401007387 */ /* 0x0003e80000100c00 */
[----:B------:R1:W-:Y:S04]  /*153c0*/  STL.128 [R1+0x1500], R144 ;  /* 0x0015009001007387 */ /* 0x0003e80000100c00 */
[----:B------:R1:W-:Y:S04]  /*153d0*/  STL.128 [R1+0x14f0], R140 ;  /* 0x0014f08c01007387 */ /* 0x0003e80000100c00 */
[----:B------:R1:W-:Y:S04]  /*153e0*/  STL.128 [R1+0x14e0], R136 ;  /* 0x0014e08801007387 */ /* 0x0003e80000100c00 */
[----:B------:R1:W-:Y:S04]  /*153f0*/  STL.128 [R1+0x14d0], R132 ;  /* 0x0014d08401007387 */ /* 0x0003e80000100c00 */
[----:B------:R1:W-:Y:S04]  /*15400*/  STL.128 [R1+0x14c0], R128 ;  /* 0x0014c08001007387 */ /* 0x0003e80000100c00 */
[----:B--2---:R2:W-:Y:S04]  /*15410*/  STL.128 [R1+0x14b0], R124 ;  /* 0x0014b07c01007387 */ /* 0x0045e80000100c00 */
[----:B----4-:R4:W-:Y:S04]  /*15420*/  STL.128 [R1+0x14a0], R120 ;  /* 0x0014a07801007387 */ /* 0x0109e80000100c00 */
[----:B------:R4:W-:Y:S04]  /*15430*/  STL.128 [R1+0x1490], R116 ;  /* 0x0014907401007387 */ /* 0x0009e80000100c00 */
[----:B---3--:R3:W-:Y:S04]  /*15440*/  STL.128 [R1+0x1480], R112 ;  /* 0x0014807001007387 */ /* 0x0087e80000100c00 */
[----:B0-----:R-:W3:Y:S04]  /*15450*/  LDL.LU.128 R152, [R1+0x1520] ;  /* 0x0015200001987983 */ /* 0x001ee80000300c00 */
[----:B-1----:R-:W3:Y:S04]  /*15460*/  LDL.LU.128 R148, [R1+0x1510] ;  /* 0x0015100001947983 */ /* 0x002ee80000300c00 */
        /* <DEDUP_REMOVED lines=12> */
[----:B------:R-:W-:Y:S04]  /*15530*/  STL [R1+0x13ec], R47 ;  /* 0x0013ec2f01007387 */ /* 0x000fe80000100800 */
[----:B------:R-:W3:Y:S04]  /*15540*/  LDL.LU.128 R144, [R1+0x1500] ;  /* 0x0015000001907983 */ /* 0x000ee80000300c00 */
[----:B------:R-:W3:Y:S04]  /*15550*/  LDL.LU.128 R140, [R1+0x14f0] ;  /* 0x0014f000018c7983 */ /* 0x000ee80000300c00 */
[----:B------:R-:W3:Y:S04]  /*15560*/  LDL.LU.128 R136, [R1+0x14e0] ;  /* 0x0014e00001887983 */ /* 0x000ee80000300c00 */
[----:B------:R-:W3:Y:S04]  /*15570*/  LDL.LU.128 R132, [R1+0x14d0] ;  /* 0x0014d00001847983 */ /* 0x000ee80000300c00 */
        /* <DEDUP_REMOVED lines=22> */
[----:B--2---:R-:W2:Y:S04]  /*156e0*/  LDL.LU.128 R124, [R1+0x14b0] ;  /* 0x0014b000017c7983 */ /* 0x004ea80000300c00 */
[----:B----4-:R-:W2:Y:S04]  /*156f0*/  LDL.LU.128 R120, [R1+0x14a0] ;  /* 0x0014a00001787983 */ /* 0x010ea80000300c00 */
[----:B------:R-:W2:Y:S04]  /*15700*/  LDL.LU.128 R116, [R1+0x1490] ;  /* 0x0014900001747983 */ /* 0x000ea80000300c00 */
[----:B---3--:R-:W2:Y:S04]  /*15710*/  LDL.LU.128 R112, [R1+0x1480] ;  /* 0x0014800001707983 */ /* 0x008ea80000300c00 */
[----:B0-----:R-:W2:Y:S04]  /*15720*/  LDL.LU.128 R108, [R1+0x1470] ;  /* 0x00147000016c7983 */ /* 0x001ea80000300c00 */
[----:B-1----:R-:W2:Y:S04]  /*15730*/  LDL.LU.128 R104, [R1+0x1460] ;  /* 0x0014600001687983 */ /* 0x002ea80000300c00 */
        /* <DEDUP_REMOVED lines=31> */
[----:B------:R-:W2:Y:S01]  /*15930*/  LDL.LU R41, [R1+0x13e0] ;  /* 0x0013e00001297983 */ /* 0x000ea20000300800 */
[----:B------:R-:W-:Y:S01]  /*15940*/  ISETP.NE.U32.AND P2, PT, R33, RZ, PT ;  /* 0x000000ff2100720c */ /* 0x000fe20003f45070 */
[----:B------:R-:W-:-:S02]  /*15950*/  IMAD R16, R31, 0xc00, R16 ;  /* 0x00000c001f107824 */ /* 0x000fc400078e0210 */
[----:B------:R-:W-:Y:S02]  /*15960*/  IMAD.MOV.U32 R19, RZ, RZ, R164 ;  /* 0x000000ffff137224 */ /* 0x000fe400078e00a4 */
[----:B------:R-:W-:Y:S02]  /*15970*/  IMAD.MOV.U32 R18, RZ, RZ, R165 ;  /* 0x000000ffff127224 */ /* 0x000fe400078e00a5 */
[----:B------:R-:W-:Y:S02]  /*15980*/  IMAD.MOV.U32 R3, RZ, RZ, R166 ;  /* 0x000000ffff037224 */ /* 0x000fe400078e00a6 */
[----:B------:R-:W-:Y:S02]  /*15990*/  IMAD.MOV.U32 R2, RZ, RZ, R167 ;  /* 0x000000ffff027224 */ /* 0x000fe400078e00a7 */
[----:B------:R-:W-:Y:S02]  /*159a0*/  IMAD.MOV.U32 R225, RZ, RZ, R27 ;  /* 0x000000ffffe17224 */ /* 0x000fe400078e001b */
[----:B------:R-:W-:-:S02]  /*159b0*/  IMAD.MOV.U32 R223, RZ, RZ, R26 ;  /* 0x000000ffffdf7224 */ /* 0x000fc400078e001a */
[----:B------:R-:W-:Y:S01]  /*159c0*/  IMAD.MOV.U32 R221, RZ, RZ, R25 ;  /* 0x000000ffffdd7224 */ /* 0x000fe200078e0019 */
[----:B------:R-:W-:Y:S01]  /*159d0*/  R2UR UR6, R16 ;  /* 0x00000000100672ca */ /* 0x000fe200000e0000 */
[----:B------:R-:W-:Y:S01]  /*159e0*/  IMAD.MOV.U32 R32, RZ, RZ, R37 ;  /* 0x000000ffff207224 */ /* 0x000fe200078e0025 */
[----:B------:R-:W-:Y:S01]  /*159f0*/  R2UR UR7, R17 ;  /* 0x00000000110772ca */ /* 0x000fe200000e0000 */
[----:B------:R-:W-:Y:S01]  /*15a00*/  IMAD.MOV.U32 R96, RZ, RZ, R151 ;  /* 0x000000ffff607224 */ /* 0x000fe200078e0097 */
[----:B------:R-:W-:Y:S01]  /*15a10*/  F2FP.F16.F32.PACK_AB R152, R152, R29 ;  /* 0x0000001d9898723e */ /* 0x000fe200000000ff */
[----:B------:R-:W-:Y:S01]  /*15a20*/  IMAD.MOV.U32 R98, RZ, RZ, R150 ;  /* 0x000000ffff627224 */ /* 0x000fe200078e0096 */
[----:B------:R-:W-:Y:S01]  /*15a30*/  F2FP.F16.F32.PACK_AB R153, R153, R30 ;  /* 0x0000001e9999723e */ /* 0x000fe200000000ff */
[----:B------:R-:W-:Y:S01]  /*15a40*/  IMAD.MOV.U32 R100, RZ, RZ, R149 ;  /* 0x000000ffff647224 */ /* 0x000fe200078e0095 */
[----:B------:R-:W-:Y:S01]  /*15a50*/  F2FP.F16.F32.PACK_AB R154, R154, R35 ;  /* 0x000000239a9a723e */ /* 0x000fe200000000ff */
[----:B------:R-:W-:Y:S01]  /*15a60*/  IMAD.MOV.U32 R102, RZ, RZ, R148 ;  /* 0x000000ffff667224 */ /* 0x000fe200078e0094 */
[----:B------:R-:W-:Y:S01]  /*15a70*/  F2FP.F16.F32.PACK_AB R155, R28, R155 ;  /* 0x0000009b1c9b723e */ /* 0x000fe200000000ff */
[----:B------:R-:W-:Y:S01]  /*15a80*/  IMAD.MOV.U32 R28, RZ, RZ, R218 ;  /* 0x000000ffff1c7224 */ /* 0x000fe200078e00da */
[----:B------:R-:W3:Y:S01]  /*15a90*/  LDL.LU.128 R160, [R1+0x1540] ;  /* 0x0015400001a07983 */ /* 0x000ee20000300c00 */
[----:B------:R-:W-:-:S02]  /*15aa0*/  IMAD.MOV.U32 R29, RZ, RZ, R228 ;  /* 0x000000ffff1d7224 */ /* 0x000fc400078e00e4 */
[----:B------:R-:W-:Y:S01]  /*15ab0*/  IMAD.MOV.U32 R30, RZ, RZ, R226 ;  /* 0x000000ffff1e7224 */ /* 0x000fe200078e00e2 */
[----:B------:R-:W4:Y:S01]  /*15ac0*/  LDL.LU.128 R156, [R1+0x1530] ;  /* 0x00153000019c7983 */ /* 0x000f220000300c00 */
[----:B------:R-:W-:Y:S02]  /*15ad0*/  IMAD.MOV.U32 R31, RZ, RZ, R224 ;  /* 0x000000ffff1f7224 */ /* 0x000fe400078e00e0 */
[----:B------:R-:W-:Y:S02]  /*15ae0*/  IMAD.MOV.U32 R33, RZ, RZ, R232 ;  /* 0x000000ffff217224 */ /* 0x000fe400078e00e8 */
[----:B------:R-:W-:Y:S02]  /*15af0*/  IMAD.MOV.U32 R34, RZ, RZ, R230 ;  /* 0x000000ffff227224 */ /* 0x000fe400078e00e6 */
[----:B------:R-:W-:Y:S02]  /*15b00*/  IMAD.MOV.U32 R36, RZ, RZ, R233 ;  /* 0x000000ffff247224 */ /* 0x000fe400078e00e9 */
[----:B------:R-:W-:-:S02]  /*15b10*/  IMAD.MOV.U32 R38, RZ, RZ, R229 ;  /* 0x000000ffff267224 */ /* 0x000fc400078e00e5 */
[----:B------:R-:W-:Y:S02]  /*15b20*/  IMAD.MOV.U32 R40, RZ, RZ, R227 ;  /* 0x000000ffff287224 */ /* 0x000fe400078e00e3 */
        /* <DEDUP_REMOVED lines=26> */
[----:B------:R-:W-:Y:S01]  /*15cd0*/  IMAD.MOV.U32 R94, RZ, RZ, R184 ;  /* 0x000000ffff5e7224 */ /* 0x000fe200078e00b8 */
[----:B------:R-:W-:Y:S01]  /*15ce0*/  VOTEU.ANY UP0, P2 ;  /* 0x00000000003f7886 */ /* 0x000fe20001000100 */
[----:B------:R-:W-:Y:S01]  /*15cf0*/  IMAD.MOV.U32 R35, RZ, RZ, R235 ;  /* 0x000000ffff237224 */ /* 0x000fe200078e00eb */
[----:B------:R-:W3:Y:S01]  /*15d00*/  LDL.LU.128 R164, [R1+0x1550] ;  /* 0x0015500001a47983 */ /* 0x000ee20000300c00 */
[----:B------:R-:W-:-:S02]  /*15d10*/  IMAD.MOV.U32 R37, RZ, RZ, R231 ;  /* 0x000000ffff257224 */ /* 0x000fc400078e00e7 */
[----:B------:R-:W-:Y:S02]  /*15d20*/  IMAD.MOV.U32 R148, RZ, RZ, R19 ;  /* 0x000000ffff947224 */ /* 0x000fe400078e0013 */
[----:B------:R-:W-:Y:S02]  /*15d30*/  IMAD.MOV.U32 R149, RZ, RZ, R18 ;  /* 0x000000ffff957224 */ /* 0x000fe400078e0012 */
[----:B------:R-:W-:Y:S02]  /*15d40*/  IMAD.MOV.U32 R150, RZ, RZ, R3 ;  /* 0x000000ffff967224 */ /* 0x000fe400078e0003 */
[----:B------:R-:W-:Y:S02]  /*15d50*/  IMAD.MOV.U32 R151, RZ, RZ, R2 ;  /* 0x000000ffff977224 */ /* 0x000fe400078e0002 */
[----:B------:R-:W-:Y:S02]  /*15d60*/  IMAD.MOV.U32 R27, RZ, RZ, R225 ;  /* 0x000000ffff1b7224 */ /* 0x000fe400078e00e1 */
[----:B------:R-:W-:-:S02]  /*15d70*/  IMAD.MOV.U32 R26, RZ, RZ, R223 ;  /* 0x000000ffff1a7224 */ /* 0x000fc400078e00df */
[----:B------:R-:W-:-:S06]  /*15d80*/  IMAD.MOV.U32 R25, RZ, RZ, R221 ;  /* 0x000000ffff197224 */ /* 0x000fcc00078e00dd */
[----:B--2---:R-:W-:-:S06]  /*15d90*/  WARPGROUP.ARRIVE ;  /* 0x00000000000079c5 */ /* 0x004fcc0000000000 */
[----:B------:R-:W-:Y:S03]  /*15da0*/  HGMMA.64x256x16.F32 R24, R152, gdesc[UR4].tnspB, R24, UP0, gsb0 ;  /* 0x43e0000498187df0 */ /* 0x000fe6000b800818 */
[----:B------:R-:W-:Y:S02]  /*15db0*/  WARPGROUP.DEPBAR.LE gsb0, 0x0 ;  /* 0x00008000000079c5 */ /* 0x000fe40000010000 */
[----:B------:R-:W-:Y:S02]  /*15dc0*/  VIADD R154, R16, 0x80 ;  /* 0x00000080109a7836 */ /* 0x000fe40000000000 */
[----:B------:R-:W-:Y:S01]  /*15dd0*/  IMAD.MOV.U32 R155, RZ, RZ, R17 ;  /* 0x000000ffff9b7224 */ /* 0x000fe200078e0011 */
[----:B------:R-:W-:Y:S01]  /*15de0*/  F2FP.F16.F32.PACK_AB R152, R7, R8 ;  /* 0x000000080798723e */ /* 0x000fe200000000ff */
        /* <DEDUP_REMOVED lines=45> */
[----:B------:R-:W-:Y:S01]  /*160c0*/  IMAD.MOV.U32 R184, RZ, RZ, R100 ;  /* 0x000000ffffb87224 */ /* 0x000fe200078e0064 */
[----:B------:R0:W-:Y:S04]  /*160d0*/  STL.128 [R1+0x13d0], R224 ;  /* 0x0013d0e001007387 */ /* 0x0001e80000100c00 */
[----:B------:R1:W-:Y:S04]  /*160e0*/  STL.128 [R1+0x13c0], R220 ;  /* 0x0013c0dc01007387 */ /* 0x0003e80000100c00 */
        /* <DEDUP_REMOVED lines=9> */
[----:B------:R4:W-:Y:S01]  /*16180*/  STL.128 [R1+0x12b0], R152 ;  /* 0x0012b09801007387 */ /* 0x0009e20000100c00 */
[----:B------:R-:W-:-:S03]  /*16190*/  IMAD.MOV.U32 R232, RZ, RZ, R148 ;  /* 0x000000ffffe87224 */ /* 0x000fc600078e0094 */
[----:B0-----:R-:W3:Y:S01]  /*161a0*/  LDL.LU.128 R224, [R1+0x13d0] ;  /* 0x0013d00001e07983 */ /* 0x001ee20000300c00 */
[----:B------:R-:W-:-:S03]  /*161b0*/  IMAD.MOV.U32 R231, RZ, RZ, R147 ;  /* 0x000000ffffe77224 */ /* 0x000fc600078e0093 */
[----:B-1----:R-:W3:Y:S01]  /*161c0*/  LDL.LU.128 R220, [R1+0x13c0] ;  /* 0x0013c00001dc7983 */ /* 0x002ee20000300c00 */
[----:B------:R-:W-:-:S03]  /*161d0*/  IMAD.MOV.U32 R230, RZ, RZ, R146 ;  /* 0x000000ffffe67224 */ /* 0x000fc600078e0092 */
[----:B--2---:R-:W2:Y:S01]  /*161e0*/  LDL.LU.128 R216, [R1+0x13b0] ;  /* 0x0013b00001d87983 */ /* 0x004ea20000300c00 */
[----:B------:R-:W-:Y:S02]  /*161f0*/  IMAD.MOV.U32 R229, RZ, RZ, R145 ;  /* 0x000000ffffe57224 */ /* 0x000fe400078e0091 */
[----:B----4-:R-:W-:Y:S01]  /*16200*/  IMAD.MOV.U32 R155, RZ, RZ, R79 ;  /* 0x000000ffff9b7224 */ /* 0x010fe200078e004f */
[----:B------:R-:W4:Y:S01]  /*16210*/  LDL.LU.128 R212, [R1+0x13a0] ;  /* 0x0013a00001d47983 */ /* 0x000f220000300c00 */
[----:B------:R-:W-:Y:S02]  /*16220*/  IMAD.MOV.U32 R154, RZ, RZ, R78 ;  /* 0x000000ffff9a7224 */ /* 0x000fe400078e004e */
[----:B------:R-:W-:Y:S01]  /*16230*/  IMAD.MOV.U32 R153, RZ, RZ, R77 ;  /* 0x000000ffff997224 */ /* 0x000fe200078e004d */
[----:B------:R-:W2:Y:S01]  /*16240*/  LDL.LU.128 R208, [R1+0x1390] ;  /* 0x0013900001d07983 */ /* 0x000ea20000300c00 */
[----:B------:R-:W-:-:S03]  /*16250*/  IMAD.MOV.U32 R152, RZ, RZ, R76 ;  /* 0x000000ffff987224 */ /* 0x000fc600078e004c */
[----:B------:R-:W4:Y:S04]  /*16260*/  LDL.LU.128 R204, [R1+0x1380] ;  /* 0x0013800001cc7983 */ /* 0x000f280000300c00 */
[----:B------:R-:W2:Y:S04]  /*16270*/  LDL.LU.128 R200, [R1+0x1370] ;  /* 0x0013700001c87983 */ /* 0x000ea80000300c00 */
[----:B------:R-:W4:Y:S04]  /*16280*/  LDL.LU.128 R196, [R1+0x1360] ;  /* 0x0013600001c47983 */ /* 0x000f280000300c00 */
[----:B------:R-:W2:Y:S04]  /*16290*/  LDL.LU.128 R192, [R1+0x1350] ;  /* 0x0013500001c07983 */ /* 0x000ea80000300c00 */
[----:B------:R-:W4:Y:S04]  /*162a0*/  LDL.LU.128 R188, [R1+0x1340] ;  /* 0x0013400001bc7983 */ /* 0x000f280000300c00 */
[----:B------:R-:W2:Y:S01]  /*162b0*/  LDL.LU.128 R184, [R1+0x1330] ;  /* 0x0013300001b87983 */ /* 0x000ea20000300c00 */
[----:B------:R-:W-:-:S02]  /*162c0*/  IMAD.MOV.U32 R148, RZ, RZ, R72 ;  /* 0x000000ffff947224 */ /* 0x000fc400078e0048 */
[----:B------:R-:W-:Y:S01]  /*162d0*/  IMAD.MOV.U32 R147, RZ, RZ, R71 ;  /* 0x000000ffff937224 */ /* 0x000fe200078e0047 */
[----:B------:R0:W-:Y:S01]  /*162e0*/  STL.128 [R1+0x330], R152 ;  /* 0x0003309801007387 */ /* 0x0001e20000100c00 */
[----:B------:R-:W-:Y:S02]  /*162f0*/  IMAD.MOV.U32 R146, RZ, RZ, R70 ;  /* 0x000000ffff927224 */ /* 0x000fe400078e0046 */
[----:B------:R-:W-:Y:S02]  /*16300*/  IMAD.MOV.U32 R145, RZ, RZ, R69 ;  /* 0x000000ffff917224 */ /* 0x000fe400078e0045 */
[----:B------:R-:W-:Y:S02]  /*16310*/  IMAD.MOV.U32 R72, RZ, RZ, R155 ;  /* 0x000000ffff487224 */ /* 0x000fe400078e009b */
[----:B------:R-:W-:Y:S02]  /*16320*/  IMAD.MOV.U32 R71, RZ, RZ, R154 ;  /* 0x000000ffff477224 */ /* 0x000fe400078e009a */
[----:B------:R-:W-:-:S02]  /*16330*/  IMAD.MOV.U32 R70, RZ, RZ, R153 ;  /* 0x000000ffff467224 */ /* 0x000fc400078e0099 */
[----:B------:R-:W-:Y:S02]  /*16340*/  IMAD.MOV.U32 R69, RZ, RZ, R152 ;  /* 0x000000ffff457224 */ /* 0x000fe400078e0098 */
[----:B0-----:R-:W4:Y:S01]  /*16350*/  LDL.LU.128 R152, [R1+0x12b0] ;  /* 0x0012b00001987983 */ /* 0x001f220000300c00 */
[----:B------:R-:W-:-:S03]  /*16360*/  IMAD.MOV.U32 R235, RZ, RZ, R151 ;  /* 0x000000ffffeb7224 */ /* 0x000fc600078e0097 */
[----:B------:R0:W-:Y:S01]  /*16370*/  STL.128 [R1+0x1300], R172 ;  /* 0x001300ac01007387 */ /* 0x0001e20000100c00 */
[----:B------:R-:W-:-:S03]  /*16380*/  IMAD.MOV.U32 R7, RZ, RZ, R150 ;  /* 0x000000ffff077224 */ /* 0x000fc600078e0096 */
[----:B------:R1:W-:Y:S01]  /*16390*/  STL.128 [R1+0x12f0], R168 ;  /* 0x0012f0a801007387 */ /* 0x0003e20000100c00 */
[----:B------:R-:W-:-:S03]  /*163a0*/  IMAD.MOV.U32 R233, RZ, RZ, R149 ;  /* 0x000000ffffe97224 */ /* 0x000fc600078e0095 */
[----:B---3--:R3:W-:Y:S01]  /*163b0*/  STL.128 [R1+0x12e0], R164 ;  /* 0x0012e0a401007387 */ /* 0x0087e20000100c00 */
[----:B------:R-:W-:-:S03]  /*163c0*/  IMAD.MOV.U32 R228, RZ, RZ, R144 ;  /* 0x000000ffffe47224 */ /* 0x000fc600078e0090 */
[----:B------:R3:W-:Y:S01]  /*163d0*/  STL.128 [R1+0x12d0], R160 ;  /* 0x0012d0a001007387 */ /* 0x0007e20000100c00 */
[----:B------:R-:W-:Y:S02]  /*163e0*/  IMAD.MOV.U32 R151, RZ, RZ, R75 ;  /* 0x000000ffff977224 */ /* 0x000fe400078e004b */
[----:B0-----:R-:W-:Y:S01]  /*163f0*/  IMAD.MOV.U32 R175, RZ, RZ, R99 ;  /* 0x000000ffffaf7224 */ /* 0x001fe200078e0063 */
[----:B------:R0:W-:Y:S01]  /*16400*/  STL.128 [R1+0x12c0], R156 ;  /* 0x0012c09c01007387 */ /* 0x0001e20000100c00 */
[----:B------:R-:W-:Y:S02]  /*16410*/  IMAD.MOV.U32 R174, RZ, RZ, R98 ;  /* 0x000000ffffae7224 */ /* 0x000fe400078e0062 */
[----:B------:R-:W-:Y:S02]  /*16420*/  IMAD.MOV.U32 R173, RZ, RZ, R97 ;  /* 0x000000ffffad7224 */ /* 0x000fe400078e0061 */
[----:B------:R-:W-:Y:S02]  /*16430*/  IMAD.MOV.U32 R172, RZ, RZ, R96 ;  /* 0x000000ffffac7224 */ /* 0x000fe400078e0060 */
[----:B-1----:R-:W-:-:S02]  /*16440*/  IMAD.MOV.U32 R171, RZ, RZ, R95 ;  /* 0x000000ffffab7224 */ /* 0x002fc400078e005f */
[----:B------:R-:W-:Y:S02]  /*16450*/  IMAD.MOV.U32 R170, RZ, RZ, R94 ;  /* 0x000000ffffaa7224 */ /* 0x000fe400078e005e */
[----:B------:R-:W-:Y:S02]  /*16460*/  IMAD.MOV.U32 R169, RZ, RZ, R93 ;  /* 0x000000ffffa97224 */ /* 0x000fe400078e005d */
[----:B------:R-:W-:Y:S02]  /*16470*/  IMAD.MOV.U32 R168, RZ, RZ, R92 ;  /* 0x000000ffffa87224 */ /* 0x000fe400078e005c */
[----:B---3--:R-:W-:Y:S02]  /*16480*/  IMAD.MOV.U32 R167, RZ, RZ, R91 ;  /* 0x000000ffffa77224 */ /* 0x008fe400078e005b */
[----:B------:R-:W-:Y:S02]  /*16490*/  IMAD.MOV.U32 R166, RZ, RZ, R90 ;  /* 0x000000ffffa67224 */ /* 0x000fe400078e005a */
[----:B------:R-:W-:-:S02]  /*164a0*/  IMAD.MOV.U32 R165, RZ, RZ, R89 ;  /* 0x000000ffffa57224 */ /* 0x000fc400078e0059 */
[----:B------:R-:W-:Y:S02]  /*164b0*/  IMAD.MOV.U32 R164, RZ, RZ, R88 ;  /* 0x000000ffffa47224 */ /* 0x000fe400078e0058 */
[----:B------:R-:W-:Y:S02]  /*164c0*/  IMAD.MOV.U32 R163, RZ, RZ, R87 ;  /* 0x000000ffffa37224 */ /* 0x000fe400078e0057 */
[----:B------:R-:W-:Y:S02]  /*164d0*/  IMAD.MOV.U32 R162, RZ, RZ, R86 ;  /* 0x000000ffffa27224 */ /* 0x000fe400078e0056 */
[----:B------:R-:W-:Y:S02]  /*164e0*/  IMAD.MOV.U32 R161, RZ, RZ, R85 ;  /* 0x000000ffffa17224 */ /* 0x000fe400078e0055 */
[----:B------:R-:W-:Y:S02]  /*164f0*/  IMAD.MOV.U32 R160, RZ, RZ, R84 ;  /* 0x000000ffffa07224 */ /* 0x000fe400078e0054 */
[----:B0-----:R-:W-:-:S02]  /*16500*/  IMAD.MOV.U32 R159, RZ, RZ, R83 ;  /* 0x000000ffff9f7224 */ /* 0x001fc400078e0053 */
        /* <DEDUP_REMOVED lines=175> */
[----:B------:R-:W-:Y:S01]  /*17000*/  IMAD.MOV.U32 R45, RZ, RZ, R38 ;  /* 0x000000ffff2d7224 */ /* 0x000fe200078e0026 */
[----:B------:R4:W-:Y:S01]  /*17010*/  STL.128 [R1+0x270], R104 ;  /* 0x0002706801007387 */ /* 0x0009e20000100c00 */
[----:B------:R-:W-:Y:S02]  /*17020*/  IMAD.MOV.U32 R44, RZ, RZ, R37 ;  /* 0x000000ffff2c7224 */ /* 0x000fe400078e0025 */
[----:B------:R-:W-:Y:S01]  /*17030*/  IMAD.MOV.U32 R43, RZ, RZ, R36 ;  /* 0x000000ffff2b7224 */ /* 0x000fe200078e0024 */
[----:B------:R0:W-:Y:S01]  /*17040*/  STL.128 [R1+0x280], R108 ;  /* 0x0002806c01007387 */ /* 0x0001e20000100c00 */
[----:B------:R-:W-:Y:S02]  /*17050*/  IMAD.MOV.U32 R42, RZ, RZ, R35 ;  /* 0x000000ffff2a7224 */ /* 0x000fe400078e0023 */
[----:B------:R-:W-:Y:S01]  /*17060*/  IMAD.MOV.U32 R41, RZ, RZ, R34 ;  /* 0x000000ffff297224 */ /* 0x000fe200078e0022 */
[----:B------:R1:W-:Y:S01]  /*17070*/  STL.128 [R1+0x290], R112 ;  /* 0x0002907001007387 */ /* 0x0003e20000100c00 */
[----:B------:R-:W-:-:S02]  /*17080*/  IMAD.MOV.U32 R40, RZ, RZ, R33 ;  /* 0x000000ffff287224 */ /* 0x000fc400078e0021 */
        /* <DEDUP_REMOVED lines=18> */
[----:B--2---:R-:W-:Y:S01]  /*171b0*/  IMAD.MOV.U32 R100, RZ, RZ, R184 ;  /* 0x000000ffff647224 */ /* 0x004fe200078e00b8 */
[----:B------:R2:W-:Y:S01]  /*171c0*/  STL.128 [R1+0x300], R140 ;  /* 0x0003008c01007387 */ /* 0x0005e20000100c00 */
[----:B------:R-:W-:Y:S02]  /*171d0*/  IMAD.MOV.U32 R101, RZ, RZ, R185 ;  /* 0x000000ffff657224 */ /* 0x000fe400078e00b9 */
[----:B------:R-:W-:Y:S01]  /*171e0*/  IMAD.MOV.U32 R102, RZ, RZ, R186 ;  /* 0x000000ffff667224 */ /* 0x000fe200078e00ba */
[----:B------:R2:W-:Y:S01]  /*171f0*/  STL.128 [R1+0x310], R144 ;  /* 0x0003109001007387 */ /* 0x0005e20000100c00 */
[----:B------:R-:W-:Y:S02]  /*17200*/  IMAD.MOV.U32 R103, RZ, RZ, R187 ;  /* 0x000000ffff677224 */ /* 0x000fe400078e00bb */
[----:B----4-:R-:W-:Y:S01]  /*17210*/  IMAD.MOV.U32 R104, RZ, RZ, R188 ;  /* 0x000000ffff687224 */ /* 0x010fe200078e00bc */
[----:B------:R4:W-:Y:S01]  /*17220*/  STL.128 [R1+0x320], R148 ;  /* 0x0003209401007387 */ /* 0x0009e20000100c00 */
[----:B------:R-:W-:-:S02]  /*17230*/  IMAD.MOV.U32 R105, RZ, RZ, R189 ;  /* 0x000000ffff697224 */ /* 0x000fc400078e00bd */
[----:B------:R-:W-:Y:S02]  /*17240*/  IMAD.MOV.U32 R106, RZ, RZ, R190 ;  /* 0x000000ffff6a7224 */ /* 0x000fe400078e00be */
[----:B------:R-:W-:Y:S02]  /*17250*/  IMAD.MOV.U32 R107, RZ, RZ, R191 ;  /* 0x000000ffff6b7224 */ /* 0x000fe400078e00bf */
[----:B0-----:R-:W-:Y:S02]  /*17260*/  IMAD.MOV.U32 R108, RZ, RZ, R4 ;  /* 0x000000ffff6c7224 */ /* 0x001fe400078e0004 */
[----:B------:R-:W-:Y:S02]  /*17270*/  IMAD.MOV.U32 R109, RZ, RZ, R0 ;  /* 0x000000ffff6d7224 */ /* 0x000fe400078e0000 */
[----:B------:R-:W-:Y:S02]  /*17280*/  IMAD.MOV.U32 R110, RZ, RZ, R8 ;  /* 0x000000ffff6e7224 */ /* 0x000fe400078e0008 */
[----:B------:R-:W-:-:S02]  /*17290*/  IMAD.MOV.U32 R111, RZ, RZ, R195 ;  /* 0x000000ffff6f7224 */ /* 0x000fc400078e00c3 */
[----:B-1----:R-:W-:Y:S02]  /*172a0*/  IMAD.MOV.U32 R112, RZ, RZ, R196 ;  /* 0x000000ffff707224 */ /* 0x002fe400078e00c4 */
[----:B------:R-:W-:Y:S02]  /*172b0*/  IMAD.MOV.U32 R113, RZ, RZ, R197 ;  /* 0x000000ffff717224 */ /* 0x000fe400078e00c5 */
[----:B------:R-:W-:Y:S02]  /*172c0*/  IMAD.MOV.U32 R114, RZ, RZ, R198 ;  /* 0x000000ffff727224 */ /* 0x000fe400078e00c6 */
[----:B------:R-:W-:Y:S02]  /*172d0*/  IMAD.MOV.U32 R115, RZ, RZ, R199 ;  /* 0x000000ffff737224 */ /* 0x000fe400078e00c7 */
[----:B---3--:R-:W-:Y:S02]  /*172e0*/  IMAD.MOV.U32 R116, RZ, RZ, R200 ;  /* 0x000000ffff747224 */ /* 0x008fe400078e00c8 */
        /* <DEDUP_REMOVED lines=23> */
[----:B--2---:R-:W-:Y:S02]  /*17460*/  IMAD.MOV.U32 R140, RZ, RZ, R224 ;  /* 0x000000ffff8c7224 */ /* 0x004fe400078e00e0 */
[----:B------:R-:W-:-:S02]  /*17470*/  IMAD.MOV.U32 R141, RZ, RZ, R225 ;  /* 0x000000ffff8d7224 */ /* 0x000fc400078e00e1 */
[----:B------:R-:W-:Y:S02]  /*17480*/  IMAD.MOV.U32 R142, RZ, RZ, R226 ;  /* 0x000000ffff8e7224 */ /* 0x000fe400078e00e2 */
[----:B------:R-:W-:Y:S02]  /*17490*/  IMAD.MOV.U32 R143, RZ, RZ, R227 ;  /* 0x000000ffff8f7224 */ /* 0x000fe400078e00e3 */
[----:B------:R-:W-:Y:S02]  /*174a0*/  IMAD.MOV.U32 R144, RZ, RZ, R228 ;  /* 0x000000ffff907224 */ /* 0x000fe400078e00e4 */
[----:B------:R-:W-:Y:S02]  /*174b0*/  IMAD.MOV.U32 R145, RZ, RZ, R229 ;  /* 0x000000ffff917224 */ /* 0x000fe400078e00e5 */
[----:B------:R-:W-:Y:S02]  /*174c0*/  IMAD.MOV.U32 R146, RZ, RZ, R230 ;  /* 0x000000ffff927224 */ /* 0x000fe400078e00e6 */
[----:B------:R-:W-:-:S02]  /*174d0*/  IMAD.MOV.U32 R147, RZ, RZ, R231 ;  /* 0x000000ffff937224 */ /* 0x000fc400078e00e7 */
[----:B----4-:R-:W-:Y:S02]  /*174e0*/  IMAD.MOV.U32 R148, RZ, RZ, R232 ;  /* 0x000000ffff947224 */ /* 0x010fe400078e00e8 */
[----:B------:R-:W-:Y:S02]  /*174f0*/  IMAD.MOV.U32 R149, RZ, RZ, R233 ;  /* 0x000000ffff957224 */ /* 0x000fe400078e00e9 */
[----:B------:R-:W-:Y:S02]  /*17500*/  IMAD.MOV.U32 R150, RZ, RZ, R7 ;  /* 0x000000ffff967224 */ /* 0x000fe400078e0007 */
[----:B------:R-:W-:Y:S02]  /*17510*/  IMAD.MOV.U32 R151, RZ, RZ, R235 ;  /* 0x000000ffff977224 */ /* 0x000fe400078e00eb */
[----:B------:R-:W-:Y:S02]  /*17520*/  IMAD.MOV.U32 R24, RZ, RZ, R18 ;  /* 0x000000ffff187224 */ /* 0x000fe400078e0012 */
[----:B------:R-:W-:-:S02]  /*17530*/  IMAD.MOV.U32 R25, RZ, RZ, R2 ;  /* 0x000000ffff197224 */ /* 0x000fc400078e0002 */
[----:B------:R-:W-:Y:S02]  /*17540*/  IMAD.MOV.U32 R26, RZ, RZ, R3 ;  /* 0x000000ffff1a7224 */ /* 0x000fe400078e0003 */
[----:B------:R-:W-:-:S06]  /*17550*/  IMAD.MOV.U32 R27, RZ, RZ, R19 ;  /* 0x000000ffff1b7224 */ /* 0x000fcc00078e0013 */
[----:B------:R-:W-:-:S06]  /*17560*/  WARPGROUP.ARRIVE ;  /* 0x00000000000079c5 */ /* 0x000fcc0000000000 */
[----:B------:R-:W-:Y:S01]  /*17570*/  HGMMA.64x256x16.F32 R24, R152, gdesc[UR4].tnspB, R24, gsb0 ;  /* 0x43e0000498187df0 */ /* 0x000fe20008000818 */
[----:B------:R0:W-:Y:S04]  /*17580*/  STL.128 [R1+0x340], R156 ;  /* 0x0003409c01007387 */ /* 0x0001e80000100c00 */
[----:B------:R1:W-:Y:S04]  /*17590*/  STL.128 [R1+0x350], R160 ;  /* 0x000350a001007387 */ /* 0x0003e80000100c00 */
[----:B0-----:R-:W2:Y:S04]  /*175a0*/  LDL.LU.128 R156, [R1+0x12c0] ;  /* 0x0012c000019c7983 */ /* 0x001ea80000300c00 */
[----:B-1----:R-:W3:Y:S04]  /*175b0*/  LDL.LU.128 R160, [R1+0x12d0] ;  /* 0x0012d00001a07983 */ /* 0x002ee80000300c00 */
[----:B------:R0:W-:Y:S04]  /*175c0*/  STL.128 [R1+0x370], R168 ;  /* 0x000370a801007387 */ /* 0x0001e80000100c00 */
[----:B------:R1:W-:Y:S04]  /*175d0*/  STL.128 [R1+0x360], R164 ;  /* 0x000360a401007387 */ /* 0x0003e80000100c00 */
[----:B0-----:R-:W4:Y:S04]  /*175e0*/  LDL.LU.128 R168, [R1+0x12f0] ;  /* 0x0012f00001a87983 */ /* 0x001f280000300c00 */
[----:B-1----:R-:W4:Y:S04]  /*175f0*/  LDL.LU.128 R164, [R1+0x12e0] ;  /* 0x0012e00001a47983 */ /* 0x002f280000300c00 */
[----:B------:R0:W-:Y:S04]  /*17600*/  STL [R1+0x12a8], R194 ;  /* 0x0012a8c201007387 */ /* 0x0001e80000100800 */
[----:B------:R1:W-:Y:S01]  /*17610*/  STL.64 [R1+0x12a0], R192 ;  /* 0x0012a0c001007387 */ /* 0x0003e20000100a00 */
[----:B0-----:R-:W-:-:S02]  /*17620*/  IMAD.MOV.U32 R194, RZ, RZ, R8 ;  /* 0x000000ffffc27224 */ /* 0x001fc400078e0008 */
[----:B-1----:R-:W-:Y:S02]  /*17630*/  IMAD.MOV.U32 R192, RZ, RZ, R4 ;  /* 0x000000ffffc07224 */ /* 0x002fe400078e0004 */
[----:B------:R-:W-:-:S05]  /*17640*/  IMAD.MOV.U32 R193, RZ, RZ, R0 ;  /* 0x000000ffffc17224 */ /* 0x000fca00078e0000 */
[----:B------:R0:W-:Y:S04]  /*17650*/  STL.128 [R1+0x3b0], R192 ;  /* 0x0003b0c001007387 */ /* 0x0001e80000100c00 */
[----:B0-----:R-:W4:Y:S04]  /*17660*/  LDL.LU R194, [R1+0x12a8] ;  /* 0x0012a80001c27983 */ /* 0x001f280000300800 */
[----:B------:R-:W4:Y:S01]  /*17670*/  LDL.LU.64 R192, [R1+0x12a0] ;  /* 0x0012a00001c07983 */ /* 0x000f220000300a00 */
[----:B------:R-:W-:-:S05]  /*17680*/  IMAD.MOV.U32 R183, RZ, RZ, 0x1 ;  /* 0x00000001ffb77424 */ /* 0x000fca00078e00ff */
[----:B------:R0:W-:Y:S04]  /*17690*/  STL.128 [R1+0x1320], R180 ;  /* 0x001320b401007387 */ /* 0x0001e80000100c00 */
[----:B------:R1:W-:Y:S04]  /*176a0*/  STL.128 [R1+0x1310], R176 ;  /* 0x001310b001007387 */ /* 0x0003e80000100c00 */
[----:B------:R1:W-:Y:S04]  /*176b0*/  STL.128 [R1+0x380], R172 ;  /* 0x000380ac01007387 */ /* 0x0003e80000100c00 */
[----:B0-----:R-:W4:Y:S04]  /*176c0*/  LDL.LU.128 R180, [R1+0x1320] ;  /* 0x0013200001b47983 */ /* 0x001f280000300c00 */
[----:B-1----:R-:W4:Y:S04]  /*176d0*/  LDL.LU.128 R176, [R1+0x1310] ;  /* 0x0013100001b07983 */ /* 0x002f280000300c00 */
[----:B------:R-:W4:Y:S01]  /*176e0*/  LDL.LU.128 R172, [R1+0x1300] ;  /* 0x0013000001ac7983 */ /* 0x000f220000300c00 */
[----:B------:R-:W-:-:S03]  /*176f0*/  WARPGROUP.DEPBAR.LE gsb0, 0x0 ;  /* 0x00008000000079c5 */ /* 0x000fc60000010000 */
        /* <DEDUP_REMOVED lines=9> */
[----:B0-----:R-:W4:Y:S04]  /*17790*/  LDL.LU.128 R140, [R1+0x1200] ;  /* 0x00120000018c7983 */ /* 0x001f280000300c00 */
[----:B-1----:R-:W4:Y:S04]  /*177a0*/  LDL.LU.128 R136, [R1+0x11f0] ;  /* 0x0011f00001887983 */ /* 0x002f280000300c00 */
[----:B------:R-:W4:Y:S04]  /*177b0*/  LDL.LU.128 R132, [R1+0x11e0] ;  /* 0x0011e00001847983 */ /* 0x000f280000300c00 */
[----:B------:R-:W4:Y:S04]  /*177c0*/  LDL.LU.128 R128, [R1+0x11d0] ;  /* 0x0011d00001807983 */ /* 0x000f280000300c00 */
[----:B------:R-:W4:Y:S04]  /*177d0*/  LDL.LU.128 R124, [R1+0x11c0] ;  /* 0x0011c000017c7983 */ /* 0x000f280000300c00 */
[----:B------:R-:W4:Y:S04]  /*177e0*/  LDL.LU.128 R120, [R1+0x11b0] ;  /* 0x0011b00001787983 */ /* 0x000f280000300c00 */
[----:B------:R-:W4:Y:S04]  /*177f0*/  LDL.LU.128 R116, [R1+0x11a0] ;  /* 0x0011a00001747983 */ /* 0x000f280000300c00 */
[----:B------:R-:W4:Y:S04]  /*17800*/  LDL.LU.128 R112, [R1+0x1190] ;  /* 0x0011900001707983 */ /* 0x000f280000300c00 */
[----:B------:R-:W4:Y:S04]  /*17810*/  LDL.LU.128 R108, [R1+0x1180] ;  /* 0x00118000016c7983 */ /* 0x000f280000300c00 */
[----:B------:R0:W-:Y:S04]  /*17820*/  STL.128 [R1+0x1220], R148 ;  /* 0x0012209401007387 */ /* 0x0001e80000100c00 */
[----:B------:R1:W-:Y:S04]  /*17830*/  STL.128 [R1+0x1210], R144 ;  /* 0x0012109001007387 */ /* 0x0003e80000100c00 */
[----:B0-----:R-:W4:Y:S04]  /*17840*/  LDL.LU.128 R148, [R1+0x1220] ;  /* 0x0012200001947983 */ /* 0x001f280000300c00 */
[----:B-1----:R-:W4:Y:S04]  /*17850*/  LDL.LU.128 R144, [R1+0x1210] ;  /* 0x0012100001907983 */ /* 0x002f280000300c00 */
[----:B---3--:R0:W-:Y:S04]  /*17860*/  STL.128 [R1+0x1240], R160 ;  /* 0x001240a001007387 */ /* 0x0081e80000100c00 */
[----:B--2---:R1:W-:Y:S04]  /*17870*/  STL.128 [R1+0x1230], R156 ;  /* 0x0012309c01007387 */ /* 0x0043e80000100c00 */
[----:B0-----:R-:W2:Y:S04]  /*17880*/  LDL.LU.128 R160, [R1+0x1240] ;  /* 0x0012400001a07983 */ /* 0x001ea80000300c00 */
[----:B-1----:R-:W3:Y:S04]  /*17890*/  LDL.LU.128 R156, [R1+0x1230] ;  /* 0x00123000019c7983 */ /* 0x002ee80000300c00 */
[----:B----4-:R0:W-:Y:S04]  /*178a0*/  STL.128 [R1+0x1260], R168 ;  /* 0x001260a801007387 */ /* 0x0101e80000100c00 */
[----:B------:R1:W-:Y:S04]  /*178b0*/  STL.128 [R1+0x1250], R164 ;  /* 0x001250a401007387 */ /* 0x0003e80000100c00 */
[----:B0-----:R-:W4:Y:S04]  /*178c0*/  LDL.LU.128 R168, [R1+0x1260] ;  /* 0x0012600001a87983 */ /* 0x001f280000300c00 */
[----:B-1----:R-:W4:Y:S01]  /*178d0*/  LDL.LU.128 R164, [R1+0x1250] ;  /* 0x0012500001a47983 */ /* 0x002f220000300c00 */
[----:B------:R-:W-:-:S02]  /*178e0*/  F2FP.F16.F32.PACK_AB R152, R15, R20 ;  /* 0x000000140f98723e */ /* 0x000fc400000000ff */
[----:B------:R-:W-:Y:S01]  /*178f0*/  F2FP.F16.F32.PACK_AB R153, R11, R12 ;  /* 0x0000000c0b99723e */ /* 0x000fe200000000ff */
[----:B------:R0:W-:Y:S01]  /*17900*/  STL.128 [R1+0x390], R184 ;  /* 0x000390b801007387 */ /* 0x0001e20000100c00 */
[----:B------:R-:W-:Y:S02]  /*17910*/  F2FP.F16.F32.PACK_AB R154, R21, R22 ;  /* 0x00000016159a723e */ /* 0x000fe400000000ff */
[----:B------:R-:W-:Y:S01]  /*17920*/  F2FP.F16.F32.PACK_AB R155, R13, R14 ;  /* 0x0000000e0d9b723e */ /* 0x000fe200000000ff */
[----:B------:R1:W-:Y:S04]  /*17930*/  STL.128 [R1+0x3a0], R188 ;  /* 0x0003a0bc01007387 */ /* 0x0003e80000100c00 */
[----:B------:R-:W-:Y:S04]  /*17940*/  STL.128 [R1+0x3c0], R196 ;  /* 0x0003c0c401007387 */ /* 0x000fe80000100c00 */
[----:B------:R-:W-:Y:S04]  /*17950*/  STL.128 [R1+0x3d0], R200 ;  /* 0x0003d0c801007387 */ /* 0x000fe80000100c00 */
[----:B------:R-:W-:Y:S01]  /*17960*/  STL.128 [R1+0x3e0], R204 ;  /* 0x0003e0cc01007387 */ /* 0x000fe20000100c00 */
[----:B0-----:R-:W-:-:S02]  /*17970*/  IMAD.MOV.U32 R187, RZ, RZ, R103 ;  /* 0x000000ffffbb7224 */ /* 0x001fc400078e0067 */
[----:B------:R-:W-:Y:S01]  /*17980*/  IMAD.MOV.U32 R186, RZ, RZ, R102 ;  /* 0x000000ffffba7224 */ /* 0x000fe200078e0066 */
[----:B------:R-:W-:Y:S01]  /*17990*/  STL.128 [R1+0x3f0], R208 ;  /* 0x0003f0d001007387 */ /* 0x000fe20000100c00 */
[----:B-1----:R-:W-:Y:S02]  /*179a0*/  IMAD.MOV.U32 R191, RZ, RZ, R107 ;  /* 0x000000ffffbf7224 */ /* 0x002fe400078e006b */
[----:B------:R-:W-:Y:S01]  /*179b0*/  IMAD.MOV.U32 R190, RZ, RZ, R106 ;  /* 0x000000ffffbe7224 */ /* 0x000fe200078e006a */
[----:B------:R-:W-:Y:S01]  /*179c0*/  STL.128 [R1+0x400], R212 ;  /* 0x000400d401007387 */ /* 0x000fe20000100c00 */
[----:B------:R-:W-:Y:S02]  /*179d0*/  IMAD.MOV.U32 R189, RZ, RZ, R105 ;  /* 0x000000ffffbd7224 */ /* 0x000fe400078e0069 */
[----:B------:R-:W-:Y:S01]  /*179e0*/  IMAD.MOV.U32 R188, RZ, RZ, R104 ;  /* 0x000000ffffbc7224 */ /* 0x000fe200078e0068 */
[----:B------:R-:W-:Y:S01]  /*179f0*/  STL.128 [R1+0x410], R216 ;  /* 0x000410d801007387 */ /* 0x000fe20000100c00 */
[----:B------:R-:W-:-:S02]  /*17a00*/  IMAD.MOV.U32 R185, RZ, RZ, R101 ;  /* 0x000000ffffb97224 */ /* 0x000fc400078e0065 */
[----:B------:R-:W-:Y:S01]  /*17a10*/  IMAD.MOV.U32 R184, RZ, RZ, R100 ;  /* 0x000000ffffb87224 */ /* 0x000fe200078e0064 */
[----:B------:R-:W-:Y:S04]  /*17a20*/  STL.128 [R1+0x420], R220 ;  /* 0x000420dc01007387 */ /* 0x000fe80000100c00 */
[----:B------:R-:W-:Y:S01]  /*17a30*/  STL.128 [R1+0x430], R224 ;  /* 0x000430e001007387 */ /* 0x000fe20000100c00 */
[----:B------:R-:W-:-:S03]  /*17a40*/  IMAD.MOV.U32 R15, RZ, RZ, R19 ;  /* 0x000000ffff0f7224 */ /* 0x000fc600078e0013 */
[----:B------:R0:W-:Y:S04]  /*17a50*/  STL.128 [R1+0x10e0], R188 ;  /* 0x0010e0bc01007387 */ /* 0x0001e80000100c00 */
[----:B------:R1:W-:Y:S04]  /*17a60*/  STL.128 [R1+0x10d0], R184 ;  /* 0x0010d0b801007387 */ /* 0x0003e80000100c00 */
[----:B------:R1:W-:Y:S04]  /*17a70*/  STL.128 [R1+0x1050], R152 ;  /* 0x0010509801007387 */ /* 0x0003e80000100c00 */
[----:B------:R-:W-:Y:S04]  /*17a80*/  STL.128 [R1+0x440], R228 ;  /* 0x000440e401007387 */ /* 0x000fe80000100c00 */
[----:B0-----:R-:W4:Y:S04]  /*17a90*/  LDL.LU.128 R188, [R1+0x10e0] ;  /* 0x0010e00001bc7983 */ /* 0x001f280000300c00 */
[----:B-1----:R-:W4:Y:S01]  /*17aa0*/  LDL.LU.128 R184, [R1+0x10d0] ;  /* 0x0010d00001b87983 */ /* 0x002f220000300c00 */
[----:B------:R-:W-:-:S02]  /*17ab0*/  IMAD.MOV.U32 R155, RZ, RZ, R79 ;  /* 0x000000ffff9b7224 */ /* 0x000fc400078e004f */
[----:B------:R-:W-:Y:S02]  /*17ac0*/  IMAD.MOV.U32 R154, RZ, RZ, R78 ;  /* 0x000000ffff9a7224 */ /* 0x000fe400078e004e */
[----:B------:R-:W-:Y:S02]  /*17ad0*/  IMAD.MOV.U32 R153, RZ, RZ, R77 ;  /* 0x000000ffff997224 */ /* 0x000fe400078e004d */
[----:B------:R-:W-:-:S05]  /*17ae0*/  IMAD.MOV.U32 R152, RZ, RZ, R76 ;  /* 0x000000ffff987224 */ /* 0x000fca00078e004c */
[----:B------:R-:W-:Y:S04]  /*17af0*/  STL.128 [R1+0x330], R152 ;  /* 0x0003309801007387 */ /* 0x000fe80000100c00 */
[----:B------:R0:W-:Y:S04]  /*17b00*/  STL.128 [R1+0x1290], R180 ;  /* 0x001290b401007387 */ /* 0x0001e80000100c00 */
[----:B------:R1:W-:Y:S04]  /*17b10*/  STL.128 [R1+0x1280], R176 ;  /* 0x001280b001007387 */ /* 0x0003e80000100c00 */
[----:B------:R1:W-:Y:S04]  /*17b20*/  STL.128 [R1+0x1270], R172 ;  /* 0x001270ac01007387 */ /* 0x0003e80000100c00 */
[----:B0-----:R-:W4:Y:S04]  /*17b30*/  LDL.LU.128 R180, [R1+0x1290] ;  /* 0x0012900001b47983 */ /* 0x001f280000300c00 */
[----:B-1----:R-:W4:Y:S04]  /*17b40*/  LDL.LU.128 R176, [R1+0x1280] ;  /* 0x0012800001b07983 */ /* 0x002f280000300c00 */
[----:B------:R-:W4:Y:S01]  /*17b50*/  LDL.LU.128 R172, [R1+0x1270] ;  /* 0x0012700001ac7983 */ /* 0x000f220000300c00 */
        /* <DEDUP_REMOVED lines=41> */
[----:B------:R1:W-:Y:S01]  /*17df0*/  STL.128 [R1+0x10f0], R192 ;  /* 0x0010f0c001007387 */ /* 0x0003e20000100c00 */
[----:B------:R-:W-:-:S03]  /*17e00*/  IMAD.MOV.U32 R10, RZ, RZ, R148 ;  /* 0x000000ffff0a7224 */ /* 0x000fc600078e0094 */
[----:B0-----:R-:W4:Y:S01]  /*17e10*/  LDL.LU.128 R224, [R1+0x1170] ;  /* 0x0011700001e07983 */ /* 0x001f220000300c00 */
[----:B------:R-:W-:-:S03]  /*17e20*/  IMAD.MOV.U32 R19, RZ, RZ, R147 ;  /* 0x000000ffff137224 */ /* 0x000fc600078e0093 */
[----:B-1----:R-:W4:Y:S01]  /*17e30*/  LDL.LU.128 R220, [R1+0x1160] ;  /* 0x0011600001dc7983 */ /* 0x002f220000300c00 */
[----:B------:R-:W-:-:S03]  /*17e40*/  IMAD.MOV.U32 R230, RZ, RZ, R146 ;  /* 0x000000ffffe67224 */ /* 0x000fc600078e0092 */
[----:B------:R-:W4:Y:S01]  /*17e50*/  LDL.LU.128 R216, [R1+0x1150] ;  /* 0x0011500001d87983 */ /* 0x000f220000300c00 */
[----:B------:R-:W-:-:S03]  /*17e60*/  IMAD.MOV.U32 R229, RZ, RZ, R145 ;  /* 0x000000ffffe57224 */ /* 0x000fc600078e0091 */
[----:B------:R-:W4:Y:S04]  /*17e70*/  LDL.LU.128 R212, [R1+0x1140] ;  /* 0x0011400001d47983 */ /* 0x000f280000300c00 */
[----:B------:R-:W4:Y:S04]  /*17e80*/  LDL.LU.128 R208, [R1+0x1130] ;  /* 0x0011300001d07983 */ /* 0x000f280000300c00 */
[----:B------:R-:W4:Y:S04]  /*17e90*/  LDL.LU.128 R204, [R1+0x1120] ;  /* 0x0011200001cc7983 */ /* 0x000f280000300c00 */
[----:B------:R-:W4:Y:S04]  /*17ea0*/  LDL.LU.128 R200, [R1+0x1110] ;  /* 0x0011100001c87983 */ /* 0x000f280000300c00 */
[----:B------:R-:W4:Y:S04]  /*17eb0*/  LDL.LU.128 R196, [R1+0x1100] ;  /* 0x0011000001c47983 */ /* 0x000f280000300c00 */
        /* <DEDUP_REMOVED lines=9> */
[----:B------:R-:W4:Y:S04]  /*17f50*/  LDL.LU.128 R152, [R1+0x1050] ;  /* 0x0010500001987983 */ /* 0x000f280000300c00 */
[----:B--2---:R0:W-:Y:S04]  /*17f60*/  STL.128 [R1+0x1070], R160 ;  /* 0x001070a001007387 */ /* 0x0041e80000100c00 */
[----:B---3--:R1:W-:Y:S01]  /*17f70*/  STL.128 [R1+0x1060], R156 ;  /* 0x0010609c01007387 */ /* 0x0083e20000100c00 */
[----:B------:R-:W-:-:S03]  /*17f80*/  IMAD.MOV.U32 R6, RZ, RZ, R151 ;  /* 0x000000ffff067224 */ /* 0x000fc600078e0097 */
[----:B------:R2:W-:Y:S01]  /*17f90*/  STL [R1+0x12ac], R234 ;  /* 0x0012acea01007387 */ /* 0x0005e20000100800 */
        /* <DEDUP_REMOVED lines=10> */
[----:B--2---:R-:W-:Y:S02]  /*18040*/  IMAD.MOV.U32 R234, RZ, RZ, R7 ;  /* 0x000000ffffea7224 */ /* 0x004fe400078e0007 */
[----:B------:R-:W-:Y:S01]  /*18050*/  IMAD.MOV.U32 R7, RZ, RZ, R150 ;  /* 0x000000ffff077224 */ /* 0x000fe200078e0096 */
[----:B------:R0:W-:Y:S01]  /*18060*/  STL.128 [R1+0x340], R156 ;  /* 0x0003409c01007387 */ /* 0x0001e20000100c00 */
        /* <DEDUP_REMOVED lines=8> */
[----:B------:R-:W-:Y:S01]  /*180f0*/  IMAD.MOV.U32 R79, RZ, RZ, R162 ;  /* 0x000000ffff4f7224 */ /* 0x000fe200078e00a2 */
[----:B0-----:R-:W2:Y:S01]  /*18100*/  LDL.LU.128 R156, [R1+0x1060] ;  /* 0x00106000019c7983 */ /* 0x001ea20000300c00 */
[----:B------:R-:W-:Y:S02]  /*18110*/  IMAD.MOV.U32 R78, RZ, RZ, R161 ;  /* 0x000000ffff4e7224 */ /* 0x000fe400078e00a1 */
[----:B------:R-:W-:Y:S02]  /*18120*/  IMAD.MOV.U32 R77, RZ, RZ, R160 ;  /* 0x000000ffff4d7224 */ /* 0x000fe400078e00a0 */
[----:B-1----:R-:W3:Y:S04]  /*18130*/  LDL.LU.128 R160, [R1+0x1070] ;  /* 0x0010700001a07983 */ /* 0x002ee80000300c00 */
[----:B----4-:R0:W-:Y:S01]  /*18140*/  STL.128 [R1+0x1090], R168 ;  /* 0x001090a801007387 */ /* 0x0101e20000100c00 */
[----:B------:R-:W-:-:S03]  /*18150*/  IMAD.MOV.U32 R228, RZ, RZ, R144 ;  /* 0x000000ffffe47224 */ /* 0x000fc600078e0090 */
[----:B------:R1:W-:Y:S01]  /*18160*/  STL.128 [R1+0x1080], R164 ;  /* 0x001080a401007387 */ /* 0x0003e20000100c00 */
[----:B------:R-:W-:Y:S02]  /*18170*/  IMAD.MOV.U32 R144, RZ, RZ, R68 ;  /* 0x000000ffff907224 */ /* 0x000fe400078e0044 */
[----:B------:R-:W-:Y:S02]  /*18180*/  IMAD.MOV.U32 R143, RZ, RZ, R67 ;  /* 0x000000ffff8f7224 */ /* 0x000fe400078e0043 */
[----:B------:R-:W-:Y:S02]  /*18190*/  IMAD.MOV.U32 R142, RZ, RZ, R66 ;  /* 0x000000ffff8e7224 */ /* 0x000fe400078e0042 */
[----:B------:R-:W-:Y:S02]  /*181a0*/  IMAD.MOV.U32 R141, RZ, RZ, R65 ;  /* 0x000000ffff8d7224 */ /* 0x000fe400078e0041 */
[----:B0-----:R-:W-:Y:S02]  /*181b0*/  IMAD.MOV.U32 R171, RZ, RZ, R95 ;  /* 0x000000ffffab7224 */ /* 0x001fe400078e005f */
[----:B------:R-:W-:-:S02]  /*181c0*/  IMAD.MOV.U32 R170, RZ, RZ, R94 ;  /* 0x000000ffffaa7224 */ /* 0x000fc400078e005e */
[----:B------:R-:W-:Y:S02]  /*181d0*/  IMAD.MOV.U32 R169, RZ, RZ, R93 ;  /* 0x000000ffffa97224 */ /* 0x000fe400078e005d */
[----:B------:R-:W-:Y:S02]  /*181e0*/  IMAD.MOV.U32 R168, RZ, RZ, R92 ;  /* 0x000000ffffa87224 */ /* 0x000fe400078e005c */
[----:B-1----:R-:W-:Y:S02]  /*181f0*/  IMAD.MOV.U32 R167, RZ, RZ, R91 ;  /* 0x000000ffffa77224 */ /* 0x002fe400078e005b */
        /* <DEDUP_REMOVED lines=35> */
[----:B------:R-:W-:Y:S02]  /*18430*/  VIADD R4, R16, 0x100 ;  /* 0x0000010010047836 */ /* 0x000fe40000000000 */
        /* <DEDUP_REMOVED lines=30> */
[----:B------:R-:W-:Y:S01]  /*18620*/  STL.128 [R1+0x2f0], R136 ;  /* 0x0002f08801007387 */ /* 0x000fe20000100c00 */
[----:B0-----:R-:W-:Y:S02]  /*18630*/  IMAD.MOV.U32 R232, RZ, RZ, R109 ;  /* 0x000000ffffe87224 */ /* 0x001fe400078e006d */
[----:B------:R-:W-:Y:S01]  /*18640*/  IMAD.MOV.U32 R233, RZ, RZ, R108 ;  /* 0x000000ffffe97224 */ /* 0x000fe200078e006c */
[----:B------:R-:W-:Y:S01]  /*18650*/  STL.128 [R1+0x300], R140 ;  /* 0x0003008c01007387 */ /* 0x000fe20000100c00 */
[----:B------:R-:W-:Y:S02]  /*18660*/  IMAD.MOV.U32 R59, RZ, RZ, R142 ;  /* 0x000000ffff3b7224 */ /* 0x000fe400078e008e */
[----:B------:R-:W-:Y:S01]  /*18670*/  IMAD.MOV.U32 R110, RZ, RZ, R34 ;  /* 0x000000ffff6e7224 */ /* 0x000fe200078e0022 */
[----:B------:R-:W-:Y:S01]  /*18680*/  STL.128 [R1+0x310], R144 ;  /* 0x0003109001007387 */ /* 0x000fe20000100c00 */
[----:B------:R-:W-:-:S02]  /*18690*/  IMAD.MOV.U32 R109, RZ, RZ, R33 ;  /* 0x000000ffff6d7224 */ /* 0x000fc400078e0021 */
[----:B------:R-:W-:Y:S01]  /*186a0*/  IMAD.MOV.U32 R108, RZ, RZ, R32 ;  /* 0x000000ffff6c7224 */ /* 0x000fe200078e0020 */
[----:B------:R-:W-:Y:S01]  /*186b0*/  STL.128 [R1+0x320], R148 ;  /* 0x0003209401007387 */ /* 0x000fe20000100c00 */
[----:B------:R-:W-:Y:S02]  /*186c0*/  IMAD.MOV.U32 R52, RZ, RZ, R135 ;  /* 0x000000ffff347224 */ /* 0x000fe400078e0087 */
[----:B------:R-:W-:Y:S02]  /*186d0*/  IMAD.MOV.U32 R56, RZ, RZ, R139 ;  /* 0x000000ffff387224 */ /* 0x000fe400078e008b */
[----:B------:R-:W-:Y:S02]  /*186e0*/  IMAD.MOV.U32 R100, RZ, RZ, R184 ;  /* 0x000000ffff647224 */ /* 0x000fe400078e00b8 */
[----:B------:R-:W-:Y:S02]  /*186f0*/  IMAD.MOV.U32 R101, RZ, RZ, R185 ;  /* 0x000000ffff657224 */ /* 0x000fe400078e00b9 */
        /* <DEDUP_REMOVED lines=17> */
[----:B------:R-:W2:Y:S01]  /*18810*/  LDL.LU R234, [R1+0x12ac] ;  /* 0x0012ac0001ea7983 */ /* 0x000ea20000300800 */
        /* <DEDUP_REMOVED lines=15> */
[----:B------:R-:W-:Y:S01]  /*18910*/  IMAD.MOV.U32 R41, RZ, RZ, R124 ;  /* 0x000000ffff297224 */ /* 0x000fe200078e007c */
[----:B------:R-:W-:Y:S01]  /*18920*/  R2UR UR6, R4 ;  /* 0x00000000040672ca */ /* 0x000fe200000e0000 */
        /* <DEDUP_REMOVED lines=19> */
[----:B------:R-:W-:Y:S01]  /*18a60*/  R2UR UR7, R5 ;  /* 0x00000000050772ca */ /* 0x000fe200000e0000 */
        /* <DEDUP_REMOVED lines=25> */
[----:B0-----:R-:W2:Y:S01]  /*18c00*/  LDL.LU.128 R180, [R1+0x10c0] ;  /* 0x0010c00001b47983 */ /* 0x001ea20000300c00 */
[----:B------:R-:W-:Y:S02]  /*18c10*/  IMAD.MOV.U32 R68, RZ, RZ, R61 ;  /* 0x000000ffff447224 */ /* 0x000fe400078e003d */
[----:B------:R-:W-:Y:S01]  /*18c20*/  IMAD.MOV.U32 R67, RZ, RZ, R60 ;  /* 0x000000ffff437224 */ /* 0x000fe200078e003c */
[----:B-1----:R-:W2:Y:S01]  /*18c30*/  LDL.LU.128 R176, [R1+0x10b0] ;  /* 0x0010b00001b07983 */ /* 0x002ea20000300c00 */
[----:B------:R-:W-:-:S02]  /*18c40*/  IMAD.MOV.U32 R66, RZ, RZ, R59 ;  /* 0x000000ffff427224 */ /* 0x000fc400078e003b */
[----:B------:R-:W-:Y:S01]  /*18c50*/  IMAD.MOV.U32 R27, RZ, RZ, R110 ;  /* 0x000000ffff1b7224 */ /* 0x000fe200078e006e */
[----:B----4-:R-:W4:Y:S01]  /*18c60*/  LDL.LU.128 R172, [R1+0x10a0] ;  /* 0x0010a00001ac7983 */ /* 0x010f220000300c00 */
[----:B------:R-:W-:Y:S02]  /*18c70*/  IMAD.MOV.U32 R26, RZ, RZ, R109 ;  /* 0x000000ffff1a7224 */ /* 0x000fe400078e006d */
[----:B------:R-:W-:Y:S01]  /*18c80*/  IMAD.MOV.U32 R65, RZ, RZ, R58 ;  /* 0x000000ffff417224 */ /* 0x000fe200078e003a */
[----:B------:R-:W4:Y:S01]  /*18c90*/  LDL.LU.128 R164, [R1+0x1080] ;  /* 0x0010800001a47983 */ /* 0x000f220000300c00 */
[----:B------:R-:W-:Y:S02]  /*18ca0*/  IMAD.MOV.U32 R64, RZ, RZ, R57 ;  /* 0x000000ffff407224 */ /* 0x000fe400078e0039 */
[----:B------:R-:W-:Y:S01]  /*18cb0*/  IMAD.MOV.U32 R63, RZ, RZ, R56 ;  /* 0x000000ffff3f7224 */ /* 0x000fe200078e0038 */
        /* <DEDUP_REMOVED lines=45> */
[----:B---3--:R-:W-:Y:S02]  /*18f90*/  IMAD.MOV.U32 R104, RZ, RZ, R188 ;  /* 0x000000ffff687224 */ /* 0x008fe400078e00bc */
        /* <DEDUP_REMOVED lines=47> */
[----:B------:R-:W-:-:S06]  /*19290*/  WARPGROUP.ARRIVE ;  /* 0x00000000000079c5 */ /* 0x000fcc0000000000 */
[----:B------:R-:W-:Y:S01]  /*192a0*/  HGMMA.64x256x16.F32 R24, R152, gdesc[UR4].tnspB, R24, gsb0 ;  /* 0x43e0000498187df0 */ /* 0x000fe20008000818 */
[----:B------:R0:W-:Y:S04]  /*192b0*/  STL.128 [R1+0xfe0], R160 ;  /* 0x000fe0a001007387 */ /* 0x0001e80000100c00 */
[----:B--2---:R1:W-:Y:S04]  /*192c0*/  STL.128 [R1+0xfd0], R156 ;  /* 0x000fd09c01007387 */ /* 0x0043e80000100c00 */
[----:B------:R2:W-:Y:S04]  /*192d0*/  STL [R1+0x1048], R194 ;  /* 0x001048c201007387 */ /* 0x0005e80000100800 */
[----:B0-----:R-:W3:Y:S04]  /*192e0*/  LDL.LU.128 R160, [R1+0xfe0] ;  /* 0x000fe00001a07983 */ /* 0x001ee80000300c00 */
[----:B-1----:R-:W3:Y:S01]  /*192f0*/  LDL.LU.128 R156, [R1+0xfd0] ;  /* 0x000fd000019c7983 */ /* 0x002ee20000300c00 */
[----:B--2---:R-:W-:-:S03]  /*19300*/  IMAD.MOV.U32 R194, RZ, RZ, R231 ;  /* 0x000000ffffc27224 */ /* 0x004fc600078e00e7 */
[----:B------:R0:W-:Y:S02]  /*19310*/  STL.64 [R1+0x1040], R192 ;  /* 0x001040c001007387 */ /* 0x0001e40000100a00 */
[----:B0-----:R-:W-:Y:S02]  /*19320*/  IMAD.MOV.U32 R192, RZ, RZ, R233 ;  /* 0x000000ffffc07224 */ /* 0x001fe400078e00e9 */
[----:B------:R-:W-:-:S05]  /*19330*/  IMAD.MOV.U32 R193, RZ, RZ, R232 ;  /* 0x000000ffffc17224 */ /* 0x000fca00078e00e8 */
[----:B------:R0:W-:Y:S04]  /*19340*/  STL.128 [R1+0x3b0], R192 ;  /* 0x0003b0c001007387 */ /* 0x0001e80000100c00 */
[----:B0-----:R-:W2:Y:S04]  /*19350*/  LDL.LU R194, [R1+0x1048] ;  /* 0x0010480001c27983 */ /* 0x001ea80000300800 */
[----:B------:R-:W2:Y:S04]  /*19360*/  LDL.LU.64 R192, [R1+0x1040] ;  /* 0x0010400001c07983 */ /* 0x000ea80000300a00 */
[----:B------:R-:W-:Y:S01]  /*19370*/  STL.128 [R1+0x1030], R180 ;  /* 0x001030b401007387 */ /* 0x000fe20000100c00 */
        /* <DEDUP_REMOVED lines=8> */
[----:B0-----:R-:W2:Y:S04]  /*19400*/  LDL.LU.128 R132, [R1+0xf80] ;  /* 0x000f800001847983 */ /* 0x001ea80000300c00 */
[----:B-1----:R-:W2:Y:S04]  /*19410*/  LDL.LU.128 R128, [R1+0xf70] ;  /* 0x000f700001807983 */ /* 0x002ea80000300c00 */
[----:B----4-:R-:W4:Y:S04]  /*19420*/  LDL.LU.128 R124, [R1+0xf60] ;  /* 0x000f6000017c7983 */ /* 0x010f280000300c00 */
[----:B------:R-:W4:Y:S04]  /*19430*/  LDL.LU.128 R120, [R1+0xf50] ;  /* 0x000f500001787983 */ /* 0x000f280000300c00 */
[----:B------:R-:W4:Y:S04]  /*19440*/  LDL.LU.128 R116, [R1+0xf40] ;  /* 0x000f400001747983 */ /* 0x000f280000300c00 */
[----:B------:R-:W4:Y:S04]  /*19450*/  LDL.LU.128 R112, [R1+0xf30] ;  /* 0x000f300001707983 */ /* 0x000f280000300c00 */
[----:B------:R-:W4:Y:S04]  /*19460*/  LDL.LU.128 R108, [R1+0xf20] ;  /* 0x000f2000016c7983 */ /* 0x000f280000300c00 */
[----:B------:R0:W-:Y:S04]  /*19470*/  STL.128 [R1+0xfc0], R148 ;  /* 0x000fc09401007387 */ /* 0x0001e80000100c00 */
[----:B0-----:R-:W4:Y:S01]  /*19480*/  LDL.LU.128 R148, [R1+0xfc0] ;  /* 0x000fc00001947983 */ /* 0x001f220000300c00 */
[----:B------:R-:W-:-:S02]  /*19490*/  IMAD.MOV.U32 R180, RZ, RZ, R11 ;  /* 0x000000ffffb47224 */ /* 0x000fc400078e000b */
[----:B------:R-:W-:Y:S02]  /*194a0*/  IMAD.MOV.U32 R181, RZ, RZ, R20 ;  /* 0x000000ffffb57224 */ /* 0x000fe400078e0014 */
[----:B------:R-:W-:Y:S02]  /*194b0*/  IMAD.MOV.U32 R182, RZ, RZ, R4 ;  /* 0x000000ffffb67224 */ /* 0x000fe400078e0004 */
[----:B------:R-:W-:Y:S01]  /*194c0*/  IMAD.MOV.U32 R183, RZ, RZ, R235 ;  /* 0x000000ffffb77224 */ /* 0x000fe200078e00eb */
        /* <DEDUP_REMOVED lines=8> */
[----:B------:R0:W-:Y:S04]  /*19550*/  STL.128 [R1+0x1000], R168 ;  /* 0x001000a801007387 */ /* 0x0001e80000100c00 */
[----:B0-----:R-:W4:Y:S04]  /*19560*/  LDL.LU.128 R168, [R1+0x1000] ;  /* 0x0010000001a87983 */ /* 0x001f280000300c00 */
[----:B------:R0:W-:Y:S04]  /*19570*/  STL.128 [R1+0xfb0], R144 ;  /* 0x000fb09001007387 */ /* 0x0001e80000100c00 */
[----:B------:R1:W-:Y:S04]  /*19580*/  STL.128 [R1+0xfa0], R140 ;  /* 0x000fa08c01007387 */ /* 0x0003e80000100c00 */
[----:B------:R1:W-:Y:S04]  /*19590*/  STL.128 [R1+0xf90], R136 ;  /* 0x000f908801007387 */ /* 0x0003e80000100c00 */
[----:B0-----:R-:W4:Y:S04]  /*195a0*/  LDL.LU.128 R144, [R1+0xfb0] ;  /* 0x000fb00001907983 */ /* 0x001f280000300c00 */
[----:B-1----:R-:W4:Y:S04]  /*195b0*/  LDL.LU.128 R140, [R1+0xfa0] ;  /* 0x000fa000018c7983 */ /* 0x002f280000300c00 */
[----:B------:R-:W4:Y:S01]  /*195c0*/  LDL.LU.128 R136, [R1+0xf90] ;  /* 0x000f900001887983 */ /* 0x000f220000300c00 */
[----:B---3--:R-:W-:Y:S01]  /*195d0*/  F2FP.F16.F32.PACK_AB R152, R159, R160 ;  /* 0x000000a09f98723e */ /* 0x008fe200000000ff */
[----:B------:R-:W-:Y:S01]  /*195e0*/  IMAD.MOV.U32 R159, RZ, RZ, R96 ;  /* 0x000000ffff9f7224 */ /* 0x000fe200078e0060 */
[----:B------:R-:W-:Y:S01]  /*195f0*/  F2FP.F16.F32.PACK_AB R153, R23, R156 ;  /* 0x0000009c1799723e */ /* 0x000fe200000000ff */
[----:B------:R-:W-:Y:S01]  /*19600*/  IMAD.MOV.U32 R156, RZ, RZ, R93 ;  /* 0x000000ffff9c7224 */ /* 0x000fe200078e005d */
[----:B------:R-:W-:Y:S01]  /*19610*/  F2FP.F16.F32.PACK_AB R154, R161, R162 ;  /* 0x000000a2a19a723e */ /* 0x000fe200000000ff */
[----:B------:R0:W-:Y:S01]  /*19620*/  STL.128 [R1+0x390], R184 ;  /* 0x000390b801007387 */ /* 0x0001e20000100c00 */
[----:B------:R-:W-:Y:S01]  /*19630*/  F2FP.F16.F32.PACK_AB R155, R157, R158 ;  /* 0x0000009e9d9b723e */ /* 0x000fe200000000ff */
[----:B------:R-:W-:-:S02]  /*19640*/  IMAD.MOV.U32 R160, RZ, RZ, R95 ;  /* 0x000000ffffa07224 */ /* 0x000fc400078e005f */
[----:B------:R1:W-:Y:S01]  /*19650*/  STL.128 [R1+0x3a0], R188 ;  /* 0x0003a0bc01007387 */ /* 0x0003e20000100c00 */
[----:B------:R-:W-:Y:S02]  /*19660*/  IMAD.MOV.U32 R161, RZ, RZ, R92 ;  /* 0x000000ffffa17224 */ /* 0x000fe400078e005c */
[----:B------:R-:W-:Y:S01]  /*19670*/  IMAD.MOV.U32 R158, RZ, RZ, R90 ;  /* 0x000000ffff9e7224 */ /* 0x000fe200078e005a */
[----:B------:R-:W-:Y:S01]  /*19680*/  STL.128 [R1+0x3c0], R196 ;  /* 0x0003c0c401007387 */ /* 0x000fe20000100c00 */
[----:B------:R-:W-:-:S03]  /*19690*/  IMAD.MOV.U32 R157, RZ, RZ, R89 ;  /* 0x000000ffff9d7224 */ /* 0x000fc600078e0059 */
[----:B------:R-:W-:Y:S04]  /*196a0*/  STL.128 [R1+0x3d0], R200 ;  /* 0x0003d0c801007387 */ /* 0x000fe80000100c00 */
[----:B------:R-:W-:Y:S01]  /*196b0*/  STL.128 [R1+0x3e0], R204 ;  /* 0x0003e0cc01007387 */ /* 0x000fe20000100c00 */
[----:B0-----:R-:W-:Y:S02]  /*196c0*/  IMAD.MOV.U32 R187, RZ, RZ, R103 ;  /* 0x000000ffffbb7224 */ /* 0x001fe400078e0067 */
[----:B------:R-:W-:Y:S01]  /*196d0*/  IMAD.MOV.U32 R186, RZ, RZ, R102 ;  /* 0x000000ffffba7224 */ /* 0x000fe200078e0066 */
[----:B------:R-:W-:Y:S01]  /*196e0*/  STL.128 [R1+0x3f0], R208 ;  /* 0x0003f0d001007387 */ /* 0x000fe20000100c00 */
[----:B-1----:R-:W-:Y:S02]  /*196f0*/  IMAD.MOV.U32 R191, RZ, RZ, R107 ;  /* 0x000000ffffbf7224 */ /* 0x002fe400078e006b */
[----:B------:R-:W-:Y:S01]  /*19700*/  IMAD.MOV.U32 R190, RZ, RZ, R106 ;  /* 0x000000ffffbe7224 */ /* 0x000fe200078e006a */
[----:B------:R-:W-:Y:S01]  /*19710*/  STL.128 [R1+0x400], R212 ;  /* 0x000400d401007387 */ /* 0x000fe20000100c00 */
[----:B------:R-:W-:-:S02]  /*19720*/  IMAD.MOV.U32 R189, RZ, RZ, R105 ;  /* 0x000000ffffbd7224 */ /* 0x000fc400078e0069 */
[----:B------:R-:W-:Y:S01]  /*19730*/  IMAD.MOV.U32 R188, RZ, RZ, R104 ;  /* 0x000000ffffbc7224 */ /* 0x000fe200078e0068 */
[----:B------:R-:W-:Y:S01]  /*19740*/  STL.128 [R1+0x410], R216 ;  /* 0x000410d801007387 */ /* 0x000fe20000100c00 */
[----:B------:R-:W-:Y:S02]  /*19750*/  IMAD.MOV.U32 R185, RZ, RZ, R101 ;  /* 0x000000ffffb97224 */ /* 0x000fe400078e0065 */
[----:B------:R-:W-:Y:S01]  /*19760*/  IMAD.MOV.U32 R184, RZ, RZ, R100 ;  /* 0x000000ffffb87224 */ /* 0x000fe200078e0064 */
[----:B------:R0:W-:Y:S04]  /*19770*/  STL [R1+0xe24], R159 ;  /* 0x000e249f01007387 */ /* 0x0001e80000100800 */
[----:B------:R1:W-:Y:S01]  /*19780*/  STL [R1+0xe20], R156 ;  /* 0x000e209c01007387 */ /* 0x0003e20000100800 */
[----:B0-----:R-:W-:-:S03]  /*19790*/  IMAD.MOV.U32 R159, RZ, RZ, R91 ;  /* 0x000000ffff9f7224 */ /* 0x001fc600078e005b */
[----:B------:R0:W-:Y:S01]  /*197a0*/  STL.128 [R1+0xe10], R152 ;  /* 0x000e109801007387 */ /* 0x0001e20000100c00 */
[----:B-1----:R-:W-:-:S03]  /*197b0*/  IMAD.MOV.U32 R156, RZ, RZ, R88 ;  /* 0x000000ffff9c7224 */ /* 0x002fc600078e0058 */
[----:B------:R1:W-:Y:S01]  /*197c0*/  STL.128 [R1+0xea0], R188 ;  /* 0x000ea0bc01007387 */ /* 0x0003e20000100c00 */
[----:B------:R-:W-:-:S03]  /*197d0*/  IMAD.MOV.U32 R231, RZ, RZ, R19 ;  /* 0x000000ffffe77224 */ /* 0x000fc600078e0013 */
[----:B------:R3:W-:Y:S01]  /*197e0*/  STL.128 [R1+0xe90], R184 ;  /* 0x000e90b801007387 */ /* 0x0007e20000100c00 */
[----:B------:R-:W-:-:S03]  /*197f0*/  IMAD.MOV.U32 R235, RZ, RZ, R6 ;  /* 0x000000ffffeb7224 */ /* 0x000fc600078e0006 */
[----:B------:R3:W-:Y:S01]  /*19800*/  STL.64 [R1+0xe28], R160 ;  /* 0x000e28a001007387 */ /* 0x0007e20000100a00 */
[----:B0-----:R-:W-:-:S03]  /*19810*/  IMAD.MOV.U32 R155, RZ, RZ, R87 ;  /* 0x000000ffff9b7224 */ /* 0x001fc600078e0057 */
[----:B------:R0:W-:Y:S01]  /*19820*/  STL.128 [R1+0x360], R156 ;  /* 0x0003609c01007387 */ /* 0x0001e20000100c00 */
[----:B------:R-:W-:Y:S02]  /*19830*/  IMAD.MOV.U32 R152, RZ, RZ, R84 ;  /* 0x000000ffff987224 */ /* 0x000fe400078e0054 */
[----:B------:R-:W-:Y:S01]  /*19840*/  IMAD.MOV.U32 R87, RZ, RZ, R159 ;  /* 0x000000ffff577224 */ /* 0x000fe200078e009f */
[----:B-1----:R-:W4:Y:S01]  /*19850*/  LDL.LU.128 R188, [R1+0xea0] ;  /* 0x000ea00001bc7983 */ /* 0x002f220000300c00 */
[----:B------:R-:W-:Y:S02]  /*19860*/  IMAD.MOV.U32 R84, RZ, RZ, R156 ;  /* 0x000000ffff547224 */ /* 0x000fe400078e009c */
[----:B------:R-:W-:Y:S01]  /*19870*/  IMAD.MOV.U32 R154, RZ, RZ, R86 ;  /* 0x000000ffff9a7224 */ /* 0x000fe200078e0056 */
[----:B---3--:R-:W3:Y:S01]  /*19880*/  LDL.LU.128 R184, [R1+0xe90] ;  /* 0x000e900001b87983 */ /* 0x008ee20000300c00 */
[----:B------:R-:W-:-:S03]  /*19890*/  IMAD.MOV.U32 R153, RZ, RZ, R85 ;  /* 0x000000ffff997224 */ /* 0x000fc600078e0055 */
[----:B------:R-:W3:Y:S01]  /*198a0*/  LDL.LU.64 R160, [R1+0xe28] ;  /* 0x000e280001a07983 */ /* 0x000ee20000300a00 */
[----:B------:R-:W-:-:S03]  /*198b0*/  IMAD.MOV.U32 R12, RZ, RZ, R18 ;  /* 0x000000ffff0c7224 */ /* 0x000fc600078e0012 */
[----:B0-----:R-:W3:Y:S04]  /*198c0*/  LDL.LU R159, [R1+0xe24] ;  /* 0x000e2400019f7983 */ /* 0x001ee80000300800 */
[----:B------:R-:W3:Y:S04]  /*198d0*/  LDL.LU R156, [R1+0xe20] ;  /* 0x000e2000019c7983 */ /* 0x000ee80000300800 */
[----:B------:R0:W-:Y:S04]  /*198e0*/  STL [R1+0x104c], R234 ;  /* 0x00104cea01007387 */ /* 0x0001e80000100800 */
[----:B------:R-:W-:Y:S01]  /*198f0*/  STL.128 [R1+0x350], R152 ;  /* 0x0003509801007387 */ /* 0x000fe20000100c00 */
[----:B0-----:R-:W-:-:S02]  /*19900*/  IMAD.MOV.U32 R234, RZ, RZ, R7 ;  /* 0x000000ffffea7224 */ /* 0x001fc400078e0007 */
[----:B--2---:R-:W-:Y:S02]  /*19910*/  IMAD.MOV.U32 R219, RZ, RZ, R135 ;  /* 0x000000ffffdb7224 */ /* 0x004fe400078e0087 */
[----:B------:R-:W-:Y:S02]  /*19920*/  IMAD.MOV.U32 R218, RZ, RZ, R134 ;  /* 0x000000ffffda7224 */ /* 0x000fe400078e0086 */
[----:B------:R-:W-:Y:S02]  /*19930*/  IMAD.MOV.U32 R217, RZ, RZ, R133 ;  /* 0x000000ffffd97224 */ /* 0x000fe400078e0085 */
[----:B------:R-:W-:Y:S02]  /*19940*/  IMAD.MOV.U32 R216, RZ, RZ, R132 ;  /* 0x000000ffffd87224 */ /* 0x000fe400078e0084 */
[----:B------:R-:W-:Y:S02]  /*19950*/  IMAD.MOV.U32 R215, RZ, RZ, R131 ;  /* 0x000000ffffd77224 */ /* 0x000fe400078e0083 */
[----:B------:R-:W-:-:S02]  /*19960*/  IMAD.MOV.U32 R214, RZ, RZ, R130 ;  /* 0x000000ffffd67224 */ /* 0x000fc400078e0082 */
[----:B------:R-:W-:Y:S02]  /*19970*/  IMAD.MOV.U32 R213, RZ, RZ, R129 ;  /* 0x000000ffffd57224 */ /* 0x000fe400078e0081 */
[----:B------:R-:W-:Y:S02]  /*19980*/  IMAD.MOV.U32 R212, RZ, RZ, R128 ;  /* 0x000000ffffd47224 */ /* 0x000fe400078e0080 */
[----:B----4-:R-:W-:Y:S02]  /*19990*/  IMAD.MOV.U32 R211, RZ, RZ, R127 ;  /* 0x000000ffffd37224 */ /* 0x010fe400078e007f */
        /* <DEDUP_REMOVED lines=24> */
[----:B0-----:R-:W3:Y:S01]  /*19b20*/  LDL.LU.128 R216, [R1+0xf10] ;  /* 0x000f100001d87983 */ /* 0x001ee20000300c00 */
[----:B------:R-:W-:-:S03]  /*19b30*/  IMAD.MOV.U32 R7, RZ, RZ, R150 ;  /* 0x000000ffff077224 */ /* 0x000fc600078e0096 */
[----:B-1----:R-:W3:Y:S01]  /*19b40*/  LDL.LU.128 R212, [R1+0xf00] ;  /* 0x000f000001d47983 */ /* 0x002ee20000300c00 */
[----:B------:R-:W-:-:S03]  /*19b50*/  IMAD.MOV.U32 R18, RZ, RZ, R149 ;  /* 0x000000ffff127224 */ /* 0x000fc600078e0095 */
[----:B--2---:R-:W2:Y:S01]  /*19b60*/  LDL.LU.128 R208, [R1+0xef0] ;  /* 0x000ef00001d07983 */ /* 0x004ea20000300c00 */
[----:B------:R-:W-:-:S03]  /*19b70*/  IMAD.MOV.U32 R19, RZ, RZ, R148 ;  /* 0x000000ffff137224 */ /* 0x000fc600078e0094 */
[----:B----4-:R-:W4:Y:S04]  /*19b80*/  LDL.LU.128 R204, [R1+0xee0] ;  /* 0x000ee00001cc7983 */ /* 0x010f280000300c00 */
[----:B------:R-:W2:Y:S04]  /*19b90*/  LDL.LU.128 R200, [R1+0xed0] ;  /* 0x000ed00001c87983 */ /* 0x000ea80000300c00 */
[----:B------:R-:W4:Y:S04]  /*19ba0*/  LDL.LU.128 R196, [R1+0xec0] ;  /* 0x000ec00001c47983 */ /* 0x000f280000300c00 */
[----:B------:R-:W2:Y:S01]  /*19bb0*/  LDL.LU.128 R192, [R1+0xeb0] ;  /* 0x000eb00001c07983 */ /* 0x000ea20000300c00 */
        /* <DEDUP_REMOVED lines=8> */
[----:B------:R-:W4:Y:S01]  /*19c40*/  LDL.LU.128 R152, [R1+0xe10] ;  /* 0x000e100001987983 */ /* 0x000f220000300c00 */
[----:B------:R-:W-:Y:S02]  /*19c50*/  IMAD.MOV.U32 R232, RZ, RZ, R10 ;  /* 0x000000ffffe87224 */ /* 0x000fe400078e000a */
[----:B------:R-:W-:Y:S01]  /*19c60*/  IMAD.MOV.U32 R233, RZ, RZ, R9 ;  /* 0x000000ffffe97224 */ /* 0x000fe200078e0009 */
[----:B------:R0:W-:Y:S04]  /*19c70*/  STL.128 [R1+0xe80], R180 ;  /* 0x000e80b401007387 */ /* 0x0001e80000100c00 */
[----:B------:R1:W-:Y:S04]  /*19c80*/  STL.128 [R1+0x450], R232 ;  /* 0x000450e801007387 */ /* 0x0003e80000100c00 */
[----:B------:R1:W-:Y:S04]  /*19c90*/  STL.128 [R1+0xe70], R176 ;  /* 0x000e70b001007387 */ /* 0x0003e80000100c00 */
[----:B------:R1:W-:Y:S04]  /*19ca0*/  STL.128 [R1+0xe60], R172 ;  /* 0x000e60ac01007387 */ /* 0x0003e80000100c00 */
[----:B0-----:R-:W4:Y:S04]  /*19cb0*/  LDL.LU.128 R180, [R1+0xe80] ;  /* 0x000e800001b47983 */ /* 0x001f280000300c00 */
[----:B-1----:R-:W4:Y:S04]  /*19cc0*/  LDL.LU R234, [R1+0x104c] ;  /* 0x00104c0001ea7983 */ /* 0x002f280000300800 */
[----:B------:R0:W-:Y:S04]  /*19cd0*/  STL.128 [R1+0xe40], R164 ;  /* 0x000e40a401007387 */ /* 0x0001e80000100c00 */
[----:B------:R1:W-:Y:S04]  /*19ce0*/  STL [R1+0xe30], R163 ;  /* 0x000e30a301007387 */ /* 0x0003e80000100800 */
[----:B------:R-:W4:Y:S04]  /*19cf0*/  LDL.LU.128 R176, [R1+0xe70] ;  /* 0x000e700001b07983 */ /* 0x000f280000300c00 */
[----:B------:R-:W4:Y:S04]  /*19d00*/  LDL.LU.128 R172, [R1+0xe60] ;  /* 0x000e600001ac7983 */ /* 0x000f280000300c00 */
[----:B0-----:R-:W4:Y:S04]  /*19d10*/  LDL.LU.128 R164, [R1+0xe40] ;  /* 0x000e400001a47983 */ /* 0x001f280000300c00 */
[----:B-1----:R-:W4:Y:S04]  /*19d20*/  LDL.LU R163, [R1+0xe30] ;  /* 0x000e300001a37983 */ /* 0x002f280000300800 */
[----:B------:R0:W-:Y:S04]  /*19d30*/  STL.128 [R1+0xe50], R168 ;  /* 0x000e50a801007387 */ /* 0x0001e80000100c00 */
[----:B0-----:R-:W4:Y:S01]  /*19d40*/  LDL.LU.128 R168, [R1+0xe50] ;  /* 0x000e500001a87983 */ /* 0x001f220000300c00 */
        /* <DEDUP_REMOVED lines=10> */
[----:B------:R-:W-:Y:S02]  /*19df0*/  IMAD.MOV.U32 R134, RZ, RZ, R66 ;  /* 0x000000ffff867224 */ /* 0x000fe400078e0042 */
[----:B0-----:R-:W-:Y:S02]  /*19e00*/  IMAD.MOV.U32 R229, RZ, RZ, R145 ;  /* 0x000000ffffe57224 */ /* 0x001fe400078e0091 */
[----:B------:R-:W-:Y:S02]  /*19e10*/  IMAD.MOV.U32 R228, RZ, RZ, R144 ;  /* 0x000000ffffe47224 */ /* 0x000fe400078e0090 */
[----:B-1----:R-:W-:Y:S02]  /*19e20*/  IMAD.MOV.U32 R227, RZ, RZ, R143 ;  /* 0x000000ffffe37224 */ /* 0x002fe400078e008f */
        /* <DEDUP_REMOVED lines=31> */
[----:B------:R-:W-:-:S02]  /*1a020*/  VIADD R4, R16, 0x180 ;  /* 0x0000018010047836 */ /* 0x000fc40000000000 */
        /* <DEDUP_REMOVED lines=171> */
[----:B---3--:R-:W-:Y:S01]  /*1aae0*/  IMAD.MOV.U32 R92, RZ, RZ, R161 ;  /* 0x000000ffff5c7224 */ /* 0x008fe200078e00a1 */
[----:B------:R3:W-:Y:S01]  /*1aaf0*/  STL.128 [R1+0x2d0], R120 ;  /* 0x0002d07801007387 */ /* 0x0007e20000100c00 */
[----:B------:R-:W-:Y:S02]  /*1ab00*/  IMAD.MOV.U32 R93, RZ, RZ, R156 ;  /* 0x000000ffff5d7224 */ /* 0x000fe400078e009c */
[----:B------:R-:W-:Y:S01]  /*1ab10*/  IMAD.MOV.U32 R94, RZ, RZ, R23 ;  /* 0x000000ffff5e7224 */ /* 0x000fe200078e0017 */
[----:B------:R3:W-:Y:S01]  /*1ab20*/  STL.128 [R1+0x2e0], R124 ;  /* 0x0002e07c01007387 */ /* 0x0007e20000100c00 */
[----:B------:R-:W-:Y:S02]  /*1ab30*/  IMAD.MOV.U32 R95, RZ, RZ, R160 ;  /* 0x000000ffff5f7224 */ /* 0x000fe400078e00a0 */
[----:B0-----:R-:W-:Y:S01]  /*1ab40*/  IMAD.MOV.U32 R96, RZ, RZ, R159 ;  /* 0x000000ffff607224 */ /* 0x001fe200078e009f */
[----:B------:R0:W-:Y:S01]  /*1ab50*/  STL.128 [R1+0x2f0], R128 ;  /* 0x0002f08001007387 */ /* 0x0001e20000100c00 */
[----:B------:R-:W-:-:S02]  /*1ab60*/  IMAD.MOV.U32 R97, RZ, RZ, R4 ;  /* 0x000000ffff617224 */ /* 0x000fc400078e0004 */
[----:B------:R-:W-:Y:S01]  /*1ab70*/  IMAD.MOV.U32 R98, RZ, RZ, R235 ;  /* 0x000000ffff627224 */ /* 0x000fe200078e00eb */
[----:B------:R0:W-:Y:S01]  /*1ab80*/  STL.128 [R1+0x300], R132 ;  /* 0x0003008401007387 */ /* 0x0001e20000100c00 */
[----:B------:R-:W-:Y:S02]  /*1ab90*/  IMAD.MOV.U32 R99, RZ, RZ, R233 ;  /* 0x000000ffff637224 */ /* 0x000fe400078e00e9 */
[----:B-1----:R-:W-:Y:S01]  /*1aba0*/  IMAD.MOV.U32 R100, RZ, RZ, R184 ;  /* 0x000000ffff647224 */ /* 0x002fe200078e00b8 */
        /* <DEDUP_REMOVED lines=11> */
[----:B----4-:R-:W-:Y:S02]  /*1ac60*/  IMAD.MOV.U32 R108, RZ, RZ, R232 ;  /* 0x000000ffff6c7224 */ /* 0x010fe400078e00e8 */
        /* <DEDUP_REMOVED lines=19> */
[----:B0-----:R-:W-:Y:S02]  /*1ada0*/  IMAD.MOV.U32 R128, RZ, RZ, R212 ;  /* 0x000000ffff807224 */ /* 0x001fe400078e00d4 */
[----:B------:R-:W-:Y:S02]  /*1adb0*/  IMAD.MOV.U32 R129, RZ, RZ, R213 ;  /* 0x000000ffff817224 */ /* 0x000fe400078e00d5 */
[----:B------:R-:W-:Y:S02]  /*1adc0*/  IMAD.MOV.U32 R130, RZ, RZ, R214 ;  /* 0x000000ffff827224 */ /* 0x000fe400078e00d6 */
[----:B------:R-:W-:Y:S02]  /*1add0*/  IMAD.MOV.U32 R131, RZ, RZ, R215 ;  /* 0x000000ffff837224 */ /* 0x000fe400078e00d7 */
[----:B------:R-:W-:Y:S02]  /*1ade0*/  IMAD.MOV.U32 R132, RZ, RZ, R216 ;  /* 0x000000ffff847224 */ /* 0x000fe400078e00d8 */
        /* <DEDUP_REMOVED lines=18> */
[----:B------:R-:W-:-:S06]  /*1af10*/  IMAD.MOV.U32 R151, RZ, RZ, R6 ;  /* 0x000000ffff977224 */ /* 0x000fcc00078e0006 */
[----:B------:R-:W-:-:S06]  /*1af20*/  WARPGROUP.ARRIVE ;  /* 0x00000000000079c5 */ /* 0x000fcc0000000000 */
[----:B------:R-:W-:Y:S01]  /*1af30*/  HGMMA.64x256x16.F32 R24, R152, gdesc[UR4].tnspB, R24, gsb0 ;  /* 0x43e0000498187df0 */ /* 0x000fe20008000818 */
[----:B------:R0:W-:Y:S04]  /*1af40*/  STL.64 [R1+0xe00], R192 ;  /* 0x000e00c001007387 */ /* 0x0001e80000100a00 */
[----:B------:R-:W-:Y:S04]  /*1af50*/  STL.128 [R1+0xdf0], R180 ;  /* 0x000df0b401007387 */ /* 0x000fe80000100c00 */
[----:B------:R1:W-:Y:S01]  /*1af60*/  STL [R1+0xe0c], R234 ;  /* 0x000e0cea01007387 */ /* 0x0003e20000100800 */
[----:B0-----:R-:W-:-:S03]  /*1af70*/  IMAD.MOV.U32 R192, RZ, RZ, R232 ;  /* 0x000000ffffc07224 */ /* 0x001fc600078e00e8 */
[----:B------:R0:W-:Y:S01]  /*1af80*/  STL.128 [R1+0xde0], R176 ;  /* 0x000de0b001007387 */ /* 0x0001e20000100c00 */
[----:B------:R-:W-:-:S03]  /*1af90*/  IMAD.MOV.U32 R232, RZ, RZ, R19 ;  /* 0x000000ffffe87224 */ /* 0x000fc600078e0013 */
[----:B------:R2:W-:Y:S01]  /*1afa0*/  STL.128 [R1+0xdd0], R172 ;  /* 0x000dd0ac01007387 */ /* 0x0005e20000100c00 */
[----:B-1----:R-:W-:Y:S02]  /*1afb0*/  IMAD.MOV.U32 R234, RZ, RZ, R7 ;  /* 0x000000ffffea7224 */ /* 0x002fe400078e0007 */
[----:B------:R-:W-:Y:S02]  /*1afc0*/  IMAD.MOV.U32 R182, RZ, RZ, R235 ;  /* 0x000000ffffb67224 */ /* 0x000fe400078e00eb */
[----:B------:R-:W-:Y:S01]  /*1afd0*/  IMAD.MOV.U32 R183, RZ, RZ, R233 ;  /* 0x000000ffffb77224 */ /* 0x000fe200078e00e9 */
[----:B------:R-:W-:Y:S01]  /*1afe0*/  STL.128 [R1+0xdb0], R164 ;  /* 0x000db0a401007387 */ /* 0x000fe20000100c00 */
[----:B------:R-:W-:Y:S02]  /*1aff0*/  IMAD.MOV.U32 R233, RZ, RZ, R18 ;  /* 0x000000ffffe97224 */ /* 0x000fe400078e0012 */
[----:B------:R-:W-:Y:S01]  /*1b000*/  IMAD.MOV.U32 R235, RZ, RZ, R6 ;  /* 0x000000ffffeb7224 */ /* 0x000fe200078e0006 */
[----:B------:R1:W-:Y:S01]  /*1b010*/  STL [R1+0xda0], R163 ;  /* 0x000da0a301007387 */ /* 0x0003e20000100800 */
[----:B------:R-:W-:-:S02]  /*1b020*/  IMAD.MOV.U32 R180, RZ, RZ, R159 ;  /* 0x000000ffffb47224 */ /* 0x000fc400078e009f */
[----:B0-----:R-:W-:Y:S02]  /*1b030*/  IMAD.MOV.U32 R176, RZ, RZ, R161 ;  /* 0x000000ffffb07224 */ /* 0x001fe400078e00a1 */
[----:B------:R-:W-:Y:S01]  /*1b040*/  IMAD.MOV.U32 R177, RZ, RZ, R156 ;  /* 0x000000ffffb17224 */ /* 0x000fe200078e009c */
[----:B--2---:R-:W2:Y:S01]  /*1b050*/  LDL.LU.128 R172, [R1+0xdd0] ;  /* 0x000dd00001ac7983 */ /* 0x004ea20000300c00 */
[----:B------:R-:W-:Y:S02]  /*1b060*/  IMAD.MOV.U32 R178, RZ, RZ, R23 ;  /* 0x000000ffffb27224 */ /* 0x000fe400078e0017 */
[----:B------:R-:W-:Y:S01]  /*1b070*/  IMAD.MOV.U32 R179, RZ, RZ, R160 ;  /* 0x000000ffffb37224 */ /* 0x000fe200078e00a0 */
[----:B-1----:R-:W3:Y:S01]  /*1b080*/  LDL.LU R163, [R1+0xda0] ;  /* 0x000da00001a37983 */ /* 0x002ee20000300800 */
[----:B------:R-:W-:-:S03]  /*1b090*/  IMAD.MOV.U32 R181, RZ, RZ, R4 ;  /* 0x000000ffffb57224 */ /* 0x000fc600078e0004 */
[----:B------:R-:W3:Y:S01]  /*1b0a0*/  LDL.LU.128 R164, [R1+0xdb0] ;  /* 0x000db00001a47983 */ /* 0x000ee20000300c00 */
[----:B------:R-:W-:-:S03]  /*1b0b0*/  IMAD.MOV.U32 R193, RZ, RZ, R231 ;  /* 0x000000ffffc17224 */ /* 0x000fc600078e00e7 */
[----:B------:R0:W-:Y:S04]  /*1b0c0*/  STL [R1+0xe08], R194 ;  /* 0x000e08c201007387 */ /* 0x0001e80000100800 */
[----:B------:R1:W-:Y:S04]  /*1b0d0*/  STL.128 [R1+0x450], R232 ;  /* 0x000450e801007387 */ /* 0x0003e80000100c00 */
[----:B------:R4:W-:Y:S01]  /*1b0e0*/  STL.128 [R1+0xdc0], R168 ;  /* 0x000dc0a801007387 */ /* 0x0009e20000100c00 */
[----:B0-----:R-:W-:-:S03]  /*1b0f0*/  IMAD.MOV.U32 R194, RZ, RZ, R230 ;  /* 0x000000ffffc27224 */ /* 0x001fc600078e00e6 */
[----:B------:R0:W-:Y:S04]  /*1b100*/  STL.128 [R1+0x370], R176 ;  /* 0x000370b001007387 */ /* 0x0001e80000100c00 */
[----:B------:R0:W-:Y:S04]  /*1b110*/  STL.128 [R1+0x380], R180 ;  /* 0x000380b401007387 */ /* 0x0001e80000100c00 */
[----:B-1----:R-:W3:Y:S04]  /*1b120*/  LDL.LU R234, [R1+0xe0c] ;  /* 0x000e0c0001ea7983 */ /* 0x002ee80000300800 */
[----:B----4-:R-:W4:Y:S04]  /*1b130*/  LDL.LU.128 R168, [R1+0xdc0] ;  /* 0x000dc00001a87983 */ /* 0x010f280000300c00 */
[----:B0-----:R-:W4:Y:S04]  /*1b140*/  LDL.LU.128 R176, [R1+0xde0] ;  /* 0x000de00001b07983 */ /* 0x001f280000300c00 */
[----:B------:R-:W4:Y:S04]  /*1b150*/  LDL.LU.128 R180, [R1+0xdf0] ;  /* 0x000df00001b47983 */ /* 0x000f280000300c00 */
[----:B------:R0:W-:Y:S04]  /*1b160*/  STL.128 [R1+0x3b0], R192 ;  /* 0x0003b0c001007387 */ /* 0x0001e80000100c00 */
[----:B0-----:R-:W4:Y:S04]  /*1b170*/  LDL.LU R194, [R1+0xe08] ;  /* 0x000e080001c27983 */ /* 0x001f280000300800 */
[----:B------:R-:W4:Y:S01]  /*1b180*/  LDL.LU.64 R192, [R1+0xe00] ;  /* 0x000e000001c07983 */ /* 0x000f220000300a00 */
[----:B------:R-:W-:-:S03]  /*1b190*/  WARPGROUP.DEPBAR.LE gsb0, 0x0 ;  /* 0x00008000000079c5 */ /* 0x000fc60000010000 */
[----:B------:R0:W-:Y:S04]  /*1b1a0*/  STL.128 [R1+0xd90], R148 ;  /* 0x000d909401007387 */ /* 0x0001e80000100c00 */
[----:B------:R1:W-:Y:S04]  /*1b1b0*/  STL.128 [R1+0xd80], R144 ;  /* 0x000d809001007387 */ /* 0x0003e80000100c00 */
[----:B------:R1:W-:Y:S04]  /*1b1c0*/  STL.128 [R1+0xd70], R140 ;  /* 0x000d708c01007387 */ /* 0x0003e80000100c00 */
[----:B------:R1:W-:Y:S04]  /*1b1d0*/  STL.128 [R1+0xd60], R136 ;  /* 0x000d608801007387 */ /* 0x0003e80000100c00 */
[----:B0-----:R-:W4:Y:S04]  /*1b1e0*/  LDL.LU.128 R148, [R1+0xd90] ;  /* 0x000d900001947983 */ /* 0x001f280000300c00 */
[----:B-1----:R-:W4:Y:S04]  /*1b1f0*/  LDL.LU.128 R144, [R1+0xd80] ;  /* 0x000d800001907983 */ /* 0x002f280000300c00 */
[----:B------:R0:W-:Y:S04]  /*1b200*/  STL.128 [R1+0xd50], R132 ;  /* 0x000d508401007387 */ /* 0x0001e80000100c00 */
[----:B------:R1:W-:Y:S04]  /*1b210*/  STL.128 [R1+0xd40], R128 ;  /* 0x000d408001007387 */ /* 0x0003e80000100c00 */
[----:B------:R1:W-:Y:S04]  /*1b220*/  STL.128 [R1+0xd30], R124 ;  /* 0x000d307c01007387 */ /* 0x0003e80000100c00 */
[----:B------:R1:W-:Y:S04]  /*1b230*/  STL.128 [R1+0xd20], R120 ;  /* 0x000d207801007387 */ /* 0x0003e80000100c00 */
[----:B------:R1:W-:Y:S04]  /*1b240*/  STL.128 [R1+0xd10], R116 ;  /* 0x000d107401007387 */ /* 0x0003e80000100c00 */
[----:B------:R-:W4:Y:S04]  /*1b250*/  LDL.LU.128 R140, [R1+0xd70] ;  /* 0x000d7000018c7983 */ /* 0x000f280000300c00 */
[----:B------:R-:W4:Y:S04]  /*1b260*/  LDL.LU.128 R136, [R1+0xd60] ;  /* 0x000d600001887983 */ /* 0x000f280000300c00 */
[----:B0-----:R-:W4:Y:S04]  /*1b270*/  LDL.LU.128 R132, [R1+0xd50] ;  /* 0x000d500001847983 */ /* 0x001f280000300c00 */
[----:B-1----:R-:W4:Y:S04]  /*1b280*/  LDL.LU.128 R128, [R1+0xd40] ;  /* 0x000d400001807983 */ /* 0x002f280000300c00 */
[----:B------:R-:W4:Y:S04]  /*1b290*/  LDL.LU.128 R124, [R1+0xd30] ;  /* 0x000d3000017c7983 */ /* 0x000f280000300c00 */
[----:B------:R-:W4:Y:S04]  /*1b2a0*/  LDL.LU.128 R120, [R1+0xd20] ;  /* 0x000d200001787983 */ /* 0x000f280000300c00 */
[----:B------:R-:W4:Y:S04]  /*1b2b0*/  LDL.LU.128 R116, [R1+0xd10] ;  /* 0x000d100001747983 */ /* 0x000f280000300c00 */
[----:B------:R0:W-:Y:S04]  /*1b2c0*/  STL.128 [R1+0xd00], R112 ;  /* 0x000d007001007387 */ /* 0x0001e80000100c00 */
[----:B------:R1:W-:Y:S04]  /*1b2d0*/  STL.128 [R1+0xcf0], R108 ;  /* 0x000cf06c01007387 */ /* 0x0003e80000100c00 */
[----:B0-----:R-:W4:Y:S04]  /*1b2e0*/  LDL.LU.128 R112, [R1+0xd00] ;  /* 0x000d000001707983 */ /* 0x001f280000300c00 */
[----:B-1----:R-:W4:Y:S01]  /*1b2f0*/  LDL.LU.128 R108, [R1+0xcf0] ;  /* 0x000cf000016c7983 */ /* 0x002f220000300c00 */
[----:B------:R-:W-:-:S02]  /*1b300*/  IMAD.MOV.U32 R5, RZ, RZ, R17 ;  /* 0x000000ffff057224 */ /* 0x000fc400078e0011 */
[----:B------:R-:W-:Y:S02]  /*1b310*/  IMAD.MOV.U32 R230, RZ, RZ, R22 ;  /* 0x000000ffffe67224 */ /* 0x000fe400078e0016 */
[----:B------:R-:W-:Y:S01]  /*1b320*/  IMAD.MOV.U32 R231, RZ, RZ, R21 ;  /* 0x000000ffffe77224 */ /* 0x000fe200078e0015 */
[----:B------:R-:W-:Y:S01]  /*1b330*/  R2UR UR7, R5 ;  /* 0x00000000050772ca */ /* 0x000fe200000e0000 */
[----:B------:R-:W-:Y:S02]  /*1b340*/  IMAD.MOV.U32 R7, RZ, RZ, R3 ;  /* 0x000000ffff077224 */ /* 0x000fe400078e0003 */
[----:B------:R-:W-:Y:S02]  /*1b350*/  IMAD.MOV.U32 R6, RZ, RZ, R2 ;  /* 0x000000ffff067224 */ /* 0x000fe400078e0002 */
[----:B------:R-:W-:Y:S01]  /*1b360*/  IMAD.MOV.U32 R5, RZ, RZ, R0 ;  /* 0x000000ffff057224 */ /* 0x000fe200078e0000 */
[----:B--2---:R-:W-:Y:S01]  /*1b370*/  F2FP.F16.F32.PACK_AB R152, R172, R173 ;  /* 0x000000adac98723e */ /* 0x004fe200000000ff */
[----:B------:R-:W-:Y:S01]  /*1b380*/  VIADD R4, R16, 0x200 ;  /* 0x0000020010047836 */ /* 0x000fe20000000000 */
[----:B---3--:R-:W-:-:S02]  /*1b390*/  F2FP.F16.F32.PACK_AB R153, R163, R164 ;  /* 0x000000a4a399723e */ /* 0x008fc400000000ff */
[----:B------:R-:W-:Y:S02]  /*1b3a0*/  F2FP.F16.F32.PACK_AB R154, R174, R175 ;  /* 0x000000afae9a723e */ /* 0x000fe400000000ff */
[----:B------:R-:W-:Y:S01]  /*1b3b0*/  F2FP.F16.F32.PACK_AB R155, R165, R166 ;  /* 0x000000a6a59b723e */ /* 0x000fe200000000ff */
[----:B------:R-:W-:Y:S01]  /*1b3c0*/  STL.128 [R1+0x3c0], R196 ;  /* 0x0003c0c401007387 */ /* 0x000fe20000100c00 */
[----:B------:R-:W-:Y:S01]  /*1b3d0*/  R2UR UR6, R4 ;  /* 0x00000000040672ca */ /* 0x000fe200000e0000 */
[----:B------:R-:W-:Y:S02]  /*1b3e0*/  IMAD.MOV.U32 R175, RZ, RZ, R91 ;  /* 0x000000ffffaf7224 */ /* 0x000fe400078e005b */
[----:B------:R-:W-:Y:S01]  /*1b3f0*/  STL.128 [R1+0x3d0], R200 ;  /* 0x0003d0c801007387 */ /* 0x000fe20000100c00 */
[----:B------:R-:W-:-:S03]  /*1b400*/  IMAD.MOV.U32 R174, RZ, RZ, R90 ;  /* 0x000000ffffae7224 */ /* 0x000fc600078e005a */
        /* <DEDUP_REMOVED lines=11> */
[----:B------:R-:W-:Y:S02]  /*1b4c0*/  IMAD.MOV.U32 R163, RZ, RZ, R79 ;  /* 0x000000ffffa37224 */ /* 0x000fe400078e004f */
[----:B------:R-:W-:Y:S01]  /*1b4d0*/  IMAD.MOV.U32 R162, RZ, RZ, R78 ;  /* 0x000000ffffa27224 */ /* 0x000fe200078e004e */
[----:B------:R0:W-:Y:S01]  /*1b4e0*/  STL.128 [R1+0x390], R184 ;  /* 0x000390b801007387 */ /* 0x0001e20000100c00 */
[----:B------:R-:W-:Y:S02]  /*1b4f0*/  IMAD.MOV.U32 R161, RZ, RZ, R77 ;  /* 0x000000ffffa17224 */ /* 0x000fe400078e004d */
[----:B------:R-:W-:Y:S01]  /*1b500*/  IMAD.MOV.U32 R160, RZ, RZ, R76 ;  /* 0x000000ffffa07224 */ /* 0x000fe200078e004c */
[----:B------:R1:W-:Y:S01]  /*1b510*/  STL.128 [R1+0x3a0], R188 ;  /* 0x0003a0bc01007387 */ /* 0x0003e20000100c00 */
[----:B------:R-:W-:Y:S02]  /*1b520*/  IMAD.MOV.U32 R159, RZ, RZ, R75 ;  /* 0x000000ffff9f7224 */ /* 0x000fe400078e004b */
[----:B------:R-:W-:-:S02]  /*1b530*/  IMAD.MOV.U32 R158, RZ, RZ, R74 ;  /* 0x000000ffff9e7224 */ /* 0x000fc400078e004a */
[----:B------:R-:W-:Y:S02]  /*1b540*/  IMAD.MOV.U32 R157, RZ, RZ, R73 ;  /* 0x000000ffff9d7224 */ /* 0x000fe400078e0049 */
[----:B------:R-:W-:Y:S02]  /*1b550*/  IMAD.MOV.U32 R156, RZ, RZ, R72 ;  /* 0x000000ffff9c7224 */ /* 0x000fe400078e0048 */
[----:B0-----:R-:W-:Y:S02]  /*1b560*/  IMAD.MOV.U32 R187, RZ, RZ, R103 ;  /* 0x000000ffffbb7224 */ /* 0x001fe400078e0067 */
[----:B------:R-:W-:Y:S02]  /*1b570*/  IMAD.MOV.U32 R186, RZ, RZ, R102 ;  /* 0x000000ffffba7224 */ /* 0x000fe400078e0066 */
[----:B-1----:R-:W-:Y:S02]  /*1b580*/  IMAD.MOV.U32 R191, RZ, RZ, R107 ;  /* 0x000000ffffbf7224 */ /* 0x002fe400078e006b */
[----:B------:R-:W-:-:S02]  /*1b590*/  IMAD.MOV.U32 R190, RZ, RZ, R106 ;  /* 0x000000ffffbe7224 */ /* 0x000fc400078e006a */
[----:B------:R-:W-:Y:S02]  /*1b5a0*/  IMAD.MOV.U32 R189, RZ, RZ, R105 ;  /* 0x000000ffffbd7224 */ /* 0x000fe400078e0069 */
[----:B------:R-:W-:Y:S02]  /*1b5b0*/  IMAD.MOV.U32 R188, RZ, RZ, R104 ;  /* 0x000000ffffbc7224 */ /* 0x000fe400078e0068 */
[----:B------:R-:W-:Y:S02]  /*1b5c0*/  IMAD.MOV.U32 R185, RZ, RZ, R101 ;  /* 0x000000ffffb97224 */ /* 0x000fe400078e0065 */
        /* <DEDUP_REMOVED lines=8> */
[----:B------:R-:W-:Y:S01]  /*1b650*/  IMAD.MOV.U32 R23, RZ, RZ, R144 ;  /* 0x000000ffff177224 */ /* 0x000fe200078e0090 */
[----:B------:R-:W-:Y:S01]  /*1b660*/  STL [R1+0x66c], R0 ;  /* 0x00066c0001007387 */ /* 0x000fe20000100800 */
[----:B------:R-:W-:-:S03]  /*1b670*/  IMAD.MOV.U32 R233, RZ, RZ, R3 ;  /* 0x000000ffffe97224 */ /* 0x000fc600078e0003 */
[----:B------:R-:W-:Y:S01]  /*1b680*/  STL [R1+0x668], R2 ;  /* 0x0006680201007387 */ /* 0x000fe20000100800 */
[----:B------:R-:W-:-:S03]  /*1b690*/  IMAD.MOV.U32 R235, RZ, RZ, R0 ;  /* 0x000000ffffeb7224 */ /* 0x000fc600078e0000 */
[----:B------:R-:W-:Y:S04]  /*1b6a0*/  STL [R1+0x664], R3 ;  /* 0x0006640301007387 */ /* 0x000fe80000100800 */
[----:B------:R-:W-:Y:S01]  /*1b6b0*/  STL [R1+0x660], R18 ;  /* 0x0006601201007387 */ /* 0x000fe20000100800 */
[----:B------:R-:W-:-:S03]  /*1b6c0*/  IMAD.MOV.U32 R224, RZ, RZ, R140 ;  /* 0x000000ffffe07224 */ /* 0x000fc600078e008c */
        /* <DEDUP_REMOVED lines=57> */
[----:B------:R-:W-:Y:S02]  /*1ba60*/  IMAD.MOV.U32 R225, RZ, RZ, R141 ;  /* 0x000000ffffe17224 */ /* 0x000fe400078e008d */
[----:B------:R-:W-:Y:S01]  /*1ba70*/  IMAD.MOV.U32 R226, RZ, RZ, R142 ;  /* 0x000000ffffe27224 */ /* 0x000fe200078e008e */
[----:B------:R0:W-:Y:S01]  /*1ba80*/  STL [R1+0xcec], R234 ;  /* 0x000cecea01007387 */ /* 0x0001e20000100800 */
[----:B------:R-:W-:Y:S02]  /*1ba90*/  IMAD.MOV.U32 R227, RZ, RZ, R143 ;  /* 0x000000ffffe37224 */ /* 0x000fe400078e008f */
[----:B------:R-:W-:Y:S01]  /*1baa0*/  IMAD.MOV.U32 R4, RZ, RZ, R108 ;  /* 0x000000ffff047224 */ /* 0x000fe200078e006c */
[----:B------:R-:W-:Y:S01]  /*1bab0*/  STL [R1+0x5e8], R118 ;  /* 0x0005e87601007387 */ /* 0x000fe20000100800 */
[----:B------:R-:W-:Y:S02]  /*1bac0*/  IMAD.MOV.U32 R151, RZ, RZ, R67 ;  /* 0x000000ffff977224 */ /* 0x000fe400078e0043 */
[----:B------:R-:W-:Y:S01]  /*1bad0*/  IMAD.MOV.U32 R150, RZ, RZ, R66 ;  /* 0x000000ffff967224 */ /* 0x000fe200078e0042 */
[----:B------:R-:W-:Y:S01]  /*1bae0*/  STL [R1+0x5e4], R117 ;  /* 0x0005e47501007387 */ /* 0x000fe20000100800 */
[----:B------:R-:W-:-:S02]  /*1baf0*/  IMAD.MOV.U32 R149, RZ, RZ, R65 ;  /* 0x000000ffff957224 */ /* 0x000fc400078e0041 */
[----:B0-----:R-:W-:Y:S01]  /*1bb00*/  IMAD.MOV.U32 R234, RZ, RZ, R2 ;  /* 0x000000ffffea7224 */ /* 0x001fe200078e0002 */
[----:B------:R-:W-:Y:S01]  /*1bb10*/  STL [R1+0x5e0], R116 ;  /* 0x0005e07401007387 */ /* 0x000fe20000100800 */
[----:B------:R-:W-:Y:S02]  /*1bb20*/  IMAD.MOV.U32 R148, RZ, RZ, R64 ;  /* 0x000000ffff947224 */ /* 0x000fe400078e0040 */
[----:B------:R-:W-:Y:S01]  /*1bb30*/  IMAD.MOV.U32 R147, RZ, RZ, R63 ;  /* 0x000000ffff937224 */ /* 0x000fe200078e003f */
[----:B------:R-:W-:Y:S01]  /*1bb40*/  STL [R1+0x5dc], R115 ;  /* 0x0005dc7301007387 */ /* 0x000fe20000100800 */
[----:B------:R-:W-:Y:S02]  /*1bb50*/  IMAD.MOV.U32 R146, RZ, RZ, R62 ;  /* 0x000000ffff927224 */ /* 0x000fe400078e003e */
[----:B------:R-:W-:Y:S01]  /*1bb60*/  IMAD.MOV.U32 R145, RZ, RZ, R61 ;  /* 0x000000ffff917224 */ /* 0x000fe200078e003d */
[----:B------:R-:W-:Y:S01]  /*1bb70*/  STL [R1+0x5d8], R114 ;  /* 0x0005d87201007387 */ /* 0x000fe20000100800 */
[----:B------:R-:W-:-:S02]  /*1bb80*/  IMAD.MOV.U32 R144, RZ, RZ, R60 ;  /* 0x000000ffff907224 */ /* 0x000fc400078e003c */
[----:B------:R-:W-:Y:S01]  /*1bb90*/  IMAD.MOV.U32 R143, RZ, RZ, R59 ;  /* 0x000000ffff8f7224 */ /* 0x000fe200078e003b */
[----:B------:R-:W-:Y:S01]  /*1bba0*/  STL [R1+0x5d4], R113 ;  /* 0x0005d47101007387 */ /* 0x000fe20000100800 */
[----:B------:R-:W-:Y:S02]  /*1bbb0*/  IMAD.MOV.U32 R142, RZ, RZ, R58 ;  /* 0x000000ffff8e7224 */ /* 0x000fe400078e003a */
[----:B------:R-:W-:Y:S01]  /*1bbc0*/  IMAD.MOV.U32 R141, RZ, RZ, R57 ;  /* 0x000000ffff8d7224 */ /* 0x000fe200078e0039 */
[----:B------:R-:W-:Y:S01]  /*1bbd0*/  STL [R1+0x5d0], R112 ;  /* 0x0005d07001007387 */ /* 0x000fe20000100800 */
        /* <DEDUP_REMOVED lines=11> */
[----:B------:R3:W-:Y:S01]  /*1bc90*/  STL [R1+0xca0], R167 ;  /* 0x000ca0a701007387 */ /* 0x0007e20000100800 */
[----:B------:R-:W-:-:S02]  /*1bca0*/  IMAD.MOV.U32 R132, RZ, RZ, R48 ;  /* 0x000000ffff847224 */ /* 0x000fc400078e0030 */
[----:B------:R-:W-:Y:S01]  /*1bcb0*/  IMAD.MOV.U32 R131, RZ, RZ, R47 ;  /* 0x000000ffff837224 */ /* 0x000fe200078e002f */
[----:B------:R4:W-:Y:S01]  /*1bcc0*/  STL.128 [R1+0xc90], R152 ;  /* 0x000c909801007387 */ /* 0x0009e20000100c00 */
[----:B0-----:R-:W-:Y:S02]  /*1bcd0*/  IMAD.MOV.U32 R183, RZ, RZ, R99 ;  /* 0x000000ffffb77224 */ /* 0x001fe400078e0063 */
[----:B------:R-:W-:Y:S02]  /*1bce0*/  IMAD.MOV.U32 R182, RZ, RZ, R98 ;  /* 0x000000ffffb67224 */ /* 0x000fe400078e0062 */
[----:B------:R-:W-:Y:S02]  /*1bcf0*/  IMAD.MOV.U32 R181, RZ, RZ, R97 ;  /* 0x000000ffffb57224 */ /* 0x000fe400078e0061 */
[----:B------:R-:W-:Y:S02]  /*1bd00*/  IMAD.MOV.U32 R180, RZ, RZ, R96 ;  /* 0x000000ffffb47224 */ /* 0x000fe400078e0060 */
[----:B-1----:R-:W-:-:S02]  /*1bd10*/  IMAD.MOV.U32 R179, RZ, RZ, R95 ;  /* 0x000000ffffb37224 */ /* 0x002fc400078e005f */
[----:B------:R-:W-:Y:S02]  /*1bd20*/  IMAD.MOV.U32 R178, RZ, RZ, R94 ;  /* 0x000000ffffb27224 */ /* 0x000fe400078e005e */
[----:B------:R-:W-:Y:S02]  /*1bd30*/  IMAD.MOV.U32 R177, RZ, RZ, R93 ;  /* 0x000000ffffb17224 */ /* 0x000fe400078e005d */
[----:B------:R-:W-:Y:S02]  /*1bd40*/  IMAD.MOV.U32 R176, RZ, RZ, R92 ;  /* 0x000000ffffb07224 */ /* 0x000fe400078e005c */
[----:B--2---:R-:W-:Y:S02]  /*1bd50*/  IMAD.MOV.U32 R171, RZ, RZ, R87 ;  /* 0x000000ffffab7224 */ /* 0x004fe400078e0057 */
[----:B------:R-:W-:Y:S02]  /*1bd60*/  IMAD.MOV.U32 R170, RZ, RZ, R86 ;  /* 0x000000ffffaa7224 */ /* 0x000fe400078e0056 */
[----:B------:R-:W-:-:S02]  /*1bd70*/  IMAD.MOV.U32 R169, RZ, RZ, R85 ;  /* 0x000000ffffa97224 */ /* 0x000fc400078e0055 */
[----:B------:R-:W-:Y:S02]  /*1bd80*/  IMAD.MOV.U32 R168, RZ, RZ, R84 ;  /* 0x000000ffffa87224 */ /* 0x000fe400078e0054 */
[----:B---3--:R-:W-:Y:S02]  /*1bd90*/  IMAD.MOV.U32 R167, RZ, RZ, R83 ;  /* 0x000000ffffa77224 */ /* 0x008fe400078e0053 */
        /* <DEDUP_REMOVED lines=26> */
[----:B------:R0:W-:Y:S01]  /*1bf40*/  STL [R1+0xce8], R194 ;  /* 0x000ce8c201007387 */ /* 0x0001e20000100800 */
[----:B------:R-:W-:-:S03]  /*1bf50*/  IMAD.MOV.U32 R195, RZ, RZ, R111 ;  /* 0x000000ffffc37224 */ /* 0x000fc600078e006f */
[----:B------:R1:W-:Y:S04]  /*1bf60*/  STL.64 [R1+0xce0], R192 ;  /* 0x000ce0c001007387 */ /* 0x0003e80000100a00 */
[----:B------:R-:W-:Y:S01]  /*1bf70*/  STL [R1+0x5cc], R111 ;  /* 0x0005cc6f01007387 */ /* 0x000fe20000100800 */
[----:B0-----:R-:W-:-:S03]  /*1bf80*/  IMAD.MOV.U32 R194, RZ, RZ, R110 ;  /* 0x000000ffffc27224 */ /* 0x001fc600078e006e */
[----:B------:R-:W-:Y:S04]  /*1bf90*/  STL [R1+0x5c8], R110 ;  /* 0x0005c86e01007387 */ /* 0x000fe80000100800 */
[----:B------:R-:W-:Y:S01]  /*1bfa0*/  STL [R1+0x5c4], R109 ;  /* 0x0005c46d01007387 */ /* 0x000fe20000100800 */
[----:B-1----:R-:W-:-:S03]  /*1bfb0*/  IMAD.MOV.U32 R193, RZ, RZ, R109 ;  /* 0x000000ffffc17224 */ /* 0x002fc600078e006d */
        /* <DEDUP_REMOVED lines=95> */
[----:B------:R-:W-:Y:S04]  /*1c5b0*/  STL [R1+0x470], R24 ;  /* 0x0004701801007387 */ /* 0x000fe80000100800 */
[----:B------:R1:W-:Y:S04]  /*1c5c0*/  STL [R1+0xc80], R24 ;  /* 0x000c801801007387 */ /* 0x0003e80000100800 */
[----:B------:R-:W2:Y:S04]  /*1c5d0*/  LDL.LU.128 R28, [R1+0x480] ;  /* 0x00048000011c7983 */ /* 0x000ea80000300c00 */
[----:B0-----:R-:W2:Y:S04]  /*1c5e0*/  LDL.LU.128 R152, [R1+0xc90] ;  /* 0x000c900001987983 */ /* 0x001ea80000300c00 */
[----:B-1----:R-:W2:Y:S04]  /*1c5f0*/  LDL.LU.128 R24, [R1+0x470] ;  /* 0x0004700001187983 */ /* 0x002ea80000300c00 */
[----:B------:R-:W2:Y:S04]  /*1c600*/  LDL.LU.128 R32, [R1+0x490] ;  /* 0x0004900001207983 */ /* 0x000ea80000300c00 */
        /* <DEDUP_REMOVED lines=29> */
[----:B------:R0:W-:Y:S01]  /*1c7e0*/  STL.128 [R1+0x440], R228 ;  /* 0x000440e401007387 */ /* 0x0001e20000100c00 */
[----:B------:R-:W-:-:S02]  /*1c7f0*/  IMAD.MOV.U32 R192, RZ, RZ, R4 ;  /* 0x000000ffffc07224 */ /* 0x000fc400078e0004 */
[----:B0-----:R-:W-:Y:S02]  /*1c800*/  IMAD.MOV.U32 R228, RZ, RZ, R23 ;  /* 0x000000ffffe47224 */ /* 0x001fe400078e0017 */
[----:B------:R-:W-:Y:S02]  /*1c810*/  IMAD.MOV.U32 R229, RZ, RZ, R22 ;  /* 0x000000ffffe57224 */ /* 0x000fe400078e0016 */
[----:B------:R-:W-:Y:S02]  /*1c820*/  IMAD.MOV.U32 R230, RZ, RZ, R21 ;  /* 0x000000ffffe67224 */ /* 0x000fe400078e0015 */
[----:B------:R-:W-:Y:S02]  /*1c830*/  IMAD.MOV.U32 R21, RZ, RZ, R3 ;  /* 0x000000ffff157224 */ /* 0x000fe400078e0003 */
[----:B------:R-:W-:Y:S02]  /*1c840*/  IMAD.MOV.U32 R22, RZ, RZ, R2 ;  /* 0x000000ffff167224 */ /* 0x000fe400078e0002 */
[----:B------:R-:W-:-:S05]  /*1c850*/  IMAD.MOV.U32 R23, RZ, RZ, R0 ;  /* 0x000000ffff177224 */ /* 0x000fca00078e0000 */
[----:B------:R0:W-:Y:S04]  /*1c860*/  STL.128 [R1+0xc70], R20 ;  /* 0x000c701401007387 */ /* 0x0001e80000100c00 */
[----:B------:R1:W-:Y:S04]  /*1c870*/  STL.128 [R1+0x3b0], R192 ;  /* 0x0003b0c001007387 */ /* 0x0003e80000100c00 */
[----:B------:R-:W-:Y:S04]  /*1c880*/  STL.128 [R1+0x340], R164 ;  /* 0x000340a401007387 */ /* 0x000fe80000100c00 */
[----:B0-----:R-:W3:Y:S04]  /*1c890*/  LDL.LU.128 R20, [R1+0xc70] ;  /* 0x000c700001147983 */ /* 0x001ee80000300c00 */
[----:B------:R-:W-:Y:S04]  /*1c8a0*/  STL.128 [R1+0x350], R168 ;  /* 0x000350a801007387 */ /* 0x000fe80000100c00 */
[----:B------:R0:W-:Y:S04]  /*1c8b0*/  STL.128 [R1+0x370], R176 ;  /* 0x000370b001007387 */ /* 0x0001e80000100c00 */
[----:B------:R4:W-:Y:S04]  /*1c8c0*/  STL.128 [R1+0x380], R180 ;  /* 0x000380b401007387 */ /* 0x0009e80000100c00 */
[----:B-1----:R-:W3:Y:S04]  /*1c8d0*/  LDL.LU R194, [R1+0xce8] ;  /* 0x000ce80001c27983 */ /* 0x002ee80000300800 */
[----:B------:R-:W3:Y:S04]  /*1c8e0*/  LDL.LU.64 R192, [R1+0xce0] ;  /* 0x000ce00001c07983 */ /* 0x000ee80000300a00 */
[----:B0-----:R-:W3:Y:S04]  /*1c8f0*/  LDL.LU.128 R176, [R1+0xcc0] ;  /* 0x000cc00001b07983 */ /* 0x001ee80000300c00 */
[----:B----4-:R-:W4:Y:S04]  /*1c900*/  LDL.LU.128 R180, [R1+0xcd0] ;  /* 0x000cd00001b47983 */ /* 0x010f280000300c00 */
[----:B------:R-:W4:Y:S04]  /*1c910*/  LDL.LU.128 R168, [R1+0xcb0] ;  /* 0x000cb00001a87983 */ /* 0x000f280000300c00 */
[----:B------:R-:W4:Y:S01]  /*1c920*/  LDL.LU R167, [R1+0xca0] ;  /* 0x000ca00001a77983 */ /* 0x000f220000300800 */
[----:B--2---:R-:W-:-:S06]  /*1c930*/  WARPGROUP.ARRIVE ;  /* 0x00000000000079c5 */ /* 0x004fcc0000000000 */
[----:B------:R-:W-:Y:S03]  /*1c940*/  HGMMA.64x256x16.F32 R24, R152, gdesc[UR4].tnspB, R24, gsb0 ;  /* 0x43e0000498187df0 */ /* 0x000fe60008000818 */
[----:B------:R-:W-:Y:S02]  /*1c950*/  WARPGROUP.DEPBAR.LE gsb0, 0x0 ;  /* 0x00008000000079c5 */ /* 0x000fe40000010000 */
[----:B------:R0:W-:Y:S04]  /*1c960*/  STL.128 [R1+0x470], R24 ;  /* 0x0004701801007387 */ /* 0x0001e80000100c00 */
[----:B0-----:R-:W2:Y:S01]  /*1c970*/  LDL.LU R24, [R1+0xc80] ;  /* 0x000c800001187983 */ /* 0x001ea20000300800 */
[----:B---3--:R-:W-:-:S02]  /*1c980*/  IMAD.MOV.U32 R4, RZ, RZ, R20 ;  /* 0x000000ffff047224 */ /* 0x008fc400078e0014 */
        /* <DEDUP_REMOVED lines=9> */
[----:B------:R-:W-:Y:S01]  /*1ca20*/  VIADD R16, R16, 0x280 ;  /* 0x0000028010107836 */ /* 0x000fe20000000000 */
[----:B------:R4:W-:Y:S01]  /*1ca30*/  STL.128 [R1+0x390], R184 ;  /* 0x000390b801007387 */ /* 0x0009e20000100c00 */
[----:B------:R-:W-:-:S03]  /*1ca40*/  IMAD.MOV.U32 R3, RZ, RZ, R108 ;  /* 0x000000ffff037224 */ /* 0x000fc600078e006c */
[----:B------:R4:W-:Y:S01]  /*1ca50*/  STL.128 [R1+0x3a0], R188 ;  /* 0x0003a0bc01007387 */ /* 0x0009e20000100c00 */
[----:B0-----:R-:W-:Y:S02]  /*1ca60*/  IMAD.MOV.U32 R156, RZ, RZ, R72 ;  /* 0x000000ffff9c7224 */ /* 0x001fe400078e0048 */
[----:B------:R-:W-:Y:S01]  /*1ca70*/  IMAD.MOV.U32 R157, RZ, RZ, R73 ;  /* 0x000000ffff9d7224 */ /* 0x000fe200078e0049 */
[----:B------:R-:W-:Y:S01]  /*1ca80*/  STL.128 [R1+0x510], R64 ;  /* 0x0005104001007387 */ /* 0x000fe20000100c00 */
[----:B------:R-:W-:Y:S02]  /*1ca90*/  IMAD.MOV.U32 R158, RZ, RZ, R74 ;  /* 0x000000ffff9e7224 */ /* 0x000fe400078e004a */
[----:B------:R-:W-:Y:S02]  /*1caa0*/  IMAD.MOV.U32 R159, RZ, RZ, R75 ;  /* 0x000000ffff9f7224 */ /* 0x000fe400078e004b */
[----:B-1----:R-:W-:Y:S02]  /*1cab0*/  IMAD.MOV.U32 R160, RZ, RZ, R76 ;  /* 0x000000ffffa07224 */ /* 0x002fe400078e004c */
[----:B------:R-:W-:-:S02]  /*1cac0*/  IMAD.MOV.U32 R161, RZ, RZ, R77 ;  /* 0x000000ffffa17224 */ /* 0x000fc400078e004d */
[----:B------:R-:W-:Y:S02]  /*1cad0*/  IMAD.MOV.U32 R162, RZ, RZ, R78 ;  /* 0x000000ffffa27224 */ /* 0x000fe400078e004e */
[----:B------:R-:W-:Y:S02]  /*1cae0*/  IMAD.MOV.U32 R163, RZ, RZ, R79 ;  /* 0x000000ffffa37224 */ /* 0x000fe400078e004f */
[----:B---3--:R-:W-:Y:S02]  /*1caf0*/  IMAD.MOV.U32 R172, RZ, RZ, R88 ;  /* 0x000000ffffac7224 */ /* 0x008fe400078e0058 */
        /* <DEDUP_REMOVED lines=12> */
[----:B------:R-:W-:Y:S02]  /*1cbc0*/  IMAD.MOV.U32 R18, RZ, RZ, R109 ;  /* 0x000000ffff127224 */ /* 0x000fe400078e006d */
[----:B------:R-:W-:Y:S01]  /*1cbd0*/  IMAD.MOV.U32 R19, RZ, RZ, R110 ;  /* 0x000000ffff137224 */ /* 0x000fe200078e006e */
[----:B------:R-:W-:Y:S01]  /*1cbe0*/  STL.128 [R1+0x260], R8 ;  /* 0x0002600801007387 */ /* 0x000fe20000100c00 */
[----:B------:R-:W-:-:S03]  /*1cbf0*/  IMAD.MOV.U32 R2, RZ, RZ, R99 ;  /* 0x000000ffff027224 */ /* 0x000fc600078e0063 */
[----:B------:R-:W3:Y:S01]  /*1cc00*/  LDL.LU.128 R108, [R1+0x510] ;  /* 0x00051000016c7983 */ /* 0x000ee20000300c00 */
[----:B------:R-:W-:Y:S02]  /*1cc10*/  R2UR UR6, R16 ;  /* 0x00000000100672ca */ /* 0x000fe400000e0000 */
[----:B------:R-:W-:Y:S01]  /*1cc20*/  R2UR UR7, R17 ;  /* 0x00000000110772ca */ /* 0x000fe200000e0000 */
[----:B------:R-:W-:Y:S01]  /*1cc30*/  STL.128 [R1+0x480], R28 ;  /* 0x0004801c01007387 */ /* 0x000fe20000100c00 */
[----:B------:R-:W-:-:S03]  /*1cc40*/  F2FP.F16.F32.PACK_AB R152, R176, R177 ;  /* 0x000000b1b098723e */ /* 0x000fc600000000ff */
[----:B------:R-:W-:Y:S01]  /*1cc50*/  STL.128 [R1+0x490], R32 ;  /* 0x0004902001007387 */ /* 0x000fe20000100c00 */
[----:B------:R-:W-:-:S03]  /*1cc60*/  F2FP.F16.F32.PACK_AB R153, R167, R168 ;  /* 0x000000a8a799723e */ /* 0x000fc600000000ff */
[----:B------:R-:W-:Y:S01]  /*1cc70*/  STL.128 [R1+0x4a0], R36 ;  /* 0x0004a02401007387 */ /* 0x000fe20000100c00 */
[----:B------:R-:W-:-:S03]  /*1cc80*/  F2FP.F16.F32.PACK_AB R154, R180, R181 ;  /* 0x000000b5b49a723e */ /* 0x000fc600000000ff */
[----:B------:R-:W-:Y:S01]  /*1cc90*/  STL.128 [R1+0x4b0], R40 ;  /* 0x0004b02801007387 */ /* 0x000fe20000100c00 */
[----:B------:R-:W-:-:S03]  /*1cca0*/  F2FP.F16.F32.PACK_AB R155, R169, R170 ;  /* 0x000000aaa99b723e */ /* 0x000fc600000000ff */
[----:B------:R-:W-:Y:S04]  /*1ccb0*/  STL.128 [R1+0x4c0], R44 ;  /* 0x0004c02c01007387 */ /* 0x000fe80000100c00 */
[----:B------:R-:W-:Y:S04]  /*1ccc0*/  STL.128 [R1+0x4d0], R48 ;  /* 0x0004d03001007387 */ /* 0x000fe80000100c00 */
[----:B------:R-:W-:Y:S04]  /*1ccd0*/  STL.128 [R1+0x4e0], R52 ;  /* 0x0004e03401007387 */ /* 0x000fe80000100c00 */
[----:B------:R-:W-:Y:S04]  /*1cce0*/  STL.128 [R1+0x4f0], R56 ;  /* 0x0004f03801007387 */ /* 0x000fe80000100c00 */
[----:B------:R-:W-:Y:S04]  /*1ccf0*/  STL.128 [R1+0x500], R60 ;  /* 0x0005003c01007387 */ /* 0x000fe80000100c00 */
[----:B------:R0:W-:Y:S04]  /*1cd00*/  STL.128 [R1+0x520], R68 ;  /* 0x0005204401007387 */ /* 0x0001e80000100c00 */
[----:B------:R1:W-:Y:S04]  /*1cd10*/  STL [R1+0x55c], R83 ;  /* 0x00055c5301007387 */ /* 0x0003e80000100800 */
[----:B------:R4:W-:Y:S04]  /*1cd20*/  STL.128 [R1+0x560], R84 ;  /* 0x0005605401007387 */ /* 0x0009e80000100c00 */
[----:B------:R4:W-:Y:S04]  /*1cd30*/  STL.128 [R1+0x580], R92 ;  /* 0x0005805c01007387 */ /* 0x0009e80000100c00 */
[----:B------:R-:W-:Y:S04]  /*1cd40*/  STL.64 [R1+0x590], R96 ;  /* 0x0005906001007387 */ /* 0x000fe80000100a00 */
[----:B------:R4:W-:Y:S04]  /*1cd50*/  STL [R1+0x598], R98 ;  /* 0x0005986201007387 */ /* 0x0009e80000100800 */
[----:B------:R4:W-:Y:S04]  /*1cd60*/  STL.128 [R1+0x260], R4 ;  /* 0x0002600401007387 */ /* 0x0009e80000100c00 */
[----:B------:R4:W-:Y:S04]  /*1cd70*/  STL.128 [R1+0xc60], R192 ;  /* 0x000c60c001007387 */ /* 0x0009e80000100c00 */
[----:B------:R4:W-:Y:S04]  /*1cd80*/  STL.128 [R1+0xc50], R188 ;  /* 0x000c50bc01007387 */ /* 0x0009e80000100c00 */
[----:B------:R4:W-:Y:S04]  /*1cd90*/  STL.128 [R1+0xc40], R184 ;  /* 0x000c40b801007387 */ /* 0x0009e80000100c00 */
[----:B------:R4:W-:Y:S04]  /*1cda0*/  STL.128 [R1+0xc20], R172 ;  /* 0x000c20ac01007387 */ /* 0x0009e80000100c00 */
[----:B------:R4:W-:Y:S04]  /*1cdb0*/  STL [R1+0xc18], R166 ;  /* 0x000c18a601007387 */ /* 0x0009e80000100800 */
[----:B------:R4:W-:Y:S04]  /*1cdc0*/  STL.64 [R1+0xc10], R164 ;  /* 0x000c10a401007387 */ /* 0x0009e80000100a00 */
[----:B------:R2:W-:Y:S04]  /*1cdd0*/  STL.128 [R1+0xc00], R160 ;  /* 0x000c00a001007387 */ /* 0x0005e80000100c00 */
[----:B------:R2:W-:Y:S04]  /*1cde0*/  STL.128 [R1+0xbf0], R156 ;  /* 0x000bf09c01007387 */ /* 0x0005e80000100c00 */
[----:B0-----:R-:W3:Y:S04]  /*1cdf0*/  LDL.LU.128 R68, [R1+0x470] ;  /* 0x0004700001447983 */ /* 0x001ee80000300c00 */
[----:B------:R-:W3:Y:S04]  /*1ce00*/  LDL.LU.128 R72, [R1+0x480] ;  /* 0x0004800001487983 */ /* 0x000ee80000300c00 */
[----:B------:R-:W3:Y:S04]  /*1ce10*/  LDL.LU.128 R76, [R1+0x490] ;  /* 0x00049000014c7983 */ /* 0x000ee80000300c00 */
[----:B-1----:R-:W3:Y:S04]  /*1ce20*/  LDL.LU.128 R80, [R1+0x4a0] ;  /* 0x0004a00001507983 */ /* 0x002ee80000300c00 */
[----:B----4-:R-:W4:Y:S04]  /*1ce30*/  LDL.LU.128 R84, [R1+0x4b0] ;  /* 0x0004b00001547983 */ /* 0x010f280000300c00 */
        /* <DEDUP_REMOVED lines=19> */
[----:B------:R-:W4:Y:S04]  /*1cf70*/  LDL.LU.128 R192, [R1+0xc60] ;  /* 0x000c600001c07983 */ /* 0x000f280000300c00 */
[----:B------:R-:W4:Y:S04]  /*1cf80*/  LDL.LU.128 R188, [R1+0xc50] ;  /* 0x000c500001bc7983 */ /* 0x000f280000300c00 */
[----:B------:R-:W4:Y:S04]  /*1cf90*/  LDL.LU.128 R184, [R1+0xc40] ;  /* 0x000c400001b87983 */ /* 0x000f280000300c00 */
[----:B------:R-:W4:Y:S04]  /*1cfa0*/  LDL.LU.128 R172, [R1+0xc20] ;  /* 0x000c200001ac7983 */ /* 0x000f280000300c00 */
[----:B------:R-:W4:Y:S04]  /*1cfb0*/  LDL.LU R166, [R1+0xc18] ;  /* 0x000c180001a67983 */ /* 0x000f280000300800 */
[----:B------:R-:W4:Y:S04]  /*1cfc0*/  LDL.LU.64 R164, [R1+0xc10] ;  /* 0x000c100001a47983 */ /* 0x000f280000300a00 */
[----:B--2---:R-:W2:Y:S04]  /*1cfd0*/  LDL.LU.128 R160, [R1+0xc00] ;  /* 0x000c000001a07983 */ /* 0x004ea80000300c00 */
[----:B------:R-:W2:Y:S01]  /*1cfe0*/  LDL.LU.128 R156, [R1+0xbf0] ;  /* 0x000bf000019c7983 */ /* 0x000ea20000300c00 */
[----:B------:R-:W-:-:S05]  /*1cff0*/  IMAD.MOV.U32 R20, RZ, RZ, R24 ;  /* 0x000000ffff147224 */ /* 0x000fca00078e0018 */
[----:B------:R0:W-:Y:S04]  /*1d000*/  STL.128 [R1+0x260], R20 ;  /* 0x0002601401007387 */ /* 0x0001e80000100c00 */
[----:B------:R1:W-:Y:S04]  /*1d010*/  STL.128 [R1+0xbe0], R152 ;  /* 0x000be09801007387 */ /* 0x0003e80000100c00 */
[----:B0-----:R-:W2:Y:S04]  /*1d020*/  LDL.LU R22, [R1+0x520] ;  /* 0x0005200001167983 */ /* 0x001ea80000300800 */
[----:B------:R-:W2:Y:S04]  /*1d030*/  LDL.LU R23, [R1+0x524] ;  /* 0x0005240001177983 */ /* 0x000ea80000300800 */
[----:B-1----:R-:W2:Y:S01]  /*1d040*/  LDL.LU.128 R152, [R1+0xbe0] ;  /* 0x000be00001987983 */ /* 0x002ea20000300c00 */
[----:B------:R-:W-:-:S03]  /*1d050*/  IMAD.MOV.U32 R0, RZ, RZ, R151 ;  /* 0x000000ffff007224 */ /* 0x000fc600078e0097 */
[----:B------:R0:W-:Y:S04]  /*1d060*/  STL.128 [R1+0x3c0], R196 ;  /* 0x0003c0c401007387 */ /* 0x0001e80000100c00 */
[----:B------:R1:W-:Y:S04]  /*1d070*/  STL.128 [R1+0x3d0], R200 ;  /* 0x0003d0c801007387 */ /* 0x0003e80000100c00 */
[----:B------:R1:W-:Y:S04]  /*1d080*/  STL.128 [R1+0x3e0], R204 ;  /* 0x0003e0cc01007387 */ /* 0x0003e80000100c00 */
[----:B------:R1:W-:Y:S04]  /*1d090*/  STL.128 [R1+0x3f0], R208 ;  /* 0x0003f0d001007387 */ /* 0x0003e80000100c00 */
[----:B------:R3:W-:Y:S01]  /*1d0a0*/  STL.128 [R1+0x400], R212 ;  /* 0x000400d401007387 */ /* 0x0007e20000100c00 */
[----:B0-----:R-:W-:-:S02]  /*1d0b0*/  IMAD.MOV.U32 R196, RZ, RZ, R112 ;  /* 0x000000ffffc47224 */ /* 0x001fc400078e0070 */
[----:B------:R-:W-:Y:S01]  /*1d0c0*/  IMAD.MOV.U32 R197, RZ, RZ, R113 ;  /* 0x000000ffffc57224 */ /* 0x000fe200078e0071 */
[----:B------:R0:W-:Y:S01]  /*1d0d0*/  STL.128 [R1+0x410], R216 ;  /* 0x000410d801007387 */ /* 0x0001e20000100c00 */
[----:B------:R-:W-:Y:S02]  /*1d0e0*/  IMAD.MOV.U32 R198, RZ, RZ, R114 ;  /* 0x000000ffffc67224 */ /* 0x000fe400078e0072 */
        /* <DEDUP_REMOVED lines=10> */
[----:B------:R1:W-:Y:S01]  /*1d190*/  STL.128 [R1+0x450], R232 ;  /* 0x000450e801007387 */ /* 0x0003e20000100c00 */
[----:B------:R-:W-:Y:S02]  /*1d1a0*/  IMAD.MOV.U32 R206, RZ, RZ, R122 ;  /* 0x000000ffffce7224 */ /* 0x000fe400078e007a */
[----:B------:R-:W-:Y:S02]  /*1d1b0*/  IMAD.MOV.U32 R207, RZ, RZ, R123 ;  /* 0x000000ffffcf7224 */ /* 0x000fe400078e007b */
[----:B------:R-:W-:-:S02]  /*1d1c0*/  IMAD.MOV.U32 R208, RZ, RZ, R124 ;  /* 0x000000ffffd07224 */ /* 0x000fc400078e007c */
[----:B------:R-:W-:Y:S02]  /*1d1d0*/  IMAD.MOV.U32 R209, RZ, RZ, R125 ;  /* 0x000000ffffd17224 */ /* 0x000fe400078e007d */
[----:B------:R-:W-:Y:S02]  /*1d1e0*/  IMAD.MOV.U32 R210, RZ, RZ, R126 ;  /* 0x000000ffffd27224 */ /* 0x000fe400078e007e */
[----:B------:R-:W-:Y:S02]  /*1d1f0*/  IMAD.MOV.U32 R211, RZ, RZ, R127 ;  /* 0x000000ffffd37224 */ /* 0x000fe400078e007f */
[----:B---3--:R-:W-:Y:S02]  /*1d200*/  IMAD.MOV.U32 R212, RZ, RZ, R128 ;  /* 0x000000ffffd47224 */ /* 0x008fe400078e0080 */
[----:B------:R-:W-:Y:S01]  /*1d210*/  IMAD.MOV.U32 R213, RZ, RZ, R129 ;  /* 0x000000ffffd57224 */ /* 0x000fe200078e0081 */
[----:B------:R-:W-:Y:S01]  /*1d220*/  STL.128 [R1+0x300], R108 ;  /* 0x0003006c01007387 */ /* 0x000fe20000100c00 */
[----:B------:R-:W-:-:S02]  /*1d230*/  IMAD.MOV.U32 R214, RZ, RZ, R130 ;  /* 0x000000ffffd67224 */ /* 0x000fc400078e0082 */
[----:B------:R-:W-:Y:S01]  /*1d240*/  IMAD.MOV.U32 R215, RZ, RZ, R131 ;  /* 0x000000ffffd77224 */ /* 0x000fe200078e0083 */
[----:B------:R3:W-:Y:S01]  /*1d250*/  STL.64 [R1+0xc30], R178 ;  /* 0x000c30b201007387 */ /* 0x0007e20000100a00 */
[----:B0-----:R-:W-:Y:S02]  /*1d260*/  IMAD.MOV.U32 R216, RZ, RZ, R132 ;  /* 0x000000ffffd87224 */ /* 0x001fe400078e0084 */
[----:B------:R-:W-:Y:S01]  /*1d270*/  IMAD.MOV.U32 R217, RZ, RZ, R133 ;  /* 0x000000ffffd97224 */ /* 0x000fe200078e0085 */
[----:B------:R0:W-:Y:S01]  /*1d280*/  STL [R1+0xc1c], R171 ;  /* 0x000c1cab01007387 */ /* 0x0001e20000100800 */
[----:B------:R-:W-:Y:S02]  /*1d290*/  IMAD.MOV.U32 R218, RZ, RZ, R134 ;  /* 0x000000ffffda7224 */ /* 0x000fe400078e0086 */
[----:B------:R-:W-:Y:S01]  /*1d2a0*/  IMAD.MOV.U32 R219, RZ, RZ, R135 ;  /* 0x000000ffffdb7224 */ /* 0x000fe200078e0087 */
[----:B-1----:R-:W2:Y:S01]  /*1d2b0*/  LDL.LU R234, [R1+0xcec] ;  /* 0x000cec0001ea7983 */ /* 0x002ea20000300800 */
[----:B------:R-:W-:-:S02]  /*1d2c0*/  IMAD.MOV.U32 R220, RZ, RZ, R136 ;  /* 0x000000ffffdc7224 */ /* 0x000fc400078e0088 */
[----:B------:R-:W-:Y:S01]  /*1d2d0*/  IMAD.MOV.U32 R221, RZ, RZ, R137 ;  /* 0x000000ffffdd7224 */ /* 0x000fe200078e0089 */
[----:B---3--:R-:W3:Y:S01]  /*1d2e0*/  LDL.LU.64 R178, [R1+0xc30] ;  /* 0x000c300001b27983 */ /* 0x008ee20000300a00 */
[----:B------:R-:W-:Y:S02]  /*1d2f0*/  IMAD.MOV.U32 R222, RZ, RZ, R138 ;  /* 0x000000ffffde7224 */ /* 0x000fe400078e008a */
[----:B------:R-:W-:Y:S01]  /*1d300*/  IMAD.MOV.U32 R223, RZ, RZ, R139 ;  /* 0x000000ffffdf7224 */ /* 0x000fe200078e008b */
[----:B0-----:R-:W3:Y:S01]  /*1d310*/  LDL.LU R171, [R1+0xc1c] ;  /* 0x000c1c0001ab7983 */ /* 0x001ee20000300800 */
        /* <DEDUP_REMOVED lines=42> */
[----:B------:R-:W-:Y:S01]  /*1d5c0*/  IMAD.MOV.U32 R31, RZ, RZ, R75 ;  /* 0x000000ffff1f7224 */ /* 0x000fe200078e004b */
[----:B----4-:R1:W-:Y:S01]  /*1d5d0*/  STL.128 [R1+0x2a0], R84 ;  /* 0x0002a05401007387 */ /* 0x0103e20000100c00 */
        /* <DEDUP_REMOVED lines=37> */
[----:B0-----:R-:W-:Y:S02]  /*1d830*/  IMAD.MOV.U32 R83, RZ, RZ, R4 ;  /* 0x000000ffff537224 */ /* 0x001fe400078e0004 */
[----:B-1----:R-:W-:Y:S02]  /*1d840*/  IMAD.MOV.U32 R84, RZ, RZ, R5 ;  /* 0x000000ffff547224 */ /* 0x002fe400078e0005 */
        /* <DEDUP_REMOVED lines=18> */
[----:B--2---:R-:W-:Y:S02]  /*1d970*/  IMAD.MOV.U32 R76, RZ, RZ, R160 ;  /* 0x000000ffff4c7224 */ /* 0x004fe400078e00a0 */
        /* <DEDUP_REMOVED lines=48> */
[----:B------:R-:W-:-:S06]  /*1dc80*/  IMAD.MOV.U32 R151, RZ, RZ, R0 ;  /* 0x000000ffff977224 */ /* 0x000fcc00078e0000 */
[----:B------:R-:W-:-:S06]  /*1dc90*/  WARPGROUP.ARRIVE ;  /* 0x00000000000079c5 */ /* 0x000fcc0000000000 */
[----:B------:R-:W-:Y:S01]  /*1dca0*/  HGMMA.64x256x16.F32 R24, R152, gdesc[UR4].tnspB, R24, gsb0 ;  /* 0x43e0000498187df0 */ /* 0x000fe20008000818 */
[----:B------:R0:W-:Y:S04]  /*1dcb0*/  STL [R1+0xbc0], R194 ;  /* 0x000bc0c201007387 */ /* 0x0001e80000100800 */
[----:B------:R1:W-:Y:S01]  /*1dcc0*/  STL.64 [R1+0xbb8], R192 ;  /* 0x000bb8c001007387 */ /* 0x0003e20000100a00 */
[----:B0-----:R-:W-:-:S03]  /*1dcd0*/  IMAD.MOV.U32 R194, RZ, RZ, R19 ;  /* 0x000000ffffc27224 */ /* 0x001fc600078e0013 */
[----:B------:R-:W2:Y:S01]  /*1dce0*/  LDL.LU R19, [R1+0xbc8] ;  /* 0x000bc80001137983 */ /* 0x000ea20000300800 */
[----:B-1----:R-:W-:-:S03]  /*1dcf0*/  IMAD.MOV.U32 R193, RZ, RZ, R18 ;  /* 0x000000ffffc17224 */ /* 0x002fc600078e0012 */
[----:B------:R-:W2:Y:S01]  /*1dd00*/  LDL.LU R18, [R1+0xbcc] ;  /* 0x000bcc0001127983 */ /* 0x000ea20000300800 */
[----:B------:R-:W-:-:S03]  /*1dd10*/  WARPGROUP.DEPBAR.LE gsb0, 0x0 ;  /* 0x00008000000079c5 */ /* 0x000fc60000010000 */
[----:B------:R0:W-:Y:S04]  /*1dd20*/  STL.128 [R1+0xb40], R128 ;  /* 0x000b408001007387 */ /* 0x0001e80000100c00 */
[----:B------:R1:W-:Y:S04]  /*1dd30*/  STL.128 [R1+0xb30], R124 ;  /* 0x000b307c01007387 */ /* 0x0003e80000100c00 */
[----:B------:R4:W-:Y:S04]  /*1dd40*/  STL.128 [R1+0xb20], R120 ;  /* 0x000b207801007387 */ /* 0x0009e80000100c00 */
[----:B------:R3:W-:Y:S01]  /*1dd50*/  STL.128 [R1+0xb10], R116 ;  /* 0x000b107401007387 */ /* 0x0007e20000100c00 */
[----:B0-----:R-:W-:-:S02]  /*1dd60*/  IMAD.MOV.U32 R131, RZ, RZ, R47 ;  /* 0x000000ffff837224 */ /* 0x001fc400078e002f */
[----:B------:R-:W-:Y:S02]  /*1dd70*/  IMAD.MOV.U32 R130, RZ, RZ, R46 ;  /* 0x000000ffff827224 */ /* 0x000fe400078e002e */
[----:B------:R-:W-:Y:S02]  /*1dd80*/  IMAD.MOV.U32 R129, RZ, RZ, R45 ;  /* 0x000000ffff817224 */ /* 0x000fe400078e002d */
[----:B-1----:R-:W-:Y:S02]  /*1dd90*/  IMAD.MOV.U32 R127, RZ, RZ, R43 ;  /* 0x000000ffff7f7224 */ /* 0x002fe400078e002b */
[----:B------:R-:W-:Y:S02]  /*1dda0*/  IMAD.MOV.U32 R126, RZ, RZ, R42 ;  /* 0x000000ffff7e7224 */ /* 0x000fe400078e002a */
[----:B------:R-:W-:Y:S02]  /*1ddb0*/  IMAD.MOV.U32 R125, RZ, RZ, R41 ;  /* 0x000000ffff7d7224 */ /* 0x000fe400078e0029 */
[----:B----4-:R-:W-:-:S02]  /*1ddc0*/  IMAD.MOV.U32 R123, RZ, RZ, R39 ;  /* 0x000000ffff7b7224 */ /* 0x010fc400078e0027 */
[----:B------:R-:W-:Y:S02]  /*1ddd0*/  IMAD.MOV.U32 R122, RZ, RZ, R38 ;  /* 0x000000ffff7a7224 */ /* 0x000fe400078e0026 */
[----:B------:R-:W-:Y:S02]  /*1dde0*/  IMAD.MOV.U32 R121, RZ, RZ, R37 ;  /* 0x000000ffff797224 */ /* 0x000fe400078e0025 */
[----:B------:R-:W-:Y:S02]  /*1ddf0*/  IMAD.MOV.U32 R120, RZ, RZ, R36 ;  /* 0x000000ffff787224 */ /* 0x000fe400078e0024 */
[----:B------:R-:W-:Y:S02]  /*1de00*/  IMAD.MOV.U32 R124, RZ, RZ, R40 ;  /* 0x000000ffff7c7224 */ /* 0x000fe400078e0028 */
[----:B------:R-:W-:Y:S01]  /*1de10*/  IMAD.MOV.U32 R128, RZ, RZ, R44 ;  /* 0x000000ffff807224 */ /* 0x000fe200078e002c */
[----:B------:R0:W-:Y:S01]  /*1de20*/  STL.128 [R1+0x290], R120 ;  /* 0x0002907801007387 */ /* 0x0001e20000100c00 */
[----:B---3--:R-:W-:-:S02]  /*1de30*/  IMAD.MOV.U32 R119, RZ, RZ, R35 ;  /* 0x000000ffff777224 */ /* 0x008fc400078e0023 */
[----:B------:R-:W-:Y:S01]  /*1de40*/  IMAD.MOV.U32 R118, RZ, RZ, R34 ;  /* 0x000000ffff767224 */ /* 0x000fe200078e0022 */
[----:B------:R1:W-:Y:S01]  /*1de50*/  STL.128 [R1+0x2a0], R124 ;  /* 0x0002a07c01007387 */ /* 0x0003e20000100c00 */
[----:B------:R-:W-:Y:S02]  /*1de60*/  IMAD.MOV.U32 R117, RZ, RZ, R33 ;  /* 0x000000ffff757224 */ /* 0x000fe400078e0021 */
[----:B------:R-:W-:Y:S01]  /*1de70*/  IMAD.MOV.U32 R116, RZ, RZ, R32 ;  /* 0x000000ffff747224 */ /* 0x000fe200078e0020 */
[----:B------:R3:W-:Y:S04]  /*1de80*/  STL.128 [R1+0x2b0], R128 ;  /* 0x0002b08001007387 */ /* 0x0007e80000100c00 */
[----:B------:R4:W-:Y:S04]  /*1de90*/  STL.128 [R1+0x280], R116 ;  /* 0x0002807401007387 */ /* 0x0009e80000100c00 */
[----:B0-----:R-:W2:Y:S04]  /*1dea0*/  LDL.LU.128 R120, [R1+0xb20] ;  /* 0x000b200001787983 */ /* 0x001ea80000300c00 */
[----:B-1----:R-:W2:Y:S04]  /*1deb0*/  LDL.LU.128 R124, [R1+0xb30] ;  /* 0x000b3000017c7983 */ /* 0x002ea80000300c00 */
[----:B---3--:R-:W3:Y:S04]  /*1dec0*/  LDL.LU.128 R128, [R1+0xb40] ;  /* 0x000b400001807983 */ /* 0x008ee80000300c00 */
[----:B------:R0:W-:Y:S04]  /*1ded0*/  STL.128 [R1+0xaa0], R24 ;  /* 0x000aa01801007387 */ /* 0x0001e80000100c00 */
[----:B----4-:R-:W4:Y:S04]  /*1dee0*/  LDL.LU.128 R116, [R1+0xb10] ;  /* 0x000b100001747983 */ /* 0x010f280000300c00 */
[----:B0-----:R-:W4:Y:S04]  /*1def0*/  LDL.LU.128 R24, [R1+0xaa0] ;  /* 0x000aa00001187983 */ /* 0x001f280000300c00 */
[----:B------:R0:W-:Y:S04]  /*1df00*/  STL.128 [R1+0xb00], R112 ;  /* 0x000b007001007387 */ /* 0x0001e80000100c00 */
[----:B------:R1:W-:Y:S04]  /*1df10*/  STL.64 [R1+0xc38], R182 ;  /* 0x000c38b601007387 */ /* 0x0003e80000100a00 */
[----:B------:R1:W-:Y:S01]  /*1df20*/  STL.128 [R1+0xb50], R132 ;  /* 0x000b508401007387 */ /* 0x0003e20000100c00 */
[----:B0-----:R-:W-:-:S03]  /*1df30*/  IMAD.MOV.U32 R115, RZ, RZ, R31 ;  /* 0x000000ffff737224 */ /* 0x001fc600078e001f */
[----:B-1----:R-:W4:Y:S01]  /*1df40*/  LDL.LU.64 R182, [R1+0xc38] ;  /* 0x000c380001b67983 */ /* 0x002f220000300a00 */
[----:B------:R-:W-:Y:S02]  /*1df50*/  IMAD.MOV.U32 R114, RZ, RZ, R30 ;  /* 0x000000ffff727224 */ /* 0x000fe400078e001e */
        /* <DEDUP_REMOVED lines=8> */
[----:B------:R1:W-:Y:S04]  /*1dfe0*/  STL.128 [R1+0xb90], R148 ;  /* 0x000b909401007387 */ /* 0x0003e80000100c00 */
[----:B------:R1:W-:Y:S04]  /*1dff0*/  STL.128 [R1+0xb80], R144 ;  /* 0x000b809001007387 */ /* 0x0003e80000100c00 */
[----:B0-----:R-:W4:Y:S04]  /*1e000*/  LDL.LU.128 R108, [R1+0xaf0] ;  /* 0x000af000016c7983 */ /* 0x001f280000300c00 */
[----:B-1----:R-:W4:Y:S04]  /*1e010*/  LDL.LU.128 R112, [R1+0xb00] ;  /* 0x000b000001707983 */ /* 0x002f280000300c00 */
        /* <DEDUP_REMOVED lines=11> */
[----:B0-----:R-:W-:Y:S02]  /*1e0d0*/  IMAD.MOV.U32 R143, RZ, RZ, R59 ;  /* 0x000000ffff8f7224 */ /* 0x001fe400078e003b */
[----:B------:R-:W-:Y:S02]  /*1e0e0*/  IMAD.MOV.U32 R142, RZ, RZ, R58 ;  /* 0x000000ffff8e7224 */ /* 0x000fe400078e003a */
[----:B-1----:R-:W-:Y:S02]  /*1e0f0*/  IMAD.MOV.U32 R139, RZ, RZ, R55 ;  /* 0x000000ffff8b7224 */ /* 0x002fe400078e0037 */
[----:B------:R-:W-:Y:S01]  /*1e100*/  IMAD.MOV.U32 R138, RZ, RZ, R54 ;  /* 0x000000ffff8a7224 */ /* 0x000fe200078e0036 */
[----:B------:R-:W4:Y:S01]  /*1e110*/  LDL.LU.128 R132, [R1+0xb50] ;  /* 0x000b500001847983 */ /* 0x000f220000300c00 */
        /* <DEDUP_REMOVED lines=12> */
[----:B--2---:R0:W-:Y:S04]  /*1e1e0*/  STL.64 [R1+0xa90], R18 ;  /* 0x000a901201007387 */ /* 0x0041e80000100a00 */
[----:B0-----:R-:W2:Y:S04]  /*1e1f0*/  LDL.LU.64 R18, [R1+0xa90] ;  /* 0x000a900001127983 */ /* 0x001ea80000300a00 */
[----:B------:R0:W-:Y:S04]  /*1e200*/  STL.128 [R1+0xac0], R120 ;  /* 0x000ac07801007387 */ /* 0x0001e80000100c00 */
[----:B------:R1:W-:Y:S04]  /*1e210*/  STL.128 [R1+0xad0], R124 ;  /* 0x000ad07c01007387 */ /* 0x0003e80000100c00 */
[----:B---3--:R3:W-:Y:S04]  /*1e220*/  STL.128 [R1+0xae0], R128 ;  /* 0x000ae08001007387 */ /* 0x0087e80000100c00 */
[----:B0-----:R-:W2:Y:S04]  /*1e230*/  LDL.LU.128 R120, [R1+0xac0] ;  /* 0x000ac00001787983 */ /* 0x001ea80000300c00 */
[----:B-1----:R-:W2:Y:S04]  /*1e240*/  LDL.LU.128 R124, [R1+0xad0] ;  /* 0x000ad000017c7983 */ /* 0x002ea80000300c00 */
[----:B---3--:R-:W3:Y:S04]  /*1e250*/  LDL.LU.128 R128, [R1+0xae0] ;  /* 0x000ae00001807983 */ /* 0x008ee80000300c00 */
[----:B----4-:R0:W-:Y:S04]  /*1e260*/  STL.128 [R1+0xab0], R116 ;  /* 0x000ab07401007387 */ /* 0x0101e80000100c00 */
[----:B------:R1:W-:Y:S04]  /*1e270*/  STL.128 [R1+0xa80], R24 ;  /* 0x000a801801007387 */ /* 0x0003e80000100c00 */
[----:B0-----:R-:W4:Y:S04]  /*1e280*/  LDL.LU.128 R116, [R1+0xab0] ;  /* 0x000ab00001747983 */ /* 0x001f280000300c00 */
[----:B-1----:R-:W4:Y:S01]  /*1e290*/  LDL.LU.128 R24, [R1+0xa80] ;  /* 0x000a800001187983 */ /* 0x002f220000300c00 */
[----:B------:R-:W-:-:S02]  /*1e2a0*/  IMAD.MOV.U32 R167, RZ, RZ, R4 ;  /* 0x000000ffffa77224 */ /* 0x000fc400078e0004 */
[----:B------:R-:W-:Y:S01]  /*1e2b0*/  IMAD.MOV.U32 R168, RZ, RZ, R5 ;  /* 0x000000ffffa87224 */ /* 0x000fe200078e0005 */
[----:B------:R0:W-:Y:S01]  /*1e2c0*/  STL.64 [R1+0xba8], R178 ;  /* 0x000ba8b201007387 */ /* 0x0001e20000100a00 */
[----:B------:R-:W-:Y:S02]  /*1e2d0*/  IMAD.MOV.U32 R169, RZ, RZ, R6 ;  /* 0x000000ffffa97224 */ /* 0x000fe400078e0006 */
[----:B------:R-:W-:Y:S01]  /*1e2e0*/  IMAD.MOV.U32 R170, RZ, RZ, R7 ;  /* 0x000000ffffaa7224 */ /* 0x000fe200078e0007 */
[----:B------:R1:W-:Y:S01]  /*1e2f0*/  STL [R1+0xba0], R171 ;  /* 0x000ba0ab01007387 */ /* 0x0003e20000100800 */
[----:B------:R-:W-:Y:S02]  /*1e300*/  IMAD.MOV.U32 R176, RZ, RZ, R9 ;  /* 0x000000ffffb07224 */ /* 0x000fe400078e0009 */
[----:B------:R-:W-:Y:S01]  /*1e310*/  IMAD.MOV.U32 R177, RZ, RZ, R10 ;  /* 0x000000ffffb17224 */ /* 0x000fe200078e000a */
[----:B------:R1:W-:Y:S01]  /*1e320*/  STL [R1+0xbc4], R234 ;  /* 0x000bc4ea01007387 */ /* 0x0003e20000100800 */
[----:B------:R-:W-:-:S02]  /*1e330*/  IMAD.MOV.U32 R154, RZ, RZ, R16 ;  /* 0x000000ffff9a7224 */ /* 0x000fc400078e0010 */
[----:B0-----:R-:W-:Y:S01]  /*1e340*/  IMAD.MOV.U32 R178, RZ, RZ, R11 ;  /* 0x000000ffffb27224 */ /* 0x001fe200078e000b */
[----:B------:R0:W-:Y:S01]  /*1e350*/  STL.64 [R1+0xbb0], R182 ;  /* 0x000bb0b601007387 */ /* 0x0001e20000100a00 */
[----:B-1----:R-:W-:Y:S02]  /*1e360*/  IMAD.MOV.U32 R171, RZ, RZ, R8 ;  /* 0x000000ffffab7224 */ /* 0x002fe400078e0008 */
[----:B------:R-:W-:Y:S02]  /*1e370*/  IMAD.MOV.U32 R179, RZ, RZ, R12 ;  /* 0x000000ffffb37224 */ /* 0x000fe400078e000c */
[----:B------:R-:W-:Y:S02]  /*1e380*/  IMAD.MOV.U32 R234, RZ, RZ, R235 ;  /* 0x000000ffffea7224 */ /* 0x000fe400078e00eb */
[----:B------:R-:W-:Y:S02]  /*1e390*/  IMAD.MOV.U32 R155, RZ, RZ, R17 ;  /* 0x000000ffff9b7224 */ /* 0x000fe400078e0011 */
[----:B------:R-:W-:-:S02]  /*1e3a0*/  IMAD.MOV.U32 R180, RZ, RZ, R13 ;  /* 0x000000ffffb47224 */ /* 0x000fc400078e000d */
[----:B------:R-:W-:Y:S02]  /*1e3b0*/  IMAD.MOV.U32 R181, RZ, RZ, R14 ;  /* 0x000000ffffb57224 */ /* 0x000fe400078e000e */
[----:B0-----:R-:W-:Y:S02]  /*1e3c0*/  IMAD.MOV.U32 R182, RZ, RZ, R15 ;  /* 0x000000ffffb67224 */ /* 0x001fe400078e000f */
        /* <DEDUP_REMOVED lines=15> */
[----:B------:R-:W-:Y:S01]  /*1e4c0*/  IMAD.MOV.U32 R6, RZ, RZ, R112 ;  /* 0x000000ffff067224 */ /* 0x000fe200078e0070 */
[----:B------:R0:W-:Y:S01]  /*1e4d0*/  STL.128 [R1+0x340], R164 ;  /* 0x000340a401007387 */ /* 0x0001e20000100c00 */
[----:B------:R-:W-:-:S02]  /*1e4e0*/  IMAD.MOV.U32 R152, RZ, RZ, R22 ;  /* 0x000000ffff987224 */ /* 0x000fc400078e0016 */
[----:B------:R-:W-:Y:S01]  /*1e4f0*/  IMAD.MOV.U32 R153, RZ, RZ, R23 ;  /* 0x000000ffff997224 */ /* 0x000fe200078e0017 */
[----:B------:R1:W-:Y:S01]  /*1e500*/  STL.128 [R1+0x350], R168 ;  /* 0x000350a801007387 */ /* 0x0003e20000100c00 */
[----:B------:R-:W-:-:S03]  /*1e510*/  IMAD.MOV.U32 R21, RZ, RZ, R99 ;  /* 0x000000ffff157224 */ /* 0x000fc600078e0063 */
[----:B------:R1:W-:Y:S01]  /*1e520*/  STL.128 [R1+0x360], R172 ;  /* 0x000360ac01007387 */ /* 0x0003e20000100c00 */
[----:B------:R-:W-:-:S03]  /*1e530*/  IMAD.MOV.U32 R22, RZ, RZ, R98 ;  /* 0x000000ffff167224 */ /* 0x000fc600078e0062 */
[----:B------:R1:W-:Y:S01]  /*1e540*/  STL.128 [R1+0x370], R176 ;  /* 0x000370b001007387 */ /* 0x0003e20000100c00 */
        /* <DEDUP_REMOVED lines=35> */
[----:B------:R0:W-:Y:S01]  /*1e780*/  STL.128 [R1+0x310], R152 ;  /* 0x0003109801007387 */ /* 0x0001e20000100c00 */
[----:B------:R-:W-:-:S03]  /*1e790*/  IMAD.MOV.U32 R164, RZ, RZ, R80 ;  /* 0x000000ffffa47224 */ /* 0x000fc600078e0050 */
[----:B------:R1:W-:Y:S01]  /*1e7a0*/  STL.128 [R1+0x330], R160 ;  /* 0x000330a001007387 */ /* 0x0003e20000100c00 */
        /* <DEDUP_REMOVED lines=9> */
[----:B------:R-:W-:Y:S01]  /*1e840*/  IMAD.MOV.U32 R28, RZ, RZ, R96 ;  /* 0x000000ffff1c7224 */ /* 0x000fe200078e0060 */
[----:B------:R0:W-:Y:S01]  /*1e850*/  STL.128 [R1+0x320], R156 ;  /* 0x0003209c01007387 */ /* 0x0001e20000100c00 */
[----:B-1----:R-:W-:Y:S02]  /*1e860*/  IMAD.MOV.U32 R163, RZ, RZ, R79 ;  /* 0x000000ffffa37224 */ /* 0x002fe400078e004f */
[----:B------:R-:W-:-:S02]  /*1e870*/  IMAD.MOV.U32 R162, RZ, RZ, R78 ;  /* 0x000000ffffa27224 */ /* 0x000fc400078e004e */
[----:B------:R-:W-:Y:S02]  /*1e880*/  IMAD.MOV.U32 R192, RZ, RZ, R3 ;  /* 0x000000ffffc07224 */ /* 0x000fe400078e0003 */
[----:B------:R-:W-:Y:S01]  /*1e890*/  IMAD.MOV.U32 R112, RZ, RZ, R132 ;  /* 0x000000ffff707224 */ /* 0x000fe200078e0084 */
[----:B------:R-:W-:Y:S01]  /*1e8a0*/  STL.128 [R1+0x390], R184 ;  /* 0x000390b801007387 */ /* 0x000fe20000100c00 */
        /* <DEDUP_REMOVED lines=12> */
[----:B0-----:R-:W-:Y:S02]  /*1e970*/  IMAD.MOV.U32 R159, RZ, RZ, R75 ;  /* 0x000000ffff9f7224 */ /* 0x001fe400078e004b */
[----:B------:R-:W-:Y:S01]  /*1e980*/  IMAD.MOV.U32 R158, RZ, RZ, R74 ;  /* 0x000000ffff9e7224 */ /* 0x000fe200078e004a */
[----:B------:R0:W-:Y:S01]  /*1e990*/  STL.128 [R1+0x380], R180 ;  /* 0x000380b401007387 */ /* 0x0001e20000100c00 */
[----:B------:R-:W-:-:S02]  /*1e9a0*/  IMAD.MOV.U32 R157, RZ, RZ, R73 ;  /* 0x000000ffff9d7224 */ /* 0x000fc400078e0049 */
[----:B------:R-:W-:Y:S01]  /*1e9b0*/  IMAD.MOV.U32 R156, RZ, RZ, R72 ;  /* 0x000000ffff9c7224 */ /* 0x000fe200078e0048 */
[----:B------:R-:W-:Y:S01]  /*1e9c0*/  STL.128 [R1+0x3b0], R192 ;  /* 0x0003b0c001007387 */ /* 0x000fe20000100c00 */
[----:B------:R-:W-:-:S03]  /*1e9d0*/  IMAD.MOV.U32 R76, RZ, RZ, R28 ;  /* 0x000000ffff4c7224 */ /* 0x000fc600078e001c */
[----:B------:R-:W-:Y:S01]  /*1e9e0*/  STL.128 [R1+0x3e0], R204 ;  /* 0x0003e0cc01007387 */ /* 0x000fe20000100c00 */
[----:B-1----:R-:W-:-:S03]  /*1e9f0*/  IMAD.MOV.U32 R153, RZ, RZ, R5 ;  /* 0x000000ffff997224 */ /* 0x002fc600078e0005 */
[----:B------:R-:W-:Y:S01]  /*1ea00*/  STL.128 [R1+0x3f0], R208 ;  /* 0x0003f0d001007387 */ /* 0x000fe20000100c00 */
[----:B------:R-:W-:Y:S02]  /*1ea10*/  IMAD.MOV.U32 R154, RZ, RZ, R4 ;  /* 0x000000ffff9a7224 */ /* 0x000fe400078e0004 */
[----:B------:R-:W-:Y:S01]  /*1ea20*/  IMAD.MOV.U32 R155, RZ, RZ, R0 ;  /* 0x000000ffff9b7224 */ /* 0x000fe200078e0000 */
[----:B0-----:R-:W4:Y:S04]  /*1ea30*/  LDL.LU.64 R182, [R1+0xbb0] ;  /* 0x000bb00001b67983 */ /* 0x001f280000300a00 */
        /* <DEDUP_REMOVED lines=8> */
[----:B------:R-:W-:Y:S01]  /*1eac0*/  STL.128 [R1+0x340], R164 ;  /* 0x000340a401007387 */ /* 0x000fe20000100c00 */
[----:B--2---:R-:W-:-:S02]  /*1ead0*/  IMAD.MOV.U32 R14, RZ, RZ, R123 ;  /* 0x000000ffff0e7224 */ /* 0x004fc400078e007b */
        /* <DEDUP_REMOVED lines=12> */
[----:B------:R-:W-:-:S02]  /*1eba0*/  IMAD.MOV.U32 R100, RZ, RZ, R17 ;  /* 0x000000ffff647224 */ /* 0x000fc400078e0011 */
[----:B----4-:R-:W-:Y:S02]  /*1ebb0*/  IMAD.MOV.U32 R31, RZ, RZ, R27 ;  /* 0x000000ffff1f7224 */ /* 0x010fe400078e001b */
        /* <DEDUP_REMOVED lines=8> */
[----:B------:R-:W2:Y:S01]  /*1ec40*/  LDL R132, [R1+0x30c] ;  /* 0x00030c0001847983 */ /* 0x000ea20000100800 */
[----:B------:R-:W-:Y:S02]  /*1ec50*/  IMAD.MOV.U32 R105, RZ, RZ, R12 ;  /* 0x000000ffff697224 */ /* 0x000fe400078e000c */
[----:B------:R-:W-:Y:S01]  /*1ec60*/  IMAD.MOV.U32 R106, RZ, RZ, R11 ;  /* 0x000000ffff6a7224 */ /* 0x000fe200078e000b */
[----:B------:R-:W-:Y:S01]  /*1ec70*/  STL.64 [R1+0xa70], R18 ;  /* 0x000a701201007387 */ /* 0x000fe20000100a00 */
[----:B------:R-:W-:Y:S02]  /*1ec80*/  IMAD.MOV.U32 R107, RZ, RZ, R10 ;  /* 0x000000ffff6b7224 */ /* 0x000fe400078e000a */
[----:B------:R-:W-:Y:S01]  /*1ec90*/  IMAD.MOV.U32 R108, RZ, RZ, R9 ;  /* 0x000000ffff6c7224 */ /* 0x000fe200078e0009 */
[----:B------:R0:W5:Y:S01]  /*1eca0*/  LDL.LU R2, [R1+0xbd4] ;  /* 0x000bd40001027983 */ /* 0x0001620000300800 */
[----:B------:R-:W-:-:S02]  /*1ecb0*/  IMAD.MOV.U32 R109, RZ, RZ, R8 ;  /* 0x000000ffff6d7224 */ /* 0x000fc400078e0008 */
[----:B------:R-:W-:Y:S01]  /*1ecc0*/  IMAD.MOV.U32 R110, RZ, RZ, R7 ;  /* 0x000000ffff6e7224 */ /* 0x000fe200078e0007 */
[----:B------:R0:W5:Y:S01]  /*1ecd0*/  LDL.LU R3, [R1+0xbd0] ;  /* 0x000bd00001037983 */ /* 0x0001620000300800 */
        /* <DEDUP_REMOVED lines=20> */
[----:B------:R-:W-:Y:S01]  /*1ee20*/  STL.128 [R1+0x410], R112 ;  /* 0x0004107001007387 */ /* 0x000fe20000100c00 */
[----:B------:R-:W-:Y:S02]  /*1ee30*/  IMAD.MOV.U32 R16, RZ, RZ, R138 ;  /* 0x000000ffff107224 */ /* 0x000fe400078e008a */
[----:B------:R-:W-:Y:S01]  /*1ee40*/  IMAD.MOV.U32 R17, RZ, RZ, R137 ;  /* 0x000000ffff117224 */ /* 0x000fe200078e0089 */
[----:B------:R-:W2:Y:S01]  /*1ee50*/  LDL R4, [R1+0x270] ;  /* 0x0002700001047983 */ /* 0x000ea20000100800 */
[----:B------:R-:W-:-:S02]  /*1ee60*/  IMAD.MOV.U32 R96, RZ, RZ, R23 ;  /* 0x000000ffff607224 */ /* 0x000fc400078e0017 */
[----:B------:R-:W-:Y:S01]  /*1ee70*/  IMAD.MOV.U32 R97, RZ, RZ, R22 ;  /* 0x000000ffff617224 */ /* 0x000fe200078e0016 */
[----:B------:R-:W2:Y:S01]  /*1ee80*/  LDL R74, [R1+0x274] ;  /* 0x00027400014a7983 */ /* 0x000ea20000100800 */
        /* <DEDUP_REMOVED lines=26> */
[----:B------:R0:W-:Y:S04]  /*1f030*/  STL.128 [R1+0x3d0], R96 ;  /* 0x0003d06001007387 */ /* 0x0001e80000100c00 */
[----:B------:R0:W-:Y:S04]  /*1f040*/  STL.128 [R1+0x3e0], R100 ;  /* 0x0003e06401007387 */ /* 0x0001e80000100c00 */
[----:B------:R0:W-:Y:S04]  /*1f050*/  STL.128 [R1+0x3f0], R104 ;  /* 0x0003f06801007387 */ /* 0x0001e80000100c00 */
[----:B------:R0:W-:Y:S04]  /*1f060*/  STL.128 [R1+0x400], R108 ;  /* 0x0004006c01007387 */ /* 0x0001e80000100c00 */
[----:B------:R-:W-:Y:S04]  /*1f070*/  STL.128 [R1+0x420], R140 ;  /* 0x0004208c01007387 */ /* 0x000fe80000100c00 */
[----:B------:R-:W-:Y:S04]  /*1f080*/  STL.128 [R1+0x430], R144 ;  /* 0x0004309001007387 */ /* 0x000fe80000100c00 */
[----:B------:R-:W-:Y:S04]  /*1f090*/  STL.128 [R1+0x440], R148 ;  /* 0x0004409401007387 */ /* 0x000fe80000100c00 */
[----:B------:R-:W-:Y:S04]  /*1f0a0*/  STL.128 [R1+0x450], R152 ;  /* 0x0004509801007387 */ /* 0x000fe80000100c00 */
[----:B------:R0:W-:Y:S04]  /*1f0b0*/  STL.128 [R1+0x260], R24 ;  /* 0x0002601801007387 */ /* 0x0001e80000100c00 */
[----:B------:R-:W2:Y:S04]  /*1f0c0*/  LDL R0, [R1+0x260] ;  /* 0x0002600001007983 */ /* 0x000ea80000100800 */
[----:B------:R-:W2:Y:S04]  /*1f0d0*/  LDL R68, [R1+0x264] ;  /* 0x0002640001447983 */ /* 0x000ea80000100800 */
[----:B------:R-:W2:Y:S04]  /*1f0e0*/  LDL R70, [R1+0x268] ;  /* 0x0002680001467983 */ /* 0x000ea80000100800 */
[----:B------:R-:W2:Y:S04]  /*1f0f0*/  LDL R72, [R1+0x26c] ;  /* 0x00026c0001487983 */ /* 0x000ea80000100800 */
[----:B-1----:R-:W2:Y:S04]  /*1f100*/  LDL R76, [R1+0x278] ;  /* 0x00027800014c7983 */ /* 0x002ea80000100800 */
[----:B------:R-:W2:Y:S04]  /*1f110*/  LDL R78, [R1+0x27c] ;  /* 0x00027c00014e7983 */ /* 0x000ea80000100800 */
[----:B------:R-:W2:Y:S04]  /*1f120*/  LDL R6, [R1+0x280] ;  /* 0x0002800001067983 */ /* 0x000ea80000100800 */
[----:B---3--:R-:W3:Y:S04]  /*1f130*/  LDL R80, [R1+0x284] ;  /* 0x0002840001507983 */ /* 0x008ee80000100800 */
[----:B------:R-:W3:Y:S04]  /*1f140*/  LDL R82, [R1+0x288] ;  /* 0x0002880001527983 */ /* 0x000ee80000100800 */
[----:B----4-:R-:W4:Y:S04]  /*1f150*/  LDL R84, [R1+0x28c] ;  /* 0x00028c0001547983 */ /* 0x010f280000100800 */
[----:B------:R-:W4:Y:S04]  /*1f160*/  LDL R8, [R1+0x290] ;  /* 0x0002900001087983 */ /* 0x000f280000100800 */
[----:B------:R-:W4:Y:S04]  /*1f170*/  LDL R86, [R1+0x294] ;  /* 0x0002940001567983 */ /* 0x000f280000100800 */
[----:B0-----:R-:W4:Y:S04]  /*1f180*/  LDL R88, [R1+0x298] ;  /* 0x0002980001587983 */ /* 0x001f280000100800 */
        /* <DEDUP_REMOVED lines=104> */
[----:B------:R0:W5:Y:S04]  /*1f810*/  LDL.LU R234, [R1+0xbc4] ;  /* 0x000bc40001ea7983 */ /* 0x0001680000300800 */
[----:B------:R0:W5:Y:S04]  /*1f820*/  LDL.LU R194, [R1+0xbc0] ;  /* 0x000bc00001c27983 */ /* 0x0001680000300800 */
[----:B------:R0:W5:Y:S04]  /*1f830*/  LDL.LU.64 R192, [R1+0xbb8] ;  /* 0x000bb80001c07983 */ /* 0x0001680000300a00 */
[----:B------:R0:W5:Y:S04]  /*1f840*/  LDL.LU.64 R178, [R1+0xba8] ;  /* 0x000ba80001b27983 */ /* 0x0001680000300a00 */
[----:B------:R0:W5:Y:S04]  /*1f850*/  LDL.LU R171, [R1+0xba0] ;  /* 0x000ba00001ab7983 */ /* 0x0001680000300800 */
[----:B------:R0:W5:Y:S04]  /*1f860*/  LDL.LU.64 R18, [R1+0xa70] ;  /* 0x000a700001127983 */ /* 0x0001680000300a00 */
[----:B------:R0:W-:Y:S04]  /*1f870*/  STL [R1+0x88], R183 ;  /* 0x000088b701007387 */ /* 0x0001e80000100800 */
[----:B------:R0:W-:Y:S04]  /*1f880*/  STL [R1+0x88], R183 ;  /* 0x000088b701007387 */ /* 0x0001e80000100800 */
        /* <DEDUP_REMOVED lines=15> */
[----:B----4-:R0:W-:Y:S04]  /*1f980*/  STL [R1+0x28c], R84 ;  /* 0x00028c5401007387 */ /* 0x0101e80000100800 */
        /* <DEDUP_REMOVED lines=116> */
[----:B------:R-:W-:Y:S04]  /*200d0*/  BSSY B0, `(.L_x_2105) ;  /* 0x0000008000007945 */ /* 0x000fe80003800000 */
[----:B------:R-:W-:Y:S05]  /*200e0*/  @P0 BRA `(.L_x_2106) ;  /* 0x0000000000180947 */ /* 0x000fea0003800000 */
[----:B0-----:R-:W2:Y:S04]  /*200f0*/  LDL.64 R4, [R1+0x68] ;  /* 0x0000680001047983 */ /* 0x001ea80000100a00 */
[----:B-----5:R-:W3:Y:S01]  /*20100*/  LD.E R0, desc[UR44][R2.64] ;  /* 0x0000002c02007980 */ /* 0x020ee2000c101900 */
[----:B--2---:R-:W-:-:S05]  /*20110*/  MOV R5, R4 ;  /* 0x0000000400057202 */ /* 0x004fca0000000f00 */
[----:B---3--:R-:W-:-:S05]  /*20120*/  IMAD R0, R0, 0x8, R5 ;  /* 0x0000000800007824 */ /* 0x008fca00078e0205 */
[----:B------:R-:W-:-:S04]  /*20130*/  PRMT R0, RZ, 0x654, R0 ;  /* 0x00000654ff007816 */ /* 0x000fc80000000000 */
[----:B------:R1:W-:Y:S03]  /*20140*/  SYNCS.ARRIVE.TRANS64.RED.A1T0 RZ, [R0+URZ], RZ ;  /* 0x000000ff00ff79a7 */ /* 0x0003e6000810043f */
.L_x_2106:
[----:B------:R-:W-:Y:S05]  /*20150*/  BSYNC B0 ;  /* 0x0000000000007941 */ /* 0x000fea0003800000 */
.L_x_2105:
[----:B------:R-:W-:Y:S05]  /*20160*/  @P1 BRA `(.L_x_2107) ;  /* 0xfffffe9000dc1947 */ /* 0x000fea000383ffff */
[----:B0----5:R-:W-:-:S07]  /*20170*/  IMAD.MOV.U32 R20, RZ, RZ, R171 ;  /* 0x000000ffff147224 */ /* 0x021fce00078e00ab */
.L_x_2090:
[----:B------:R-:W-:-:S13]  /*20180*/  ISETP.GE.AND P1, PT, R20, R192, PT ;  /* 0x000000c01400720c */ /* 0x000fda0003f26270 */
[----:B------:R-:W-:Y:S05]  /*20190*/  @!P1 BRA `(.L_x_2108) ;  /* 0x000000b000609947 */ /* 0x000fea0003800000 */
[----:B------:R0:W5:Y:S02]  /*201a0*/  LDL.64 R4, [R1+0x178] ;  /* 0x0001780001047983 */ /* 0x0001640000100a00 */
.L_x_2135:
        /* <DEDUP_REMOVED lines=12> */
[----:B------:R-:W2:Y:S04]  /*20270*/  LDL.64 R72, [R1+0x190] ;  /* 0x0001900001487983 */ /* 0x000ea80000100a00 */
[----:B--2---:R-:W2:Y:S01]  /*20280*/  LD.E R0, desc[UR44][R72.64+0x1c] ;  /* 0x00001c2c48007980 */ /* 0x004ea2000c101900 */
[----:B------:R-:W-:Y:S05]  /*20290*/  YIELD ;  /* 0x0000000000007946 */ /* 0x000fea0003800000 */
[----:B------:R-:W-:Y:S01]  /*202a0*/  BSSY B0, `(.L_x_2109) ;  /* 0x0000006000007945 */ /* 0x000fe20003800000 */
[----:B---3--:R-:W-:Y:S01]  /*202b0*/  @!P1 IMAD.MOV.U32 R3, RZ, RZ, RZ ;  /* 0x000000ffff039224 */ /* 0x008fe200078e00ff */
[----:B--2---:R-:W-:-:S04]  /*202c0*/  LOP3.LUT R0, R0, 0x1, RZ, 0xfc, !PT ;  /* 0x0000000100007812 */ /* 0x004fc800078efcff */
[----:B------:R-:W-:-:S13]  /*202d0*/  ISETP.NE.AND P2, PT, R0, 0x3, PT ;  /* 0x000000030000780c */ /* 0x000fda0003f45270 */
[----:B-1----:R-:W-:Y:S05]  /*202e0*/  @!P2 BRA `(.L_x_2110) ;  /* 0x000000000004a947 */ /* 0x002fea0003800000 */
[----:B------:R-:W-:Y:S01]  /*202f0*/  BPT.TRAP 0x1 ;  /* 0x000000040000795c */ /* 0x000fe20000300000 */
.L_x_2110:
[----:B------:R-:W-:Y:S05]  /*20300*/  BSYNC B0 ;  /* 0x0000000000007941 */ /* 0x000fea0003800000 */
.L_x_2109:
[----:B------:R-:W2:Y:S01]  /*20310*/  LD.E.64 R6, desc[UR44][R72.64+0x8] ;  /* 0x0000082c48067980 */ /* 0x000ea2000c101b00 */
[----:B-----5:R-:W-:Y:S02]  /*20320*/  SHF.L.U32 R8, R9, 0x1f, RZ ;  /* 0x0000001f09087819 */ /* 0x020fe400000006ff */
[----:B--2---:R-:W-:-:S05]  /*20330*/  MOV R6, R6 ;  /* 0x0000000600067202 */ /* 0x004fca0000000f00 */
[----:B------:R-:W-:-:S04]  /*20340*/  IMAD R3, R3, 0x8, R6 ;  /* 0x0000000803037824 */ /* 0x000fc800078e0206 */
[----:B------:R1:W2:Y:S01]  /*20350*/  SYNCS.PHASECHK.TRANS64.TRYWAIT P1, [R3+URZ], R8 ;  /* 0x00000008030075a7 */ /* 0x0002a2000802017f */
[----:B------:R-:W3:Y:S04]  /*20360*/  LD.E R2, desc[UR44][R72.64+0x1c] ;  /* 0x00001c2c48027980 */ /* 0x000ee8000c101900 */
[----:B------:R1:W5:Y:S04]  /*20370*/  LD.E R0, desc[UR44][R4.64] ;  /* 0x0000002c04007980 */ /* 0x000368000c101900 */
[----:B------:R1:W5:Y:S01]  /*20380*/  LD.E R6, desc[UR44][R4.64+0x4] ;  /* 0x0000042c04067980 */ /* 0x000362000c101900 */
[----:B------:R-:W-:Y:S01]  /*20390*/  BSSY B0, `(.L_x_2111) ;  /* 0x0000005000007945 */ /* 0x000fe20003800000 */
[----:B---3--:R-:W-:-:S04]  /*203a0*/  LOP3.LUT R2, R2, 0x1, RZ, 0xfc, !PT ;  /* 0x0000000102027812 */ /* 0x008fc800078efcff */
[----:B------:R-:W-:-:S13]  /*203b0*/  ISETP.NE.AND P2, PT, R2, 0x3, PT ;  /* 0x000000030200780c */ /* 0x000fda0003f45270 */
[----:B-12---:R-:W-:Y:S05]  /*203c0*/  @!P2 BRA `(.L_x_2112) ;  /* 0x000000000004a947 */ /* 0x006fea0003800000 */
[----:B------:R-:W-:Y:S01]  /*203d0*/  BPT.TRAP 0x1 ;  /* 0x000000040000795c */ /* 0x000fe20000300000 */
.L_x_2112:
[----:B------:R-:W-:Y:S05]  /*203e0*/  BSYNC B0 ;  /* 0x0000000000007941 */ /* 0x000fea0003800000 */
.L_x_2111:
[----:B------:R-:W-:Y:S04]  /*203f0*/  BSSY B0, `(.L_x_2113) ;  /* 0x0000008000007945 */ /* 0x000fe80003800000 */
[----:B------:R-:W-:Y:S05]  /*20400*/  @P1 BRA `(.L_x_2114) ;  /* 0x0000000000181947 */ /* 0x000fea0003800000 */
[----:B------:R-:W2:Y:S01]  /*20410*/  LD.E.64 R2, desc[UR44][R72.64+0x8] ;  /* 0x0000082c48027980 */ /* 0x000ea2000c101b00 */
[----:B-----5:R-:W-:Y:S02]  /*20420*/  SHF.L.U32 R7, R6, 0x1f, RZ ;  /* 0x0000001f06077819 */ /* 0x020fe400000006ff */
[----:B--2---:R-:W-:-:S05]  /*20430*/  MOV R3, R2 ;  /* 0x0000000200037202 */ /* 0x004fca0000000f00 */
[----:B------:R-:W-:-:S04]  /*20440*/  IMAD R0, R0, 0x8, R3 ;  /* 0x0000000800007824 */ /* 0x000fc800078e0203 */
[----:B------:R-:W1:Y:S02]  /*20450*/  SYNCS.PHASECHK.TRANS64.TRYWAIT P1, [R0+URZ], R7 ;  /* 0x00000007000075a7 */ /* 0x000e64000802017f */
[----:B-1----:R-:W-:Y:S05]  /*20460*/  @!P1 BRA `(.L_x_2115) ;  /* 0x0000013800549947 */ /* 0x002fea0003800000 */
.L_x_2114:
[----:B------:R-:W-:Y:S05]  /*20470*/  BSYNC B0 ;  /* 0x0000000000007941 */ /* 0x000fea0003800000 */
.L_x_2113:
[----:B------:R-:W2:Y:S04]  /*20480*/  LD.E R3, desc[UR44][R4.64] ;  /* 0x0000002c04037980 */ /* 0x000ea8000c101900 */
[----:B------:R-:W2:Y:S01]  /*20490*/  LDL.64 R8, [R1+0xa0] ;  /* 0x0000a00001087983 */ /* 0x000ea20000100a00 */
[----:B------:R-:W-:Y:S05]  /*204a0*/  WARPSYNC.ALL ;  /* 0x0000000000007948 */ /* 0x000fea0003800000 */
[----:B------:R-:W3:Y:S04]  /*204b0*/  LDL.64 R14, [R1+0x98] ;  /* 0x00009800010e7983 */ /* 0x000ee80000100a00 */
[----:B-1---5:R-:W4:Y:S04]  /*204c0*/  LDL.64 R6, [R1+0x98] ;  /* 0x0000980001067983 */ /* 0x022f280000100a00 */
[----:B------:R-:W4:Y:S01]  /*204d0*/  LDL.64 R10, [R1+0x98] ;  /* 0x00009800010a7983 */ /* 0x000f220000100a00 */
[----:B--2---:R-:W-:-:S03]  /*204e0*/  IMAD R2, R3, 0x300, R8 ;  /* 0x0000030003027824 */ /* 0x004fc600078e0208 */
        /* <DEDUP_REMOVED lines=52> */
.L_x_2117:
[----:B------:R-:W-:Y:S05]  /*20830*/  BSYNC B0 ;  /* 0x0000000000007941 */ /* 0x000fea0003800000 */
.L_x_2116:
        /* <DEDUP_REMOVED lines=10> */
.L_x_2119:
[----:B------:R-:W-:Y:S05]  /*208e0*/  BSYNC B0 ;  /* 0x0000000000007941 */ /* 0x000fea0003800000 */
.L_x_2118:
[----:B------:R-:W-:Y:S04]  /*208f0*/  BSSY B0, `(.L_x_2120) ;  /* 0x0000006000007945 */ /* 0x000fe80003800000 */
[----:B--2---:R-:W-:Y:S05]  /*20900*/  @P1 BRA `(.L_x_2121) ;  /* 0x0000000000101947 */ /* 0x004fea0003800000 */
[----:B-----5:R-:W-:Y:S01]  /*20910*/  IMAD R2, R2, 0x8, R7 ;  /* 0x0000000802027824 */ /* 0x020fe200078e0207 */
[----:B------:R-:W-:-:S04]  /*20920*/  SHF.L.U32 R3, R3, 0x1f, RZ ;  /* 0x0000001f03037819 */ /* 0x000fc800000006ff */
[----:B------:R-:W2:Y:S02]  /*20930*/  SYNCS.PHASECHK.TRANS64.TRYWAIT P1, [R2+URZ], R3 ;  /* 0x00000003020075a7 */ /* 0x000ea4000802017f */
[----:B--2---:R-:W-:Y:S05]  /*20940*/  @!P1 BRA `(.L_x_2122) ;  /* 0x0000013400309947 */ /* 0x004fea0003800000 */
.L_x_2121:
[----:B------:R-:W-:Y:S05]  /*20950*/  BSYNC B0 ;  /* 0x0000000000007941 */ /* 0x000fea0003800000 */
.L_x_2120:
        /* <DEDUP_REMOVED lines=9> */
[----:B---3--:R-:W-:Y:S01]  /*209f0*/  IMAD R6, R15, 0xc00, R6 ;  /* 0x00000c000f067824 */ /* 0x008fe200078e0206 */
[----:B------:R-:W-:Y:S01]  /*20a00*/  R2UR UR7, R7 ;  /* 0x00000000070772ca */ /* 0x000fe200000e0000 */
[----:B------:R-:W3:Y:S01]  /*20a10*/  LDL.64 R14, [R1+0x110] ;  /* 0x00011000010e7983 */ /* 0x000ee20000100a00 */
[----:B----4-:R-:W-:-:S02]  /*20a20*/  ISETP.NE.U32.AND P1, PT, R0, RZ, PT ;  /* 0x000000ff0000720c */ /* 0x010fc40003f25070 */
[----:B------:R-:W-:Y:S02]  /*20a30*/  R2UR UR6, R6 ;  /* 0x00000000060672ca */ /* 0x000fe400000e0000 */
[----:B--2---:R-:W-:Y:S02]  /*20a40*/  R2UR UR4, R2 ;  /* 0x00000000020472ca */ /* 0x004fe400000e0000 */
[----:B------:R-:W-:-:S07]  /*20a50*/  R2UR UR5, R3 ;  /* 0x00000000030572ca */ /* 0x000fce00000e0000 */
[----:B------:R-:W-:-:S06]  /*20a60*/  VOTEU.ANY UP0, P1 ;  /* 0x00000000003f7886 */ /* 0x000fcc0000800100 */
        /* <DEDUP_REMOVED lines=180> */
[----:B------:R-:W2:Y:S04]  /*215b0*/  @!P0 LD.E.64 R2, desc[UR44][R72.64+0x30] ;  /* 0x0000302c48028980 */ /* 0x000ea8000c101b00 */
[----:B------:R-:W3:Y:S01]  /*215c0*/  @!P0 LD.E R0, desc[UR44][R4.64] ;  /* 0x0000002c04008980 */ /* 0x000ee2000c101900 */
[----:B--2---:R-:W-:-:S05]  /*215d0*/  @!P0 MOV R3, R2 ;  /* 0x0000000200038202 */ /* 0x004fca0000000f00 */
[----:B---3--:R-:W-:-:S05]  /*215e0*/  @!P0 IMAD R0, R0, 0x8, R3 ;  /* 0x0000000800008824 */ /* 0x008fca00078e0203 */
[----:B------:R-:W-:-:S04]  /*215f0*/  @!P0 PRMT R0, RZ, 0x654, R0 ;  /* 0x00000654ff008816 */ /* 0x000fc80000000000 */
[----:B------:R2:W-:Y:S01]  /*21600*/  @!P0 SYNCS.ARRIVE.TRANS64.RED.A1T0 RZ, [R0+URZ], RZ ;  /* 0x000000ff00ff89a7 */ /* 0x0005e2000810043f */
[----:B------:R-:W3:Y:S04]  /*21610*/  LDL.64 R16, [R1+0x170] ;  /* 0x0001700001107983 */ /* 0x000ee80000100a00 */
[----:B------:R-:W4:Y:S04]  /*21620*/  LDL R21, [R1+0x13c] ;  /* 0x00013c0001157983 */ /* 0x000f280000100800 */
[----:B------:R-:W4:Y:S04]  /*21630*/  LDL R22, [R1+0x70] ;  /* 0x0000700001167983 */ /* 0x000f280000100800 */
[----:B------:R-:W2:Y:S04]  /*21640*/  LDL.64 R2, [R1+0x160] ;  /* 0x0001600001027983 */ /* 0x000ea80000100a00 */
[----:B------:R-:W4:Y:S04]  /*21650*/  LDL R23, [R1+0x168] ;  /* 0x0001680001177983 */ /* 0x000f280000100800 */
[----:B------:R-:W4:Y:S04]  /*21660*/  LDL.128 R12, [R1+0x150] ;  /* 0x00015000010c7983 */ /* 0x000f280000100c00 */
[----:B------:R-:W4:Y:S04]  /*21670*/  LDL.128 R8, [R1+0x140] ;  /* 0x0001400001087983 */ /* 0x000f280000100c00 */
[----:B---3--:R-:W3:Y:S01]  /*21680*/  LD.E R16, desc[UR44][R16.64] ;  /* 0x0000002c10107980 */ /* 0x008ee2000c101900 */
[----:B--2---:R-:W-:-:S02]  /*21690*/  ISETP.NE.AND P1, PT, R2, 0x1, PT ;  /* 0x000000010200780c */ /* 0x004fc40003f25270 */
[----:B----4-:R-:W-:Y:S01]  /*216a0*/  ISETP.GE.AND P2, PT, R13, 0x1, PT ;  /* 0x000000010d00780c */ /* 0x010fe20003f46270 */
[----:B------:R-:W-:Y:S01]  /*216b0*/  BSSY B0, `(.L_x_2123) ;  /* 0x000009e000007945 */ /* 0x000fe20003800000 */
[-C--:B---3--:R-:W-:Y:S01]  /*216c0*/  FMUL.FTZ R36, R36, R16.reuse ;  /* 0x0000001024247220 */ /* 0x088fe20000410000 */
[----:B------:R-:W-:-:S03]  /*216d0*/  FMUL.FTZ R0, R26, R16 ;  /* 0x000000101a007220 */ /* 0x000fc60000410000 */
[----:B------:R2:W3:Y:S01]  /*216e0*/  MUFU.TANH R75, R36 ;  /* 0x00000024004b7308 */ /* 0x0004e20000002400 */
[-C--:B------:R-:W-:Y:S01]  /*216f0*/  FMUL.FTZ R17, R30, R16.reuse ;  /* 0x000000101e117220 */ /* 0x080fe20000410000 */
[-C--:B------:R-:W-:Y:S01]  /*21700*/  FMUL.FTZ R26, R29, R16.reuse ;  /* 0x000000101d1a7220 */ /* 0x080fe20000410000 */
[----:B------:R-:W-:Y:S01]  /*21710*/  FMUL.FTZ R30, R35, R16 ;  /* 0x00000010231e7220 */ /* 0x000fe20000410000 */
[----:B--2---:R-:W-:-:S04]  /*21720*/  SHF.R.S32.HI R36, RZ, 0x1f, R21 ;  /* 0x0000001fff247819 */ /* 0x004fc80000011415 */
[----:B------:R2:W4:Y:S01]  /*21730*/  MUFU.TANH R72, R26 ;  /* 0x0000001a00487308 */ /* 0x0005220000002400 */
[----:B------:R-:W-:Y:S01]  /*21740*/  LEA.HI R35, R36, R21, RZ, 0x7 ;  /* 0x0000001524237211 */ /* 0x000fe200078f38ff */
[----:B------:R-:W-:-:S03]  /*21750*/  FMUL.FTZ R37, R37, R16 ;  /* 0x0000001025257220 */ /* 0x000fc60000410000 */
[----:B--2---:R-:W-:-:S03]  /*21760*/  LOP3.LUT R26, R35, 0xffffff80, RZ, 0xc0, !PT ;  /* 0xffffff80231a7812 */ /* 0x004fc600078ec0ff */
[----:B------:R2:W0:Y:S01]  /*21770*/  MUFU.TANH R76, R37 ;  /* 0x00000025004c7308 */ /* 0x0004220000002400 */
[-C--:B------:R-:W-:Y:S01]  /*21780*/  FMUL.FTZ R7, R24, R16.reuse ;  /* 0x0000001018077220 */ /* 0x080fe20000410000 */
[-C--:B------:R-:W-:Y:S01]  /*21790*/  FMUL.FTZ R24, R31, R16.reuse ;  /* 0x000000101f187220 */ /* 0x080fe20000410000 */
[-C--:B------:R-:W-:Y:S01]  /*217a0*/  FMUL.FTZ R32, R32, R16.reuse ;  /* 0x0000001020207220 */ /* 0x080fe20000410000 */
[----:B------:R-:W-:Y:S01]  /*217b0*/  FMUL.FTZ R31, R38, R16 ;  /* 0x00000010261f7220 */ /* 0x000fe20000410000 */
[----:B--2---:R-:W-:-:S03]  /*217c0*/  IMAD.IADD R37, R21, 0x1, -R26 ;  /* 0x0000000115257824 */ /* 0x004fc600078e0a1a */
[----:B------:R2:W0:Y:S01]  /*217d0*/  MUFU.TANH R73, R32 ;  /* 0x0000002000497308 */ /* 0x0004220000002400 */
[----:B------:R-:W-:Y:S02]  /*217e0*/  LEA.HI R36, R36, R21, RZ, 0x2 ;  /* 0x0000001524247211 */ /* 0x000fe400078f10ff */
[----:B------:R-:W-:Y:S01]  /*217f0*/  SHF.R.S32.HI R38, RZ, 0x1f, R37 ;  /* 0x0000001fff267819 */ /* 0x000fe20000011425 */
[-C--:B------:R-:W-:Y:S01]  /*21800*/  FMUL.FTZ R40, R40, R16.reuse ;  /* 0x0000001028287220 */ /* 0x080fe20000410000 */
[-C--:B------:R-:W-:Y:S01]  /*21810*/  FMUL.FTZ R41, R41, R16.reuse ;  /* 0x0000001029297220 */ /* 0x080fe20000410000 */
[-C--:B------:R-:W-:Y:S01]  /*21820*/  FMUL.FTZ R33, R33, R16.reuse ;  /* 0x0000001021217220 */ /* 0x080fe20000410000 */
[----:B--2---:R-:W-:Y:S01]  /*21830*/  FMUL.FTZ R32, R39, R16 ;  /* 0x0000001027207220 */ /* 0x004fe20000410000 */
[----:B------:R-:W-:Y:S01]  /*21840*/  LEA.HI R39, R38, R37, RZ, 0x2 ;  /* 0x0000002526277211 */ /* 0x000fe200078f10ff */
[----:B------:R2:W0:Y:S01]  /*21850*/  MUFU.TANH R77, R40 ;  /* 0x00000028004d7308 */ /* 0x0004220000002400 */
[----:B------:R-:W-:-:S02]  /*21860*/  LOP3.LUT R36, R36, 0xfffffffc, RZ, 0xc0, !PT ;  /* 0xfffffffc24247812 */ /* 0x000fc400078ec0ff */
[----:B------:R-:W-:-:S05]  /*21870*/  LEA.HI R38, R38, R37, RZ, 0x5 ;  /* 0x0000002526267211 */ /* 0x000fca00078f28ff */
[----:B------:R1:W0:Y:S01]  /*21880*/  MUFU.TANH R78, R41 ;  /* 0x00000029004e7308 */ /* 0x0002220000002400 */
[----:B--2---:R-:W-:-:S07]  /*21890*/  SHF.R.S32.HI R40, RZ, 0x2, R39 ;  /* 0x00000002ff287819 */ /* 0x004fce0000011427 */
[----:B------:R2:W0:Y:S01]  /*218a0*/  MUFU.TANH R74, R33 ;  /* 0x00000021004a7308 */ /* 0x0004220000002400 */
[----:B-1----:R-:W-:-:S04]  /*218b0*/  SHF.R.S32.HI R41, RZ, 0x1f, R39 ;  /* 0x0000001fff297819 */ /* 0x002fc80000011427 */
[----:B------:R-:W-:Y:S01]  /*218c0*/  LEA.HI R41, R41, R40, RZ, 0x3 ;  /* 0x0000002829297211 */ /* 0x000fe200078f18ff */
[----:B--2---:R-:W-:Y:S01]  /*218d0*/  FMUL.FTZ R33, R42, R16 ;  /* 0x000000102a217220 */ /* 0x004fe20000410000 */
[----:B------:R-:W-:Y:S01]  /*218e0*/  IMAD.IADD R42, R21, 0x1, -R36 ;  /* 0x00000001152a7824 */ /* 0x000fe200078e0a24 */
[----:B------:R-:W-:Y:S02]  /*218f0*/  SHF.R.S32.HI R36, RZ, 0x7, R35 ;  /* 0x00000007ff247819 */ /* 0x000fe40000011423 */
[----:B------:R-:W-:Y:S02]  /*21900*/  LOP3.LUT R41, R41, 0xfffffff8, RZ, 0xc0, !PT ;  /* 0xfffffff829297812 */ /* 0x000fe400078ec0ff */
[----:B------:R-:W-:Y:S02]  /*21910*/  LEA.HI R35, R35, R36, RZ, 0x1 ;  /* 0x0000002423237211 */ /* 0x000fe400078f08ff */
[----:B------:R-:W-:Y:S01]  /*21920*/  SHF.R.S32.HI R21, RZ, 0x5, R38 ;  /* 0x00000005ff157819 */ /* 0x000fe20000011426 */
[----:B------:R-:W-:Y:S01]  /*21930*/  IMAD.IADD R41, R40, 0x1, -R41 ;  /* 0x0000000128297824 */ /* 0x000fe200078e0a29 */
[----:B------:R-:W-:-:S02]  /*21940*/  LOP3.LUT R35, R35, 0x3fffffe, RZ, 0xc0, !PT ;  /* 0x03fffffe23237812 */ /* 0x000fc400078ec0ff */
        /* <DEDUP_REMOVED lines=9> */
[----:B------:R-:W-:Y:S01]  /*219e0*/  @P1 SHF.R.U32.HI R2, RZ, R23, R22 ;  /* 0x00000017ff021219 */ /* 0x000fe20000011616 */
[----:B------:R-:W-:Y:S01]  /*219f0*/  IMAD.MOV.U32 R3, RZ, RZ, -0x60 ;  /* 0xffffffa0ff037424 */ /* 0x000fe200078e00ff */
        /* <DEDUP_REMOVED lines=32> */
[-C--:B------:R-:W-:Y:S01]  /*21c00*/  FMUL.FTZ R66, R66, R16.reuse ;  /* 0x0000001042427220 */ /* 0x080fe20000410000 */
[----:B------:R-:W-:Y:S02]  /*21c10*/  IMAD R3, R20, R3, 0x1 ;  /* 0x0000000114037424 */ /* 0x000fe400078e0203 */
[-C--:B------:R-:W-:Y:S01]  /*21c20*/  FMUL.FTZ R67, R67, R16.reuse ;  /* 0x0000001043437220 */ /* 0x080fe20000410000 */
[-C--:B------:R-:W-:Y:S01]  /*21c30*/  FMUL.FTZ R70, R70, R16.reuse ;  /* 0x0000001046467220 */ /* 0x080fe20000410000 */
[----:B------:R-:W-:Y:S01]  /*21c40*/  FMUL.FTZ R16, R71, R16 ;  /* 0x0000001047107220 */ /* 0x000fe20000410000 */
[----:B------:R-:W-:Y:S01]  /*21c50*/  IMAD R3, R22, -0x2, R3 ;  /* 0xfffffffe16037824 */ /* 0x000fe200078e0203 */
[----:B------:R-:W2:Y:S01]  /*21c60*/  MUFU.TANH R7, R7 ;  /* 0x0000000700077308 */ /* 0x000ea20000002400 */
[----:B------:R-:W-:-:S03]  /*21c70*/  LOP3.LUT R21, RZ, R10, RZ, 0x33, !PT ;  /* 0x0000000aff157212 */ /* 0x000fc600078e33ff */
[----:B------:R-:W-:-:S04]  /*21c80*/  IADD3 R22, -R8, R3, R9 ;  /* 0x0000000308167210 */ /* 0x000fc80007ffe109 */
        /* <DEDUP_REMOVED lines=34> */
[----:B------:R0:W0:Y:S08]  /*21eb0*/  MUFU.TANH R40, R66 ;  /* 0x0000004200287308 */ /* 0x0000300000002400 */
[----:B------:R0:W0:Y:S08]  /*21ec0*/  MUFU.TANH R41, R67 ;  /* 0x0000004300297308 */ /* 0x0000300000002400 */
[----:B------:R-:W0:Y:S08]  /*21ed0*/  MUFU.TANH R68, R68 ;  /* 0x0000004400447308 */ /* 0x000e300000002400 */
[----:B------:R-:W0:Y:S08]  /*21ee0*/  MUFU.TANH R69, R69 ;  /* 0x0000004500457308 */ /* 0x000e300000002400 */
[----:B------:R0:W0:Y:S08]  /*21ef0*/  MUFU.TANH R42, R70 ;  /* 0x00000046002a7308 */ /* 0x0000300000002400 */
[----:B------:R0:W0:Y:S01]  /*21f00*/  MUFU.TANH R43, R16 ;  /* 0x00000010002b7308 */ /* 0x0000220000002400 */
[----:B------:R-:W-:-:S02]  /*21f10*/  IMAD.IADD R35, R22, 0x1, R11 ;  /* 0x0000000116237824 */ /* 0x000fc400078e020b */
[----:B------:R-:W-:Y:S02]  /*21f20*/  IMAD.IADD R36, R22, 0x1, R21 ;  /* 0x0000000116247824 */ /* 0x000fe400078e0215 */
[----:B------:R-:W-:Y:S02]  /*21f30*/  VIADD R38, R3, 0xffffffff ;  /* 0xffffffff03267836 */ /* 0x000fe40000000000 */
[----:B------:R-:W-:Y:S02]  /*21f40*/  IMAD R22, R20, -0x60, R12 ;  /* 0xffffffa014167824 */ /* 0x000fe400078e020c */
[--C-:B-1----:R-:W-:Y:S02]  /*21f50*/  IMAD.IADD R10, R35, 0x1, R23.reuse ;  /* 0x00000001230a7824 */ /* 0x102fe400078e0217 */
        /* <DEDUP_REMOVED lines=12> */
.L_x_2126:
[----:B------:R-:W-:-:S13]  /*22020*/  ISETP.NE.AND P1, PT, R13, 0x1, PT ;  /* 0x000000010d00780c */ /* 0x000fda0003f25270 */
[----:B------:R-:W-:-:S05]  /*22030*/  @P1 IMAD.HI.U32 R12, R11, R14, RZ ;  /* 0x0000000e0b0c1227 */ /* 0x000fca00078e00ff */
[----:B------:R-:W-:-:S07]  /*22040*/  @P1 SHF.R.U32.HI R11, RZ, R15, R12 ;  /* 0x0000000fff0b1219 */ /* 0x000fce000001160c */
.L_x_2127:
[----:B------:R-:W-:Y:S05]  /*22050*/  BSYNC B1 ;  /* 0x0000000000017941 */ /* 0x000fea0003800000 */
.L_x_2125:
[----:B------:R-:W-:-:S05]  /*22060*/  IMAD R12, R11, R13, R38 ;  /* 0x0000000d0b0c7224 */ /* 0x000fca00078e0226 */
[----:B------:R-:W-:Y:S02]  /*22070*/  VIMNMX R3, R3, R12, !PT ;  /* 0x0000000c03037248 */ /* 0x000fe40007fe0100 */
[----:B------:R-:W-:-:S07]  /*22080*/  VIADDMNMX R10, R12, R13, R10, PT ;  /* 0x0000000d0c0a7246 */ /* 0x000fce000380010a */
.L_x_2124:
[----:B------:R-:W-:Y:S05]  /*22090*/  BSYNC B0 ;  /* 0x0000000000007941 */ /* 0x000fea0003800000 */
.L_x_2123:
[C---:B------:R-:W-:Y:S01]  /*220a0*/  ISETP.GE.AND P1, PT, R22.reuse, 0x2, PT ;  /* 0x000000021600780c */ /* 0x040fe20003f26270 */
[----:B------:R-:W1:Y:S01]  /*220b0*/  SHFL.IDX PT, R2, R2, 0x1, 0x1c1f ;  /* 0x003c1f0002027f89 */ /* 0x000e6200000e0000 */
[C---:B------:R-:W-:Y:S01]  /*220c0*/  ISETP.GE.AND P5, PT, R22.reuse, 0xa, PT ;  /* 0x0000000a1600780c */ /* 0x040fe20003fa6270 */
[----:B------:R-:W-:Y:S01]  /*220d0*/  BSSY B0, `(.L_x_2128) ;  /* 0x0000087000007945 */ /* 0x000fe20003800000 */
[C---:B------:R-:W-:Y:S02]  /*220e0*/  ISETP.GT.AND P3, PT, R3.reuse, 0x1, !P1 ;  /* 0x000000010300780c */ /* 0x040fe40004f64270 */
[----:B------:R-:W-:Y:S02]  /*220f0*/  ISETP.GE.AND P2, PT, R22, 0x9, PT ;  /* 0x000000091600780c */ /* 0x000fe40003f46270 */
[----:B------:R-:W-:Y:S02]  /*22100*/  ISETP.LT.OR P3, PT, R10, 0x2, P3 ;  /* 0x000000020a00780c */ /* 0x000fe40001f61670 */
[----:B------:R-:W-:-:S02]  /*22110*/  ISETP.GT.AND P4, PT, R3, 0x8, !P2 ;  /* 0x000000080300780c */ /* 0x000fc40005784270 */
[----:B0-----:R-:W-:Y:S02]  /*22120*/  FSEL R63, R25, -INF , !P3 ;  /* 0xff800000193f7808 */ /* 0x001fe40005800000 */
[----:B------:R-:W-:Y:S02]  /*22130*/  ISETP.GT.AND P3, PT, R3, 0x9, !P5 ;  /* 0x000000090300780c */ /* 0x000fe40006f64270 */
[----:B------:R-:W-:Y:S02]  /*22140*/  P2R R25, PR, RZ, 0x20 ;  /* 0x00000020ff197803 */ /* 0x000fe40000000000 */
[----:B------:R-:W-:Y:S02]  /*22150*/  ISETP.LT.OR P3, PT, R10, 0xa, P3 ;  /* 0x0000000a0a00780c */ /* 0x000fe40001f61670 */
[----:B------:R-:W-:Y:S02]  /*22160*/  ISETP.GE.AND P5, PT, R22, 0x11, PT ;  /* 0x000000111600780c */ /* 0x000fe40003fa6270 */
[----:B------:R-:W-:-:S02]  /*22170*/  FSEL R185, R72, -INF , !P3 ;  /* 0xff80000048b97808 */ /* 0x000fc40005800000 */
[----:B------:R-:W-:Y:S01]  /*22180*/  ISETP.LT.OR P4, PT, R10, 0x9, P4 ;  /* 0x000000090a00780c */ /* 0x000fe20002781670 */
[----:B-1----:R-:W-:Y:S01]  /*22190*/  IMAD.IADD R11, R36, 0x1, R2 ;  /* 0x00000001240b7824 */ /* 0x002fe200078e0202 */
[----:B------:R-:W-:Y:S02]  /*221a0*/  ISETP.GT.AND P3, PT, R3, 0x10, !P5 ;  /* 0x000000100300780c */ /* 0x000fe40006f64270 */
[----:B------:R-:W-:Y:S02]  /*221b0*/  FSEL R67, R28, -INF , !P4 ;  /* 0xff8000001c437808 */ /* 0x000fe40006000000 */
[----:B------:R-:W-:Y:S02]  /*221c0*/  ISETP.LT.OR P3, PT, R10, 0x11, P3 ;  /* 0x000000110a00780c */ /* 0x000fe40001f61670 */
[----:B------:R-:W-:Y:S02]  /*221d0*/  ISETP.GE.AND P4, PT, R22, 0x12, PT ;  /* 0x000000121600780c */ /* 0x000fe40003f86270 */
[----:B------:R-:W-:-:S02]  /*221e0*/  FSEL R73, R73, -INF , !P3 ;  /* 0xff80000049497808 */ /* 0x000fc40005800000 */
[C---:B------:R-:W-:Y:S02]  /*221f0*/  ISETP.GT.AND P3, PT, R3.reuse, 0x11, !P4 ;  /* 0x000000110300780c */ /* 0x040fe40006764270 */
        /* <DEDUP_REMOVED lines=93> */
[----:B------:R-:W-:-:S04]  /*227d0*/  ISETP.GT.AND P6, PT, R3, 0x59, !P6 ;  /* 0x000000590300780c */ /* 0x000fc800077c4270 */
[----:B------:R-:W-:Y:S01]  /*227e0*/  ISETP.LT.OR P6, PT, R10, 0x5a, P6 ;  /* 0x0000005a0a00780c */ /* 0x000fe200037c1670 */
[----:B------:R-:W-:-:S03]  /*227f0*/  IMAD.IADD R10, R35, 0x1, R2 ;  /* 0x00000001230a7824 */ /* 0x000fc600078e0202 */
        /* <DEDUP_REMOVED lines=13> */
.L_x_2131:
[----:B------:R-:W-:-:S13]  /*228d0*/  ISETP.NE.AND P6, PT, R13, 0x1, PT ;  /* 0x000000010d00780c */ /* 0x000fda0003fc5270 */
[----:B------:R-:W-:-:S05]  /*228e0*/  @P6 IMAD.HI.U32 R14, R8, R14, RZ ;  /* 0x0000000e080e6227 */ /* 0x000fca00078e00ff */
[----:B------:R-:W-:-:S07]  /*228f0*/  @P6 SHF.R.U32.HI R8, RZ, R15, R14 ;  /* 0x0000000fff086219 */ /* 0x000fce000001160e */
.L_x_2132:
[----:B------:R-:W-:Y:S05]  /*22900*/  BSYNC B1 ;  /* 0x0000000000017941 */ /* 0x000fea0003800000 */
.L_x_2130:
[----:B------:R-:W-:-:S05]  /*22910*/  IMAD R8, R8, R13, R38 ;  /* 0x0000000d08087224 */ /* 0x000fca00078e0226 */
[----:B------:R-:W-:Y:S02]  /*22920*/  VIADDMNMX R10, R8, R13, R10, PT ;  /* 0x0000000d080a7246 */ /* 0x000fe4000380010a */
[----:B------:R-:W-:-:S07]  /*22930*/  VIMNMX R11, R11, R8, !PT ;  /* 0x000000080b0b7248 */ /* 0x000fce0007fe0100 */
.L_x_2129:
[----:B------:R-:W-:Y:S05]  /*22940*/  BSYNC B0 ;  /* 0x0000000000007941 */ /* 0x000fea0003800000 */
.L_x_2128:
[----:B------:R-:W2:Y:S01]  /*22950*/  LD.E.64 R2, desc[UR44][R18.64+0x230] ;  /* 0x0002302c12027980 */ /* 0x000ea2000c101b00 */
[C---:B------:R-:W-:Y:S02]  /*22960*/  ISETP.GT.AND P1, PT, R11.reuse, 0x1, !P1 ;  /* 0x000000010b00780c */ /* 0x040fe40004f24270 */
[----:B------:R-:W-:Y:S02]  /*22970*/  ISETP.GT.AND P2, PT, R11, 0x8, !P2 ;  /* 0x000000080b00780c */ /* 0x000fe40005744270 */
[C---:B------:R-:W-:Y:S02]  /*22980*/  ISETP.LT.OR P1, PT, R10.reuse, 0x2, P1 ;  /* 0x000000020a00780c */ /* 0x040fe40000f21670 */
[----:B------:R-:W-:Y:S02]  /*22990*/  ISETP.LT.OR P2, PT, R10, 0x9, P2 ;  /* 0x000000090a00780c */ /* 0x000fe40001741670 */
[----:B------:R-:W-:Y:S02]  /*229a0*/  FSEL R8, R6, -INF , !P1 ;  /* 0xff80000006087808 */ /* 0x000fe40004800000 */
[----:B------:R-:W-:-:S02]  /*229b0*/  ISETP.NE.AND P1, PT, R25, RZ, PT ;  /* 0x000000ff1900720c */ /* 0x000fc40003f25270 */
[----:B------:R-:W-:Y:S02]  /*229c0*/  FSEL R17, R17, -INF , !P2 ;  /* 0xff80000011117808 */ /* 0x000fe40005000000 */
[----:B------:R-:W-:Y:S02]  /*229d0*/  ISETP.GT.AND P1, PT, R11, 0x9, !P1 ;  /* 0x000000090b00780c */ /* 0x000fe40004f24270 */
[----:B------:R-:W-:Y:S02]  /*229e0*/  ISETP.NE.AND P2, PT, R39, RZ, PT ;  /* 0x000000ff2700720c */ /* 0x000fe40003f45270 */
[----:B------:R-:W-:Y:S02]  /*229f0*/  ISETP.LT.OR P1, PT, R10, 0xa, P1 ;  /* 0x0000000a0a00780c */ /* 0x000fe40000f21670 */
[----:B------:R-:W-:Y:S02]  /*22a00*/  ISETP.NE.AND P6, PT, R62, RZ, PT ;  /* 0x000000ff3e00720c */ /* 0x000fe40003fc5270 */
[----:B------:R-:W-:-:S02]  /*22a10*/  FSEL R24, R24, -INF , !P1 ;  /* 0xff80000018187808 */ /* 0x000fc40004800000 */
[----:B------:R-:W-:-:S04]  /*22a20*/  ISETP.NE.AND P1, PT, R28, RZ, PT ;  /* 0x000000ff1c00720c */ /* 0x000fc80003f25270 */
[----:B------:R-:W-:-:S04]  /*22a30*/  ISETP.GT.AND P1, PT, R11, 0x10, !P1 ;  /* 0x000000100b00780c */ /* 0x000fc80004f24270 */
[----:B------:R-:W-:-:S04]  /*22a40*/  ISETP.LT.OR P1, PT, R10, 0x11, P1 ;  /* 0x000000110a00780c */ /* 0x000fc80000f21670 */
[----:B------:R-:W-:Y:S02]  /*22a50*/  FSEL R29, R29, -INF , !P1 ;  /* 0xff8000001d1d7808 */ /* 0x000fe40004800000 */
[----:B------:R-:W-:-:S04]  /*22a60*/  ISETP.NE.AND P1, PT, R37, RZ, PT ;  /* 0x000000ff2500720c */ /* 0x000fc80003f25270 */
[----:B------:R-:W-:-:S04]  /*22a70*/  ISETP.GT.AND P1, PT, R11, 0x11, !P1 ;  /* 0x000000110b00780c */ /* 0x000fc80004f24270 */
[----:B------:R-:W-:-:S04]  /*22a80*/  ISETP.LT.OR P1, PT, R10, 0x12, P1 ;  /* 0x000000120a00780c */ /* 0x000fc80000f21670 */
[----:B------:R-:W-:Y:S02]  /*22a90*/  FSEL R30, R30, -INF , !P1 ;  /* 0xff8000001e1e7808 */ /* 0x000fe40004800000 */
[----:B------:R-:W-:Y:S02]  /*22aa0*/  ISETP.GT.AND P1, PT, R11, 0x18, !P2 ;  /* 0x000000180b00780c */ /* 0x000fe40005724270 */
[----:B------:R-:W-:Y:S02]  /*22ab0*/  ISETP.NE.AND P2, PT, R56, RZ, PT ;  /* 0x000000ff3800720c */ /* 0x000fe40003f45270 */
[----:B------:R-:W-:-:S04]  /*22ac0*/  ISETP.LT.OR P1, PT, R10, 0x19, P1 ;  /* 0x000000190a00780c */ /* 0x000fc80000f21670 */
[----:B------:R-:W-:Y:S02]  /*22ad0*/  FSEL R31, R31, -INF , !P1 ;  /* 0xff8000001f1f7808 */ /* 0x000fe40004800000 */
[----:B------:R-:W-:Y:S02]  /*22ae0*/  ISETP.GT.AND P1, PT, R11, 0x19, !P6 ;  /* 0x000000190b00780c */ /* 0x000fe40007724270 */
[----:B------:R-:W-:Y:S02]  /*22af0*/  ISETP.NE.AND P6, PT, R12, RZ, PT ;  /* 0x000000ff0c00720c */ /* 0x000fe40003fc5270 */
[----:B------:R-:W-:-:S04]  /*22b00*/  ISETP.LT.OR P1, PT, R10, 0x1a, P1 ;  /* 0x0000001a0a00780c */ /* 0x000fc80000f21670 */
[----:B------:R-:W-:Y:S02]  /*22b10*/  FSEL R32, R32, -INF , !P1 ;  /* 0xff80000020207808 */ /* 0x000fe40004800000 */
        /* <DEDUP_REMOVED lines=40> */
[----:B------:R-:W-:Y:S02]  /*22da0*/  ISETP.GT.AND P1, PT, R11, RZ, !P6 ;  /* 0x000000ff0b00720c */ /* 0x000fe40007724270 */
[----:B--2---:R-:W-:Y:S02]  /*22db0*/  FMNMX.FTZ R12, R187, R2, !PT ;  /* 0x00000002bb0c7209 */ /* 0x004fe40007810000 */
[----:B------:R-:W-:Y:S02]  /*22dc0*/  ISETP.LT.OR P1, PT, R10, 0x1, P1 ;  /* 0x000000010a00780c */ /* 0x000fe40000f21670 */
[----:B------:R-:W-:Y:S02]  /*22dd0*/  FMNMX.FTZ R12, R63, R12, !PT ;  /* 0x0000000c3f0c7209 */ /* 0x000fe40007810000 */
[----:B------:R-:W-:-:S02]  /*22de0*/  FSEL R0, R0, -INF , !P1 ;  /* 0xff80000000007808 */ /* 0x000fc40004800000 */
[----:B------:R-:W-:Y:S02]  /*22df0*/  FMNMX.FTZ R12, R67, R12, !PT ;  /* 0x0000000c430c7209 */ /* 0x000fe40007810000 */
[----:B------:R-:W-:Y:S02]  /*22e00*/  ISETP.NE.AND P1, PT, R78, RZ, PT ;  /* 0x000000ff4e00720c */ /* 0x000fe40003f25270 */
[----:B------:R-:W-:Y:S02]  /*22e10*/  FMNMX.FTZ R12, R185, R12, !PT ;  /* 0x0000000cb90c7209 */ /* 0x000fe40007810000 */
[----:B------:R-:W-:Y:S02]  /*22e20*/  ISETP.GT.AND P2, PT, R11, 0x49, !P2 ;  /* 0x000000490b00780c */ /* 0x000fe40005744270 */
[----:B------:R-:W-:Y:S02]  /*22e30*/  FMNMX.FTZ R12, R73, R12, !PT ;  /* 0x0000000c490c7209 */ /* 0x000fe40007810000 */
[----:B------:R-:W-:-:S02]  /*22e40*/  ISETP.GT.AND P3, PT, R11, 0x50, !P3 ;  /* 0x000000500b00780c */ /* 0x000fc40005f64270 */
[----:B------:R-:W-:Y:S02]  /*22e50*/  FMNMX.FTZ R12, R71, R12, !PT ;  /* 0x0000000c470c7209 */ /* 0x000fe40007810000 */
[----:B------:R-:W-:Y:S02]  /*22e60*/  ISETP.GT.AND P4, PT, R11, 0x51, !P4 ;  /* 0x000000510b00780c */ /* 0x000fe40006784270 */
[----:B------:R-:W-:Y:S02]  /*22e70*/  FMNMX.FTZ R12, R75, R12, !PT ;  /* 0x0000000c4b0c7209 */ /* 0x000fe40007810000 */
[----:B------:R-:W-:Y:S02]  /*22e80*/  ISETP.NE.AND P6, PT, R64, RZ, PT ;  /* 0x000000ff4000720c */ /* 0x000fe40003fc5270 */
[----:B------:R-:W-:-:S04]  /*22e90*/  FMNMX.FTZ R12, R79, R12, !PT ;  /* 0x0000000c4f0c7209 */ /* 0x000fc80007810000 */
[----:B------:R-:W-:-:S04]  /*22ea0*/  FMNMX.FTZ R12, R77, R12, !PT ;  /* 0x0000000c4d0c7209 */ /* 0x000fc80007810000 */
[----:B------:R-:W-:-:S04]  /*22eb0*/  FMNMX.FTZ R12, R81, R12, !PT ;  /* 0x0000000c510c7209 */ /* 0x000fc80007810000 */
[----:B------:R-:W-:-:S04]  /*22ec0*/  FMNMX.FTZ R12, R159, R12, !PT ;  /* 0x0000000c9f0c7209 */ /* 0x000fc80007810000 */
[----:B------:R-:W-:-:S04]  /*22ed0*/  FMNMX.FTZ R12, R83, R12, !PT ;  /* 0x0000000c530c7209 */ /* 0x000fc80007810000 */
[----:B------:R-:W-:-:S04]  /*22ee0*/  FMNMX.FTZ R12, R171, R12, !PT ;  /* 0x0000000cab0c7209 */ /* 0x000fc80007810000 */
[----:B------:R-:W-:Y:S02]  /*22ef0*/  FMNMX.FTZ R12, R49, R12, !PT ;  /* 0x0000000c310c7209 */ /* 0x000fe40007810000 */
[----:B------:R-:W-:Y:S02]  /*22f00*/  FMNMX.FTZ R13, R0, R3, !PT ;  /* 0x00000003000d7209 */ /* 0x000fe40007810000 */
[----:B------:R-:W-:Y:S02]  /*22f10*/  FMNMX.FTZ R14, R169, R12, !PT ;  /* 0x0000000ca90e7209 */ /* 0x000fe40007810000 */
[----:B------:R-:W-:Y:S02]  /*22f20*/  FMNMX.FTZ R12, R8, R13, !PT ;  /* 0x0000000d080c7209 */ /* 0x000fe40007810000 */
[----:B------:R-:W-:Y:S02]  /*22f30*/  FMNMX.FTZ R14, R53, R14, !PT ;  /* 0x0000000e350e7209 */ /* 0x000fe40007810000 */
[----:B------:R-:W-:-:S02]  /*22f40*/  FMNMX.FTZ R13, R17, R12, !PT ;  /* 0x0000000c110d7209 */ /* 0x000fc40007810000 */
        /* <DEDUP_REMOVED lines=15> */
[----:B------:R-:W-:-:S03]  /*23040*/  FMNMX.FTZ R13, R25, R12, !PT ;  /* 0x0000000c190d7209 */ /* 0x000fc60007810000 */
[----:B------:R-:W0:Y:S01]  /*23050*/  SHFL.BFLY PT, R14, R15, 0x2, 0x1f ;  /* 0x0c401f000f0e7f89 */ /* 0x000e2200000e0000 */
[----:B------:R-:W-:-:S04]  /*23060*/  FMNMX.FTZ R13, R28, R13, !PT ;  /* 0x0000000d1c0d7209 */ /* 0x000fc80007810000 */
[----:B------:R-:W-:-:S04]  /*23070*/  FMNMX.FTZ R12, R36, R13, !PT ;  /* 0x0000000d240c7209 */ /* 0x000fc80007810000 */
[----:B------:R-:W-:-:S04]  /*23080*/  FMNMX.FTZ R13, R37, R12, !PT ;  /* 0x0000000c250d7209 */ /* 0x000fc80007810000 */
[----:B------:R-:W-:Y:S02]  /*23090*/  FMNMX.FTZ R12, R38, R13, !PT ;  /* 0x0000000d260c7209 */ /* 0x000fe40007810000 */
[----:B------:R-:W-:Y:S02]  /*230a0*/  ISETP.GT.AND P1, PT, R11, 0x48, !P1 ;  /* 0x000000480b00780c */ /* 0x000fe40004f24270 */
[----:B------:R-:W-:Y:S02]  /*230b0*/  FMNMX.FTZ R12, R39, R12, !PT ;  /* 0x0000000c270c7209 */ /* 0x000fe40007810000 */
[----:B------:R-:W-:Y:S02]  /*230c0*/  ISETP.LT.OR P1, PT, R10, 0x49, P1 ;  /* 0x000000490a00780c */ /* 0x000fe40000f21670 */
[----:B------:R-:W-:Y:S02]  /*230d0*/  FMNMX.FTZ R13, R7, R12, !PT ;  /* 0x0000000c070d7209 */ /* 0x000fe40007810000 */
[----:B0-----:R-:W-:-:S02]  /*230e0*/  FMNMX.FTZ R14, R15, R14, !PT ;  /* 0x0000000e0f0e7209 */ /* 0x001fc40007810000 */
[----:B------:R-:W-:Y:S02]  /*230f0*/  ISETP.LT.OR P2, PT, R10, 0x4a, P2 ;  /* 0x0000004a0a00780c */ /* 0x000fe40001741670 */
[----:B------:R-:W-:Y:S01]  /*23100*/  FSEL R26, R26, -INF , !P1 ;  /* 0xff8000001a1a7808 */ /* 0x000fe20004800000 */
[----:B------:R-:W0:Y:S01]  /*23110*/  SHFL.BFLY PT, R33, R14, 0x1, 0x1f ;  /* 0x0c201f000e217f89 */ /* 0x000e2200000e0000 */
[----:B------:R-:W-:Y:S02]  /*23120*/  FMNMX.FTZ R13, R6, R13, !PT ;  /* 0x0000000d060d7209 */ /* 0x000fe40007810000 */
[----:B------:R-:W-:Y:S02]  /*23130*/  ISETP.LT.OR P3, PT, R10, 0x51, P3 ;  /* 0x000000510a00780c */ /* 0x000fe40001f61670 */
[----:B------:R-:W-:Y:S02]  /*23140*/  FSEL R27, R27, -INF , !P2 ;  /* 0xff8000001b1b7808 */ /* 0x000fe40005000000 */
[----:B------:R-:W-:-:S02]  /*23150*/  FMNMX.FTZ R12, R26, R13, !PT ;  /* 0x0000000d1a0c7209 */ /* 0x000fc40007810000 */
[----:B------:R-:W-:Y:S02]  /*23160*/  ISETP.GT.AND P5, PT, R11, 0x58, !P5 ;  /* 0x000000580b00780c */ /* 0x000fe40006fa4270 */
[----:B------:R-:W-:Y:S02]  /*23170*/  ISETP.LT.OR P4, PT, R10, 0x52, P4 ;  /* 0x000000520a00780c */ /* 0x000fe40002781670 */
[----:B------:R-:W-:Y:S02]  /*23180*/  FSEL R40, R40, -INF , !P3 ;  /* 0xff80000028287808 */ /* 0x000fe40005800000 */
[----:B------:R-:W-:Y:S02]  /*23190*/  FMNMX.FTZ R13, R27, R12, !PT ;  /* 0x0000000c1b0d7209 */ /* 0x000fe40007810000 */
[----:B------:R-:W-:Y:S02]  /*231a0*/  ISETP.GT.AND P1, PT, R11, 0x59, !P6 ;  /* 0x000000590b00780c */ /* 0x000fe40007724270 */
[----:B------:R-:W-:-:S02]  /*231b0*/  ISETP.LT.OR P5, PT, R10, 0x59, P5 ;  /* 0x000000590a00780c */ /* 0x000fc40002fa1670 */
[----:B------:R-:W-:Y:S02]  /*231c0*/  FSEL R41, R41, -INF , !P4 ;  /* 0xff80000029297808 */ /* 0x000fe40006000000 */
[----:B------:R-:W-:Y:S02]  /*231d0*/  FMNMX.FTZ R12, R40, R13, !PT ;  /* 0x0000000d280c7209 */ /* 0x000fe40007810000 */
[----:B------:R-:W-:Y:S02]  /*231e0*/  ISETP.LT.OR P1, PT, R10, 0x5a, P1 ;  /* 0x0000005a0a00780c */ /* 0x000fe40000f21670 */
[----:B------:R-:W-:Y:S02]  /*231f0*/  FSEL R42, R42, -INF , !P5 ;  /* 0xff8000002a2a7808 */ /* 0x000fe40006800000 */
[----:B------:R-:W-:Y:S02]  /*23200*/  FMNMX.FTZ R11, R41, R12, !PT ;  /* 0x0000000c290b7209 */ /* 0x000fe40007810000 */
[----:B------:R-:W-:-:S02]  /*23210*/  FSEL R43, R43, -INF , !P1 ;  /* 0xff8000002b2b7808 */ /* 0x000fc40004800000 */
[----:B------:R-:W-:Y:S02]  /*23220*/  FMNMX.FTZ R10, R42, R11, !PT ;  /* 0x0000000b2a0a7209 */ /* 0x000fe40007810000 */
[----:B------:R-:W-:Y:S02]  /*23230*/  LOP3.LUT R178, R193, 0x4, RZ, 0xfc, !PT ;  /* 0x00000004c1b27812 */ /* 0x000fe400078efcff */
[----:B------:R-:W-:Y:S02]  /*23240*/  FMNMX.FTZ R11, R43, R10, !PT ;  /* 0x0000000a2b0b7209 */ /* 0x000fe40007810000 */
[----:B0-----:R-:W-:Y:S01]  /*23250*/  FMNMX.FTZ R33, R14, R33, !PT ;  /* 0x000000210e217209 */ /* 0x001fe20007810000 */
[----:B------:R-:W-:Y:S04]  /*23260*/  ST.E desc[UR44][R18.64+0x230], R15 ;  /* 0x0002300f12007985 */ /* 0x000fe8000c10192c */
[----:B------:R-:W-:Y:S04]  /*23270*/  ST.E desc[UR44][R178.64], R11 ;  /* 0x0000000bb2007985 */ /* 0x000fe8000c10192c */
[----:B------:R-:W-:Y:S04]  /*23280*/  ST.E desc[UR44][R18.64+0x230], R33 ;  /* 0x0002302112007985 */ /* 0x000fe8000c10192c */
[----:B------:R-:W2:Y:S04]  /*23290*/  LD.E R10, desc[UR44][R178.64] ;  /* 0x0000002cb20a7980 */ /* 0x000ea8000c101900 */
[----:B--2---:R-:W0:Y:S02]  /*232a0*/  SHFL.BFLY PT, R13, R10, 0x2, 0x1f ;  /* 0x0c401f000a0d7f89 */ /* 0x004e2400000e0000 */
[----:B0-----:R-:W-:-:S05]  /*232b0*/  FMNMX.FTZ R13, R10, R13, !PT ;  /* 0x0000000d0a0d7209 */ /* 0x001fca0007810000 */
[----:B------:R-:W0:Y:S02]  /*232c0*/  SHFL.BFLY PT, R12, R13, 0x1, 0x1f ;  /* 0x0c201f000d0c7f89 */ /* 0x000e2400000e0000 */
[----:B0-----:R-:W-:-:S05]  /*232d0*/  FMNMX.FTZ R35, R13, R12, !PT ;  /* 0x0000000c0d237209 */ /* 0x001fca0007810000 */
[----:B------:R0:W-:Y:S04]  /*232e0*/  ST.E desc[UR44][R178.64], R35 ;  /* 0x00000023b2007985 */ /* 0x0001e8000c10192c */
[----:B------:R-:W2:Y:S04]  /*232f0*/  LD.E R44, desc[UR44][R18.64+0x230] ;  /* 0x0002302c122c7980 */ /* 0x000ea8000c101900 */
[----:B------:R-:W3:Y:S04]  /*23300*/  LD.E R45, desc[UR44][R18.64+0x250] ;  /* 0x0002502c122d7980 */ /* 0x000ee8000c101900 */
[----:B------:R-:W4:Y:S04]  /*23310*/  LD.E R46, desc[UR44][R18.64+0x240] ;  /* 0x0002402c122e7980 */ /* 0x000f28000c101900 */
[----:B------:R-:W5:Y:S01]  /*23320*/  LD.E R47, desc[UR44][R18.64+0x244] ;  /* 0x0002442c122f7980 */ /* 0x000f62000c101900 */
[----:B------:R-:W-:-:S04]  /*23330*/  FSETP.NEU.FTZ.AND P2, PT, R35, -INF , PT ;  /* 0xff8000002300780b */ /* 0x000fc80003f5d000 */
[----:B------:R-:W-:-:S05]  /*23340*/  FSEL R12, R35, RZ, P2 ;  /* 0x000000ff230c7208 */ /* 0x000fca0001000000 */
[----:B------:R-:W-:Y:S01]  /*23350*/  FADD.FTZ R12, R3, -R12 ;  /* 0x8000000c030c7221 */ /* 0x000fe20000010000 */
[C---:B--2---:R-:W-:Y:S01]  /*23360*/  FSETP.NEU.FTZ.AND P1, PT, R44.reuse, -INF , PT ;  /* 0xff8000002c00780b */ /* 0x044fe20003f3d000 */
[----:B---3--:R-:W-:-:S03]  /*23370*/  FMUL.FTZ R10, R44, R45 ;  /* 0x0000002d2c0a7220 */ /* 0x008fc60000410000 */
[----:B------:R-:W-:Y:S01]  /*23380*/  FSEL R3, R44, RZ, P1 ;  /* 0x000000ff2c037208 */ /* 0x000fe20000800000 */
[----:B0-----:R-:W-:Y:S01]  /*23390*/  FMUL.FTZ R35, R35, R45 ;  /* 0x0000002d23237220 */ /* 0x001fe20000410000 */
[----:B------:R-:W-:-:S03]  /*233a0*/  FSEL R14, R10, RZ, P1 ;  /* 0x000000ff0a0e7208 */ /* 0x000fc60000800000 */
[----:B------:R-:W-:Y:S02]  /*233b0*/  FADD.FTZ R3, R2, -R3 ;  /* 0x8000000302037221 */ /* 0x000fe40000010000 */
[-CC-:B------:R-:W-:Y:S01]  /*233c0*/  FFMA.FTZ R182, R22, R45.reuse, -R14.reuse ;  /* 0x0000002d16b67223 */ /* 0x180fe2000001080e */
[----:B------:R-:W-:Y:S01]  /*233d0*/  FSEL R22, R35, RZ, P2 ;  /* 0x000000ff23167208 */ /* 0x000fe20001000000 */
[-C--:B------:R-:W-:Y:S01]  /*233e0*/  FMUL.FTZ R3, R3, R45.reuse ;  /* 0x0000002d03037220 */ /* 0x080fe20000410000 */
[-C--:B------:R-:W-:Y:S01]  /*233f0*/  FFMA.FTZ R187, R187, R45.reuse, -R14 ;  /* 0x0000002dbbbb7223 */ /* 0x080fe2000001080e */
[----:B------:R-:W-:Y:S02]  /*23400*/  FMUL.FTZ R12, R45, R12 ;  /* 0x0000000c2d0c7220 */ /* 0x000fe40000410000 */
[-C--:B------:R-:W-:Y:S01]  /*23410*/  FFMA.FTZ R188, R0, R45.reuse, -R22 ;  /* 0x0000002d00bc7223 */ /* 0x080fe20000010816 */
[----:B------:R-:W4:Y:S01]  /*23420*/  MUFU.EX2 R35, R3 ;  /* 0x0000000300237308 */ /* 0x000f220000000800 */
[-C--:B------:R-:W-:Y:S01]  /*23430*/  FFMA.FTZ R152, R63, R45.reuse, -R14 ;  /* 0x0000002d3f987223 */ /* 0x080fe2000001080e */
[-C--:B------:R-:W-:Y:S01]  /*23440*/  FFMA.FTZ R153, R8, R45.reuse, -R22 ;  /* 0x0000002d08997223 */ /* 0x080fe20000010816 */
[-C--:B------:R-:W-:Y:S01]  /*23450*/  FFMA.FTZ R154, R67, R45.reuse, -R14 ;  /* 0x0000002d439a7223 */ /* 0x080fe2000001080e */
[----:B------:R-:W-:-:S04]  /*23460*/  FFMA.FTZ R186, R17, R45, -R22 ;  /* 0x0000002d11ba7223 */ /* 0x000fc80000010816 */
[----:B------:R0:W-:Y:S01]  /*23470*/  MUFU.EX2 R33, R12 ;  /* 0x0000000c00217308 */ /* 0x0001e20000000800 */
[-C--:B------:R-:W-:Y:S01]  /*23480*/  FFMA.FTZ R185, R185, R45.reuse, -R14 ;  /* 0x0000002db9b97223 */ /* 0x080fe2000001080e */
[----:B------:R-:W-:-:S06]  /*23490*/  FFMA.FTZ R155, R24, R45, -R22 ;  /* 0x0000002d189b7223 */ /* 0x000fcc0000010816 */
[----:B------:R-:W-:Y:S08]  /*234a0*/  MUFU.EX2 R187, R187 ;  /* 0x000000bb00bb7308 */ /* 0x000ff00000000800 */
[----:B------:R-:W5:Y:S01]  /*234b0*/  MUFU.EX2 R188, R188 ;  /* 0x000000bc00bc7308 */ /* 0x000f620000000800 */
[-C--:B------:R-:W-:Y:S01]  /*234c0*/  FFMA.FTZ R11, R73, R45.reuse, -R14 ;  /* 0x0000002d490b7223 */ /* 0x080fe2000001080e */
[----:B------:R-:W-:-:S06]  /*234d0*/  FFMA.FTZ R15, R29, R45, -R22 ;  /* 0x0000002d1d0f7223 */ /* 0x000fcc0000010816 */
[----:B------:R-:W-:Y:S08]  /*234e0*/  MUFU.EX2 R152, R152 ;  /* 0x0000009800987308 */ /* 0x000ff00000000800 */
[----:B------:R-:W1:Y:S01]  /*234f0*/  MUFU.EX2 R153, R153 ;  /* 0x0000009900997308 */ /* 0x000e620000000800 */
[-CC-:B------:R-:W-:Y:S01]  /*23500*/  FFMA.FTZ R10, R71, R45.reuse, -R14.reuse ;  /* 0x0000002d470a7223 */ /* 0x180fe2000001080e */
[-CC-:B------:R-:W-:Y:S01]  /*23510*/  FFMA.FTZ R13, R75, R45.reuse, -R14.reuse ;  /* 0x0000002d4b0d7223 */ /* 0x180fe2000001080e */
[----:B0-----:R-:W-:-:S05]  /*23520*/  FFMA.FTZ R12, R79, R45, -R14 ;  /* 0x0000002d4f0c7223 */ /* 0x001fca000001080e */
[----:B------:R-:W-:Y:S01]  /*23530*/  MUFU.EX2 R154, R154 ;  /* 0x0000009a009a7308 */ /* 0x000fe20000000800 */
[-CC-:B------:R-:W-:Y:S01]  /*23540*/  FFMA.FTZ R157, R77, R45.reuse, -R14.reuse ;  /* 0x0000002d4d9d7223 */ /* 0x180fe2000001080e */
[-CC-:B------:R-:W-:Y:S01]  /*23550*/  FFMA.FTZ R156, R81, R45.reuse, -R14.reuse ;  /* 0x0000002d519c7223 */ /* 0x180fe2000001080e */
[----:B------:R-:W-:-:S05]  /*23560*/  FFMA.FTZ R159, R159, R45, -R14 ;  /* 0x0000002d9f9f7223 */ /* 0x000fca000001080e */
        /* <DEDUP_REMOVED lines=13> */
[----:B------:R-:W-:Y:S01]  /*23640*/  FFMA.FTZ R183, R16, R45, -R14 ;  /* 0x0000002d10b77223 */ /* 0x000fe2000001080e */
[----:B----4-:R-:W-:-:S02]  /*23650*/  FMUL.FTZ R46, R35, R46 ;  /* 0x0000002e232e7220 */ /* 0x010fc40000410000 */
[----:B------:R-:W2:Y:S01]  /*23660*/  MUFU.EX2 R155, R155 ;  /* 0x0000009b009b7308 */ /* 0x000ea20000000800 */
[-CC-:B------:R-:W-:Y:S01]  /*23670*/  FFMA.FTZ R14, R30, R45.reuse, -R22.reuse ;  /* 0x0000002d1e0e7223 */ /* 0x180fe20000010816 */
[----:B------:R-:W-:Y:S01]  /*23680*/  FFMA.FTZ R161, R9, R45, -R22 ;  /* 0x0000002d09a17223 */ /* 0x000fe20000010816 */
[----:B-----5:R-:W-:Y:S01]  /*23690*/  FFMA.FTZ R2, R33, R47, R188 ;  /* 0x0000002f21027223 */ /* 0x020fe200000100bc */
[----:B------:R-:W-:Y:S01]  /*236a0*/  FADD.FTZ R9, R46, R187 ;  /* 0x000000bb2e097221 */ /* 0x000fe20000010000 */
[----:B------:R-:W-:-:S03]  /*236b0*/  FFMA.FTZ R16, R31, R45, -R22 ;  /* 0x0000002d1f107223 */ /* 0x000fc60000010816 */
[----:B------:R-:W-:Y:S01]  /*236c0*/  MUFU.EX2 R11, R11 ;  /* 0x0000000b000b7308 */ /* 0x000fe20000000800 */
[----:B-1----:R-:W-:Y:S01]  /*236d0*/  FADD.FTZ R3, R153, R2 ;  /* 0x0000000299037221 */ /* 0x002fe20000010000 */
[----:B------:R-:W-:-:S06]  /*236e0*/  FADD.FTZ R9, R152, R9 ;  /* 0x0000000998097221 */ /* 0x000fcc0000010000 */
[----:B------:R-:W1:Y:S01]  /*236f0*/  MUFU.EX2 R15, R15 ;  /* 0x0000000f000f7308 */ /* 0x000e620000000800 */
[----:B------:R-:W-:Y:S01]  /*23700*/  FFMA.FTZ R0, R32, R45, -R22 ;  /* 0x0000002d20007223 */ /* 0x000fe20000010816 */
[----:B0-----:R-:W-:Y:S01]  /*23710*/  FADD.FTZ R8, R186, R3 ;  /* 0x00000003ba087221 */ /* 0x001fe20000010000 */
[----:B------:R-:W-:-:S05]  /*23720*/  FADD.FTZ R2, R154, R9 ;  /* 0x000000099a027221 */ /* 0x000fca0000010000 */
[----:B------:R-:W-:Y:S08]  /*23730*/  MUFU.EX2 R10, R10 ;  /* 0x0000000a000a7308 */ /* 0x000ff00000000800 */
[----:B------:R-:W0:Y:S01]  /*23740*/  MUFU.EX2 R14, R14 ;  /* 0x0000000e000e7308 */ /* 0x000e220000000800 */
[----:B--2---:R-:W-:Y:S01]  /*23750*/  FADD.FTZ R8, R155, R8 ;  /* 0x000000089b087221 */ /* 0x004fe20000010000 */
[----:B------:R-:W-:-:S06]  /*23760*/  FADD.FTZ R2, R185, R2 ;  /* 0x00000002b9027221 */ /* 0x000fcc0000010000 */
[----:B------:R-:W-:Y:S01]  /*23770*/  MUFU.EX2 R13, R13 ;  /* 0x0000000d000d7308 */ /* 0x000fe20000000800 */
[----:B------:R-:W-:-:S07]  /*23780*/  FFMA.FTZ R160, R34, R45, -R22 ;  /* 0x0000002d22a07223 */ /* 0x000fce0000010816 */
[----:B------:R-:W2:Y:S01]  /*23790*/  MUFU.EX2 R16, R16 ;  /* 0x0000001000107308 */ /* 0x000ea20000000800 */
[----:B------:R-:W-:Y:S01]  /*237a0*/  FFMA.FTZ R175, R7, R45, -R22 ;  /* 0x0000002d07af7223 */ /* 0x000fe20000010816 */
[----:B-1----:R-:W-:Y:S01]  /*237b0*/  FADD.FTZ R7, R15, R8 ;  /* 0x000000080f077221 */ /* 0x002fe20000010000 */
[----:B------:R-:W-:-:S05]  /*237c0*/  FADD.FTZ R3, R11, R2 ;  /* 0x000000020b037221 */ /* 0x000fca0000010000 */
[----:B------:R-:W-:Y:S01]  /*237d0*/  MUFU.EX2 R12, R12 ;  /* 0x0000000c000c7308 */ /* 0x000fe20000000800 */
[----:B------:R-:W-:-:S07]  /*237e0*/  FFMA.FTZ R163, R25, R45, -R22 ;  /* 0x0000002d19a37223 */ /* 0x000fce0000010816 */
[----:B------:R-:W1:Y:S01]  /*237f0*/  MUFU.EX2 R0, R0 ;  /* 0x0000000000007308 */ /* 0x000e620000000800 */
[----:B0-----:R-:W-:Y:S01]  /*23800*/  FADD.FTZ R7, R14, R7 ;  /* 0x000000070e077221 */ /* 0x001fe20000010000 */
[----:B------:R-:W-:-:S06]  /*23810*/  FADD.FTZ R2, R10, R3 ;  /* 0x000000030a027221 */ /* 0x000fcc0000010000 */
[----:B------:R-:W-:Y:S01]  /*23820*/  MUFU.EX2 R157, R157 ;  /* 0x0000009d009d7308 */ /* 0x000fe20000000800 */
[----:B------:R-:W-:-:S07]  /*23830*/  FFMA.FTZ R162, R28, R45, -R22 ;  /* 0x0000002d1ca27223 */ /* 0x000fce0000010816 */
        /* <DEDUP_REMOVED lines=22> */
[----:B-1----:R-:W-:Y:S01]  /*239a0*/  FADD.FTZ R7, R163, R6 ;  /* 0x00000006a3077221 */ /* 0x002fe20000010000 */
[----:B------:R-:W-:-:S06]  /*239b0*/  FADD.FTZ R3, R159, R2 ;  /* 0x000000029f037221 */ /* 0x000fcc0000010000 */
[----:B------:R-:W-:Y:S08]  /*239c0*/  MUFU.EX2 R170, R170 ;  /* 0x000000aa00aa7308 */ /* 0x000ff00000000800 */
[----:B------:R-:W1:Y:S01]  /*239d0*/  MUFU.EX2 R166, R166 ;  /* 0x000000a600a67308 */ /* 0x000e620000000800 */
[----:B0-----:R-:W-:Y:S01]  /*239e0*/  FADD.FTZ R6, R162, R7 ;  /* 0x00000007a2067221 */ /* 0x001fe20000010000 */
[----:B------:R-:W-:-:S06]  /*239f0*/  FADD.FTZ R2, R158, R3 ;  /* 0x000000039e027221 */ /* 0x000fcc0000010000 */
[----:B------:R-:W-:Y:S08]  /*23a00*/  MUFU.EX2 R169, R169 ;  /* 0x000000a900a97308 */ /* 0x000ff00000000800 */
        /* <DEDUP_REMOVED lines=33> */
[----:B------:R-:W-:Y:S08]  /*23c20*/  MUFU.EX2 R180, R180 ;  /* 0x000000b400b47308 */ /* 0x000ff00000000800 */
[----:B------:R-:W2:Y:S01]  /*23c30*/  MUFU.EX2 R17, R17 ;  /* 0x0000001100117308 */ /* 0x000ea20000000800 */
[----:B-1----:R-:W-:Y:S01]  /*23c40*/  FADD.FTZ R6, R8, R7 ;  /* 0x0000000708067221 */ /* 0x002fe20000010000 */
[----:B------:R-:W-:-:S06]  /*23c50*/  FADD.FTZ R2, R176, R3 ;  /* 0x00000003b0027221 */ /* 0x000fcc0000010000 */
[----:B------:R-:W-:Y:S08]  /*23c60*/  MUFU.EX2 R183, R183 ;  /* 0x000000b700b77308 */ /* 0x000ff00000000800 */
[----:B------:R-:W1:Y:S01]  /*23c70*/  MUFU.EX2 R23, R23 ;  /* 0x0000001700177308 */ /* 0x000e620000000800 */
[----:B0-----:R-:W-:Y:S01]  /*23c80*/  FADD.FTZ R6, R21, R6 ;  /* 0x0000000615067221 */ /* 0x001fe20000010000 */
[----:B------:R-:W-:-:S06]  /*23c90*/  FADD.FTZ R3, R181, R2 ;  /* 0x00000002b5037221 */ /* 0x000fcc0000010000 */
[----:B------:R-:W0:Y:S08]  /*23ca0*/  MUFU.EX2 R182, R182 ;  /* 0x000000b600b67308 */ /* 0x000e300000000800 */
[----:B------:R-:W3:Y:S01]  /*23cb0*/  MUFU.EX2 R22, R22 ;  /* 0x0000001600167308 */ /* 0x000ee20000000800 */
[----:B--2---:R-:W-:Y:S01]  /*23cc0*/  FADD.FTZ R6, R17, R6 ;  /* 0x0000000611067221 */ /* 0x004fe20000010000 */
[----:B------:R-:W-:-:S03]  /*23cd0*/  FADD.FTZ R2, R180, R3 ;  /* 0x00000003b4027221 */ /* 0x000fc60000010000 */
[----:B-1----:R-:W-:Y:S01]  /*23ce0*/  FADD.FTZ R7, R23, R6 ;  /* 0x0000000617077221 */ /* 0x002fe20000010000 */
[----:B------:R-:W-:-:S04]  /*23cf0*/  FADD.FTZ R3, R183, R2 ;  /* 0x00000002b7037221 */ /* 0x000fc80000010000 */
[----:B0-----:R-:W-:Y:S01]  /*23d00*/  FADD.FTZ R36, R182, R3 ;  /* 0x00000003b6247221 */ /* 0x001fe20000010000 */
[----:B------:R-:W-:Y:S01]  /*23d10*/  ST.E desc[UR44][R18.64+0x240], R46 ;  /* 0x0002402e12007985 */ /* 0x000fe2000c10192c */
[----:B---3--:R-:W-:-:S05]  /*23d20*/  FADD.FTZ R37, R22, R7 ;  /* 0x0000000716257221 */ /* 0x008fca0000010000 */
[----:B------:R0:W-:Y:S04]  /*23d30*/  ST.E.64 desc[UR44][R18.64+0x240], R36 ;  /* 0x0002402412007985 */ /* 0x0001e8000c101b2c */
[----:B------:R-:W2:Y:S04]  /*23d40*/  LDL.64 R2, [R1+0x1f8] ;  /* 0x0001f80001027983 */ /* 0x000ea80000100a00 */
[----:B--2---:R-:W2:Y:S04]  /*23d50*/  LD.E R31, desc[UR44][R2.64+0x1fc] ;  /* 0x0001fc2c021f7980 */ /* 0x004ea8000c101900 */
[----:B------:R-:W3:Y:S04]  /*23d60*/  LD.E R6, desc[UR44][R2.64] ;  /* 0x0000002c02067980 */ /* 0x000ee8000c101900 */
[----:B------:R-:W4:Y:S04]  /*23d70*/  LD.E R7, desc[UR44][R2.64+0x4] ;  /* 0x0000042c02077980 */ /* 0x000f28000c101900 */
[----:B------:R-:W5:Y:S04]  /*23d80*/  LD.E R25, desc[UR44][R2.64+0x14] ;  /* 0x0000142c02197980 */ /* 0x000f68000c101900 */
[----:B------:R-:W5:Y:S04]  /*23d90*/  LD.E R27, desc[UR44][R2.64+0x24] ;  /* 0x0000242c021b7980 */ /* 0x000f68000c101900 */
[----:B------:R-:W5:Y:S04]  /*23da0*/  LD.E R28, desc[UR44][R2.64+0x30] ;  /* 0x0000302c021c7980 */ /* 0x000f68000c101900 */
[----:B------:R-:W5:Y:S04]  /*23db0*/  LD.E R29, desc[UR44][R2.64+0x34] ;  /* 0x0000342c021d7980 */ /* 0x000f68000c101900 */
[----:B0-----:R-:W5:Y:S04]  /*23dc0*/  LD.E R37, desc[UR44][R2.64+0x164] ;  /* 0x0001642c02257980 */ /* 0x001f68000c101900 */
[----:B------:R-:W5:Y:S04]  /*23dd0*/  LD.E R41, desc[UR44][R2.64+0x154] ;  /* 0x0001542c02297980 */ /* 0x000f68000c101900 */
        /* <DEDUP_REMOVED lines=118> */
[----:B------:R-:W5:Y:S01]  /*24540*/  LD.E R34, desc[UR44][R2.64+0x1f8] ;  /* 0x0001f82c02227980 */ /* 0x000f62000c101900 */
[----:B--2---:R-:W-:Y:S01]  /*24550*/  FMUL.FTZ R119, R33, R31 ;  /* 0x0000001f21777220 */ /* 0x004fe20000410000 */
[C---:B---3--:R-:W-:Y:S01]  /*24560*/  FMUL.FTZ R31, R35.reuse, R6 ;  /* 0x00000006231f7220 */ /* 0x048fe20000410000 */
[C---:B----4-:R-:W-:Y:S01]  /*24570*/  FMUL.FTZ R7, R35.reuse, R7 ;  /* 0x0000000723077220 */ /* 0x050fe20000410000 */
[C---:B-----5:R-:W-:Y:S01]  /*24580*/  FMUL.FTZ R25, R35.reuse, R25 ;  /* 0x0000001923197220 */ /* 0x060fe20000410000 */
[C---:B------:R-:W-:Y:S01]  /*24590*/  FMUL.FTZ R27, R35.reuse, R27 ;  /* 0x0000001b231b7220 */ /* 0x040fe20000410000 */
[C---:B------:R-:W-:Y:S01]  /*245a0*/  FMUL.FTZ R29, R35.reuse, R29 ;  /* 0x0000001d231d7220 */ /* 0x040fe20000410000 */
[----:B------:R0:W-:Y:S01]  /*245b0*/  ST.E desc[UR44][R2.64], R31 ;  /* 0x0000001f02007985 */ /* 0x0001e2000c10192c */
[C---:B------:R-:W-:Y:S01]  /*245c0*/  FMUL.FTZ R37, R35.reuse, R37 ;  /* 0x0000002523257220 */ /* 0x040fe20000410000 */
[C---:B------:R-:W-:Y:S01]  /*245d0*/  FMUL.FTZ R41, R35.reuse, R41 ;  /* 0x0000002923297220 */ /* 0x040fe20000410000 */
[C---:B------:R-:W-:Y:S01]  /*245e0*/  FMUL.FTZ R39, R35.reuse, R39 ;  /* 0x0000002723277220 */ /* 0x040fe20000410000 */
[----:B------:R1:W-:Y:S01]  /*245f0*/  ST.E desc[UR44][R2.64+0x4], R7 ;  /* 0x0000040702007985 */ /* 0x0003e2000c10192c */
[C---:B------:R-:W-:Y:S01]  /*24600*/  FMUL.FTZ R45, R35.reuse, R24 ;  /* 0x00000018232d7220 */ /* 0x040fe20000410000 */
[C---:B------:R-:W-:Y:S01]  /*24610*/  FMUL.FTZ R43, R35.reuse, R43 ;  /* 0x0000002b232b7220 */ /* 0x040fe20000410000 */
[C---:B0-----:R-:W-:Y:S01]  /*24620*/  FMUL.FTZ R31, R35.reuse, R28 ;  /* 0x0000001c231f7220 */ /* 0x041fe20000410000 */
[----:B------:R0:W-:Y:S01]  /*24630*/  ST.E desc[UR44][R2.64+0x14], R25 ;  /* 0x0000141902007985 */ /* 0x0001e2000c10192c */
[----:B-1----:R-:W-:-:S03]  /*24640*/  FMUL.FTZ R7, R35, R232 ;  /* 0x000000e823077220 */ /* 0x002fc60000410000 */
[----:B------:R1:W-:Y:S04]  /*24650*/  ST.E desc[UR44][R2.64+0x24], R27 ;  /* 0x0000241b02007985 */ /* 0x0003e8000c10192c */
[----:B------:R2:W-:Y:S04]  /*24660*/  ST.E desc[UR44][R2.64+0x30], R31 ;  /* 0x0000301f02007985 */ /* 0x0005e8000c10192c */
[----:B------:R3:W-:Y:S01]  /*24670*/  ST.E desc[UR44][R2.64+0x34], R29 ;  /* 0x0000341d02007985 */ /* 0x0007e2000c10192c */
[----:B0-----:R-:W-:-:S03]  /*24680*/  FMUL.FTZ R25, R35, R224 ;  /* 0x000000e023197220 */ /* 0x001fc60000410000 */
[----:B------:R0:W-:Y:S01]  /*24690*/  ST.E desc[UR44][R2.64+0x164], R37 ;  /* 0x0001642502007985 */ /* 0x0001e2000c10192c */
[----:B-1----:R-:W-:-:S03]  /*246a0*/  FMUL.FTZ R27, R35, R230 ;  /* 0x000000e6231b7220 */ /* 0x002fc60000410000 */
[----:B------:R1:W-:Y:S01]  /*246b0*/  ST.E desc[UR44][R2.64+0x154], R41 ;  /* 0x0001542902007985 */ /* 0x0003e2000c10192c */
[----:B--2---:R-:W-:-:S03]  /*246c0*/  FMUL.FTZ R31, R35, R226 ;  /* 0x000000e2231f7220 */ /* 0x004fc60000410000 */
[----:B------:R2:W-:Y:S01]  /*246d0*/  ST.E desc[UR44][R2.64+0x160], R39 ;  /* 0x0001602702007985 */ /* 0x0005e2000c10192c */
[C---:B---3--:R-:W-:Y:S01]  /*246e0*/  FMUL.FTZ R29, R35.reuse, R228 ;  /* 0x000000e4231d7220 */ /* 0x048fe20000410000 */
[C---:B0-----:R-:W-:Y:S01]  /*246f0*/  FMUL.FTZ R37, R35.reuse, R222 ;  /* 0x000000de23257220 */ /* 0x041fe20000410000 */
[C---:B-1----:R-:W-:Y:S01]  /*24700*/  FMUL.FTZ R41, R35.reuse, R220 ;  /* 0x000000dc23297220 */ /* 0x042fe20000410000 */
[C---:B--2---:R-:W-:Y:S01]  /*24710*/  FMUL.FTZ R39, R35.reuse, R214 ;  /* 0x000000d623277220 */ /* 0x044fe20000410000 */
[----:B------:R-:W-:Y:S01]  /*24720*/  ST.E desc[UR44][R2.64+0x10], R45 ;  /* 0x0000102d02007985 */ /* 0x000fe2000c10192c */
[C---:B------:R-:W-:Y:S01]  /*24730*/  FMUL.FTZ R117, R35.reuse, R30 ;  /* 0x0000001e23757220 */ /* 0x040fe20000410000 */
        /* <DEDUP_REMOVED lines=44> */
[----:B------:R0:W-:Y:S01]  /*24a00*/  ST.E desc[UR44][R2.64+0x1a0], R39 ;  /* 0x0001a02702007985 */ /* 0x0001e2000c10192c */
[C---:B-1----:R-:W-:Y:S01]  /*24a10*/  FMUL.FTZ R7, R35.reuse, R212 ;  /* 0x000000d423077220 */ /* 0x042fe20000410000 */
[C---:B--2---:R-:W-:Y:S01]  /*24a20*/  FMUL.FTZ R25, R35.reuse, R204 ;  /* 0x000000cc23197220 */ /* 0x044fe20000410000 */
[C---:B---3--:R-:W-:Y:S01]  /*24a30*/  FMUL.FTZ R27, R35.reuse, R210 ;  /* 0x000000d2231b7220 */ /* 0x048fe20000410000 */
[----:B------:R1:W-:Y:S01]  /*24a40*/  ST.E desc[UR44][R2.64+0x1a4], R41 ;  /* 0x0001a42902007985 */ /* 0x0003e2000c10192c */
[C---:B----4-:R-:W-:Y:S01]  /*24a50*/  FMUL.FTZ R29, R35.reuse, R208 ;  /* 0x000000d0231d7220 */ /* 0x050fe20000410000 */
[C---:B-----5:R-:W-:Y:S01]  /*24a60*/  FMUL.FTZ R31, R35.reuse, R206 ;  /* 0x000000ce231f7220 */ /* 0x060fe20000410000 */
[C---:B------:R-:W-:Y:S01]  /*24a70*/  FMUL.FTZ R37, R35.reuse, R202 ;  /* 0x000000ca23257220 */ /* 0x040fe20000410000 */
[----:B------:R-:W-:Y:S01]  /*24a80*/  FMUL.FTZ R35, R35, R190 ;  /* 0x000000be23237220 */ /* 0x000fe20000410000 */
[C---:B0-----:R-:W-:Y:S01]  /*24a90*/  FMUL.FTZ R39, R33.reuse, R200 ;  /* 0x000000c821277220 */ /* 0x041fe20000410000 */
[C---:B-1----:R-:W-:Y:S01]  /*24aa0*/  FMUL.FTZ R41, R33.reuse, R198 ;  /* 0x000000c621297220 */ /* 0x042fe20000410000 */
[----:B------:R0:W-:Y:S04]  /*24ab0*/  ST.E desc[UR44][R2.64+0x1b0], R43 ;  /* 0x0001b02b02007985 */ /* 0x0001e8000c10192c */
        /* <DEDUP_REMOVED lines=9> */
[----:B---3--:R-:W-:-:S03]  /*24b50*/  FMUL.FTZ R27, R33, R148 ;  /* 0x00000094211b7220 */ /* 0x008fc60000410000 */
[----:B------:R3:W-:Y:S01]  /*24b60*/  ST.E desc[UR44][R2.64+0x1f0], R35 ;  /* 0x0001f02302007985 */ /* 0x0007e2000c10192c */
[----:B0-----:R-:W-:-:S03]  /*24b70*/  FMUL.FTZ R29, R33, R146 ;  /* 0x00000092211d7220 */ /* 0x001fc60000410000 */
[----:B------:R0:W-:Y:S01]  /*24b80*/  ST.E desc[UR44][R2.64+0x8], R39 ;  /* 0x0000082702007985 */ /* 0x0001e2000c10192c */
[----:B-1----:R-:W-:-:S03]  /*24b90*/  FMUL.FTZ R31, R33, R144 ;  /* 0x00000090211f7220 */ /* 0x002fc60000410000 */
[----:B------:R1:W-:Y:S01]  /*24ba0*/  ST.E desc[UR44][R2.64+0xc], R41 ;  /* 0x00000c2902007985 */ /* 0x0003e2000c10192c */
[C---:B--2---:R-:W-:Y:S01]  /*24bb0*/  FMUL.FTZ R37, R33.reuse, R132 ;  /* 0x0000008421257220 */ /* 0x044fe20000410000 */
[C---:B---3--:R-:W-:Y:S01]  /*24bc0*/  FMUL.FTZ R35, R33.reuse, R140 ;  /* 0x0000008c21237220 */ /* 0x048fe20000410000 */
        /* <DEDUP_REMOVED lines=102> */
[----:B------:R-:W-:Y:S01]  /*25230*/  FMUL.FTZ R33, R33, R34 ;  /* 0x0000002221217220 */ /* 0x000fe20000410000 */
[----:B------:R-:W-:Y:S04]  /*25240*/  ST.E desc[UR44][R2.64+0x1f4], R117 ;  /* 0x0001f47502007985 */ /* 0x000fe8000c10192c */
        /* <DEDUP_REMOVED lines=39> */
[----:B------:R0:W-:Y:S04]  /*254c0*/  ST.E desc[UR44][R2.64+0x1b8], R25 ;  /* 0x0001b81902007985 */ /* 0x0001e8000c10192c */
[----:B------:R1:W-:Y:S04]  /*254d0*/  ST.E desc[UR44][R2.64+0x1bc], R27 ;  /* 0x0001bc1b02007985 */ /* 0x0003e8000c10192c */
[----:B------:R2:W-:Y:S04]  /*254e0*/  ST.E desc[UR44][R2.64+0x1c8], R29 ;  /* 0x0001c81d02007985 */ /* 0x0005e8000c10192c */
[----:B------:R3:W-:Y:S04]  /*254f0*/  ST.E desc[UR44][R2.64+0x1cc], R31 ;  /* 0x0001cc1f02007985 */ /* 0x0007e8000c10192c */
[----:B------:R4:W-:Y:S04]  /*25500*/  ST.E desc[UR44][R2.64+0x1d8], R35 ;  /* 0x0001d82302007985 */ /* 0x0009e8000c10192c */
[----:B------:R5:W-:Y:S04]  /*25510*/  ST.E desc[UR44][R2.64+0x1dc], R37 ;  /* 0x0001dc2502007985 */ /* 0x000be8000c10192c */
[----:B------:R5:W-:Y:S04]  /*25520*/  ST.E desc[UR44][R2.64+0x1e8], R39 ;  /* 0x0001e82702007985 */ /* 0x000be8000c10192c */
[----:B------:R5:W-:Y:S04]  /*25530*/  ST.E desc[UR44][R2.64+0x1ec], R41 ;  /* 0x0001ec2902007985 */ /* 0x000be8000c10192c */
[----:B------:R5:W-:Y:S01]  /*25540*/  ST.E desc[UR44][R2.64+0x1f8], R33 ;  /* 0x0001f82102007985 */ /* 0x000be2000c10192c */
[----:B------:R2:W-:Y:S06]  /*25550*/  BAR.SYNC.DEFER_BLOCKING R237, 0x100 ;  /* 0x000400ed0000751d */ /* 0x0005ec0000010000 */
[----:B0-----:R-:W5:Y:S04]  /*25560*/  LD.E R25, desc[UR44][R2.64] ;  /* 0x0000002c02197980 */ /* 0x001f68000c101900 */
[----:B-1----:R-:W5:Y:S04]  /*25570*/  LD.E R27, desc[UR44][R2.64+0x4] ;  /* 0x0000042c021b7980 */ /* 0x002f68000c101900 */
[----:B--2---:R-:W2:Y:S04]  /*25580*/  LD.E R29, desc[UR44][R2.64+0x8] ;  /* 0x0000082c021d7980 */ /* 0x004ea8000c101900 */
[----:B---3--:R-:W3:Y:S04]  /*25590*/  LD.E R31, desc[UR44][R2.64+0xc] ;  /* 0x00000c2c021f7980 */ /* 0x008ee8000c101900 */
[----:B------:R-:W3:Y:S04]  /*255a0*/  LD.E R43, desc[UR44][R2.64+0x10] ;  /* 0x0000102c022b7980 */ /* 0x000ee8000c101900 */
[----:B----4-:R-:W4:Y:S04]  /*255b0*/  LD.E R35, desc[UR44][R2.64+0x14] ;  /* 0x0000142c02237980 */ /* 0x010f28000c101900 */
[----:B-----5:R-:W5:Y:S04]  /*255c0*/  LD.E R37, desc[UR44][R2.64+0x18] ;  /* 0x0000182c02257980 */ /* 0x020f68000c101900 */
        /* <DEDUP_REMOVED lines=122> */
[----:B------:R-:W5:Y:S04]  /*25d70*/  LD.E.64 R6, desc[UR44][R18.64+0xa8] ;  /* 0x0000a82c12067980 */ /* 0x000f68000c101b00 */
[----:B------:R0:W-:Y:S04]  /*25d80*/  ST.E desc[UR44][R2.64], R25 ;  /* 0x0000001902007985 */ /* 0x0001e8000c10192c */
[----:B------:R-:W-:Y:S04]  /*25d90*/  ST.E desc[UR44][R2.64+0x4], R27 ;  /* 0x0000041b02007985 */ /* 0x000fe8000c10192c */
[----:B--2---:R-:W-:Y:S04]  /*25da0*/  ST.E desc[UR44][R2.64+0x8], R29 ;  /* 0x0000081d02007985 */ /* 0x004fe8000c10192c */
[----:B---3--:R-:W-:Y:S04]  /*25db0*/  ST.E desc[UR44][R2.64+0xc], R31 ;  /* 0x00000c1f02007985 */ /* 0x008fe8000c10192c */
[----:B------:R-:W-:Y:S04]  /*25dc0*/  ST.E desc[UR44][R2.64+0x10], R43 ;  /* 0x0000102b02007985 */ /* 0x000fe8000c10192c */
[----:B----4-:R-:W-:Y:S04]  /*25dd0*/  ST.E desc[UR44][R2.64+0x14], R35 ;  /* 0x0000142302007985 */ /* 0x010fe8000c10192c */
[----:B-----5:R-:W-:Y:S04]  /*25de0*/  ST.E desc[UR44][R2.64+0x18], R37 ;  /* 0x0000182502007985 */ /* 0x020fe8000c10192c */
        /* <DEDUP_REMOVED lines=121> */
[----:B------:R-:W5:Y:S04]  /*26580*/  LD.E R190, desc[UR44][R18.64+0x88] ;  /* 0x0000882c12be7980 */ /* 0x000f68000c101900 */
[----:B0-----:R-:W5:Y:S04]  /*26590*/  LD.E R25, desc[UR44][R2.64+0x4] ;  /* 0x0000042c02197980 */ /* 0x001f68000c101900 */
[----:B-1----:R-:W5:Y:S04]  /*265a0*/  LD.E R26, desc[UR44][R2.64+0x8] ;  /* 0x0000082c021a7980 */ /* 0x002f68000c101900 */
[----:B------:R-:W5:Y:S04]  /*265b0*/  LD.E R27, desc[UR44][R2.64+0xc] ;  /* 0x00000c2c021b7980 */ /* 0x000f68000c101900 */
[----:B--2---:R-:W2:Y:S04]  /*265c0*/  LD.E R28, desc[UR44][R2.64+0x10] ;  /* 0x0000102c021c7980 */ /* 0x004ea8000c101900 */
[----:B------:R-:W2:Y:S04]  /*265d0*/  LD.E R29, desc[UR44][R2.64+0x14] ;  /* 0x0000142c021d7980 */ /* 0x000ea8000c101900 */
[----:B---3--:R-:W2:Y:S04]  /*265e0*/  LD.E R30, desc[UR44][R2.64+0x18] ;  /* 0x0000182c021e7980 */ /* 0x008ea8000c101900 */
[----:B------:R-:W2:Y:S04]  /*265f0*/  LD.E R31, desc[UR44][R2.64+0x1c] ;  /* 0x00001c2c021f7980 */ /* 0x000ea8000c101900 */
[----:B----4-:R-:W2:Y:S04]  /*26600*/  LD.E R32, desc[UR44][R2.64+0x20] ;  /* 0x0000202c02207980 */ /* 0x010ea8000c101900 */
[----:B------:R-:W2:Y:S04]  /*26610*/  LD.E R33, desc[UR44][R2.64+0x24] ;  /* 0x0000242c02217980 */ /* 0x000ea8000c101900 */
[----:B-----5:R-:W2:Y:S04]  /*26620*/  LD.E R34, desc[UR44][R2.64+0x28] ;  /* 0x0000282c02227980 */ /* 0x020ea8000c101900 */
[----:B------:R-:W2:Y:S04]  /*26630*/  LD.E R35, desc[UR44][R2.64+0x2c] ;  /* 0x00002c2c02237980 */ /* 0x000ea8000c101900 */
        /* <DEDUP_REMOVED lines=116> */
[----:B------:R-:W2:Y:S01]  /*26d80*/  LD.E R24, desc[UR44][R2.64] ;  /* 0x0000002c02187980 */ /* 0x000ea2000c101900 */
[----:B------:R-:W-:Y:S01]  /*26d90*/  IMAD R6, R189, 0xc00, R6 ;  /* 0x00000c00bd067824 */ /* 0x000fe200078e0206 */
[----:B------:R-:W-:-:S02]  /*26da0*/  ISETP.NE.U32.AND P1, PT, R190, RZ, PT ;  /* 0x000000ffbe00720c */ /* 0x000fc40003f25070 */
[----:B------:R-:W-:Y:S02]  /*26db0*/  R2UR UR7, R7 ;  /* 0x00000000070772ca */ /* 0x000fe400000e0000 */
[----:B------:R-:W-:Y:S02]  /*26dc0*/  R2UR UR6, R6 ;  /* 0x00000000060672ca */ /* 0x000fe400000e0000 */
[----:B------:R-:W-:Y:S02]  /*26dd0*/  F2FP.F16.F32.PACK_AB R152, R152, R187 ;  /* 0x000000bb9898723e */ /* 0x000fe400000000ff */
[----:B------:R-:W-:Y:S02]  /*26de0*/  F2FP.F16.F32.PACK_AB R154, R185, R154 ;  /* 0x0000009ab99a723e */ /* 0x000fe400000000ff */
[----:B------:R-:W-:Y:S02]  /*26df0*/  F2FP.F16.F32.PACK_AB R153, R153, R188 ;  /* 0x000000bc9999723e */ /* 0x000fe400000000ff */
[----:B------:R-:W-:Y:S01]  /*26e00*/  F2FP.F16.F32.PACK_AB R155, R155, R186 ;  /* 0x000000ba9b9b723e */ /* 0x000fe200000000ff */
[----:B------:R-:W-:-:S03]  /*26e10*/  VOTEU.ANY UP0, P1 ;  /* 0x00000000003f7886 */ /* 0x000fc60000800100 */
[----:B--2---:R-:W-:-:S06]  /*26e20*/  WARPGROUP.ARRIVE ;  /* 0x00000000000079c5 */ /* 0x004fcc0000000000 */
[----:B------:R-:W-:Y:S03]  /*26e30*/  HGMMA.64x256x16.F32 R24, R152, gdesc[UR4].tnspB, R24, UP0, gsb0 ;  /* 0x43e0000498187df0 */ /* 0x000fe6000b800818 */
[----:B------:R-:W-:Y:S02]  /*26e40*/  WARPGROUP.DEPBAR.LE gsb0, 0x0 ;  /* 0x00008000000079c5 */ /* 0x000fe40000010000 */
[----:B------:R0:W-:Y:S04]  /*26e50*/  ST.E desc[UR44][R2.64], R24 ;  /* 0x0000001802007985 */ /* 0x0001e8000c10192c */
        /* <DEDUP_REMOVED lines=127> */
[----:B------:R-:W-:Y:S04]  /*27650*/  ST.E desc[UR44][R18.64+0x88], R184 ;  /* 0x000088b812007985 */ /* 0x000fe8000c10192c */
[----:B0-----:R-:W1:Y:S01]  /*27660*/  LD.E R24, desc[UR44][R2.64] ;  /* 0x0000002c02187980 */ /* 0x001e62000c101900 */
[----:B------:R-:W-:-:S02]  /*27670*/  VIADD R154, R6, 0x80 ;  /* 0x00000080069a7836 */ /* 0x000fc40000000000 */
[----:B------:R-:W-:-:S03]  /*27680*/  IMAD.MOV.U32 R155, RZ, RZ, R7 ;  /* 0x000000ffff9b7224 */ /* 0x000fc600078e0007 */
[----:B------:R-:W-:Y:S02]  /*27690*/  R2UR UR6, R154 ;  /* 0x000000009a0672ca */ /* 0x000fe400000e0000 */
[----:B------:R-:W-:Y:S02]  /*276a0*/  R2UR UR7, R155 ;  /* 0x000000009b0772ca */ /* 0x000fe400000e0000 */
[----:B------:R-:W-:Y:S02]  /*276b0*/  F2FP.F16.F32.PACK_AB R152, R10, R11 ;  /* 0x0000000b0a98723e */ /* 0x000fe400000000ff */
[----:B------:R-:W-:Y:S02]  /*276c0*/  F2FP.F16.F32.PACK_AB R154, R12, R13 ;  /* 0x0000000d0c9a723e */ /* 0x000fe400000000ff */
[----:B------:R-:W-:Y:S02]  /*276d0*/  F2FP.F16.F32.PACK_AB R153, R14, R15 ;  /* 0x0000000f0e99723e */ /* 0x000fe400000000ff */
[----:B------:R-:W-:-:S04]  /*276e0*/  F2FP.F16.F32.PACK_AB R155, R0, R16 ;  /* 0x00000010009b723e */ /* 0x000fc800000000ff */
[----:B-1----:R-:W-:-:S06]  /*276f0*/  WARPGROUP.ARRIVE ;  /* 0x00000000000079c5 */ /* 0x002fcc0000000000 */
[----:B------:R-:W-:Y:S03]  /*27700*/  HGMMA.64x256x16.F32 R24, R152, gdesc[UR4].tnspB, R24, gsb0 ;  /* 0x43e0000498187df0 */ /* 0x000fe60008000818 */
        /* <DEDUP_REMOVED lines=554> */
[----:B------:R-:W-:Y:S01]  /*299b0*/  VIADD R6, R6, 0x280 ;  /* 0x0000028006067836 */ /* 0x000fe20000000000 */
[----:B------:R-:W-:-:S04]  /*299c0*/  R2UR UR7, R7 ;  /* 0x00000000070772ca */ /* 0x000fc800000e0000 */
        /* <DEDUP_REMOVED lines=24> */
[----:B------:R-:W-:Y:S04]  /*29b50*/  ST.E desc[UR44][R2.64+0x40], R40 ;  /* 0x0000402802007985 */ /* 0x000fe8000c10192c */
        /* <DEDUP_REMOVED lines=111> */
[----:B------:R1:W-:Y:S04]  /*2a250*/  ST.E desc[UR44][R18.64+0x88], R184 ;  /* 0x000088b812007985 */ /* 0x0003e8000c10192c */
        /* <DEDUP_REMOVED lines=16> */
[----:B-1----:R-:W5:Y:S04]  /*2a360*/  LD.E R39, desc[UR44][R2.64+0x3c] ;  /* 0x00003c2c02277980 */ /* 0x002f68000c101900 */
[----:B--2---:R-:W2:Y:S04]  /*2a370*/  LD.E R41, desc[UR44][R2.64+0x40] ;  /* 0x0000402c02297980 */ /* 0x004ea8000c101900 */
[----:B---3--:R-:W3:Y:S04]  /*2a380*/  LD.E R43, desc[UR44][R2.64+0x44] ;  /* 0x0000442c022b7980 */ /* 0x008ee8000c101900 */
        /* <DEDUP_REMOVED lines=126> */
[----:B--2---:R0:W-:Y:S04]  /*2ab70*/  ST.E desc[UR44][R2.64+0x40], R41 ;  /* 0x0000402902007985 */ /* 0x0041e8000c10192c */
[----:B---3--:R0:W-:Y:S04]  /*2ab80*/  ST.E desc[UR44][R2.64+0x44], R43 ;  /* 0x0000442b02007985 */ /* 0x0081e8000c10192c */
[----:B----4-:R0:W-:Y:S04]  /*2ab90*/  ST.E desc[UR44][R2.64+0x48], R45 ;  /* 0x0000482d02007985 */ /* 0x0101e8000c10192c */
[----:B-----5:R0:W-:Y:S04]  /*2aba0*/  ST.E desc[UR44][R2.64+0x4c], R47 ;  /* 0x00004c2f02007985 */ /* 0x0201e8000c10192c */
        /* <DEDUP_REMOVED lines=107> */
[----:B------:R-:W-:Y:S04]  /*2b260*/  BSSY B0, `(.L_x_2133) ;  /* 0x0000008000007945 */ /* 0x000fe80003800000 */
[----:B------:R-:W-:Y:S05]  /*2b270*/  @P0 BRA `(.L_x_2134) ;  /* 0x0000000000180947 */ /* 0x000fea0003800000 */
[----:B0-----:R-:W2:Y:S04]  /*2b280*/  LDL.64 R2, [R1+0x68] ;  /* 0x0000680001027983 */ /* 0x001ea80000100a00 */
[----:B------:R-:W3:Y:S01]  /*2b290*/  LD.E R0, desc[UR44][R4.64] ;  /* 0x0000002c04007980 */ /* 0x000ee2000c101900 */
[----:B--2---:R-:W-:-:S05]  /*2b2a0*/  MOV R3, R2 ;  /* 0x0000000200037202 */ /* 0x004fca0000000f00 */
[----:B---3--:R-:W-:-:S05]  /*2b2b0*/  IMAD R0, R0, 0x8, R3 ;  /* 0x0000000800007824 */ /* 0x008fca00078e0203 */
[----:B------:R-:W-:-:S04]  /*2b2c0*/  PRMT R0, RZ, 0x654, R0 ;  /* 0x00000654ff007816 */ /* 0x000fc80000000000 */
[----:B------:R1:W-:Y:S03]  /*2b2d0*/  SYNCS.ARRIVE.TRANS64.RED.A1T0 RZ, [R0+URZ], RZ ;  /* 0x000000ff00ff79a7 */ /* 0x0003e6000810043f */
.L_x_2134:
[----:B------:R-:W-:Y:S05]  /*2b2e0*/  BSYNC B0 ;  /* 0x0000000000007941 */ /* 0x000fea0003800000 */
.L_x_2133:
[C---:B------:R-:W-:Y:S01]  /*2b2f0*/  ISETP.GT.AND P1, PT, R20.reuse, R192, PT ;  /* 0x000000c01400720c */ /* 0x040fe20003f24270 */
[----:B------:R-:W-:-:S12]  /*2b300*/  VIADD R20, R20, 0xffffffff ;  /* 0xffffffff14147836 */ /* 0x000fd80000000000 */
[----:B------:R-:W-:Y:S05]  /*2b310*/  @P1 BRA `(.L_x_2135) ;  /* 0xffffff4c00a41947 */ /* 0x000fea000383ffff */
.L_x_2108:
[----:B------:R-:W-:Y:S05]  /*2b320*/  WARPSYNC.ALL ;  /* 0x0000000000007948 */ /* 0x000fea0003800000 */
[----:B------:R-:W1:Y:S04]  /*2b330*/  LDL R5, [R1+0x240] ;  /* 0x0002400001057983 */ /* 0x000e680000100800 */
[----:B0-----:R-:W2:Y:S04]  /*2b340*/  LDL R6, [R1+0x244] ;  /* 0x0002440001067983 */ /* 0x001ea80000100800 */
[----:B------:R-:W3:Y:S04]  /*2b350*/  LDL R62, [R1+0x218] ;  /* 0x00021800013e7983 */ /* 0x000ee80000100800 */
[----:B------:R-:W4:Y:S04]  /*2b360*/  LDL.64 R12, [R1+0x3c8] ;  /* 0x0003c800010c7983 */ /* 0x000f280000100a00 */
[----:B------:R-:W5:Y:S04]  /*2b370*/  LDL.64 R82, [R1+0x260] ;  /* 0x0002600001527983 */ /* 0x000f680000100a00 */
        /* <DEDUP_REMOVED lines=59> */
[----:B------:R-:W4:Y:S04]  /*2b730*/  LDL R61, [R1+0x220] ;  /* 0x00022000013d7983 */ /* 0x000f280000100800 */
[----:B-1----:R-:W0:Y:S02]  /*2b740*/  SHFL.BFLY PT, R0, R5, 0x2, 0x1f ;  /* 0x0c401f0005007f89 */ /* 0x002e2400000e0000 */
[----:B0-----:R-:W-:-:S05]  /*2b750*/  FADD.FTZ R0, R5, R0 ;  /* 0x0000000005007221 */ /* 0x001fca0000010000 */
[----:B------:R-:W0:Y:S02]  /*2b760*/  SHFL.BFLY PT, R3, R0, 0x1, 0x1f ;  /* 0x0c201f0000037f89 */ /* 0x000e2400000e0000 */
[----:B0-----:R-:W-:Y:S01]  /*2b770*/  FADD.FTZ R2, R0, R3 ;  /* 0x0000000300027221 */ /* 0x001fe20000010000 */
[----:B---3--:R-:W-:Y:S01]  /*2b780*/  VIADD R62, R62, 0x1 ;  /* 0x000000013e3e7836 */ /* 0x008fe20000000000 */
[----:B------:R-:W3:Y:S04]  /*2b790*/  LDL R0, [R1+0x224] ;  /* 0x0002240001007983 */ /* 0x000ee80000100800 */
[----:B------:R-:W-:Y:S04]  /*2b7a0*/  STL [R1+0x240], R2 ;  /* 0x0002400201007387 */ /* 0x000fe80000100800 */
[----:B------:R-:W5:Y:S04]  /*2b7b0*/  LDL R81, [R1+0x240] ;  /* 0x0002400001517983 */ /* 0x000f680000100800 */
[----:B--2---:R-:W0:Y:S02]  /*2b7c0*/  SHFL.BFLY PT, R3, R6, 0x2, 0x1f ;  /* 0x0c401f0006037f89 */ /* 0x004e2400000e0000 */
[----:B0-----:R-:W-:Y:S01]  /*2b7d0*/  FADD.FTZ R3, R3, R6 ;  /* 0x0000000603037221 */ /* 0x001fe20000010000 */
[----:B------:R-:W-:Y:S01]  /*2b7e0*/  ISETP.NE.AND P2, PT, R62, 0x2, PT ;  /* 0x000000023e00780c */ /* 0x000fe20003f45270 */
[----:B------:R-:W2:Y:S04]  /*2b7f0*/  LDL.64 R6, [R1+0x458] ;  /* 0x0004580001067983 */ /* 0x000ea80000100a00 */
[----:B------:R-:W0:Y:S08]  /*2b800*/  SHFL.BFLY PT, R4, R3, 0x1, 0x1f ;  /* 0x0c201f0003047f89 */ /* 0x000e3000000e0000 */
[----:B------:R-:W4:Y:S01]  /*2b810*/  @!P2 LDL R60, [R1+0x21c] ;  /* 0x00021c00013ca983 */ /* 0x000f220000100800 */
[----:B0-----:R-:W-:-:S03]  /*2b820*/  FADD.FTZ R72, R3, R4 ;  /* 0x0000000403487221 */ /* 0x001fc60000010000 */
[----:B------:R-:W2:Y:S02]  /*2b830*/  LDL.64 R4, [R1+0x428] ;  /* 0x0004280001047983 */ /* 0x000ea40000100a00 */
[----:B------:R-:W-:Y:S02]  /*2b840*/  FSETP.NE.FTZ.AND P1, PT, R72, RZ, PT ;  /* 0x000000ff4800720b */ /* 0x000fe40003f35000 */
[----:B------:R-:W2:Y:S11]  /*2b850*/  LDL.64 R2, [R1+0x448] ;  /* 0x0004480001027983 */ /* 0x000eb60000100a00 */
[----:B------:R-:W2:Y:S04]  /*2b860*/  @P1 LDL R77, [R1+0x250] ;  /* 0x00025000014d1983 */ /* 0x000ea80000100800 */
[----:B------:R-:W2:Y:S01]  /*2b870*/  @P1 LDL R79, [R1+0x234] ;  /* 0x00023400014f1983 */ /* 0x000ea20000100800 */
[----:B------:R-:W-:-:S02]  /*2b880*/  IMAD.MOV.U32 R74, RZ, RZ, -0x800000 ;  /* 0xff800000ff4a7424 */ /* 0x000fc400078e00ff */
[----:B------:R-:W-:Y:S01]  /*2b890*/  IMAD.MOV.U32 R73, RZ, RZ, RZ ;  /* 0x000000ffff497224 */ /* 0x000fe200078e00ff */
[----:B------:R0:W-:Y:S08]  /*2b8a0*/  BAR.ARV R236, 0x100 ;  /* 0x000400ec0000751d */ /* 0x0001f00000002000 */
[----:B------:R-:W-:Y:S06]  /*2b8b0*/  BAR.ARV 0x8, 0x180 ;  /* 0x0206000000007b1d */ /* 0x000fec0000002000 */
[----:B-----5:R-:W-:-:S13]  /*2b8c0*/  FSETP.NE.FTZ.AND P0, PT, R81, RZ, PT ;  /* 0x000000ff5100720b */ /* 0x020fda0003f15000 */
[----:B------:R-:W5:Y:S04]  /*2b8d0*/  @P0 LDL R63, [R1+0x250] ;  /* 0x00025000013f0983 */ /* 0x000f680000100800 */
[----:B------:R-:W2:Y:S01]  /*2b8e0*/  @P0 LDL R76, [R1+0x230] ;  /* 0x00023000014c0983 */ /* 0x000ea20000100800 */
[----:B------:R-:W1:Y:S02]  /*2b8f0*/  @P0 MUFU.LG2 R75, R81 ;  /* 0x00000051004b0308 */ /* 0x000e640000000c00 */
[----:B-1----:R-:W-:-:S06]  /*2b900*/  @P0 FMUL.FTZ R78, R75, 0.69314718246459960938 ;  /* 0x3f3172184b4e0820 */ /* 0x002fcc0000410000 */
[----:B------:R-:W1:Y:S08]  /*2b910*/  @P1 MUFU.LG2 R80, R72 ;  /* 0x0000004800501308 */ /* 0x000e700000000c00 */
[----:B------:R-:W0:Y:S01]  /*2b920*/  @P0 MUFU.RCP R73, R81 ;  /* 0x0000005100490308 */ /* 0x000e220000001000 */
[----:B----4-:R-:W-:Y:S01]  /*2b930*/  @!P2 LOP3.LUT R60, R60, 0x1, RZ, 0x3c, !PT ;  /* 0x000000013c3ca812 */ /* 0x010fe200078e3cff */
[----:B---3--:R-:W-:-:S02]  /*2b940*/  VIADD R0, R0, 0x1 ;  /* 0x0000000100007836 */ /* 0x008fc40000000000 */
[----:B-1----:R-:W-:Y:S01]  /*2b950*/  @P1 FMUL.FTZ R75, R80, 0.69314718246459960938 ;  /* 0x3f317218504b1820 */ /* 0x002fe20000410000 */
[----:B------:R-:W-:Y:S01]  /*2b960*/  STL [R1+0x244], R72 ;  /* 0x0002444801007387 */ /* 0x000fe20000100800 */
        /* <DEDUP_REMOVED lines=64> */
[----:B------:R-:W-:Y:S04]  /*2bd70*/  STL [R1+0x218], R62 ;  /* 0x0002183e01007387 */ /* 0x000fe80000100800 */
        /* <DEDUP_REMOVED lines=32> */
[----:B------:R-:W-:Y:S04]  /*2bf80*/  @!P2 STL [R1+0x21c], R60 ;  /* 0x00021c3c0100a387 */ /* 0x000fe80000100800 */
[----:B------:R-:W-:Y:S04]  /*2bf90*/  STL [R1+0x224], R0 ;  /* 0x0002240001007387 */ /* 0x000fe80000100800 */
[----:B------:R-:W-:Y:S01]  /*2bfa0*/  @!P2 STL [R1+0x218], RZ ;  /* 0x000218ff0100a387 */ /* 0x000fe20000100800 */
[----:B-----5:R-:W-:-:S04]  /*2bfb0*/  @P0 FMUL.FTZ R63, R63, 0.69314718246459960938 ;  /* 0x3f3172183f3f0820 */ /* 0x020fc80000410000 */
[----:B--2---:R-:W-:Y:S01]  /*2bfc0*/  @P0 FFMA.FTZ R74, R63, R76, R78 ;  /* 0x0000004c3f4a0223 */ /* 0x004fe2000001004e */
[----:B------:R-:W-:-:S06]  /*2bfd0*/  IMAD.MOV.U32 R63, RZ, RZ, RZ ;  /* 0x000000ffff3f7224 */ /* 0x000fcc00078e00ff */
[----:B------:R-:W0:Y:S01]  /*2bfe0*/  @P1 MUFU.RCP R63, R72 ;  /* 0x00000048003f1308 */ /* 0x000e220000001000 */
[----:B------:R-:W-:Y:S01]  /*2bff0*/  @P1 FMUL.FTZ R78, R77, 0.69314718246459960938 ;  /* 0x3f3172184d4e1820 */ /* 0x000fe20000410000 */
[----:B------:R-:W-:-:S03]  /*2c000*/  IMAD.MOV.U32 R76, RZ, RZ, -0x800000 ;  /* 0xff800000ff4c7424 */ /* 0x000fc600078e00ff */
[----:B------:R-:W-:Y:S01]  /*2c010*/  @P1 FFMA.FTZ R76, R78, R79, R75 ;  /* 0x0000004f4e4c1223 */ /* 0x000fe2000001004b */
[----:B------:R-:W-:Y:S01]  /*2c020*/  STL [R1+0x240], R74 ;  /* 0x0002404a01007387 */ /* 0x000fe20000100800 */
[-C--:B0-----:R-:W-:Y:S01]  /*2c030*/  FMUL.FTZ R13, R13, R63.reuse ;  /* 0x0000003f0d0d7220 */ /* 0x081fe20000410000 */
[-C--:B------:R-:W-:Y:S01]  /*2c040*/  FMUL.FTZ R12, R12, R63.reuse ;  /* 0x0000003f0c0c7220 */ /* 0x080fe20000410000 */
[-C--:B------:R-:W-:Y:S01]  /*2c050*/  FMUL.FTZ R69, R69, R63.reuse ;  /* 0x0000003f45457220 */ /* 0x080fe20000410000 */
[-C--:B------:R-:W-:Y:S01]  /*2c060*/  FMUL.FTZ R68, R68, R63.reuse ;  /* 0x0000003f44447220 */ /* 0x080fe20000410000 */
[-C--:B------:R-:W-:Y:S01]  /*2c070*/  FMUL.FTZ R67, R67, R63.reuse ;  /* 0x0000003f43437220 */ /* 0x080fe20000410000 */
[-C--:B------:R-:W-:Y:S01]  /*2c080*/  FMUL.FTZ R66, R66, R63.reuse ;  /* 0x0000003f42427220 */ /* 0x080fe20000410000 */
[----:B------:R0:W-:Y:S01]  /*2c090*/  STL.64 [R1+0x3c8], R12 ;  /* 0x0003c80c01007387 */ /* 0x0001e20000100a00 */
        /* <DEDUP_REMOVED lines=58> */
[----:B0-----:R-:W-:Y:S01]  /*2c440*/  VIADD R12, R61, 0x1 ;  /* 0x000000013d0c7836 */ /* 0x001fe20000000000 */
[----:B------:R0:W-:Y:S04]  /*2c450*/  STL [R1+0x244], R76 ;  /* 0x0002444c01007387 */ /* 0x0001e80000100800 */
[----:B------:R0:W-:Y:S04]  /*2c460*/  STL.64 [R1+0x268], R68 ;  /* 0x0002684401007387 */ /* 0x0001e80000100a00 */
        /* <DEDUP_REMOVED lines=30> */
[----:B------:R0:W-:Y:S01]  /*2c650*/  STL [R1+0x220], R12 ;  /* 0x0002200c01007387 */ /* 0x0001e20000100800 */
[----:B------:R-:W-:-:S13]  /*2c660*/  PLOP3.LUT P0, PT, PT, PT, PT, 0x8, 0x0 ;  /* 0x000000000000781c */ /* 0x000fda0003f0e170 */
.L_x_2047:
[----:B------:R-:W-:Y:S05]  /*2c670*/  @P0 BRA `(.L_x_2136) ;  /* 0x0000002400340947 */ /* 0x000fea0003800000 */
[----:B------:R-:W1:Y:S01]  /*2c680*/  S2R R0, SR_TID.X ;  /* 0x0000000000007919 */ /* 0x000e620000002100 */
[----:B------:R-:W2:Y:S01]  /*2c690*/  S2UR UR5, SR_CgaCtaId ;  /* 0x00000000000579c3 */ /* 0x000ea20000008800 */
[----:B------:R-:W-:Y:S01]  /*2c6a0*/  UMOV UR4, 0x400 ;  /* 0x0000040000047882 */ /* 0x000fe20000000000 */
[----:B------:R-:W-:Y:S01]  /*2c6b0*/  ULDC UR6, c[0x0][0xb88] ;  /* 0x0002e20000067ab9 */ /* 0x000fe20000000800 */
[----:B0-----:R-:W0:Y:S05]  /*2c6c0*/  S2R R14, SR_CTAID.X ;  /* 0x00000000000e7919 */ /* 0x001e2a0000002500 */
[----:B------:R-:W3:Y:S01]  /*2c6d0*/  LDC R12, c[0x0][0xce8] ;  /* 0x00033a00ff0c7b82 */ /* 0x000ee20000000800 */
[----:B--2---:R-:W-:-:S04]  /*2c6e0*/  ULEA UR4, UR5, UR4, 0x18 ;  /* 0x0000000405047291 */ /* 0x004fc8000f8ec03f */
[----:B------:R-:W-:Y:S01]  /*2c6f0*/  UIADD3 UR4, UR4, 0x32420, URZ ;  /* 0x0003242004047890 */ /* 0x000fe2000fffe03f */
[----:B-1----:R-:W-:-:S03]  /*2c700*/  VIADD R3, R0, 0xffffff80 ;  /* 0xffffff8000037836 */ /* 0x002fc60000000000 */
[----:B------:R-:W-:Y:S01]  /*2c710*/  UPRMT UR4, URZ, 0x654, UR4 ;  /* 0x000006543f047896 */ /* 0x000fe20008000004 */
[----:B------:R-:W-:Y:S01]  /*2c720*/  BAR.SYNC.DEFER_BLOCKING 0x1, 0x100 ;  /* 0x0044000000007b1d */ /* 0x000fe20000010000 */
[----:B---3--:R-:W-:Y:S01]  /*2c730*/  IMAD R18, R12, UR6, RZ ;  /* 0x000000060c127c24 */ /* 0x008fe2000f8e02ff */
[----:B------:R-:W-:-:S04]  /*2c740*/  SHF.R.S32.HI R2, RZ, 0x1f, R3 ;  /* 0x0000001fff027819 */ /* 0x000fc80000011403 */
[----:B------:R-:W-:-:S04]  /*2c750*/  LEA.HI R0, R2, R3, RZ, 0x7 ;  /* 0x0000000302007211 */ /* 0x000fc800078f38ff */
[----:B------:R-:W-:-:S05]  /*2c760*/  LOP3.LUT R4, R0, 0xffffff80, RZ, 0xc0, !PT ;  /* 0xffffff8000047812 */ /* 0x000fca00078ec0ff */
[----:B------:R-:W-:-:S05]  /*2c770*/  IMAD.IADD R19, R3, 0x1, -R4 ;  /* 0x0000000103137824 */ /* 0x000fca00078e0a04 */
[----:B------:R-:W-:Y:S02]  /*2c780*/  SHF.R.S32.HI R4, RZ, 0x1f, R19 ;  /* 0x0000001fff047819 */ /* 0x000fe40000011413 */
[----:B------:R-:W-:Y:S01]  /*2c790*/  LOP3.LUT P0, RZ, R19, 0x3, RZ, 0xc0, !PT ;  /* 0x0000000313ff7812 */ /* 0x000fe2000780c0ff */
[----:B------:R-:W-:Y:S01]  /*2c7a0*/  SYNCS.ARRIVE.TRANS64.RED.A1T0 RZ, [UR4], RZ ;  /* 0x000000ffffff79a7 */ /* 0x000fe20008100404 */
[CC--:B------:R-:W-:Y:S01]  /*2c7b0*/  LEA.HI R27, R4.reuse, R19.reuse, RZ, 0x2 ;  /* 0x00000013041b7211 */ /* 0x0c0fe200078f10ff */
[----:B------:R-:W-:Y:S01]  /*2c7c0*/  ULDC.64 UR4, c[0x0][0xcd0] ;  /* 0x0003340000047ab9 */ /* 0x000fe20000000a00 */
[----:B------:R-:W-:Y:S02]  /*2c7d0*/  LEA.HI R4, R4, R19, RZ, 0x5 ;  /* 0x0000001304047211 */ /* 0x000fe400078f28ff */
[--C-:B------:R-:W-:Y:S02]  /*2c7e0*/  SHF.R.S32.HI R6, RZ, 0x2, R27.reuse ;  /* 0x00000002ff067819 */ /* 0x100fe4000001141b */
[----:B------:R-:W-:-:S02]  /*2c7f0*/  SHF.R.S32.HI R5, RZ, 0x1f, R27 ;  /* 0x0000001fff057819 */ /* 0x000fc4000001141b */
[----:B------:R-:W-:Y:S02]  /*2c800*/  SHF.R.S32.HI R4, RZ, 0x5, R4 ;  /* 0x00000005ff047819 */ /* 0x000fe40000011404 */
[----:B------:R-:W-:Y:S02]  /*2c810*/  LEA.HI R7, R5, R6, RZ, 0x3 ;  /* 0x0000000605077211 */ /* 0x000fe400078f18ff */
[----:B------:R-:W-:Y:S02]  /*2c820*/  SHF.R.S32.HI R5, RZ, 0x7, R0 ;  /* 0x00000007ff057819 */ /* 0x000fe40000011400 */
[----:B------:R-:W-:Y:S02]  /*2c830*/  LOP3.LUT R7, R7, 0xfffffff8, RZ, 0xc0, !PT ;  /* 0xfffffff807077812 */ /* 0x000fe400078ec0ff */
[----:B------:R-:W-:-:S03]  /*2c840*/  LEA.HI R0, R0, R5, RZ, 0x1 ;  /* 0x0000000500007211 */ /* 0x000fc600078f08ff */
[----:B------:R-:W-:Y:S01]  /*2c850*/  IMAD.IADD R7, R6, 0x1, -R7 ;  /* 0x0000000106077824 */ /* 0x000fe200078e0a07 */
[----:B------:R-:W-:-:S05]  /*2c860*/  LOP3.LUT R0, R0, 0x3fffffe, RZ, 0xc0, !PT ;  /* 0x03fffffe00007812 */ /* 0x000fca00078ec0ff */
[----:B------:R-:W-:Y:S02]  /*2c870*/  IMAD.IADD R0, R5, 0x1, -R0 ;  /* 0x0000000105007824 */ /* 0x000fe400078e0a00 */
[----:B------:R-:W-:Y:S01]  /*2c880*/  IMAD R5, R4, 0x10, R7 ;  /* 0x0000001004057824 */ /* 0x000fe200078e0207 */
[----:B------:R-:W-:Y:S01]  /*2c890*/  ISETP.NE.AND P2, PT, R12, 0x1, PT ;  /* 0x000000010c00780c */ /* 0x000fe20003f45270 */
[----:B------:R-:W1:Y:S02]  /*2c8a0*/  LDC.64 R6, c[0x0][0xcd8] ;  /* 0x00033600ff067b82 */ /* 0x000e640000000a00 */
[----:B------:R-:W-:-:S04]  /*2c8b0*/  IMAD R5, R0, 0x40, R5 ;  /* 0x0000004000057824 */ /* 0x000fc800078e0205 */
[----:B0-----:R-:W-:-:S05]  /*2c8c0*/  IMAD R13, R14, 0x80, R5 ;  /* 0x000000800e0d7824 */ /* 0x001fca00078e0205 */
[----:B------:R-:W-:Y:S01]  /*2c8d0*/  ISETP.GE.OR P1, PT, R13, R18, P0 ;  /* 0x000000120d00720c */ /* 0x000fe20000726670 */
[----:B------:R-:W0:-:S12]  /*2c8e0*/  @P2 LDC R4, c[0x0][0xcf0] ;  /* 0x00033c00ff042b82 */ /* 0x000e180000000800 */
[----:B------:R-:W2:Y:S01]  /*2c8f0*/  @!P1 LDL R15, [R1+0x240] ;  /* 0x00024000010f9983 */ /* 0x000ea20000100800 */
[----:B------:R-:W-:Y:S01]  /*2c900*/  LEA.HI R0, R2, R3, RZ, 0x2 ;  /* 0x0000000302007211 */ /* 0x000fe200078f10ff */
[----:B------:R-:W-:Y:S01]  /*2c910*/  IMAD.WIDE.U32 R10, R194, UR4, RZ ;  /* 0x00000004c20a7c25 */ /* 0x000fe2000f8e00ff */
[----:B------:R-:W-:Y:S02]  /*2c920*/  SHF.R.S32.HI R8, RZ, 0x1f, R194 ;  /* 0x0000001fff087819 */ /* 0x000fe400000114c2 */
[----:B------:R-:W-:Y:S01]  /*2c930*/  LOP3.LUT R0, R0, 0xfffffffc, RZ, 0xc0, !PT ;  /* 0xfffffffc00007812 */ /* 0x000fe200078ec0ff */
[----:B------:R-:W-:Y:S02]  /*2c940*/  VIADD R21, R13, 0x8 ;  /* 0x000000080d157836 */ /* 0x000fe40000000000 */
[----:B------:R-:W-:Y:S02]  /*2c950*/  IMAD R17, R8, UR4, RZ ;  /* 0x0000000408117c24 */ /* 0x000fe4000f8e02ff */
[----:B------:R-:W-:Y:S01]  /*2c960*/  IMAD.IADD R0, R3, 0x1, -R0 ;  /* 0x0000000103007824 */ /* 0x000fe200078e0a00 */
[----:B------:R-:W-:Y:S01]  /*2c970*/  ISETP.GE.OR P0, PT, R21, R18, P0 ;  /* 0x000000121500720c */ /* 0x000fe20000706670 */
[----:B------:R-:W3:Y:S01]  /*2c980*/  @P2 LDC R3, c[0x0][0xcec] ;  /* 0x00033b00ff032b82 */ /* 0x000ee20000000800 */
[----:B------:R-:W-:Y:S01]  /*2c990*/  IMAD R17, R194, UR5, R17 ;  /* 0x00000005c2117c24 */ /* 0x000fe2000f8e0211 */
[----:B------:R-:W-:Y:S01]  /*2c9a0*/  ULDC.64 UR4, c[0x0][0xce0] ;  /* 0x0003380000047ab9 */ /* 0x000fe20000000a00 */
[----:B------:R-:W-:-:S02]  /*2c9b0*/  LEA.HI R2, R0, R0, RZ, 0x1 ;  /* 0x0000000000027211 */ /* 0x000fc400078f08ff */
[----:B------:R-:W-:Y:S02]  /*2c9c0*/  IMAD.IADD R11, R11, 0x1, R17 ;  /* 0x000000010b0b7824 */ /* 0x000fe400078e0211 */
[----:B------:R-:W-:Y:S01]  /*2c9d0*/  LOP3.LUT R9, R2, 0x1ffffffe, RZ, 0xc0, !PT ;  /* 0x1ffffffe02097812 */ /* 0x000fe200078ec0ff */
[----:B-1----:R-:W-:-:S04]  /*2c9e0*/  IMAD R2, R6, UR37, RZ ;  /* 0x0000002506027c24 */ /* 0x002fc8000f8e02ff */
[----:B------:R-:W-:Y:S02]  /*2c9f0*/  IMAD.IADD R0, R0, 0x1, -R9 ;  /* 0x0000000100007824 */ /* 0x000fe400078e0a09 */
[----:B------:R-:W-:Y:S02]  /*2ca00*/  IMAD R17, R7, UR36, R2 ;  /* 0x0000002407117c24 */ /* 0x000fe4000f8e0202 */
[----:B------:R-:W-:Y:S02]  /*2ca10*/  IMAD R0, R0, 0x8, R5 ;  /* 0x0000000800007824 */ /* 0x000fe400078e0205 */
[----:B------:R-:W-:-:S04]  /*2ca20*/  IMAD.WIDE.U32 R6, R6, UR36, R10 ;  /* 0x0000002406067c25 */ /* 0x000fc8000f8e000a */
[----:B------:R-:W-:Y:S01]  /*2ca30*/  IMAD R9, R14, 0x80, R0 ;  /* 0x000000800e097824 */ /* 0x000fe200078e0200 */
[----:B------:R-:W-:Y:S01]  /*2ca40*/  SHF.R.S32.HI R14, RZ, 0x1f, R234 ;  /* 0x0000001fff0e7819 */ /* 0x000fe200000114ea */
[----:B------:R-:W-:Y:S02]  /*2ca50*/  IMAD.IADD R7, R7, 0x1, R17 ;  /* 0x0000000107077824 */ /* 0x000fe400078e0211 */
[----:B---3--:R-:W-:-:S04]  /*2ca60*/  @P2 IMAD.HI.U32 R3, R9, R3, RZ ;  /* 0x0000000309032227 */ /* 0x008fc800078e00ff */
[----:B------:R-:W-:Y:S01]  /*2ca70*/  IMAD.MOV.U32 R5, RZ, RZ, R9 ;  /* 0x000000ffff057224 */ /* 0x000fe200078e0009 */
[----:B0-----:R-:W-:Y:S01]  /*2ca80*/  @P2 SHF.R.U32.HI R5, RZ, R4, R3 ;  /* 0x00000004ff052219 */ /* 0x001fe20000011603 */
[----:B------:R-:W-:Y:S02]  /*2ca90*/  IMAD R11, R14, UR4, RZ ;  /* 0x000000040e0b7c24 */ /* 0x000fe4000f8e02ff */
[C---:B------:R-:W-:Y:S02]  /*2caa0*/  IMAD.WIDE.U32 R2, R234.reuse, UR4, R6 ;  /* 0x00000004ea027c25 */ /* 0x040fe4000f8e0006 */
[----:B------:R-:W0:Y:S02]  /*2cab0*/  @P2 LDC R6, c[0x0][0xcec] ;  /* 0x00033b00ff062b82 */ /* 0x000e240000000800 */
[----:B------:R-:W-:Y:S01]  /*2cac0*/  IMAD.MOV R0, RZ, RZ, -R5 ;  /* 0x000000ffff007224 */ /* 0x000fe200078e0a05 */
[----:B------:R-:W-:Y:S01]  /*2cad0*/  IADD3 R2, P3, R5, R2, RZ ;  /* 0x0000000205027210 */ /* 0x000fe20007f7e0ff */
[----:B------:R-:W-:Y:S01]  /*2cae0*/  IMAD R4, R234, UR5, R11 ;  /* 0x00000005ea047c24 */ /* 0x000fe2000f8e020b */
[----:B------:R-:W-:Y:S01]  /*2caf0*/  SHF.R.S32.HI R11, RZ, 0x1f, R5 ;  /* 0x0000001fff0b7819 */ /* 0x000fe20000011405 */
[----:B------:R-:W-:Y:S01]  /*2cb00*/  IMAD R7, R12, R0, R9 ;  /* 0x000000000c077224 */ /* 0x000fe200078e0209 */
[----:B------:R-:W-:-:S02]  /*2cb10*/  ULDC.64 UR4, c[0x0][0xcc8] ;  /* 0x0003320000047ab9 */ /* 0x000fc40000000a00 */
[----:B------:R-:W-:Y:S02]  /*2cb20*/  IADD3.X R3, R11, R3, R4, P3, !PT ;  /* 0x000000030b037210 */ /* 0x000fe40001ffe404 */
[----:B------:R-:W-:Y:S01]  /*2cb30*/  SHF.R.S32.HI R0, RZ, 0x1f, R7 ;  /* 0x0000001fff007819 */ /* 0x000fe20000011407 */
[----:B------:R-:W1:Y:S01]  /*2cb40*/  LDC.64 R4, c[0x0][0xc40] ;  /* 0x00031000ff047b82 */ /* 0x000e620000000a00 */
[----:B------:R-:W-:-:S04]  /*2cb50*/  IMAD.WIDE.U32 R2, R7, UR4, R2 ;  /* 0x0000000407027c25 */ /* 0x000fc8000f8e0002 */
[----:B------:R-:W-:-:S04]  /*2cb60*/  IMAD R0, R0, UR4, RZ ;  /* 0x0000000400007c24 */ /* 0x000fc8000f8e02ff */
[----:B------:R-:W-:Y:S01]  /*2cb70*/  IMAD R7, R7, UR5, R0 ;  /* 0x0000000507077c24 */ /* 0x000fe2000f8e0200 */
[----:B------:R-:W-:Y:S02]  /*2cb80*/  ULDC.64 UR4, c[0x0][0xca8] ;  /* 0x00032a0000047ab9 */ /* 0x000fe40000000a00 */
[C---:B------:R-:W-:Y:S01]  /*2cb90*/  LEA R24, P3, R2.reuse, UR4, 0x2 ;  /* 0x0000000402187c11 */ /* 0x040fe2000f8610ff */
[----:B------:R-:W-:Y:S02]  /*2cba0*/  IMAD.IADD R3, R3, 0x1, R7 ;  /* 0x0000000103037824 */ /* 0x000fe400078e0207 */
[----:B------:R-:W3:Y:S02]  /*2cbb0*/  @P2 LDC R7, c[0x0][0xcf0] ;  /* 0x00033c00ff072b82 */ /* 0x000ee40000000800 */
[----:B------:R-:W-:Y:S01]  /*2cbc0*/  SHFL.IDX PT, R10, R24, RZ, 0x1c1f ;  /* 0x001c1fff180a7589 */ /* 0x000fe200000e0000 */
[----:B------:R-:W-:Y:S01]  /*2cbd0*/  LEA.HI.X R26, R2, UR5, R3, 0x2, P3 ;  /* 0x00000005021a7c11 */ /* 0x000fe200098f1403 */
[----:B------:R-:W-:-:S04]  /*2cbe0*/  ULDC.64 UR4, c[0x0][0xc38] ;  /* 0x00030e0000047ab9 */ /* 0x000fc80000000a00 */
[----:B------:R-:W2:Y:S04]  /*2cbf0*/  SHFL.IDX PT, R11, R26, RZ, 0x1c1f ;  /* 0x001c1fff1a0b7589 */ /* 0x000ea800000e0000 */
[----:B--2---:R2:W-:Y:S04]  /*2cc00*/  @!P1 ST.E desc[UR44][R10.64], R15 ;  /* 0x0000000f0a009985 */ /* 0x0045e8000c10192c */
[----:B------:R-:W4:Y:S01]  /*2cc10*/  @!P0 LDL R25, [R1+0x244] ;  /* 0x0002440001198983 */ /* 0x000f220000100800 */
[----:B------:R-:W-:Y:S01]  /*2cc20*/  IMAD R3, R8, UR4, RZ ;  /* 0x0000000408037c24 */ /* 0x000fe2000f8e02ff */
[----:B------:R-:W-:Y:S01]  /*2cc30*/  BSSY B0, `(.L_x_2137) ;  /* 0x000010a000007945 */ /* 0x000fe20003800000 */
[----:B-1----:R-:W-:-:S02]  /*2cc40*/  IMAD R0, R4, UR37, RZ ;  /* 0x0000002504007c24 */ /* 0x002fc4000f8e02ff */
[C---:B------:R-:W-:Y:S02]  /*2cc50*/  IMAD R3, R194.reuse, UR5, R3 ;  /* 0x00000005c2037c24 */ /* 0x040fe4000f8e0203 */
[----:B------:R-:W-:Y:S01]  /*2cc60*/  IMAD.WIDE.U32 R194, R194, UR4, RZ ;  /* 0x00000004c2c27c25 */ /* 0x000fe2000f8e00ff */
[----:B------:R-:W-:-:S03]  /*2cc70*/  ULDC.64 UR4, c[0x0][0xc48] ;  /* 0x0003120000047ab9 */ /* 0x000fc60000000a00 */
[----:B------:R-:W-:Y:S02]  /*2cc80*/  IMAD.IADD R3, R195, 0x1, R3 ;  /* 0x00000001c3037824 */ /* 0x000fe400078e0203 */
[----:B------:R-:W-:Y:S02]  /*2cc90*/  IMAD.MOV.U32 R2, RZ, RZ, R194 ;  /* 0x000000ffff027224 */ /* 0x000fe400078e00c2 */
[----:B------:R-:W-:Y:S02]  /*2cca0*/  IMAD R5, R5, UR36, R0 ;  /* 0x0000002405057c24 */ /* 0x000fe4000f8e0200 */
[----:B------:R-:W-:-:S04]  /*2ccb0*/  IMAD.WIDE.U32 R2, R4, UR36, R2 ;  /* 0x0000002404027c25 */ /* 0x000fc8000f8e0002 */
[----:B0-----:R-:W-:-:S04]  /*2ccc0*/  @P2 IMAD.HI.U32 R6, R9, R6, RZ ;  /* 0x0000000609062227 */ /* 0x001fc800078e00ff */
[----:B------:R-:W-:Y:S02]  /*2ccd0*/  IMAD.IADD R3, R3, 0x1, R5 ;  /* 0x0000000103037824 */ /* 0x000fe400078e0205 */
[----:B------:R-:W-:Y:S01]  /*2cce0*/  IMAD.MOV.U32 R5, RZ, RZ, R9 ;  /* 0x000000ffff057224 */ /* 0x000fe200078e0009 */
[----:B---3--:R-:W-:Y:S01]  /*2ccf0*/  @P2 SHF.R.U32.HI R5, RZ, R7, R6 ;  /* 0x00000007ff052219 */ /* 0x008fe20000011606 */
[----:B--2---:R-:W-:-:S03]  /*2cd00*/  IMAD R11, R14, UR4, RZ ;  /* 0x000000040e0b7c24 */ /* 0x004fc6000f8e02ff */
[----:B------:R-:W-:Y:S01]  /*2cd10*/  SHF.R.S32.HI R0, RZ, 0x1f, R5 ;  /* 0x0000001fff007819 */ /* 0x000fe20000011405 */
[C---:B------:R-:W-:Y:S02]  /*2cd20*/  IMAD R11, R234.reuse, UR5, R11 ;  /* 0x00000005ea0b7c24 */ /* 0x040fe4000f8e020b */
[----:B------:R-:W-:Y:S02]  /*2cd30*/  IMAD.MOV R23, RZ, RZ, -R5 ;  /* 0x000000ffff177224 */ /* 0x000fe400078e0a05 */
[----:B------:R-:W-:Y:S01]  /*2cd40*/  IMAD.WIDE.U32 R234, R234, UR4, R2 ;  /* 0x00000004eaea7c25 */ /* 0x000fe2000f8e0002 */
[----:B------:R-:W-:-:S03]  /*2cd50*/  ULDC.64 UR4, c[0x0][0xc30] ;  /* 0x00030c0000047ab9 */ /* 0x000fc60000000a00 */
[----:B------:R-:W-:Y:S02]  /*2cd60*/  IMAD R0, R0, UR4, RZ ;  /* 0x0000000400007c24 */ /* 0x000fe4000f8e02ff */
[----:B------:R-:W-:Y:S02]  /*2cd70*/  IMAD R23, R12, R23, R9 ;  /* 0x000000170c177224 */ /* 0x000fe400078e0209 */
[----:B------:R-:W-:Y:S02]  /*2cd80*/  IMAD.IADD R235, R235, 0x1, R11 ;  /* 0x00000001ebeb7824 */ /* 0x000fe400078e020b */
[C---:B------:R-:W-:Y:S01]  /*2cd90*/  IMAD R7, R5.reuse, UR5, R0 ;  /* 0x0000000505077c24 */ /* 0x040fe2000f8e0200 */
[----:B------:R-:W-:Y:S01]  /*2cda0*/  SHF.R.S32.HI R0, RZ, 0x1f, R23 ;  /* 0x0000001fff007819 */ /* 0x000fe20000011417 */
[----:B------:R-:W-:Y:S01]  /*2cdb0*/  IMAD.WIDE.U32 R2, R5, UR4, R234 ;  /* 0x0000000405027c25 */ /* 0x000fe2000f8e00ea */
[----:B------:R-:W-:-:S03]  /*2cdc0*/  ULDC.64 UR4, c[0x0][0xc28] ;  /* 0x00030a0000047ab9 */ /* 0x000fc60000000a00 */
[----:B------:R-:W-:Y:S02]  /*2cdd0*/  IMAD R0, R0, UR4, RZ ;  /* 0x0000000400007c24 */ /* 0x000fe4000f8e02ff */
[----:B------:R-:W-:Y:S02]  /*2cde0*/  IMAD.IADD R3, R3, 0x1, R7 ;  /* 0x0000000103037824 */ /* 0x000fe400078e0207 */
[----:B------:R-:W-:Y:S01]  /*2cdf0*/  IMAD R5, R23, UR5, R0 ;  /* 0x0000000517057c24 */ /* 0x000fe2000f8e0200 */
[----:B------:R-:W-:Y:S01]  /*2ce00*/  LOP3.LUT R0, R27, 0x7ffffffc, RZ, 0xc0, !PT ;  /* 0x7ffffffc1b007812 */ /* 0x000fe200078ec0ff */
[----:B------:R-:W-:Y:S01]  /*2ce10*/  IMAD.WIDE.U32 R22, R23, UR4, R2 ;  /* 0x0000000417167c25 */ /* 0x000fe2000f8e0002 */
[----:B------:R-:W-:Y:S01]  /*2ce20*/  ULDC.64 UR4, c[0x0][0xc00] ;  /* 0x0003000000047ab9 */ /* 0x000fe20000000a00 */
[----:B------:R-:W-:Y:S02]  /*2ce30*/  SHFL.IDX PT, R2, R24, 0x1, 0x1c1f ;  /* 0x003c1f0018027f89 */ /* 0x000fe400000e0000 */
[----:B------:R-:W-:Y:S01]  /*2ce40*/  IMAD.IADD R3, R23, 0x1, R5 ;  /* 0x0000000117037824 */ /* 0x000fe200078e0205 */
[----:B------:R-:W-:Y:S01]  /*2ce50*/  LEA R20, P1, R22, UR4, 0x2 ;  /* 0x0000000416147c11 */ /* 0x000fe2000f8210ff */
[----:B------:R-:W-:-:S03]  /*2ce60*/  IMAD.IADD R19, R19, 0x1, -R0 ;  /* 0x0000000113137824 */ /* 0x000fc600078e0a00 */
[----:B------:R-:W-:Y:S01]  /*2ce70*/  LEA.HI.X R22, R22, UR5, R3, 0x2, P1 ;  /* 0x0000000516167c11 */ /* 0x000fe200088f1403 */
[----:B------:R-:W-:Y:S01]  /*2ce80*/  SHFL.IDX PT, R16, R20, RZ, 0x1c1f ;  /* 0x001c1fff14107589 */ /* 0x000fe200000e0000 */
[----:B------:R-:W-:Y:S01]  /*2ce90*/  ISETP.GE.AND P1, PT, R13, R18, PT ;  /* 0x000000120d00720c */ /* 0x000fe20003f26270 */
[----:B------:R-:W-:Y:S02]  /*2cea0*/  IMAD.SHL.U32 R19, R19, 0x2, RZ ;  /* 0x0000000213137824 */ /* 0x000fe400078e00ff */
[----:B------:R-:W4:Y:S04]  /*2ceb0*/  SHFL.IDX PT, R3, R26, 0x1, 0x1c1f ;  /* 0x003c1f001a037f89 */ /* 0x000f2800000e0000 */
[----:B------:R0:W1:Y:S04]  /*2cec0*/  SHFL.IDX PT, R17, R22, RZ, 0x1c1f ;  /* 0x001c1fff16117589 */ /* 0x00006800000e0000 */
[----:B----4-:R0:W-:Y:S02]  /*2ced0*/  @!P0 ST.E desc[UR44][R2.64], R25 ;  /* 0x0000001902008985 */ /* 0x0101e4000c10192c */
[----:B-1----:R-:W-:Y:S05]  /*2cee0*/  @P1 BRA `(.L_x_2138) ;  /* 0x0000000c00781947 */ /* 0x002fea0003800000 */
[----:B------:R-:W-:Y:S02]  /*2cef0*/  ULDC UR4, c[0x0][0xbc8] ;  /* 0x0002f20000047ab9 */ /* 0x000fe40000000800 */
[----:B------:R-:W-:-:S13]  /*2cf00*/  ISETP.GE.AND P0, PT, R19, UR4, PT ;  /* 0x0000000413007c0c */ /* 0x000fda000bf06270 */
[----:B------:R-:W2:Y:S01]  /*2cf10*/  @!P0 LDL.64 R12, [R1+0x260] ;  /* 0x00026000010c8983 */ /* 0x000ea20000100a00 */
[C---:B------:R-:W-:Y:S02]  /*2cf20*/  VIADD R0, R19.reuse, 0x8 ;  /* 0x0000000813007836 */ /* 0x040fe40000000000 */
[----:B0-----:R-:W-:-:S03]  /*2cf30*/  @!P0 IMAD.WIDE R2, R19, 0x4, R16 ;  /* 0x0000000413028825 */ /* 0x001fc600078e0210 */
[C---:B------:R-:W-:Y:S01]  /*2cf40*/  ISETP.GE.AND P1, PT, R0.reuse, UR4, PT ;  /* 0x0000000400007c0c */ /* 0x040fe2000bf26270 */
[----:B------:R-:W-:Y:S01]  /*2cf50*/  VIADD R8, R19, 0x10 ;  /* 0x0000001013087836 */ /* 0x000fe20000000000 */
[----:B--2---:R0:W-:Y:S11]  /*2cf60*/  @!P0 ST.E.64 desc[UR44][R2.64], R12 ;  /* 0x0000000c02008985 */ /* 0x0041f6000c101b2c */
[----:B------:R-:W2:Y:S01]  /*2cf70*/  @!P1 LDL.64 R6, [R1+0x270] ;  /* 0x0002700001069983 */ /* 0x000ea20000100a00 */
[----:B------:R-:W-:-:S02]  /*2cf80*/  @!P1 LEA.HI R0, R0, R0, RZ, 0x1 ;  /* 0x0000000000009211 */ /* 0x000fc400078f08ff */
[----:B------:R-:W-:Y:S02]  /*2cf90*/  ISETP.GE.AND P0, PT, R8, UR4, PT ;  /* 0x0000000408007c0c */ /* 0x000fe4000bf06270 */
[----:B------:R-:W-:-:S05]  /*2cfa0*/  @!P1 LOP3.LUT R0, R0, 0xfffffffe, RZ, 0xc0, !PT ;  /* 0xfffffffe00009812 */ /* 0x000fca00078ec0ff */
[----:B------:R-:W-:-:S04]  /*2cfb0*/  @!P1 IMAD.WIDE R4, R0, 0x4, R16 ;  /* 0x0000000400049825 */ /* 0x000fc800078e0210 */
[----:B------:R-:W-:Y:S01]  /*2cfc0*/  VIADD R0, R19, 0x18 ;  /* 0x0000001813007836 */ /* 0x000fe20000000000 */
[----:B--2---:R1:W-:Y:S04]  /*2cfd0*/  @!P1 ST.E.64 desc[UR44][R4.64], R6 ;  /* 0x0000000604009985 */ /* 0x0043e8000c101b2c */
[----:B------:R-:W2:Y:S01]  /*2cfe0*/  @!P0 LDL.64 R10, [R1+0x280] ;  /* 0x00028000010a8983 */ /* 0x000ea20000100a00 */
[----:B------:R-:W-:Y:S02]  /*2cff0*/  @!P0 LEA.HI R8, R8, R8, RZ, 0x1 ;  /* 0x0000000808088211 */ /* 0x000fe400078f08ff */
[----:B------:R-:W-:Y:S02]  /*2d000*/  ISETP.GE.AND P1, PT, R0, UR4, PT ;  /* 0x0000000400007c0c */ /* 0x000fe4000bf26270 */
[----:B------:R-:W-:-:S05]  /*2d010*/  @!P0 LOP3.LUT R8, R8, 0xfffffffe, RZ, 0xc0, !PT ;  /* 0xfffffffe08088812 */ /* 0x000fca00078ec0ff */
[----:B------:R-:W-:-:S04]  /*2d020*/  @!P0 IMAD.WIDE R8, R8, 0x4, R16 ;  /* 0x0000000408088825 */ /* 0x000fc800078e0210 */
[----:B------:R-:W-:Y:S01]  /*2d030*/  VIADD R14, R19, 0x20 ;  /* 0x00000020130e7836 */ /* 0x000fe20000000000 */
[----:B--2---:R2:W-:Y:S04]  /*2d040*/  @!P0 ST.E.64 desc[UR44][R8.64], R10 ;  /* 0x0000000a08008985 */ /* 0x0045e8000c101b2c */
[----:B0-----:R-:W3:Y:S01]  /*2d050*/  @!P1 LDL.64 R12, [R1+0x290] ;  /* 0x00029000010c9983 */ /* 0x001ee20000100a00 */
[----:B------:R-:W-:Y:S02]  /*2d060*/  @!P1 LEA.HI R0, R0, R0, RZ, 0x1 ;  /* 0x0000000000009211 */ /* 0x000fe400078f08ff */
[----:B------:R-:W-:Y:S02]  /*2d070*/  ISETP.GE.AND P0, PT, R14, UR4, PT ;  /* 0x000000040e007c0c */ /* 0x000fe4000bf06270 */
[----:B------:R-:W-:-:S05]  /*2d080*/  @!P1 LOP3.LUT R0, R0, 0xfffffffe, RZ, 0xc0, !PT ;  /* 0xfffffffe00009812 */ /* 0x000fca00078ec0ff */
[----:B------:R-:W-:-:S04]  /*2d090*/  @!P1 IMAD.WIDE R2, R0, 0x4, R16 ;  /* 0x0000000400029825 */ /* 0x000fc800078e0210 */
[----:B------:R-:W-:Y:S01]  /*2d0a0*/  VIADD R0, R19, 0x28 ;  /* 0x0000002813007836 */ /* 0x000fe20000000000 */
[----:B---3--:R0:W-:Y:S04]  /*2d0b0*/  @!P1 ST.E.64 desc[UR44][R2.64], R12 ;  /* 0x0000000c02009985 */ /* 0x0081e8000c101b2c */
[----:B-1----:R-:W3:Y:S01]  /*2d0c0*/  @!P0 LDL.64 R4, [R1+0x2a0] ;  /* 0x0002a00001048983 */ /* 0x002ee20000100a00 */
[----:B------:R-:W-:Y:S02]  /*2d0d0*/  @!P0 LEA.HI R14, R14, R14, RZ, 0x1 ;  /* 0x0000000e0e0e8211 */ /* 0x000fe400078f08ff */
[----:B------:R-:W-:Y:S02]  /*2d0e0*/  ISETP.GE.AND P1, PT, R0, UR4, PT ;  /* 0x0000000400007c0c */ /* 0x000fe4000bf26270 */
[----:B------:R-:W-:-:S05]  /*2d0f0*/  @!P0 LOP3.LUT R14, R14, 0xfffffffe, RZ, 0xc0, !PT ;  /* 0xfffffffe0e0e8812 */ /* 0x000fca00078ec0ff */
[----:B------:R-:W-:-:S04]  /*2d100*/  @!P0 IMAD.WIDE R14, R14, 0x4, R16 ;  /* 0x000000040e0e8825 */ /* 0x000fc800078e0210 */
[----:B--2---:R-:W-:Y:S01]  /*2d110*/  VIADD R8, R19, 0x30 ;  /* 0x0000003013087836 */ /* 0x004fe20000000000 */
[----:B---3--:R1:W-:Y:S04]  /*2d120*/  @!P0 ST.E.64 desc[UR44][R14.64], R4 ;  /* 0x000000040e008985 */ /* 0x0083e8000c101b2c */
[----:B------:R-:W2:Y:S01]  /*2d130*/  @!P1 LDL.64 R6, [R1+0x2b0] ;  /* 0x0002b00001069983 */ /* 0x000ea20000100a00 */
[----:B------:R-:W-:Y:S02]  /*2d140*/  @!P1 LEA.HI R0, R0, R0, RZ, 0x1 ;  /* 0x0000000000009211 */ /* 0x000fe400078f08ff */
[----:B------:R-:W-:Y:S02]  /*2d150*/  ISETP.GE.AND P0, PT, R8, UR4, PT ;  /* 0x0000000408007c0c */ /* 0x000fe4000bf06270 */
[----:B------:R-:W-:-:S05]  /*2d160*/  @!P1 LOP3.LUT R0, R0, 0xfffffffe, RZ, 0xc0, !PT ;  /* 0xfffffffe00009812 */ /* 0x000fca00078ec0ff */
[----:B0-----:R-:W-:-:S04]  /*2d170*/  @!P1 IMAD.WIDE R2, R0, 0x4, R16 ;  /* 0x0000000400029825 */ /* 0x001fc800078e0210 */
        /* <DEDUP_REMOVED lines=9> */
[----:B-1----:R-:W3:Y:S01]  /*2d210*/  @!P1 LDL.64 R4, [R1+0x2d0] ;  /* 0x0002d00001049983 */ /* 0x002ee20000100a00 */
[----:B------:R-:W-:Y:S02]  /*2d220*/  @!P1 LEA.HI R0, R0, R0, RZ, 0x1 ;  /* 0x0000000000009211 */ /* 0x000fe400078f08ff */
[----:B------:R-:W-:Y:S02]  /*2d230*/  ISETP.GE.AND P0, PT, R12, UR4, PT ;  /* 0x000000040c007c0c */ /* 0x000fe4000bf06270 */
[----:B------:R-:W-:-:S05]  /*2d240*/  @!P1 LOP3.LUT R0, R0, 0xfffffffe, RZ, 0xc0, !PT ;  /* 0xfffffffe00009812 */ /* 0x000fca00078ec0ff */
[----:B0-----:R-:W-:-:S04]  /*2d250*/  @!P1 IMAD.WIDE R2, R0, 0x4, R16 ;  /* 0x0000000400029825 */ /* 0x001fc800078e0210 */
[----:B------:R-:W-:Y:S01]  /*2d260*/  VIADD R0, R19, 0x48 ;  /* 0x0000004813007836 */ /* 0x000fe20000000000 */
[----:B---3--:R0:W-:Y:S04]  /*2d270*/  @!P1 ST.E.64 desc[UR44][R2.64], R4 ;  /* 0x0000000402009985 */ /* 0x0081e8000c101b2c */
[----:B------:R-:W3:Y:S01]  /*2d280*/  @!P0 LDL.64 R6, [R1+0x2e0] ;  /* 0x0002e00001068983 */ /* 0x000ee20000100a00 */
        /* <DEDUP_REMOVED lines=18> */
[----:B-1----:R-:W-:Y:S01]  /*2d3b0*/  VIADD R12, R19, 0x60 ;  /* 0x00000060130c7836 */ /* 0x002fe20000000000 */
[----:B--2---:R1:W-:Y:S04]  /*2d3c0*/  @!P0 ST.E.64 desc[UR44][R10.64], R4 ;  /* 0x000000040a008985 */ /* 0x0043e8000c101b2c */
        /* <DEDUP_REMOVED lines=94> */
[----:B-1----:R-:W-:-:S05]  /*2d9b0*/  @!P0 LOP3.LUT R5, R12, 0xfffffffe, RZ, 0xc0, !PT ;  /* 0xfffffffe0c058812 */ /* 0x002fca00078ec0ff */
[----:B------:R-:W-:-:S04]  /*2d9c0*/  @!P0 IMAD.WIDE R4, R5, 0x4, R16 ;  /* 0x0000000405048825 */ /* 0x000fc800078e0210 */
[----:B------:R-:W-:Y:S01]  /*2d9d0*/  VIADD R12, R19, 0xd0 ;  /* 0x000000d0130c7836 */ /* 0x000fe20000000000 */
[----:B--2---:R1:W-:Y:S04]  /*2d9e0*/  @!P0 ST.E.64 desc[UR44][R4.64], R8 ;  /* 0x0000000804008985 */ /* 0x0043e8000c101b2c */
[----:B------:R-:W2:Y:S01]  /*2d9f0*/  @!P1 LDL.64 R10, [R1+0x3f0] ;  /* 0x0003f000010a9983 */ /* 0x000ea20000100a00 */
[----:B------:R-:W-:Y:S02]  /*2da00*/  @!P1 LEA.HI R0, R0, R0, RZ, 0x1 ;  /* 0x0000000000009211 */ /* 0x000fe400078f08ff */
[----:B------:R-:W-:Y:S02]  /*2da10*/  ISETP.GE.AND P0, PT, R12, UR4, PT ;  /* 0x000000040c007c0c */ /* 0x000fe4000bf06270 */
[----:B0-----:R-:W-:-:S05]  /*2da20*/  @!P1 LOP3.LUT R3, R0, 0xfffffffe, RZ, 0xc0, !PT ;  /* 0xfffffffe00039812 */ /* 0x001fca00078ec0ff */
[----:B------:R-:W-:-:S04]  /*2da30*/  @!P1 IMAD.WIDE R2, R3, 0x4, R16 ;  /* 0x0000000403029825 */ /* 0x000fc800078e0210 */
        /* <DEDUP_REMOVED lines=30> */
[----:B------:R-:W3:Y:S01]  /*2dc20*/  @!P0 LDL.64 R8, [R1+0x440] ;  /* 0x0004400001088983 */ /* 0x000ee20000100a00 */
[----:B------:R-:W-:Y:S02]  /*2dc30*/  @!P0 LEA.HI R12, R12, R12, RZ, 0x1 ;  /* 0x0000000c0c0c8211 */ /* 0x000fe400078f08ff */
[----:B------:R-:W-:Y:S02]  /*2dc40*/  ISETP.GE.AND P1, PT, R0, UR4, PT ;  /* 0x0000000400007c0c */ /* 0x000fe4000bf26270 */
[----:B-1----:R-:W-:-:S05]  /*2dc50*/  @!P0 LOP3.LUT R5, R12, 0xfffffffe, RZ, 0xc0, !PT ;  /* 0xfffffffe0c058812 */ /* 0x002fca00078ec0ff */
[----:B------:R-:W-:-:S05]  /*2dc60*/  @!P0 IMAD.WIDE R4, R5, 0x4, R16 ;  /* 0x0000000405048825 */ /* 0x000fca00078e0210 */
[----:B---3--:R2:W-:Y:S04]  /*2dc70*/  @!P0 ST.E.64 desc[UR44][R4.64], R8 ;  /* 0x0000000804008985 */ /* 0x0085e8000c101b2c */
[----:B------:R-:W3:Y:S01]  /*2dc80*/  @!P1 LDL.64 R12, [R1+0x450] ;  /* 0x00045000010c9983 */ /* 0x000ee20000100a00 */
[----:B------:R-:W-:-:S04]  /*2dc90*/  @!P1 LEA.HI R0, R0, R0, RZ, 0x1 ;  /* 0x0000000000009211 */ /* 0x000fc800078f08ff */
[----:B------:R-:W-:-:S05]  /*2dca0*/  @!P1 LOP3.LUT R11, R0, 0xfffffffe, RZ, 0xc0, !PT ;  /* 0xfffffffe000b9812 */ /* 0x000fca00078ec0ff */
[----:B------:R-:W-:-:S05]  /*2dcb0*/  @!P1 IMAD.WIDE R16, R11, 0x4, R16 ;  /* 0x000000040b109825 */ /* 0x000fca00078e0210 */
[----:B---3--:R2:W-:Y:S02]  /*2dcc0*/  @!P1 ST.E.64 desc[UR44][R16.64], R12 ;  /* 0x0000000c10009985 */ /* 0x0085e4000c101b2c */
.L_x_2138:
[----:B------:R-:W-:Y:S05]  /*2dcd0*/  BSYNC B0 ;  /* 0x0000000000007941 */ /* 0x000fea0003800000 */
.L_x_2137:
[----:B------:R-:W-:Y:S01]  /*2dce0*/  ISETP.GE.AND P0, PT, R21, R18, PT ;  /* 0x000000121500720c */ /* 0x000fe20003f06270 */
[----:B------:R1:W3:Y:S04]  /*2dcf0*/  SHFL.IDX PT, R15, R22, 0x1, 0x1c1f ;  /* 0x003c1f00160f7f89 */ /* 0x0002e800000e0000 */
[----:B------:R1:W4:Y:S08]  /*2dd00*/  SHFL.IDX PT, R14, R20, 0x1, 0x1c1f ;  /* 0x003c1f00140e7f89 */ /* 0x00033000000e0000 */
[----:B-1----:R-:W-:Y:S05]  /*2dd10*/  @P0 BRA `(.L_x_2039) ;  /* 0x0000005c00a80947 */ /* 0x002fea0003800000 */
[----:B--2---:R-:W1:Y:S02]  /*2dd20*/  LDC R17, c[0x0][0xbc8] ;  /* 0x0002f200ff117b82 */ /* 0x004e640000000800 */
[----:B-1----:R-:W-:-:S13]  /*2dd30*/  ISETP.GE.AND P0, PT, R19, R17, PT ;  /* 0x000000111300720c */ /* 0x002fda0003f06270 */
[----:B------:R-:W2:Y:S01]  /*2dd40*/  @!P0 LDL.64 R12, [R1+0x268] ;  /* 0x00026800010c8983 */ /* 0x000ea20000100a00 */
[C---:B------:R-:W-:Y:S02]  /*2dd50*/  VIADD R0, R19.reuse, 0x8 ;  /* 0x0000000813007836 */ /* 0x040fe40000000000 */
[----:B0--34-:R-:W-:-:S03]  /*2dd60*/  @!P0 IMAD.WIDE R2, R19, 0x4, R14 ;  /* 0x0000000413028825 */ /* 0x019fc600078e020e */
[C---:B------:R-:W-:Y:S01]  /*2dd70*/  ISETP.GE.AND P1, PT, R0.reuse, R17, PT ;  /* 0x000000110000720c */ /* 0x040fe20003f26270 */
[----:B------:R-:W-:Y:S01]  /*2dd80*/  VIADD R10, R19, 0x10 ;  /* 0x00000010130a7836 */ /* 0x000fe20000000000 */
[----:B--2---:R0:W-:Y:S11]  /*2dd90*/  @!P0 ST.E.64 desc[UR44][R2.64], R12 ;  /* 0x0000000c02008985 */ /* 0x0041f6000c101b2c */
[----:B------:R-:W2:Y:S01]  /*2dda0*/  @!P1 LDL.64 R6, [R1+0x278] ;  /* 0x0002780001069983 */ /* 0x000ea20000100a00 */
[----:B------:R-:W-:-:S02]  /*2ddb0*/  @!P1 LEA.HI R0, R0, R0, RZ, 0x1 ;  /* 0x0000000000009211 */ /* 0x000fc400078f08ff */
[----:B------:R-:W-:Y:S02]  /*2ddc0*/  ISETP.GE.AND P0, PT, R10, R17, PT ;  /* 0x000000110a00720c */ /* 0x000fe40003f06270 */
[----:B------:R-:W-:-:S05]  /*2ddd0*/  @!P1 LOP3.LUT R0, R0, 0xfffffffe, RZ, 0xc0, !PT ;  /* 0xfffffffe00009812 */ /* 0x000fca00078ec0ff */
[----:B------:R-:W-:-:S04]  /*2dde0*/  @!P1 IMAD.WIDE R4, R0, 0x4, R14 ;  /* 0x0000000400049825 */ /* 0x000fc800078e020e */
[----:B------:R-:W-:Y:S01]  /*2ddf0*/  VIADD R0, R19, 0x18 ;  /* 0x0000001813007836 */ /* 0x000fe20000000000 */
[----:B--2---:R1:W-:Y:S04]  /*2de00*/  @!P1 ST.E.64 desc[UR44][R4.64], R6 ;  /* 0x0000000604009985 */ /* 0x0043e8000c101b2c */
[----:B------:R-:W2:Y:S01]  /*2de10*/  @!P0 LDL.64 R8, [R1+0x288] ;  /* 0x0002880001088983 */ /* 0x000ea20000100a00 */
[----:B------:R-:W-:Y:S02]  /*2de20*/  @!P0 LEA.HI R10, R10, R10, RZ, 0x1 ;  /* 0x0000000a0a0a8211 */ /* 0x000fe400078f08ff */
[----:B------:R-:W-:Y:S02]  /*2de30*/  ISETP.GE.AND P1, PT, R0, R17, PT ;  /* 0x000000110000720c */ /* 0x000fe40003f26270 */
[----:B0-----:R-:W-:-:S05]  /*2de40*/  @!P0 LOP3.LUT R2, R10, 0xfffffffe, RZ, 0xc0, !PT ;  /* 0xfffffffe0a028812 */ /* 0x001fca00078ec0ff */
[----:B------:R-:W-:-:S04]  /*2de50*/  @!P0 IMAD.WIDE R2, R2, 0x4, R14 ;  /* 0x0000000402028825 */ /* 0x000fc800078e020e */
[----:B------:R-:W-:Y:S01]  /*2de60*/  VIADD R12, R19, 0x20 ;  /* 0x00000020130c7836 */ /* 0x000fe20000000000 */
[----:B--2---:R0:W-:Y:S04]  /*2de70*/  @!P0 ST.E.64 desc[UR44][R2.64], R8 ;  /* 0x0000000802008985 */ /* 0x0041e8000c101b2c */
[----:B------:R-:W2:Y:S01]  /*2de80*/  @!P1 LDL.64 R10, [R1+0x298] ;  /* 0x00029800010a9983 */ /* 0x000ea20000100a00 */
[----:B------:R-:W-:Y:S02]  /*2de90*/  @!P1 LEA.HI R0, R0, R0, RZ, 0x1 ;  /* 0x0000000000009211 */ /* 0x000fe400078f08ff */
[----:B------:R-:W-:Y:S02]  /*2dea0*/  ISETP.GE.AND P0, PT, R12, R17, PT ;  /* 0x000000110c00720c */ /* 0x000fe40003f06270 */
[----:B------:R-:W-:-:S05]  /*2deb0*/  @!P1 LOP3.LUT R0, R0, 0xfffffffe, RZ, 0xc0, !PT ;  /* 0xfffffffe00009812 */ /* 0x000fca00078ec0ff */
[----:B-1----:R-:W-:-:S04]  /*2dec0*/  @!P1 IMAD.WIDE R4, R0, 0x4, R14 ;  /* 0x0000000400049825 */ /* 0x002fc800078e020e */
        /* <DEDUP_REMOVED lines=110> */
[----:B-1----:R-:W-:-:S05]  /*2e5b0*/  @!P1 LOP3.LUT R5, R0, 0xfffffffe, RZ, 0xc0, !PT ;  /* 0xfffffffe00059812 */ /* 0x002fca00078ec0ff */
        /* <DEDUP_REMOVED lines=63> */
[----:B------:R-:W-:-:S06]  /*2e9b0*/  @!P0 IMAD.WIDE R2, R3, 0x4, R14 ;  /* 0x0000000403028825 */ /* 0x000fcc00078e020e */
[----:B------:R-:W-:Y:S01]  /*2e9c0*/  @!P1 LEA.HI R0, R0, R0, RZ, 0x1 ;  /* 0x0000000000009211 */ /* 0x000fe200078f08ff */
[----:B--2---:R0:W-:Y:S04]  /*2e9d0*/  @!P0 ST.E.64 desc[UR44][R2.64], R6 ;  /* 0x0000000602008985 */ /* 0x0041e8000c101b2c */
[----:B------:R-:W2:Y:S01]  /*2e9e0*/  @!P1 LDL.64 R8, [R1+0x438] ;  /* 0x0004380001089983 */ /* 0x000ea20000100a00 */
[----:B------:R-:W-:Y:S01]  /*2e9f0*/  @!P1 LOP3.LUT R13, R0, 0xfffffffe, RZ, 0xc0, !PT ;  /* 0xfffffffe000d9812 */ /* 0x000fe200078ec0ff */
[C---:B------:R-:W-:Y:S01]  /*2ea00*/  VIADD R0, R19.reuse, 0xf0 ;  /* 0x000000f013007836 */ /* 0x040fe20000000000 */
[----:B------:R-:W-:Y:S01]  /*2ea10*/  BSSY B0, `(.L_x_2139) ;  /* 0x000000c000007945 */ /* 0x000fe20003800000 */
[----:B------:R-:W-:Y:S02]  /*2ea20*/  VIADD R19, R19, 0xf8 ;  /* 0x000000f813137836 */ /* 0x000fe40000000000 */
[----:B-1----:R-:W-:Y:S01]  /*2ea30*/  @!P1 IMAD.WIDE R4, R13, 0x4, R14 ;  /* 0x000000040d049825 */ /* 0x002fe200078e020e */
[----:B------:R-:W-:-:S04]  /*2ea40*/  ISETP.GE.AND P0, PT, R0, R17, PT ;  /* 0x000000110000720c */ /* 0x000fc80003f06270 */
[----:B--2---:R0:W-:Y:S01]  /*2ea50*/  @!P1 ST.E.64 desc[UR44][R4.64], R8 ;  /* 0x0000000804009985 */ /* 0x0041e2000c101b2c */
[----:B------:R-:W-:-:S08]  /*2ea60*/  ISETP.GE.AND P1, PT, R19, R17, PT ;  /* 0x000000111300720c */ /* 0x000fd00003f26270 */
[----:B------:R-:W-:Y:S05]  /*2ea70*/  @P0 BRA `(.L_x_2140) ;  /* 0x0000000000140947 */ /* 0x000fea0003800000 */
[----:B0-----:R-:W2:Y:S01]  /*2ea80*/  LDL.64 R4, [R1+0x448] ;  /* 0x0004480001047983 */ /* 0x001ea20000100a00 */
[----:B------:R-:W-:-:S04]  /*2ea90*/  LEA.HI R0, R0, R0, RZ, 0x1 ;  /* 0x0000000000007211 */ /* 0x000fc800078f08ff */
[----:B------:R-:W-:-:S05]  /*2eaa0*/  LOP3.LUT R3, R0, 0xfffffffe, RZ, 0xc0, !PT ;  /* 0xfffffffe00037812 */ /* 0x000fca00078ec0ff */
[----:B------:R-:W-:-:S05]  /*2eab0*/  IMAD.WIDE R2, R3, 0x4, R14 ;  /* 0x0000000403027825 */ /* 0x000fca00078e020e */
[----:B--2---:R1:W-:Y:S02]  /*2eac0*/  ST.E.64 desc[UR44][R2.64], R4 ;  /* 0x0000000402007985 */ /* 0x0043e4000c101b2c */
.L_x_2140:
[----:B------:R-:W-:Y:S05]  /*2ead0*/  BSYNC B0 ;  /* 0x0000000000007941 */ /* 0x000fea0003800000 */
.L_x_2139:
[----:B------:R-:W-:Y:S05]  /*2eae0*/  @P1 BRA `(.L_x_2039) ;  /* 0x0000005000341947 */ /* 0x000fea0003800000 */
[----:B01----:R-:W2:Y:S01]  /*2eaf0*/  LDL.64 R4, [R1+0x458] ;  /* 0x0004580001047983 */ /* 0x003ea20000100a00 */
[----:B------:R-:W-:-:S04]  /*2eb00*/  LEA.HI R19, R19, R19, RZ, 0x1 ;  /* 0x0000001313137211 */ /* 0x000fc800078f08ff */
[----:B------:R-:W-:-:S05]  /*2eb10*/  LOP3.LUT R3, R19, 0xfffffffe, RZ, 0xc0, !PT ;  /* 0xfffffffe13037812 */ /* 0x000fca00078ec0ff */
[----:B------:R-:W-:-:S05]  /*2eb20*/  IMAD.WIDE R2, R3, 0x4, R14 ;  /* 0x0000000403027825 */ /* 0x000fca00078e020e */
[----:B--2---:R0:W-:Y:S01]  /*2eb30*/  ST.E.64 desc[UR44][R2.64], R4 ;  /* 0x0000000402007985 */ /* 0x0041e2000c101b2c */
[----:B------:R-:W-:Y:S05]  /*2eb40*/  BRA `(.L_x_2039) ;  /* 0x00000050001c7947 */ /* 0x000fea0003800000 */
.L_x_2136:
[----:B------:R-:W1:Y:S02]  /*2eb50*/  S2R R0, SR_TID.X ;  /* 0x0000000000007919 */ /* 0x000e640000002100 */
[----:B-1----:R-:W-:-:S05]  /*2eb60*/  VIADD R0, R0, 0xffffff80 ;  /* 0xffffff8000007836 */ /* 0x002fca0000000000 */
[----:B------:R-:W-:-:S13]  /*2eb70*/  ISETP.GT.AND P0, PT, R0, 0x7f, PT ;  /* 0x0000007f0000780c */ /* 0x000fda0003f04270 */
[----:B------:R-:W-:Y:S05]  /*2eb80*/  @P0 BRA `(.L_x_2039) ;  /* 0x00000050000c0947 */ /* 0x000fea0003800000 */
[----:B0-----:R-:W0:Y:S01]  /*2eb90*/  S2R R3, SR_CTAID.X ;  /* 0x0000000000037919 */ /* 0x001e220000002500 */
[----:B------:R-:W1:Y:S01]  /*2eba0*/  LDC R6, c[0x0][0xce8] ;  /* 0x00033a00ff067b82 */ /* 0x000e620000000800 */
[----:B------:R-:W-:Y:S02]  /*2ebb0*/  ULDC UR4, c[0x0][0xb88] ;  /* 0x0002e20000047ab9 */ /* 0x000fe40000000800 */
[----:B-1----:R-:W-:Y:S02]  /*2ebc0*/  IMAD R5, R6, UR4, RZ ;  /* 0x0000000406057c24 */ /* 0x002fe4000f8e02ff */
[----:B0-----:R-:W-:-:S05]  /*2ebd0*/  IMAD R0, R3, 0x80, R0 ;  /* 0x0000008003007824 */ /* 0x001fca00078e0200 */
[----:B------:R-:W-:-:S13]  /*2ebe0*/  ISETP.GE.AND P0, PT, R0, R5, PT ;  /* 0x000000050000720c */ /* 0x000fda0003f06270 */
[----:B------:R-:W-:Y:S05]  /*2ebf0*/  @P0 BRA `(.L_x_2039) ;  /* 0x0000004c00f00947 */ /* 0x000fea0003800000 */
[----:B------:R-:W-:Y:S01]  /*2ec00*/  ISETP.NE.AND P0, PT, R6, 0x1, PT ;  /* 0x000000010600780c */ /* 0x000fe20003f05270 */
[----:B------:R-:W0:Y:S01]  /*2ec10*/  LDC.64 R12, c[0x0][0xcd8] ;  /* 0x00033600ff0c7b82 */ /* 0x000e220000000a00 */
[----:B------:R-:W-:Y:S01]  /*2ec20*/  SHF.R.S32.HI R3, RZ, 0x1f, R194 ;  /* 0x0000001fff037819 */ /* 0x000fe200000114c2 */
[----:B------:R-:W-:Y:S01]  /*2ec30*/  ULDC.64 UR4, c[0x0][0xcd0] ;  /* 0x0003340000047ab9 */ /* 0x000fe20000000a00 */
[----:B------:R-:W-:-:S03]  /*2ec40*/  IMAD.MOV.U32 R5, RZ, RZ, R0 ;  /* 0x000000ffff057224 */ /* 0x000fc600078e0000 */
[----:B------:R-:W-:-:S04]  /*2ec50*/  IMAD R3, R3, UR4, RZ ;  /* 0x0000000403037c24 */ /* 0x000fc8000f8e02ff */
[C---:B------:R-:W-:Y:S02]  /*2ec60*/  IMAD R7, R194.reuse, UR5, R3 ;  /* 0x00000005c2077c24 */ /* 0x040fe4000f8e0203 */
[----:B------:R-:W1:Y:S01]  /*2ec70*/  @P0 LDC R9, c[0x0][0xcec] ;  /* 0x00033b00ff090b82 */ /* 0x000e620000000800 */
[----:B------:R-:W-:Y:S01]  /*2ec80*/  IMAD.WIDE.U32 R2, R194, UR4, RZ ;  /* 0x00000004c2027c25 */ /* 0x000fe2000f8e00ff */
[----:B------:R-:W-:-:S03]  /*2ec90*/  ULDC.64 UR4, c[0x0][0xce0] ;  /* 0x0003380000047ab9 */ /* 0x000fc60000000a00 */
[----:B------:R-:W-:-:S03]  /*2eca0*/  IMAD.IADD R3, R3, 0x1, R7 ;  /* 0x0000000103037824 */ /* 0x000fc600078e0207 */
[----:B------:R-:W2:Y:S01]  /*2ecb0*/  @P0 LDC R11, c[0x0][0xcf0] ;  /* 0x00033c00ff0b0b82 */ /* 0x000ea20000000800 */
[C---:B0-----:R-:W-:Y:S02]  /*2ecc0*/  IMAD R8, R12.reuse, UR37, RZ ;  /* 0x000000250c087c24 */ /* 0x041fe4000f8e02ff */
[----:B------:R-:W-:-:S04]  /*2ecd0*/  IMAD.WIDE.U32 R2, R12, UR36, R2 ;  /* 0x000000240c027c25 */ /* 0x000fc8000f8e0002 */
[----:B------:R-:W-:-:S04]  /*2ece0*/  IMAD R13, R13, UR36, R8 ;  /* 0x000000240d0d7c24 */ /* 0x000fc8000f8e0208 */
[----:B------:R-:W-:Y:S02]  /*2ecf0*/  IMAD.IADD R3, R13, 0x1, R3 ;  /* 0x000000010d037824 */ /* 0x000fe400078e0203 */
[----:B-1----:R-:W-:Y:S01]  /*2ed00*/  @P0 IMAD.HI.U32 R4, R0, R9, RZ ;  /* 0x0000000900040227 */ /* 0x002fe200078e00ff */
[----:B------:R-:W-:-:S03]  /*2ed10*/  SHF.R.S32.HI R9, RZ, 0x1f, R234 ;  /* 0x0000001fff097819 */ /* 0x000fc600000114ea */
[----:B------:R-:W-:Y:S01]  /*2ed20*/  IMAD.WIDE.U32 R2, R234, UR4, R2 ;  /* 0x00000004ea027c25 */ /* 0x000fe2000f8e0002 */
[----:B--2---:R-:W-:-:S03]  /*2ed30*/  @P0 SHF.R.U32.HI R5, RZ, R11, R4 ;  /* 0x0000000bff050219 */ /* 0x004fc60000011604 */
[----:B------:R-:W-:Y:S01]  /*2ed40*/  IMAD R9, R9, UR4, RZ ;  /* 0x0000000409097c24 */ /* 0x000fe2000f8e02ff */
[----:B------:R-:W-:Y:S01]  /*2ed50*/  IADD3 R2, P0, R5, R2, RZ ;  /* 0x0000000205027210 */ /* 0x000fe20007f1e0ff */
[----:B------:R-:W-:Y:S02]  /*2ed60*/  IMAD.MOV R7, RZ, RZ, -R5 ;  /* 0x000000ffff077224 */ /* 0x000fe400078e0a05 */
[----:B------:R-:W-:Y:S01]  /*2ed70*/  IMAD R234, R234, UR5, R9 ;  /* 0x00000005eaea7c24 */ /* 0x000fe2000f8e0209 */
[----:B------:R-:W-:Y:S01]  /*2ed80*/  SHF.R.S32.HI R9, RZ, 0x1f, R5 ;  /* 0x0000001fff097819 */ /* 0x000fe20000011405 */
[----:B------:R-:W-:Y:S01]  /*2ed90*/  IMAD R7, R6, R7, R0 ;  /* 0x0000000706077224 */ /* 0x000fe200078e0200 */
[----:B------:R-:W-:Y:S02]  /*2eda0*/  ULDC.64 UR4, c[0x0][0xcc8] ;  /* 0x0003320000047ab9 */ /* 0x000fe40000000a00 */
[----:B------:R-:W-:Y:S02]  /*2edb0*/  IADD3.X R3, R9, R3, R234, P0, !PT ;  /* 0x0000000309037210 */ /* 0x000fe400007fe4ea */
[----:B------:R-:W-:Y:S01]  /*2edc0*/  SHF.R.S32.HI R0, RZ, 0x1f, R7 ;  /* 0x0000001fff007819 */ /* 0x000fe20000011407 */
[----:B------:R-:W-:-:S04]  /*2edd0*/  IMAD.WIDE.U32 R2, R7, UR4, R2 ;  /* 0x0000000407027c25 */ /* 0x000fc8000f8e0002 */
[----:B------:R-:W-:-:S04]  /*2ede0*/  IMAD R0, R0, UR4, RZ ;  /* 0x0000000400007c24 */ /* 0x000fc8000f8e02ff */
[----:B------:R-:W-:Y:S01]  /*2edf0*/  IMAD R5, R7, UR5, R0 ;  /* 0x0000000507057c24 */ /* 0x000fe2000f8e0200 */
[----:B------:R-:W-:Y:S02]  /*2ee00*/  ULDC.64 UR4, c[0x0][0xca8] ;  /* 0x00032a0000047ab9 */ /* 0x000fe40000000a00 */
[----:B------:R-:W-:Y:S01]  /*2ee10*/  LEA R4, P0, R2, UR4, 0x2 ;  /* 0x0000000402047c11 */ /* 0x000fe2000f8010ff */
[----:B------:R-:W-:-:S05]  /*2ee20*/  IMAD.IADD R3, R3, 0x1, R5 ;  /* 0x0000000103037824 */ /* 0x000fca00078e0205 */
[----:B------:R-:W-:Y:S01]  /*2ee30*/  LEA.HI.X R5, R2, UR5, R3, 0x2, P0 ;  /* 0x0000000502057c11 */ /* 0x000fe200080f1403 */
[----:B------:R-:W-:-:S05]  /*2ee40*/  IMAD.MOV.U32 R3, RZ, RZ, -0x800000 ;  /* 0xff800000ff037424 */ /* 0x000fca00078e00ff */
[----:B------:R0:W-:Y:S01]  /*2ee50*/  STG.E desc[UR44][R4.64], R3 ;  /* 0x0000000304007986 */ /* 0x0001e2000c10192c */
[----:B------:R-:W-:Y:S05]  /*2ee60*/  BRA `(.L_x_2039) ;  /* 0x0000004c00547947 */ /* 0x000fea0003800000 */
.L_x_2037:
[----:B------:R-:W-:-:S08]  /*2ee70*/  NOP ;  /* 0x0000000000007918 */ /* 0x000fd00000000000 */
[----:B-1----:R-:W0:-:S00]  /*2ee80*/  USETMAXREG.DEALLOC.CTAPOOL 0x18 ;  /* 0x00000018000079c8 */ /* 0x002e0000080e0500 */
        /* <DEDUP_REMOVED lines=16> */
.L_x_2141:
[----:B------:R-:W-:Y:S01]  /*2ef90*/  ULDC UR7, c[0x0][0xd50] ;  /* 0x0003540000077ab9 */ /* 0x000fe20000000800 */
[----:B------:R-:W-:Y:S01]  /*2efa0*/  UMOV UR36, UR6 ;  /* 0x0000000600247c82 */ /* 0x000fe20008000000 */
[----:B------:R-:W-:-:S11]  /*2efb0*/  UISETP.NE.AND UP0, UPT, UR7, 0x1, UPT ;  /* 0x000000010700788c */ /* 0x000fd6000bf05270 */
[----:B------:R-:W-:Y:S01]  /*2efc0*/  @UP0 ULDC UR4, c[0x0][0xd54] ;  /* 0x0003550000040ab9 */ /* 0x000fe20000000800 */
[----:B------:R-:W-:Y:S01]  /*2efd0*/  @UP0 ULDC UR8, c[0x0][0xd58] ;  /* 0x0003560000080ab9 */ /* 0x000fe20000000800 */
[----:B------:R-:W-:-:S04]  /*2efe0*/  UIMAD.WIDE.U32 UR4, UR6, UR4, URZ ;  /* 0x00000004060472a5 */ /* 0x000fc8000f8e003f */
[----:B------:R-:W-:-:S12]  /*2eff0*/  @UP0 USHF.R.U32.HI UR36, URZ, UR8, UR5 ;  /* 0x000000083f240299 */ /* 0x000fd80008011605 */
.L_x_2142:
        /* <DEDUP_REMOVED lines=45> */
.L_x_2145:
[----:B------:R-:W-:-:S11]  /*2f2d0*/  UISETP.NE.AND UP0, UPT, UR5, 0x1, UPT ;  /* 0x000000010500788c */ /* 0x000fd6000bf05270 */
[----:B------:R-:W-:Y:S02]  /*2f2e0*/  @UP0 ULDC.64 UR14, c[0x0][0xae0] ;  /* 0x0002b800000e0ab9 */ /* 0x000fe40000000a00 */
[----:B------:R-:W-:-:S04]  /*2f2f0*/  UIMAD.WIDE.U32 UR6, UR8, UR14, URZ ;  /* 0x0000000e080672a5 */ /* 0x000fc8000f8e003f */
[----:B------:R-:W-:-:S12]  /*2f300*/  @UP0 USHF.R.U32.HI UR8, URZ, UR15, UR7 ;  /* 0x0000000f3f080299 */ /* 0x000fd80008011607 */
.L_x_2146:
[----:B------:R-:W-:-:S04]  /*2f310*/  UIMAD UR8, UR8, UR5, UR5 ;  /* 0x00000005080872a4 */ /* 0x000fc8000f8e0205 */
[----:B------:R-:W-:-:S04]  /*2f320*/  UISETP.LT.AND UP0, UPT, UR4, UR8, UPT ;  /* 0x000000080400728c */ /* 0x000fc8000bf01270 */
[----:B------:R-:W-:-:S12]  /*2f330*/  USEL UR4, UR4, UR8, UP0 ;  /* 0x0000000804047287 */ /* 0x000fd80008000000 */
.L_x_2144:
        /* <DEDUP_REMOVED lines=16> */
[----:B------:R-:W-:Y:S02]  /*2f440*/  UMOV UR4, UR6 ;  /* 0x0000000600047c82 */ /* 0x000fe40008000000 */
        /* <DEDUP_REMOVED lines=10> */
.L_x_2148:
[----:B------:R-:W-:-:S11]  /*2f4f0*/  UISETP.NE.AND UP0, UPT, UR5, 0x1, UPT ;  /* 0x000000010500788c */ /* 0x000fd6000bf05270 */
[----:B------:R-:W-:Y:S02]  /*2f500*/  @UP0 ULDC.64 UR10, c[0x0][0xae0] ;  /* 0x0002b800000a0ab9 */ /* 0x000fe40000000a00 */
[----:B------:R-:W-:-:S04]  /*2f510*/  UIMAD.WIDE.U32 UR6, UR4, UR10, URZ ;  /* 0x0000000a040672a5 */ /* 0x000fc8000f8e003f */
[----:B------:R-:W-:-:S12]  /*2f520*/  @UP0 USHF.R.U32.HI UR4, URZ, UR11, UR7 ;  /* 0x0000000b3f040299 */ /* 0x000fd80008011607 */
.L_x_2149:
[----:B------:R-:W-:-:S04]  /*2f530*/  UIMAD UR4, UR4, UR5, URZ ;  /* 0x00000005040472a4 */ /* 0x000fc8000f8e023f */
[----:B------:R-:W-:-:S04]  /*2f540*/  UISETP.LT.AND UP0, UPT, UR8, UR4, UPT ;  /* 0x000000040800728c */ /* 0x000fc8000bf01270 */
[----:B------:R-:W-:-:S12]  /*2f550*/  USEL UR8, UR8, UR4, !UP0 ;  /* 0x0000000408087287 */ /* 0x000fd8000c000000 */
.L_x_2147:
[----:B------:R-:W-:Y:S01]  /*2f560*/  UIMAD.WIDE UR4, UR8, 0x2aaaaaab, URZ ;  /* 0x2aaaaaab080478a5 */ /* 0x000fe2000f8e023f */
[----:B------:R0:W-:Y:S03]  /*2f570*/  STL [R1+0x490], RZ ;  /* 0x000490ff01007387 */ /* 0x0001e60000100800 */
[----:B------:R-:W-:-:S04]  /*2f580*/  USHF.R.U32.HI UR4, URZ, 0x1f, UR5 ;  /* 0x0000001f3f047899 */ /* 0x000fc80008011605 */
[----:B------:R-:W-:Y:S02]  /*2f590*/  ULEA.HI.SX32 UR4, UR5, UR4, 0x1c ;  /* 0x0000000405047291 */ /* 0x000fe4000f8fe23f */
[----:B------:R-:W-:Y:S02]  /*2f5a0*/  USHF.R.U32.HI UR5, URZ, 0x10, UR40 ;  /* 0x000000103f057899 */ /* 0x000fe40008011628 */
[----:B------:R-:W-:Y:S02]  /*2f5b0*/  ULOP3.LUT UR40, UR40, 0xffff, URZ, 0xc0, !UPT ;  /* 0x0000ffff28287892 */ /* 0x000fe4000f8ec03f */
[----:B------:R-:W-:Y:S01]  /*2f5c0*/  VIMNMX R7, RZ, UR4, !PT ;  /* 0x00000004ff077c48 */ /* 0x000fe2000ffe0100 */
[----:B------:R-:W-:-:S03]  /*2f5d0*/  UISETP.NE.AND UP0, UPT, UR5, URZ, UPT ;  /* 0x0000003f0500728c */ /* 0x000fc6000bf05270 */
[----:B------:R-:W-:Y:S01]  /*2f5e0*/  ISETP.LT.AND P0, PT, R7, UR9, PT ;  /* 0x0000000907007c0c */ /* 0x000fe2000bf01270 */
[----:B------:R0:W-:Y:S07]  /*2f5f0*/  STL [R1+0x48c], R7 ;  /* 0x00048c0701007387 */ /* 0x0001ee0000100800 */
[----:B------:R-:W-:-:S05]  /*2f600*/  @!UP0 ULDC UR5, c[0x0][0xae8] ;  /* 0x0002ba0000058ab9 */ /* 0x000fca0000000800 */
[----:B0-----:R-:W-:Y:S05]  /*2f610*/  @!P0 BRA `(.L_x_2150) ;  /* 0x0000000000708947 */ /* 0x001fea0003800000 */
[----:B------:R-:W-:Y:S01]  /*2f620*/  IMAD.U32 R6, RZ, RZ, UR5 ;  /* 0x00000005ff067e24 */ /* 0x000fe2000f8e00ff */
[----:B------:R-:W-:Y:S01]  /*2f630*/  UIADD3 UR4, UR5, -0x1, UR9 ;  /* 0xffffffff05047890 */ /* 0x000fe2000fffe009 */
[----:B------:R-:W-:-:S03]  /*2f640*/  IMAD.MOV.U32 R2, RZ, RZ, RZ ;  /* 0x000000ffff027224 */ /* 0x000fc600078e00ff */
[-C--:B------:R-:W-:Y:S02]  /*2f650*/  IABS R0, R6.reuse ;  /* 0x0000000600007213 */ /* 0x080fe40000000000 */
[----:B------:R-:W-:Y:S02]  /*2f660*/  IABS R6, R6 ;  /* 0x0000000600067213 */ /* 0x000fe40000000000 */
[----:B------:R-:W0:Y:S08]  /*2f670*/  I2F.RP R4, R0 ;  /* 0x0000000000047306 */ /* 0x000e300000209400 */
[----:B0-----:R-:W0:Y:S02]  /*2f680*/  MUFU.RCP R4, R4 ;  /* 0x0000000400047308 */ /* 0x001e240000001000 */
[----:B0-----:R-:W-:-:S06]  /*2f690*/  VIADD R3, R4, 0xffffffe ;  /* 0x0ffffffe04037836 */ /* 0x001fcc0000000000 */
[----:B------:R-:W0:Y:S02]  /*2f6a0*/  F2I.FTZ.U32.TRUNC.NTZ R3, R3 ;  /* 0x0000000300037305 */ /* 0x000e24000021f000 */
[----:B0-----:R-:W-:-:S04]  /*2f6b0*/  IMAD.MOV R5, RZ, RZ, -R3 ;  /* 0x000000ffff057224 */ /* 0x001fc800078e0a03 */
[----:B------:R-:W-:-:S04]  /*2f6c0*/  IMAD R5, R5, R0, RZ ;  /* 0x0000000005057224 */ /* 0x000fc800078e02ff */
[----:B------:R-:W-:Y:S01]  /*2f6d0*/  IMAD.HI.U32 R5, R3, R5, R2 ;  /* 0x0000000503057227 */ /* 0x000fe200078e0002 */
[----:B------:R-:W-:-:S03]  /*2f6e0*/  IADD3 R2, -R7, UR4, RZ ;  /* 0x0000000407027c10 */ /* 0x000fc6000fffe1ff */
[----:B------:R-:W-:Y:S01]  /*2f6f0*/  IMAD.MOV R3, RZ, RZ, -R6 ;  /* 0x000000ffff037224 */ /* 0x000fe200078e0a06 */
[----:B------:R-:W-:Y:S02]  /*2f700*/  IABS R4, R2 ;  /* 0x0000000200047213 */ /* 0x000fe40000000000 */
[----:B------:R-:W-:-:S03]  /*2f710*/  LOP3.LUT R2, R2, UR5, RZ, 0x3c, !PT ;  /* 0x0000000502027c12 */ /* 0x000fc6000f8e3cff */
[----:B------:R-:W-:Y:S01]  /*2f720*/  IMAD.HI.U32 R5, R5, R4, RZ ;  /* 0x0000000405057227 */ /* 0x000fe200078e00ff */
[----:B------:R-:W-:-:S03]  /*2f730*/  ISETP.GE.AND P2, PT, R2, RZ, PT ;  /* 0x000000ff0200720c */ /* 0x000fc60003f46270 */
[----:B------:R-:W-:-:S05]  /*2f740*/  IMAD R3, R5, R3, R4 ;  /* 0x0000000305037224 */ /* 0x000fca00078e0204 */
[----:B------:R-:W-:-:S13]  /*2f750*/  ISETP.GT.U32.AND P1, PT, R0, R3, PT ;  /* 0x000000030000720c */ /* 0x000fda0003f24070 */
[----:B------:R-:W-:Y:S02]  /*2f760*/  @!P1 IMAD.IADD R3, R3, 0x1, -R0 ;  /* 0x0000000103039824 */ /* 0x000fe400078e0a00 */
[----:B------:R-:W-:Y:S01]  /*2f770*/  @!P1 VIADD R5, R5, 0x1 ;  /* 0x0000000105059836 */ /* 0x000fe20000000000 */
[----:B------:R-:W-:Y:S02]  /*2f780*/  ISETP.NE.AND P1, PT, RZ, UR5, PT ;  /* 0x00000005ff007c0c */ /* 0x000fe4000bf25270 */
[----:B------:R-:W-:-:S13]  /*2f790*/  ISETP.GE.U32.AND P0, PT, R3, R0, PT ;  /* 0x000000000300720c */ /* 0x000fda0003f06070 */
[----:B------:R-:W-:-:S04]  /*2f7a0*/  @P0 VIADD R5, R5, 0x1 ;  /* 0x0000000105050836 */ /* 0x000fc80000000000 */
[----:B------:R-:W-:Y:S01]  /*2f7b0*/  @!P2 IMAD.MOV R5, RZ, RZ, -R5 ;  /* 0x000000ffff05a224 */ /* 0x000fe200078e0a05 */
[----:B------:R-:W-:-:S05]  /*2f7c0*/  @!P1 LOP3.LUT R5, RZ, UR5, RZ, 0x33, !PT ;  /* 0x00000005ff059c12 */ /* 0x000fca000f8e33ff */
[----:B------:R0:W-:Y:S02]  /*2f7d0*/  STL [R1+0x490], R5 ;  /* 0x0004900501007387 */ /* 0x0001e40000100800 */
.L_x_2150:
[----:B------:R-:W2:Y:S01]  /*2f7e0*/  LDL R2, [R1+0x490] ;  /* 0x0004900001027983 */ /* 0x000ea20000100800 */
[----:B------:R-:W-:Y:S02]  /*2f7f0*/  IMAD.MOV.U32 R6, RZ, RZ, RZ ;  /* 0x000000ffff067224 */ /* 0x000fe400078e00ff */
[----:B--2---:R-:W-:Y:S02]  /*2f800*/  IMAD R0, R2, UR40, R7 ;  /* 0x0000002802007c24 */ /* 0x004fe4000f8e0207 */
[----:B------:R-:W-:-:S03]  /*2f810*/  IMAD.MOV.U32 R7, RZ, RZ, 0x1 ;  /* 0x00000001ff077424 */ /* 0x000fc600078e00ff */
[----:B------:R-:W-:Y:S01]  /*2f820*/  VIADDMNMX R19, R0, R2, UR9, PT ;  /* 0x0000000900137e46 */ /* 0x000fe2000b800102 */
[----:B------:R1:W-:Y:S03]  /*2f830*/  STL [R1+0x488], R0 ;  /* 0x0004880001007387 */ /* 0x0003e60000100800 */
[----:B------:R-:W-:Y:S01]  /*2f840*/  ISETP.GT.AND P0, PT, R19, R0, PT ;  /* 0x000000001300720c */ /* 0x000fe20003f04270 */
[----:B------:R2:W-:Y:S01]  /*2f850*/  STL [R1+0x4b4], R19 ;  /* 0x0004b41301007387 */ /* 0x0005e20000100800 */
[----:B-1----:R-:W-:-:S11]  /*2f860*/  IMAD.MOV.U32 R0, RZ, RZ, 0x1 ;  /* 0x00000001ff007424 */ /* 0x002fd600078e00ff */
[----:B--2---:R-:W-:Y:S05]  /*2f870*/  @!P0 BRA `(.L_x_2143) ;  /* 0x0000004000108947 */ /* 0x004fea0003800000 */
[----:B------:R-:W1:Y:S01]  /*2f880*/  S2UR UR4, SR_CgaCtaId ;  /* 0x00000000000479c3 */ /* 0x000e620000008800 */
[----:B------:R-:W-:Y:S02]  /*2f890*/  UMOV UR38, 0x400 ;  /* 0x0000040000267882 */ /* 0x000fe40000000000 */
[----:B-1----:R-:W-:-:S04]  /*2f8a0*/  ULEA UR38, UR4, UR38, 0x18 ;  /* 0x0000002604267291 */ /* 0x002fc8000f8ec03f */
        /* <DEDUP_REMOVED lines=10> */
[----:B0-----:R-:W-:Y:S02]  /*2f950*/  IMAD.U32 R5, RZ, RZ, UR7 ;  /* 0x00000007ff057e24 */ /* 0x001fe4000f8e00ff */
        /* <DEDUP_REMOVED lines=9> */
.L_x_2151:
        /* <DEDUP_REMOVED lines=8> */
[----:B------:R1:W2:Y:S01]  /*2fa70*/  LDC.64 R2, c[0x4][R16] ;  /* 0x0100000010027b82 */ /* 0x0002a20000000a00 */
[----:B------:R-:W-:Y:S02]  /*2fa80*/  IMAD.U32 R4, RZ, RZ, UR6 ;  /* 0x00000006ff047e24 */ /* 0x000fe4000f8e00ff */
[----:B0-----:R-:W-:Y:S02]  /*2fa90*/  IMAD.U32 R5, RZ, RZ, UR7 ;  /* 0x00000007ff057e24 */ /* 0x001fe4000f8e00ff */
[----:B------:R-:W-:Y:S02]  /*2faa0*/  IMAD.U32 R6, RZ, RZ, UR8 ;  /* 0x00000008ff067e24 */ /* 0x000fe4000f8e00ff */
[----:B------:R-:W-:-:S02]  /*2fab0*/  IMAD.U32 R7, RZ, RZ, UR9 ;  /* 0x00000009ff077e24 */ /* 0x000fc4000f8e00ff */
[----:B------:R-:W-:Y:S02]  /*2fac0*/  IMAD.U32 R10, RZ, RZ, UR4 ;  /* 0x00000004ff0a7e24 */ /* 0x000fe4000f8e00ff */
[----:B------:R-:W-:Y:S02]  /*2fad0*/  IMAD.U32 R11, RZ, RZ, UR5 ;  /* 0x00000005ff0b7e24 */ /* 0x000fe4000f8e00ff */
[----:B------:R-:W-:Y:S02]  /*2fae0*/  IMAD.MOV.U32 R8, RZ, RZ, 0x70 ;  /* 0x00000070ff087424 */ /* 0x000fe400078e00ff */
[----:B------:R-:W-:Y:S02]  /*2faf0*/  IMAD.MOV.U32 R12, RZ, RZ, 0x1 ;  /* 0x00000001ff0c7424 */ /* 0x000fe400078e00ff */
[----:B-1----:R-:W-:-:S07]  /*2fb00*/  IMAD.MOV.U32 R13, RZ, RZ, RZ ;  /* 0x000000ffff0d7224 */ /* 0x002fce00078e00ff */
[----:B------:R-:W-:-:S07]  /*2fb10*/  LEPC R20, `(.L_x_2153) ;  /* 0x000000001014794e */ /* 0x000fce0000000000 */
[----:B--2---:R-:W-:Y:S05]  /*2fb20*/  CALL.ABS.NOINC R2 ;  /* 0x0000000002007343 */ /* 0x004fea0003c00000 */
.L_x_2153:
        /* <DEDUP_REMOVED lines=15> */
.L_x_2152:
[----:B------:R-:W1:Y:S02]  /*2fc20*/  LDC.64 R2, c[0x0][0xaf0] ;  /* 0x0002bc00ff027b82 */ /* 0x000e640000000a00 */
[----:B-1----:R-:W-:-:S04]  /*2fc30*/  ISETP.NE.U32.AND P0, PT, R2, RZ, PT ;  /* 0x000000ff0200720c */ /* 0x002fc80003f05070 */
[----:B------:R-:W-:-:S13]  /*2fc40*/  ISETP.NE.AND.EX P0, PT, R3, RZ, PT, P0 ;  /* 0x000000ff0300720c */ /* 0x000fda0003f05300 */
[----:B------:R-:W1:Y:S02]  /*2fc50*/  @P0 LDC.64 R2, c[0x0][0xaf0] ;  /* 0x0002bc00ff020b82 */ /* 0x000e640000000a00 */
[----:B-1----:R-:W-:-:S05]  /*2fc60*/  @P0 IMAD.WIDE R2, R18, 0x4, R2 ;  /* 0x0000000412020825 */ /* 0x002fca00078e0202 */
[----:B------:R1:W2:Y:S01]  /*2fc70*/  @P0 LDG.E R18, desc[UR44][R2.64] ;  /* 0x0000002c02120981 */ /* 0x0002a2000c1e1900 */
[----:B------:R-:W-:Y:S01]  /*2fc80*/  UMOV UR4, 0xffffffff ;  /* 0xffffffff00047882 */ /* 0x000fe20000000000 */
[----:B------:R-:W-:Y:S01]  /*2fc90*/  LOP3.LUT R17, R17, 0xfffffffe, RZ, 0xc0, !PT ;  /* 0xfffffffe11117812 */ /* 0x000fe200078ec0ff */
[----:B------:R-:W-:Y:S01]  /*2fca0*/  VIADD R0, R19, 0xffffffff ;  /* 0xffffffff13007836 */ /* 0x000fe20000000000 */
[----:B------:R-:W3:Y:S01]  /*2fcb0*/  S2R R16, SR_TID.X ;  /* 0x0000000000107919 */ /* 0x000ee20000002100 */
[----:B-1----:R-:W1:Y:S02]  /*2fcc0*/  LDC.64 R2, c[0x0][0x418] ;  /* 0x00010600ff027b82 */ /* 0x002e640000000a00 */
[----:B-1----:R-:W-:Y:S02]  /*2fcd0*/  ISETP.NE.U32.AND P0, PT, R2, RZ, PT ;  /* 0x000000ff0200720c */ /* 0x002fe40003f05070 */
[----:B---3--:R-:W-:Y:S02]  /*2fce0*/  SHF.R.U32.HI R4, RZ, 0x5, R16 ;  /* 0x00000005ff047819 */ /* 0x008fe40000011610 */
[----:B------:R-:W-:-:S02]  /*2fcf0*/  ISETP.NE.AND.EX P1, PT, R3, RZ, PT, P0 ;  /* 0x000000ff0300720c */ /* 0x000fc40003f25300 */
[----:B------:R-:W-:-:S11]  /*2fd00*/  LOP3.LUT R4, R4, 0x3, RZ, 0xc0, !PT ;  /* 0x0000000304047812 */ /* 0x000fd600078ec0ff */
[----:B------:R-:W-:Y:S02]  /*2fd10*/  @P1 LOP3.LUT R17, R17, 0x1, RZ, 0xfc, !PT ;  /* 0x0000000111111812 */ /* 0x000fe400078efcff */
[----:B--2---:R-:W-:Y:S02]  /*2fd20*/  SHF.R.S32.HI R19, RZ, 0x1f, R18 ;  /* 0x0000001fff137819 */ /* 0x004fe40000011412 */
[----:B------:R-:W-:Y:S01]  /*2fd30*/  SEL R16, R18, RZ, !P1 ;  /* 0x000000ff12107207 */ /* 0x000fe20004800000 */
[----:B------:R-:W-:Y:S06]  /*2fd40*/  BRA.DIV UR4, `(.L_x_2154) ;  /* 0x0000004204447947 */ /* 0x000fec000b800000 */
[----:B------:R1:W2:Y:S02]  /*2fd50*/  SHFL.IDX PT, R14, R4, RZ, 0x1f ;  /* 0x00001fff040e7589 */ /* 0x0002a400000e0000 */
.L_x_2238:
[----:B------:R3:W-:Y:S01]  /*2fd60*/  STL [R1+0x480], R0 ;  /* 0x0004800001007387 */ /* 0x0007e20000100800 */
[----:B--2---:R-:W-:Y:S02]  /*2fd70*/  ISETP.NE.AND P0, PT, R14, RZ, PT ;  /* 0x000000ff0e00720c */ /* 0x004fe40003f05270 */
[----:B------:R-:W-:Y:S02]  /*2fd80*/  PLOP3.LUT P2, PT, PT, PT, PT, 0x8, 0x0 ;  /* 0x000000000000781c */ /* 0x000fe40003f4e170 */
[----:B------:R-:W-:-:S11]  /*2fd90*/  LOP3.LUT R17, R17, 0xfffffffd, RZ, 0xc0, !PT ;  /* 0xfffffffd11117812 */ /* 0x000fd600078ec0ff */
[----:B------:R-:W-:Y:S01]  /*2fda0*/  @P2 LOP3.LUT R17, R17, 0x2, RZ, 0xfc, !PT ;  /* 0x0000000211112812 */ /* 0x000fe200078efcff */
[----:B---3--:R-:W-:Y:S06]  /*2fdb0*/  @P0 BRA `(.L_x_2155) ;  /* 0x0000000000e40947 */ /* 0x008fec0003800000 */
[----:B------:R-:W-:-:S03]  /*2fdc0*/  UMOV UR4, 0xffffffff ;  /* 0xffffffff00047882 */ /* 0x000fc60000000000 */
[----:B------:R-:W-:Y:S05]  /*2fdd0*/  BRA.DIV UR4, `(.L_x_2156) ;  /* 0x0000004204407947 */ /* 0x000fea000b800000 */
[----:B------:R-:W-:-:S13]  /*2fde0*/  ELECT P6, URZ, PT ;  /* 0x00000000003f782f */ /* 0x000fda00038c0000 */
.L_x_2241:
[----:B------:R-:W-:Y:S05]  /*2fdf0*/  @!P6 BRA `(.L_x_2155) ;  /* 0x0000000000d4e947 */ /* 0x000fea0003800000 */
[----:B------:R-:W-:Y:S01]  /*2fe00*/  IMAD.MOV.U32 R16, RZ, RZ, R18 ;  /* 0x000000ffff107224 */ /* 0x000fe200078e0012 */
[----:B------:R-:W-:Y:S06]  /*2fe10*/  @!P1 BRA `(.L_x_2157) ;  /* 0x00000000004c9947 */ /* 0x000fec0003800000 */
[----:B------:R-:W2:Y:S01]  /*2fe20*/  LDC R6, c[0x0][0x43c] ;  /* 0x00010f00ff067b82 */ /* 0x000ea20000000800 */
[----:B------:R-:W-:Y:S01]  /*2fe30*/  IMAD.MOV.U32 R7, RZ, RZ, R0 ;  /* 0x000000ffff077224 */ /* 0x000fe200078e0000 */
[----:B------:R-:W-:Y:S01]  /*2fe40*/  ULDC.64 UR4, c[0x0][0x428] ;  /* 0x00010a0000047ab9 */ /* 0x000fe20000000a00 */
[----:B--2---:R-:W-:-:S13]  /*2fe50*/  ISETP.NE.AND P0, PT, R6, 0x1, PT ;  /* 0x000000010600780c */ /* 0x004fda0003f05270 */
[----:B01----:R-:W0:Y:S02]  /*2fe60*/  @P0 LDC.64 R4, c[0x0][0x440] ;  /* 0x00011000ff040b82 */ /* 0x003e240000000a00 */
[----:B0-----:R-:W-:-:S04]  /*2fe70*/  @P0 IMAD.HI.U32 R0, R7, R4, RZ ;  /* 0x0000000407000227 */ /* 0x001fc800078e00ff */
[----:B------:R-:W-:Y:S01]  /*2fe80*/  IMAD.MOV.U32 R4, RZ, RZ, R7 ;  /* 0x000000ffff047224 */ /* 0x000fe200078e0007 */
[----:B------:R-:W-:-:S05]  /*2fe90*/  @P0 SHF.R.U32.HI R4, RZ, R5, R0 ;  /* 0x00000005ff040219 */ /* 0x000fca0000011600 */
[----:B------:R-:W-:-:S04]  /*2fea0*/  IMAD.MOV R5, RZ, RZ, -R4 ;  /* 0x000000ffff057224 */ /* 0x000fc800078e0a04 */
[----:B------:R-:W-:Y:S01]  /*2feb0*/  IMAD R7, R6, R5, R7 ;  /* 0x0000000506077224 */ /* 0x000fe200078e0207 */
[----:B------:R-:W-:-:S04]  /*2fec0*/  SHF.R.S32.HI R5, RZ, 0x1f, R4 ;  /* 0x0000001fff057819 */ /* 0x000fc80000011404 */
[----:B------:R0:W-:Y:S01]  /*2fed0*/  STL [R1+0x480], R7 ;  /* 0x0004800701007387 */ /* 0x0001e20000100800 */
[----:B------:R-:W-:-:S03]  /*2fee0*/  IMAD.WIDE.U32 R4, R18, UR4, R4 ;  /* 0x0000000412047c25 */ /* 0x000fc6000f8e0004 */
[----:B------:R-:W-:Y:S01]  /*2fef0*/  LEA R2, P0, R4, R2, 0x2 ;  /* 0x0000000204027211 */ /* 0x000fe200078010ff */
[----:B0-----:R-:W-:-:S04]  /*2ff00*/  IMAD R7, R19, UR4, RZ ;  /* 0x0000000413077c24 */ /* 0x001fc8000f8e02ff */
[----:B------:R-:W-:-:S04]  /*2ff10*/  IMAD R7, R18, UR5, R7 ;  /* 0x0000000512077c24 */ /* 0x000fc8000f8e0207 */
[----:B------:R-:W-:-:S05]  /*2ff20*/  IMAD.IADD R0, R5, 0x1, R7 ;  /* 0x0000000105007824 */ /* 0x000fca00078e0207 */
[----:B------:R-:W-:-:S05]  /*2ff30*/  LEA.HI.X R3, R4, R3, R0, 0x2, P0 ;  /* 0x0000000304037211 */ /* 0x000fca00000f1400 */
[----:B------:R2:W5:Y:S02]  /*2ff40*/  LDG.E R16, desc[UR44][R2.64] ;  /* 0x0000002c02107981 */ /* 0x000564000c1e1900 */
.L_x_2157:
[----:B------:R-:W-:Y:S01]  /*2ff50*/  IMAD.MOV.U32 R0, RZ, RZ, 0x1 ;  /* 0x00000001ff007424 */ /* 0x000fe200078e00ff */
[----:B------:R-:W2:Y:S04]  /*2ff60*/  S2R R8, SR_TID.X ;  /* 0x0000000000087919 */ /* 0x000ea80000002100 */
[----:B------:R-:W-:-:S04]  /*2ff70*/  SHF.L.U32 R0, R0, 0x1f, RZ ;  /* 0x0000001f00007819 */ /* 0x000fc800000006ff */
[----:B------:R-:W3:Y:S01]  /*2ff80*/  SYNCS.PHASECHK.TRANS64.TRYWAIT P0, [UR38+0x32440], R0 ;  /* 0x03244000ff0075a7 */ /* 0x000ee20008000166 */
[----:B--2---:R-:W-:-:S04]  /*2ff90*/  LOP3.LUT R2, R8, 0x7f, RZ, 0xc0, !PT ;  /* 0x0000007f08027812 */ /* 0x004fc800078ec0ff */
[----:B------:R-:W-:Y:S01]  /*2ffa0*/  ISETP.NE.AND P1, PT, R2, RZ, PT ;  /* 0x000000ff0200720c */ /* 0x000fe20003f25270 */
[----:B---3--:R-:W-:-:S12]  /*2ffb0*/  @!P0 BRA `(.L_x_2158) ;  /* 0x0000003c00e88947 */ /* 0x008fd80003800000 */
.L_x_2242:
[----:B------:R-:W-:Y:S05]  /*2ffc0*/  @P1 BRA `(.L_x_2159) ;  /* 0x0000000000181947 */ /* 0x000fea0003800000 */
[----:B------:R-:W3:Y:S01]  /*2ffd0*/  S2R R2, SR_TID.X ;  /* 0x0000000000027919 */ /* 0x000ee20000002100 */
[----:B--2---:R-:W-:-:S04]  /*2ffe0*/  IMAD.MOV.U32 R0, RZ, RZ, 0x3000 ;  /* 0x00003000ff007424 */ /* 0x004fc800078e00ff */
[----:B------:R4:W-:Y:S01]  /*2fff0*/  SYNCS.ARRIVE.TRANS64 RZ, [UR38+0x32430], R0 ;  /* 0x03243000ffff79a7 */ /* 0x0009e20008000026 */
[----:B---3--:R-:W-:-:S13]  /*30000*/  LOP3.LUT P0, RZ, R2, 0x1f, RZ, 0xc0, !PT ;  /* 0x0000001f02ff7812 */ /* 0x008fda000780c0ff */
[----:B----4-:R-:W-:Y:S05]  /*30010*/  @!P0 BRA `(.L_x_2159) ;  /* 0x0000000000048947 */ /* 0x010fea0003800000 */
[----:B------:R-:W-:Y:S01]  /*30020*/  BPT.TRAP 0x1 ;  /* 0x000000040000795c */ /* 0x000fe20000300000 */
.L_x_2159:
[----:B--2---:R-:W2:Y:S01]  /*30030*/  LDL R0, [R1+0x480] ;  /* 0x0004800001007983 */ /* 0x004ea20000100800 */
        /* <DEDUP_REMOVED lines=16> */
[----:B--2---:R-:W-:Y:S01]  /*30140*/  NOP ;  /* 0x0000000000007918 */ /* 0x004fe20000000000 */
.L_x_2155:
[----:B------:R-:W-:Y:S05]  /*30150*/  WARPSYNC.ALL ;  /* 0x0000000000007948 */ /* 0x000fea0003800000 */
[----:B------:R-:W-:Y:S01]  /*30160*/  UIADD3 UR4, UR38, 0x18400, URZ ;  /* 0x0001840026047890 */ /* 0x000fe2000fffe03f */
[----:B------:R-:W-:Y:S01]  /*30170*/  BAR.SYNC.DEFER_BLOCKING 0x8, 0x180 ;  /* 0x0206000000007b1d */ /* 0x000fe20000010000 */
[----:B------:R-:W-:Y:S02]  /*30180*/  USHF.R.S32.HI UR43, URZ, 0x1f, UR36 ;  /* 0x0000001f3f2b7899 */ /* 0x000fe40008011424 */
[----:B------:R-:W-:-:S06]  /*30190*/  ULOP3.LUT UP0, URZ, UR4, 0x3ff, URZ, 0xc0, !UPT ;  /* 0x000003ff043f7892 */ /* 0x000fcc000f80c03f */
[----:B------:R-:W-:-:S13]  /*301a0*/  PLOP3.LUT P0, PT, PT, PT, UP0, 0x80, 0x0 ;  /* 0x000000000000781c */ /* 0x000fda0003f0f008 */
[----:B------:R-:W-:Y:S05]  /*301b0*/  @!P0 BRA `(.L_x_2160) ;  /* 0x0000000000408947 */ /* 0x000fea0003800000 */
[----:B------:R-:W-:Y:S01]  /*301c0*/  MOV R2, 0x0 ;  /* 0x0000000000027802 */ /* 0x000fe20000000f00 */
[----:B------:R-:W-:Y:S01]  /*301d0*/  ULDC.64 UR6, c[0x4][0x98] ;  /* 0x0100260000067ab9 */ /* 0x000fe20000000a00 */
[----:B------:R-:W-:Y:S01]  /*301e0*/  ULDC.64 UR8, c[0x4][0xa0] ;  /* 0x0100280000087ab9 */ /* 0x000fe20000000a00 */
[----:B------:R-:W-:Y:S01]  /*301f0*/  ULDC.64 UR4, c[0x4][0x20] ;  /* 0x0100080000047ab9 */ /* 0x000fe20000000a00 */
[----:B-1----:R-:W-:Y:S02]  /*30200*/  IMAD.U32 R4, RZ, RZ, UR6 ;  /* 0x00000006ff047e24 */ /* 0x002fe4000f8e00ff */
        /* <DEDUP_REMOVED lines=11> */
.L_x_2160:
[----:B------:R-:W2:Y:S01]  /*302c0*/  LDC R7, c[0x0][0x448] ;  /* 0x00011200ff077b82 */ /* 0x000ea20000000800 */
[----:B------:R-:W3:Y:S01]  /*302d0*/  S2R R9, SR_TID.X ;  /* 0x0000000000097919 */ /* 0x000ee20000002100 */
[----:B------:R-:W-:Y:S02]  /*302e0*/  ULDC.64 UR8, c[0x0][0x2d8] ;  /* 0x0000b60000087ab9 */ /* 0x000fe40000000a00 */
[----:B------:R-:W-:Y:S01]  /*302f0*/  UIMAD UR6, UR43, UR8, URZ ;  /* 0x000000082b0672a4 */ /* 0x000fe2000f8e023f */
[----:B-1----:R-:W1:Y:S01]  /*30300*/  S2R R4, SR_CTAID.Z ;  /* 0x0000000000047919 */ /* 0x002e620000002700 */
[----:B------:R-:W-:Y:S02]  /*30310*/  UIMAD.WIDE.U32 UR4, UR36, UR8, URZ ;  /* 0x00000008240472a5 */ /* 0x000fe4000f8e003f */
[----:B------:R-:W-:Y:S01]  /*30320*/  UIMAD UR6, UR36, UR9, UR6 ;  /* 0x00000009240672a4 */ /* 0x000fe2000f8e0206 */
[----:B------:R-:W4:Y:S03]  /*30330*/  S2R R10, SR_CTAID.Z ;  /* 0x00000000000a7919 */ /* 0x000f260000002700 */
[----:B------:R-:W-:Y:S01]  /*30340*/  UIADD3 UR5, UR5, UR6, URZ ;  /* 0x0000000605057290 */ /* 0x000fe2000fffe03f */
[----:B--2---:R-:W-:-:S02]  /*30350*/  ISETP.NE.AND P0, PT, R7, 0x1, PT ;  /* 0x000000010700780c */ /* 0x004fc40003f05270 */
[C---:B---3--:R-:W-:Y:S01]  /*30360*/  LOP3.LUT R8, R9.reuse, 0x7f, RZ, 0xc0, !PT ;  /* 0x0000007f09087812 */ /* 0x048fe200078ec0ff */
[----:B------:R-:W-:-:S10]  /*30370*/  IMAD.SHL.U32 R3, R9, 0x10, RZ ;  /* 0x0000001009037824 */ /* 0x000fd400078e00ff */
[----:B------:R-:W2:Y:S01]  /*30380*/  @P0 LDC R0, c[0x0][0x44c] ;  /* 0x00011300ff000b82 */ /* 0x000ea20000000800 */
[----:B------:R-:W-:Y:S02]  /*30390*/  SHF.R.U32.HI R6, RZ, 0x3, R8 ;  /* 0x00000003ff067819 */ /* 0x000fe40000011608 */
[----:B-1----:R-:W-:Y:S02]  /*303a0*/  SHF.R.S32.HI R4, RZ, 0x1f, R4 ;  /* 0x0000001fff047819 */ /* 0x002fe40000011404 */
[----:B------:R-:W-:-:S03]  /*303b0*/  LOP3.LUT R3, R6, 0x70, R3, 0xf8, !PT ;  /* 0x0000007006037812 */ /* 0x000fc600078ef803 */
[----:B------:R-:W1:Y:S02]  /*303c0*/  @P0 LDC R2, c[0x0][0x450] ;  /* 0x00011400ff020b82 */ /* 0x000e640000000800 */
[----:B0-----:R-:W-:-:S04]  /*303d0*/  VIADD R5, R3, UR39 ;  /* 0x0000002703057c36 */ /* 0x001fc80008000000 */
[----:B--2---:R-:W-:-:S04]  /*303e0*/  @P0 IMAD.HI.U32 R3, R5, R0, RZ ;  /* 0x0000000005030227 */ /* 0x004fc800078e00ff */
[----:B------:R-:W-:Y:S01]  /*303f0*/  IMAD.MOV.U32 R0, RZ, RZ, R5 ;  /* 0x000000ffff007224 */ /* 0x000fe200078e0005 */
[----:B-1----:R-:W-:Y:S02]  /*30400*/  @P0 SHF.R.U32.HI R0, RZ, R2, R3 ;  /* 0x00000002ff000219 */ /* 0x002fe40000011603 */
[----:B------:R-:W0:Y:S02]  /*30410*/  LDC.64 R2, c[0x0][0x2e0] ;  /* 0x0000b800ff027b82 */ /* 0x000e240000000a00 */
[----:B0-----:R-:W-:-:S04]  /*30420*/  IMAD R4, R4, R2, RZ ;  /* 0x0000000204047224 */ /* 0x001fc800078e02ff */
[C---:B----4-:R-:W-:Y:S02]  /*30430*/  IMAD R4, R10.reuse, R3, R4 ;  /* 0x000000030a047224 */ /* 0x050fe400078e0204 */
        /* <DEDUP_REMOVED lines=8> */
[----:B------:R-:W-:Y:S02]  /*304c0*/  IMAD.MOV R0, RZ, RZ, -R0 ;  /* 0x000000ffff007224 */ /* 0x000fe400078e0a00 */
[----:B------:R-:W-:Y:S02]  /*304d0*/  IMAD.IADD R3, R3, 0x1, R4 ;  /* 0x0000000103037824 */ /* 0x000fe400078e0204 */
[----:B------:R-:W-:-:S04]  /*304e0*/  IMAD R0, R7, R0, R5 ;  /* 0x0000000007007224 */ /* 0x000fc800078e0205 */
[----:B------:R-:W-:Y:S01]  /*304f0*/  IMAD.WIDE.U32 R2, R0, UR4, R2 ;  /* 0x0000000400027c25 */ /* 0x000fe2000f8e0002 */
[----:B------:R-:W-:-:S05]  /*30500*/  SHF.R.S32.HI R4, RZ, 0x1f, R0 ;  /* 0x0000001fff047819 */ /* 0x000fca0000011400 */
[----:B------:R-:W-:-:S04]  /*30510*/  IMAD R4, R4, UR4, RZ ;  /* 0x0000000404047c24 */ /* 0x000fc8000f8e02ff */
        /* <DEDUP_REMOVED lines=21> */
[----:B------:R-:W2:Y:S02]  /*30670*/  SHFL.IDX PT, R6, R0, 0x1, 0x181f ;  /* 0x00381f0000067f89 */ /* 0x000ea400000e0000 */
[----:B------:R-:W-:-:S02]  /*30680*/  ISETP.GE.AND P1, PT, R11, R2, PT ;  /* 0x000000020b00720c */ /* 0x000fc40003f26270 */
[----:B------:R-:W3:Y:S01]  /*30690*/  SHFL.IDX PT, R8, R3, 0x1, 0x181f ;  /* 0x00381f0003087f89 */ /* 0x000ee200000e0000 */
[----:B------:R-:W-:-:S03]  /*306a0*/  ISETP.GE.AND P2, PT, R12, R2, PT ;  /* 0x000000020c00720c */ /* 0x000fc60003f46270 */
[----:B------:R4:W-:Y:S04]  /*306b0*/  STL [R1+0x494], R12 ;  /* 0x0004940c01007387 */ /* 0x0009e80000100800 */
[----:B------:R-:W-:Y:S03]  /*306c0*/  STL [R1+0x474], R11 ;  /* 0x0004740b01007387 */ /* 0x000fe60000100800 */
[----:B------:R-:W-:Y:S02]  /*306d0*/  @!P1 LEA R7, R9, UR38, 0x1 ;  /* 0x0000002609079c11 */ /* 0x000fe4000f8e08ff */
[----:B0-----:R-:W-:Y:S01]  /*306e0*/  @!P1 LEA R5, P3, R10, R5, 0x1 ;  /* 0x000000050a059211 */ /* 0x001fe200078608ff */
[----:B----4-:R-:W-:-:S04]  /*306f0*/  VIADD R12, R11, 0x20 ;  /* 0x000000200b0c7836 */ /* 0x010fc80000000000 */
[----:B-1----:R-:W-:Y:S01]  /*30700*/  @!P1 IMAD.X R4, RZ, RZ, R4, P3 ;  /* 0x000000ffff049224 */ /* 0x002fe200018e0604 */
[----:B------:R-:W-:Y:S04]  /*30710*/  STL [R1+0x4a0], R12 ;  /* 0x0004a00c01007387 */ /* 0x000fe80000100800 */
[----:B------:R-:W-:-:S04]  /*30720*/  @!P1 LOP3.LUT R5, R5, R4, RZ, 0x3c, !PT ;  /* 0x0000000405059212 */ /* 0x000fc800078e3cff */
[----:B------:R-:W-:-:S04]  /*30730*/  @!P1 LOP3.LUT R4, R5, R4, RZ, 0x3c, !PT ;  /* 0x0000000405049212 */ /* 0x000fc800078e3cff */
[----:B------:R-:W-:-:S05]  /*30740*/  @!P1 LOP3.LUT R5, R5, R4, RZ, 0x3c, !PT ;  /* 0x0000000405059212 */ /* 0x000fca00078e3cff */
[----:B------:R2:W-:Y:S02]  /*30750*/  @!P1 LDGSTS.E.BYPASS.LTC128B.128 [R7+0x18400], desc[UR44][R4.64], !P0 ;  /* 0x1840000004079fae */ /* 0x0005e4000c101d6c */
[----:B--2---:R-:W-:Y:S01]  /*30760*/  @!P2 LEA R4, P1, R10, R6, 0x1 ;  /* 0x000000060a04a211 */ /* 0x004fe200078208ff */
[----:B------:R-:W-:Y:S01]  /*30770*/  VIADD R7, R11, 0x30 ;  /* 0x000000300b077836 */ /* 0x000fe20000000000 */
[----:B------:R-:W-:-:S03]  /*30780*/  @!P2 LEA R6, R9, UR38, 0x1 ;  /* 0x000000260906ac11 */ /* 0x000fc6000f8e08ff */
[----:B---3--:R-:W-:Y:S01]  /*30790*/  @!P2 IMAD.X R5, RZ, RZ, R8, P1 ;  /* 0x000000ffff05a224 */ /* 0x008fe200008e0608 */
[----:B------:R-:W-:Y:S01]  /*307a0*/  ISETP.GE.AND P1, PT, R12, R2, PT ;  /* 0x000000020c00720c */ /* 0x000fe20003f26270 */
[----:B------:R-:W-:Y:S04]  /*307b0*/  STL [R1+0x4a4], R7 ;  /* 0x0004a40701007387 */ /* 0x000fe80000100800 */
[----:B------:R0:W-:Y:S04]  /*307c0*/  @!P2 LDGSTS.E.BYPASS.LTC128B.128 [R6+0x18c00], desc[UR44][R4.64], !P0 ;  /* 0x18c000000406afae */ /* 0x0001e8000c101d6c */
[----:B0-----:R-:W0:Y:S04]  /*307d0*/  SHFL.IDX PT, R5, R0, 0x2, 0x181f ;  /* 0x00581f0000057f89 */ /* 0x001e2800000e0000 */
[----:B------:R-:W-:Y:S01]  /*307e0*/  @!P1 LEA R6, R9, UR38, 0x1 ;  /* 0x0000002609069c11 */ /* 0x000fe2000f8e08ff */
[----:B------:R-:W1:Y:S01]  /*307f0*/  SHFL.IDX PT, R4, R3, 0x2, 0x181f ;  /* 0x00581f0003047f89 */ /* 0x000e6200000e0000 */
[----:B0-----:R-:W-:-:S05]  /*30800*/  @!P1 LEA R5, P2, R10, R5, 0x1 ;  /* 0x000000050a059211 */ /* 0x001fca00078408ff */
[----:B-1----:R-:W-:-:S05]  /*30810*/  @!P1 IMAD.X R4, RZ, RZ, R4, P2 ;  /* 0x000000ffff049224 */ /* 0x002fca00010e0604 */
        /* <DEDUP_REMOVED lines=19> */
[----:B0-----:R-:W0:Y:S04]  /*30950*/  SHFL.IDX PT, R4, R0, 0x4, 0x181f ;  /* 0x00981f0000047f89 */ /* 0x001e2800000e0000 */
[----:B------:R-:W1:Y:S01]  /*30960*/  SHFL.IDX PT, R6, R3, 0x4, 0x181f ;  /* 0x00981f0003067f89 */ /* 0x000e6200000e0000 */
[----:B0-----:R-:W-:-:S05]  /*30970*/  @!P1 LEA R5, P2, R10, R4, 0x1 ;  /* 0x000000040a059211 */ /* 0x001fca00078408ff */
[----:B-1----:R-:W-:Y:S01]  /*30980*/  @!P1 IMAD.X R4, RZ, RZ, R6, P2 ;  /* 0x000000ffff049224 */ /* 0x002fe200010e0606 */
[----:B------:R-:W-:-:S04]  /*30990*/  @!P1 LEA R6, R9, UR38, 0x1 ;  /* 0x0000002609069c11 */ /* 0x000fc8000f8e08ff */
        /* <DEDUP_REMOVED lines=16> */
[----:B------:R-:W-:-:S03]  /*30aa0*/  ISETP.GE.AND P1, PT, R7, R2, PT ;  /* 0x000000020700720c */ /* 0x000fc60003f26270 */
[----:B0-----:R-:W0:Y:S04]  /*30ab0*/  SHFL.IDX PT, R4, R0, 0x6, 0x181f ;  /* 0x00d81f0000047f89 */ /* 0x001e2800000e0000 */
[----:B------:R-:W1:Y:S04]  /*30ac0*/  SHFL.IDX PT, R6, R3, 0x6, 0x181f ;  /* 0x00d81f0003067f89 */ /* 0x000e6800000e0000 */
[----:B------:R-:W2:Y:S04]  /*30ad0*/  SHFL.IDX PT, R3, R3, 0x7, 0x181f ;  /* 0x00f81f0003037f89 */ /* 0x000ea800000e0000 */
[----:B------:R-:W3:Y:S01]  /*30ae0*/  SHFL.IDX PT, R0, R0, 0x7, 0x181f ;  /* 0x00f81f0000007f89 */ /* 0x000ee200000e0000 */
[----:B0-----:R-:W-:-:S05]  /*30af0*/  @!P1 LEA R5, P2, R10, R4, 0x1 ;  /* 0x000000040a059211 */ /* 0x001fca00078408ff */
[----:B-1----:R-:W-:Y:S01]  /*30b00*/  @!P1 IMAD.X R4, RZ, RZ, R6, P2 ;  /* 0x000000ffff049224 */ /* 0x002fe200010e0606 */
[----:B------:R-:W-:-:S04]  /*30b10*/  @!P1 LEA R6, R9, UR38, 0x1 ;  /* 0x0000002609069c11 */ /* 0x000fc8000f8e08ff */
[----:B------:R-:W-:-:S04]  /*30b20*/  @!P1 LOP3.LUT R5, R5, R4, RZ, 0x3c, !PT ;  /* 0x0000000405059212 */ /* 0x000fc800078e3cff */
[----:B------:R-:W-:-:S04]  /*30b30*/  @!P1 LOP3.LUT R4, R5, R4, RZ, 0x3c, !PT ;  /* 0x0000000405049212 */ /* 0x000fc800078e3cff */
[----:B------:R-:W-:-:S05]  /*30b40*/  @!P1 LOP3.LUT R5, R5, R4, RZ, 0x3c, !PT ;  /* 0x0000000405059212 */ /* 0x000fca00078e3cff */
[----:B--23--:R1:W-:Y:S02]  /*30b50*/  @!P1 LDGSTS.E.BYPASS.LTC128B.128 [R6+0x1b400], desc[UR44][R4.64], !P0 ;  /* 0x1b40000004069fae */ /* 0x00c3e4000c101d6c */
.L_x_2259:
[----:B01----:R-:W2:Y:S02]  /*30b60*/  LDL R4, [R1+0x474] ;  /* 0x0004740001047983 */ /* 0x003ea40000100800 */
        /* <DEDUP_REMOVED lines=13> */
[----:B-1----:R-:W1:Y:S01]  /*30c40*/  LDC.64 R2, c[0x0][0x3d8] ;  /* 0x0000f600ff027b82 */ /* 0x002e620000000a00 */
[----:B------:R-:W-:Y:S01]  /*30c50*/  NOP ;  /* 0x0000000000007918 */ /* 0x000fe20000000000 */
[C---:B-1----:R-:W-:Y:S01]  /*30c60*/  IMAD R0, R2.reuse, UR43, RZ ;  /* 0x0000002b02007c24 */ /* 0x042fe2000f8e02ff */
[----:B------:R-:W-:Y:S01]  /*30c70*/  UIADD3 UR4, UR38, 0x22400, URZ ;  /* 0x0002240026047890 */ /* 0x000fe2000fffe03f */
[----:B0-----:R-:W-:Y:S01]  /*30c80*/  IMAD.WIDE.U32 R4, R2, UR36, RZ ;  /* 0x0000002402047c25 */ /* 0x001fe2000f8e00ff */
        /* <DEDUP_REMOVED lines=12> */
[----:B0-----:R-:W-:Y:S02]  /*30d50*/  IMAD.U32 R4, RZ, RZ, UR6 ;  /* 0x00000006ff047e24 */ /* 0x001fe4000f8e00ff */
        /* <DEDUP_REMOVED lines=11> */
.L_x_2162:
[----:B0-----:R-:W2:Y:S01]  /*30e10*/  LDL.LU.64 R4, [R1+0x4b8] ;  /* 0x0004b80001047983 */ /* 0x001ea20000300a00 */
[----:B------:R-:W0:Y:S01]  /*30e20*/  LDC R6, c[0x0][0x448] ;  /* 0x00011200ff067b82 */ /* 0x000e220000000800 */
[----:B------:R-:W-:Y:S02]  /*30e30*/  ULDC.64 UR4, c[0x0][0x3e0] ;  /* 0x0000f80000047ab9 */ /* 0x000fe40000000a00 */
[----:B------:R-:W2:Y:S01]  /*30e40*/  LDL.LU.64 R2, [R1+0x498] ;  /* 0x0004980001027983 */ /* 0x000ea20000300a00 */
[----:B------:R-:W1:Y:S01]  /*30e50*/  S2R R0, SR_CTAID.Z ;  /* 0x0000000000007919 */ /* 0x000e620000002700 */
[----:B0-----:R-:W-:Y:S02]  /*30e60*/  ISETP.NE.AND P0, PT, R6, 0x1, PT ;  /* 0x000000010600780c */ /* 0x001fe40003f05270 */
[----:B-1----:R-:W-:-:S05]  /*30e70*/  SHF.R.S32.HI R0, RZ, 0x1f, R0 ;  /* 0x0000001fff007819 */ /* 0x002fca0000011400 */
[----:B------:R-:W-:Y:S01]  /*30e80*/  IMAD R0, R0, UR4, RZ ;  /* 0x0000000400007c24 */ /* 0x000fe2000f8e02ff */
[----:B------:R-:W0:Y:S02]  /*30e90*/  S2R R8, SR_TID.X ;  /* 0x0000000000087919 */ /* 0x000e240000002100 */
[----:B0-----:R-:W-:-:S05]  /*30ea0*/  IMAD.SHL.U32 R10, R8, 0x8, RZ ;  /* 0x00000008080a7824 */ /* 0x001fca00078e00ff */
[----:B------:R-:W-:Y:S01]  /*30eb0*/  LOP3.LUT R10, R10, 0x38, RZ, 0xc0, !PT ;  /* 0x000000380a0a7812 */ /* 0x000fe200078ec0ff */
[----:B--2---:R-:W-:Y:S02]  /*30ec0*/  IMAD.MOV.U32 R2, RZ, RZ, R4 ;  /* 0x000000ffff027224 */ /* 0x004fe400078e0004 */
[----:B------:R-:W0:Y:S01]  /*30ed0*/  S2R R4, SR_CTAID.Z ;  /* 0x0000000000047919 */ /* 0x000e220000002700 */
[----:B------:R-:W1:Y:S01]  /*30ee0*/  S2R R5, SR_TID.X ;  /* 0x0000000000057919 */ /* 0x000e620000002100 */
[C---:B0-----:R-:W-:Y:S02]  /*30ef0*/  IMAD R0, R4.reuse, UR5, R0 ;  /* 0x0000000504007c24 */ /* 0x041fe4000f8e0200 */
[----:B------:R-:W-:Y:S01]  /*30f00*/  IMAD.WIDE.U32 R2, R4, UR4, R2 ;  /* 0x0000000404027c25 */ /* 0x000fe2000f8e0002 */
[----:B------:R-:W-:-:S03]  /*30f10*/  ULDC.64 UR4, c[0x0][0x3d0] ;  /* 0x0000f40000047ab9 */ /* 0x000fc60000000a00 */
[----:B------:R-:W-:Y:S02]  /*30f20*/  IMAD.IADD R3, R3, 0x1, R0 ;  /* 0x0000000103037824 */ /* 0x000fe400078e0200 */
[----:B------:R-:W0:Y:S01]  /*30f30*/  @P0 LDC R0, c[0x0][0x44c] ;  /* 0x00011300ff000b82 */ /* 0x000e220000000800 */
[C---:B-1----:R-:W-:Y:S01]  /*30f40*/  LOP3.LUT R4, R5.reuse, 0x7f, RZ, 0xc0, !PT ;  /* 0x0000007f05047812 */ /* 0x042fe200078ec0ff */
[----:B------:R-:W-:-:S06]  /*30f50*/  IMAD.SHL.U32 R15, R5, 0x10, RZ ;  /* 0x00000010050f7824 */ /* 0x000fcc00078e00ff */
[----:B------:R-:W1:Y:S01]  /*30f60*/  @P0 LDC R5, c[0x0][0x450] ;  /* 0x00011400ff050b82 */ /* 0x000e620000000800 */
[----:B------:R-:W-:-:S04]  /*30f70*/  SHF.R.U32.HI R7, RZ, 0x3, R4 ;  /* 0x00000003ff077819 */ /* 0x000fc80000011604 */
[----:B------:R-:W-:-:S05]  /*30f80*/  LOP3.LUT R7, R7, 0x70, R15, 0xf8, !PT ;  /* 0x0000007007077812 */ /* 0x000fca00078ef80f */
[----:B------:R-:W-:-:S04]  /*30f90*/  VIADD R7, R7, UR39 ;  /* 0x0000002707077c36 */ /* 0x000fc80008000000 */
[----:B0-----:R-:W-:-:S04]  /*30fa0*/  @P0 IMAD.HI.U32 R0, R7, R0, RZ ;  /* 0x0000000007000227 */ /* 0x001fc800078e00ff */
[----:B------:R-:W-:Y:S01]  /*30fb0*/  IMAD.MOV.U32 R4, RZ, RZ, R7 ;  /* 0x000000ffff047224 */ /* 0x000fe200078e0007 */
[----:B-1----:R-:W-:-:S04]  /*30fc0*/  @P0 SHF.R.U32.HI R4, RZ, R5, R0 ;  /* 0x00000005ff040219 */ /* 0x002fc80000011600 */
[--C-:B------:R-:W-:Y:S01]  /*30fd0*/  SHF.R.S32.HI R5, RZ, 0x1f, R4.reuse ;  /* 0x0000001fff057819 */ /* 0x100fe20000011404 */
[----:B------:R-:W-:-:S04]  /*30fe0*/  IMAD.MOV R0, RZ, RZ, -R4 ;  /* 0x000000ffff007224 */ /* 0x000fc800078e0a04 */
[----:B------:R-:W-:Y:S02]  /*30ff0*/  IMAD R5, R5, UR4, RZ ;  /* 0x0000000405057c24 */ /* 0x000fe4000f8e02ff */
[----:B------:R-:W-:-:S04]  /*31000*/  IMAD.WIDE.U32 R2, R4, UR4, R2 ;  /* 0x0000000404027c25 */ /* 0x000fc8000f8e0002 */
[----:B------:R-:W-:Y:S02]  /*31010*/  IMAD R0, R6, R0, R7 ;  /* 0x0000000006007224 */ /* 0x000fe400078e0207 */
        /* <DEDUP_REMOVED lines=10> */
[----:B------:R-:W-:-:S04]  /*310c0*/  ULDC UR4, c[0x0][0x3b8] ;  /* 0x0000ee0000047ab9 */ /* 0x000fc80000000800 */
[----:B------:R-:W-:Y:S02]  /*310d0*/  LEA.HI.X R4, R2, UR5, R0, 0x1, P0 ;  /* 0x0000000502047c11 */ /* 0x000fe400080f0c00 */
[----:B------:R-:W-:-:S04]  /*310e0*/  LOP3.LUT R0, R10, 0x40, RZ, 0xfc, !PT ;  /* 0x000000400a007812 */ /* 0x000fc800078efcff */
[----:B------:R-:W-:Y:S02]  /*310f0*/  ISETP.GE.AND P0, PT, R0, UR4, PT ;  /* 0x0000000400007c0c */ /* 0x000fe4000bf06270 */
[----:B------:R-:W-:-:S04]  /*31100*/  LOP3.LUT R0, R10, 0x80, RZ, 0xfc, !PT ;  /* 0x000000800a007812 */ /* 0x000fc800078efcff */
[----:B------:R-:W-:Y:S02]  /*31110*/  ISETP.GE.AND P1, PT, R0, UR4, PT ;  /* 0x0000000400007c0c */ /* 0x000fe4000bf26270 */
[C---:B------:R-:W-:Y:S02]  /*31120*/  LOP3.LUT R0, R10.reuse, 0xc0, RZ, 0xfc, !PT ;  /* 0x000000c00a007812 */ /* 0x040fe400078efcff */
[----:B------:R-:W-:Y:S02]  /*31130*/  ISETP.GE.AND P3, PT, R10, UR4, PT ;  /* 0x000000040a007c0c */ /* 0x000fe4000bf66270 */
[----:B------:R-:W-:Y:S01]  /*31140*/  ISETP.GE.AND P2, PT, R0, UR4, PT ;  /* 0x0000000400007c0c */ /* 0x000fe2000bf46270 */
[----:B------:R-:W-:-:S03]  /*31150*/  UMOV UR4, 0xffffffff ;  /* 0xffffffff00047882 */ /* 0x000fc60000000000 */
[----:B------:R-:W-:Y:S09]  /*31160*/  BRA.DIV UR4, `(.L_x_2163) ;  /* 0x0000003a04707947 */ /* 0x000ff2000b800000 */
[----:B------:R-:W2:Y:S01]  /*31170*/  LDL.LU R3, [R1+0x494] ;  /* 0x0004940001037983 */ /* 0x000ea20000300800 */
[----:B------:R-:W-:-:S03]  /*31180*/  ULDC UR4, c[0x0][0x288] ;  /* 0x0000a20000047ab9 */ /* 0x000fc60000000800 */
[----:B------:R-:W3:Y:S04]  /*31190*/  LDL.LU R7, [R1+0x474] ;  /* 0x0004740001077983 */ /* 0x000ee80000300800 */
[----:B------:R-:W4:Y:S04]  /*311a0*/  LDL.LU R15, [R1+0x4a0] ;  /* 0x0004a000010f7983 */ /* 0x000f280000300800 */
[----:B------:R-:W5:Y:S01]  /*311b0*/  LDL.LU R13, [R1+0x4a4] ;  /* 0x0004a400010d7983 */ /* 0x000f620000300800 */
[----:B------:R-:W0:Y:S01]  /*311c0*/  S2R R2, SR_TID.X ;  /* 0x0000000000027919 */ /* 0x000e220000002100 */
[----:B------:R-:W-:-:S02]  /*311d0*/  IMAD R0, R6, UR4, RZ ;  /* 0x0000000406007c24 */ /* 0x000fc4000f8e02ff */
[----:B------:R-:W5:Y:S01]  /*311e0*/  LDL.LU R14, [R1+0x4a8] ;  /* 0x0004a800010e7983 */ /* 0x000f620000300800 */
[----:B0-----:R-:W-:-:S05]  /*311f0*/  IMAD.SHL.U32 R11, R2, 0x8, RZ ;  /* 0x00000008020b7824 */ /* 0x001fca00078e00ff */
[----:B------:R-:W-:-:S04]  /*31200*/  LOP3.LUT R11, R11, 0x1f8, RZ, 0xc0, !PT ;  /* 0x000001f80b0b7812 */ /* 0x000fc800078ec0ff */
[----:B------:R-:W-:Y:S01]  /*31210*/  LOP3.LUT R11, R11, 0x38, R2, 0x78, !PT ;  /* 0x000000380b0b7812 */ /* 0x000fe200078e7802 */
[----:B------:R-:W-:Y:S01]  /*31220*/  SHFL.IDX PT, R6, R4, 0x1, 0x181f ;  /* 0x00381f0004067f89 */ /* 0x000fe200000e0000 */
[----:B--2---:R-:W-:-:S03]  /*31230*/  ISETP.GE.AND P4, PT, R3, R0, PT ;  /* 0x000000000300720c */ /* 0x004fc60003f86270 */
[----:B------:R-:W0:Y:S01]  /*31240*/  SHFL.IDX PT, R3, R5, RZ, 0x181f ;  /* 0x00181fff05037589 */ /* 0x000e2200000e0000 */
[----:B---3--:R-:W-:Y:S02]  /*31250*/  ISETP.GE.AND P5, PT, R7, R0, PT ;  /* 0x000000000700720c */ /* 0x008fe40003fa6270 */
[----:B------:R-:W-:Y:S02]  /*31260*/  LOP3.LUT R7, R2, 0x7f, RZ, 0xc0, !PT ;  /* 0x0000007f02077812 */ /* 0x000fe400078ec0ff */
[----:B------:R-:W1:Y:S03]  /*31270*/  SHFL.IDX PT, R2, R4, RZ, 0x181f ;  /* 0x00181fff04027589 */ /* 0x000e6600000e0000 */
[----:B------:R-:W-:-:S06]  /*31280*/  IMAD.SHL.U32 R12, R7, 0x8, RZ ;  /* 0x00000008070c7824 */ /* 0x000fcc00078e00ff */
[----:B0-----:R-:W-:-:S05]  /*31290*/  @!P5 LEA R3, P6, R10, R3, 0x1 ;  /* 0x000000030a03d211 */ /* 0x001fca00078c08ff */
[----:B-1----:R-:W-:Y:S01]  /*312a0*/  @!P5 IMAD.X R2, RZ, RZ, R2, P6 ;  /* 0x000000ffff02d224 */ /* 0x002fe200030e0602 */
[----:B------:R-:W-:-:S04]  /*312b0*/  LOP3.LUT R11, R11, 0x200, R12, 0xf8, !PT ;  /* 0x000002000b0b7812 */ /* 0x000fc800078ef80c */
[----:B------:R-:W-:-:S04]  /*312c0*/  @!P5 LOP3.LUT R3, R3, R2, RZ, 0x3c, !PT ;  /* 0x000000020303d212 */ /* 0x000fc800078e3cff */
[----:B------:R-:W-:Y:S02]  /*312d0*/  @!P5 LOP3.LUT R2, R3, R2, RZ, 0x3c, !PT ;  /* 0x000000020302d212 */ /* 0x000fe400078e3cff */
        /* <DEDUP_REMOVED lines=19> */
[----:B0-----:R-:W-:-:S05]  /*31410*/  @!P4 LEA R2, P6, R10, R2, 0x1 ;  /* 0x000000020a02c211 */ /* 0x001fca00078c08ff */
[----:B-1----:R-:W-:-:S05]  /*31420*/  @!P4 IMAD.X R3, RZ, RZ, R6, P6 ;  /* 0x000000ffff03c224 */ /* 0x002fca00030e0606 */
[----:B------:R-:W-:Y:S04]  /*31430*/  @!P4 LDGSTS.E.BYPASS.LTC128B.128 [R9+0x23400], desc[UR44][R2.64], !P3 ;  /* 0x234000000209cfae */ /* 0x000fe8000d901d6c */
[----:B------:R-:W-:Y:S04]  /*31440*/  @!P4 LDGSTS.E.BYPASS.LTC128B.128 [R9+0x27400], desc[UR44][R2.64+0x80], !P0 ;  /* 0x274000800209cfae */ /* 0x000fe8000c101d6c */
[----:B------:R-:W-:Y:S04]  /*31450*/  @!P4 LDGSTS.E.BYPASS.LTC128B.128 [R9+0x2b400], desc[UR44][R2.64+0x100], !P1 ;  /* 0x2b4001000209cfae */ /* 0x000fe8000c901d6c */
[----:B------:R0:W-:Y:S01]  /*31460*/  @!P4 LDGSTS.E.BYPASS.LTC128B.128 [R9+0x2f400], desc[UR44][R2.64+0x180], !P2 ;  /* 0x2f4001800209cfae */ /* 0x0001e2000d101d6c */
[----:B-----5:R-:W-:-:S03]  /*31470*/  ISETP.GE.AND P4, PT, R13, R0, PT ;  /* 0x000000000d00720c */ /* 0x020fc60003f86270 */
[----:B------:R-:W3:Y:S04]  /*31480*/  LDL.LU R13, [R1+0x4b0] ;  /* 0x0004b000010d7983 */ /* 0x000ee80000300800 */
        /* <DEDUP_REMOVED lines=11> */
[----:B------:R-:W-:-:S13]  /*31540*/  ISETP.GE.AND P4, PT, R14, R0, PT ;  /* 0x000000000e00720c */ /* 0x000fda0003f86270 */
[----:B------:R-:W-:Y:S02]  /*31550*/  @!P4 LEA R9, R11, UR38, 0x1 ;  /* 0x000000260b09cc11 */ /* 0x000fe4000f8e08ff */
        /* <DEDUP_REMOVED lines=8> */
[----:B------:R-:W-:Y:S01]  /*315e0*/  SHFL.IDX PT, R14, R5, 0x7, 0x181f ;  /* 0x00f81f00050e7f89 */ /* 0x000fe200000e0000 */
[----:B--2---:R-:W-:-:S13]  /*315f0*/  ISETP.GE.AND P4, PT, R15, R0, PT ;  /* 0x000000000f00720c */ /* 0x004fda0003f86270 */
[----:B0-----:R-:W-:Y:S02]  /*31600*/  @!P4 LEA R2, P6, R10, R2, 0x1 ;  /* 0x000000020a02c211 */ /* 0x001fe400078c08ff */
[----:B------:R-:W-:-:S03]  /*31610*/  @!P4 LEA R7, R11, UR38, 0x1 ;  /* 0x000000260b07cc11 */ /* 0x000fc6000f8e08ff */
[----:B------:R-:W-:-:S05]  /*31620*/  @!P4 IMAD.X R3, RZ, RZ, R6, P6 ;  /* 0x000000ffff03c224 */ /* 0x000fca00030e0606 */
[----:B------:R-:W-:Y:S04]  /*31630*/  @!P4 LDGSTS.E.BYPASS.LTC128B.128 [R7+0x24c00], desc[UR44][R2.64], !P3 ;  /* 0x24c000000207cfae */ /* 0x000fe8000d901d6c */
[----:B------:R-:W-:Y:S04]  /*31640*/  @!P4 LDGSTS.E.BYPASS.LTC128B.128 [R7+0x28c00], desc[UR44][R2.64+0x80], !P0 ;  /* 0x28c000800207cfae */ /* 0x000fe8000c101d6c */
[----:B------:R-:W-:Y:S04]  /*31650*/  @!P4 LDGSTS.E.BYPASS.LTC128B.128 [R7+0x2cc00], desc[UR44][R2.64+0x100], !P1 ;  /* 0x2cc001000207cfae */ /* 0x000fe8000c901d6c */
[----:B------:R0:W-:Y:S04]  /*31660*/  @!P4 LDGSTS.E.BYPASS.LTC128B.128 [R7+0x30c00], desc[UR44][R2.64+0x180], !P2 ;  /* 0x30c001800207cfae */ /* 0x0001e8000d101d6c */
[----:B------:R-:W-:Y:S04]  /*31670*/  SHFL.IDX PT, R6, R4, 0x6, 0x181f ;  /* 0x00d81f0004067f89 */ /* 0x000fe800000e0000 */
[----:B0-----:R-:W0:Y:S01]  /*31680*/  SHFL.IDX PT, R2, R5, 0x6, 0x181f ;  /* 0x00d81f0005027f89 */ /* 0x001e2200000e0000 */
[----:B---3--:R-:W-:-:S13]  /*31690*/  ISETP.GE.AND P4, PT, R13, R0, PT ;  /* 0x000000000d00720c */ /* 0x008fda0003f86270 */
[----:B0-----:R-:W-:Y:S02]  /*316a0*/  @!P4 LEA R2, P6, R10, R2, 0x1 ;  /* 0x000000020a02c211 */ /* 0x001fe400078c08ff */
[----:B------:R-:W-:-:S03]  /*316b0*/  @!P4 LEA R9, R11, UR38, 0x1 ;  /* 0x000000260b09cc11 */ /* 0x000fc6000f8e08ff */
[----:B------:R-:W-:Y:S02]  /*316c0*/  @!P4 IMAD.X R3, RZ, RZ, R6, P6 ;  /* 0x000000ffff03c224 */ /* 0x000fe400030e0606 */
[----:B------:R0:W1:Y:S04]  /*316d0*/  SHFL.IDX PT, R6, R4, 0x7, 0x181f ;  /* 0x00f81f0004067f89 */ /* 0x00006800000e0000 */
[----:B------:R0:W-:Y:S04]  /*316e0*/  @!P4 LDGSTS.E.BYPASS.LTC128B.128 [R9+0x25400], desc[UR44][R2.64], !P3 ;  /* 0x254000000209cfae */ /* 0x0001e8000d901d6c */
[----:B------:R0:W-:Y:S04]  /*316f0*/  @!P4 LDGSTS.E.BYPASS.LTC128B.128 [R9+0x29400], desc[UR44][R2.64+0x80], !P0 ;  /* 0x294000800209cfae */ /* 0x0001e8000c101d6c */
[----:B------:R0:W-:Y:S04]  /*31700*/  @!P4 LDGSTS.E.BYPASS.LTC128B.128 [R9+0x2d400], desc[UR44][R2.64+0x100], !P1 ;  /* 0x2d4001000209cfae */ /* 0x0001e8000c901d6c */
[----:B------:R0:W-:Y:S02]  /*31710*/  @!P4 LDGSTS.E.BYPASS.LTC128B.128 [R9+0x31400], desc[UR44][R2.64+0x180], !P2 ;  /* 0x314001800209cfae */ /* 0x0001e4000d101d6c */
.L_x_2277:
[----:B0-----:R-:W2:Y:S01]  /*31720*/  LDL.LU R2, [R1+0x4c0] ;  /* 0x0004c00001027983 */ /* 0x001ea20000300800 */
[----:B------:R-:W-:Y:S01]  /*31730*/  BSSY B0, `(.L_x_2164) ;  /* 0x0000014000007945 */ /* 0x000fe20003800000 */
[----:B--2---:R-:W-:-:S13]  /*31740*/  ISETP.GE.AND P4, PT, R2, R0, PT ;  /* 0x000000000200720c */ /* 0x004fda0003f86270 */
[----:B------:R-:W-:Y:S05]  /*31750*/  @P4 BRA `(.L_x_2165) ;  /* 0x0000000000444947 */ /* 0x000fea0003800000 */
[----:B------:R-:W0:Y:S01]  /*31760*/  S2R R2, SR_TID.X ;  /* 0x0000000000027919 */ /* 0x000e220000002100 */
[----:B------:R-:W-:-:S05]  /*31770*/  LOP3.LUT R8, R8, 0x7f, RZ, 0xc0, !PT ;  /* 0x0000007f08087812 */ /* 0x000fca00078ec0ff */
[----:B------:R-:W-:Y:S02]  /*31780*/  IMAD.SHL.U32 R4, R8, 0x8, RZ ;  /* 0x0000000808047824 */ /* 0x000fe400078e00ff */
[----:B0-----:R-:W-:-:S05]  /*31790*/  IMAD.SHL.U32 R8, R2, 0x8, RZ ;  /* 0x0000000802087824 */ /* 0x001fca00078e00ff */
[----:B------:R-:W-:-:S04]  /*317a0*/  LOP3.LUT R8, R8, 0x1f8, RZ, 0xc0, !PT ;  /* 0x000001f808087812 */ /* 0x000fc800078ec0ff */
[----:B------:R-:W-:Y:S02]  /*317b0*/  LOP3.LUT R8, R8, 0x38, R2, 0x78, !PT ;  /* 0x0000003808087812 */ /* 0x000fe400078e7802 */
[----:B------:R-:W-:Y:S02]  /*317c0*/  LEA R2, P4, R10, R14, 0x1 ;  /* 0x0000000e0a027211 */ /* 0x000fe400078808ff */
[----:B------:R-:W-:-:S03]  /*317d0*/  LOP3.LUT R8, R8, 0x200, R4, 0xf8, !PT ;  /* 0x0000020008087812 */ /* 0x000fc600078ef804 */
[----:B-1----:R-:W-:Y:S01]  /*317e0*/  IMAD.X R3, RZ, RZ, R6, P4 ;  /* 0x000000ffff037224 */ /* 0x002fe200020e0606 */
        /* <DEDUP_REMOVED lines=8> */
.L_x_2165:
[----:B------:R-:W-:Y:S05]  /*31870*/  BSYNC B0 ;  /* 0x0000000000007941 */ /* 0x000fea0003800000 */
.L_x_2164:
[----:B------:R-:W-:Y:S01]  /*31880*/  NOP ;  /* 0x0000000000007918 */ /* 0x000fe20000000000 */
[----:B------:R-:W-:Y:S01]  /*31890*/  SYNCS.ARRIVE.TRANS64.RED.A0T1 RZ, [UR38+0x32410], RZ ;  /* 0x032410ffffff79a7 */ /* 0x000fe20008200426 */
[----:B0-----:R-:W-:Y:S01]  /*318a0*/  IMAD.MOV.U32 R2, RZ, RZ, 0x1 ;  /* 0x00000001ff027424 */ /* 0x001fe200078e00ff */
[----:B------:R-:W-:Y:S04]  /*318b0*/  ARRIVES.LDGSTSBAR.64.TRANSCNT [UR38+0x32410] ;  /* 0x03241000ff0079b0 */ /* 0x000fe80008000aa6 */
[----:B------:R-:W-:Y:S01]  /*318c0*/  SHF.L.U32 R2, R2, 0x1f, RZ ;  /* 0x0000001f02027819 */ /* 0x000fe200000006ff */
[----:B------:R-:W-:Y:S01]  /*318d0*/  NOP ;  /* 0x0000000000007918 */ /* 0x000fe20000000000 */
[----:B------:R-:W-:Y:S02]  /*318e0*/  SYNCS.ARRIVE.TRANS64.A1T0 RZ, [UR38+0x32410], RZ ;  /* 0x032410ffffff79a7 */ /* 0x000fe40008100026 */
[----:B------:R-:W0:Y:S02]  /*318f0*/  SYNCS.PHASECHK.TRANS64.TRYWAIT P0, [UR38+0x32420], R2 ;  /* 0x03242002ff0075a7 */ /* 0x000e240008000166 */
[----:B0-----:R-:W-:Y:S05]  /*31900*/  @!P0 BRA `(.L_x_2166) ;  /* 0x0000003c00e48947 */ /* 0x001fea0003800000 */
.L_x_2278:
[----:B------:R-:W-:Y:S01]  /*31910*/  LOP3.LUT P0, RZ, R17, 0x2, RZ, 0xc0, !PT ;  /* 0x0000000211ff7812 */ /* 0x000fe2000780c0ff */
[----:B------:R-:W-:Y:S01]  /*31920*/  BSSY B0, `(.L_x_2167) ;  /* 0x000004b000007945 */ /* 0x000fe20003800000 */
[----:B------:R-:W-:-:S11]  /*31930*/  IMAD.MOV.U32 R0, RZ, RZ, 0x1 ;  /* 0x00000001ff007424 */ /* 0x000fd600078e00ff */
[----:B------:R-:W-:Y:S05]  /*31940*/  @!P0 BRA `(.L_x_2168) ;  /* 0x0000000400208947 */ /* 0x000fea0003800000 */
[----:B------:R-:W2:Y:S01]  /*31950*/  SYNCS.PHASECHK.TRANS64.TRYWAIT P0, [UR38+0x32460], R2 ;  /* 0x03246002ff0075a7 */ /* 0x000ea20008000166 */
[----:B0-----:R-:W0:Y:S02]  /*31960*/  S2R R3, SR_TID.X ;  /* 0x0000000000037919 */ /* 0x001e240000002100 */
[----:B0-----:R-:W-:-:S04]  /*31970*/  LOP3.LUT R3, R3, 0x7f, RZ, 0xc0, !PT ;  /* 0x0000007f03037812 */ /* 0x001fc800078ec0ff */
[----:B------:R-:W-:Y:S01]  /*31980*/  ISETP.NE.AND P1, PT, R3, RZ, PT ;  /* 0x000000ff0300720c */ /* 0x000fe20003f25270 */
[----:B--2---:R-:W-:-:S12]  /*31990*/  @!P0 BRA `(.L_x_2169) ;  /* 0x0000003c00d88947 */ /* 0x004fd80003800000 */
.L_x_2279:
[----:B------:R-:W-:Y:S04]  /*319a0*/  BSSY B1, `(.L_x_2170) ;  /* 0x0000008000017945 */ /* 0x000fe80003800000 */
[----:B------:R-:W-:Y:S05]  /*319b0*/  @P1 BRA `(.L_x_2171) ;  /* 0x0000000000181947 */ /* 0x000fea0003800000 */
[----:B0-----:R-:W0:Y:S01]  /*319c0*/  S2R R3, SR_TID.X ;  /* 0x0000000000037919 */ /* 0x001e220000002100 */
[----:B------:R-:W-:-:S04]  /*319d0*/  IMAD.MOV.U32 R2, RZ, RZ, 0xc000 ;  /* 0x0000c000ff027424 */ /* 0x000fc800078e00ff */
[----:B------:R2:W-:Y:S01]  /*319e0*/  SYNCS.ARRIVE.TRANS64 RZ, [UR38+0x32450], R2 ;  /* 0x03245002ffff79a7 */ /* 0x0005e20008000026 */
[----:B0-----:R-:W-:-:S13]  /*319f0*/  LOP3.LUT P0, RZ, R3, 0x1f, RZ, 0xc0, !PT ;  /* 0x0000001f03ff7812 */ /* 0x001fda000780c0ff */
[----:B--2---:R-:W-:Y:S05]  /*31a00*/  @!P0 BRA `(.L_x_2171) ;  /* 0x0000000000048947 */ /* 0x004fea0003800000 */
[----:B------:R-:W-:Y:S01]  /*31a10*/  BPT.TRAP 0x1 ;  /* 0x000000040000795c */ /* 0x000fe20000300000 */
.L_x_2171:
[----:B------:R-:W-:Y:S05]  /*31a20*/  BSYNC B1 ;  /* 0x0000000000017941 */ /* 0x000fea0003800000 */
.L_x_2170:
[----:B0-----:R-:W2:Y:S01]  /*31a30*/  LDL.LU R2, [R1+0x480] ;  /* 0x0004800001027983 */ /* 0x001ea20000300800 */
        /* <DEDUP_REMOVED lines=10> */
.L_x_2172:
        /* <DEDUP_REMOVED lines=13> */
.L_x_2173:
        /* <DEDUP_REMOVED lines=13> */
.L_x_2174:
        /* <DEDUP_REMOVED lines=13> */
.L_x_2175:
[----:B------:R-:W-:-:S13]  /*31d50*/  @P0 ELECT P1, URZ, PT ;  /* 0x00000000003f082f */ /* 0x000fda0003820000 */
[----:B------:R-:W-:Y:S01]  /*31d60*/  @P1 R2UR UR13, R16 ;  /* 0x00000000100d12ca */ /* 0x000fe200000e0000 */
[----:B------:R-:W-:Y:S01]  /*31d70*/  UMOV UR12, UR36 ;  /* 0x00000024000c7c82 */ /* 0x000fe20008000000 */
[----:B------:R-:W-:Y:S02]  /*31d80*/  @P1 R2UR UR11, R2 ;  /* 0x00000000020b12ca */ /* 0x000fe400000e0000 */
[----:B------:R-:W-:Y:S02]  /*31d90*/  @P1 PLOP3.LUT P0, PT, P1, PT, PT, 0x8, 0x0 ;  /* 0x000000000000181c */ /* 0x000fe40000f0e170 */
[----:B------:R-:W-:-:S09]  /*31da0*/  PLOP3.LUT P1, PT, PT, PT, PT, 0x8, 0x0 ;  /* 0x000000000000781c */ /* 0x000fd20003f2e170 */
[----:B------:R2:W-:Y:S02]  /*31db0*/  UTMALDG.4D [UR8], [UR4], desc[UR6] ;  /* 0x00000608040075b4 */ /* 0x0005e40008019000 */
[----:B--2---:R-:W-:Y:S05]  /*31dc0*/  @P0 BRA.U.ANY `(.L_x_2175) ;  /* 0xfffffffd00e00947 */ /* 0x004fea000393ffff */
.L_x_2168:
[----:B------:R-:W-:Y:S05]  /*31dd0*/  BSYNC B0 ;  /* 0x0000000000007941 */ /* 0x000fea0003800000 */
.L_x_2167:
[----:B------:R-:W2:Y:S04]  /*31de0*/  LDL.LU R4, [R1+0x4b4] ;  /* 0x0004b40001047983 */ /* 0x000ea80000300800 */
[----:B0-----:R-:W3:Y:S01]  /*31df0*/  LDL R3, [R1+0x488] ;  /* 0x0004880001037983 */ /* 0x001ee20000100800 */
[----:B------:R-:W-:Y:S02]  /*31e00*/  IMAD.MOV.U32 R7, RZ, RZ, RZ ;  /* 0x000000ffff077224 */ /* 0x000fe400078e00ff */
[----:B-1----:R-:W-:Y:S02]  /*31e10*/  IMAD.MOV.U32 R6, RZ, RZ, 0x1 ;  /* 0x00000001ff067424 */ /* 0x002fe400078e00ff */
[----:B--2---:R-:W-:-:S05]  /*31e20*/  VIADD R8, R4, 0xfffffffe ;  /* 0xfffffffe04087836 */ /* 0x004fca0000000000 */
[----:B---3--:R-:W-:-:S13]  /*31e30*/  ISETP.GE.AND P0, PT, R8, R3, PT ;  /* 0x000000030800720c */ /* 0x008fda0003f06270 */
[----:B------:R-:W-:Y:S05]  /*31e40*/  @!P0 BRA `(.L_x_2143) ;  /* 0x00000018009c8947 */ /* 0x000fea0003800000 */
[----:B------:R-:W2:Y:S04]  /*31e50*/  LDL.LU R5, [R1+0x490] ;  /* 0x0004900001057983 */ /* 0x000ea80000300800 */
[----:B------:R-:W3:Y:S01]  /*31e60*/  LDL.LU R4, [R1+0x48c] ;  /* 0x00048c0001047983 */ /* 0x000ee20000300800 */
[----:B------:R-:W-:Y:S01]  /*31e70*/  UIADD3 UR4, UR40, 0x1, URZ ;  /* 0x0000000128047890 */ /* 0x000fe2000fffe03f */
[----:B------:R-:W-:Y:S01]  /*31e80*/  LOP3.LUT R3, RZ, R3, RZ, 0x33, !PT ;  /* 0x00000003ff037212 */ /* 0x000fe200078e33ff */
[----:B------:R-:W-:-:S04]  /*31e90*/  IMAD.MOV.U32 R6, RZ, RZ, 0x1 ;  /* 0x00000001ff067424 */ /* 0x000fc800078e00ff */
[----:B--2---:R-:W-:Y:S01]  /*31ea0*/  IMAD R0, R5, UR4, RZ ;  /* 0x0000000405007c24 */ /* 0x004fe2000f8e02ff */
[----:B------:R-:W-:-:S04]  /*31eb0*/  ULOP3.LUT UR4, URZ, UR41, URZ, 0x33, !UPT ;  /* 0x000000293f047292 */ /* 0x000fc8000f8e333f */
[----:B------:R-:W-:-:S04]  /*31ec0*/  LOP3.LUT R0, RZ, R0, RZ, 0x33, !PT ;  /* 0x00000000ff007212 */ /* 0x000fc800078e33ff */
[----:B---3--:R-:W-:Y:S01]  /*31ed0*/  VIADDMNMX R0, R0, -R4, UR4, !PT ;  /* 0x0000000400007e46 */ /* 0x008fe2000f800904 */
[----:B------:R-:W-:Y:S01]  /*31ee0*/  ULOP3.LUT UR4, URZ, UR42, URZ, 0x33, !UPT ;  /* 0x0000002a3f047292 */ /* 0x000fe2000f8e333f */
[----:B------:R-:W0:Y:S05]  /*31ef0*/  S2R R4, SR_TID.X ;  /* 0x0000000000047919 */ /* 0x000e2a0000002100 */
[----:B------:R-:W-:-:S04]  /*31f00*/  VIMNMX R0, R0, UR4, !PT ;  /* 0x0000000400007c48 */ /* 0x000fc8000ffe0100 */
[----:B------:R-:W-:-:S05]  /*31f10*/  VIADDMNMX R3, R0, 0x2, R3, !PT ;  /* 0x0000000200037846 */ /* 0x000fca0007800103 */
[----:B------:R-:W-:-:S05]  /*31f20*/  VIADD R5, R3, 0xfffffffe ;  /* 0xfffffffe03057836 */ /* 0x000fca0000000000 */
[-C--:B------:R-:W-:Y:S02]  /*31f30*/  ISETP.NE.AND P0, PT, R5, R0.reuse, PT ;  /* 0x000000000500720c */ /* 0x080fe40003f05270 */
[----:B------:R-:W-:-:S05]  /*31f40*/  LOP3.LUT R0, RZ, R0, RZ, 0x33, !PT ;  /* 0x00000000ff007212 */ /* 0x000fca00078e33ff */
[----:B------:R-:W-:Y:S02]  /*31f50*/  IMAD.IADD R2, R3, 0x1, R0 ;  /* 0x0000000103027824 */ /* 0x000fe400078e0200 */
[----:B------:R-:W-:-:S03]  /*31f60*/  IMAD.MOV.U32 R0, RZ, RZ, 0x1 ;  /* 0x00000001ff007424 */ /* 0x000fc600078e00ff */
[----:B------:R-:W-:Y:S02]  /*31f70*/  LOP3.LUT R11, R2, 0x1, RZ, 0xc0, !PT ;  /* 0x00000001020b7812 */ /* 0x000fe400078ec0ff */
[----:B0-----:R-:W-:Y:S01]  /*31f80*/  LOP3.LUT R10, R4, 0x1f, RZ, 0xc0, !PT ;  /* 0x0000001f040a7812 */ /* 0x001fe200078ec0ff */
[----:B------:R-:W-:Y:S06]  /*31f90*/  @!P0 BRA `(.L_x_2176) ;  /* 0x0000001000348947 */ /* 0x000fec0003800000 */
[----:B------:R-:W-:Y:S01]  /*31fa0*/  BSSY B0, `(.L_x_2176) ;  /* 0x000010c000007945 */ /* 0x000fe20003800000 */
[----:B------:R-:W-:Y:S02]  /*31fb0*/  IMAD.IADD R9, R2, 0x1, -R11 ;  /* 0x0000000102097824 */ /* 0x000fe400078e0a0b */
[----:B------:R-:W-:-:S07]  /*31fc0*/  IMAD.MOV.U32 R0, RZ, RZ, 0x1 ;  /* 0x00000001ff007424 */ /* 0x000fce00078e00ff */
.L_x_2209:
        /* <DEDUP_REMOVED lines=27> */
.L_x_2179:
[----:B------:R-:W1:Y:S01]  /*32180*/  S2R R2, SR_TID.X ;  /* 0x0000000000027919 */ /* 0x000e620000002100 */
[----:B------:R-:W-:Y:S01]  /*32190*/  BSSY B2, `(.L_x_2180) ;  /* 0x0000006000027945 */ /* 0x000fe20003800000 */
[----:B-1----:R-:W-:Y:S02]  /*321a0*/  LOP3.LUT R3, R2, 0x7f, RZ, 0xc0, !PT ;  /* 0x0000007f02037812 */ /* 0x002fe400078ec0ff */
[----:B------:R-:W-:Y:S02]  /*321b0*/  SHF.L.U32 R2, R0, 0x1f, RZ ;  /* 0x0000001f00027819 */ /* 0x000fe400000006ff */
[----:B------:R-:W-:Y:S02]  /*321c0*/  ISETP.NE.AND P2, PT, R3, RZ, PT ;  /* 0x000000ff0300720c */ /* 0x000fe40003f45270 */
[----:B------:R-:W1:Y:S02]  /*321d0*/  SYNCS.PHASECHK.TRANS64.TRYWAIT P0, [UR38+0x32448], R2 ;  /* 0x03244802ff0075a7 */ /* 0x000e640008000166 */
[----:B-1----:R-:W-:Y:S09]  /*321e0*/  @!P0 BRA `(.L_x_2181) ;  /* 0x0000003400dc8947 */ /* 0x002ff20003800000 */
.L_x_2280:
[----:B------:R-:W-:Y:S05]  /*321f0*/  BSYNC B2 ;  /* 0x0000000000027941 */ /* 0x000fea0003800000 */
.L_x_2180:
[----:B------:R-:W-:Y:S04]  /*32200*/  BSSY B2, `(.L_x_2182) ;  /* 0x0000007000027945 */ /* 0x000fe80003800000 */
[----:B------:R-:W-:Y:S05]  /*32210*/  @P2 BRA `(.L_x_2183) ;  /* 0x0000000000142947 */ /* 0x000fea0003800000 */
[----:B------:R-:W-:Y:S01]  /*32220*/  ISETP.NE.AND P0, PT, R10, RZ, PT ;  /* 0x000000ff0a00720c */ /* 0x000fe20003f05270 */
[----:B-1----:R-:W-:-:S04]  /*32230*/  IMAD.MOV.U32 R3, RZ, RZ, 0x3000 ;  /* 0x00003000ff037424 */ /* 0x002fc800078e00ff */
[----:B------:R2:W-:Y:S08]  /*32240*/  SYNCS.ARRIVE.TRANS64 RZ, [UR38+0x32438], R3 ;  /* 0x03243803ffff79a7 */ /* 0x0005f00008000026 */
[----:B--2---:R-:W-:Y:S05]  /*32250*/  @!P0 BRA `(.L_x_2183) ;  /* 0x0000000000048947 */ /* 0x004fea0003800000 */
[----:B------:R-:W-:Y:S01]  /*32260*/  BPT.TRAP 0x1 ;  /* 0x000000040000795c */ /* 0x000fe20000300000 */
.L_x_2183:
[----:B------:R-:W-:Y:S05]  /*32270*/  BSYNC B2 ;  /* 0x0000000000027941 */ /* 0x000fea0003800000 */
.L_x_2182:
        /* <DEDUP_REMOVED lines=11> */
.L_x_2184:
        /* <DEDUP_REMOVED lines=10> */
.L_x_2281:
[----:B------:R-:W-:Y:S05]  /*323d0*/  BSYNC B2 ;  /* 0x0000000000027941 */ /* 0x000fea0003800000 */
.L_x_2185:
        /* <DEDUP_REMOVED lines=9> */
.L_x_2188:
[----:B------:R-:W-:Y:S05]  /*32470*/  BSYNC B2 ;  /* 0x0000000000027941 */ /* 0x000fea0003800000 */
.L_x_2187:
        /* <DEDUP_REMOVED lines=9> */
.L_x_2189:
        /* <DEDUP_REMOVED lines=13> */
.L_x_2190:
        /* <DEDUP_REMOVED lines=13> */
.L_x_2191:
        /* <DEDUP_REMOVED lines=13> */
.L_x_2192:
        /* <DEDUP_REMOVED lines=8> */
.L_x_2178:
[----:B------:R-:W-:Y:S05]  /*32800*/  BSYNC B1 ;  /* 0x0000000000017941 */ /* 0x000fea0003800000 */
.L_x_2177:
        /* <DEDUP_REMOVED lines=8> */
[----:B------:R-:W-:Y:S01]  /*32890*/  ULDC.64 UR4, c[0x0][0x428] ;  /* 0x00010a0000047ab9 */ /* 0x000fe20000000a00 */
        /* <DEDUP_REMOVED lines=8> */
[----:B------:R-:W-:-:S04]  /*32920*/  IMAD R5, R19, UR4, RZ ;  /* 0x0000000413057c24 */ /* 0x000fc8000f8e02ff */
[C---:B------:R-:W-:Y:S02]  /*32930*/  IMAD R5, R18.reuse, UR5, R5 ;  /* 0x0000000512057c24 */ /* 0x040fe4000f8e0205 */
[----:B------:R-:W-:Y:S01]  /*32940*/  IMAD.WIDE.U32 R2, R18, UR4, R2 ;  /* 0x0000000412027c25 */ /* 0x000fe2000f8e0002 */
[----:B------:R-:W-:-:S03]  /*32950*/  ULDC.64 UR4, c[0x0][0x418] ;  /* 0x0001060000047ab9 */ /* 0x000fc60000000a00 */
[----:B------:R-:W-:Y:S01]  /*32960*/  IMAD.IADD R3, R5, 0x1, R3 ;  /* 0x0000000105037824 */ /* 0x000fe200078e0203 */
[----:B------:R-:W-:-:S04]  /*32970*/  LEA R4, P0, R2, UR4, 0x2 ;  /* 0x0000000402047c11 */ /* 0x000fc8000f8010ff */
[----:B------:R-:W-:-:S05]  /*32980*/  LEA.HI.X R5, R2, UR5, R3, 0x2, P0 ;  /* 0x0000000502057c11 */ /* 0x000fca00080f1403 */
[----:B------:R0:W5:Y:S04]  /*32990*/  LDG.E R16, desc[UR44][R4.64] ;  /* 0x0000002c04107981 */ /* 0x000168000c1e1900 */
.L_x_2195:
[----:B------:R-:W1:Y:S01]  /*329a0*/  S2R R2, SR_TID.X ;  /* 0x0000000000027919 */ /* 0x000e620000002100 */
[----:B------:R-:W-:Y:S01]  /*329b0*/  BSSY B2, `(.L_x_2196) ;  /* 0x0000006000027945 */ /* 0x000fe20003800000 */
[----:B-1----:R-:W-:Y:S02]  /*329c0*/  LOP3.LUT R3, R2, 0x7f, RZ, 0xc0, !PT ;  /* 0x0000007f02037812 */ /* 0x002fe400078ec0ff */
[----:B------:R-:W-:Y:S02]  /*329d0*/  SHF.L.U32 R2, R0, 0x1f, RZ ;  /* 0x0000001f00027819 */ /* 0x000fe400000006ff */
[----:B------:R-:W-:Y:S02]  /*329e0*/  ISETP.NE.AND P2, PT, R3, RZ, PT ;  /* 0x000000ff0300720c */ /* 0x000fe40003f45270 */
[----:B------:R-:W1:Y:S02]  /*329f0*/  SYNCS.PHASECHK.TRANS64.TRYWAIT P0, [UR38+0x32440], R2 ;  /* 0x03244002ff0075a7 */ /* 0x000e640008000166 */
[----:B-1----:R-:W-:Y:S09]  /*32a00*/  @!P0 BRA `(.L_x_2197) ;  /* 0x0000003000048947 */ /* 0x002ff20003800000 */
.L_x_2282:
[----:B------:R-:W-:Y:S05]  /*32a10*/  BSYNC B2 ;  /* 0x0000000000027941 */ /* 0x000fea0003800000 */
.L_x_2196:
[----:B------:R-:W-:Y:S04]  /*32a20*/  BSSY B2, `(.L_x_2198) ;  /* 0x0000007000027945 */ /* 0x000fe80003800000 */
[----:B------:R-:W-:Y:S05]  /*32a30*/  @P2 BRA `(.L_x_2199) ;  /* 0x0000000000142947 */ /* 0x000fea0003800000 */
[----:B------:R-:W-:Y:S01]  /*32a40*/  ISETP.NE.AND P0, PT, R10, RZ, PT ;  /* 0x000000ff0a00720c */ /* 0x000fe20003f05270 */
[----:B-1----:R-:W-:-:S04]  /*32a50*/  IMAD.MOV.U32 R3, RZ, RZ, 0x3000 ;  /* 0x00003000ff037424 */ /* 0x002fc800078e00ff */
[----:B------:R2:W-:Y:S08]  /*32a60*/  SYNCS.ARRIVE.TRANS64 RZ, [UR38+0x32430], R3 ;  /* 0x03243003ffff79a7 */ /* 0x0005f00008000026 */
[----:B--2---:R-:W-:Y:S05]  /*32a70*/  @!P0 BRA `(.L_x_2199) ;  /* 0x0000000000048947 */ /* 0x004fea0003800000 */
[----:B------:R-:W-:Y:S01]  /*32a80*/  BPT.TRAP 0x1 ;  /* 0x000000040000795c */ /* 0x000fe20000300000 */
.L_x_2199:
[----:B------:R-:W-:Y:S05]  /*32a90*/  BSYNC B2 ;  /* 0x0000000000027941 */ /* 0x000fea0003800000 */
.L_x_2198:
        /* <DEDUP_REMOVED lines=11> */
.L_x_2200:
        /* <DEDUP_REMOVED lines=11> */
.L_x_2283:
[----:B------:R-:W-:Y:S05]  /*32c00*/  BSYNC B2 ;  /* 0x0000000000027941 */ /* 0x000fea0003800000 */
.L_x_2201:
        /* <DEDUP_REMOVED lines=9> */
.L_x_2204:
[----:B------:R-:W-:Y:S05]  /*32ca0*/  BSYNC B2 ;  /* 0x0000000000027941 */ /* 0x000fea0003800000 */
.L_x_2203:
        /* <DEDUP_REMOVED lines=9> */
.L_x_2205:
        /* <DEDUP_REMOVED lines=13> */
.L_x_2206:
        /* <DEDUP_REMOVED lines=13> */
.L_x_2207:
        /* <DEDUP_REMOVED lines=13> */
.L_x_2208:
        /* <DEDUP_REMOVED lines=8> */
.L_x_2194:
[----:B------:R-:W-:Y:S05]  /*33030*/  BSYNC B1 ;  /* 0x0000000000017941 */ /* 0x000fea0003800000 */
.L_x_2193:
[----:B------:R-:W-:Y:S01]  /*33040*/  VIADD R8, R8, 0xfffffffe ;  /* 0xfffffffe08087836 */ /* 0x000fe20000000000 */
[----:B------:R-:W-:Y:S06]  /*33050*/  @P1 BRA `(.L_x_2209) ;  /* 0xffffffec00dc1947 */ /* 0x000fec000383ffff */
[----:B------:R-:W-:Y:S05]  /*33060*/  BSYNC B0 ;  /* 0x0000000000007941 */ /* 0x000fea0003800000 */
.L_x_2176:
        /* <DEDUP_REMOVED lines=25> */
.L_x_2212:
[----:B------:R-:W1:Y:S01]  /*33200*/  S2R R2, SR_TID.X ;  /* 0x0000000000027919 */ /* 0x000e620000002100 */
[----:B------:R-:W-:Y:S01]  /*33210*/  BSSY B1, `(.L_x_2213) ;  /* 0x0000006000017945 */ /* 0x000fe20003800000 */
[----:B-1----:R-:W-:Y:S02]  /*33220*/  LOP3.LUT R3, R2, 0x7f, RZ, 0xc0, !PT ;  /* 0x0000007f02037812 */ /* 0x002fe400078ec0ff */
[----:B------:R-:W-:Y:S02]  /*33230*/  SHF.L.U32 R2, R0, 0x1f, RZ ;  /* 0x0000001f00027819 */ /* 0x000fe400000006ff */
[----:B------:R-:W-:Y:S02]  /*33240*/  ISETP.NE.AND P1, PT, R3, RZ, PT ;  /* 0x000000ff0300720c */ /* 0x000fe40003f25270 */
[----:B------:R-:W1:Y:S02]  /*33250*/  SYNCS.PHASECHK.TRANS64.TRYWAIT P0, [UR38+0x32448], R2 ;  /* 0x03244802ff0075a7 */ /* 0x000e640008000166 */
[----:B-1----:R-:W-:Y:S09]  /*33260*/  @!P0 BRA `(.L_x_2214) ;  /* 0x00000028001c8947 */ /* 0x002ff20003800000 */
.L_x_2284:
[----:B------:R-:W-:Y:S05]  /*33270*/  BSYNC B1 ;  /* 0x0000000000017941 */ /* 0x000fea0003800000 */
.L_x_2213:
[----:B------:R-:W-:Y:S04]  /*33280*/  BSSY B1, `(.L_x_2215) ;  /* 0x0000007000017945 */ /* 0x000fe80003800000 */
[----:B------:R-:W-:Y:S05]  /*33290*/  @P1 BRA `(.L_x_2216) ;  /* 0x0000000000141947 */ /* 0x000fea0003800000 */
[----:B------:R-:W-:Y:S01]  /*332a0*/  ISETP.NE.AND P0, PT, R10, RZ, PT ;  /* 0x000000ff0a00720c */ /* 0x000fe20003f05270 */
[----:B-1----:R-:W-:-:S04]  /*332b0*/  IMAD.MOV.U32 R3, RZ, RZ, 0x3000 ;  /* 0x00003000ff037424 */ /* 0x002fc800078e00ff */
[----:B------:R2:W-:Y:S08]  /*332c0*/  SYNCS.ARRIVE.TRANS64 RZ, [UR38+0x32438], R3 ;  /* 0x03243803ffff79a7 */ /* 0x0005f00008000026 */
[----:B--2---:R-:W-:Y:S05]  /*332d0*/  @!P0 BRA `(.L_x_2216) ;  /* 0x0000000000048947 */ /* 0x004fea0003800000 */
[----:B------:R-:W-:Y:S01]  /*332e0*/  BPT.TRAP 0x1 ;  /* 0x000000040000795c */ /* 0x000fe20000300000 */
.L_x_2216:
[----:B------:R-:W-:Y:S05]  /*332f0*/  BSYNC B1 ;  /* 0x0000000000017941 */ /* 0x000fea0003800000 */
.L_x_2215:
        /* <DEDUP_REMOVED lines=11> */
.L_x_2217:
        /* <DEDUP_REMOVED lines=11> */
.L_x_2285:
[----:B------:R-:W-:Y:S05]  /*33460*/  BSYNC B1 ;  /* 0x0000000000017941 */ /* 0x000fea0003800000 */
.L_x_2218:
        /* <DEDUP_REMOVED lines=9> */
.L_x_2221:
[----:B------:R-:W-:Y:S05]  /*33500*/  BSYNC B1 ;  /* 0x0000000000017941 */ /* 0x000fea0003800000 */
.L_x_2220:
        /* <DEDUP_REMOVED lines=9> */
.L_x_2222:
        /* <DEDUP_REMOVED lines=13> */
.L_x_2223:
        /* <DEDUP_REMOVED lines=13> */
.L_x_2224:
        /* <DEDUP_REMOVED lines=13> */
.L_x_2225:
        /* <DEDUP_REMOVED lines=8> */
.L_x_2211:
[----:B------:R-:W-:Y:S05]  /*33890*/  BSYNC B0 ;  /* 0x0000000000007941 */ /* 0x000fea0003800000 */
.L_x_2210:
[----:B------:R-:W-:Y:S02]  /*338a0*/  LOP3.LUT R0, R0, 0x1, RZ, 0x3c, !PT ;  /* 0x0000000100007812 */ /* 0x000fe400078e3cff */
[----:B------:R-:W-:-:S07]  /*338b0*/  CS2R R6, SRZ ;  /* 0x0000000000067805 */ /* 0x000fce000001ff00 */
.L_x_2143:
[----:B------:R-:W1:Y:S01]  /*338c0*/  S2R R3, SR_CgaCtaId ;  /* 0x0000000000037919 */ /* 0x000e620000008800 */
[----:B------:R-:W-:Y:S02]  /*338d0*/  MOV R2, 0x400 ;  /* 0x0000040000027802 */ /* 0x000fe40000000f00 */
[----:B------:R-:W-:Y:S02]  /*338e0*/  SHF.L.U32 R7, R7, 0x1f, RZ ;  /* 0x0000001f07077819 */ /* 0x000fe400000006ff */
[----:B-1----:R-:W-:-:S04]  /*338f0*/  LEA R2, R3, R2, 0x18 ;  /* 0x0000000203027211 */ /* 0x002fc800078ec0ff */
[----:B------:R-:W1:Y:S02]  /*33900*/  SYNCS.PHASECHK.TRANS64.TRYWAIT P0, [R2+URZ+0x32420], R7 ;  /* 0x03242007020075a7 */ /* 0x000e64000800017f */
[----:B-1----:R-:W-:Y:S05]  /*33910*/  @!P0 BRA `(.L_x_2226) ;  /* 0x0000002000a08947 */ /* 0x002fea0003800000 */
.L_x_2286:
[----:B------:R-:W-:-:S03]  /*33920*/  UMOV UR4, 0xffffffff ;  /* 0xffffffff00047882 */ /* 0x000fc60000000000 */
[----:B------:R-:W-:Y:S05]  /*33930*/  BRA.DIV UR4, `(.L_x_2227) ;  /* 0x0000002204ac7947 */ /* 0x000fea000b800000 */
[----:B------:R-:W2:Y:S02]  /*33940*/  S2R R3, SR_TID.X ;  /* 0x0000000000037919 */ /* 0x000ea40000002100 */
[----:B--2---:R-:W-:-:S04]  /*33950*/  SHF.R.U32.HI R3, RZ, 0x5, R3 ;  /* 0x00000005ff037819 */ /* 0x004fc80000011603 */
[----:B------:R-:W-:-:S05]  /*33960*/  LOP3.LUT R3, R3, 0x3, RZ, 0xc0, !PT ;  /* 0x0000000303037812 */ /* 0x000fca00078ec0ff */
[----:B------:R2:W3:Y:S02]  /*33970*/  SHFL.IDX PT, R14, R3, RZ, 0x1f ;  /* 0x00001fff030e7589 */ /* 0x0004e400000e0000 */
.L_x_2289:
[----:B---3--:R-:W-:-:S13]  /*33980*/  ISETP.NE.AND P0, PT, R14, RZ, PT ;  /* 0x000000ff0e00720c */ /* 0x008fda0003f05270 */
[----:B------:R-:W-:Y:S05]  /*33990*/  @P0 BRA `(.L_x_2039) ;  /* 0x0000000000880947 */ /* 0x000fea0003800000 */
[----:B------:R-:W-:-:S03]  /*339a0*/  UMOV UR4, 0xffffffff ;  /* 0xffffffff00047882 */ /* 0x000fc60000000000 */
[----:B------:R-:W-:Y:S05]  /*339b0*/  BRA.DIV UR4, `(.L_x_2228) ;  /* 0x0000002204c07947 */ /* 0x000fea000b800000 */
[----:B------:R-:W-:-:S13]  /*339c0*/  ELECT P6, URZ, PT ;  /* 0x00000000003f782f */ /* 0x000fda00038c0000 */
.L_x_2292:
[----:B------:R-:W-:Y:S05]  /*339d0*/  @!P6 BRA `(.L_x_2039) ;  /* 0x000000000078e947 */ /* 0x000fea0003800000 */
[----:B--2---:R-:W2:Y:S02]  /*339e0*/  LDL.LU R3, [R1+0x484] ;  /* 0x0004840001037983 */ /* 0x004ea40000300800 */
[----:B--2---:R-:W-:-:S04]  /*339f0*/  LOP3.LUT R3, R3, 0x2, RZ, 0xfc, !PT ;  /* 0x0000000203037812 */ /* 0x004fc800078efcff */
[----:B------:R-:W-:-:S13]  /*33a00*/  ISETP.NE.AND P2, PT, R3, 0x3, PT ;  /* 0x000000030300780c */ /* 0x000fda0003f45270 */
[----:B------:R-:W-:Y:S05]  /*33a10*/  @!P2 BRA `(.L_x_2229) ;  /* 0x000000000004a947 */ /* 0x000fea0003800000 */
[----:B------:R-:W-:Y:S01]  /*33a20*/  BPT.TRAP 0x1 ;  /* 0x000000040000795c */ /* 0x000fe20000300000 */
.L_x_2229:
[----:B------:R-:W-:Y:S01]  /*33a30*/  VIADD R3, R2, 0x32440 ;  /* 0x0003244002037836 */ /* 0x000fe20000000000 */
[----:B-1----:R-:W-:Y:S01]  /*33a40*/  SHF.L.U32 R7, R0, 0x1f, RZ ;  /* 0x0000001f00077819 */ /* 0x002fe200000006ff */
[C---:B------:R-:W-:Y:S02]  /*33a50*/  VIADD R4, R6.reuse, 0x1 ;  /* 0x0000000106047836 */ /* 0x040fe40000000000 */
[----:B------:R-:W-:-:S03]  /*33a60*/  IMAD R8, R6, 0x8, R3 ;  /* 0x0000000806087824 */ /* 0x000fc600078e0203 */
[C---:B------:R-:W-:Y:S01]  /*33a70*/  ISETP.NE.AND P1, PT, R4.reuse, 0x2, PT ;  /* 0x000000020400780c */ /* 0x040fe20003f25270 */
[----:B------:R-:W1:Y:S03]  /*33a80*/  SYNCS.PHASECHK.TRANS64.TRYWAIT P0, [R8+URZ], R7 ;  /* 0x00000007080075a7 */ /* 0x000e66000800017f */
[----:B0-----:R-:W-:Y:S02]  /*33a90*/  SEL R5, RZ, 0x1, P1 ;  /* 0x00000001ff057807 */ /* 0x001fe40000800000 */
[----:B------:R-:W-:Y:S02]  /*33aa0*/  SEL R4, R4, RZ, P1 ;  /* 0x000000ff04047207 */ /* 0x000fe40000800000 */
[----:B------:R-:W-:-:S03]  /*33ab0*/  LOP3.LUT R0, R0, R5, RZ, 0x3c, !PT ;  /* 0x0000000500007212 */ /* 0x000fc600078e3cff */
[----:B------:R-:W-:Y:S01]  /*33ac0*/  IMAD R3, R4, 0x8, R3 ;  /* 0x0000000804037824 */ /* 0x000fe200078e0203 */
[----:B------:R-:W-:Y:S01]  /*33ad0*/  SHF.L.U32 R0, R0, 0x1f, RZ ;  /* 0x0000001f00007819 */ /* 0x000fe200000006ff */
[----:B-1----:R-:W-:Y:S06]  /*33ae0*/  @!P0 BRA `(.L_x_2230) ;  /* 0x0000002000948947 */ /* 0x002fec0003800000 */
.L_x_2293:
[----:B------:R-:W1:Y:S02]  /*33af0*/  SYNCS.PHASECHK.TRANS64.TRYWAIT P0, [R3+URZ], R0 ;  /* 0x00000000030075a7 */ /* 0x000e64000800017f */
[----:B-1----:R-:W-:Y:S05]  /*33b00*/  @!P0 BRA `(.L_x_2231) ;  /* 0x0000002000a08947 */ /* 0x002fea0003800000 */
.L_x_2294:
[----:B------:R-:W-:Y:S05]  /*33b10*/  @!P2 BRA `(.L_x_2232) ;  /* 0x000000000004a947 */ /* 0x000fea0003800000 */
[----:B------:R-:W-:Y:S01]  /*33b20*/  BPT.TRAP 0x1 ;  /* 0x000000040000795c */ /* 0x000fe20000300000 */
.L_x_2232:
[----:B-1----:R-:W-:-:S04]  /*33b30*/  VIADD R3, R2, 0x32460 ;  /* 0x0003246002037836 */ /* 0x002fc80000000000 */
[----:B------:R-:W-:-:S04]  /*33b40*/  IMAD R6, R6, 0x8, R3 ;  /* 0x0000000806067824 */ /* 0x000fc800078e0203 */
[----:B------:R-:W1:Y:S02]  /*33b50*/  SYNCS.PHASECHK.TRANS64.TRYWAIT P0, [R6+URZ], R7 ;  /* 0x00000007060075a7 */ /* 0x000e64000800017f */
[----:B-1----:R-:W-:Y:S05]  /*33b60*/  @!P0 BRA `(.L_x_2233) ;  /* 0x00000020009c8947 */ /* 0x002fea0003800000 */
.L_x_2295:
[----:B------:R-:W-:-:S07]  /*33b70*/  IMAD R3, R4, 0x8, R3 ;  /* 0x0000000804037824 */ /* 0x000fce00078e0203 */
.L_x_2234:
[----:B--2---:R2:W3:Y:S02]  /*33b80*/  SYNCS.PHASECHK.TRANS64.TRYWAIT P0, [R3+URZ], R0 ;  /* 0x00000000030075a7 */ /* 0x0044e4000800017f */
[----:B---3--:R-:W-:Y:S05]  /*33b90*/  @!P0 NANOSLEEP.SYNCS 0x989680 ;  /* 0x009896800000895d */ /* 0x008fea0003900000 */
[----:B------:R-:W3:Y:S02]  /*33ba0*/  @!P0 SYNCS.PHASECHK.TRANS64 P0, [R3+URZ], R0 ;  /* 0x00000000030085a7 */ /* 0x000ee4000800007f */
[----:B---3--:R-:W-:Y:S05]  /*33bb0*/  @!P0 BRA `(.L_x_2234) ;  /* 0xfffffffc00f08947 */ /* 0x008fea000383ffff */
.L_x_2039:
[----:B------:R-:W-:Y:S05]  /*33bc0*/  BSYNC B6 ;  /* 0x0000000000067941 */ /* 0x000fea0003800000 */
.L_x_2036:
[----:B------:R-:W-:Y:S05]  /*33bd0*/  EXIT ;  /* 0x000000000000794d */ /* 0x000fea0003800000 */
.L_x_2050:
[----:B0-----:R0:W1:Y:S02]  /*33be0*/  SYNCS.PHASECHK.TRANS64.TRYWAIT P0, [R72+URZ+0x32400], R13 ;  /* 0x0324000d480075a7 */ /* 0x001064000800017f */
[----:B-1----:R-:W-:Y:S05]  /*33bf0*/  @!P0 NANOSLEEP.SYNCS 0x989680 ;  /* 0x009896800000895d */ /* 0x002fea0003900000 */
[----:B------:R-:W1:Y:S02]  /*33c00*/  @!P0 SYNCS.PHASECHK.TRANS64 P0, [R72+URZ+0x32400], R13 ;  /* 0x0324000d480085a7 */ /* 0x000e64000800007f */
[----:B-1----:R-:W-:Y:S05]  /*33c10*/  @!P0 BRA `(.L_x_2050) ;  /* 0xfffffffc00f08947 */ /* 0x002fea000383ffff */
[----:B------:R-:W-:Y:S05]  /*33c20*/  BRA `(.L_x_2235) ;  /* 0xfffffce400787947 */ /* 0x000fea000383ffff */
.L_x_2057:
[----:B-1----:R1:W2:Y:S02]  /*33c30*/  SYNCS.PHASECHK.TRANS64.TRYWAIT P0, [R10+URZ], R11 ;  /* 0x0000000b0a0075a7 */ /* 0x0022a4000800017f */
[----:B--2---:R-:W-:Y:S05]  /*33c40*/  @!P0 NANOSLEEP.SYNCS 0x989680 ;  /* 0x009896800000895d */ /* 0x004fea0003900000 */
[----:B------:R-:W2:Y:S02]  /*33c50*/  @!P0 SYNCS.PHASECHK.TRANS64 P0, [R10+URZ], R11 ;  /* 0x0000000b0a0085a7 */ /* 0x000ea4000800007f */
[----:B--2---:R-:W-:Y:S05]  /*33c60*/  @!P0 BRA `(.L_x_2057) ;  /* 0xfffffffc00f08947 */ /* 0x004fea000383ffff */
[----:B------:R-:W-:Y:S05]  /*33c70*/  BRA `(.L_x_2056) ;  /* 0xfffffce800747947 */ /* 0x000fea000383ffff */
.L_x_2059:
[----:B0-----:R0:W1:Y:S02]  /*33c80*/  SYNCS.PHASECHK.TRANS64.TRYWAIT P0, [R72+URZ+0x32410], R7 ;  /* 0x03241007480075a7 */ /* 0x001064000800017f */
[----:B-1----:R-:W-:Y:S05]  /*33c90*/  @!P0 NANOSLEEP.SYNCS 0x989680 ;  /* 0x009896800000895d */ /* 0x002fea0003900000 */
[----:B------:R-:W1:Y:S02]  /*33ca0*/  @!P0 SYNCS.PHASECHK.TRANS64 P0, [R72+URZ+0x32410], R7 ;  /* 0x03241007480085a7 */ /* 0x000e64000800007f */
[----:B-1----:R-:W-:Y:S05]  /*33cb0*/  @!P0 BRA `(.L_x_2059) ;  /* 0xfffffffc00f08947 */ /* 0x002fea000383ffff */
[----:B------:R-:W-:Y:S05]  /*33cc0*/  BRA `(.L_x_2236) ;  /* 0xfffffcec004c7947 */ /* 0x000fea000383ffff */
.L_x_2066:
[----:B-1----:R1:W2:Y:S02]  /*33cd0*/  SYNCS.PHASECHK.TRANS64.TRYWAIT P0, [R10+URZ], R11 ;  /* 0x0000000b0a0075a7 */ /* 0x0022a4000800017f */
[----:B--2---:R-:W-:Y:S05]  /*33ce0*/  @!P0 NANOSLEEP.SYNCS 0x989680 ;  /* 0x009896800000895d */ /* 0x004fea0003900000 */
[----:B------:R-:W2:Y:S02]  /*33cf0*/  @!P0 SYNCS.PHASECHK.TRANS64 P0, [R10+URZ], R11 ;  /* 0x0000000b0a0085a7 */ /* 0x000ea4000800007f */
[----:B--2---:R-:W-:Y:S05]  /*33d00*/  @!P0 BRA `(.L_x_2066) ;  /* 0xfffffffc00f08947 */ /* 0x004fea000383ffff */
[----:B------:R-:W-:Y:S05]  /*33d10*/  BRA `(.L_x_2065) ;  /* 0xfffffcec00907947 */ /* 0x000fea000383ffff */
.L_x_2097:
[----:B-1----:R1:W2:Y:S02]  /*33d20*/  SYNCS.PHASECHK.TRANS64.TRYWAIT P2, [R0+URZ], R5 ;  /* 0x00000005000075a7 */ /* 0x0022a4000804017f */
[----:B--2---:R-:W-:Y:S05]  /*33d30*/  @!P2 NANOSLEEP.SYNCS 0x989680 ;  /* 0x009896800000a95d */ /* 0x004fea0003900000 */
[----:B------:R-:W2:Y:S02]  /*33d40*/  @!P2 SYNCS.PHASECHK.TRANS64 P2, [R0+URZ], R5 ;  /* 0x000000050000a5a7 */ /* 0x000ea4000804007f */
[----:B--2---:R-:W-:Y:S05]  /*33d50*/  @!P2 BRA `(.L_x_2097) ;  /* 0xfffffffc00f0a947 */ /* 0x004fea000383ffff */
[----:B------:R-:W-:Y:S05]  /*33d60*/  BRA `(.L_x_2096) ;  /* 0xfffffd5800807947 */ /* 0x000fea000383ffff */
.L_x_2104:
[----:B--2---:R2:W3:Y:S02]  /*33d70*/  SYNCS.PHASECHK.TRANS64.TRYWAIT P2, [R4+URZ], R5 ;  /* 0x00000005040075a7 */ /* 0x0044e4000804017f */
[----:B---3--:R-:W-:Y:S05]  /*33d80*/  @!P2 NANOSLEEP.SYNCS 0x989680 ;  /* 0x009896800000a95d */ /* 0x008fea0003900000 */
[----:B------:R-:W3:Y:S02]  /*33d90*/  @!P2 SYNCS.PHASECHK.TRANS64 P2, [R4+URZ], R5 ;  /* 0x000000050400a5a7 */ /* 0x000ee4000804007f */
[----:B---3--:R-:W-:Y:S05]  /*33da0*/  @!P2 BRA `(.L_x_2104) ;  /* 0xfffffffc00f0a947 */ /* 0x008fea000383ffff */
[----:B------:R-:W-:Y:S05]  /*33db0*/  BRA `(.L_x_2103) ;  /* 0xfffffd5c00a47947 */ /* 0x000fea000383ffff */
.L_x_2115:
[----:B-1----:R1:W2:Y:S02]  /*33dc0*/  SYNCS.PHASECHK.TRANS64.TRYWAIT P1, [R0+URZ], R7 ;  /* 0x00000007000075a7 */ /* 0x0022a4000802017f */
[----:B--2---:R-:W-:Y:S05]  /*33dd0*/  @!P1 NANOSLEEP.SYNCS 0x989680 ;  /* 0x009896800000995d */ /* 0x004fea0003900000 */
[----:B------:R-:W2:Y:S02]  /*33de0*/  @!P1 SYNCS.PHASECHK.TRANS64 P1, [R0+URZ], R7 ;  /* 0x00000007000095a7 */ /* 0x000ea4000802007f */
[----:B--2---:R-:W-:Y:S05]  /*33df0*/  @!P1 BRA `(.L_x_2115) ;  /* 0xfffffffc00f09947 */ /* 0x004fea000383ffff */
[----:B------:R-:W-:Y:S05]  /*33e00*/  BRA `(.L_x_2114) ;  /* 0xfffffec400987947 */ /* 0x000fea000383ffff */
.L_x_2122:
[----:B--2---:R2:W3:Y:S02]  /*33e10*/  SYNCS.PHASECHK.TRANS64.TRYWAIT P1, [R2+URZ], R3 ;  /* 0x00000003020075a7 */ /* 0x0044e4000802017f */
[----:B---3--:R-:W-:Y:S05]  /*33e20*/  @!P1 NANOSLEEP.SYNCS 0x989680 ;  /* 0x009896800000995d */ /* 0x008fea0003900000 */
[----:B------:R-:W3:Y:S02]  /*33e30*/  @!P1 SYNCS.PHASECHK.TRANS64 P1, [R2+URZ], R3 ;  /* 0x00000003020095a7 */ /* 0x000ee4000802007f */
[----:B---3--:R-:W-:Y:S05]  /*33e40*/  @!P1 BRA `(.L_x_2122) ;  /* 0xfffffffc00f09947 */ /* 0x008fea000383ffff */
[----:B------:R-:W-:Y:S05]  /*33e50*/  BRA `(.L_x_2121) ;  /* 0xfffffec800bc7947 */ /* 0x000fea000383ffff */
.L_x_2154:
[----:B------:R-:W-:Y:S02]  /*33e60*/  IMAD.MOV.U32 R13, RZ, RZ, R4 ;  /* 0x000000ffff0d7224 */ /* 0x000fe400078e0004 */
[----:B------:R-:W-:Y:S02]  /*33e70*/  IMAD.MOV.U32 R12, RZ, RZ, RZ ;  /* 0x000000ffff0c7224 */ /* 0x000fe400078e00ff */
[----:B------:R-:W-:Y:S02]  /*33e80*/  IMAD.MOV.U32 R11, RZ, RZ, 0x1f ;  /* 0x0000001fff0b7424 */ /* 0x000fe400078e00ff */
[----:B------:R-:W-:-:S07]  /*33e90*/  IMAD.MOV.U32 R15, RZ, RZ, -0x1 ;  /* 0xffffffffff0f7424 */ /* 0x000fce00078e00ff */
[----:B0-----:R-:W-:Y:S05]  /*33ea0*/  WARPSYNC.COLLECTIVE R15, `(.L_x_2237) ;  /* 0x000000000f087348 */ /* 0x001fea0003c00000 */
[----:B------:R1:W2:Y:S02]  /*33eb0*/  SHFL.IDX P6, R14, R13, R12, R11 ;  /* 0x0000000c0d0e7389 */ /* 0x0002a400000c000b */
[----:B012---:R-:W-:Y:S01]  /*33ec0*/  ENDCOLLECTIVE ;  /* 0x000000000000791b */ /* 0x007fe20003800000 */
.L_x_2237:
[----:B------:R-:W-:Y:S05]  /*33ed0*/  BRA `(.L_x_2238) ;  /* 0xffffffbc00a07947 */ /* 0x000fea000383ffff */
.L_x_2156:
[----:B------:R-:W-:Y:S01]  /*33ee0*/  BSSY B0, `(.L_x_2239) ;  /* 0x0000006000007945 */ /* 0x000fe20003800000 */
[----:B------:R-:W-:-:S07]  /*33ef0*/  IMAD.MOV.U32 R15, RZ, RZ, -0x1 ;  /* 0xffffffffff0f7424 */ /* 0x000fce00078e00ff */
[----:B01----:R-:W-:Y:S05]  /*33f00*/  WARPSYNC.COLLECTIVE R15, `(.L_x_2240) ;  /* 0x000000000f0c7348 */ /* 0x003fea0003c00000 */
[----:B------:R-:W-:Y:S02]  /*33f10*/  ELECT P6, UR62, PT ;  /* 0x00000000003e782f */ /* 0x000fe400038c0000 */
[----:B------:R-:W-:Y:S01]  /*33f20*/  MOV R14, UR62 ;  /* 0x0000003e000e7c02 */ /* 0x000fe20008000f00 */
[----:B01----:R-:W-:Y:S10]  /*33f30*/  ENDCOLLECTIVE ;  /* 0x000000000000791b */ /* 0x003ff40003800000 */
.L_x_2240:
[----:B------:R-:W-:Y:S05]  /*33f40*/  BSYNC B0 ;  /* 0x0000000000007941 */ /* 0x000fea0003800000 */
.L_x_2239:
[----:B------:R-:W-:Y:S05]  /*33f50*/  BRA `(.L_x_2241) ;  /* 0xffffffbc00a47947 */ /* 0x000fea000383ffff */
.L_x_2158:
[----:B--2---:R-:W-:-:S04]  /*33f60*/  IMAD.U32 R3, RZ, RZ, UR38 ;  /* 0x00000026ff037e24 */ /* 0x004fc8000f8e00ff */
[----:B------:R2:W3:Y:S03]  /*33f70*/  SYNCS.PHASECHK.TRANS64.TRYWAIT P0, [R3+URZ+0x32440], R0 ;  /* 0x03244000030075a7 */ /* 0x0004e6000800017f */
[----:B---3--:R-:W-:Y:S05]  /*33f80*/  @!P0 NANOSLEEP.SYNCS 0x989680 ;  /* 0x009896800000895d */ /* 0x008fea0003900000 */
[----:B------:R-:W3:Y:S02]  /*33f90*/  @!P0 SYNCS.PHASECHK.TRANS64 P0, [R3+URZ+0x32440], R0 ;  /* 0x03244000030085a7 */ /* 0x000ee4000800007f */
[----:B---3--:R-:W-:Y:S05]  /*33fa0*/  @!P0 BRA `(.L_x_2158) ;  /* 0xfffffffc00ec8947 */ /* 0x008fea000383ffff */
[----:B------:R-:W-:Y:S05]  /*33fb0*/  BRA `(.L_x_2242) ;  /* 0xffffffc000007947 */ /* 0x000fea000383ffff */
.L_x_2161:
[----:B------:R-:W-:Y:S01]  /*33fc0*/  IMAD.MOV.U32 R13, RZ, RZ, R3 ;  /* 0x000000ffff0d7224 */ /* 0x000fe200078e0003 */
[----:B------:R0:W-:Y:S01]  /*33fd0*/  STL [R1+0xa70], R16 ;  /* 0x000a701001007387 */ /* 0x0001e20000100800 */
[----:B------:R-:W-:Y:S02]  /*33fe0*/  IMAD.MOV.U32 R12, RZ, RZ, RZ ;  /* 0x000000ffff0c7224 */ /* 0x000fe400078e00ff */
[----:B------:R-:W-:Y:S02]  /*33ff0*/  IMAD.MOV.U32 R11, RZ, RZ, 0x181f ;  /* 0x0000181fff0b7424 */ /* 0x000fe400078e00ff */
[----:B------:R-:W-:-:S07]  /*34000*/  IMAD.MOV.U32 R15, RZ, RZ, -0x1 ;  /* 0xffffffffff0f7424 */ /* 0x000fce00078e00ff */
[----:B0-----:R-:W-:Y:S05]  /*34010*/  WARPSYNC.COLLECTIVE R15, `(.L_x_2243) ;  /* 0x000000000f087348 */ /* 0x001fea0003c00000 */
[----:B------:R1:W2:Y:S02]  /*34020*/  SHFL.IDX P6, R14, R13, R12, R11 ;  /* 0x0000000c0d0e7389 */ /* 0x0002a400000c000b */
[----:B012---:R-:W-:Y:S01]  /*34030*/  ENDCOLLECTIVE ;  /* 0x000000000000791b */ /* 0x007fe20003800000 */
.L_x_2243:
[----:B------:R-:W-:-:S05]  /*34040*/  VIADD R16, R6, UR39 ;  /* 0x0000002706107c36 */ /* 0x000fca0008000000 */
[----:B------:R0:W-:Y:S01]  /*34050*/  STL [R1+0x474], R16 ;  /* 0x0004741001007387 */ /* 0x0001e20000100800 */
[----:B------:R-:W-:Y:S02]  /*34060*/  IMAD.MOV.U32 R13, RZ, RZ, R0 ;  /* 0x000000ffff0d7224 */ /* 0x000fe400078e0000 */
[----:B------:R-:W-:-:S07]  /*34070*/  IMAD.MOV.U32 R4, RZ, RZ, R14 ;  /* 0x000000ffff047224 */ /* 0x000fce00078e000e */
[----:B0-----:R-:W-:Y:S05]  /*34080*/  WARPSYNC.COLLECTIVE R15, `(.L_x_2244) ;  /* 0x000000000f087348 */ /* 0x001fea0003c00000 */
[----:B------:R1:W2:Y:S02]  /*34090*/  SHFL.IDX P6, R14, R13, R12, R11 ;  /* 0x0000000c0d0e7389 */ /* 0x0002a400000c000b */
[----:B012---:R-:W-:Y:S01]  /*340a0*/  ENDCOLLECTIVE ;  /* 0x000000000000791b */ /* 0x007fe20003800000 */
.L_x_2244:
[----:B------:R-:W-:Y:S02]  /*340b0*/  ULDC UR4, c[0x0][0x288] ;  /* 0x0000a20000047ab9 */ /* 0x000fe40000000800 */
[----:B------:R-:W-:-:S05]  /*340c0*/  IMAD R2, R7, UR4, RZ ;  /* 0x0000000407027c24 */ /* 0x000fca000f8e02ff */
[----:B------:R-:W-:Y:S01]  /*340d0*/  ISETP.GE.AND P1, PT, R16, R2, PT ;  /* 0x000000021000720c */ /* 0x000fe20003f26270 */
[----:B------:R-:W-:Y:S02]  /*340e0*/  IMAD.MOV.U32 R13, RZ, RZ, R3 ;  /* 0x000000ffff0d7224 */ /* 0x000fe400078e0003 */
[----:B------:R-:W-:-:S10]  /*340f0*/  IMAD.MOV.U32 R12, RZ, RZ, 0x1 ;  /* 0x00000001ff0c7424 */ /* 0x000fd400078e00ff */
[----:B------:R-:W-:Y:S01]  /*34100*/  @!P1 LEA R7, R9, UR38, 0x1 ;  /* 0x0000002609079c11 */ /* 0x000fe2000f8e08ff */
[----:B------:R-:W-:-:S07]  /*34110*/  IMAD.MOV.U32 R5, RZ, RZ, R14 ;  /* 0x000000ffff057224 */ /* 0x000fce00078e000e */
[----:B------:R-:W-:Y:S05]  /*34120*/  WARPSYNC.COLLECTIVE R15, `(.L_x_2245) ;  /* 0x000000000f087348 */ /* 0x000fea0003c00000 */
[----:B------:R0:W1:Y:S02]  /*34130*/  SHFL.IDX P6, R14, R13, R12, R11 ;  /* 0x0000000c0d0e7389 */ /* 0x00006400000c000b */
[----:B01----:R-:W-:Y:S01]  /*34140*/  ENDCOLLECTIVE ;  /* 0x000000000000791b */ /* 0x003fe20003800000 */
.L_x_2245:
        /* <DEDUP_REMOVED lines=10> */
.L_x_2246:
[----:B------:R-:W-:Y:S01]  /*341f0*/  @!PT LDS RZ, [RZ] ;  /* 0x00000000fffff984 */ /* 0x000fe20000000800 */
[----:B------:R-:W-:Y:S01]  /*34200*/  @!PT LDS RZ, [RZ] ;  /* 0x00000000fffff984 */ /* 0x000fe20000000800 */
[----:B------:R-:W-:Y:S01]  /*34210*/  @!PT LDS RZ, [RZ] ;  /* 0x00000000fffff984 */ /* 0x000fe20000000800 */
[----:B------:R0:W-:Y:S01]  /*34220*/  @!P1 LDGSTS.E.BYPASS.LTC128B.128 [R7+0x18400], desc[UR44][R4.64], !P0 ;  /* 0x1840000004079fae */ /* 0x0001e2000c101d6c */
[----:B------:R-:W-:Y:S02]  /*34230*/  IMAD.MOV.U32 R13, RZ, RZ, R3 ;  /* 0x000000ffff0d7224 */ /* 0x000fe400078e0003 */
[C---:B0-----:R-:W-:Y:S02]  /*34240*/  VIADD R5, R16.reuse, 0x10 ;  /* 0x0000001010057836 */ /* 0x041fe40000000000 */
[----:B------:R-:W-:Y:S02]  /*34250*/  IMAD.MOV.U32 R12, RZ, RZ, 0x2 ;  /* 0x00000002ff0c7424 */ /* 0x000fe400078e00ff */
[----:B------:R-:W-:Y:S01]  /*34260*/  VIADD R7, R16, 0x20 ;  /* 0x0000002010077836 */ /* 0x000fe20000000000 */
[----:B------:R-:W-:Y:S01]  /*34270*/  ISETP.GE.AND P2, PT, R5, R2, PT ;  /* 0x000000020500720c */ /* 0x000fe20003f46270 */
[----:B------:R0:W-:Y:S01]  /*34280*/  STL [R1+0x494], R5 ;  /* 0x0004940501007387 */ /* 0x0001e20000100800 */
[----:B------:R-:W-:-:S11]  /*34290*/  IMAD.MOV.U32 R6, RZ, RZ, R14 ;  /* 0x000000ffff067224 */ /* 0x000fd600078e000e */
[----:B0-----:R-:W-:Y:S05]  /*342a0*/  WARPSYNC.COLLECTIVE R15, `(.L_x_2247) ;  /* 0x000000000f087348 */ /* 0x001fea0003c00000 */
[----:B------:R1:W2:Y:S02]  /*342b0*/  SHFL.IDX P6, R14, R13, R12, R11 ;  /* 0x0000000c0d0e7389 */ /* 0x0002a400000c000b */
[----:B012---:R-:W-:Y:S01]  /*342c0*/  ENDCOLLECTIVE ;  /* 0x000000000000791b */ /* 0x007fe20003800000 */
.L_x_2247:
[----:B------:R0:W-:Y:S01]  /*342d0*/  STL [R1+0x4a0], R7 ;  /* 0x0004a00701007387 */ /* 0x0001e20000100800 */
[----:B------:R-:W-:Y:S02]  /*342e0*/  @!P2 LEA R4, P1, R10, R6, 0x1 ;  /* 0x000000060a04a211 */ /* 0x000fe400078208ff */
[----:B------:R-:W-:-:S03]  /*342f0*/  @!P2 LEA R6, R9, UR38, 0x1 ;  /* 0x000000260906ac11 */ /* 0x000fc6000f8e08ff */
[----:B------:R-:W-:Y:S01]  /*34300*/  @!P2 IMAD.X R5, RZ, RZ, R8, P1 ;  /* 0x000000ffff05a224 */ /* 0x000fe200008e0608 */
[----:B------:R-:W-:Y:S01]  /*34310*/  ISETP.GE.AND P1, PT, R7, R2, PT ;  /* 0x000000020700720c */ /* 0x000fe20003f26270 */
[----:B------:R-:W-:Y:S02]  /*34320*/  IMAD.MOV.U32 R13, RZ, RZ, R0 ;  /* 0x000000ffff0d7224 */ /* 0x000fe400078e0000 */
[----:B0-----:R-:W-:Y:S01]  /*34330*/  VIADD R7, R16, 0x30 ;  /* 0x0000003010077836 */ /* 0x001fe20000000000 */
[----:B------:R-:W-:Y:S01]  /*34340*/  @!PT LDS RZ, [RZ] ;  /* 0x00000000fffff984 */ /* 0x000fe20000000800 */
[----:B------:R-:W-:Y:S01]  /*34350*/  @!PT LDS RZ, [RZ] ;  /* 0x00000000fffff984 */ /* 0x000fe20000000800 */
[----:B------:R-:W-:Y:S01]  /*34360*/  @!PT LDS RZ, [RZ] ;  /* 0x00000000fffff984 */ /* 0x000fe20000000800 */
[----:B------:R0:W-:Y:S04]  /*34370*/  @!P2 LDGSTS.E.BYPASS.LTC128B.128 [R6+0x18c00], desc[UR44][R4.64], !P0 ;  /* 0x18c000000406afae */ /* 0x0001e8000c101d6c */
[----:B------:R1:W-:Y:S01]  /*34380*/  STL [R1+0x4a4], R7 ;  /* 0x0004a40701007387 */ /* 0x0003e20000100800 */
[----:B0-----:R-:W-:-:S04]  /*34390*/  IMAD.MOV.U32 R4, RZ, RZ, R14 ;  /* 0x000000ffff047224 */ /* 0x001fc800078e000e */
[----:B------:R-:W-:-:S07]  /*343a0*/  @!P1 LEA R6, R9, UR38, 0x1 ;  /* 0x0000002609069c11 */ /* 0x000fce000f8e08ff */
[----:B-1----:R-:W-:Y:S05]  /*343b0*/  WARPSYNC.COLLECTIVE R15, `(.L_x_2248) ;  /* 0x000000000f087348 */ /* 0x002fea0003c00000 */
[----:B------:R0:W2:Y:S02]  /*343c0*/  SHFL.IDX P6, R14, R13, R12, R11 ;  /* 0x0000000c0d0e7389 */ /* 0x0000a400000c000b */
[----:B012---:R-:W-:Y:S01]  /*343d0*/  ENDCOLLECTIVE ;  /* 0x000000000000791b */ /* 0x007fe20003800000 */
.L_x_2248:
[----:B------:R-:W-:Y:S02]  /*343e0*/  IMAD.MOV.U32 R13, RZ, RZ, R3 ;  /* 0x000000ffff0d7224 */ /* 0x000fe400078e0003 */
[----:B------:R-:W-:Y:S02]  /*343f0*/  IMAD.MOV.U32 R12, RZ, RZ, 0x3 ;  /* 0x00000003ff0c7424 */ /* 0x000fe400078e00ff */
[----:B------:R-:W-:-:S07]  /*34400*/  IMAD.MOV.U32 R5, RZ, RZ, R14 ;  /* 0x000000ffff057224 */ /* 0x000fce00078e000e */
[----:B------:R-:W-:Y:S05]  /*34410*/  WARPSYNC.COLLECTIVE R15, `(.L_x_2249) ;  /* 0x000000000f087348 */ /* 0x000fea0003c00000 */
[----:B------:R0:W1:Y:S02]  /*34420*/  SHFL.IDX P6, R14, R13, R12, R11 ;  /* 0x0000000c0d0e7389 */ /* 0x00006400000c000b */
[----:B01----:R-:W-:Y:S01]  /*34430*/  ENDCOLLECTIVE ;  /* 0x000000000000791b */ /* 0x003fe20003800000 */
.L_x_2249:
        /* <DEDUP_REMOVED lines=11> */
[----:B------:R-:W-:-:S05]  /*344f0*/  VIADD R7, R16, 0x40 ;  /* 0x0000004010077836 */ /* 0x000fca0000000000 */
[----:B------:R1:W-:Y:S01]  /*34500*/  STL [R1+0x4a8], R7 ;  /* 0x0004a80701007387 */ /* 0x0003e20000100800 */
[----:B0-----:R-:W-:-:S07]  /*34510*/  IMAD.MOV.U32 R4, RZ, RZ, R14 ;  /* 0x000000ffff047224 */ /* 0x001fce00078e000e */
[----:B-1----:R-:W-:Y:S05]  /*34520*/  WARPSYNC.COLLECTIVE R15, `(.L_x_2250) ;  /* 0x000000000f087348 */ /* 0x002fea0003c00000 */
[----:B------:R0:W2:Y:S02]  /*34530*/  SHFL.IDX P6, R14, R13, R12, R11 ;  /* 0x0000000c0d0e7389 */ /* 0x0000a400000c000b */
[----:B012---:R-:W-:Y:S01]  /*34540*/  ENDCOLLECTIVE ;  /* 0x000000000000791b */ /* 0x007fe20003800000 */
.L_x_2250:
[----:B------:R-:W-:Y:S01]  /*34550*/  @!P1 LEA R6, R9, UR38, 0x1 ;  /* 0x0000002609069c11 */ /* 0x000fe2000f8e08ff */
[----:B------:R-:W-:Y:S02]  /*34560*/  IMAD.MOV.U32 R13, RZ, RZ, R3 ;  /* 0x000000ffff0d7224 */ /* 0x000fe400078e0003 */
[----:B------:R-:W-:Y:S02]  /*34570*/  IMAD.MOV.U32 R12, RZ, RZ, 0x4 ;  /* 0x00000004ff0c7424 */ /* 0x000fe400078e00ff */
[----:B------:R-:W-:-:S07]  /*34580*/  IMAD.MOV.U32 R5, RZ, RZ, R14 ;  /* 0x000000ffff057224 */ /* 0x000fce00078e000e */
[----:B------:R-:W-:Y:S05]  /*34590*/  WARPSYNC.COLLECTIVE R15, `(.L_x_2251) ;  /* 0x000000000f087348 */ /* 0x000fea0003c00000 */
[----:B------:R0:W1:Y:S02]  /*345a0*/  SHFL.IDX P6, R14, R13, R12, R11 ;  /* 0x0000000c0d0e7389 */ /* 0x00006400000c000b */
[----:B01----:R-:W-:Y:S01]  /*345b0*/  ENDCOLLECTIVE ;  /* 0x000000000000791b */ /* 0x003fe20003800000 */
.L_x_2251:
        /* <DEDUP_REMOVED lines=17> */
.L_x_2252:
[----:B------:R-:W-:Y:S02]  /*346d0*/  IMAD.MOV.U32 R13, RZ, RZ, R3 ;  /* 0x000000ffff0d7224 */ /* 0x000fe400078e0003 */
[----:B------:R-:W-:Y:S02]  /*346e0*/  IMAD.MOV.U32 R12, RZ, RZ, 0x5 ;  /* 0x00000005ff0c7424 */ /* 0x000fe400078e00ff */
[----:B------:R-:W-:-:S07]  /*346f0*/  IMAD.MOV.U32 R4, RZ, RZ, R14 ;  /* 0x000000ffff047224 */ /* 0x000fce00078e000e */
[----:B------:R-:W-:Y:S05]  /*34700*/  WARPSYNC.COLLECTIVE R15, `(.L_x_2253) ;  /* 0x000000000f087348 */ /* 0x000fea0003c00000 */
[----:B------:R0:W1:Y:S02]  /*34710*/  SHFL.IDX P6, R14, R13, R12, R11 ;  /* 0x0000000c0d0e7389 */ /* 0x00006400000c000b */
[----:B01----:R-:W-:Y:S01]  /*34720*/  ENDCOLLECTIVE ;  /* 0x000000000000791b */ /* 0x003fe20003800000 */
.L_x_2253:
[----:B------:R-:W-:-:S05]  /*34730*/  @!P1 LEA R5, P2, R10, R4, 0x1 ;  /* 0x000000040a059211 */ /* 0x000fca00078408ff */
[----:B------:R-:W-:Y:S01]  /*34740*/  @!P1 IMAD.X R4, RZ, RZ, R6, P2 ;  /* 0x000000ffff049224 */ /* 0x000fe200010e0606 */
[----:B------:R-:W-:-:S04]  /*34750*/  @!P1 LEA R6, R9, UR38, 0x1 ;  /* 0x0000002609069c11 */ /* 0x000fc8000f8e08ff */
        /* <DEDUP_REMOVED lines=9> */
[----:B------:R-:W-:Y:S02]  /*347f0*/  VIADD R7, R16, 0x60 ;  /* 0x0000006010077836 */ /* 0x000fe40000000000 */
[----:B------:R1:W5:Y:S02]  /*34800*/  LDL.LU R16, [R1+0xa70] ;  /* 0x000a700001107983 */ /* 0x0003640000300800 */
[----:B01----:R-:W-:-:S08]  /*34810*/  IMAD.MOV.U32 R6, RZ, RZ, R14 ;  /* 0x000000ffff067224 */ /* 0x003fd000078e000e */
[----:B-----5:R-:W-:Y:S05]  /*34820*/  WARPSYNC.COLLECTIVE R15, `(.L_x_2254) ;  /* 0x000000000f087348 */ /* 0x020fea0003c00000 */
[----:B------:R0:W1:Y:S02]  /*34830*/  SHFL.IDX P6, R14, R13, R12, R11 ;  /* 0x0000000c0d0e7389 */ /* 0x00006400000c000b */
[----:B01---5:R-:W-:Y:S01]  /*34840*/  ENDCOLLECTIVE ;  /* 0x000000000000791b */ /* 0x023fe20003800000 */
.L_x_2254:
[----:B------:R-:W-:Y:S02]  /*34850*/  IMAD.MOV.U32 R13, RZ, RZ, R3 ;  /* 0x000000ffff0d7224 */ /* 0x000fe400078e0003 */
[----:B------:R-:W-:Y:S02]  /*34860*/  IMAD.MOV.U32 R12, RZ, RZ, 0x6 ;  /* 0x00000006ff0c7424 */ /* 0x000fe400078e00ff */
[----:B------:R-:W-:-:S07]  /*34870*/  IMAD.MOV.U32 R4, RZ, RZ, R14 ;  /* 0x000000ffff047224 */ /* 0x000fce00078e000e */
[----:B------:R-:W-:Y:S05]  /*34880*/  WARPSYNC.COLLECTIVE R15, `(.L_x_2255) ;  /* 0x000000000f087348 */ /* 0x000fea0003c00000 */
[----:B------:R0:W1:Y:S02]  /*34890*/  SHFL.IDX P6, R14, R13, R12, R11 ;  /* 0x0000000c0d0e7389 */ /* 0x00006400000c000b */
[----:B01----:R-:W-:Y:S01]  /*348a0*/  ENDCOLLECTIVE ;  /* 0x000000000000791b */ /* 0x003fe20003800000 */
.L_x_2255:
        /* <DEDUP_REMOVED lines=15> */
.L_x_2256:
[----:B------:R-:W-:Y:S01]  /*349a0*/  ISETP.GE.AND P1, PT, R7, R2, PT ;  /* 0x000000020700720c */ /* 0x000fe20003f26270 */
[----:B------:R-:W-:Y:S02]  /*349b0*/  IMAD.MOV.U32 R13, RZ, RZ, R3 ;  /* 0x000000ffff0d7224 */ /* 0x000fe400078e0003 */
[----:B------:R-:W-:Y:S02]  /*349c0*/  IMAD.MOV.U32 R12, RZ, RZ, 0x7 ;  /* 0x00000007ff0c7424 */ /* 0x000fe400078e00ff */
[----:B------:R-:W-:-:S08]  /*349d0*/  IMAD.MOV.U32 R4, RZ, RZ, R14 ;  /* 0x000000ffff047224 */ /* 0x000fd000078e000e */
[----:B------:R-:W-:Y:S05]  /*349e0*/  WARPSYNC.COLLECTIVE R15, `(.L_x_2257) ;  /* 0x000000000f087348 */ /* 0x000fea0003c00000 */
[----:B------:R0:W1:Y:S02]  /*349f0*/  SHFL.IDX P6, R14, R13, R12, R11 ;  /* 0x0000000c0d0e7389 */ /* 0x00006400000c000b */
[----:B01----:R-:W-:Y:S01]  /*34a00*/  ENDCOLLECTIVE ;  /* 0x000000000000791b */ /* 0x003fe20003800000 */
.L_x_2257:
[----:B------:R-:W-:-:S05]  /*34a10*/  @!P1 LEA R5, P2, R10, R4, 0x1 ;  /* 0x000000040a059211 */ /* 0x000fca00078408ff */
[----:B------:R-:W-:-:S05]  /*34a20*/  @!P1 IMAD.X R4, RZ, RZ, R6, P2 ;  /* 0x000000ffff049224 */ /* 0x000fca00010e0606 */
[----:B------:R-:W-:Y:S01]  /*34a30*/  @!P1 LOP3.LUT R5, R5, R4, RZ, 0x3c, !PT ;  /* 0x0000000405059212 */ /* 0x000fe200078e3cff */
[----:B------:R-:W-:-:S03]  /*34a40*/  IMAD.MOV.U32 R13, RZ, RZ, R0 ;  /* 0x000000ffff0d7224 */ /* 0x000fc600078e0000 */
[----:B------:R-:W-:Y:S02]  /*34a50*/  @!P1 LOP3.LUT R4, R5, R4, RZ, 0x3c, !PT ;  /* 0x0000000405049212 */ /* 0x000fe400078e3cff */
[----:B------:R-:W-:Y:S02]  /*34a60*/  @!P1 LEA R6, R9, UR38, 0x1 ;  /* 0x0000002609069c11 */ /* 0x000fe4000f8e08ff */
[----:B------:R-:W-:Y:S01]  /*34a70*/  @!P1 LOP3.LUT R5, R5, R4, RZ, 0x3c, !PT ;  /* 0x0000000405059212 */ /* 0x000fe200078e3cff */
[----:B------:R-:W-:-:S07]  /*34a80*/  IMAD.MOV.U32 R3, RZ, RZ, R14 ;  /* 0x000000ffff037224 */ /* 0x000fce00078e000e */
[----:B------:R-:W-:Y:S05]  /*34a90*/  WARPSYNC.COLLECTIVE R15, `(.L_x_2258) ;  /* 0x000000000f087348 */ /* 0x000fea0003c00000 */
[----:B------:R0:W1:Y:S02]  /*34aa0*/  SHFL.IDX P6, R14, R13, R12, R11 ;  /* 0x0000000c0d0e7389 */ /* 0x00006400000c000b */
[----:B01----:R-:W-:Y:S01]  /*34ab0*/  ENDCOLLECTIVE ;  /* 0x000000000000791b */ /* 0x003fe20003800000 */
.L_x_2258:
[----:B------:R0:W-:Y:S04]  /*34ac0*/  STL [R1+0x4b0], R7 ;  /* 0x0004b00701007387 */ /* 0x0001e80000100800 */
[----:B------:R-:W-:Y:S01]  /*34ad0*/  @!PT LDS RZ, [RZ] ;  /* 0x00000000fffff984 */ /* 0x000fe20000000800 */
[----:B------:R-:W-:Y:S01]  /*34ae0*/  @!PT LDS RZ, [RZ] ;  /* 0x00000000fffff984 */ /* 0x000fe20000000800 */
[----:B------:R-:W-:Y:S01]  /*34af0*/  @!PT LDS RZ, [RZ] ;  /* 0x00000000fffff984 */ /* 0x000fe20000000800 */
[----:B------:R0:W-:Y:S01]  /*34b00*/  @!P1 LDGSTS.E.BYPASS.LTC128B.128 [R6+0x1b400], desc[UR44][R4.64], !P0 ;  /* 0x1b40000004069fae */ /* 0x0001e2000c101d6c */
[----:B------:R-:W-:Y:S01]  /*34b10*/  IMAD.MOV.U32 R0, RZ, RZ, R14 ;  /* 0x000000ffff007224 */ /* 0x000fe200078e000e */
[----:B------:R-:W-:Y:S06]  /*34b20*/  BRA `(.L_x_2259) ;  /* 0xffffffc0000c7947 */ /* 0x000fec000383ffff */
.L_x_2163:
[----:B------:R-:W-:Y:S01]  /*34b30*/  BSSY B0, `(.L_x_2260) ;  /* 0x0000008000007945 */ /* 0x000fe20003800000 */
[----:B------:R-:W-:Y:S02]  /*34b40*/  IMAD.MOV.U32 R13, RZ, RZ, R4 ;  /* 0x000000ffff0d7224 */ /* 0x000fe400078e0004 */
[----:B------:R-:W-:Y:S02]  /*34b50*/  IMAD.MOV.U32 R12, RZ, RZ, RZ ;  /* 0x000000ffff0c7224 */ /* 0x000fe400078e00ff */
[----:B------:R-:W-:Y:S02]  /*34b60*/  IMAD.MOV.U32 R11, RZ, RZ, 0x181f ;  /* 0x0000181fff0b7424 */ /* 0x000fe400078e00ff */
[----:B------:R-:W-:-:S07]  /*34b70*/  IMAD.MOV.U32 R15, RZ, RZ, -0x1 ;  /* 0xffffffffff0f7424 */ /* 0x000fce00078e00ff */
[----:B------:R-:W-:Y:S05]  /*34b80*/  WARPSYNC.COLLECTIVE R15, `(.L_x_2261) ;  /* 0x000000000f087348 */ /* 0x000fea0003c00000 */
[----:B------:R0:W1:Y:S02]  /*34b90*/  SHFL.IDX P6, R14, R13, R12, R11 ;  /* 0x0000000c0d0e7389 */ /* 0x00006400000c000b */
[----:B01----:R-:W-:Y:S01]  /*34ba0*/  ENDCOLLECTIVE ;  /* 0x000000000000791b */ /* 0x003fe20003800000 */
.L_x_2261:
[----:B------:R-:W-:Y:S05]  /*34bb0*/  BSYNC B0 ;  /* 0x0000000000007941 */ /* 0x000fea0003800000 */
.L_x_2260:
[----:B------:R-:W0:Y:S01]  /*34bc0*/  S2R R7, SR_TID.X ;  /* 0x0000000000077919 */ /* 0x000e220000002100 */
[----:B------:R-:W1:Y:S01]  /*34bd0*/  S2R R3, SR_TID.X ;  /* 0x0000000000037919 */ /* 0x000e620000002100 */
[----:B------:R-:W-:Y:S02]  /*34be0*/  IMAD.MOV.U32 R13, RZ, RZ, R5 ;  /* 0x000000ffff0d7224 */ /* 0x000fe400078e0005 */
[----:B------:R-:W-:Y:S02]  /*34bf0*/  IMAD.MOV.U32 R12, RZ, RZ, RZ ;  /* 0x000000ffff0c7224 */ /* 0x000fe400078e00ff */
[----:B------:R-:W-:Y:S02]  /*34c00*/  IMAD.MOV.U32 R11, RZ, RZ, 0x181f ;  /* 0x0000181fff0b7424 */ /* 0x000fe400078e00ff */
[----:B------:R-:W-:Y:S02]  /*34c10*/  IMAD.MOV.U32 R15, RZ, RZ, -0x1 ;  /* 0xffffffffff0f7424 */ /* 0x000fe400078e00ff */
[----:B------:R-:W-:-:S07]  /*34c20*/  IMAD.MOV.U32 R2, RZ, RZ, R14 ;  /* 0x000000ffff027224 */ /* 0x000fce00078e000e */
[----:B01----:R-:W-:Y:S05]  /*34c30*/  WARPSYNC.COLLECTIVE R15, `(.L_x_2262) ;  /* 0x000000000f087348 */ /* 0x003fea0003c00000 */
[----:B------:R2:W3:Y:S02]  /*34c40*/  SHFL.IDX P6, R14, R13, R12, R11 ;  /* 0x0000000c0d0e7389 */ /* 0x0004e400000c000b */
[----:B0123--:R-:W-:Y:S01]  /*34c50*/  ENDCOLLECTIVE ;  /* 0x000000000000791b */ /* 0x00ffe20003800000 */
.L_x_2262:
[----:B------:R-:W-:Y:S01]  /*34c60*/  ULDC UR4, c[0x0][0x288] ;  /* 0x0000a20000047ab9 */ /* 0x000fe20000000800 */
[----:B------:R-:W2:Y:S01]  /*34c70*/  LDL.LU R13, [R1+0x4a0] ;  /* 0x0004a000010d7983 */ /* 0x000ea20000300800 */
[----:B------:R-:W-:-:S03]  /*34c80*/  LOP3.LUT R7, R7, 0x7f, RZ, 0xc0, !PT ;  /* 0x0000007f07077812 */ /* 0x000fc600078ec0ff */
[----:B------:R-:W3:Y:S02]  /*34c90*/  LDL.LU R12, [R1+0x4a4] ;  /* 0x0004a400010c7983 */ /* 0x000ee40000300800 */
[----:B------:R-:W-:Y:S02]  /*34ca0*/  IMAD.SHL.U32 R9, R7, 0x8, RZ ;  /* 0x0000000807097824 */ /* 0x000fe400078e00ff */
[----:B------:R-:W4:Y:S01]  /*34cb0*/  LDL.LU R11, [R1+0x4a8] ;  /* 0x0004a800010b7983 */ /* 0x000f220000300800 */
[----:B------:R-:W-:-:S03]  /*34cc0*/  IMAD.SHL.U32 R7, R3, 0x8, RZ ;  /* 0x0000000803077824 */ /* 0x000fc600078e00ff */
[----:B------:R-:W4:Y:S02]  /*34cd0*/  LDL.LU R15, [R1+0x4ac] ;  /* 0x0004ac00010f7983 */ /* 0x000f240000300800 */
[----:B------:R-:W-:-:S04]  /*34ce0*/  LOP3.LUT R7, R7, 0x1f8, RZ, 0xc0, !PT ;  /* 0x000001f807077812 */ /* 0x000fc800078ec0ff */
[----:B------:R-:W-:Y:S01]  /*34cf0*/  LOP3.LUT R7, R7, 0x38, R3, 0x78, !PT ;  /* 0x0000003807077812 */ /* 0x000fe200078e7803 */
[----:B------:R-:W-:Y:S02]  /*34d00*/  IMAD.MOV.U32 R3, RZ, RZ, R14 ;  /* 0x000000ffff037224 */ /* 0x000fe400078e000e */
[----:B------:R-:W3:Y:S01]  /*34d10*/  LDL.LU R14, [R1+0x494] ;  /* 0x00049400010e7983 */ /* 0x000ee20000300800 */
[----:B------:R-:W-:Y:S01]  /*34d20*/  IMAD R0, R6, UR4, RZ ;  /* 0x0000000406007c24 */ /* 0x000fe2000f8e02ff */
[----:B------:R-:W-:Y:S02]  /*34d30*/  LOP3.LUT R7, R7, 0x200, R9, 0xf8, !PT ;  /* 0x0000020007077812 */ /* 0x000fe400078ef809 */
[----:B------:R-:W4:Y:S04]  /*34d40*/  LDL.LU R6, [R1+0x474] ;  /* 0x0004740001067983 */ /* 0x000f280000300800 */
[----:B------:R0:W5:Y:S01]  /*34d50*/  LDL.LU R9, [R1+0x4b0] ;  /* 0x0004b00001097983 */ /* 0x0001620000300800 */
[----:B------:R-:W-:-:S02]  /*34d60*/  LOP3.LUT R17, R17, 0xffffffbf, RZ, 0xc0, !PT ;  /* 0xffffffbf11117812 */ /* 0x000fc400078ec0ff */
[-C--:B--2---:R-:W-:Y:S02]  /*34d70*/  ISETP.GE.AND P5, PT, R13, R0.reuse, PT ;  /* 0x000000000d00720c */ /* 0x084fe40003fa6270 */
[----:B---3--:R-:W-:-:S13]  /*34d80*/  ISETP.GE.AND P6, PT, R14, R0, PT ;  /* 0x000000000e00720c */ /* 0x008fda0003fc6270 */
[----:B------:R-:W-:Y:S02]  /*34d90*/  @P6 LOP3.LUT R17, R17, 0x40, RZ, 0xfc, !PT ;  /* 0x0000004011116812 */ /* 0x000fe400078efcff */
[----:B------:R-:W-:Y:S02]  /*34da0*/  ISETP.GE.AND P6, PT, R12, R0, PT ;  /* 0x000000000c00720c */ /* 0x000fe40003fc6270 */
[----:B------:R-:W-:-:S04]  /*34db0*/  LOP3.LUT R17, R17, 0xffffffdf, RZ, 0xc0, !PT ;  /* 0xffffffdf11117812 */ /* 0x000fc800078ec0ff */
[----:B------:R-:W-:Y:S02]  /*34dc0*/  @P5 LOP3.LUT R17, R17, 0x20, RZ, 0xfc, !PT ;  /* 0x0000002011115812 */ /* 0x000fe400078efcff */
[----:B----4-:R-:W-:Y:S02]  /*34dd0*/  ISETP.GE.AND P5, PT, R11, R0, PT ;  /* 0x000000000b00720c */ /* 0x010fe40003fa6270 */
[----:B------:R-:W-:-:S04]  /*34de0*/  LOP3.LUT R17, R17, 0xffffffef, RZ, 0xc0, !PT ;  /* 0xffffffef11117812 */ /* 0x000fc800078ec0ff */
[----:B------:R-:W-:-:S04]  /*34df0*/  @P6 LOP3.LUT R17, R17, 0x10, RZ, 0xfc, !PT ;  /* 0x0000001011116812 */ /* 0x000fc800078efcff */
[----:B------:R-:W-:Y:S02]  /*34e00*/  LOP3.LUT R17, R17, 0xfffffff7, RZ, 0xc0, !PT ;  /* 0xfffffff711117812 */ /* 0x000fe400078ec0ff */
[-C--:B------:R-:W-:Y:S02]  /*34e10*/  ISETP.GE.AND P6, PT, R15, R0.reuse, PT ;  /* 0x000000000f00720c */ /* 0x080fe40003fc6270 */
[----:B------:R-:W-:Y:S02]  /*34e20*/  ISETP.GE.AND P4, PT, R6, R0, PT ;  /* 0x000000000600720c */ /* 0x000fe40003f86270 */
[----:B------:R-:W-:-:S04]  /*34e30*/  @P5 LOP3.LUT R17, R17, 0x8, RZ, 0xfc, !PT ;  /* 0x0000000811115812 */ /* 0x000fc800078efcff */
[----:B------:R-:W-:-:S04]  /*34e40*/  LOP3.LUT R17, R17, 0xffdfffff, RZ, 0xc0, !PT ;  /* 0xffdfffff11117812 */ /* 0x000fc800078ec0ff */
[----:B------:R-:W-:-:S04]  /*34e50*/  LOP3.LUT R17, R17, 0xfffffffb, RZ, 0xc0, !PT ;  /* 0xfffffffb11117812 */ /* 0x000fc800078ec0ff */
[----:B------:R-:W-:Y:S02]  /*34e60*/  @P6 LOP3.LUT R17, R17, 0x4, RZ, 0xfc, !PT ;  /* 0x0000000411116812 */ /* 0x000fe400078efcff */
[----:B------:R-:W-:Y:S01]  /*34e70*/  @!P4 LEA R3, P6, R10, R3, 0x1 ;  /* 0x000000030a03c211 */ /* 0x000fe200078c08ff */
[----:B------:R-:W-:Y:S02]  /*34e80*/  IMAD.MOV.U32 R13, RZ, RZ, R4 ;  /* 0x000000ffff0d7224 */ /* 0x000fe400078e0004 */
[----:B------:R-:W-:Y:S02]  /*34e90*/  IMAD.MOV.U32 R12, RZ, RZ, 0x1 ;  /* 0x00000001ff0c7424 */ /* 0x000fe400078e00ff */
[----:B------:R-:W-:Y:S02]  /*34ea0*/  IMAD.MOV.U32 R11, RZ, RZ, 0x181f ;  /* 0x0000181fff0b7424 */ /* 0x000fe400078e00ff */
[----:B------:R-:W-:Y:S02]  /*34eb0*/  IMAD.MOV.U32 R15, RZ, RZ, -0x1 ;  /* 0xffffffffff0f7424 */ /* 0x000fe400078e00ff */
[----:B0-----:R-:W-:-:S07]  /*34ec0*/  @!P4 IMAD.X R2, RZ, RZ, R2, P6 ;  /* 0x000000ffff02c224 */ /* 0x001fce00030e0602 */
[----:B-----5:R-:W-:Y:S05]  /*34ed0*/  WARPSYNC.COLLECTIVE R15, `(.L_x_2263) ;  /* 0x000000000f087348 */ /* 0x020fea0003c00000 */
[----:B------:R0:W1:Y:S02]  /*34ee0*/  SHFL.IDX P6, R14, R13, R12, R11 ;  /* 0x0000000c0d0e7389 */ /* 0x00006400000c000b */
[----:B01---5:R-:W-:Y:S01]  /*34ef0*/  ENDCOLLECTIVE ;  /* 0x000000000000791b */ /* 0x023fe20003800000 */
.L_x_2263:
[----:B------:R-:W-:Y:S02]  /*34f00*/  ISETP.GE.AND P5, PT, R9, R0, PT ;  /* 0x000000000900720c */ /* 0x000fe40003fa6270 */
[----:B------:R-:W-:Y:S01]  /*34f10*/  @!P4 LOP3.LUT R3, R3, R2, RZ, 0x3c, !PT ;  /* 0x000000020303c212 */ /* 0x000fe200078e3cff */
[----:B------:R-:W-:-:S03]  /*34f20*/  IMAD.MOV.U32 R13, RZ, RZ, R5 ;  /* 0x000000ffff0d7224 */ /* 0x000fc600078e0005 */
[----:B------:R-:W-:Y:S01]  /*34f30*/  @!P4 LOP3.LUT R2, R3, R2, RZ, 0x3c, !PT ;  /* 0x000000020302c212 */ /* 0x000fe200078e3cff */
[----:B------:R-:W-:-:S07]  /*34f40*/  IMAD.MOV.U32 R6, RZ, RZ, R14 ;  /* 0x000000ffff067224 */ /* 0x000fce00078e000e */
[----:B------:R-:W-:Y:S05]  /*34f50*/  WARPSYNC.COLLECTIVE R15, `(.L_x_2264) ;  /* 0x000000000f087348 */ /* 0x000fea0003c00000 */
[----:B------:R0:W1:Y:S02]  /*34f60*/  SHFL.IDX P6, R14, R13, R12, R11 ;  /* 0x0000000c0d0e7389 */ /* 0x00006400000c000b */
[----:B01----:R-:W-:Y:S01]  /*34f70*/  ENDCOLLECTIVE ;  /* 0x000000000000791b */ /* 0x003fe20003800000 */
.L_x_2264:
[----:B------:R-:W-:Y:S02]  /*34f80*/  @!P4 LEA R9, R7, UR38, 0x1 ;  /* 0x000000260709cc11 */ /* 0x000fe4000f8e08ff */
[----:B------:R-:W-:Y:S02]  /*34f90*/  @!P4 LOP3.LUT R3, R3, R2, RZ, 0x3c, !PT ;  /* 0x000000020303c212 */ /* 0x000fe400078e3cff */
[----:B------:R-:W-:-:S03]  /*34fa0*/  @P5 LOP3.LUT R17, R17, 0x200000, RZ, 0xfc, !PT ;  /* 0x0020000011115812 */ /* 0x000fc600078efcff */
[----:B------:R-:W-:Y:S01]  /*34fb0*/  @!PT LDS RZ, [RZ] ;  /* 0x00000000fffff984 */ /* 0x000fe20000000800 */
[----:B------:R-:W-:Y:S01]  /*34fc0*/  @!PT LDS RZ, [RZ] ;  /* 0x00000000fffff984 */ /* 0x000fe20000000800 */
[----:B------:R-:W-:Y:S01]  /*34fd0*/  @!PT LDS RZ, [RZ] ;  /* 0x00000000fffff984 */ /* 0x000fe20000000800 */
[----:B------:R-:W-:Y:S04]  /*34fe0*/  @!P4 LDGSTS.E.BYPASS.LTC128B.128 [R9+0x22400], desc[UR44][R2.64], !P3 ;  /* 0x224000000209cfae */ /* 0x000fe8000d901d6c */
[----:B------:R-:W-:Y:S04]  /*34ff0*/  @!P4 LDGSTS.E.BYPASS.LTC128B.128 [R9+0x26400], desc[UR44][R2.64+0x80], !P0 ;  /* 0x264000800209cfae */ /* 0x000fe8000c101d6c */
[----:B------:R-:W-:Y:S04]  /*35000*/  @!P4 LDGSTS.E.BYPASS.LTC128B.128 [R9+0x2a400], desc[UR44][R2.64+0x100], !P1 ;  /* 0x2a4001000209cfae */ /* 0x000fe8000c901d6c */
[----:B------:R0:W-:Y:S01]  /*35010*/  @!P4 LDGSTS.E.BYPASS.LTC128B.128 [R9+0x2e400], desc[UR44][R2.64+0x180], !P2 ;  /* 0x2e4001800209cfae */ /* 0x0001e2000d101d6c */
[----:B------:R-:W-:Y:S01]  /*35020*/  LOP3.LUT P4, RZ, R17, 0x40, RZ, 0xc0, !PT ;  /* 0x0000004011ff7812 */ /* 0x000fe2000788c0ff */
[----:B0-----:R-:W-:-:S12]  /*35030*/  IMAD.MOV.U32 R2, RZ, RZ, R14 ;  /* 0x000000ffff027224 */ /* 0x001fd800078e000e */
[----:B------:R-:W-:Y:S01]  /*35040*/  @!P4 LEA R2, P6, R10, R2, 0x1 ;  /* 0x000000020a02c211 */ /* 0x000fe200078c08ff */
[----:B------:R-:W-:Y:S02]  /*35050*/  IMAD.MOV.U32 R13, RZ, RZ, R4 ;  /* 0x000000ffff0d7224 */ /* 0x000fe400078e0004 */
[----:B------:R-:W-:Y:S02]  /*35060*/  IMAD.MOV.U32 R12, RZ, RZ, 0x2 ;  /* 0x00000002ff0c7424 */ /* 0x000fe400078e00ff */
[----:B------:R-:W-:-:S08]  /*35070*/  @!P4 IMAD.X R3, RZ, RZ, R6, P6 ;  /* 0x000000ffff03c224 */ /* 0x000fd000030e0606 */
[----:B------:R-:W-:Y:S05]  /*35080*/  WARPSYNC.COLLECTIVE R15, `(.L_x_2265) ;  /* 0x000000000f087348 */ /* 0x000fea0003c00000 */
[----:B------:R0:W1:Y:S02]  /*35090*/  SHFL.IDX P6, R14, R13, R12, R11 ;  /* 0x0000000c0d0e7389 */ /* 0x00006400000c000b */
[----:B01----:R-:W-:Y:S01]  /*350a0*/  ENDCOLLECTIVE ;  /* 0x000000000000791b */ /* 0x003fe20003800000 */
.L_x_2265:
[----:B------:R-:W-:Y:S02]  /*350b0*/  IMAD.MOV.U32 R13, RZ, RZ, R5 ;  /* 0x000000ffff0d7224 */ /* 0x000fe400078e0005 */
[----:B------:R-:W-:-:S07]  /*350c0*/  IMAD.MOV.U32 R6, RZ, RZ, R14 ;  /* 0x000000ffff067224 */ /* 0x000fce00078e000e */
[----:B------:R-:W-:Y:S05]  /*350d0*/  WARPSYNC.COLLECTIVE R15, `(.L_x_2266) ;  /* 0x000000000f087348 */ /* 0x000fea0003c00000 */
[----:B------:R0:W1:Y:S02]  /*350e0*/  SHFL.IDX P6, R14, R13, R12, R11 ;  /* 0x0000000c0d0e7389 */ /* 0x00006400000c000b */
[----:B01----:R-:W-:Y:S01]  /*350f0*/  ENDCOLLECTIVE ;  /* 0x000000000000791b */ /* 0x003fe20003800000 */
.L_x_2266:
[----:B------:R-:W-:Y:S01]  /*35100*/  IMAD.MOV.U32 R9, RZ, RZ, R7 ;  /* 0x000000ffff097224 */ /* 0x000fe200078e0007 */
[----:B------:R-:W-:-:S04]  /*35110*/  LOP3.LUT P5, RZ, R17, 0x20, RZ, 0xc0, !PT ;  /* 0x0000002011ff7812 */ /* 0x000fc800078ac0ff */
[----:B------:R-:W-:-:S05]  /*35120*/  @!P4 LEA R7, R9, UR38, 0x1 ;  /* 0x000000260907cc11 */ /* 0x000fca000f8e08ff */
[----:B------:R-:W-:Y:S01]  /*35130*/  @!PT LDS RZ, [RZ] ;  /* 0x00000000fffff984 */ /* 0x000fe20000000800 */
[----:B------:R-:W-:Y:S01]  /*35140*/  @!PT LDS RZ, [RZ] ;  /* 0x00000000fffff984 */ /* 0x000fe20000000800 */
[----:B------:R-:W-:Y:S01]  /*35150*/  @!PT LDS RZ, [RZ] ;  /* 0x00000000fffff984 */ /* 0x000fe20000000800 */
[----:B------:R-:W-:Y:S04]  /*35160*/  @!P4 LDGSTS.E.BYPASS.LTC128B.128 [R7+0x22c00], desc[UR44][R2.64], !P3 ;  /* 0x22c000000207cfae */ /* 0x000fe8000d901d6c */
[----:B------:R-:W-:Y:S04]  /*35170*/  @!P4 LDGSTS.E.BYPASS.LTC128B.128 [R7+0x26c00], desc[UR44][R2.64+0x80], !P0 ;  /* 0x26c000800207cfae */ /* 0x000fe8000c101d6c */
[----:B------:R-:W-:Y:S04]  /*35180*/  @!P4 LDGSTS.E.BYPASS.LTC128B.128 [R7+0x2ac00], desc[UR44][R2.64+0x100], !P1 ;  /* 0x2ac001000207cfae */ /* 0x000fe8000c901d6c */
[----:B------:R0:W-:Y:S02]  /*35190*/  @!P4 LDGSTS.E.BYPASS.LTC128B.128 [R7+0x2ec00], desc[UR44][R2.64+0x180], !P2 ;  /* 0x2ec001800207cfae */ /* 0x0001e4000d101d6c */
[----:B0-----:R-:W-:-:S05]  /*351a0*/  IMAD.MOV.U32 R2, RZ, RZ, R14 ;  /* 0x000000ffff027224 */ /* 0x001fca00078e000e */
[----:B------:R-:W-:Y:S01]  /*351b0*/  @!P5 LEA R2, P6, R10, R2, 0x1 ;  /* 0x000000020a02d211 */ /* 0x000fe200078c08ff */
[----:B------:R-:W-:Y:S02]  /*351c0*/  IMAD.MOV.U32 R13, RZ, RZ, R4 ;  /* 0x000000ffff0d7224 */ /* 0x000fe400078e0004 */
[----:B------:R-:W-:Y:S02]  /*351d0*/  IMAD.MOV.U32 R12, RZ, RZ, 0x3 ;  /* 0x00000003ff0c7424 */ /* 0x000fe400078e00ff */
[----:B------:R-:W-:-:S08]  /*351e0*/  @!P5 IMAD.X R3, RZ, RZ, R6, P6 ;  /* 0x000000ffff03d224 */ /* 0x000fd000030e0606 */
[----:B------:R-:W-:Y:S05]  /*351f0*/  WARPSYNC.COLLECTIVE R15, `(.L_x_2267) ;  /* 0x000000000f087348 */ /* 0x000fea0003c00000 */
[----:B------:R0:W1:Y:S02]  /*35200*/  SHFL.IDX P6, R14, R13, R12, R11 ;  /* 0x0000000c0d0e7389 */ /* 0x00006400000c000b */
[----:B01----:R-:W-:Y:S01]  /*35210*/  ENDCOLLECTIVE ;  /* 0x000000000000791b */ /* 0x003fe20003800000 */
.L_x_2267:
[----:B------:R-:W-:Y:S02]  /*35220*/  IMAD.MOV.U32 R13, RZ, RZ, R5 ;  /* 0x000000ffff0d7224 */ /* 0x000fe400078e0005 */
[----:B------:R-:W-:-:S07]  /*35230*/  IMAD.MOV.U32 R6, RZ, RZ, R14 ;  /* 0x000000ffff067224 */ /* 0x000fce00078e000e */
[----:B------:R-:W-:Y:S05]  /*35240*/  WARPSYNC.COLLECTIVE R15, `(.L_x_2268) ;  /* 0x000000000f087348 */ /* 0x000fea0003c00000 */
[----:B------:R0:W1:Y:S02]  /*35250*/  SHFL.IDX P6, R14, R13, R12, R11 ;  /* 0x0000000c0d0e7389 */ /* 0x00006400000c000b */
[----:B01----:R-:W-:Y:S01]  /*35260*/  ENDCOLLECTIVE ;  /* 0x000000000000791b */ /* 0x003fe20003800000 */
.L_x_2268:
        /* <DEDUP_REMOVED lines=18> */
.L_x_2269:
[----:B------:R-:W-:Y:S02]  /*35390*/  IMAD.MOV.U32 R13, RZ, RZ, R5 ;  /* 0x000000ffff0d7224 */ /* 0x000fe400078e0005 */
[----:B------:R-:W-:-:S07]  /*353a0*/  IMAD.MOV.U32 R6, RZ, RZ, R14 ;  /* 0x000000ffff067224 */ /* 0x000fce00078e000e */
[----:B------:R-:W-:Y:S05]  /*353b0*/  WARPSYNC.COLLECTIVE R15, `(.L_x_2270) ;  /* 0x000000000f087348 */ /* 0x000fea0003c00000 */
[----:B------:R0:W1:Y:S02]  /*353c0*/  SHFL.IDX P6, R14, R13, R12, R11 ;  /* 0x0000000c0d0e7389 */ /* 0x00006400000c000b */
[----:B01----:R-:W-:Y:S01]  /*353d0*/  ENDCOLLECTIVE ;  /* 0x000000000000791b */ /* 0x003fe20003800000 */
.L_x_2270:
        /* <DEDUP_REMOVED lines=11> */
[----:B------:R-:W-:-:S05]  /*35490*/  @!P5 LEA R2, P6, R10, R2, 0x1 ;  /* 0x000000020a02d211 */ /* 0x000fca00078c08ff */
[----:B------:R-:W-:Y:S01]  /*354a0*/  @!P5 IMAD.X R3, RZ, RZ, R6, P6 ;  /* 0x000000ffff03d224 */ /* 0x000fe200030e0606 */
[----:B------:R-:W-:Y:S01]  /*354b0*/  LOP3.LUT P6, RZ, R17, 0x8, RZ, 0xc0, !PT ;  /* 0x0000000811ff7812 */ /* 0x000fe200078cc0ff */
[----:B------:R-:W-:Y:S02]  /*354c0*/  IMAD.MOV.U32 R7, RZ, RZ, R9 ;  /* 0x000000ffff077224 */ /* 0x000fe400078e0009 */
[----:B------:R-:W-:Y:S02]  /*354d0*/  IMAD.MOV.U32 R13, RZ, RZ, R4 ;  /* 0x000000ffff0d7224 */ /* 0x000fe400078e0004 */
[----:B------:R-:W-:-:S08]  /*354e0*/  IMAD.MOV.U32 R12, RZ, RZ, 0x5 ;  /* 0x00000005ff0c7424 */ /* 0x000fd000078e00ff */
[----:B------:R-:W-:-:S05]  /*354f0*/  @!P6 LEA R9, R7, UR38, 0x1 ;  /* 0x000000260709ec11 */ /* 0x000fca000f8e08ff */
[----:B------:R0:W-:Y:S04]  /*35500*/  @!P6 LDGSTS.E.BYPASS.LTC128B.128 [R9+0x24400], desc[UR44][R2.64], !P3 ;  /* 0x244000000209efae */ /* 0x0001e8000d901d6c */
[----:B------:R0:W-:Y:S04]  /*35510*/  @!P6 LDGSTS.E.BYPASS.LTC128B.128 [R9+0x28400], desc[UR44][R2.64+0x80], !P0 ;  /* 0x284000800209efae */ /* 0x0001e8000c101d6c */
[----:B------:R0:W-:Y:S04]  /*35520*/  @!P6 LDGSTS.E.BYPASS.LTC128B.128 [R9+0x2c400], desc[UR44][R2.64+0x100], !P1 ;  /* 0x2c4001000209efae */ /* 0x0001e8000c901d6c */
[----:B------:R0:W-:Y:S02]  /*35530*/  @!P6 LDGSTS.E.BYPASS.LTC128B.128 [R9+0x30400], desc[UR44][R2.64+0x180], !P2 ;  /* 0x304001800209efae */ /* 0x0001e4000d101d6c */
[----:B0-----:R-:W-:Y:S05]  /*35540*/  WARPSYNC.COLLECTIVE R15, `(.L_x_2271) ;  /* 0x000000000f087348 */ /* 0x001fea0003c00000 */
[----:B------:R1:W2:Y:S02]  /*35550*/  SHFL.IDX P6, R14, R13, R12, R11 ;  /* 0x0000000c0d0e7389 */ /* 0x0002a400000c000b */
[----:B012---:R-:W-:Y:S01]  /*35560*/  ENDCOLLECTIVE ;  /* 0x000000000000791b */ /* 0x007fe20003800000 */
.L_x_2271:
[----:B------:R-:W-:Y:S02]  /*35570*/  IMAD.MOV.U32 R13, RZ, RZ, R5 ;  /* 0x000000ffff0d7224 */ /* 0x000fe400078e0005 */
[----:B------:R-:W-:-:S07]  /*35580*/  IMAD.MOV.U32 R6, RZ, RZ, R14 ;  /* 0x000000ffff067224 */ /* 0x000fce00078e000e */
[----:B------:R-:W-:Y:S05]  /*35590*/  WARPSYNC.COLLECTIVE R15, `(.L_x_2272) ;  /* 0x000000000f087348 */ /* 0x000fea0003c00000 */
[----:B------:R0:W1:Y:S02]  /*355a0*/  SHFL.IDX P6, R14, R13, R12, R11 ;  /* 0x0000000c0d0e7389 */ /* 0x00006400000c000b */
[----:B01----:R-:W-:Y:S01]  /*355b0*/  ENDCOLLECTIVE ;  /* 0x000000000000791b */ /* 0x003fe20003800000 */
.L_x_2272:
[----:B------:R-:W-:Y:S01]  /*355c0*/  LOP3.LUT P4, RZ, R17, 0x4, RZ, 0xc0, !PT ;  /* 0x0000000411ff7812 */ /* 0x000fe2000788c0ff */
[----:B------:R-:W-:-:S12]  /*355d0*/  IMAD.MOV.U32 R2, RZ, RZ, R14 ;  /* 0x000000ffff027224 */ /* 0x000fd800078e000e */
[----:B------:R-:W-:Y:S01]  /*355e0*/  @!P4 LEA R2, P6, R10, R2, 0x1 ;  /* 0x000000020a02c211 */ /* 0x000fe200078c08ff */
[----:B------:R-:W-:Y:S02]  /*355f0*/  IMAD.MOV.U32 R13, RZ, RZ, R4 ;  /* 0x000000ffff0d7224 */ /* 0x000fe400078e0004 */
[----:B------:R-:W-:Y:S02]  /*35600*/  IMAD.MOV.U32 R12, RZ, RZ, 0x6 ;  /* 0x00000006ff0c7424 */ /* 0x000fe400078e00ff */
[----:B------:R-:W-:-:S08]  /*35610*/  @!P4 IMAD.X R3, RZ, RZ, R6, P6 ;  /* 0x000000ffff03c224 */ /* 0x000fd000030e0606 */
[----:B------:R-:W-:Y:S05]  /*35620*/  WARPSYNC.COLLECTIVE R15, `(.L_x_2273) ;  /* 0x000000000f087348 */ /* 0x000fea0003c00000 */
[----:B------:R0:W1:Y:S02]  /*35630*/  SHFL.IDX P6, R14, R13, R12, R11 ;  /* 0x0000000c0d0e7389 */ /* 0x00006400000c000b */
[----:B01----:R-:W-:Y:S01]  /*35640*/  ENDCOLLECTIVE ;  /* 0x000000000000791b */ /* 0x003fe20003800000 */
.L_x_2273:
[----:B------:R-:W-:Y:S02]  /*35650*/  IMAD.MOV.U32 R13, RZ, RZ, R5 ;  /* 0x000000ffff0d7224 */ /* 0x000fe400078e0005 */
[----:B------:R-:W-:-:S07]  /*35660*/  IMAD.MOV.U32 R6, RZ, RZ, R14 ;  /* 0x000000ffff067224 */ /* 0x000fce00078e000e */
[----:B------:R-:W-:Y:S05]  /*35670*/  WARPSYNC.COLLECTIVE R15, `(.L_x_2274) ;  /* 0x000000000f087348 */ /* 0x000fea0003c00000 */
[----:B------:R0:W1:Y:S02]  /*35680*/  SHFL.IDX P6, R14, R13, R12, R11 ;  /* 0x0000000c0d0e7389 */ /* 0x00006400000c000b */
[----:B01----:R-:W-:Y:S01]  /*35690*/  ENDCOLLECTIVE ;  /* 0x000000000000791b */ /* 0x003fe20003800000 */
.L_x_2274:
        /* <DEDUP_REMOVED lines=18> */
.L_x_2275:
[----:B------:R-:W-:-:S05]  /*357c0*/  @!P5 LEA R9, R9, UR38, 0x1 ;  /* 0x000000260909dc11 */ /* 0x000fca000f8e08ff */
[----:B------:R-:W-:Y:S01]  /*357d0*/  @!PT LDS RZ, [RZ] ;  /* 0x00000000fffff984 */ /* 0x000fe20000000800 */
[----:B------:R-:W-:Y:S01]  /*357e0*/  @!PT LDS RZ, [RZ] ;  /* 0x00000000fffff984 */ /* 0x000fe20000000800 */
[----:B------:R-:W-:Y:S01]  /*357f0*/  @!PT LDS RZ, [RZ] ;  /* 0x00000000fffff984 */ /* 0x000fe20000000800 */
[----:B------:R0:W-:Y:S04]  /*35800*/  @!P5 LDGSTS.E.BYPASS.LTC128B.128 [R9+0x25400], desc[UR44][R2.64], !P3 ;  /* 0x254000000209dfae */ /* 0x0001e8000d901d6c */
[----:B------:R0:W-:Y:S01]  /*35810*/  @!P5 LDGSTS.E.BYPASS.LTC128B.128 [R9+0x29400], desc[UR44][R2.64+0x80], !P0 ;  /* 0x294000800209dfae */ /* 0x0001e2000c101d6c */
[----:B------:R-:W-:-:S03]  /*35820*/  IMAD.MOV.U32 R13, RZ, RZ, R5 ;  /* 0x000000ffff0d7224 */ /* 0x000fc600078e0005 */
[----:B------:R0:W-:Y:S04]  /*35830*/  @!P5 LDGSTS.E.BYPASS.LTC128B.128 [R9+0x2d400], desc[UR44][R2.64+0x100], !P1 ;  /* 0x2d4001000209dfae */ /* 0x0001e8000c901d6c */
[----:B------:R0:W-:Y:S01]  /*35840*/  @!P5 LDGSTS.E.BYPASS.LTC128B.128 [R9+0x31400], desc[UR44][R2.64+0x180], !P2 ;  /* 0x314001800209dfae */ /* 0x0001e2000d101d6c */
[----:B------:R-:W-:-:S07]  /*35850*/  IMAD.MOV.U32 R6, RZ, RZ, R14 ;  /* 0x000000ffff067224 */ /* 0x000fce00078e000e */
[----:B0-----:R-:W-:Y:S05]  /*35860*/  WARPSYNC.COLLECTIVE R15, `(.L_x_2276) ;  /* 0x000000000f087348 */ /* 0x001fea0003c00000 */
[----:B------:R1:W2:Y:S02]  /*35870*/  SHFL.IDX P6, R14, R13, R12, R11 ;  /* 0x0000000c0d0e7389 */ /* 0x0002a400000c000b */
[----:B012---:R-:W-:Y:S01]  /*35880*/  ENDCOLLECTIVE ;  /* 0x000000000000791b */ /* 0x007fe20003800000 */
.L_x_2276:
[----:B------:R-:W-:Y:S05]  /*35890*/  BRA `(.L_x_2277) ;  /* 0xffffffbc00a07947 */ /* 0x000fea000383ffff */
.L_x_2166:
[----:B0-----:R-:W-:-:S04]  /*358a0*/  IMAD.U32 R3, RZ, RZ, UR38 ;  /* 0x00000026ff037e24 */ /* 0x001fc8000f8e00ff */
[----:B------:R0:W2:Y:S03]  /*358b0*/  SYNCS.PHASECHK.TRANS64.TRYWAIT P0, [R3+URZ+0x32420], R2 ;  /* 0x03242002030075a7 */ /* 0x0000a6000800017f */
[----:B--2---:R-:W-:Y:S05]  /*358c0*/  @!P0 NANOSLEEP.SYNCS 0x989680 ;  /* 0x009896800000895d */ /* 0x004fea0003900000 */
[----:B------:R-:W2:Y:S02]  /*358d0*/  @!P0 SYNCS.PHASECHK.TRANS64 P0, [R3+URZ+0x32420], R2 ;  /* 0x03242002030085a7 */ /* 0x000ea4000800007f */
[----:B--2---:R-:W-:Y:S05]  /*358e0*/  @!P0 BRA `(.L_x_2166) ;  /* 0xfffffffc00ec8947 */ /* 0x004fea000383ffff */
[----:B------:R-:W-:Y:S05]  /*358f0*/  BRA `(.L_x_2278) ;  /* 0xffffffc000047947 */ /* 0x000fea000383ffff */
.L_x_2169:
[----:B0-----:R-:W-:-:S04]  /*35900*/  IMAD.U32 R3, RZ, RZ, UR38 ;  /* 0x00000026ff037e24 */ /* 0x001fc8000f8e00ff */
[----:B------:R0:W2:Y:S03]  /*35910*/  SYNCS.PHASECHK.TRANS64.TRYWAIT P0, [R3+URZ+0x32460], R2 ;  /* 0x03246002030075a7 */ /* 0x0000a6000800017f */
[----:B--2---:R-:W-:Y:S05]  /*35920*/  @!P0 NANOSLEEP.SYNCS 0x989680 ;  /* 0x009896800000895d */ /* 0x004fea0003900000 */
[----:B------:R-:W2:Y:S02]  /*35930*/  @!P0 SYNCS.PHASECHK.TRANS64 P0, [R3+URZ+0x32460], R2 ;  /* 0x03246002030085a7 */ /* 0x000ea4000800007f */
[----:B--2---:R-:W-:Y:S05]  /*35940*/  @!P0 BRA `(.L_x_2169) ;  /* 0xfffffffc00ec8947 */ /* 0x004fea000383ffff */
[----:B------:R-:W-:Y:S05]  /*35950*/  BRA `(.L_x_2279) ;  /* 0xffffffc000107947 */ /* 0x000fea000383ffff */
.L_x_2181:
[----:B-1----:R-:W-:-:S04]  /*35960*/  IMAD.U32 R3, RZ, RZ, UR38 ;  /* 0x00000026ff037e24 */ /* 0x002fc8000f8e00ff */
[----:B------:R1:W2:Y:S03]  /*35970*/  SYNCS.PHASECHK.TRANS64.TRYWAIT P0, [R3+URZ+0x32448], R2 ;  /* 0x03244802030075a7 */ /* 0x0002a6000800017f */
[----:B--2---:R-:W-:Y:S05]  /*35980*/  @!P0 NANOSLEEP.SYNCS 0x989680 ;  /* 0x009896800000895d */ /* 0x004fea0003900000 */
[----:B------:R-:W2:Y:S02]  /*35990*/  @!P0 SYNCS.PHASECHK.TRANS64 P0, [R3+URZ+0x32448], R2 ;  /* 0x03244802030085a7 */ /* 0x000ea4000800007f */
[----:B--2---:R-:W-:Y:S05]  /*359a0*/  @!P0 BRA `(.L_x_2181) ;  /* 0xfffffffc00ec8947 */ /* 0x004fea000383ffff */
[----:B------:R-:W-:Y:S05]  /*359b0*/  BRA `(.L_x_2280) ;  /* 0xffffffc8000c7947 */ /* 0x000fea000383ffff */
.L_x_2186:
[----:B01----:R-:W-:-:S04]  /*359c0*/  IMAD.U32 R3, RZ, RZ, UR38 ;  /* 0x00000026ff037e24 */ /* 0x003fc8000f8e00ff */
[----:B------:R0:W1:Y:S03]  /*359d0*/  SYNCS.PHASECHK.TRANS64.TRYWAIT P0, [R3+URZ+0x32468], R2 ;  /* 0x03246802030075a7 */ /* 0x000066000800017f */
[----:B-1----:R-:W-:Y:S05]  /*359e0*/  @!P0 NANOSLEEP.SYNCS 0x989680 ;  /* 0x009896800000895d */ /* 0x002fea0003900000 */
[----:B------:R-:W1:Y:S02]  /*359f0*/  @!P0 SYNCS.PHASECHK.TRANS64 P0, [R3+URZ+0x32468], R2 ;  /* 0x03246802030085a7 */ /* 0x000e64000800007f */
[----:B-1----:R-:W-:Y:S05]  /*35a00*/  @!P0 BRA `(.L_x_2186) ;  /* 0xfffffffc00ec8947 */ /* 0x002fea000383ffff */
[----:B------:R-:W-:Y:S05]  /*35a10*/  BRA `(.L_x_2281) ;  /* 0xffffffc8006c7947 */ /* 0x000fea000383ffff */
.L_x_2197:
[----:B-1----:R-:W-:-:S04]  /*35a20*/  IMAD.U32 R3, RZ, RZ, UR38 ;  /* 0x00000026ff037e24 */ /* 0x002fc8000f8e00ff */
[----:B------:R1:W2:Y:S03]  /*35a30*/  SYNCS.PHASECHK.TRANS64.TRYWAIT P0, [R3+URZ+0x32440], R2 ;  /* 0x03244002030075a7 */ /* 0x0002a6000800017f */
[----:B--2---:R-:W-:Y:S05]  /*35a40*/  @!P0 NANOSLEEP.SYNCS 0x989680 ;  /* 0x009896800000895d */ /* 0x004fea0003900000 */
[----:B------:R-:W2:Y:S02]  /*35a50*/  @!P0 SYNCS.PHASECHK.TRANS64 P0, [R3+URZ+0x32440], R2 ;  /* 0x03244002030085a7 */ /* 0x000ea4000800007f */
[----:B--2---:R-:W-:Y:S05]  /*35a60*/  @!P0 BRA `(.L_x_2197) ;  /* 0xfffffffc00ec8947 */ /* 0x004fea000383ffff */
[----:B------:R-:W-:Y:S05]  /*35a70*/  BRA `(.L_x_2282) ;  /* 0xffffffcc00e47947 */ /* 0x000fea000383ffff */
.L_x_2202:
[----:B01----:R-:W-:-:S04]  /*35a80*/  IMAD.U32 R3, RZ, RZ, UR38 ;  /* 0x00000026ff037e24 */ /* 0x003fc8000f8e00ff */
[----:B------:R0:W1:Y:S03]  /*35a90*/  SYNCS.PHASECHK.TRANS64.TRYWAIT P0, [R3+URZ+0x32460], R2 ;  /* 0x03246002030075a7 */ /* 0x000066000800017f */
[----:B-1----:R-:W-:Y:S05]  /*35aa0*/  @!P0 NANOSLEEP.SYNCS 0x989680 ;  /* 0x009896800000895d */ /* 0x002fea0003900000 */
[----:B------:R-:W1:Y:S02]  /*35ab0*/  @!P0 SYNCS.PHASECHK.TRANS64 P0, [R3+URZ+0x32460], R2 ;  /* 0x03246002030085a7 */ /* 0x000e64000800007f */
[----:B-1----:R-:W-:Y:S05]  /*35ac0*/  @!P0 BRA `(.L_x_2202) ;  /* 0xfffffffc00ec8947 */ /* 0x002fea000383ffff */
[----:B------:R-:W-:Y:S05]  /*35ad0*/  BRA `(.L_x_2283) ;  /* 0xffffffd000487947 */ /* 0x000fea000383ffff */
.L_x_2214:
[----:B-1----:R-:W-:-:S04]  /*35ae0*/  IMAD.U32 R3, RZ, RZ, UR38 ;  /* 0x00000026ff037e24 */ /* 0x002fc8000f8e00ff */
[----:B------:R1:W2:Y:S03]  /*35af0*/  SYNCS.PHASECHK.TRANS64.TRYWAIT P0, [R3+URZ+0x32448], R2 ;  /* 0x03244802030075a7 */ /* 0x0002a6000800017f */
[----:B--2---:R-:W-:Y:S05]  /*35b00*/  @!P0 NANOSLEEP.SYNCS 0x989680 ;  /* 0x009896800000895d */ /* 0x004fea0003900000 */
[----:B------:R-:W2:Y:S02]  /*35b10*/  @!P0 SYNCS.PHASECHK.TRANS64 P0, [R3+URZ+0x32448], R2 ;  /* 0x03244802030085a7 */ /* 0x000ea4000800007f */
[----:B--2---:R-:W-:Y:S05]  /*35b20*/  @!P0 BRA `(.L_x_2214) ;  /* 0xfffffffc00ec8947 */ /* 0x004fea000383ffff */
[----:B------:R-:W-:Y:S05]  /*35b30*/  BRA `(.L_x_2284) ;  /* 0xffffffd400cc7947 */ /* 0x000fea000383ffff */
.L_x_2219:
[----:B-1----:R-:W-:-:S04]  /*35b40*/  IMAD.U32 R3, RZ, RZ, UR38 ;  /* 0x00000026ff037e24 */ /* 0x002fc8000f8e00ff */
[----:B------:R1:W2:Y:S03]  /*35b50*/  SYNCS.PHASECHK.TRANS64.TRYWAIT P0, [R3+URZ+0x32468], R2 ;  /* 0x03246802030075a7 */ /* 0x0002a6000800017f */
[----:B--2---:R-:W-:Y:S05]  /*35b60*/  @!P0 NANOSLEEP.SYNCS 0x989680 ;  /* 0x009896800000895d */ /* 0x004fea0003900000 */
[----:B------:R-:W2:Y:S02]  /*35b70*/  @!P0 SYNCS.PHASECHK.TRANS64 P0, [R3+URZ+0x32468], R2 ;  /* 0x03246802030085a7 */ /* 0x000ea4000800007f */
[----:B--2---:R-:W-:Y:S05]  /*35b80*/  @!P0 BRA `(.L_x_2219) ;  /* 0xfffffffc00ec8947 */ /* 0x004fea000383ffff */
[----:B------:R-:W-:Y:S05]  /*35b90*/  BRA `(.L_x_2285) ;  /* 0xffffffd800307947 */ /* 0x000fea000383ffff */
.L_x_2226:
[----:B-1----:R1:W2:Y:S02]  /*35ba0*/  SYNCS.PHASECHK.TRANS64.TRYWAIT P0, [R2+URZ+0x32420], R7 ;  /* 0x03242007020075a7 */ /* 0x0022a4000800017f */
[----:B--2---:R-:W-:Y:S05]  /*35bb0*/  @!P0 NANOSLEEP.SYNCS 0x989680 ;  /* 0x009896800000895d */ /* 0x004fea0003900000 */
[----:B------:R-:W2:Y:S02]  /*35bc0*/  @!P0 SYNCS.PHASECHK.TRANS64 P0, [R2+URZ+0x32420], R7 ;  /* 0x03242007020085a7 */ /* 0x000ea4000800007f */
[----:B--2---:R-:W-:Y:S05]  /*35bd0*/  @!P0 BRA `(.L_x_2226) ;  /* 0xfffffffc00f08947 */ /* 0x004fea000383ffff */
[----:B------:R-:W-:Y:S05]  /*35be0*/  BRA `(.L_x_2286) ;  /* 0xffffffdc004c7947 */ /* 0x000fea000383ffff */
.L_x_2227:
        /* <DEDUP_REMOVED lines=11> */
.L_x_2288:
[----:B------:R-:W-:Y:S05]  /*35ca0*/  BSYNC B0 ;  /* 0x0000000000007941 */ /* 0x000fea0003800000 */
.L_x_2287:
[----:B------:R-:W-:Y:S05]  /*35cb0*/  BRA `(.L_x_2289) ;  /* 0xffffffdc00307947 */ /* 0x000fea000383ffff */
.L_x_2228:
[----:B------:R-:W-:Y:S01]  /*35cc0*/  BSSY B0, `(.L_x_2290) ;  /* 0x0000006000007945 */ /* 0x000fe20003800000 */
[----:B------:R-:W-:-:S07]  /*35cd0*/  IMAD.MOV.U32 R15, RZ, RZ, -0x1 ;  /* 0xffffffffff0f7424 */ /* 0x000fce00078e00ff */
[----:B012---:R-:W-:Y:S05]  /*35ce0*/  WARPSYNC.COLLECTIVE R15, `(.L_x_2291) ;  /* 0x000000000f0c7348 */ /* 0x007fea0003c00000 */
[----:B------:R-:W-:Y:S02]  /*35cf0*/  ELECT P6, UR62, PT ;  /* 0x00000000003e782f */ /* 0x000fe400038c0000 */
[----:B------:R-:W-:Y:S01]  /*35d00*/  MOV R14, UR62 ;  /* 0x0000003e000e7c02 */ /* 0x000fe20008000f00 */
[----:B012---:R-:W-:Y:S10]  /*35d10*/  ENDCOLLECTIVE ;  /* 0x000000000000791b */ /* 0x007ff40003800000 */
.L_x_2291:
[----:B------:R-:W-:Y:S05]  /*35d20*/  BSYNC B0 ;  /* 0x0000000000007941 */ /* 0x000fea0003800000 */
.L_x_2290:
[----:B------:R-:W-:Y:S05]  /*35d30*/  BRA `(.L_x_2292) ;  /* 0xffffffdc00247947 */ /* 0x000fea000383ffff */
.L_x_2230:
[----:B0-----:R0:W1:Y:S02]  /*35d40*/  SYNCS.PHASECHK.TRANS64.TRYWAIT P0, [R8+URZ], R7 ;  /* 0x00000007080075a7 */ /* 0x001064000800017f */
[----:B-1----:R-:W-:Y:S05]  /*35d50*/  @!P0 NANOSLEEP.SYNCS 0x989680 ;  /* 0x009896800000895d */ /* 0x002fea0003900000 */
[----:B------:R-:W1:Y:S02]  /*35d60*/  @!P0 SYNCS.PHASECHK.TRANS64 P0, [R8+URZ], R7 ;  /* 0x00000007080085a7 */ /* 0x000e64000800007f */
[----:B-1----:R-:W-:Y:S05]  /*35d70*/  @!P0 BRA `(.L_x_2230) ;  /* 0xfffffffc00f08947 */ /* 0x002fea000383ffff */
[----:B------:R-:W-:Y:S05]  /*35d80*/  BRA `(.L_x_2293) ;  /* 0xffffffdc00587947 */ /* 0x000fea000383ffff */
.L_x_2231:
[----:B-1----:R1:W2:Y:S02]  /*35d90*/  SYNCS.PHASECHK.TRANS64.TRYWAIT P0, [R3+URZ], R0 ;  /* 0x00000000030075a7 */ /* 0x0022a4000800017f */
[----:B--2---:R-:W-:Y:S05]  /*35da0*/  @!P0 NANOSLEEP.SYNCS 0x989680 ;  /* 0x009896800000895d */ /* 0x004fea0003900000 */
[----:B------:R-:W2:Y:S02]  /*35db0*/  @!P0 SYNCS.PHASECHK.TRANS64 P0, [R3+URZ], R0 ;  /* 0x00000000030085a7 */ /* 0x000ea4000800007f */
[----:B--2---:R-:W-:Y:S05]  /*35dc0*/  @!P0 BRA `(.L_x_2231) ;  /* 0xfffffffc00f08947 */ /* 0x004fea000383ffff */
[----:B------:R-:W-:Y:S05]  /*35dd0*/  BRA `(.L_x_2294) ;  /* 0xffffffdc004c7947 */ /* 0x000fea000383ffff */
.L_x_2233:
[----:B-1----:R1:W2:Y:S02]  /*35de0*/  SYNCS.PHASECHK.TRANS64.TRYWAIT P0, [R6+URZ], R7 ;  /* 0x00000007060075a7 */ /* 0x0022a4000800017f */
[----:B--2---:R-:W-:Y:S05]  /*35df0*/  @!P0 NANOSLEEP.SYNCS 0x989680 ;  /* 0x009896800000895d */ /* 0x004fea0003900000 */
[----:B------:R-:W2:Y:S02]  /*35e00*/  @!P0 SYNCS.PHASECHK.TRANS64 P0, [R6+URZ], R7 ;  /* 0x00000007060085a7 */ /* 0x000ea4000800007f */
[----:B--2---:R-:W-:Y:S05]  /*35e10*/  @!P0 BRA `(.L_x_2233) ;  /* 0xfffffffc00f08947 */ /* 0x004fea000383ffff */
[----:B------:R-:W-:Y:S05]  /*35e20*/  BRA `(.L_x_2295) ;  /* 0xffffffdc00507947 */ /* 0x000fea000383ffff */
        .type           $_ZN7cutlass13device_kernelIN5flash11enable_sm90INS1_16FlashAttnFwdSm90INS1_25CollectiveMainloopFwdSm90ILi2EN4cute5tupleIJNS5_1CILi1EEES8_S8_EEENS6_IJNS7_ILi128EEENS7_ILi96EEENS7_ILi64EEEEEELi256ENS_6half_tEfNS_4arch4Sm90ELb0ELb1ELb1ELb0ELb0ELb0ELb1ELb1ELb0ELb1ELb1ELb0EEENS1_21CollectiveEpilogueFwdINS6_IJSA_NS7_ILi256EEESB_EEES9_SE_SG_Li256ELb0ELb1ELb1ELb0EEENS1_19SingleTileSchedulerILb0ELb1ELb1ELi128EEEEEEEEEvNT_6ParamsE$_ZZN5flash25CollectiveMainloopFwdSm90ILi2EN4cute5tupleIJNS1_1CILi1EEES4_S4_EEENS2_IJNS3_ILi128EEENS3_ILi96EEENS3_ILi64EEEEEELi256EN7cutlass6half_tEfNSA_4arch4Sm90ELb0ELb1ELb1ELb0ELb0ELb0ELb1ELb1ELb0ELb1ELb1ELb0EE3mmaINS_16FlashAttnFwdSm90ISE_NS_21CollectiveEpilogueFwdINS2_IJS6_NS3_ILi256EEES7_EEES5_SB_SD_Li256ELb0ELb1ELb1ELb0EEENS_19SingleTileSchedulerILb0ELb1ELb1ELi128EEEE13SharedStorageENS1_6TensorINS1_11ArrayEngineIfLm128EEENS1_6LayoutINS2_IJNS2_IJNS3_ILi2EEEST_NS3_ILi32EEEEEES4_S4_EEENS2_IJNS2_IJS4_ST_NS3_ILi4EEEEEENS3_ILi0EEESZ_EEEEEEENS_7SoftmaxILi2ELi0EEEEEbRKNSE_6ParamsENSA_25PipelineTmaAsyncNoClusterILi2ENSA_16PipelineTmaAsyncILi2EEEEES1B_RNSA_13PipelineStateILj2EEERT0_RT1_iRiRKNS_16SeqlenInfoQKNewKILb0ELb0EEENS2_IJiiiiEEERT_ENKUliT_T0_T1_E_clIZSF_ISO_S12_S14_EbS17_S1B_S1B_S1E_S1G_S1I_iS1J_S1N_S1O_S1Q_EUlRS1R_iE1_NS3_ILb0EEENS3_ILb1EEEEEDaiS1R_S1S_S1T_,@function
        .size           $_ZN7cutlass13device_kernelIN5flash11enable_sm90INS1_16FlashAttnFwdSm90INS1_25CollectiveMainloopFwdSm90ILi2EN4cute5tupleIJNS5_1CILi1EEES8_S8_EEENS6_IJNS7_ILi128EEENS7_ILi96EEENS7_ILi64EEEEEELi256ENS_6half_tEfNS_4arch4Sm90ELb0ELb1ELb1ELb0ELb0ELb0ELb1ELb1ELb0ELb1ELb1ELb0EEENS1_21CollectiveEpilogueFwdINS6_IJSA_NS7_ILi256EEESB_EEES9_SE_SG_Li256ELb0ELb1ELb1ELb0EEENS1_19SingleTileSchedulerILb0ELb1ELb1ELi128EEEEEEEEEvNT_6ParamsE$_ZZN5flash25CollectiveMainloopFwdSm90ILi2EN4cute5tupleIJNS1_1CILi1EEES4_S4_EEENS2_IJNS3_ILi128EEENS3_ILi96EEENS3_ILi64EEEEEELi256EN7cutlass6half_tEfNSA_4arch4Sm90ELb0ELb1ELb1ELb0ELb0ELb0ELb1ELb1ELb0ELb1ELb1ELb0EE3mmaINS_16FlashAttnFwdSm90ISE_NS_21CollectiveEpilogueFwdINS2_IJS6_NS3_ILi256EEES7_EEES5_SB_SD_Li256ELb0ELb1ELb1ELb0EEENS_19SingleTileSchedulerILb0ELb1ELb1ELi128EEEE13SharedStorageENS1_6TensorINS1_11ArrayEngineIfLm128EEENS1_6LayoutINS2_IJNS2_IJNS3_ILi2EEEST_NS3_ILi32EEEEEES4_S4_EEENS2_IJNS2_IJS4_ST_NS3_ILi4EEEEEENS3_ILi0EEESZ_EEEEEEENS_7SoftmaxILi2ELi0EEEEEbRKNSE_6ParamsENSA_25PipelineTmaAsyncNoClusterILi2ENSA_16PipelineTmaAsyncILi2EEEEES1B_RNSA_13PipelineStateILj2EEERT0_RT1_iRiRKNS_16SeqlenInfoQKNewKILb0ELb0EEENS2_IJiiiiEEERT_ENKUliT_T0_T1_E_clIZSF_ISO_S12_S14_EbS17_S1B_S1B_S1E_S1G_S1I_iS1J_S1N_S1O_S1Q_EUlRS1R_iE1_NS3_ILb0EEENS3_ILb1EEEEEDaiS1R_S1S_S1T_,(.L_x_6135 - $_ZN7cutlass13device_kernelIN5flash11enable_sm90INS1_16FlashAttnFwdSm90INS1_25CollectiveMainloopFwdSm90ILi2EN4cute5tupleIJNS5_1CILi1EEES8_S8_EEENS6_IJNS7_ILi128EEENS7_ILi96EEENS7_ILi64EEEEEELi256ENS_6half_tEfNS_4arch4Sm90ELb0ELb1ELb1ELb0ELb0ELb0ELb1ELb1ELb0ELb1ELb1ELb0EEENS1_21CollectiveEpilogueFwdINS6_IJSA_NS7_ILi256EEESB_EEES9_SE_SG_Li256ELb0ELb1ELb1ELb0EEENS1_19SingleTileSchedulerILb0ELb1ELb1ELi128EEEEEEEEEvNT_6ParamsE$_ZZN5flash25CollectiveMainloopFwdSm90ILi2EN4cute5tupleIJNS1_1CILi1EEES4_S4_EEENS2_IJNS3_ILi128EEENS3_ILi96EEENS3_ILi64EEEEEELi256EN7cutlass6half_tEfNSA_4arch4Sm90ELb0ELb1ELb1ELb0ELb0ELb0ELb1ELb1ELb0ELb1ELb1ELb0EE3mmaINS_16FlashAttnFwdSm90ISE_NS_21CollectiveEpilogueFwdINS2_IJS6_NS3_ILi256EEES7_EEES5_SB_SD_Li256ELb0ELb1ELb1ELb0EEENS_19SingleTileSchedulerILb0ELb1ELb1ELi128EEEE13SharedStorageENS1_6TensorINS1_11ArrayEngineIfLm128EEENS1_6LayoutINS2_IJNS2_IJNS3_ILi2EEEST_NS3_ILi32EEEEEES4_S4_EEENS2_IJNS2_IJS4_ST_NS3_ILi4EEEEEENS3_ILi0EEESZ_EEEEEEENS_7SoftmaxILi2ELi0EEEEEbRKNSE_6ParamsENSA_25PipelineTmaAsyncNoClusterILi2ENSA_16PipelineTmaAsyncILi2EEEEES1B_RNSA_13PipelineStateILj2EEERT0_RT1_iRiRKNS_16SeqlenInfoQKNewKILb0ELb0EEENS2_IJiiiiEEERT_ENKUliT_T0_T1_E_clIZSF_ISO_S12_S14_EbS17_S1B_S1B_S1E_S1G_S1I_iS1J_S1N_S1O_S1Q_EUlRS1R_iE1_NS3_ILb0EEENS3_ILb1EEEEEDaiS1R_S1S_S1T_)
$_ZN7cutlass13device_kernelIN5flash11enable_sm90INS1_16FlashAttnFwdSm90INS1_25CollectiveMainloopFwdSm90ILi2EN4cute5tupleIJNS5_1CILi1EEES8_S8_EEENS6_IJNS7_ILi128EEENS7_ILi96EEENS7_ILi64EEEEEELi256ENS_6half_tEfNS_4arch4Sm90ELb0ELb1ELb1ELb0ELb0ELb0ELb1ELb1ELb0ELb1ELb1ELb0EEENS1_21CollectiveEpilogueFwdINS6_IJSA_NS7_ILi256EEESB_EEES9_SE_SG_Li256ELb0ELb1ELb1ELb0EEENS1_19SingleTileSchedulerILb0ELb1ELb1ELi128EEEEEEEEEvNT_6ParamsE$_ZZN5flash25CollectiveMainloopFwdSm90ILi2EN4cute5tupleIJNS1_1CILi1EEES4_S4_EEENS2_IJNS3_ILi128EEENS3_ILi96EEENS3_ILi64EEEEEELi256EN7cutlass6half_tEfNSA_4arch4Sm90ELb0ELb1ELb1ELb0ELb0ELb0ELb1ELb1ELb0ELb1ELb1ELb0EE3mmaINS_16FlashAttnFwdSm90ISE_NS_21CollectiveEpilogueFwdINS2_IJS6_NS3_ILi256EEES7_EEES5_SB_SD_Li256ELb0ELb1ELb1ELb0EEENS_19SingleTileSchedulerILb0ELb1ELb1ELi128EEEE13SharedStorageENS1_6TensorINS1_11ArrayEngineIfLm128EEENS1_6LayoutINS2_IJNS2_IJNS3_ILi2EEEST_NS3_ILi32EEEEEES4_S4_EEENS2_IJNS2_IJS4_ST_NS3_ILi4EEEEEENS3_ILi0EEESZ_EEEEEEENS_7SoftmaxILi2ELi0EEEEEbRKNSE_6ParamsENSA_25PipelineTmaAsyncNoClusterILi2ENSA_16PipelineTmaAsyncILi2EEEEES1B_RNSA_13PipelineStateILj2EEERT0_RT1_iRiRKNS_16SeqlenInfoQKNewKILb0ELb0EEENS2_IJiiiiEEERT_ENKUliT_T0_T1_E_clIZSF_ISO_S12_S14_EbS17_S1B_S1B_S1E_S1G_S1I_iS1J_S1N_S1O_S1Q_EUlRS1R_iE1_NS3_ILb0EEENS3_ILb1EEEEEDaiS1R_S1S_S1T_:
[----:B------:R-:W-:Y:S05]  /*35e30*/  YIELD ;  /* 0x0000000000007946 */ /* 0x000fea0003800000 */
[----:B------:R-:W-:Y:S02]  /*35e40*/  ULDC UR4, c[0x0][0x20] ;  /* 0x0000080000047ab9 */ /* 0x000fe40000000800 */
[----:B------:R-:W-:-:S05]  /*35e50*/  VIADD R158, R157, -UR4 ;  /* 0x800000049d9e7c36 */ /* 0x000fca0008000000 */
[----:B------:R-:W2:Y:S01]  /*35e60*/  LDL.64 R2, [R158] ;  /* 0x000000009e027983 */ /* 0x000ea20000100a00 */
[----:B------:R-:W0:Y:S02]  /*35e70*/  LDC.64 R4, c[0x0][0x208] ;  /* 0x00008200ff047b82 */ /* 0x000e240000000a00 */
[----:B0-----:R-:W-:Y:S02]  /*35e80*/  R2UR UR4, R4 ;  /* 0x00000000040472ca */ /* 0x001fe400000e0000 */
[----:B------:R-:W-:-:S13]  /*35e90*/  R2UR UR5, R5 ;  /* 0x00000000050572ca */ /* 0x000fda00000e0000 */
[----:B--2---:R-:W2:Y:S01]  /*35ea0*/  LD.E R0, desc[UR4][R2.64] ;  /* 0x0000000402007980 */ /* 0x004ea2000c101900 */
[----:B------:R-:W-:Y:S02]  /*35eb0*/  R2UR UR4, R4 ;  /* 0x00000000040472ca */ /* 0x000fe400000e0000 */
[----:B------:R-:W-:Y:S01]  /*35ec0*/  R2UR UR5, R5 ;  /* 0x00000000050572ca */ /* 0x000fe200000e0000 */
[----:B--2---:R-:W-:-:S12]  /*35ed0*/  VIADD R11, R0, 0x1 ;  /* 0x00000001000b7836 */ /* 0x004fd80000000000 */
[----:B------:R-:W2:Y:S01]  /*35ee0*/  LD.E R0, desc[UR4][R2.64+0x8] ;  /* 0x0000080402007980 */ /* 0x000ea2000c101900 */
[----:B------:R-:W-:-:S13]  /*35ef0*/  ISETP.NE.AND P1, PT, R11, 0x2, PT ;  /* 0x000000020b00780c */ /* 0x000fda0003f25270 */
[----:B------:R-:W-:Y:S02]  /*35f00*/  @!P1 R2UR UR6, R4 ;  /* 0x00000000040692ca */ /* 0x000fe400000e0000 */
[----:B------:R-:W-:-:S13]  /*35f10*/  @!P1 R2UR UR7, R5 ;  /* 0x00000000050792ca */ /* 0x000fda00000e0000 */
[----:B------:R-:W3:Y:S01]  /*35f20*/  @!P1 LD.E R6, desc[UR6][R2.64+0x4] ;  /* 0x0000040602069980 */ /* 0x000ee2000c101900 */
[C---:B------:R-:W-:Y:S02]  /*35f30*/  R2UR UR4, R4.reuse ;  /* 0x00000000040472ca */ /* 0x040fe400000e0000 */
[C---:B------:R-:W-:Y:S02]  /*35f40*/  R2UR UR5, R5.reuse ;  /* 0x00000000050572ca */ /* 0x040fe400000e0000 */
[C---:B------:R-:W-:Y:S02]  /*35f50*/  R2UR UR6, R4.reuse ;  /* 0x00000000040672ca */ /* 0x040fe400000e0000 */
[C---:B------:R-:W-:Y:S02]  /*35f60*/  R2UR UR7, R5.reuse ;  /* 0x00000000050772ca */ /* 0x040fe400000e0000 */
[----:B------:R-:W-:Y:S02]  /*35f70*/  @!P1 R2UR UR8, R4 ;  /* 0x00000000040892ca */ /* 0x000fe400000e0000 */
[----:B------:R-:W-:-:S02]  /*35f80*/  @!P1 R2UR UR9, R5 ;  /* 0x00000000050992ca */ /* 0x000fc400000e0000 */
[----:B------:R-:W-:Y:S02]  /*35f90*/  @!P1 R2UR UR10, R4 ;  /* 0x00000000040a92ca */ /* 0x000fe400000e0000 */
[----:B------:R-:W-:Y:S01]  /*35fa0*/  @!P1 R2UR UR11, R5 ;  /* 0x00000000050b92ca */ /* 0x000fe200000e0000 */
[----:B------:R-:W-:Y:S08]  /*35fb0*/  ST.E desc[UR4][R2.64], R11 ;  /* 0x0000000b02007985 */ /* 0x000ff0000c101904 */
[----:B------:R-:W-:Y:S01]  /*35fc0*/  @!P1 ST.E desc[UR8][R2.64], RZ ;  /* 0x000000ff02009985 */ /* 0x000fe2000c101908 */
[----:B--2---:R-:W-:-:S05]  /*35fd0*/  VIADD R13, R0, 0x1 ;  /* 0x00000001000d7836 */ /* 0x004fca0000000000 */
[----:B------:R-:W-:Y:S01]  /*35fe0*/  ST.E desc[UR6][R2.64+0x8], R13 ;  /* 0x0000080d02007985 */ /* 0x000fe2000c101906 */
[----:B---3--:R-:W-:-:S05]  /*35ff0*/  @!P1 LOP3.LUT R15, R6, 0x1, RZ, 0x3c, !PT ;  /* 0x00000001060f9812 */ /* 0x008fca00078e3cff */
[----:B------:R0:W-:Y:S04]  /*36000*/  @!P1 ST.E desc[UR10][R2.64+0x4], R15 ;  /* 0x0000040f02009985 */ /* 0x0001e8000c10190a */
[----:B------:R-:W2:Y:S01]  /*36010*/  LDL.64 R8, [R158+0x18] ;  /* 0x000018009e087983 */ /* 0x000ea20000100a00 */
[----:B------:R-:W-:Y:S02]  /*36020*/  R2UR UR4, R4 ;  /* 0x00000000040472ca */ /* 0x000fe400000e0000 */
[----:B------:R-:W-:Y:S01]  /*36030*/  R2UR UR5, R5 ;  /* 0x00000000050572ca */ /* 0x000fe200000e0000 */
[----:B------:R-:W3:-:S12]  /*36040*/  LDL.64 R6, [R158] ;  /* 0x000000009e067983 */ /* 0x000ed80000100a00 */
[----:B--2---:R-:W2:Y:S01]  /*36050*/  LD.E R10, desc[UR4][R8.64+0x1c] ;  /* 0x00001c04080a7980 */ /* 0x004ea2000c101900 */
[C---:B------:R-:W-:Y:S02]  /*36060*/  R2UR UR4, R4.reuse ;  /* 0x00000000040472ca */ /* 0x040fe400000e0000 */
[C---:B------:R-:W-:Y:S02]  /*36070*/  R2UR UR5, R5.reuse ;  /* 0x00000000050572ca */ /* 0x040fe400000e0000 */
[----:B------:R-:W-:Y:S02]  /*36080*/  R2UR UR6, R4 ;  /* 0x00000000040672ca */ /* 0x000fe400000e0000 */
[----:B------:R-:W-:Y:S01]  /*36090*/  R2UR UR7, R5 ;  /* 0x00000000050772ca */ /* 0x000fe200000e0000 */
[----:B------:R-:W-:Y:S01]  /*360a0*/  BSSY B3, `(.L_x_2296) ;  /* 0x0000009000037945 */ /* 0x000fe20003800000 */
[----:B0-----:R-:W-:Y:S02]  /*360b0*/  IMAD.MOV.U32 R2, RZ, RZ, R23 ;  /* 0x000000ffff027224 */ /* 0x001fe400078e0017 */
[----:B------:R-:W-:-:S05]  /*360c0*/  IMAD.MOV.U32 R3, RZ, RZ, R22 ;  /* 0x000000ffff037224 */ /* 0x000fca00078e0016 */
[----:B---3--:R0:W5:Y:S04]  /*360d0*/  LD.E R0, desc[UR4][R6.64] ;  /* 0x0000000406007980 */ /* 0x008168000c101900 */
[----:B------:R0:W5:Y:S01]  /*360e0*/  LD.E R12, desc[UR6][R6.64+0x4] ;  /* 0x00000406060c7980 */ /* 0x000162000c101900 */
[----:B--2---:R-:W-:-:S04]  /*360f0*/  LOP3.LUT R10, R10, 0x1, RZ, 0xfc, !PT ;  /* 0x000000010a0a7812 */ /* 0x004fc800078efcff */
[----:B------:R-:W-:-:S13]  /*36100*/  ISETP.NE.AND P1, PT, R10, 0x3, PT ;  /* 0x000000030a00780c */ /* 0x000fda0003f25270 */
[----:B0-----:R-:W-:Y:S05]  /*36110*/  @!P1 BRA `(.L_x_2297) ;  /* 0x0000000000049947 */ /* 0x001fea0003800000 */
[----:B------:R-:W-:Y:S01]  /*36120*/  BPT.TRAP 0x1 ;  /* 0x000000040000795c */ /* 0x000fe20000300000 */
.L_x_2297:
[----:B------:R-:W-:Y:S05]  /*36130*/  BSYNC B3 ;  /* 0x0000000000037941 */ /* 0x000fea0003800000 */
.L_x_2296:
[----:B------:R-:W-:Y:S02]  /*36140*/  R2UR UR4, R4 ;  /* 0x00000000040472ca */ /* 0x000fe400000e0000 */
[----:B------:R-:W-:-:S13]  /*36150*/  R2UR UR5, R5 ;  /* 0x00000000050572ca */ /* 0x000fda00000e0000 */
[----:B------:R-:W2:Y:S01]  /*36160*/  LD.E.64 R10, desc[UR4][R8.64+0x8] ;  /* 0x00000804080a7980 */ /* 0x000ea2000c101b00 */
[----:B-----5:R-:W-:Y:S02]  /*36170*/  SHF.L.U32 R13, R12, 0x1f, RZ ;  /* 0x0000001f0c0d7819 */ /* 0x020fe400000006ff */
[----:B--2---:R-:W-:-:S05]  /*36180*/  MOV R11, R10 ;  /* 0x0000000a000b7202 */ /* 0x004fca0000000f00 */
[----:B------:R-:W-:-:S04]  /*36190*/  IMAD R0, R0, 0x8, R11 ;  /* 0x0000000800007824 */ /* 0x000fc800078e020b */
[----:B------:R0:W1:Y:S01]  /*361a0*/  SYNCS.PHASECHK.TRANS64.TRYWAIT P1, [R0+URZ], R13 ;  /* 0x0000000d000075a7 */ /* 0x000062000802017f */
[----:B------:R-:W2:Y:S01]  /*361b0*/  LD.E R12, desc[UR4][R8.64+0x1c] ;  /* 0x00001c04080c7980 */ /* 0x000ea2000c101900 */
[----:B------:R-:W-:Y:S02]  /*361c0*/  R2UR UR6, R4 ;  /* 0x00000000040672ca */ /* 0x000fe400000e0000 */
[----:B------:R-:W-:Y:S01]  /*361d0*/  R2UR UR7, R5 ;  /* 0x00000000050772ca */ /* 0x000fe200000e0000 */
[----:B------:R0:W5:Y:S01]  /*361e0*/  LD.E R10, desc[UR4][R6.64] ;  /* 0x00000004060a7980 */ /* 0x000162000c101900 */
[----:B------:R-:W-:Y:S11]  /*361f0*/  BSSY B3, `(.L_x_2298) ;  /* 0x0000006000037945 */ /* 0x000ff60003800000 */
[----:B------:R0:W5:Y:S01]  /*36200*/  LD.E R11, desc[UR6][R6.64+0x4] ;  /* 0x00000406060b7980 */ /* 0x000162000c101900 */
[----:B--2---:R-:W-:-:S04]  /*36210*/  LOP3.LUT R12, R12, 0x1, RZ, 0xfc, !PT ;  /* 0x000000010c0c7812 */ /* 0x004fc800078efcff */
[----:B------:R-:W-:-:S13]  /*36220*/  ISETP.NE.AND P2, PT, R12, 0x3, PT ;  /* 0x000000030c00780c */ /* 0x000fda0003f45270 */
[----:B01----:R-:W-:Y:S05]  /*36230*/  @!P2 BRA `(.L_x_2299) ;  /* 0x000000000004a947 */ /* 0x003fea0003800000 */
[----:B------:R-:W-:Y:S01]  /*36240*/  BPT.TRAP 0x1 ;  /* 0x000000040000795c */ /* 0x000fe20000300000 */
.L_x_2299:
[----:B------:R-:W-:Y:S05]  /*36250*/  BSYNC B3 ;  /* 0x0000000000037941 */ /* 0x000fea0003800000 */
.L_x_2298:
[----:B------:R-:W-:Y:S04]  /*36260*/  BSSY B3, `(.L_x_2300) ;  /* 0x000000a000037945 */ /* 0x000fe80003800000 */
[----:B------:R-:W-:Y:S05]  /*36270*/  @P1 BRA `(.L_x_2301) ;  /* 0x0000000000201947 */ /* 0x000fea0003800000 */
[----:B------:R-:W-:Y:S02]  /*36280*/  R2UR UR4, R4 ;  /* 0x00000000040472ca */ /* 0x000fe400000e0000 */
[----:B------:R-:W-:-:S13]  /*36290*/  R2UR UR5, R5 ;  /* 0x00000000050572ca */ /* 0x000fda00000e0000 */
[----:B------:R-:W2:Y:S01]  /*362a0*/  LD.E.64 R8, desc[UR4][R8.64+0x8] ;  /* 0x0000080408087980 */ /* 0x000ea2000c101b00 */
[----:B-----5:R-:W-:Y:S02]  /*362b0*/  SHF.L.U32 R11, R11, 0x1f, RZ ;  /* 0x0000001f0b0b7819 */ /* 0x020fe400000006ff */
[----:B--2---:R-:W-:-:S05]  /*362c0*/  MOV R7, R8 ;  /* 0x0000000800077202 */ /* 0x004fca0000000f00 */
[----:B------:R-:W-:-:S04]  /*362d0*/  IMAD R10, R10, 0x8, R7 ;  /* 0x000000080a0a7824 */ /* 0x000fc800078e0207 */
[----:B------:R-:W0:Y:S02]  /*362e0*/  SYNCS.PHASECHK.TRANS64.TRYWAIT P1, [R10+URZ], R11 ;  /* 0x0000000b0a0075a7 */ /* 0x000e24000802017f */
[----:B0-----:R-:W-:Y:S05]  /*362f0*/  @!P1 BRA `(.L_x_2302) ;  /* 0x000001b400c49947 */ /* 0x001fea0003800000 */
.L_x_2301:
[----:B------:R-:W-:Y:S05]  /*36300*/  BSYNC B3 ;  /* 0x0000000000037941 */ /* 0x000fea0003800000 */
.L_x_2300:
[----:B0----5:R-:W2:Y:S04]  /*36310*/  LDL.64 R10, [R158] ;  /* 0x000000009e0a7983 */ /* 0x021ea80000100a00 */
[----:B------:R-:W3:Y:S01]  /*36320*/  LDL.64 R8, [R158+0x28] ;  /* 0x000028009e087983 */ /* 0x000ee20000100a00 */
[C---:B------:R-:W-:Y:S02]  /*36330*/  R2UR UR6, R4.reuse ;  /* 0x00000000040672ca */ /* 0x040fe400000e0000 */
[C---:B------:R-:W-:Y:S01]  /*36340*/  R2UR UR7, R5.reuse ;  /* 0x00000000050772ca */ /* 0x040fe200000e0000 */
[----:B------:R-:W4:Y:S01]  /*36350*/  LDL.64 R6, [R158+0x20] ;  /* 0x000020009e067983 */ /* 0x000f220000100a00 */
[C---:B------:R-:W-:Y:S02]  /*36360*/  R2UR UR4, R4.reuse ;  /* 0x00000000040472ca */ /* 0x040fe400000e0000 */
[----:B------:R-:W-:Y:S01]  /*36370*/  R2UR UR5, R5 ;  /* 0x00000000050572ca */ /* 0x000fe200000e0000 */
[----:B------:R-:W4:Y:S08]  /*36380*/  LDL.64 R12, [R158+0x8] ;  /* 0x000008009e0c7983 */ /* 0x000f300000100a00 */
[----:B--2---:R-:W2:Y:S04]  /*36390*/  LD.E R11, desc[UR6][R10.64] ;  /* 0x000000060a0b7980 */ /* 0x004ea8000c101900 */
[----:B---3--:R-:W2:Y:S01]  /*363a0*/  LD.E.64 R14, desc[UR4][R8.64] ;  /* 0x00000004080e7980 */ /* 0x008ea2000c101b00 */
[----:B------:R-:W-:Y:S05]  /*363b0*/  WARPSYNC.ALL ;  /* 0x0000000000007948 */ /* 0x000fea0003800000 */
[----:B------:R-:W-:-:S02]  /*363c0*/  R2UR UR4, R4 ;  /* 0x00000000040472ca */ /* 0x000fc400000e0000 */
[C---:B------:R-:W-:Y:S02]  /*363d0*/  R2UR UR5, R5.reuse ;  /* 0x00000000050572ca */ /* 0x040fe400000e0000 */
[----:B------:R-:W-:Y:S02]  /*363e0*/  R2UR UR6, R4 ;  /* 0x00000000040672ca */ /* 0x000fe400000e0000 */
[----:B------:R-:W-:-:S09]  /*363f0*/  R2UR UR7, R5 ;  /* 0x00000000050772ca */ /* 0x000fd200000e0000 */
[----:B----4-:R0:W-:Y:S04]  /*36400*/  ST.E desc[UR4][R12.64], RZ ;  /* 0x000000ff0c007985 */ /* 0x0101e8000c101904 */
[----:B------:R-:W3:Y:S01]  /*36410*/  LD.E.64 R8, desc[UR6][R6.64] ;  /* 0x0000000606087980 */ /* 0x000ee2000c101b00 */
[----:B--2---:R-:W-:Y:S01]  /*36420*/  IMAD R10, R11, 0x300, R14 ;  /* 0x000003000b0a7824 */ /* 0x004fe200078e020e */
[----:B------:R-:W-:Y:S01]  /*36430*/  WARPGROUP.ARRIVE ;  /* 0x00000000000079c5 */ /* 0x000fe20000000000 */
[----:B------:R-:W-:Y:S01]  /*36440*/  IMAD.MOV.U32 R11, RZ, RZ, R15 ;  /* 0x000000ffff0b7224 */ /* 0x000fe200078e000f */
[----:B------:R-:W-:Y:S01]  /*36450*/  R2UR UR8, R4 ;  /* 0x00000000040872ca */ /* 0x000fe200000e0000 */
[----:B------:R-:W-:Y:S01]  /*36460*/  IMAD.MOV.U32 R191, RZ, RZ, 0x1 ;  /* 0x00000001ffbf7424 */ /* 0x000fe200078e00ff */
[----:B------:R-:W-:-:S02]  /*36470*/  R2UR UR6, R10 ;  /* 0x000000000a0672ca */ /* 0x000fc400000e0000 */
[----:B------:R-:W-:Y:S02]  /*36480*/  R2UR UR7, R11 ;  /* 0x000000000b0772ca */ /* 0x000fe400000e0000 */
[C---:B------:R-:W-:Y:S02]  /*36490*/  R2UR UR9, R5.reuse ;  /* 0x00000000050972ca */ /* 0x040fe400000e0000 */
[----:B------:R-:W-:Y:S02]  /*364a0*/  R2UR UR10, R4 ;  /* 0x00000000040a72ca */ /* 0x000fe400000e0000 */
[----:B------:R-:W-:Y:S02]  /*364b0*/  R2UR UR11, R5 ;  /* 0x00000000050b72ca */ /* 0x000fe400000e0000 */
[----:B---3--:R-:W-:Y:S02]  /*364c0*/  R2UR UR4, R8 ;  /* 0x00000000080472ca */ /* 0x008fe400000e0000 */
[----:B------:R-:W-:-:S13]  /*364d0*/  R2UR UR5, R9 ;  /* 0x00000000090572ca */ /* 0x000fda00000e0000 */
[----:B------:R-:W-:Y:S03]  /*364e0*/  HGMMA.64x96x16.F32 R24, gdesc[UR4], RZ, !UPT, gsb0 ;  /* 0x01600000041879f0 */ /* 0x000fe6000c0008ff */
[----:B------:R-:W-:Y:S02]  /*364f0*/  WARPGROUP.DEPBAR.LE gsb0, 0x0 ;  /* 0x00008000000079c5 */ /* 0x000fe40000010000 */
[----:B------:R0:W-:Y:S04]  /*36500*/  ST.E desc[UR8][R12.64], R191 ;  /* 0x000000bf0c007985 */ /* 0x0001e8000c101908 */
[----:B------:R-:W2:Y:S01]  /*36510*/  LD.E.64 R8, desc[UR10][R6.64] ;  /* 0x0000000a06087980 */ /* 0x000ea2000c101b00 */
[----:B------:R-:W-:Y:S01]  /*36520*/  VIADD R14, R10, 0x2 ;  /* 0x000000020a0e7836 */ /* 0x000fe20000000000 */
[----:B------:R-:W-:Y:S01]  /*36530*/  R2UR UR7, R15 ;  /* 0x000000000f0772ca */ /* 0x000fe200000e0000 */
[----:B------:R-:W-:Y:S01]  /*36540*/  WARPGROUP.ARRIVE ;  /* 0x00000000000079c5 */ /* 0x000fe20000000000 */
[----:B------:R-:W-:-:S02]  /*36550*/  R2UR UR8, R4 ;  /* 0x00000000040872ca */ /* 0x000fc400000e0000 */
[----:B------:R-:W-:Y:S02]  /*36560*/  R2UR UR6, R14 ;  /* 0x000000000e0672ca */ /* 0x000fe400000e0000 */
[C---:B------:R-:W-:Y:S02]  /*36570*/  R2UR UR9, R5.reuse ;  /* 0x00000000050972ca */ /* 0x040fe400000e0000 */
[----:B------:R-:W-:Y:S02]  /*36580*/  R2UR UR10, R4 ;  /* 0x00000000040a72ca */ /* 0x000fe400000e0000 */
[----:B------:R-:W-:Y:S01]  /*36590*/  R2UR UR11, R5 ;  /* 0x00000000050b72ca */ /* 0x000fe200000e0000 */
[----:B--2---:R-:W-:Y:S01]  /*365a0*/  VIADD R8, R8, 0x2 ;  /* 0x0000000208087836 */ /* 0x004fe20000000000 */
[----:B------:R-:W-:-:S04]  /*365b0*/  R2UR UR5, R9 ;  /* 0x00000000090572ca */ /* 0x000fc800000e0000 */
[----:B------:R-:W-:-:S13]  /*365c0*/  R2UR UR4, R8 ;  /* 0x00000000080472ca */ /* 0x000fda00000e0000 */
[----:B------:R-:W-:Y:S03]  /*365d0*/  HGMMA.64x96x16.F32 R24, gdesc[UR4], R24, gsb0 ;  /* 0x01600000041879f0 */ /* 0x000fe60008000818 */
        /* <DEDUP_REMOVED lines=19> */
[----:B------:R-:W-:Y:S01]  /*36710*/  WARPGROUP.ARRIVE ;  /* 0x00000000000079c5 */ /* 0x000fe20000000000 */
[----:B------:R-:W-:Y:S01]  /*36720*/  IMAD.MOV.U32 R11, RZ, RZ, R15 ;  /* 0x000000ffff0b7224 */ /* 0x000fe200078e000f */
[----:B------:R-:W-:-:S02]  /*36730*/  R2UR UR8, R4 ;  /* 0x00000000040872ca */ /* 0x000fc400000e0000 */
[----:B------:R-:W-:Y:S02]  /*36740*/  R2UR UR6, R10 ;  /* 0x000000000a0672ca */ /* 0x000fe400000e0000 */
        /* <DEDUP_REMOVED lines=8> */
[----:B------:R-:W2:Y:S01]  /*367d0*/  LDL.64 R8, [R158+0x40] ;  /* 0x000040009e087983 */ /* 0x000ea20000100a00 */
[----:B------:R-:W-:-:S02]  /*367e0*/  R2UR UR4, R4 ;  /* 0x00000000040472ca */ /* 0x000fc400000e0000 */
[----:B------:R-:W-:Y:S01]  /*367f0*/  R2UR UR5, R5 ;  /* 0x00000000050572ca */ /* 0x000fe200000e0000 */
[----:B------:R-:W3:-:S12]  /*36800*/  LDL.64 R6, [R158] ;  /* 0x000000009e067983 */ /* 0x000ed80000100a00 */
[----:B--2---:R-:W2:Y:S01]  /*36810*/  LD.E R10, desc[UR4][R8.64+0x1c] ;  /* 0x00001c04080a7980 */ /* 0x004ea2000c101900 */
[C---:B------:R-:W-:Y:S02]  /*36820*/  R2UR UR4, R4.reuse ;  /* 0x00000000040472ca */ /* 0x040fe400000e0000 */
[C---:B------:R-:W-:Y:S02]  /*36830*/  R2UR UR5, R5.reuse ;  /* 0x00000000050572ca */ /* 0x040fe400000e0000 */
[----:B------:R-:W-:Y:S02]  /*36840*/  R2UR UR6, R4 ;  /* 0x00000000040672ca */ /* 0x000fe400000e0000 */
[----:B------:R-:W-:Y:S01]  /*36850*/  R2UR UR7, R5 ;  /* 0x00000000050772ca */ /* 0x000fe200000e0000 */
[----:B------:R-:W-:Y:S08]  /*36860*/  BSSY B3, `(.L_x_2303) ;  /* 0x0000007000037945 */ /* 0x000ff00003800000 */
[----:B---3--:R0:W5:Y:S04]  /*36870*/  LD.E R0, desc[UR4][R6.64] ;  /* 0x0000000406007980 */ /* 0x008168000c101900 */
[----:B------:R0:W5:Y:S01]  /*36880*/  LD.E R14, desc[UR6][R6.64+0x4] ;  /* 0x00000406060e7980 */ /* 0x000162000c101900 */
[----:B--2---:R-:W-:-:S04]  /*36890*/  LOP3.LUT R10, R10, 0x1, RZ, 0xfc, !PT ;  /* 0x000000010a0a7812 */ /* 0x004fc800078efcff */
[----:B------:R-:W-:-:S13]  /*368a0*/  ISETP.NE.AND P1, PT, R10, 0x3, PT ;  /* 0x000000030a00780c */ /* 0x000fda0003f25270 */
[----:B0-----:R-:W-:Y:S05]  /*368b0*/  @!P1 BRA `(.L_x_2304) ;  /* 0x0000000000049947 */ /* 0x001fea0003800000 */
[----:B------:R-:W-:Y:S01]  /*368c0*/  BPT.TRAP 0x1 ;  /* 0x000000040000795c */ /* 0x000fe20000300000 */
.L_x_2304:
[----:B------:R-:W-:Y:S05]  /*368d0*/  BSYNC B3 ;  /* 0x0000000000037941 */ /* 0x000fea0003800000 */
.L_x_2303:
        /* <DEDUP_REMOVED lines=17> */
.L_x_2306:
[----:B------:R-:W-:Y:S05]  /*369f0*/  BSYNC B3 ;  /* 0x0000000000037941 */ /* 0x000fea0003800000 */
.L_x_2305:
        /* <DEDUP_REMOVED lines=10> */
.L_x_2308:
[----:B------:R-:W-:Y:S05]  /*36aa0*/  BSYNC B3 ;  /* 0x0000000000037941 */ /* 0x000fea0003800000 */
.L_x_2307:
[----:B------:R-:W2:Y:S04]  /*36ab0*/  LDL.64 R12, [R158] ;  /* 0x000000009e0c7983 */ /* 0x000ea80000100a00 */
[----:B0----5:R-:W3:Y:S04]  /*36ac0*/  LDL.64 R10, [R158+0x58] ;  /* 0x000058009e0a7983 */ /* 0x021ee80000100a00 */
[----:B------:R-:W4:Y:S04]  /*36ad0*/  LDL.64 R6, [R158+0x48] ;  /* 0x000048009e067983 */ /* 0x000f280000100a00 */
[----:B------:R-:W4:Y:S01]  /*36ae0*/  LDL.64 R8, [R158+0x50] ;  /* 0x000050009e087983 */ /* 0x000f220000100a00 */
[----:B------:R-:W-:-:S02]  /*36af0*/  R2UR UR6, R4 ;  /* 0x00000000040672ca */ /* 0x000fc400000e0000 */
[C---:B------:R-:W-:Y:S01]  /*36b00*/  R2UR UR7, R5.reuse ;  /* 0x00000000050772ca */ /* 0x040fe200000e0000 */
[----:B------:R-:W4:Y:S01]  /*36b10*/  LDL R74, [R1+0x470] ;  /* 0x00047000014a7983 */ /* 0x000f220000100800 */
[C---:B------:R-:W-:Y:S02]  /*36b20*/  R2UR UR4, R4.reuse ;  /* 0x00000000040472ca */ /* 0x040fe400000e0000 */
[----:B------:R-:W-:Y:S01]  /*36b30*/  R2UR UR5, R5 ;  /* 0x00000000050572ca */ /* 0x000fe200000e0000 */
[----:B------:R-:W4:Y:S08]  /*36b40*/  LDL R21, [R1+0x474] ;  /* 0x0004740001157983 */ /* 0x000f300000100800 */
[----:B--2---:R-:W2:Y:S04]  /*36b50*/  LD.E R17, desc[UR6][R12.64] ;  /* 0x000000060c117980 */ /* 0x004ea8000c101900 */
[----:B---3--:R-:W2:Y:S01]  /*36b60*/  LD.E.64 R12, desc[UR4][R10.64] ;  /* 0x000000040a0c7980 */ /* 0x008ea2000c101b00 */
[----:B------:R-:W-:Y:S05]  /*36b70*/  WARPSYNC.ALL ;  /* 0x0000000000007948 */ /* 0x000fea0003800000 */
[----:B------:R-:W-:-:S02]  /*36b80*/  R2UR UR6, R4 ;  /* 0x00000000040672ca */ /* 0x000fc400000e0000 */
[C---:B------:R-:W-:Y:S02]  /*36b90*/  R2UR UR7, R5.reuse ;  /* 0x00000000050772ca */ /* 0x040fe400000e0000 */
[----:B------:R-:W-:Y:S02]  /*36ba0*/  R2UR UR4, R4 ;  /* 0x00000000040472ca */ /* 0x000fe400000e0000 */
[----:B------:R-:W-:-:S09]  /*36bb0*/  R2UR UR5, R5 ;  /* 0x00000000050572ca */ /* 0x000fd200000e0000 */
[----:B----4-:R-:W3:Y:S04]  /*36bc0*/  LD.E R0, desc[UR6][R6.64] ;  /* 0x0000000606007980 */ /* 0x010ee8000c101900 */
[----:B------:R-:W4:Y:S01]  /*36bd0*/  LD.E.64 R14, desc[UR4][R8.64] ;  /* 0x00000004080e7980 */ /* 0x000f22000c101b00 */
[----:B------:R-:W-:Y:S01]  /*36be0*/  WARPGROUP.ARRIVE ;  /* 0x00000000000079c5 */ /* 0x000fe20000000000 */
[C---:B------:R-:W-:Y:S02]  /*36bf0*/  R2UR UR8, R4.reuse ;  /* 0x00000000040872ca */ /* 0x040fe400000e0000 */
[----:B------:R-:W-:Y:S02]  /*36c00*/  R2UR UR9, R5 ;  /* 0x00000000050972ca */ /* 0x000fe400000e0000 */
[----:B------:R-:W-:-:S02]  /*36c10*/  R2UR UR10, R4 ;  /* 0x00000000040a72ca */ /* 0x000fc400000e0000 */
[----:B------:R-:W-:Y:S01]  /*36c20*/  R2UR UR11, R5 ;  /* 0x00000000050b72ca */ /* 0x000fe200000e0000 */
[----:B--2---:R-:W-:Y:S02]  /*36c30*/  IMAD R16, R17, 0xc00, R12 ;  /* 0x00000c0011107824 */ /* 0x004fe400078e020c */
[----:B------:R-:W-:-:S03]  /*36c40*/  IMAD.MOV.U32 R17, RZ, RZ, R13 ;  /* 0x000000ffff117224 */ /* 0x000fc600078e000d */
[----:B------:R-:W-:Y:S02]  /*36c50*/  R2UR UR6, R16 ;  /* 0x00000000100672ca */ /* 0x000fe400000e0000 */
[----:B------:R-:W-:Y:S02]  /*36c60*/  R2UR UR7, R17 ;  /* 0x00000000110772ca */ /* 0x000fe400000e0000 */
[----:B---3--:R-:W-:Y:S02]  /*36c70*/  ISETP.NE.U32.AND P1, PT, R0, RZ, PT ;  /* 0x000000ff0000720c */ /* 0x008fe40003f25070 */
[----:B----4-:R-:W-:Y:S02]  /*36c80*/  R2UR UR4, R14 ;  /* 0x000000000e0472ca */ /* 0x010fe400000e0000 */
[----:B------:R-:W-:-:S09]  /*36c90*/  R2UR UR5, R15 ;  /* 0x000000000f0572ca */ /* 0x000fd200000e0000 */
[----:B------:R-:W-:-:S05]  /*36ca0*/  VOTEU.ANY UP0, P1 ;  /* 0x00000000003f7886 */ /* 0x000fca0000800100 */
[----:B------:R-:W-:Y:S03]  /*36cb0*/  HGMMA.64x96x16.F32 R24, gdesc[UR4], R24, UP0, gsb0 ;  /* 0x01600000041879f0 */ /* 0x000fe6000b800818 */
[----:B------:R-:W-:Y:S02]  /*36cc0*/  WARPGROUP.DEPBAR.LE gsb0, 0x0 ;  /* 0x00008000000079c5 */ /* 0x000fe40000010000 */
[----:B------:R-:W-:Y:S04]  /*36cd0*/  ST.E desc[UR8][R6.64], R191 ;  /* 0x000000bf06007985 */ /* 0x000fe8000c101908 */
[----:B------:R-:W2:Y:S01]  /*36ce0*/  LD.E.64 R10, desc[UR10][R8.64] ;  /* 0x0000000a080a7980 */ /* 0x000ea2000c101b00 */
[----:B------:R-:W-:Y:S01]  /*36cf0*/  VIADD R12, R16, 0x2 ;  /* 0x00000002100c7836 */ /* 0x000fe20000000000 */
[----:B------:R-:W-:-:S04]  /*36d00*/  R2UR UR7, R13 ;  /* 0x000000000d0772ca */ /* 0x000fc800000e0000 */
[----:B------:R-:W-:Y:S01]  /*36d10*/  R2UR UR6, R12 ;  /* 0x000000000c0672ca */ /* 0x000fe200000e0000 */
[----:B------:R-:W-:Y:S01]  /*36d20*/  WARPGROUP.ARRIVE ;  /* 0x00000000000079c5 */ /* 0x000fe20000000000 */
[C---:B------:R-:W-:Y:S02]  /*36d30*/  R2UR UR8, R4.reuse ;  /* 0x00000000040872ca */ /* 0x040fe400000e0000 */
        /* <DEDUP_REMOVED lines=208> */
[----:B------:R-:W-:-:S06]  /*37a40*/  WARPGROUP.ARRIVE ;  /* 0x00000000000079c5 */ /* 0x000fcc0000000000 */
[----:B------:R-:W0:Y:S01]  /*37a50*/  S2R R195, SR_TID.X ;  /* 0x0000000000c37919 */ /* 0x000e220000002100 */
[----:B------:R-:W-:Y:S02]  /*37a60*/  R2UR UR8, R4 ;  /* 0x00000000040872ca */ /* 0x000fe400000e0000 */
[----:B------:R-:W-:Y:S02]  /*37a70*/  R2UR UR9, R5 ;  /* 0x00000000050972ca */ /* 0x000fe400000e0000 */
[----:B0-----:R-:W-:Y:S01]  /*37a80*/  LOP3.LUT P2, RZ, R195, 0x7f, RZ, 0xc0, !PT ;  /* 0x0000007fc3ff7812 */ /* 0x001fe2000784c0ff */
[----:B--2---:R-:W-:Y:S01]  /*37a90*/  VIADD R10, R10, 0xc06 ;  /* 0x00000c060a0a7836 */ /* 0x004fe20000000000 */
[----:B------:R-:W-:-:S04]  /*37aa0*/  R2UR UR5, R11 ;  /* 0x000000000b0572ca */ /* 0x000fc800000e0000 */
[----:B------:R-:W-:-:S13]  /*37ab0*/  R2UR UR4, R10 ;  /* 0x000000000a0472ca */ /* 0x000fda00000e0000 */
[----:B------:R-:W-:Y:S03]  /*37ac0*/  HGMMA.64x96x16.F32 R24, gdesc[UR4], R24, gsb0 ;  /* 0x01600000041879f0 */ /* 0x000fe60008000818 */
[----:B------:R-:W-:Y:S02]  /*37ad0*/  WARPGROUP.DEPBAR.LE gsb0, 0x0 ;  /* 0x00008000000079c5 */ /* 0x000fe40000010000 */
[----:B------:R0:W-:Y:S04]  /*37ae0*/  ST.E desc[UR8][R6.64], R191 ;  /* 0x000000bf06007985 */ /* 0x0001e8000c101908 */
[----:B------:R-:W2:Y:S04]  /*37af0*/  @!P2 LDL.64 R8, [R158+0x18] ;  /* 0x000018009e08a983 */ /* 0x000ea80000100a00 */
[----:B------:R-:W3:Y:S01]  /*37b00*/  @!P2 LDL.64 R10, [R158] ;  /* 0x000000009e0aa983 */ /* 0x000ee20000100a00 */
[----:B------:R-:W-:-:S02]  /*37b10*/  @!P2 R2UR UR4, R4 ;  /* 0x000000000404a2ca */ /* 0x000fc400000e0000 */
[C---:B------:R-:W-:Y:S02]  /*37b20*/  @!P2 R2UR UR5, R5.reuse ;  /* 0x000000000505a2ca */ /* 0x040fe400000e0000 */
[----:B------:R-:W-:Y:S02]  /*37b30*/  SHF.R.U32.HI R0, RZ, 0x7, R195 ;  /* 0x00000007ff007819 */ /* 0x000fe400000116c3 */
[----:B------:R-:W-:Y:S02]  /*37b40*/  @!P2 R2UR UR6, R4 ;  /* 0x000000000406a2ca */ /* 0x000fe400000e0000 */
[----:B------:R-:W-:Y:S02]  /*37b50*/  @!P2 R2UR UR7, R5 ;  /* 0x000000000507a2ca */ /* 0x000fe400000e0000 */
[----:B------:R-:W-:-:S05]  /*37b60*/  IADD3 R0, -R0, 0xb, RZ ;  /* 0x0000000b00007810 */ /* 0x000fca0007ffe1ff */
[----:B------:R1:W-:Y:S06]  /*37b70*/  BAR.ARV R0, 0x100 ;  /* 0x000400000000751d */ /* 0x0003ec0000002000 */
[----:B--2---:R-:W2:Y:S04]  /*37b80*/  @!P2 LD.E.64 R8, desc[UR4][R8.64+0x30] ;  /* 0x000030040808a980 */ /* 0x004ea8000c101b00 */
[----:B---3--:R-:W0:Y:S01]  /*37b90*/  @!P2 LD.E R10, desc[UR6][R10.64] ;  /* 0x000000060a0aa980 */ /* 0x008e22000c101900 */
[----:B--2---:R-:W-:-:S05]  /*37ba0*/  @!P2 MOV R13, R8 ;  /* 0x00000008000da202 */ /* 0x004fca0000000f00 */
[----:B0-----:R-:W-:-:S05]  /*37bb0*/  @!P2 IMAD R6, R10, 0x8, R13 ;  /* 0x000000080a06a824 */ /* 0x001fca00078e020d */
[----:B------:R-:W-:-:S04]  /*37bc0*/  @!P2 PRMT R6, RZ, 0x654, R6 ;  /* 0x00000654ff06a816 */ /* 0x000fc80000000006 */
[----:B------:R0:W-:Y:S02]  /*37bd0*/  @!P2 SYNCS.ARRIVE.TRANS64.RED.A1T0 RZ, [R6+URZ], RZ ;  /* 0x000000ff06ffa9a7 */ /* 0x0001e4000810043f */
[----:B0-----:R-:W2:Y:S01]  /*37be0*/  LDL.64 R6, [R158+0x68] ;  /* 0x000068009e067983 */ /* 0x001ea20000100a00 */
[----:B------:R-:W-:Y:S02]  /*37bf0*/  R2UR UR4, R4 ;  /* 0x00000000040472ca */ /* 0x000fe400000e0000 */
[----:B------:R-:W-:-:S13]  /*37c00*/  R2UR UR5, R5 ;  /* 0x00000000050572ca */ /* 0x000fda00000e0000 */
[----:B--2---:R-:W2:Y:S01]  /*37c10*/  LD.E.64 R6, desc[UR4][R6.64] ;  /* 0x0000000406067980 */ /* 0x004ea2000c101b00 */
[----:B------:R-:W-:Y:S02]  /*37c20*/  R2UR UR4, R4 ;  /* 0x00000000040472ca */ /* 0x000fe400000e0000 */
[----:B------:R-:W-:-:S13]  /*37c30*/  R2UR UR5, R5 ;  /* 0x00000000050572ca */ /* 0x000fda00000e0000 */
[----:B-1----:R-:W3:Y:S01]  /*37c40*/  LD.E R0, desc[UR4][R2.64+0x24] ;  /* 0x0000240402007980 */ /* 0x002ee2000c101900 */
[C---:B------:R-:W-:Y:S02]  /*37c50*/  R2UR UR4, R4.reuse ;  /* 0x00000000040472ca */ /* 0x040fe400000e0000 */
[C---:B------:R-:W-:Y:S02]  /*37c60*/  R2UR UR5, R5.reuse ;  /* 0x00000000050572ca */ /* 0x040fe400000e0000 */
[C---:B------:R-:W-:Y:S02]  /*37c70*/  R2UR UR14, R4.reuse ;  /* 0x00000000040e72ca */ /* 0x040fe400000e0000 */
[C---:B------:R-:W-:Y:S02]  /*37c80*/  R2UR UR15, R5.reuse ;  /* 0x00000000050f72ca */ /* 0x040fe400000e0000 */
[----:B------:R-:W-:Y:S02]  /*37c90*/  R2UR UR10, R4 ;  /* 0x00000000040a72ca */ /* 0x000fe400000e0000 */
[----:B------:R-:W-:-:S02]  /*37ca0*/  R2UR UR11, R5 ;  /* 0x00000000050b72ca */ /* 0x000fc400000e0000 */
[C---:B------:R-:W-:Y:S02]  /*37cb0*/  R2UR UR8, R4.reuse ;  /* 0x00000000040872ca */ /* 0x040fe400000e0000 */
[C---:B------:R-:W-:Y:S02]  /*37cc0*/  R2UR UR9, R5.reuse ;  /* 0x00000000050972ca */ /* 0x040fe400000e0000 */
[----:B------:R-:W-:Y:S02]  /*37cd0*/  R2UR UR12, R4 ;  /* 0x00000000040c72ca */ /* 0x000fe400000e0000 */
[----:B------:R-:W-:-:S05]  /*37ce0*/  R2UR UR13, R5 ;  /* 0x00000000050d72ca */ /* 0x000fca00000e0000 */
[----:B------:R-:W4:Y:S04]  /*37cf0*/  LD.E R78, desc[UR10][R2.64+0xc] ;  /* 0x00000c0a024e7980 */ /* 0x000f28000c101900 */
[----:B------:R-:W4:Y:S04]  /*37d00*/  LD.E R76, desc[UR8][R2.64+0x10] ;  /* 0x00001008024c7980 */ /* 0x000f28000c101900 */
[----:B------:R-:W4:Y:S04]  /*37d10*/  LD.E R79, desc[UR12][R2.64+0x14] ;  /* 0x0000140c024f7980 */ /* 0x000f28000c101900 */
[----:B--2---:R0:W2:Y:S01]  /*37d20*/  LD.E R72, desc[UR4][R6.64] ;  /* 0x0000000406487980 */ /* 0x0040a2000c101900 */
[----:B------:R-:W-:-:S02]  /*37d30*/  R2UR UR4, R4 ;  /* 0x00000000040472ca */ /* 0x000fc400000e0000 */
[----:B------:R-:W-:-:S13]  /*37d40*/  R2UR UR5, R5 ;  /* 0x00000000050572ca */ /* 0x000fda00000e0000 */
[----:B------:R-:W2:Y:S01]  /*37d50*/  LD.E R73, desc[UR4][R2.64] ;  /* 0x0000000402497980 */ /* 0x000ea2000c101900 */
[----:B------:R-:W-:Y:S02]  /*37d60*/  R2UR UR4, R4 ;  /* 0x00000000040472ca */ /* 0x000fe400000e0000 */
[----:B------:R-:W-:Y:S02]  /*37d70*/  R2UR UR5, R5 ;  /* 0x00000000050572ca */ /* 0x000fe400000e0000 */
[----:B---3--:R-:W-:Y:S01]  /*37d80*/  ISETP.NE.AND P1, PT, R0, 0x1, PT ;  /* 0x000000010000780c */ /* 0x008fe20003f25270 */
[----:B0-----:R-:W-:Y:S02]  /*37d90*/  IMAD.MOV.U32 R6, RZ, RZ, R21 ;  /* 0x000000ffff067224 */ /* 0x001fe400078e0015 */
[----:B------:R-:W-:-:S08]  /*37da0*/  IMAD.MOV.U32 R7, RZ, RZ, R74 ;  /* 0x000000ffff077224 */ /* 0x000fd000078e004a */
[----:B------:R-:W3:Y:S02]  /*37db0*/  LD.E R75, desc[UR4][R6.64] ;  /* 0x00000004064b7980 */ /* 0x000ee4000c101900 */
[C---:B------:R-:W-:Y:S02]  /*37dc0*/  @P1 R2UR UR4, R4.reuse ;  /* 0x00000000040412ca */ /* 0x040fe400000e0000 */
[C---:B------:R-:W-:Y:S02]  /*37dd0*/  @P1 R2UR UR5, R5.reuse ;  /* 0x00000000050512ca */ /* 0x040fe400000e0000 */
[C---:B------:R-:W-:Y:S02]  /*37de0*/  @P1 R2UR UR6, R4.reuse ;  /* 0x00000000040612ca */ /* 0x040fe400000e0000 */
[----:B------:R-:W-:Y:S01]  /*37df0*/  @P1 R2UR UR7, R5 ;  /* 0x00000000050712ca */ /* 0x000fe200000e0000 */
[----:B------:R-:W3:Y:S08]  /*37e00*/  LD.E R6, desc[UR14][R2.64+0x18] ;  /* 0x0000180e02067980 */ /* 0x000ef0000c101900 */
[----:B------:R-:W3:Y:S04]  /*37e10*/  @P1 LD.E R74, desc[UR4][R2.64+0x28] ;  /* 0x00002804024a1980 */ /* 0x000ee8000c101900 */
[----:B------:R-:W3:Y:S01]  /*37e20*/  @P1 LD.E R77, desc[UR6][R2.64+0x2c] ;  /* 0x00002c06024d1980 */ /* 0x000ee2000c101900 */
[----:B------:R-:W-:-:S02]  /*37e30*/  R2UR UR4, R4 ;  /* 0x00000000040472ca */ /* 0x000fc400000e0000 */
[C---:B------:R-:W-:Y:S02]  /*37e40*/  R2UR UR5, R5.reuse ;  /* 0x00000000050572ca */ /* 0x040fe400000e0000 */
[----:B------:R-:W-:Y:S02]  /*37e50*/  R2UR UR6, R4 ;  /* 0x00000000040672ca */ /* 0x000fe400000e0000 */
[----:B------:R-:W-:-:S09]  /*37e60*/  R2UR UR7, R5 ;  /* 0x00000000050772ca */ /* 0x000fd200000e0000 */
[----:B------:R-:W3:Y:S04]  /*37e70*/  LD.E R8, desc[UR4][R2.64+0x8] ;  /* 0x0000080402087980 */ /* 0x000ee8000c101900 */
[----:B------:R-:W3:Y:S01]  /*37e80*/  LD.E R7, desc[UR6][R2.64+0x4] ;  /* 0x0000040602077980 */ /* 0x000ee2000c101900 */
[----:B----4-:R-:W-:Y:S01]  /*37e90*/  LOP3.LUT R78, RZ, R78, RZ, 0x33, !PT ;  /* 0x0000004eff4e7212 */ /* 0x010fe200078e33ff */
[----:B------:R-:W-:Y:S01]  /*37ea0*/  BSSY B3, `(.L_x_2310) ;  /* 0x00000ae000037945 */ /* 0x000fe20003800000 */
[----:B------:R-:W-:Y:S02]  /*37eb0*/  IMAD R79, R20, -0x60, R79 ;  /* 0xffffffa0144f7824 */ /* 0x000fe400078e024f */
[-C--:B--2---:R-:W-:Y:S01]  /*37ec0*/  FMUL.FTZ R28, R28, R72.reuse ;  /* 0x000000481c1c7220 */ /* 0x084fe20000410000 */
[-C--:B------:R-:W-:Y:S01]  /*37ed0*/  FMUL.FTZ R9, R27, R72.reuse ;  /* 0x000000481b097220 */ /* 0x080fe20000410000 */
[----:B------:R-:W-:-:S02]  /*37ee0*/  FMUL.FTZ R27, R53, R72 ;  /* 0x00000048351b7220 */ /* 0x000fc40000410000 */
[----:B------:R0:W1:Y:S01]  /*37ef0*/  MUFU.TANH R81, R28 ;  /* 0x0000001c00517308 */ /* 0x0000620000002400 */
[----:B------:R-:W-:-:S07]  /*37f00*/  FMUL.FTZ R11, R30, R72 ;  /* 0x000000481e0b7220 */ /* 0x000fce0000410000 */
[----:B------:R2:W4:Y:S01]  /*37f10*/  MUFU.TANH R87, R27 ;  /* 0x0000001b00577308 */ /* 0x0005220000002400 */
[----:B0-----:R-:W-:-:S04]  /*37f20*/  SHF.R.S32.HI R28, RZ, 0x1f, R73 ;  /* 0x0000001fff1c7819 */ /* 0x001fc80000011449 */
[----:B--2---:R-:W-:-:S04]  /*37f30*/  LEA.HI R27, R28, R73, RZ, 0x7 ;  /* 0x000000491c1b7211 */ /* 0x004fc800078f38ff */
[----:B------:R-:W-:Y:S01]  /*37f40*/  LOP3.LUT R30, R27, 0xffffff80, RZ, 0xc0, !PT ;  /* 0xffffff801b1e7812 */ /* 0x000fe200078ec0ff */
[----:B------:R-:W-:-:S04]  /*37f50*/  FMUL.FTZ R29, R29, R72 ;  /* 0x000000481d1d7220 */ /* 0x000fc80000410000 */
[----:B------:R-:W-:Y:S01]  /*37f60*/  IMAD.IADD R30, R73, 0x1, -R30 ;  /* 0x00000001491e7824 */ /* 0x000fe200078e0a1e */
[----:B------:R0:W2:Y:S01]  /*37f70*/  MUFU.TANH R82, R29 ;  /* 0x0000001d00527308 */ /* 0x0000a20000002400 */
[-C--:B------:R-:W-:Y:S01]  /*37f80*/  FMUL.FTZ R32, R32, R72.reuse ;  /* 0x0000004820207220 */ /* 0x080fe20000410000 */
[----:B------:R-:W-:Y:S01]  /*37f90*/  LEA.HI R28, R28, R73, RZ, 0x2 ;  /* 0x000000491c1c7211 */ /* 0x000fe200078f10ff */
[----:B------:R-:W-:Y:S01]  /*37fa0*/  FMUL.FTZ R12, R31, R72 ;  /* 0x000000481f0c7220 */ /* 0x000fe20000410000 */
[----:B0-----:R-:W-:-:S04]  /*37fb0*/  SHF.R.S32.HI R29, RZ, 0x1f, R30 ;  /* 0x0000001fff1d7819 */ /* 0x001fc8000001141e */
[----:B------:R0:W1:Y:S01]  /*37fc0*/  MUFU.TANH R83, R32 ;  /* 0x0000002000537308 */ /* 0x0000620000002400 */
[----:B------:R-:W-:Y:S02]  /*37fd0*/  LOP3.LUT R28, R28, 0xfffffffc, RZ, 0xc0, !PT ;  /* 0xfffffffc1c1c7812 */ /* 0x000fe400078ec0ff */
[----:B------:R-:W-:Y:S01]  /*37fe0*/  LEA.HI R31, R29, R30, RZ, 0x2 ;  /* 0x0000001e1d1f7211 */ /* 0x000fe200078f10ff */
[----:B------:R-:W-:-:S03]  /*37ff0*/  FMUL.FTZ R13, R34, R72 ;  /* 0x00000048220d7220 */ /* 0x000fc60000410000 */
[--C-:B------:R-:W-:Y:S02]  /*38000*/  SHF.R.S32.HI R34, RZ, 0x1f, R31.reuse ;  /* 0x0000001fff227819 */ /* 0x100fe4000001141f */
[----:B0-----:R-:W-:Y:S02]  /*38010*/  LEA.HI R32, R29, R30, RZ, 0x5 ;  /* 0x0000001e1d207211 */ /* 0x001fe400078f28ff */
[----:B------:R-:W-:Y:S01]  /*38020*/  SHF.R.S32.HI R29, RZ, 0x2, R31 ;  /* 0x00000002ff1d7819 */ /* 0x000fe2000001141f */
[----:B------:R-:W-:Y:S01]  /*38030*/  IMAD.IADD R73, R73, 0x1, -R28 ;  /* 0x0000000149497824 */ /* 0x000fe200078e0a1c */
[----:B------:R-:W-:Y:S02]  /*38040*/  SHF.R.S32.HI R28, RZ, 0x7, R27 ;  /* 0x00000007ff1c7819 */ /* 0x000fe4000001141b */
[----:B------:R-:W-:Y:S02]  /*38050*/  LEA.HI R34, R34, R29, RZ, 0x3 ;  /* 0x0000001d22227211 */ /* 0x000fe400078f18ff */
[----:B------:R-:W-:-:S02]  /*38060*/  SHF.R.S32.HI R32, RZ, 0x5, R32 ;  /* 0x00000005ff207819 */ /* 0x000fc40000011420 */
[----:B------:R-:W-:Y:S02]  /*38070*/  LEA.HI R27, R27, R28, RZ, 0x1 ;  /* 0x0000001c1b1b7211 */ /* 0x000fe400078f08ff */
[----:B------:R-:W-:Y:S01]  /*38080*/  LOP3.LUT R34, R34, 0xfffffff8, RZ, 0xc0, !PT ;  /* 0xfffffff822227812 */ /* 0x000fe200078ec0ff */
[----:B---3--:R-:W-:Y:S01]  /*38090*/  IMAD R75, R75, 0x8, R32 ;  /* 0x000000084b4b7824 */ /* 0x008fe200078e0220 */
[----:B------:R-:W-:Y:S02]  /*380a0*/  LOP3.LUT R27, R27, 0x3fffffe, RZ, 0xc0, !PT ;  /* 0x03fffffe1b1b7812 */ /* 0x000fe400078ec0ff */
[----:B------:R-:W-:Y:S01]  /*380b0*/  LEA.HI R32, R73, R73, RZ, 0x1 ;  /* 0x0000004949207211 */ /* 0x000fe200078f08ff */
[----:B------:R-:W-:Y:S02]  /*380c0*/  IMAD.IADD R34, R29, 0x1, -R34 ;  /* 0x000000011d227824 */ /* 0x000fe400078e0a22 */
[----:B------:R-:W-:Y:S01]  /*380d0*/  IMAD.IADD R27, R28, 0x1, -R27 ;  /* 0x000000011c1b7824 */ /* 0x000fe200078e0a1b */
[----:B------:R-:W-:Y:S01]  /*380e0*/  LOP3.LUT R32, R32, 0x1ffffffe, RZ, 0xc0, !PT ;  /* 0x1ffffffe20207812 */ /* 0x000fe200078ec0ff */
[----:B------:R-:W-:-:S02]  /*380f0*/  IMAD.U32 R34, R75, 0x10, R34 ;  /* 0x000000104b227824 */ /* 0x000fc400078e0022 */
[-C--:B------:R-:W-:Y:S02]  /*38100*/  FMUL.FTZ R53, R54, R72.reuse ;  /* 0x0000004836357220 */ /* 0x080fe40000410000 */
[----:B------:R-:W-:Y:S02]  /*38110*/  IMAD.IADD R32, R73, 0x1, -R32 ;  /* 0x0000000149207824 */ /* 0x000fe400078e0a20 */
[----:B------:R-:W-:Y:S02]  /*38120*/  IMAD R27, R27, 0x40, R34 ;  /* 0x000000401b1b7824 */ /* 0x000fe400078e0222 */
[----:B------:R-:W-:Y:S02]  /*38130*/  FMUL.FTZ R54, R55, R72 ;  /* 0x0000004837367220 */ /* 0x000fe40000410000 */
[----:B------:R-:W-:-:S04]  /*38140*/  IMAD R55, R32, 0x8, R27 ;  /* 0x0000000820377824 */ /* 0x000fc800078e021b */
[----:B------:R-:W-:-:S05]  /*38150*/  @P1 IMAD.HI.U32 R74, R55, R74, RZ ;  /* 0x0000004a374a1227 */ /* 0x000fca00078e00ff */
[----:B------:R-:W-:Y:S01]  /*38160*/  @P1 SHF.R.U32.HI R55, RZ, R77, R74 ;  /* 0x0000004dff371219 */ /* 0x000fe2000001164a */
[-C--:B------:R-:W-:Y:S01]  /*38170*/  FMUL.FTZ R25, R25, R72.reuse ;  /* 0x0000004819197220 */ /* 0x080fe20000410000 */
[-C--:B------:R-:W-:Y:S01]  /*38180*/  FMUL.FTZ R15, R49, R72.reuse ;  /* 0x00000048310f7220 */ /* 0x080fe20000410000 */
[-C--:B------:R-:W-:Y:S01]  /*38190*/  FMUL.FTZ R52, R52, R72.reuse ;  /* 0x0000004834347220 */ /* 0x080fe20000410000 */
[----:B------:R-:W-:Y:S01]  /*381a0*/  LOP3.LUT R31, R31, 0x7ffffffc, RZ, 0xc0, !PT ;  /* 0x7ffffffc1f1f7812 */ /* 0x000fe200078ec0ff */
[----:B------:R-:W0:Y:S01]  /*381b0*/  SHFL.IDX PT, R29, R55, RZ, 0x1c1f ;  /* 0x001c1fff371d7589 */ /* 0x000e2200000e0000 */
[----:B------:R-:W-:Y:S02]  /*381c0*/  IMAD.MOV.U32 R27, RZ, RZ, -0x60 ;  /* 0xffffffa0ff1b7424 */ /* 0x000fe400078e00ff */
[-C--:B------:R-:W-:Y:S01]  /*381d0*/  FMUL.FTZ R49, R50, R72.reuse ;  /* 0x0000004832317220 */ /* 0x080fe20000410000 */
[-C--:B------:R-:W-:Y:S01]  /*381e0*/  FMUL.FTZ R10, R24, R72.reuse ;  /* 0x00000048180a7220 */ /* 0x080fe20000410000 */
[----:B------:R3:W0:Y:S01]  /*381f0*/  MUFU.TANH R80, R25 ;  /* 0x0000001900507308 */ /* 0x0006220000002400 */
[-C--:B------:R-:W-:Y:S01]  /*38200*/  FMUL.FTZ R0, R26, R72.reuse ;  /* 0x000000481a007220 */ /* 0x080fe20000410000 */
[-C--:B------:R-:W-:Y:S01]  /*38210*/  FMUL.FTZ R50, R51, R72.reuse ;  /* 0x0000004833327220 */ /* 0x080fe20000410000 */
[-C--:B------:R-:W-:Y:S01]  /*38220*/  FMUL.FTZ R33, R33, R72.reuse ;  /* 0x0000004821217220 */ /* 0x080fe20000410000 */
[-C--:B------:R-:W-:Y:S01]  /*38230*/  FMUL.FTZ R14, R35, R72.reuse ;  /* 0x00000048230e7220 */ /* 0x080fe20000410000 */
[-C--:B------:R-:W-:Y:S01]  /*38240*/  FMUL.FTZ R36, R36, R72.reuse ;  /* 0x0000004824247220 */ /* 0x080fe20000410000 */
[-C--:B------:R-:W-:Y:S01]  /*38250*/  FMUL.FTZ R37, R37, R72.reuse ;  /* 0x0000004825257220 */ /* 0x080fe20000410000 */
[-C--:B------:R-:W-:Y:S01]  /*38260*/  FMUL.FTZ R16, R38, R72.reuse ;  /* 0x0000004826107220 */ /* 0x080fe20000410000 */
[----:B------:R4:W0:Y:S01]  /*38270*/  MUFU.TANH R85, R15 ;  /* 0x0000000f00557308 */ /* 0x0008220000002400 */
[-C--:B------:R-:W-:Y:S01]  /*38280*/  FMUL.FTZ R17, R39, R72.reuse ;  /* 0x0000004827117220 */ /* 0x080fe20000410000 */
[-C--:B------:R-:W-:Y:S01]  /*38290*/  FMUL.FTZ R40, R40, R72.reuse ;  /* 0x0000004828287220 */ /* 0x080fe20000410000 */
[-C--:B------:R-:W-:Y:S01]  /*382a0*/  FMUL.FTZ R21, R42, R72.reuse ;  /* 0x000000482a157220 */ /* 0x080fe20000410000 */
[-C--:B------:R-:W-:Y:S01]  /*382b0*/  FMUL.FTZ R24, R43, R72.reuse ;  /* 0x000000482b187220 */ /* 0x080fe20000410000 */
[-C--:B---3--:R-:W-:Y:S01]  /*382c0*/  FMUL.FTZ R25, R46, R72.reuse ;  /* 0x000000482e197220 */ /* 0x088fe20000410000 */
[-C--:B------:R-:W-:Y:S01]  /*382d0*/  FMUL.FTZ R26, R47, R72.reuse ;  /* 0x000000482f1a7220 */ /* 0x080fe20000410000 */
[-C--:B------:R-:W-:Y:S01]  /*382e0*/  FMUL.FTZ R58, R58, R72.reuse ;  /* 0x000000483a3a7220 */ /* 0x080fe20000410000 */
[----:B------:R3:W0:Y:S01]  /*382f0*/  MUFU.TANH R86, R52 ;  /* 0x0000003400567308 */ /* 0x0006220000002400 */
[-C--:B------:R-:W-:Y:S01]  /*38300*/  FMUL.FTZ R59, R59, R72.reuse ;  /* 0x000000483b3b7220 */ /* 0x080fe20000410000 */
[-C--:B------:R-:W-:Y:S01]  /*38310*/  FMUL.FTZ R60, R60, R72.reuse ;  /* 0x000000483c3c7220 */ /* 0x080fe20000410000 */
[-C--:B------:R-:W-:Y:S01]  /*38320*/  FMUL.FTZ R61, R61, R72.reuse ;  /* 0x000000483d3d7220 */ /* 0x080fe20000410000 */
[-C--:B------:R-:W-:Y:S01]  /*38330*/  FMUL.FTZ R62, R62, R72.reuse ;  /* 0x000000483e3e7220 */ /* 0x080fe20000410000 */
[-C--:B----4-:R-:W-:Y:S01]  /*38340*/  FMUL.FTZ R15, R63, R72.reuse ;  /* 0x000000483f0f7220 */ /* 0x090fe20000410000 */
[-C--:B------:R-:W-:Y:S01]  /*38350*/  FMUL.FTZ R64, R64, R72.reuse ;  /* 0x0000004840407220 */ /* 0x080fe20000410000 */
[-C--:B------:R-:W-:Y:S01]  /*38360*/  FMUL.FTZ R65, R65, R72.reuse ;  /* 0x0000004841417220 */ /* 0x080fe20000410000 */
[-C--:B------:R-:W-:Y:S01]  /*38370*/  FMUL.FTZ R51, R66, R72.reuse ;  /* 0x0000004842337220 */ /* 0x080fe20000410000 */
[-C--:B---3--:R-:W-:Y:S01]  /*38380*/  FMUL.FTZ R52, R67, R72.reuse ;  /* 0x0000004843347220 */ /* 0x088fe20000410000 */
        /* <DEDUP_REMOVED lines=8> */
[-C--:B------:R-:W-:Y:S01]  /*38410*/  FMUL.FTZ R45, R45, R72.reuse ;  /* 0x000000482d2d7220 */ /* 0x080fe20000410000 */
[----:B------:R-:W-:Y:S01]  /*38420*/  FMUL.FTZ R48, R48, R72 ;  /* 0x0000004830307220 */ /* 0x000fe20000410000 */
[----:B------:R-:W-:Y:S01]  /*38430*/  ISETP.GE.AND P2, PT, R6, 0x1, PT ;  /* 0x000000010600780c */ /* 0x000fe20003f46270 */
[----:B------:R-:W-:Y:S01]  /*38440*/  IMAD R28, R31, -0x2, R28 ;  /* 0xfffffffe1f1c7824 */ /* 0x000fe200078e021c */
[----:B------:R-:W3:Y:S04]  /*38450*/  MUFU.TANH R10, R10 ;  /* 0x0000000a000a7308 */ /* 0x000ee80000002400 */
[----:B------:R-:W-:-:S04]  /*38460*/  IADD3 R27, -R7, R28, R8 ;  /* 0x0000001c071b7210 */ /* 0x000fc80007ffe108 */
[----:B------:R-:W4:Y:S01]  /*38470*/  MUFU.TANH R0, R0 ;  /* 0x0000000000007308 */ /* 0x000f220000002400 */
[----:B------:R-:W-:-:S07]  /*38480*/  FMUL.FTZ R56, R56, R72 ;  /* 0x0000004838387220 */ /* 0x000fce0000410000 */
[----:B------:R-:W0:Y:S01]  /*38490*/  MUFU.TANH R9, R9 ;  /* 0x0000000900097308 */ /* 0x000e220000002400 */
[----:B------:R-:W-:-:S07]  /*384a0*/  FMUL.FTZ R57, R57, R72 ;  /* 0x0000004839397220 */ /* 0x000fce0000410000 */
        /* <DEDUP_REMOVED lines=36> */
[----:B------:R-:W-:-:S02]  /*386f0*/  IMAD.IADD R76, R27, 0x1, R76 ;  /* 0x000000011b4c7824 */ /* 0x000fc400078e024c */
[----:B------:R-:W-:Y:S02]  /*38700*/  IMAD.IADD R78, R27, 0x1, R78 ;  /* 0x000000011b4e7824 */ /* 0x000fe400078e024e */
[----:B------:R-:W-:-:S03]  /*38710*/  VIADD R63, R28, 0xffffffff ;  /* 0xffffffff1c3f7836 */ /* 0x000fc60000000000 */
[----:B------:R0:W1:Y:S08]  /*38720*/  MUFU.TANH R88, R56 ;  /* 0x0000003800587308 */ /* 0x0000700000002400 */
[----:B------:R2:W1:Y:S01]  /*38730*/  MUFU.TANH R89, R57 ;  /* 0x0000003900597308 */ /* 0x0004620000002400 */
[--C-:B0-----:R-:W-:Y:S02]  /*38740*/  IMAD.IADD R56, R78, 0x1, R29.reuse ;  /* 0x000000014e387824 */ /* 0x101fe400078e021d */
[----:B--2---:R-:W-:Y:S01]  /*38750*/  IMAD.IADD R57, R76, 0x1, R29 ;  /* 0x000000014c397824 */ /* 0x004fe200078e021d */
[----:B---34-:R-:W-:Y:S06]  /*38760*/  @!P2 BRA `(.L_x_2311) ;  /* 0x000000000084a947 */ /* 0x018fec0003800000 */
[----:B------:R-:W-:Y:S01]  /*38770*/  IADD3 R27, -R7, R8, R29 ;  /* 0x00000008071b7210 */ /* 0x000fe20007ffe11d */
[----:B------:R-:W-:Y:S03]  /*38780*/  BSSY B4, `(.L_x_2312) ;  /* 0x000001c000047945 */ /* 0x000fe60003800000 */
[----:B------:R-:W-:-:S13]  /*38790*/  ISETP.GT.AND P1, PT, R27, -0x1, PT ;  /* 0xffffffff1b00780c */ /* 0x000fda0003f24270 */
[----:B------:R-:W-:Y:S05]  /*387a0*/  @P1 BRA `(.L_x_2313) ;  /* 0x00000000003c1947 */ /* 0x000fea0003800000 */
[----:B------:R-:W-:Y:S01]  /*387b0*/  ISETP.NE.AND P1, PT, R6, 0x1, PT ;  /* 0x000000010600780c */ /* 0x000fe20003f25270 */
[----:B------:R-:W-:Y:S01]  /*387c0*/  BSSY B5, `(.L_x_2314) ;  /* 0x000000b000057945 */ /* 0x000fe20003800000 */
[----:B------:R-:W-:-:S11]  /*387d0*/  LOP3.LUT R27, RZ, R27, RZ, 0x33, !PT ;  /* 0x0000001bff1b7212 */ /* 0x000fd600078e33ff */
[----:B------:R-:W-:Y:S05]  /*387e0*/  @!P1 BRA `(.L_x_2315) ;  /* 0x0000000000209947 */ /* 0x000fea0003800000 */
[C---:B------:R-:W-:Y:S02]  /*387f0*/  R2UR UR4, R4.reuse ;  /* 0x00000000040472ca */ /* 0x040fe400000e0000 */
[C---:B------:R-:W-:Y:S02]  /*38800*/  R2UR UR5, R5.reuse ;  /* 0x00000000050572ca */ /* 0x040fe400000e0000 */
[----:B------:R-:W-:Y:S02]  /*38810*/  R2UR UR6, R4 ;  /* 0x00000000040672ca */ /* 0x000fe400000e0000 */
[----:B------:R-:W-:-:S09]  /*38820*/  R2UR UR7, R5 ;  /* 0x00000000050772ca */ /* 0x000fd200000e0000 */
[----:B------:R-:W2:Y:S04]  /*38830*/  LD.E R28, desc[UR4][R2.64+0x1c] ;  /* 0x00001c04021c7980 */ /* 0x000ea8000c101900 */
[----:B------:R-:W3:Y:S01]  /*38840*/  LD.E R30, desc[UR6][R2.64+0x20] ;  /* 0x00002006021e7980 */ /* 0x000ee2000c101900 */
[----:B--2---:R-:W-:-:S05]  /*38850*/  IMAD.HI.U32 R27, R27, R28, RZ ;  /* 0x0000001c1b1b7227 */ /* 0x004fca00078e00ff */
[----:B---3--:R-:W-:-:S07]  /*38860*/  SHF.R.U32.HI R27, RZ, R30, R27 ;  /* 0x0000001eff1b7219 */ /* 0x008fce000001161b */
.L_x_2315:
[----:B------:R-:W-:Y:S05]  /*38870*/  BSYNC B5 ;  /* 0x0000000000057941 */ /* 0x000fea0003800000 */
.L_x_2314:
[----:B------:R-:W-:Y:S01]  /*38880*/  LOP3.LUT R27, RZ, R27, RZ, 0x33, !PT ;  /* 0x0000001bff1b7212 */ /* 0x000fe200078e33ff */
[----:B------:R-:W-:Y:S06]  /*38890*/  BRA `(.L_x_2316) ;  /* 0x0000000000287947 */ /* 0x000fec0003800000 */
.L_x_2313:
[----:B------:R-:W-:-:S13]  /*388a0*/  ISETP.NE.AND P1, PT, R6, 0x1, PT ;  /* 0x000000010600780c */ /* 0x000fda0003f25270 */
        /* <DEDUP_REMOVED lines=9> */
.L_x_2316:
[----:B------:R-:W-:Y:S05]  /*38940*/  BSYNC B4 ;  /* 0x0000000000047941 */ /* 0x000fea0003800000 */
.L_x_2312:
[----:B------:R-:W-:-:S05]  /*38950*/  IMAD R27, R6, R27, R63 ;  /* 0x0000001b061b7224 */ /* 0x000fca00078e023f */
[----:B------:R-:W-:Y:S02]  /*38960*/  VIMNMX R56, R56, R27, !PT ;  /* 0x0000001b38387248 */ /* 0x000fe40007fe0100 */
[----:B------:R-:W-:-:S07]  /*38970*/  VIADDMNMX R57, R27, R6, R57, PT ;  /* 0x000000061b397246 */ /* 0x000fce0003800139 */
.L_x_2311:
[----:B------:R-:W-:Y:S05]  /*38980*/  BSYNC B3 ;  /* 0x0000000000037941 */ /* 0x000fea0003800000 */
.L_x_2310:
[C---:B------:R-:W-:Y:S01]  /*38990*/  ISETP.GE.AND P2, PT, R79.reuse, 0x9, PT ;  /* 0x000000094f00780c */ /* 0x040fe20003f46270 */
[----:B------:R-:W0:Y:S01]  /*389a0*/  SHFL.IDX PT, R55, R55, 0x1, 0x1c1f ;  /* 0x003c1f0037377f89 */ /* 0x000e2200000e0000 */
[----:B------:R-:W-:Y:S01]  /*389b0*/  ISETP.GE.AND P1, PT, R79, 0x2, PT ;  /* 0x000000024f00780c */ /* 0x000fe20003f26270 */
[----:B------:R-:W-:Y:S01]  /*389c0*/  BSSY B3, `(.L_x_2317) ;  /* 0x0000097000037945 */ /* 0x000fe20003800000 */
[C---:B------:R-:W-:Y:S02]  /*389d0*/  ISETP.GT.AND P3, PT, R56.reuse, 0x8, !P2 ;  /* 0x000000083800780c */ /* 0x040fe40005764270 */
[----:B------:R-:W-:Y:S02]  /*389e0*/  ISETP.GT.AND P4, PT, R56, 0x1, !P1 ;  /* 0x000000013800780c */ /* 0x000fe40004f84270 */
[----:B------:R-:W-:Y:S02]  /*389f0*/  ISETP.LT.OR P3, PT, R57, 0x9, P3 ;  /* 0x000000093900780c */ /* 0x000fe40001f61670 */
[----:B------:R-:W-:-:S02]  /*38a00*/  ISETP.GE.AND P5, PT, R79, 0xa, PT ;  /* 0x0000000a4f00780c */ /* 0x000fc40003fa6270 */
[----:B-1----:R-:W-:Y:S02]  /*38a10*/  FSEL R47, R81, -INF , !P3 ;  /* 0xff800000512f7808 */ /* 0x002fe40005800000 */
[C---:B------:R-:W-:Y:S02]  /*38a20*/  ISETP.LT.OR P4, PT, R57.reuse, 0x2, P4 ;  /* 0x000000023900780c */ /* 0x040fe40002781670 */
[----:B------:R-:W-:Y:S02]  /*38a30*/  ISETP.GT.AND P3, PT, R56, 0x9, !P5 ;  /* 0x000000093800780c */ /* 0x000fe40006f64270 */
[----:B------:R-:W-:Y:S02]  /*38a40*/  FSEL R48, R80, -INF , !P4 ;  /* 0xff80000050307808 */ /* 0x000fe40006000000 */
        /* <DEDUP_REMOVED lines=103> */
[----:B0-----:R-:W-:-:S03]  /*390c0*/  IMAD.IADD R56, R78, 0x1, R55 ;  /* 0x000000014e387824 */ /* 0x001fc600078e0237 */
        /* <DEDUP_REMOVED lines=21> */
.L_x_2322:
[----:B------:R-:W-:Y:S05]  /*39220*/  BSYNC B5 ;  /* 0x0000000000057941 */ /* 0x000fea0003800000 */
.L_x_2321:
[----:B------:R-:W-:Y:S01]  /*39230*/  LOP3.LUT R7, RZ, R7, RZ, 0x33, !PT ;  /* 0x00000007ff077212 */ /* 0x000fe200078e33ff */
[----:B------:R-:W-:Y:S06]  /*39240*/  BRA `(.L_x_2323) ;  /* 0x0000000000287947 */ /* 0x000fec0003800000 */
.L_x_2320:
        /* <DEDUP_REMOVED lines=10> */
.L_x_2323:
[----:B------:R-:W-:Y:S05]  /*392f0*/  BSYNC B4 ;  /* 0x0000000000047941 */ /* 0x000fea0003800000 */
.L_x_2319:
[----:B------:R-:W-:-:S05]  /*39300*/  IMAD R7, R6, R7, R63 ;  /* 0x0000000706077224 */ /* 0x000fca00078e023f */
[----:B------:R-:W-:Y:S02]  /*39310*/  VIADDMNMX R57, R7, R6, R57, PT ;  /* 0x0000000607397246 */ /* 0x000fe40003800139 */
[----:B------:R-:W-:-:S07]  /*39320*/  VIMNMX R56, R56, R7, !PT ;  /* 0x0000000738387248 */ /* 0x000fce0007fe0100 */
.L_x_2318:
[----:B------:R-:W-:Y:S05]  /*39330*/  BSYNC B3 ;  /* 0x0000000000037941 */ /* 0x000fea0003800000 */
.L_x_2317:
[----:B------:R-:W2:Y:S01]  /*39340*/  LDL.64 R6, [R158+0x70] ;  /* 0x000070009e067983 */ /* 0x000ea20000100a00 */
[----:B------:R-:W-:Y:S02]  /*39350*/  R2UR UR4, R4 ;  /* 0x00000000040472ca */ /* 0x000fe400000e0000 */
[----:B------:R-:W-:Y:S02]  /*39360*/  R2UR UR5, R5 ;  /* 0x00000000050572ca */ /* 0x000fe400000e0000 */
[C---:B------:R-:W-:Y:S02]  /*39370*/  ISETP.GT.AND P1, PT, R56.reuse, 0x1, !P1 ;  /* 0x000000013800780c */ /* 0x040fe40004f24270 */
[----:B------:R-:W-:Y:S02]  /*39380*/  ISETP.GT.AND P2, PT, R56, 0x8, !P2 ;  /* 0x000000083800780c */ /* 0x000fe40005744270 */
[C---:B------:R-:W-:Y:S02]  /*39390*/  ISETP.LT.OR P1, PT, R57.reuse, 0x2, P1 ;  /* 0x000000023900780c */ /* 0x040fe40000f21670 */
[----:B------:R-:W-:-:S02]  /*393a0*/  ISETP.LT.OR P2, PT, R57, 0x9, P2 ;  /* 0x000000093900780c */ /* 0x000fc40001741670 */
[----:B------:R-:W-:Y:S02]  /*393b0*/  FSEL R55, R9, -INF , !P1 ;  /* 0xff80000009377808 */ /* 0x000fe40004800000 */
[----:B------:R-:W-:Y:S02]  /*393c0*/  ISETP.NE.AND P1, PT, R66, RZ, PT ;  /* 0x000000ff4200720c */ /* 0x000fe40003f25270 */
[----:B------:R-:W-:Y:S02]  /*393d0*/  FSEL R11, R11, -INF , !P2 ;  /* 0xff8000000b0b7808 */ /* 0x000fe40005000000 */
[----:B------:R-:W-:Y:S02]  /*393e0*/  ISETP.GT.AND P1, PT, R56, 0x9, !P1 ;  /* 0x000000093800780c */ /* 0x000fe40004f24270 */
[----:B------:R-:W-:Y:S02]  /*393f0*/  ISETP.NE.AND P2, PT, R75, RZ, PT ;  /* 0x000000ff4b00720c */ /* 0x000fe40003f45270 */
[----:B------:R-:W-:-:S02]  /*39400*/  ISETP.LT.OR P1, PT, R57, 0xa, P1 ;  /* 0x0000000a3900780c */ /* 0x000fc40000f21670 */
[----:B------:R-:W-:Y:S02]  /*39410*/  ISETP.NE.AND P6, PT, R77, RZ, PT ;  /* 0x000000ff4d00720c */ /* 0x000fe40003fc5270 */
        /* <DEDUP_REMOVED lines=62> */
[----:B------:R-:W-:Y:S02]  /*39800*/  ISETP.NE.AND P6, PT, R64, RZ, PT ;  /* 0x000000ff4000720c */ /* 0x000fe40003fc5270 */
[----:B------:R-:W-:-:S04]  /*39810*/  ISETP.LT.OR P1, PT, R57, 0x1, P1 ;  /* 0x000000013900780c */ /* 0x000fc80000f21670 */
[----:B------:R-:W-:Y:S01]  /*39820*/  FSEL R0, R0, -INF , !P1 ;  /* 0xff80000000007808 */ /* 0x000fe20004800000 */
[----:B--2---:R-:W2:Y:S01]  /*39830*/  LD.E.64 R2, desc[UR4][R6.64] ;  /* 0x0000000406027980 */ /* 0x004ea2000c101b00 */
[C---:B------:R-:W-:Y:S02]  /*39840*/  ISETP.GT.AND P1, PT, R56.reuse, 0x49, !P2 ;  /* 0x000000493800780c */ /* 0x040fe40005724270 */
[C---:B------:R-:W-:Y:S01]  /*39850*/  ISETP.GT.AND P3, PT, R56.reuse, 0x50, !P3 ;  /* 0x000000503800780c */ /* 0x040fe20005f64270 */
[----:B------:R-:W3:Y:S01]  /*39860*/  LD.E R64, desc[UR4][R6.64+0x20] ;  /* 0x0000200406407980 */ /* 0x000ee2000c101900 */
[C---:B------:R-:W-:Y:S02]  /*39870*/  ISETP.GT.AND P4, PT, R56.reuse, 0x51, !P4 ;  /* 0x000000513800780c */ /* 0x040fe40006784270 */
[C---:B------:R-:W-:Y:S01]  /*39880*/  ISETP.GT.AND P5, PT, R56.reuse, 0x58, !P5 ;  /* 0x000000583800780c */ /* 0x040fe20006fa4270 */
[----:B------:R-:W4:Y:S01]  /*39890*/  LD.E R65, desc[UR4][R6.64+0x10] ;  /* 0x0000100406417980 */ /* 0x000f22000c101900 */
[----:B------:R-:W-:-:S02]  /*398a0*/  ISETP.GT.AND P2, PT, R56, 0x59, !P6 ;  /* 0x000000593800780c */ /* 0x000fc40007744270 */
[C---:B------:R-:W-:Y:S02]  /*398b0*/  ISETP.LT.OR P1, PT, R57.reuse, 0x4a, P1 ;  /* 0x0000004a3900780c */ /* 0x040fe40000f21670 */
[----:B------:R-:W-:Y:S02]  /*398c0*/  ISETP.LT.OR P3, PT, R57, 0x51, P3 ;  /* 0x000000513900780c */ /* 0x000fe40001f61670 */
[----:B------:R-:W-:Y:S02]  /*398d0*/  FSEL R15, R15, -INF , !P1 ;  /* 0xff8000000f0f7808 */ /* 0x000fe40004800000 */
[----:B------:R-:W-:Y:S02]  /*398e0*/  ISETP.LT.OR P4, PT, R57, 0x52, P4 ;  /* 0x000000523900780c */ /* 0x000fe40002781670 */
[----:B------:R-:W-:Y:S02]  /*398f0*/  FSEL R51, R51, -INF , !P3 ;  /* 0xff80000033337808 */ /* 0x000fe40005800000 */
[----:B------:R-:W-:-:S02]  /*39900*/  ISETP.LT.OR P5, PT, R57, 0x59, P5 ;  /* 0x000000593900780c */ /* 0x000fc40002fa1670 */
[----:B------:R-:W-:Y:S02]  /*39910*/  ISETP.LT.OR P2, PT, R57, 0x5a, P2 ;  /* 0x0000005a3900780c */ /* 0x000fe40001741670 */
[----:B------:R-:W-:Y:S02]  /*39920*/  FSEL R52, R52, -INF , !P4 ;  /* 0xff80000034347808 */ /* 0x000fe40006000000 */
[----:B------:R-:W-:Y:S02]  /*39930*/  R2UR UR6, R4 ;  /* 0x00000000040672ca */ /* 0x000fe400000e0000 */
[----:B------:R-:W-:Y:S02]  /*39940*/  R2UR UR7, R5 ;  /* 0x00000000050772ca */ /* 0x000fe400000e0000 */
[----:B--2---:R-:W-:Y:S02]  /*39950*/  FMNMX.FTZ R9, R73, R2, !PT ;  /* 0x0000000249097209 */ /* 0x004fe40007810000 */
        /* <DEDUP_REMOVED lines=42> */
[----:B------:R-:W-:-:S02]  /*39c00*/  FSEL R56, R70, -INF , !P5 ;  /* 0xff80000046387808 */ /* 0x000fc40006800000 */
[----:B------:R-:W-:Y:S02]  /*39c10*/  FMNMX.FTZ R9, R52, R57, !PT ;  /* 0x0000003934097209 */ /* 0x000fe40007810000 */
[----:B------:R-:W-:Y:S02]  /*39c20*/  FMNMX.FTZ R61, R27, R8, !PT ;  /* 0x000000081b3d7209 */ /* 0x000fe40007810000 */
[----:B------:R-:W-:Y:S02]  /*39c30*/  FSEL R57, R71, -INF , !P2 ;  /* 0xff80000047397808 */ /* 0x000fe40005000000 */
[----:B------:R-:W-:Y:S02]  /*39c40*/  FMNMX.FTZ R8, R56, R9, !PT ;  /* 0x0000000938087209 */ /* 0x000fe40007810000 */
[----:B------:R-:W-:Y:S02]  /*39c50*/  FMNMX.FTZ R62, R10, R61, !PT ;  /* 0x0000003d0a3e7209 */ /* 0x000fe40007810000 */
[----:B------:R-:W-:-:S03]  /*39c60*/  FMNMX.FTZ R63, R57, R8, !PT ;  /* 0x00000008393f7209 */ /* 0x000fc60007810000 */
[----:B------:R-:W0:Y:S04]  /*39c70*/  SHFL.BFLY PT, R9, R62, 0x2, 0x1f ;  /* 0x0c401f003e097f89 */ /* 0x000e2800000e0000 */
[----:B------:R1:W-:Y:S04]  /*39c80*/  ST.E.64 desc[UR4][R6.64], R62 ;  /* 0x0000003e06007985 */ /* 0x0003e8000c101b04 */
[----:B------:R-:W2:Y:S01]  /*39c90*/  LD.E R67, desc[UR6][R6.64+0x4] ;  /* 0x0000040606437980 */ /* 0x000ea2000c101900 */
[----:B0-----:R-:W-:-:S03]  /*39ca0*/  FMNMX.FTZ R9, R62, R9, !PT ;  /* 0x000000093e097209 */ /* 0x001fc60007810000 */
[----:B-1----:R-:W5:Y:S04]  /*39cb0*/  LD.E R62, desc[UR6][R6.64+0x14] ;  /* 0x00001406063e7980 */ /* 0x002f68000c101900 */
[----:B------:R-:W0:Y:S02]  /*39cc0*/  SHFL.BFLY PT, R8, R9, 0x1, 0x1f ;  /* 0x0c201f0009087f89 */ /* 0x000e2400000e0000 */
[----:B0-----:R-:W-:-:S05]  /*39cd0*/  FMNMX.FTZ R61, R9, R8, !PT ;  /* 0x00000008093d7209 */ /* 0x001fca0007810000 */
[----:B------:R-:W-:Y:S04]  /*39ce0*/  ST.E desc[UR4][R6.64], R61 ;  /* 0x0000003d06007985 */ /* 0x000fe8000c101904 */
[----:B------:R-:W3:Y:S01]  /*39cf0*/  LD.E R66, desc[UR6][R6.64] ;  /* 0x0000000606427980 */ /* 0x000ee2000c101900 */
[----:B------:R-:W-:Y:S02]  /*39d00*/  R2UR UR8, R4 ;  /* 0x00000000040872ca */ /* 0x000fe400000e0000 */
[----:B------:R-:W-:Y:S01]  /*39d10*/  R2UR UR9, R5 ;  /* 0x00000000050972ca */ /* 0x000fe200000e0000 */
[----:B--2---:R-:W0:Y:S02]  /*39d20*/  SHFL.BFLY PT, R8, R67, 0x2, 0x1f ;  /* 0x0c401f0043087f89 */ /* 0x004e2400000e0000 */
[----:B0-----:R-:W-:-:S05]  /*39d30*/  FMNMX.FTZ R9, R8, R67, !PT ;  /* 0x0000004308097209 */ /* 0x001fca0007810000 */
[----:B------:R-:W0:Y:S02]  /*39d40*/  SHFL.BFLY PT, R8, R9, 0x1, 0x1f ;  /* 0x0c201f0009087f89 */ /* 0x000e2400000e0000 */
[----:B0-----:R-:W-:Y:S02]  /*39d50*/  FMNMX.FTZ R61, R9, R8, !PT ;  /* 0x00000008093d7209 */ /* 0x001fe40007810000 */
[C---:B---3--:R-:W-:Y:S02]  /*39d60*/  FSETP.NEU.FTZ.AND P1, PT, R66.reuse, -INF , PT ;  /* 0xff8000004200780b */ /* 0x048fe40003f3d000 */
[C---:B------:R-:W-:Y:S02]  /*39d70*/  FSETP.NEU.FTZ.AND P2, PT, R61.reuse, -INF , PT ;  /* 0xff8000003d00780b */ /* 0x040fe40003f5d000 */
[----:B------:R-:W-:Y:S02]  /*39d80*/  FSEL R63, R66, RZ, P1 ;  /* 0x000000ff423f7208 */ /* 0x000fe40000800000 */
[----:B------:R-:W-:-:S03]  /*39d90*/  FSEL R8, R61, RZ, P2 ;  /* 0x000000ff3d087208 */ /* 0x000fc60001000000 */
[----:B------:R-:W-:Y:S02]  /*39da0*/  FADD.FTZ R63, R2, -R63 ;  /* 0x8000003f023f7221 */ /* 0x000fe40000010000 */
[----:B------:R-:W-:Y:S02]  /*39db0*/  FADD.FTZ R3, R3, -R8 ;  /* 0x8000000803037221 */ /* 0x000fe40000010000 */
[----:B------:R-:W-:Y:S02]  /*39dc0*/  FMUL.FTZ R8, R63, R64 ;  /* 0x000000403f087220 */ /* 0x000fe40000410000 */
[----:B------:R-:W-:-:S04]  /*39dd0*/  FMUL.FTZ R64, R64, R3 ;  /* 0x0000000340407220 */ /* 0x000fc80000410000 */
[----:B------:R-:W4:Y:S08]  /*39de0*/  MUFU.EX2 R8, R8 ;  /* 0x0000000800087308 */ /* 0x000f300000000800 */
[----:B------:R-:W5:Y:S01]  /*39df0*/  MUFU.EX2 R9, R64 ;  /* 0x0000004000097308 */ /* 0x000f620000000800 */
[----:B------:R0:W-:Y:S01]  /*39e00*/  ST.E desc[UR4][R6.64+0x4], R61 ;  /* 0x0000043d06007985 */ /* 0x0001e2000c101904 */
[----:B----4-:R-:W-:Y:S01]  /*39e10*/  FMUL.FTZ R65, R8, R65 ;  /* 0x0000004108417220 */ /* 0x010fe20000410000 */
[----:B-----5:R-:W-:-:S04]  /*39e20*/  FMUL.FTZ R63, R9, R62 ;  /* 0x0000003e093f7220 */ /* 0x020fc80000410000 */
[----:B------:R-:W-:Y:S04]  /*39e30*/  ST.E desc[UR6][R6.64+0x10], R65 ;  /* 0x0000104106007985 */ /* 0x000fe8000c101906 */
[----:B------:R1:W-:Y:S04]  /*39e40*/  ST.E desc[UR8][R6.64+0x14], R63 ;  /* 0x0000143f06007985 */ /* 0x0003e8000c101908 */
[----:B------:R-:W2:Y:S04]  /*39e50*/  LDL.64 R2, [R158+0x70] ;  /* 0x000070009e027983 */ /* 0x000ea80000100a00 */
[----:B--2---:R-:W1:Y:S04]  /*39e60*/  LD.E R67, desc[UR6][R2.64+0x20] ;  /* 0x0000200602437980 */ /* 0x004e68000c101900 */
[----:B------:R-:W1:Y:S04]  /*39e70*/  LD.E R62, desc[UR4][R2.64] ;  /* 0x00000004023e7980 */ /* 0x000e68000c101900 */
[----:B------:R-:W2:Y:S04]  /*39e80*/  LD.E R64, desc[UR8][R2.64+0x4] ;  /* 0x0000040802407980 */ /* 0x000ea8000c101900 */
[----:B0-----:R-:W3:Y:S04]  /*39e90*/  LD.E R61, desc[UR4][R2.64+0x10] ;  /* 0x00001004023d7980 */ /* 0x001ee8000c101900 */
[----:B------:R-:W4:Y:S01]  /*39ea0*/  LD.E R66, desc[UR6][R2.64+0x14] ;  /* 0x0000140602427980 */ /* 0x000f22000c101900 */
[C---:B-1----:R-:W-:Y:S01]  /*39eb0*/  FMUL.FTZ R6, R62.reuse, R67 ;  /* 0x000000433e067220 */ /* 0x042fe20000410000 */
[----:B------:R-:W-:-:S02]  /*39ec0*/  FSETP.NEU.FTZ.AND P1, PT, R62, -INF , PT ;  /* 0xff8000003e00780b */ /* 0x000fc40003f3d000 */
[----:B--2---:R-:W-:Y:S01]  /*39ed0*/  FSETP.NEU.FTZ.AND P2, PT, R64, -INF , PT ;  /* 0xff8000004000780b */ /* 0x004fe20003f5d000 */
[----:B------:R-:W-:Y:S01]  /*39ee0*/  FMUL.FTZ R64, R67, R64 ;  /* 0x0000004043407220 */ /* 0x000fe20000410000 */
[----:B------:R-:W-:-:S04]  /*39ef0*/  FSEL R6, R6, RZ, P1 ;  /* 0x000000ff06067208 */ /* 0x000fc80000800000 */
[----:B------:R-:W-:Y:S01]  /*39f00*/  FSEL R64, R64, RZ, P2 ;  /* 0x000000ff40407208 */ /* 0x000fe20001000000 */
[-CC-:B------:R-:W-:Y:S01]  /*39f10*/  FFMA.FTZ R152, R73, R67.reuse, -R6.reuse ;  /* 0x0000004349987223 */ /* 0x180fe20000010806 */
[----:B------:R-:W-:-:S03]  /*39f20*/  FFMA.FTZ R153, R48, R67, -R6 ;  /* 0x0000004330997223 */ /* 0x000fc60000010806 */
[-CC-:B------:R-:W-:Y:S01]  /*39f30*/  FFMA.FTZ R197, R0, R67.reuse, -R64.reuse ;  /* 0x0000004300c57223 */ /* 0x180fe20000010840 */
[-C--:B------:R-:W-:Y:S01]  /*39f40*/  FFMA.FTZ R198, R55, R67.reuse, -R64 ;  /* 0x0000004337c67223 */ /* 0x080fe20000010840 */
[----:B------:R-:W3:Y:S01]  /*39f50*/  MUFU.EX2 R152, R152 ;  /* 0x0000009800987308 */ /* 0x000ee20000000800 */
[-C--:B------:R-:W-:Y:S01]  /*39f60*/  FFMA.FTZ R154, R47, R67.reuse, -R6 ;  /* 0x000000432f9a7223 */ /* 0x080fe20000010806 */
[-C--:B------:R-:W-:Y:S01]  /*39f70*/  FFMA.FTZ R199, R11, R67.reuse, -R64 ;  /* 0x000000430bc77223 */ /* 0x080fe20000010840 */
[----:B------:R-:W-:-:S05]  /*39f80*/  FFMA.FTZ R155, R46, R67, -R6 ;  /* 0x000000432e9b7223 */ /* 0x000fca0000010806 */
[----:B------:R-:W4:Y:S01]  /*39f90*/  MUFU.EX2 R197, R197 ;  /* 0x000000c500c57308 */ /* 0x000f220000000800 */
[----:B------:R-:W-:-:S07]  /*39fa0*/  FFMA.FTZ R200, R12, R67, -R64 ;  /* 0x000000430cc87223 */ /* 0x000fce0000010840 */
[----:B------:R-:W0:Y:S01]  /*39fb0*/  MUFU.EX2 R153, R153 ;  /* 0x0000009900997308 */ /* 0x000e220000000800 */
[----:B------:R-:W-:-:S07]  /*39fc0*/  FFMA.FTZ R13, R13, R67, -R64 ;  /* 0x000000430d0d7223 */ /* 0x000fce0000010840 */
[----:B------:R-:W1:Y:S01]  /*39fd0*/  MUFU.EX2 R198, R198 ;  /* 0x000000c600c67308 */ /* 0x000e620000000800 */
[-CC-:B------:R-:W-:Y:S01]  /*39fe0*/  FFMA.FTZ R45, R45, R67.reuse, -R6.reuse ;  /* 0x000000432d2d7223 */ /* 0x180fe20000010806 */
[----:B------:R-:W-:-:S06]  /*39ff0*/  FFMA.FTZ R186, R10, R67, -R6 ;  /* 0x000000430aba7223 */ /* 0x000fcc0000010806 */
[----:B------:R-:W2:Y:S01]  /*3a000*/  MUFU.EX2 R154, R154 ;  /* 0x0000009a009a7308 */ /* 0x000ea20000000800 */
[-CC-:B------:R-:W-:Y:S01]  /*3a010*/  FFMA.FTZ R12, R14, R67.reuse, -R64.reuse ;  /* 0x000000430e0c7223 */ /* 0x180fe20000010840 */
[----:B------:R-:W-:-:S06]  /*3a020*/  FFMA.FTZ R10, R17, R67, -R64 ;  /* 0x00000043110a7223 */ /* 0x000fcc0000010840 */
[----:B------:R-:W5:Y:S01]  /*3a030*/  MUFU.EX2 R199, R199 ;  /* 0x000000c700c77308 */ /* 0x000f620000000800 */
[-CC-:B------:R-:W-:Y:S01]  /*3a040*/  FFMA.FTZ R44, R44, R67.reuse, -R6.reuse ;  /* 0x000000432c2c7223 */ /* 0x180fe20000010806 */
[-CC-:B------:R-:W-:Y:S01]  /*3a050*/  FFMA.FTZ R43, R43, R67.reuse, -R6.reuse ;  /* 0x000000432b2b7223 */ /* 0x180fe20000010806 */
[-CC-:B------:R-:W-:Y:S01]  /*3a060*/  FFMA.FTZ R42, R42, R67.reuse, -R6.reuse ;  /* 0x000000432a2a7223 */ /* 0x180fe20000010806 */
[----:B------:R-:W-:-:S04]  /*3a070*/  FFMA.FTZ R165, R41, R67, -R6 ;  /* 0x0000004329a57223 */ /* 0x000fc80000010806 */
[----:B------:R-:W5:Y:S01]  /*3a080*/  MUFU.EX2 R155, R155 ;  /* 0x0000009b009b7308 */ /* 0x000f620000000800 */
[-CC-:B------:R-:W-:Y:S01]  /*3a090*/  FFMA.FTZ R164, R40, R67.reuse, -R6.reuse ;  /* 0x0000004328a47223 */ /* 0x180fe20000010806 */
[-CC-:B------:R-:W-:Y:S01]  /*3a0a0*/  FFMA.FTZ R166, R39, R67.reuse, -R6.reuse ;  /* 0x0000004327a67223 */ /* 0x180fe20000010806 */
[-CC-:B------:R-:W-:Y:S01]  /*3a0b0*/  FFMA.FTZ R163, R38, R67.reuse, -R6.reuse ;  /* 0x0000004326a37223 */ /* 0x180fe20000010806 */
[-CC-:B------:R-:W-:Y:S01]  /*3a0c0*/  FFMA.FTZ R173, R37, R67.reuse, -R6.reuse ;  /* 0x0000004325ad7223 */ /* 0x180fe20000010806 */
[----:B------:R-:W-:-:S03]  /*3a0d0*/  FFMA.FTZ R172, R36, R67, -R6 ;  /* 0x0000004324ac7223 */ /* 0x000fc60000010806 */
[----:B------:R-:W5:Y:S01]  /*3a0e0*/  MUFU.EX2 R200, R200 ;  /* 0x000000c800c87308 */ /* 0x000f620000000800 */
        /* <DEDUP_REMOVED lines=8> */
[-C--:B------:R-:W-:Y:S01]  /*3a170*/  FFMA.FTZ R187, R27, R67.reuse, -R6 ;  /* 0x000000431bbb7223 */ /* 0x080fe20000010806 */
[----:B------:R-:W5:Y:S01]  /*3a180*/  MUFU.EX2 R17, R45 ;  /* 0x0000002d00117308 */ /* 0x000f620000000800 */
[----:B---3--:R-:W-:Y:S01]  /*3a190*/  FADD.FTZ R6, R152, R61 ;  /* 0x0000003d98067221 */ /* 0x008fe20000010000 */
[----:B----4-:R-:W-:Y:S01]  /*3a1a0*/  FADD.FTZ R7, R197, R66 ;  /* 0x00000042c5077221 */ /* 0x010fe20000010000 */
[-CC-:B------:R-:W-:Y:S01]  /*3a1b0*/  FFMA.FTZ R11, R16, R67.reuse, -R64.reuse ;  /* 0x00000043100b7223 */ /* 0x180fe20000010840 */
[----:B------:R-:W-:-:S04]  /*3a1c0*/  FFMA.FTZ R169, R25, R67, -R64 ;  /* 0x0000004319a97223 */ /* 0x000fc80000010840 */
[----:B------:R-:W3:Y:S01]  /*3a1d0*/  MUFU.EX2 R13, R13 ;  /* 0x0000000d000d7308 */ /* 0x000ee20000000800 */
[----:B0-----:R-:W-:Y:S01]  /*3a1e0*/  FADD.FTZ R25, R153, R6 ;  /* 0x0000000699197221 */ /* 0x001fe20000010000 */
[-CC-:B------:R-:W-:Y:S01]  /*3a1f0*/  FFMA.FTZ R0, R21, R67.reuse, -R64.reuse ;  /* 0x0000004315007223 */ /* 0x180fe20000010840 */
[----:B-1----:R-:W-:Y:S01]  /*3a200*/  FADD.FTZ R6, R198, R7 ;  /* 0x00000007c6067221 */ /* 0x002fe20000010000 */
[----:B------:R-:W-:-:S04]  /*3a210*/  FFMA.FTZ R21, R15, R67, -R64 ;  /* 0x000000430f157223 */ /* 0x000fc80000010840 */
[----:B------:R-:W0:Y:S01]  /*3a220*/  MUFU.EX2 R16, R44 ;  /* 0x0000002c00107308 */ /* 0x000e220000000800 */
[----:B------:R-:W-:Y:S01]  /*3a230*/  FFMA.FTZ R167, R24, R67, -R64 ;  /* 0x0000004318a77223 */ /* 0x000fe20000010840 */
[----:B--2---:R-:W-:Y:S01]  /*3a240*/  FADD.FTZ R24, R154, R25 ;  /* 0x000000199a187221 */ /* 0x004fe20000010000 */
[----:B-----5:R-:W-:-:S05]  /*3a250*/  FADD.FTZ R7, R199, R6 ;  /* 0x00000006c7077221 */ /* 0x020fca0000010000 */
[----:B------:R-:W1:Y:S01]  /*3a260*/  MUFU.EX2 R12, R12 ;  /* 0x0000000c000c7308 */ /* 0x000e620000000800 */
[----:B------:R-:W-:Y:S01]  /*3a270*/  FADD.FTZ R24, R155, R24 ;  /* 0x000000189b187221 */ /* 0x000fe20000010000 */
[----:B------:R-:W-:-:S06]  /*3a280*/  FADD.FTZ R6, R200, R7 ;  /* 0x00000007c8067221 */ /* 0x000fcc0000010000 */
[----:B------:R-:W2:Y:S08]  /*3a290*/  MUFU.EX2 R15, R43 ;  /* 0x0000002b000f7308 */ /* 0x000eb00000000800 */
[----:B------:R-:W4:Y:S01]  /*3a2a0*/  MUFU.EX2 R11, R11 ;  /* 0x0000000b000b7308 */ /* 0x000f220000000800 */
[----:B------:R-:W-:Y:S01]  /*3a2b0*/  FADD.FTZ R7, R17, R24 ;  /* 0x0000001811077221 */ /* 0x000fe20000010000 */
[----:B---3--:R-:W-:-:S06]  /*3a2c0*/  FADD.FTZ R25, R13, R6 ;  /* 0x000000060d197221 */ /* 0x008fcc0000010000 */
[----:B------:R-:W3:Y:S08]  /*3a2d0*/  MUFU.EX2 R14, R42 ;  /* 0x0000002a000e7308 */ /* 0x000ef00000000800 */
[----:B------:R-:W5:Y:S01]  /*3a2e0*/  MUFU.EX2 R10, R10 ;  /* 0x0000000a000a7308 */ /* 0x000f620000000800 */
[----:B0-----:R-:W-:Y:S01]  /*3a2f0*/  FADD.FTZ R6, R16, R7 ;  /* 0x0000000710067221 */ /* 0x001fe20000010000 */
[----:B-1----:R-:W-:-:S06]  /*3a300*/  FADD.FTZ R24, R12, R25 ;  /* 0x000000190c187221 */ /* 0x002fcc0000010000 */
[----:B------:R-:W0:Y:S01]  /*3a310*/  MUFU.EX2 R165, R165 ;  /* 0x000000a500a57308 */ /* 0x000e220000000800 */
[----:B------:R-:W-:-:S07]  /*3a320*/  FFMA.FTZ R168, R26, R67, -R64 ;  /* 0x000000431aa87223 */ /* 0x000fce0000010840 */
[----:B------:R-:W1:Y:S01]  /*3a330*/  MUFU.EX2 R0, R0 ;  /* 0x0000000000007308 */ /* 0x000e620000000800 */
[----:B--2---:R-:W-:Y:S01]  /*3a340*/  FADD.FTZ R7, R15, R6 ;  /* 0x000000060f077221 */ /* 0x004fe20000010000 */
[----:B----4-:R-:W-:-:S06]  /*3a350*/  FADD.FTZ R25, R11, R24 ;  /* 0x000000180b197221 */ /* 0x010fcc0000010000 */
[----:B------:R-:W2:Y:S01]  /*3a360*/  MUFU.EX2 R164, R164 ;  /* 0x000000a400a47308 */ /* 0x000ea20000000800 */
[----:B------:R-:W-:-:S07]  /*3a370*/  FFMA.FTZ R175, R49, R67, -R64 ;  /* 0x0000004331af7223 */ /* 0x000fce0000010840 */
[----:B------:R-:W4:Y:S01]  /*3a380*/  MUFU.EX2 R167, R167 ;  /* 0x000000a700a77308 */ /* 0x000f220000000800 */
[----:B---3--:R-:W-:Y:S01]  /*3a390*/  FADD.FTZ R6, R14, R7 ;  /* 0x000000070e067221 */ /* 0x008fe20000010000 */
[----:B-----5:R-:W-:-:S06]  /*3a3a0*/  FADD.FTZ R25, R10, R25 ;  /* 0x000000190a197221 */ /* 0x020fcc0000010000 */
[----:B------:R-:W3:Y:S01]  /*3a3b0*/  MUFU.EX2 R166, R166 ;  /* 0x000000a600a67308 */ /* 0x000ee20000000800 */
[----:B------:R-:W-:-:S07]  /*3a3c0*/  FFMA.FTZ R174, R50, R67, -R64 ;  /* 0x0000004332ae7223 */ /* 0x000fce0000010840 */
        /* <DEDUP_REMOVED lines=52> */
[----:B------:R-:W2:Y:S08]  /*3a710*/  MUFU.EX2 R188, R188 ;  /* 0x000000bc00bc7308 */ /* 0x000eb00000000800 */
[----:B------:R-:W4:Y:S01]  /*3a720*/  MUFU.EX2 R161, R161 ;  /* 0x000000a100a17308 */ /* 0x000f220000000800 */
[----:B---3--:R-:W-:Y:S01]  /*3a730*/  FADD.FTZ R6, R180, R7 ;  /* 0x00000007b4067221 */ /* 0x008fe20000010000 */
[----:B-----5:R-:W-:-:S06]  /*3a740*/  FADD.FTZ R7, R21, R24 ;  /* 0x0000001815077221 */ /* 0x020fcc0000010000 */
[----:B------:R-:W3:Y:S08]  /*3a750*/  MUFU.EX2 R187, R187 ;  /* 0x000000bb00bb7308 */ /* 0x000ef00000000800 */
[----:B------:R-:W5:Y:S01]  /*3a760*/  MUFU.EX2 R160, R160 ;  /* 0x000000a000a07308 */ /* 0x000f620000000800 */
[----:B0-----:R-:W-:Y:S01]  /*3a770*/  FADD.FTZ R25, R189, R6 ;  /* 0x00000006bd197221 */ /* 0x001fe20000010000 */
[----:B-1----:R-:W-:-:S06]  /*3a780*/  FADD.FTZ R6, R162, R7 ;  /* 0x00000007a2067221 */ /* 0x002fcc0000010000 */
[----:B------:R-:W0:Y:S08]  /*3a790*/  MUFU.EX2 R186, R186 ;  /* 0x000000ba00ba7308 */ /* 0x000e300000000800 */
[----:B------:R-:W1:Y:S01]  /*3a7a0*/  MUFU.EX2 R159, R159 ;  /* 0x0000009f009f7308 */ /* 0x000e620000000800 */
[----:B--2---:R-:W-:Y:S01]  /*3a7b0*/  FADD.FTZ R24, R188, R25 ;  /* 0x00000019bc187221 */ /* 0x004fe20000010000 */
[----:B----4-:R-:W-:-:S03]  /*3a7c0*/  FADD.FTZ R7, R161, R6 ;  /* 0x00000006a1077221 */ /* 0x010fc60000010000 */
[----:B---3--:R-:W-:Y:S01]  /*3a7d0*/  FADD.FTZ R25, R187, R24 ;  /* 0x00000018bb197221 */ /* 0x008fe20000010000 */
[----:B-----5:R-:W-:-:S03]  /*3a7e0*/  FADD.FTZ R6, R160, R7 ;  /* 0x00000007a0067221 */ /* 0x020fc60000010000 */
[----:B0-----:R-:W-:Y:S01]  /*3a7f0*/  FADD.FTZ R25, R186, R25 ;  /* 0x00000019ba197221 */ /* 0x001fe20000010000 */
[----:B-1----:R-:W-:-:S04]  /*3a800*/  FADD.FTZ R27, R159, R6 ;  /* 0x000000069f1b7221 */ /* 0x002fc80000010000 */
[----:B------:R0:W-:Y:S04]  /*3a810*/  ST.E desc[UR4][R2.64+0x10], R25 ;  /* 0x0000101902007985 */ /* 0x0001e8000c101904 */
[----:B------:R1:W-:Y:S04]  /*3a820*/  ST.E desc[UR6][R2.64+0x14], R27 ;  /* 0x0000141b02007985 */ /* 0x0003e8000c101906 */
[----:B------:R-:W0:Y:S01]  /*3a830*/  LDL.64 R6, [R158+0x80] ;  /* 0x000080009e067983 */ /* 0x000e220000100a00 */
[----:B------:R-:W-:Y:S02]  /*3a840*/  R2UR UR10, R4 ;  /* 0x00000000040a72ca */ /* 0x000fe400000e0000 */
[----:B------:R-:W-:-:S02]  /*3a850*/  R2UR UR11, R5 ;  /* 0x00000000050b72ca */ /* 0x000fc400000e0000 */
[C---:B------:R-:W-:Y:S02]  /*3a860*/  R2UR UR12, R4.reuse ;  /* 0x00000000040c72ca */ /* 0x040fe400000e0000 */
[----:B------:R-:W-:Y:S01]  /*3a870*/  R2UR UR13, R5 ;  /* 0x00000000050d72ca */ /* 0x000fe200000e0000 */
[----:B0-----:R-:W2:Y:S08]  /*3a880*/  LD.E R25, desc[UR8][R6.64+0x10] ;  /* 0x0000100806197980 */ /* 0x001eb0000c101900 */
[----:B-1----:R-:W3:Y:S04]  /*3a890*/  LD.E R3, desc[UR10][R6.64+0x14] ;  /* 0x0000140a06037980 */ /* 0x002ee8000c101900 */
[----:B------:R-:W4:Y:S01]  /*3a8a0*/  LD.E R27, desc[UR12][R6.64+0x20] ;  /* 0x0000200c061b7980 */ /* 0x000f22000c101900 */
[----:B------:R-:W-:-:S02]  /*3a8b0*/  R2UR UR18, R4 ;  /* 0x00000000041272ca */ /* 0x000fc400000e0000 */
[C---:B------:R-:W-:Y:S01]  /*3a8c0*/  R2UR UR19, R5.reuse ;  /* 0x00000000051372ca */ /* 0x040fe200000e0000 */
[----:B------:R-:W5:Y:S01]  /*3a8d0*/  LD.E R2, desc[UR6][R6.64+0x8] ;  /* 0x0000080606027980 */ /* 0x000f62000c101900 */
[C---:B------:R-:W-:Y:S02]  /*3a8e0*/  R2UR UR14, R4.reuse ;  /* 0x00000000040e72ca */ /* 0x040fe400000e0000 */
[C---:B------:R-:W-:Y:S01]  /*3a8f0*/  R2UR UR15, R5.reuse ;  /* 0x00000000050f72ca */ /* 0x040fe200000e0000 */
[----:B------:R-:W5:Y:S01]  /*3a900*/  LD.E R29, desc[UR4][R6.64] ;  /* 0x00000004061d7980 */ /* 0x000f62000c101900 */
[----:B------:R-:W-:Y:S02]  /*3a910*/  R2UR UR16, R4 ;  /* 0x00000000041072ca */ /* 0x000fe400000e0000 */
[----:B------:R-:W-:Y:S01]  /*3a920*/  R2UR UR17, R5 ;  /* 0x00000000051172ca */ /* 0x000fe200000e0000 */
        /* <DEDUP_REMOVED lines=38> */
[----:B--2---:R-:W-:-:S05]  /*3ab90*/  FMUL.FTZ R25, R8, R25 ;  /* 0x0000001908197220 */ /* 0x004fca0000410000 */
[----:B------:R0:W-:Y:S04]  /*3aba0*/  ST.E desc[UR8][R6.64+0x10], R25 ;  /* 0x0000101906007985 */ /* 0x0001e8000c101908 */
[----:B0-----:R-:W2:Y:S01]  /*3abb0*/  LD.E R25, desc[UR6][R6.64+0x154] ;  /* 0x0001540606197980 */ /* 0x001ea2000c101900 */
[C---:B---3--:R-:W-:Y:S01]  /*3abc0*/  FMUL.FTZ R3, R8.reuse, R3 ;  /* 0x0000000308037220 */ /* 0x048fe20000410000 */
[----:B----4-:R-:W-:-:S04]  /*3abd0*/  FMUL.FTZ R27, R8, R27 ;  /* 0x0000001b081b7220 */ /* 0x010fc80000410000 */
[----:B------:R0:W-:Y:S04]  /*3abe0*/  ST.E desc[UR10][R6.64+0x14], R3 ;  /* 0x0000140306007985 */ /* 0x0001e8000c10190a */
[----:B------:R1:W-:Y:S04]  /*3abf0*/  ST.E desc[UR12][R6.64+0x20], R27 ;  /* 0x0000201b06007985 */ /* 0x0003e8000c10190c */
[----:B0-----:R-:W3:Y:S04]  /*3ac00*/  LD.E R3, desc[UR18][R6.64+0x150] ;  /* 0x0001501206037980 */ /* 0x001ee8000c101900 */
[----:B-1----:R-:W4:Y:S01]  /*3ac10*/  LD.E R27, desc[UR6][R6.64+0x160] ;  /* 0x00016006061b7980 */ /* 0x002f22000c101900 */
        /* <DEDUP_REMOVED lines=55> */
[----:B------:R5:W-:Y:S02]  /*3af90*/  ST.E desc[UR4][R6.64+0x1e4], R25 ;  /* 0x0001e41906007985 */ /* 0x000be4000c101904 */
[----:B-----5:R-:W-:Y:S02]  /*3afa0*/  FMUL.FTZ R25, R9, R2 ;  /* 0x0000000209197220 */ /* 0x020fe40000410000 */
[----:B------:R-:W2:Y:S01]  /*3afb0*/  LD.E R2, desc[UR6][R6.64+0xc] ;  /* 0x00000c0606027980 */ /* 0x000ea2000c101900 */
[C---:B---3--:R-:W-:Y:S01]  /*3afc0*/  FMUL.FTZ R3, R8.reuse, R3 ;  /* 0x0000000308037220 */ /* 0x048fe20000410000 */
[----:B----4-:R-:W-:-:S04]  /*3afd0*/  FMUL.FTZ R27, R8, R27 ;  /* 0x0000001b081b7220 */ /* 0x010fc80000410000 */
[----:B------:R0:W-:Y:S04]  /*3afe0*/  ST.E desc[UR4][R6.64+0x1e0], R3 ;  /* 0x0001e00306007985 */ /* 0x0001e8000c101904 */
[----:B------:R2:W-:Y:S04]  /*3aff0*/  ST.E desc[UR4][R6.64+0x1f0], R27 ;  /* 0x0001f01b06007985 */ /* 0x0005e8000c101904 */
[----:B0-----:R-:W3:Y:S01]  /*3b000*/  LD.E R3, desc[UR6][R6.64+0x1f4] ;  /* 0x0001f40606037980 */ /* 0x001ee2000c101900 */
[----:B--2---:R-:W-:-:S03]  /*3b010*/  FMUL.FTZ R27, R9, R2 ;  /* 0x00000002091b7220 */ /* 0x004fc60000410000 */
[----:B------:R-:W2:Y:S01]  /*3b020*/  LD.E R2, desc[UR6][R6.64+0x18] ;  /* 0x0000180606027980 */ /* 0x000ea2000c101900 */
[----:B---3--:R-:W-:-:S05]  /*3b030*/  FMUL.FTZ R3, R8, R3 ;  /* 0x0000000308037220 */ /* 0x008fca0000410000 */
[----:B------:R2:W-:Y:S02]  /*3b040*/  ST.E desc[UR4][R6.64+0x1f4], R3 ;  /* 0x0001f40306007985 */ /* 0x0005e4000c101904 */
[C---:B--2---:R-:W-:Y:S02]  /*3b050*/  FMUL.FTZ R3, R9.reuse, R2 ;  /* 0x0000000209037220 */ /* 0x044fe40000410000 */
[----:B------:R-:W2:Y:S04]  /*3b060*/  LD.E R2, desc[UR6][R6.64+0x1c] ;  /* 0x00001c0606027980 */ /* 0x000ea8000c101900 */
[----:B------:R2:W-:Y:S02]  /*3b070*/  ST.E desc[UR4][R6.64+0x8], R25 ;  /* 0x0000081906007985 */ /* 0x0005e4000c101904 */
[----:B--2---:R-:W-:-:S02]  /*3b080*/  FMUL.FTZ R25, R9, R2 ;  /* 0x0000000209197220 */ /* 0x004fc40000410000 */
[----:B------:R-:W2:Y:S04]  /*3b090*/  LD.E R2, desc[UR6][R6.64+0x28] ;  /* 0x0000280606027980 */ /* 0x000ea8000c101900 */
        /* <DEDUP_REMOVED lines=44> */
[----:B------:R-:W2:Y:S01]  /*3b360*/  LD.E R2, desc[UR6][R6.64+0x9c] ;  /* 0x00009c0606027980 */ /* 0x000ea2000c101900 */
        /* <DEDUP_REMOVED lines=38> */
[----:B------:R-:W-:Y:S01]  /*3b5d0*/  FMUL.FTZ R105, R8, R105 ;  /* 0x0000006908697220 */ /* 0x000fe20000410000 */
        /* <DEDUP_REMOVED lines=41> */
[----:B------:R1:W-:Y:S01]  /*3b870*/  ST.E desc[UR4][R6.64+0x98], R25 ;  /* 0x0000981906007985 */ /* 0x0003e2000c101904 */
[----:B--2---:R-:W-:-:S05]  /*3b880*/  FMUL.FTZ R27, R9, R2 ;  /* 0x00000002091b7220 */ /* 0x004fca0000410000 */
[----:B------:R2:W-:Y:S04]  /*3b890*/  ST.E desc[UR4][R6.64+0x9c], R27 ;  /* 0x00009c1b06007985 */ /* 0x0005e8000c101904 */
[----:B------:R-:W0:Y:S02]  /*3b8a0*/  LD.E R2, desc[UR6][R6.64+0xa8] ;  /* 0x0000a80606027980 */ /* 0x000e24000c101900 */
[----:B0-----:R-:W-:-:S05]  /*3b8b0*/  FMUL.FTZ R3, R9, R2 ;  /* 0x0000000209037220 */ /* 0x001fca0000410000 */
[----:B------:R0:W-:Y:S04]  /*3b8c0*/  ST.E desc[UR4][R6.64+0xa8], R3 ;  /* 0x0000a80306007985 */ /* 0x0001e8000c101904 */
[----:B------:R-:W1:Y:S02]  /*3b8d0*/  LD.E R2, desc[UR6][R6.64+0xac] ;  /* 0x0000ac0606027980 */ /* 0x000e64000c101900 */
[----:B-1----:R-:W-:-:S05]  /*3b8e0*/  FMUL.FTZ R25, R9, R2 ;  /* 0x0000000209197220 */ /* 0x002fca0000410000 */
[----:B------:R1:W-:Y:S04]  /*3b8f0*/  ST.E desc[UR4][R6.64+0xac], R25 ;  /* 0x0000ac1906007985 */ /* 0x0003e8000c101904 */
[----:B------:R-:W2:Y:S02]  /*3b900*/  LD.E R2, desc[UR6][R6.64+0xb8] ;  /* 0x0000b80606027980 */ /* 0x000ea4000c101900 */
        /* <DEDUP_REMOVED lines=115> */
[----:B------:R-:W-:Y:S04]  /*3c040*/  ST.E desc[UR4][R6.64+0x1e8], R25 ;  /* 0x0001e81906007985 */ /* 0x000fe8000c101904 */
[----:B------:R-:W2:Y:S02]  /*3c050*/  LD.E R2, desc[UR6][R6.64+0x1ec] ;  /* 0x0001ec0606027980 */ /* 0x000ea4000c101900 */
[----:B--2---:R-:W-:-:S05]  /*3c060*/  FMUL.FTZ R27, R9, R2 ;  /* 0x00000002091b7220 */ /* 0x004fca0000410000 */
[----:B------:R1:W-:Y:S04]  /*3c070*/  ST.E desc[UR4][R6.64+0x1ec], R27 ;  /* 0x0001ec1b06007985 */ /* 0x0003e8000c101904 */
[----:B------:R-:W2:Y:S02]  /*3c080*/  LD.E R2, desc[UR6][R6.64+0x1f8] ;  /* 0x0001f80606027980 */ /* 0x000ea4000c101900 */
[----:B--2---:R-:W-:-:S05]  /*3c090*/  FMUL.FTZ R29, R9, R2 ;  /* 0x00000002091d7220 */ /* 0x004fca0000410000 */
[----:B------:R-:W-:Y:S04]  /*3c0a0*/  ST.E desc[UR4][R6.64+0x1f8], R29 ;  /* 0x0001f81d06007985 */ /* 0x000fe8000c101904 */
[----:B------:R-:W2:Y:S01]  /*3c0b0*/  LD.E R2, desc[UR6][R6.64+0x1fc] ;  /* 0x0001fc0606027980 */ /* 0x000ea2000c101900 */
[----:B------:R-:W-:Y:S01]  /*3c0c0*/  LEA.HI R28, R195, 0x8, RZ, 0x19 ;  /* 0x00000008c31c7811 */ /* 0x000fe200078fc8ff */
[----:B--2---:R-:W-:-:S05]  /*3c0d0*/  FMUL.FTZ R9, R9, R2 ;  /* 0x0000000209097220 */ /* 0x004fca0000410000 */
[----:B------:R2:W-:Y:S04]  /*3c0e0*/  ST.E desc[UR4][R6.64+0x1fc], R9 ;  /* 0x0001fc0906007985 */ /* 0x0005e8000c101904 */
[----:B0-----:R-:W3:Y:S01]  /*3c0f0*/  LDL.64 R2, [R158+0x80] ;  /* 0x000080009e027983 */ /* 0x001ee20000100a00 */
[----:B------:R0:W-:Y:S06]  /*3c100*/  BAR.SYNC.DEFER_BLOCKING R28, 0x100 ;  /* 0x0004001c0000751d */ /* 0x0001ec0000010000 */
[----:B-1----:R-:W4:Y:S04]  /*3c110*/  LDL.64 R26, [R158] ;  /* 0x000000009e1a7983 */ /* 0x002f280000100a00 */
[----:B------:R-:W5:Y:S04]  /*3c120*/  LDL.64 R24, [R158+0x98] ;  /* 0x000098009e187983 */ /* 0x000f680000100a00 */
[----:B--2---:R-:W2:Y:S04]  /*3c130*/  LDL.64 R8, [R158+0x88] ;  /* 0x000088009e087983 */ /* 0x004ea80000100a00 */
[----:B---3--:R-:W3:Y:S04]  /*3c140*/  LD.E R29, desc[UR4][R2.64] ;  /* 0x00000004021d7980 */ /* 0x008ee8000c101900 */
[----:B----4-:R-:W4:Y:S04]  /*3c150*/  LD.E R201, desc[UR6][R26.64] ;  /* 0x000000061ac97980 */ /* 0x010f28000c101900 */
[----:B-----5:R-:W4:Y:S04]  /*3c160*/  LD.E.64 R6, desc[UR4][R24.64] ;  /* 0x0000000418067980 */ /* 0x020f28000c101b00 */
[----:B---3--:R1:W-:Y:S04]  /*3c170*/  ST.E desc[UR8][R2.64], R29 ;  /* 0x0000001d02007985 */ /* 0x0083e8000c101908 */
[----:B------:R-:W3:Y:S04]  /*3c180*/  LD.E R31, desc[UR10][R2.64+0x4] ;  /* 0x0000040a021f7980 */ /* 0x000ee8000c101900 */
[----:B---3--:R3:W-:Y:S04]  /*3c190*/  ST.E desc[UR4][R2.64+0x4], R31 ;  /* 0x0000041f02007985 */ /* 0x0087e8000c101904 */
[----:B------:R-:W5:Y:S04]  /*3c1a0*/  LD.E R33, desc[UR6][R2.64+0x8] ;  /* 0x0000080602217980 */ /* 0x000f68000c101900 */
[----:B-----5:R-:W-:Y:S04]  /*3c1b0*/  ST.E desc[UR4][R2.64+0x8], R33 ;  /* 0x0000082102007985 */ /* 0x020fe8000c101904 */
[----:B------:R-:W5:Y:S04]  /*3c1c0*/  LD.E R27, desc[UR6][R2.64+0xc] ;  /* 0x00000c06021b7980 */ /* 0x000f68000c101900 */
[----:B-----5:R5:W-:Y:S04]  /*3c1d0*/  ST.E desc[UR4][R2.64+0xc], R27 ;  /* 0x00000c1b02007985 */ /* 0x020be8000c101904 */
[----:B------:R-:W2:Y:S04]  /*3c1e0*/  LD.E R25, desc[UR6][R2.64+0x10] ;  /* 0x0000100602197980 */ /* 0x000ea8000c101900 */
[----:B--2---:R2:W-:Y:S04]  /*3c1f0*/  ST.E desc[UR4][R2.64+0x10], R25 ;  /* 0x0000101902007985 */ /* 0x0045e8000c101904 */
[----:B-1----:R-:W4:Y:S04]  /*3c200*/  LD.E R29, desc[UR6][R2.64+0x14] ;  /* 0x00001406021d7980 */ /* 0x002f28000c101900 */
[----:B----4-:R1:W-:Y:S04]  /*3c210*/  ST.E desc[UR4][R2.64+0x14], R29 ;  /* 0x0000141d02007985 */ /* 0x0103e8000c101904 */
[----:B---3--:R-:W3:Y:S04]  /*3c220*/  LD.E R31, desc[UR6][R2.64+0x18] ;  /* 0x00001806021f7980 */ /* 0x008ee8000c101900 */
[----:B---3--:R3:W-:Y:S04]  /*3c230*/  ST.E desc[UR4][R2.64+0x18], R31 ;  /* 0x0000181f02007985 */ /* 0x0087e8000c101904 */
[----:B-----5:R-:W4:Y:S04]  /*3c240*/  LD.E R27, desc[UR6][R2.64+0x1c] ;  /* 0x00001c06021b7980 */ /* 0x020f28000c101900 */
[----:B----4-:R4:W-:Y:S04]  /*3c250*/  ST.E desc[UR4][R2.64+0x1c], R27 ;  /* 0x00001c1b02007985 */ /* 0x0109e8000c101904 */
[----:B--2---:R-:W2:Y:S04]  /*3c260*/  LD.E R25, desc[UR6][R2.64+0x20] ;  /* 0x0000200602197980 */ /* 0x004ea8000c101900 */
[----:B--2---:R2:W-:Y:S04]  /*3c270*/  ST.E desc[UR4][R2.64+0x20], R25 ;  /* 0x0000201902007985 */ /* 0x0045e8000c101904 */
[----:B-1----:R-:W5:Y:S04]  /*3c280*/  LD.E R29, desc[UR6][R2.64+0x24] ;  /* 0x00002406021d7980 */ /* 0x002f68000c101900 */
[----:B-----5:R1:W-:Y:S04]  /*3c290*/  ST.E desc[UR4][R2.64+0x24], R29 ;  /* 0x0000241d02007985 */ /* 0x0203e8000c101904 */
[----:B---3--:R-:W3:Y:S04]  /*3c2a0*/  LD.E R31, desc[UR6][R2.64+0x28] ;  /* 0x00002806021f7980 */ /* 0x008ee8000c101900 */
[----:B---3--:R3:W-:Y:S04]  /*3c2b0*/  ST.E desc[UR4][R2.64+0x28], R31 ;  /* 0x0000281f02007985 */ /* 0x0087e8000c101904 */
[----:B----4-:R-:W4:Y:S04]  /*3c2c0*/  LD.E R27, desc[UR6][R2.64+0x2c] ;  /* 0x00002c06021b7980 */ /* 0x010f28000c101900 */
        /* <DEDUP_REMOVED lines=228> */
[----:B-----5:R-:W-:Y:S04]  /*3d110*/  ST.E desc[UR4][R2.64+0x1f4], R29 ;  /* 0x0001f41d02007985 */ /* 0x020fe8000c101904 */
[----:B---3--:R-:W3:Y:S04]  /*3d120*/  LD.E R31, desc[UR6][R2.64+0x1f8] ;  /* 0x0001f806021f7980 */ /* 0x008ee8000c101900 */
[----:B---3--:R-:W-:Y:S04]  /*3d130*/  ST.E desc[UR4][R2.64+0x1f8], R31 ;  /* 0x0001f81f02007985 */ /* 0x008fe8000c101904 */
[----:B----4-:R-:W3:Y:S01]  /*3d140*/  LD.E R27, desc[UR6][R2.64+0x1fc] ;  /* 0x0001fc06021b7980 */ /* 0x010ee2000c101900 */
[----:B------:R-:W-:-:S02]  /*3d150*/  R2UR UR20, R4 ;  /* 0x00000000041472ca */ /* 0x000fc400000e0000 */
        /* <DEDUP_REMOVED lines=36> */
[----:B------:R-:W-:Y:S01]  /*3d3a0*/  R2UR UR61, R5 ;  /* 0x00000000053d72ca */ /* 0x000fe200000e0000 */
[----:B---3--:R1:W-:Y:S04]  /*3d3b0*/  ST.E desc[UR4][R2.64+0x1fc], R27 ;  /* 0x0001fc1b02007985 */ /* 0x0083e8000c101904 */
[----:B------:R-:W3:Y:S04]  /*3d3c0*/  LD.E R202, desc[UR14][R8.64] ;  /* 0x0000000e08ca7980 */ /* 0x000ee8000c101900 */
[----:B------:R-:W4:Y:S04]  /*3d3d0*/  LD.E R24, desc[UR16][R2.64] ;  /* 0x0000001002187980 */ /* 0x000f28000c101900 */
[----:B--2---:R-:W4:Y:S04]  /*3d3e0*/  LD.E R25, desc[UR18][R2.64+0x4] ;  /* 0x0000041202197980 */ /* 0x004f28000c101900 */
[----:B------:R-:W4:Y:S04]  /*3d3f0*/  LD.E R26, desc[UR20][R2.64+0x8] ;  /* 0x00000814021a7980 */ /* 0x000f28000c101900 */
[----:B-1----:R-:W4:Y:S04]  /*3d400*/  LD.E R27, desc[UR22][R2.64+0xc] ;  /* 0x00000c16021b7980 */ /* 0x002f28000c101900 */
[----:B0-----:R-:W4:Y:S04]  /*3d410*/  LD.E R28, desc[UR24][R2.64+0x10] ;  /* 0x00001018021c7980 */ /* 0x001f28000c101900 */
[----:B------:R-:W4:Y:S04]  /*3d420*/  LD.E R29, desc[UR26][R2.64+0x14] ;  /* 0x0000141a021d7980 */ /* 0x000f28000c101900 */
        /* <DEDUP_REMOVED lines=121> */
[----:B------:R-:W4:Y:S01]  /*3dbc0*/  LD.E R151, desc[UR58][R2.64+0x1fc] ;  /* 0x0001fc3a02977980 */ /* 0x000f22000c101900 */
[----:B------:R-:W-:Y:S01]  /*3dbd0*/  IMAD R6, R201, 0xc00, R6 ;  /* 0x00000c00c9067824 */ /* 0x000fe200078e0206 */
[----:B---3--:R-:W-:-:S02]  /*3dbe0*/  ISETP.NE.U32.AND P1, PT, R202, RZ, PT ;  /* 0x000000ffca00720c */ /* 0x008fc40003f25070 */
[----:B------:R-:W-:Y:S02]  /*3dbf0*/  R2UR UR7, R7 ;  /* 0x00000000070772ca */ /* 0x000fe400000e0000 */
[----:B------:R-:W-:Y:S02]  /*3dc00*/  R2UR UR6, R6 ;  /* 0x00000000060672ca */ /* 0x000fe400000e0000 */
[----:B------:R-:W-:Y:S02]  /*3dc10*/  F2FP.F16.F32.PACK_AB R152, R153, R152 ;  /* 0x000000989998723e */ /* 0x000fe400000000ff */
[----:B------:R-:W-:Y:S02]  /*3dc20*/  F2FP.F16.F32.PACK_AB R154, R155, R154 ;  /* 0x0000009a9b9a723e */ /* 0x000fe400000000ff */
[----:B------:R-:W-:Y:S02]  /*3dc30*/  F2FP.F16.F32.PACK_AB R153, R198, R197 ;  /* 0x000000c5c699723e */ /* 0x000fe400000000ff */
[----:B------:R-:W-:Y:S01]  /*3dc40*/  F2FP.F16.F32.PACK_AB R155, R200, R199 ;  /* 0x000000c7c89b723e */ /* 0x000fe200000000ff */
[----:B------:R-:W-:Y:S01]  /*3dc50*/  VOTEU.ANY UP0, P1 ;  /* 0x00000000003f7886 */ /* 0x000fe20000800100 */
        /* <DEDUP_REMOVED lines=20> */
[----:B----4-:R-:W-:-:S06]  /*3dda0*/  WARPGROUP.ARRIVE ;  /* 0x00000000000079c5 */ /* 0x010fcc0000000000 */
[----:B------:R-:W-:Y:S01]  /*3ddb0*/  HGMMA.64x256x16.F32 R24, R152, gdesc[UR4].tnspB, R24, UP0, gsb0 ;  /* 0x43e0000498187df0 */ /* 0x000fe2000b800818 */
        /* <DEDUP_REMOVED lines=18> */
[C---:B------:R-:W-:Y:S01]  /*3dee0*/  R2UR UR46, R4.reuse ;  /* 0x00000000042e72ca */ /* 0x040fe200000e0000 */
[----:B------:R-:W-:Y:S02]  /*3def0*/  WARPGROUP.DEPBAR.LE gsb0, 0x0 ;  /* 0x00008000000079c5 */ /* 0x000fe40000010000 */
[----:B------:R0:W-:Y:S01]  /*3df00*/  ST.E desc[UR4][R2.64], R24 ;  /* 0x0000001802007985 */ /* 0x0001e2000c101904 */
[C---:B------:R-:W-:Y:S02]  /*3df10*/  R2UR UR4, R4.reuse ;  /* 0x00000000040472ca */ /* 0x040fe400000e0000 */
[C---:B------:R-:W-:Y:S01]  /*3df20*/  R2UR UR5, R5.reuse ;  /* 0x00000000050572ca */ /* 0x040fe200000e0000 */
[----:B------:R1:W-:Y:S01]  /*3df30*/  ST.E desc[UR6][R2.64+0x4], R25 ;  /* 0x0000041902007985 */ /* 0x0003e2000c101906 */
[C---:B------:R-:W-:Y:S02]  /*3df40*/  R2UR UR6, R4.reuse ;  /* 0x00000000040672ca */ /* 0x040fe400000e0000 */
[----:B------:R-:W-:Y:S01]  /*3df50*/  R2UR UR7, R5 ;  /* 0x00000000050772ca */ /* 0x000fe200000e0000 */
[----:B------:R2:W-:Y:S01]  /*3df60*/  ST.E desc[UR8][R2.64+0x8], R26 ;  /* 0x0000081a02007985 */ /* 0x0005e2000c101908 */
[----:B------:R-:W-:-:S02]  /*3df70*/  R2UR UR8, R4 ;  /* 0x00000000040872ca */ /* 0x000fc400000e0000 */
[C---:B------:R-:W-:Y:S01]  /*3df80*/  R2UR UR9, R5.reuse ;  /* 0x00000000050972ca */ /* 0x040fe200000e0000 */
        /* <DEDUP_REMOVED lines=29> */
[----:B------:R-:W-:Y:S01]  /*3e160*/  R2UR UR7, R5 ;  /* 0x00000000050772ca */ /* 0x000fe200000e0000 */
[----:B------:R5:W-:Y:S04]  /*3e170*/  ST.E desc[UR8][R2.64+0x34], R37 ;  /* 0x0000342502007985 */ /* 0x000be8000c101908 */
[----:B------:R5:W-:Y:S04]  /*3e180*/  ST.E desc[UR10][R2.64+0x38], R38 ;  /* 0x0000382602007985 */ /* 0x000be8000c10190a */
[----:B------:R5:W-:Y:S04]  /*3e190*/  ST.E desc[UR12][R2.64+0x3c], R39 ;  /* 0x00003c2702007985 */ /* 0x000be8000c10190c */
[----:B------:R5:W-:Y:S04]  /*3e1a0*/  ST.E desc[UR14][R2.64+0x40], R40 ;  /* 0x0000402802007985 */ /* 0x000be8000c10190e */
[----:B------:R5:W-:Y:S04]  /*3e1b0*/  ST.E desc[UR16][R2.64+0x44], R41 ;  /* 0x0000442902007985 */ /* 0x000be8000c101910 */
[----:B------:R5:W-:Y:S01]  /*3e1c0*/  ST.E desc[UR18][R2.64+0x48], R42 ;  /* 0x0000482a02007985 */ /* 0x000be2000c101912 */
[----:B------:R-:W-:-:S03]  /*3e1d0*/  R2UR UR8, R4 ;  /* 0x00000000040872ca */ /* 0x000fc600000e0000 */
[----:B------:R5:W-:Y:S01]  /*3e1e0*/  ST.E desc[UR20][R2.64+0x4c], R43 ;  /* 0x00004c2b02007985 */ /* 0x000be2000c101914 */
[----:B------:R-:W-:-:S03]  /*3e1f0*/  R2UR UR9, R5 ;  /* 0x00000000050972ca */ /* 0x000fc600000e0000 */
[----:B------:R5:W-:Y:S04]  /*3e200*/  ST.E desc[UR22][R2.64+0x50], R44 ;  /* 0x0000502c02007985 */ /* 0x000be8000c101916 */
[----:B------:R5:W-:Y:S04]  /*3e210*/  ST.E desc[UR24][R2.64+0x54], R45 ;  /* 0x0000542d02007985 */ /* 0x000be8000c101918 */
[----:B------:R5:W-:Y:S01]  /*3e220*/  ST.E desc[UR4][R2.64+0x58], R46 ;  /* 0x0000582e02007985 */ /* 0x000be2000c101904 */
[C---:B------:R-:W-:Y:S02]  /*3e230*/  R2UR UR4, R4.reuse ;  /* 0x00000000040472ca */ /* 0x040fe400000e0000 */
[----:B------:R-:W-:Y:S01]  /*3e240*/  R2UR UR5, R5 ;  /* 0x00000000050572ca */ /* 0x000fe200000e0000 */
[----:B------:R5:W-:Y:S01]  /*3e250*/  ST.E desc[UR6][R2.64+0x5c], R47 ;  /* 0x00005c2f02007985 */ /* 0x000be2000c101906 */
        /* <DEDUP_REMOVED lines=14> */
[----:B------:R5:W-:Y:S01]  /*3e340*/  ST.E desc[UR8][R2.64+0x60], R48 ;  /* 0x0000603002007985 */ /* 0x000be2000c101908 */
[C---:B------:R-:W-:Y:S02]  /*3e350*/  R2UR UR22, R4.reuse ;  /* 0x00000000041672ca */ /* 0x040fe400000e0000 */
[C---:B------:R-:W-:Y:S01]  /*3e360*/  R2UR UR23, R5.reuse ;  /* 0x00000000051772ca */ /* 0x040fe200000e0000 */
[----:B------:R5:W-:Y:S01]  /*3e370*/  ST.E desc[UR4][R2.64+0x64], R49 ;  /* 0x0000643102007985 */ /* 0x000be2000c101904 */
[C---:B------:R-:W-:Y:S02]  /*3e380*/  R2UR UR24, R4.reuse ;  /* 0x00000000041872ca */ /* 0x040fe400000e0000 */
[----:B------:R-:W-:Y:S02]  /*3e390*/  R2UR UR25, R5 ;  /* 0x00000000051972ca */ /* 0x000fe400000e0000 */
[----:B------:R-:W-:-:S02]  /*3e3a0*/  R2UR UR8, R4 ;  /* 0x00000000040872ca */ /* 0x000fc400000e0000 */
[C---:B------:R-:W-:Y:S02]  /*3e3b0*/  R2UR UR9, R5.reuse ;  /* 0x00000000050972ca */ /* 0x040fe400000e0000 */
[C---:B------:R-:W-:Y:S02]  /*3e3c0*/  R2UR UR4, R4.reuse ;  /* 0x00000000040472ca */ /* 0x040fe400000e0000 */
[----:B------:R-:W-:Y:S01]  /*3e3d0*/  R2UR UR5, R5 ;  /* 0x00000000050572ca */ /* 0x000fe200000e0000 */
        /* <DEDUP_REMOVED lines=8> */
[----:B------:R5:W-:Y:S04]  /*3e460*/  ST.E desc[UR20][R2.64+0x80], R56 ;  /* 0x0000803802007985 */ /* 0x000be8000c101914 */
[----:B------:R5:W-:Y:S04]  /*3e470*/  ST.E desc[UR22][R2.64+0x84], R57 ;  /* 0x0000843902007985 */ /* 0x000be8000c101916 */
[----:B------:R5:W-:Y:S01]  /*3e480*/  ST.E desc[UR24][R2.64+0x88], R58 ;  /* 0x0000883a02007985 */ /* 0x000be2000c101918 */
[----:B------:R-:W-:-:S03]  /*3e490*/  R2UR UR10, R4 ;  /* 0x00000000040a72ca */ /* 0x000fc600000e0000 */
[----:B------:R5:W-:Y:S01]  /*3e4a0*/  ST.E desc[UR8][R2.64+0x8c], R59 ;  /* 0x00008c3b02007985 */ /* 0x000be2000c101908 */
[C---:B------:R-:W-:Y:S02]  /*3e4b0*/  R2UR UR8, R4.reuse ;  /* 0x00000000040872ca */ /* 0x040fe400000e0000 */
[C---:B------:R-:W-:Y:S01]  /*3e4c0*/  R2UR UR9, R5.reuse ;  /* 0x00000000050972ca */ /* 0x040fe200000e0000 */
[----:B------:R5:W-:Y:S01]  /*3e4d0*/  ST.E desc[UR4][R2.64+0x90], R60 ;  /* 0x0000903c02007985 */ /* 0x000be2000c101904 */
        /* <DEDUP_REMOVED lines=259> */
[----:B------:R5:W-:Y:S01]  /*3f510*/  ST.E desc[UR16][R2.64+0x1e4], R145 ;  /* 0x0001e49102007985 */ /* 0x000be2000c101910 */
[----:B------:R-:W-:-:S03]  /*3f520*/  R2UR UR8, R4 ;  /* 0x00000000040872ca */ /* 0x000fc600000e0000 */
[----:B------:R5:W-:Y:S01]  /*3f530*/  ST.E desc[UR18][R2.64+0x1e8], R146 ;  /* 0x0001e89202007985 */ /* 0x000be2000c101912 */
[----:B------:R-:W-:-:S03]  /*3f540*/  R2UR UR9, R5 ;  /* 0x00000000050972ca */ /* 0x000fc600000e0000 */
[----:B------:R5:W-:Y:S01]  /*3f550*/  ST.E desc[UR20][R2.64+0x1ec], R147 ;  /* 0x0001ec9302007985 */ /* 0x000be2000c101914 */
[C---:B------:R-:W-:Y:S02]  /*3f560*/  R2UR UR14, R4.reuse ;  /* 0x00000000040e72ca */ /* 0x040fe400000e0000 */
[C---:B------:R-:W-:Y:S01]  /*3f570*/  R2UR UR15, R5.reuse ;  /* 0x00000000050f72ca */ /* 0x040fe200000e0000 */
[----:B------:R5:W-:Y:S01]  /*3f580*/  ST.E desc[UR22][R2.64+0x1f0], R148 ;  /* 0x0001f09402007985 */ /* 0x000be2000c101916 */
[C---:B------:R-:W-:Y:S02]  /*3f590*/  R2UR UR16, R4.reuse ;  /* 0x00000000041072ca */ /* 0x040fe400000e0000 */
[C---:B------:R-:W-:Y:S01]  /*3f5a0*/  R2UR UR17, R5.reuse ;  /* 0x00000000051172ca */ /* 0x040fe200000e0000 */
[----:B------:R5:W-:Y:S01]  /*3f5b0*/  ST.E desc[UR24][R2.64+0x1f4], R149 ;  /* 0x0001f49502007985 */ /* 0x000be2000c101918 */
        /* <DEDUP_REMOVED lines=21> */
[----:B------:R5:W-:Y:S01]  /*3f710*/  ST.E desc[UR6][R2.64+0x1f8], R150 ;  /* 0x0001f89602007985 */ /* 0x000be2000c101906 */
[----:B------:R-:W-:-:S03]  /*3f720*/  R2UR UR60, R4 ;  /* 0x00000000043c72ca */ /* 0x000fc600000e0000 */
[----:B------:R5:W-:Y:S01]  /*3f730*/  ST.E desc[UR8][R2.64+0x1fc], R151 ;  /* 0x0001fc9702007985 */ /* 0x000be2000c101908 */
[----:B------:R-:W-:-:S03]  /*3f740*/  R2UR UR61, R5 ;  /* 0x00000000053d72ca */ /* 0x000fc600000e0000 */
[----:B------:R-:W-:Y:S01]  /*3f750*/  ST.E desc[UR14][R8.64], R191 ;  /* 0x000000bf08007985 */ /* 0x000fe2000c10190e */
[C---:B------:R-:W-:Y:S02]  /*3f760*/  R2UR UR4, R4.reuse ;  /* 0x00000000040472ca */ /* 0x040fe400000e0000 */
[C---:B------:R-:W-:Y:S01]  /*3f770*/  R2UR UR5, R5.reuse ;  /* 0x00000000050572ca */ /* 0x040fe200000e0000 */
[----:B0-----:R-:W5:Y:S01]  /*3f780*/  LD.E R24, desc[UR16][R2.64] ;  /* 0x0000001002187980 */ /* 0x001f62000c101900 */
[C---:B------:R-:W-:Y:S02]  /*3f790*/  R2UR UR6, R4.reuse ;  /* 0x00000000040672ca */ /* 0x040fe400000e0000 */
[C---:B------:R-:W-:Y:S01]  /*3f7a0*/  R2UR UR7, R5.reuse ;  /* 0x00000000050772ca */ /* 0x040fe200000e0000 */
[----:B-1----:R-:W5:Y:S01]  /*3f7b0*/  LD.E R25, desc[UR18][R2.64+0x4] ;  /* 0x0000041202197980 */ /* 0x002f62000c101900 */
[C---:B------:R-:W-:Y:S02]  /*3f7c0*/  R2UR UR8, R4.reuse ;  /* 0x00000000040872ca */ /* 0x040fe400000e0000 */
[----:B------:R-:W-:Y:S01]  /*3f7d0*/  R2UR UR9, R5 ;  /* 0x00000000050972ca */ /* 0x000fe200000e0000 */
[----:B--2---:R-:W2:Y:S01]  /*3f7e0*/  LD.E R26, desc[UR20][R2.64+0x8] ;  /* 0x00000814021a7980 */ /* 0x004ea2000c101900 */
[----:B------:R-:W-:-:S02]  /*3f7f0*/  R2UR UR10, R4 ;  /* 0x00000000040a72ca */ /* 0x000fc400000e0000 */
[C---:B------:R-:W-:Y:S01]  /*3f800*/  R2UR UR11, R5.reuse ;  /* 0x00000000050b72ca */ /* 0x040fe200000e0000 */
[----:B---3--:R-:W2:Y:S01]  /*3f810*/  LD.E R27, desc[UR22][R2.64+0xc] ;  /* 0x00000c16021b7980 */ /* 0x008ea2000c101900 */
[C---:B------:R-:W-:Y:S02]  /*3f820*/  R2UR UR12, R4.reuse ;  /* 0x00000000040c72ca */ /* 0x040fe400000e0000 */
[C---:B------:R-:W-:Y:S01]  /*3f830*/  R2UR UR13, R5.reuse ;  /* 0x00000000050d72ca */ /* 0x040fe200000e0000 */
[----:B----4-:R-:W2:Y:S01]  /*3f840*/  LD.E R28, desc[UR24][R2.64+0x10] ;  /* 0x00001018021c7980 */ /* 0x010ea2000c101900 */
[C---:B------:R-:W-:Y:S02]  /*3f850*/  R2UR UR14, R4.reuse ;  /* 0x00000000040e72ca */ /* 0x040fe400000e0000 */
[----:B------:R-:W-:Y:S01]  /*3f860*/  R2UR UR15, R5 ;  /* 0x00000000050f72ca */ /* 0x000fe200000e0000 */
[----:B-----5:R-:W2:Y:S01]  /*3f870*/  LD.E R29, desc[UR26][R2.64+0x14] ;  /* 0x0000141a021d7980 */ /* 0x020ea2000c101900 */
[----:B------:R-:W-:-:S02]  /*3f880*/  R2UR UR16, R4 ;  /* 0x00000000041072ca */ /* 0x000fc400000e0000 */
[C---:B------:R-:W-:Y:S01]  /*3f890*/  R2UR UR17, R5.reuse ;  /* 0x00000000051172ca */ /* 0x040fe200000e0000 */
[----:B------:R-:W2:Y:S01]  /*3f8a0*/  LD.E R30, desc[UR28][R2.64+0x18] ;  /* 0x0000181c021e7980 */ /* 0x000ea2000c101900 */
[C---:B------:R-:W-:Y:S02]  /*3f8b0*/  R2UR UR18, R4.reuse ;  /* 0x00000000041272ca */ /* 0x040fe400000e0000 */
[C---:B------:R-:W-:Y:S01]  /*3f8c0*/  R2UR UR19, R5.reuse ;  /* 0x00000000051372ca */ /* 0x040fe200000e0000 */
[----:B------:R-:W2:Y:S01]  /*3f8d0*/  LD.E R31, desc[UR30][R2.64+0x1c] ;  /* 0x00001c1e021f7980 */ /* 0x000ea2000c101900 */
[C---:B------:R-:W-:Y:S02]  /*3f8e0*/  R2UR UR20, R4.reuse ;  /* 0x00000000041472ca */ /* 0x040fe400000e0000 */
[----:B------:R-:W-:Y:S01]  /*3f8f0*/  R2UR UR21, R5 ;  /* 0x00000000051572ca */ /* 0x000fe200000e0000 */
[----:B------:R-:W2:Y:S01]  /*3f900*/  LD.E R32, desc[UR32][R2.64+0x20] ;  /* 0x0000202002207980 */ /* 0x000ea2000c101900 */
        /* <DEDUP_REMOVED lines=291> */
[----:B------:R-:W-:Y:S02]  /*40b40*/  R2UR UR58, R4 ;  /* 0x00000000043a72ca */ /* 0x000fe400000e0000 */
[----:B------:R-:W-:Y:S01]  /*40b50*/  R2UR UR59, R5 ;  /* 0x00000000053b72ca */ /* 0x000fe200000e0000 */
        /* <DEDUP_REMOVED lines=22> */
[----:B------:R-:W-:-:S02]  /*40cc0*/  VIADD R152, R6, 0x80 ;  /* 0x0000008006987836 */ /* 0x000fc40000000000 */
[----:B------:R-:W-:-:S03]  /*40cd0*/  IMAD.MOV.U32 R153, RZ, RZ, R7 ;  /* 0x000000ffff997224 */ /* 0x000fc600078e0007 */
[----:B------:R-:W-:Y:S02]  /*40ce0*/  R2UR UR6, R152 ;  /* 0x00000000980672ca */ /* 0x000fe400000e0000 */
[----:B------:R-:W-:Y:S02]  /*40cf0*/  R2UR UR7, R153 ;  /* 0x00000000990772ca */ /* 0x000fe400000e0000 */
[----:B------:R-:W-:Y:S02]  /*40d00*/  F2FP.F16.F32.PACK_AB R152, R16, R17 ;  /* 0x000000111098723e */ /* 0x000fe400000000ff */
[----:B------:R-:W-:Y:S02]  /*40d10*/  F2FP.F16.F32.PACK_AB R154, R14, R15 ;  /* 0x0000000f0e9a723e */ /* 0x000fe400000000ff */
[----:B------:R-:W-:Y:S02]  /*40d20*/  F2FP.F16.F32.PACK_AB R153, R12, R13 ;  /* 0x0000000d0c99723e */ /* 0x000fe400000000ff */
[----:B------:R-:W-:-:S02]  /*40d30*/  F2FP.F16.F32.PACK_AB R155, R10, R11 ;  /* 0x0000000b0a9b723e */ /* 0x000fc400000000ff */
        /* <DEDUP_REMOVED lines=18> */
[----:B------:R-:W-:Y:S02]  /*40e60*/  R2UR UR24, R4 ;  /* 0x00000000041872ca */ /* 0x000fe400000e0000 */
[----:B------:R-:W-:Y:S01]  /*40e70*/  R2UR UR25, R5 ;  /* 0x00000000051972ca */ /* 0x000fe200000e0000 */
[----:B--2---:R-:W-:-:S06]  /*40e80*/  WARPGROUP.ARRIVE ;  /* 0x00000000000079c5 */ /* 0x004fcc0000000000 */
[----:B------:R-:W-:Y:S01]  /*40e90*/  HGMMA.64x256x16.F32 R24, R152, gdesc[UR4].tnspB, R24, gsb0 ;  /* 0x43e0000498187df0 */ /* 0x000fe20008000818 */
        /* <DEDUP_REMOVED lines=753> */
[----:B------:R-:W-:Y:S01]  /*43db0*/  IMAD.MOV.U32 R11, RZ, RZ, R7 ;  /* 0x000000ffff0b7224 */ /* 0x000fe200078e0007 */
[----:B------:R-:W-:Y:S02]  /*43dc0*/  F2FP.F16.F32.PACK_AB R164, R164, R165 ;  /* 0x000000a5a4a4723e */ /* 0x000fe400000000ff */
[----:B------:R-:W-:Y:S02]  /*43dd0*/  R2UR UR6, R10 ;  /* 0x000000000a0672ca */ /* 0x000fe400000e0000 */
[----:B------:R-:W-:Y:S02]  /*43de0*/  R2UR UR7, R11 ;  /* 0x000000000b0772ca */ /* 0x000fe400000e0000 */
        /* <DEDUP_REMOVED lines=1602> */
[C---:B------:R-:W-:Y:S01]  /*4a210*/  R2UR UR39, R5.reuse ;  /* 0x00000000052772ca */ /* 0x040fe200000e0000 */
[----:B------:R-:W-:Y:S02]  /*4a220*/  WARPGROUP.DEPBAR.LE gsb0, 0x0 ;  /* 0x00008000000079c5 */ /* 0x000fe40000010000 */
        /* <DEDUP_REMOVED lines=348> */
[----:B------:R5:W-:Y:S04]  /*4b7f0*/  ST.E desc[UR26][R2.64+0x1e0], R144 ;  /* 0x0001e09002007985 */ /* 0x000be8000c10191a */
[----:B------:R5:W-:Y:S04]  /*4b800*/  ST.E desc[UR28][R2.64+0x1e4], R145 ;  /* 0x0001e49102007985 */ /* 0x000be8000c10191c */
[----:B------:R-:W-:Y:S01]  /*4b810*/  ST.E desc[UR6][R2.64+0x1ec], R147 ;  /* 0x0001ec9302007985 */ /* 0x000fe2000c101906 */
[----:B------:R-:W-:-:S03]  /*4b820*/  R2UR UR4, R4 ;  /* 0x00000000040472ca */ /* 0x000fc600000e0000 */
[----:B------:R-:W-:Y:S01]  /*4b830*/  ST.E desc[UR8][R2.64+0x1f0], R148 ;  /* 0x0001f09402007985 */ /* 0x000fe2000c101908 */
[----:B------:R-:W-:-:S03]  /*4b840*/  R2UR UR5, R5 ;  /* 0x00000000050572ca */ /* 0x000fc600000e0000 */
[----:B------:R-:W-:Y:S01]  /*4b850*/  ST.E desc[UR10][R2.64+0x1f4], R149 ;  /* 0x0001f49502007985 */ /* 0x000fe2000c10190a */
[----:B------:R-:W-:-:S03]  /*4b860*/  R2UR UR16, R4 ;  /* 0x00000000041072ca */ /* 0x000fc600000e0000 */
[----:B------:R-:W-:Y:S01]  /*4b870*/  ST.E desc[UR12][R2.64+0x1f8], R150 ;  /* 0x0001f89602007985 */ /* 0x000fe2000c10190c */
[----:B------:R-:W-:-:S03]  /*4b880*/  R2UR UR17, R5 ;  /* 0x00000000051172ca */ /* 0x000fc600000e0000 */
[----:B------:R-:W-:Y:S01]  /*4b890*/  ST.E desc[UR14][R2.64+0x1fc], R151 ;  /* 0x0001fc9702007985 */ /* 0x000fe2000c10190e */
        /* <DEDUP_REMOVED lines=31> */
[----:B------:R-:W-:Y:S01]  /*4ba90*/  R2UR UR59, R5 ;  /* 0x00000000053b72ca */ /* 0x000fe200000e0000 */
        /* <DEDUP_REMOVED lines=322> */
[----:B------:R-:W-:Y:S01]  /*4cec0*/  R2UR UR58, R4 ;  /* 0x00000000043a72ca */ /* 0x000fe200000e0000 */
[----:B------:R-:W2:Y:S01]  /*4ced0*/  LD.E R130, desc[UR12][R2.64+0x1a8] ;  /* 0x0001a80c02827980 */ /* 0x000ea2000c101900 */
[----:B------:R-:W-:-:S03]  /*4cee0*/  R2UR UR59, R5 ;  /* 0x00000000053b72ca */ /* 0x000fc600000e0000 */
        /* <DEDUP_REMOVED lines=21> */
[----:B------:R-:W-:Y:S01]  /*4d040*/  VIADD R6, R6, 0x280 ;  /* 0x0000028006067836 */ /* 0x000fe20000000000 */
[----:B------:R-:W-:-:S02]  /*4d050*/  R2UR UR7, R7 ;  /* 0x00000000070772ca */ /* 0x000fc400000e0000 */
[----:B------:R-:W-:Y:S02]  /*4d060*/  F2FP.F16.F32.PACK_AB R186, R186, R187 ;  /* 0x000000bbbaba723e */ /* 0x000fe400000000ff */
[----:B------:R-:W-:Y:S02]  /*4d070*/  R2UR UR6, R6 ;  /* 0x00000000060672ca */ /* 0x000fe400000e0000 */
[----:B------:R-:W-:Y:S02]  /*4d080*/  F2FP.F16.F32.PACK_AB R184, R188, R189 ;  /* 0x000000bdbcb8723e */ /* 0x000fe400000000ff */
[----:B------:R-:W-:Y:S02]  /*4d090*/  F2FP.F16.F32.PACK_AB R185, R161, R162 ;  /* 0x000000a2a1b9723e */ /* 0x000fe400000000ff */
[----:B------:R-:W-:Y:S02]  /*4d0a0*/  F2FP.F16.F32.PACK_AB R187, R159, R160 ;  /* 0x000000a09fbb723e */ /* 0x000fe400000000ff */
        /* <DEDUP_REMOVED lines=27> */
[----:B------:R-:W-:Y:S01]  /*4d260*/  R2UR UR29, R5 ;  /* 0x00000000051d72ca */ /* 0x000fe200000e0000 */
[----:B------:R-:W-:-:S02]  /*4d270*/  WARPGROUP.DEPBAR.LE gsb0, 0x0 ;  /* 0x00008000000079c5 */ /* 0x000fc40000010000 */
[----:B------:R-:W-:Y:S01]  /*4d280*/  ST.E desc[UR4][R2.64], R24 ;  /* 0x0000001802007985 */ /* 0x000fe2000c101904 */
[C---:B------:R-:W-:Y:S02]  /*4d290*/  R2UR UR4, R4.reuse ;  /* 0x00000000040472ca */ /* 0x040fe400000e0000 */
[C---:B------:R-:W-:Y:S01]  /*4d2a0*/  R2UR UR5, R5.reuse ;  /* 0x00000000050572ca */ /* 0x040fe200000e0000 */
[----:B------:R-:W-:Y:S01]  /*4d2b0*/  ST.E desc[UR6][R2.64+0x4], R25 ;  /* 0x0000041902007985 */ /* 0x000fe2000c101906 */
[C---:B------:R-:W-:Y:S02]  /*4d2c0*/  R2UR UR6, R4.reuse ;  /* 0x00000000040672ca */ /* 0x040fe400000e0000 */
[----:B------:R-:W-:Y:S01]  /*4d2d0*/  R2UR UR7, R5 ;  /* 0x00000000050772ca */ /* 0x000fe200000e0000 */
[----:B------:R-:W-:Y:S04]  /*4d2e0*/  ST.E desc[UR8][R2.64+0x8], R26 ;  /* 0x0000081a02007985 */ /* 0x000fe8000c101908 */
[----:B------:R-:W-:Y:S04]  /*4d2f0*/  ST.E desc[UR10][R2.64+0xc], R27 ;  /* 0x00000c1b02007985 */ /* 0x000fe8000c10190a */
[----:B------:R-:W-:Y:S01]  /*4d300*/  ST.E desc[UR12][R2.64+0x10], R28 ;  /* 0x0000101c02007985 */ /* 0x000fe2000c10190c */
[----:B------:R-:W-:-:S03]  /*4d310*/  R2UR UR8, R4 ;  /* 0x00000000040872ca */ /* 0x000fc600000e0000 */
[----:B------:R-:W-:Y:S01]  /*4d320*/  ST.E desc[UR14][R2.64+0x14], R29 ;  /* 0x0000141d02007985 */ /* 0x000fe2000c10190e */
[----:B------:R-:W-:-:S03]  /*4d330*/  R2UR UR9, R5 ;  /* 0x00000000050972ca */ /* 0x000fc600000e0000 */
[----:B------:R-:W-:Y:S04]  /*4d340*/  ST.E desc[UR16][R2.64+0x18], R30 ;  /* 0x0000181e02007985 */ /* 0x000fe8000c101910 */
[----:B------:R-:W-:Y:S04]  /*4d350*/  ST.E desc[UR18][R2.64+0x1c], R31 ;  /* 0x00001c1f02007985 */ /* 0x000fe8000c101912 */
[----:B------:R-:W-:Y:S04]  /*4d360*/  ST.E desc[UR20][R2.64+0x20], R32 ;  /* 0x0000202002007985 */ /* 0x000fe8000c101914 */
[----:B------:R-:W-:Y:S04]  /*4d370*/  ST.E desc[UR22][R2.64+0x24], R33 ;  /* 0x0000242102007985 */ /* 0x000fe8000c101916 */
[----:B------:R-:W-:Y:S01]  /*4d380*/  ST.E desc[UR24][R2.64+0x28], R34 ;  /* 0x0000282202007985 */ /* 0x000fe2000c101918 */
[----:B------:R-:W-:-:S03]  /*4d390*/  R2UR UR10, R4 ;  /* 0x00000000040a72ca */ /* 0x000fc600000e0000 */
[----:B------:R-:W-:Y:S01]  /*4d3a0*/  ST.E desc[UR4][R2.64+0x2c], R35 ;  /* 0x00002c2302007985 */ /* 0x000fe2000c101904 */
[C---:B------:R-:W-:Y:S02]  /*4d3b0*/  R2UR UR4, R4.reuse ;  /* 0x00000000040472ca */ /* 0x040fe400000e0000 */
[C---:B------:R-:W-:Y:S01]  /*4d3c0*/  R2UR UR5, R5.reuse ;  /* 0x00000000050572ca */ /* 0x040fe200000e0000 */
[----:B------:R-:W-:Y:S01]  /*4d3d0*/  ST.E desc[UR6][R2.64+0x30], R36 ;  /* 0x0000302402007985 */ /* 0x000fe2000c101906 */
        /* <DEDUP_REMOVED lines=13> */
[----:B------:R-:W-:Y:S01]  /*4d4b0*/  ST.E desc[UR8][R2.64+0x34], R37 ;  /* 0x0000342502007985 */ /* 0x000fe2000c101908 */
        /* <DEDUP_REMOVED lines=8> */
[----:B------:R-:W-:Y:S01]  /*4d540*/  R2UR UR5, R5 ;  /* 0x00000000050572ca */ /* 0x000fe200000e0000 */
[----:B------:R-:W-:Y:S04]  /*4d550*/  ST.E desc[UR6][R2.64+0x3c], R39 ;  /* 0x00003c2702007985 */ /* 0x000fe8000c101906 */
[----:B------:R-:W-:Y:S04]  /*4d560*/  ST.E desc[UR10][R2.64+0x40], R40 ;  /* 0x0000402802007985 */ /* 0x000fe8000c10190a */
[----:B------:R-:W-:Y:S04]  /*4d570*/  ST.E desc[UR12][R2.64+0x44], R41 ;  /* 0x0000442902007985 */ /* 0x000fe8000c10190c */
        /* <DEDUP_REMOVED lines=8> */
[----:B------:R-:W-:Y:S01]  /*4d600*/  ST.E desc[UR8][R2.64+0x60], R48 ;  /* 0x0000603002007985 */ /* 0x000fe2000c101908 */
[C---:B------:R-:W-:Y:S02]  /*4d610*/  R2UR UR8, R4.reuse ;  /* 0x00000000040872ca */ /* 0x040fe400000e0000 */
[----:B------:R-:W-:Y:S01]  /*4d620*/  R2UR UR9, R5 ;  /* 0x00000000050972ca */ /* 0x000fe200000e0000 */
[----:B------:R-:W-:Y:S01]  /*4d630*/  ST.E desc[UR4][R2.64+0x64], R49 ;  /* 0x0000643102007985 */ /* 0x000fe2000c101904 */
        /* <DEDUP_REMOVED lines=14> */
[----:B------:R-:W-:Y:S01]  /*4d720*/  ST.E desc[UR6][R2.64+0x68], R50 ;  /* 0x0000683202007985 */ /* 0x000fe2000c101906 */
        /* <DEDUP_REMOVED lines=288> */
[----:B------:R-:W2:Y:S01]  /*4e930*/  LD.E R7, desc[UR28][R2.64] ;  /* 0x0000001c02077980 */ /* 0x000ea2000c101900 */
[----:B------:R-:W-:-:S02]  /*4e940*/  R2UR UR4, R4 ;  /* 0x00000000040472ca */ /* 0x000fc400000e0000 */
[C---:B------:R-:W-:Y:S02]  /*4e950*/  R2UR UR5, R5.reuse ;  /* 0x00000000050572ca */ /* 0x040fe400000e0000 */
[----:B------:R-:W-:Y:S02]  /*4e960*/  R2UR UR6, R4 ;  /* 0x00000000040672ca */ /* 0x000fe400000e0000 */
[----:B------:R-:W-:-:S09]  /*4e970*/  R2UR UR7, R5 ;  /* 0x00000000050772ca */ /* 0x000fd200000e0000 */
[----:B--2---:R1:W-:Y:S04]  /*4e980*/  ST.E desc[UR4][R2.64], R7 ;  /* 0x0000000702007985 */ /* 0x0043e8000c101904 */
[----:B------:R-:W2:Y:S01]  /*4e990*/  LD.E R11, desc[UR6][R2.64+0x4] ;  /* 0x00000406020b7980 */ /* 0x000ea2000c101900 */
[C---:B------:R-:W-:Y:S02]  /*4e9a0*/  R2UR UR4, R4.reuse ;  /* 0x00000000040472ca */ /* 0x040fe400000e0000 */
[C---:B------:R-:W-:Y:S02]  /*4e9b0*/  R2UR UR5, R5.reuse ;  /* 0x00000000050572ca */ /* 0x040fe400000e0000 */
[----:B------:R-:W-:Y:S02]  /*4e9c0*/  R2UR UR6, R4 ;  /* 0x00000000040672ca */ /* 0x000fe400000e0000 */
[----:B------:R-:W-:-:S09]  /*4e9d0*/  R2UR UR7, R5 ;  /* 0x00000000050772ca */ /* 0x000fd200000e0000 */
[----:B--2---:R2:W-:Y:S04]  /*4e9e0*/  ST.E desc[UR4][R2.64+0x4], R11 ;  /* 0x0000040b02007985 */ /* 0x0045e8000c101904 */
[----:B------:R-:W3:Y:S01]  /*4e9f0*/  LD.E R13, desc[UR6][R2.64+0x8] ;  /* 0x00000806020d7980 */ /* 0x000ee2000c101900 */
[C---:B------:R-:W-:Y:S02]  /*4ea00*/  R2UR UR4, R4.reuse ;  /* 0x00000000040472ca */ /* 0x040fe400000e0000 */
[C---:B------:R-:W-:Y:S02]  /*4ea10*/  R2UR UR5, R5.reuse ;  /* 0x00000000050572ca */ /* 0x040fe400000e0000 */
[----:B------:R-:W-:Y:S02]  /*4ea20*/  R2UR UR6, R4 ;  /* 0x00000000040672ca */ /* 0x000fe400000e0000 */
[----:B------:R-:W-:-:S09]  /*4ea30*/  R2UR UR7, R5 ;  /* 0x00000000050772ca */ /* 0x000fd200000e0000 */
[----:B---3--:R3:W-:Y:S04]  /*4ea40*/  ST.E desc[UR4][R2.64+0x8], R13 ;  /* 0x0000080d02007985 */ /* 0x0087e8000c101904 */
[----:B0-----:R-:W4:Y:S01]  /*4ea50*/  LD.E R9, desc[UR6][R2.64+0xc] ;  /* 0x00000c0602097980 */ /* 0x001f22000c101900 */
[C---:B------:R-:W-:Y:S02]  /*4ea60*/  R2UR UR4, R4.reuse ;  /* 0x00000000040472ca */ /* 0x040fe400000e0000 */
[C---:B------:R-:W-:Y:S02]  /*4ea70*/  R2UR UR5, R5.reuse ;  /* 0x00000000050572ca */ /* 0x040fe400000e0000 */
[----:B------:R-:W-:Y:S02]  /*4ea80*/  R2UR UR6, R4 ;  /* 0x00000000040672ca */ /* 0x000fe400000e0000 */
[----:B------:R-:W-:-:S09]  /*4ea90*/  R2UR UR7, R5 ;  /* 0x00000000050772ca */ /* 0x000fd200000e0000 */
[----:B----4-:R0:W-:Y:S04]  /*4eaa0*/  ST.E desc[UR4][R2.64+0xc], R9 ;  /* 0x00000c0902007985 */ /* 0x0101e8000c101904 */
[----:B-1----:R-:W4:Y:S01]  /*4eab0*/  LD.E R7, desc[UR6][R2.64+0x10] ;  /* 0x0000100602077980 */ /* 0x002f22000c101900 */
[C---:B------:R-:W-:Y:S02]  /*4eac0*/  R2UR UR4, R4.reuse ;  /* 0x00000000040472ca */ /* 0x040fe400000e0000 */
[C---:B------:R-:W-:Y:S02]  /*4ead0*/  R2UR UR5, R5.reuse ;  /* 0x00000000050572ca */ /* 0x040fe400000e0000 */
[----:B------:R-:W-:Y:S02]  /*4eae0*/  R2UR UR6, R4 ;  /* 0x00000000040672ca */ /* 0x000fe400000e0000 */
[----:B------:R-:W-:-:S09]  /*4eaf0*/  R2UR UR7, R5 ;  /* 0x00000000050772ca */ /* 0x000fd200000e0000 */
[----:B----4-:R1:W-:Y:S04]  /*4eb00*/  ST.E desc[UR4][R2.64+0x10], R7 ;  /* 0x0000100702007985 */ /* 0x0103e8000c101904 */
[----:B--2---:R-:W2:Y:S01]  /*4eb10*/  LD.E R11, desc[UR6][R2.64+0x14] ;  /* 0x00001406020b7980 */ /* 0x004ea2000c101900 */
[C---:B------:R-:W-:Y:S02]  /*4eb20*/  R2UR UR4, R4.reuse ;  /* 0x00000000040472ca */ /* 0x040fe400000e0000 */
[C---:B------:R-:W-:Y:S02]  /*4eb30*/  R2UR UR5, R5.reuse ;  /* 0x00000000050572ca */ /* 0x040fe400000e0000 */
[----:B------:R-:W-:Y:S02]  /*4eb40*/  R2UR UR6, R4 ;  /* 0x00000000040672ca */ /* 0x000fe400000e0000 */
[----:B------:R-:W-:-:S09]  /*4eb50*/  R2UR UR7, R5 ;  /* 0x00000000050772ca */ /* 0x000fd200000e0000 */
[----:B--2---:R2:W-:Y:S04]  /*4eb60*/  ST.E desc[UR4][R2.64+0x14], R11 ;  /* 0x0000140b02007985 */ /* 0x0045e8000c101904 */
[----:B---3--:R-:W3:Y:S01]  /*4eb70*/  LD.E R13, desc[UR6][R2.64+0x18] ;  /* 0x00001806020d7980 */ /* 0x008ee2000c101900 */
        /* <DEDUP_REMOVED lines=719> */
[----:B---3--:R-:W2:Y:S01]  /*51870*/  LD.E R13, desc[UR6][R2.64+0x1f8] ;  /* 0x0001f806020d7980 */ /* 0x008ea2000c101900 */
[C---:B------:R-:W-:Y:S02]  /*51880*/  R2UR UR4, R4.reuse ;  /* 0x00000000040472ca */ /* 0x040fe400000e0000 */
[C---:B------:R-:W-:Y:S02]  /*51890*/  R2UR UR5, R5.reuse ;  /* 0x00000000050572ca */ /* 0x040fe400000e0000 */
[----:B------:R-:W-:Y:S02]  /*518a0*/  R2UR UR6, R4 ;  /* 0x00000000040672ca */ /* 0x000fe400000e0000 */
[----:B------:R-:W-:-:S02]  /*518b0*/  R2UR UR7, R5 ;  /* 0x00000000050772ca */ /* 0x000fc400000e0000 */
[----:B------:R-:W-:-:S07]  /*518c0*/  LOP3.LUT P6, RZ, R195, 0x7f, RZ, 0xc0, !PT ;  /* 0x0000007fc3ff7812 */ /* 0x000fce00078cc0ff */
[----:B--2---:R1:W-:Y:S04]  /*518d0*/  ST.E desc[UR4][R2.64+0x1f8], R13 ;  /* 0x0001f80d02007985 */ /* 0x0043e8000c101904 */
[----:B0-----:R-:W2:Y:S01]  /*518e0*/  LD.E R9, desc[UR6][R2.64+0x1fc] ;  /* 0x0001fc0602097980 */ /* 0x001ea2000c101900 */
[----:B------:R-:W-:Y:S02]  /*518f0*/  R2UR UR4, R4 ;  /* 0x00000000040472ca */ /* 0x000fe400000e0000 */
[----:B------:R-:W-:-:S13]  /*51900*/  R2UR UR5, R5 ;  /* 0x00000000050572ca */ /* 0x000fda00000e0000 */
[----:B--2---:R1:W-:Y:S01]  /*51910*/  ST.E desc[UR4][R2.64+0x1fc], R9 ;  /* 0x0001fc0902007985 */ /* 0x0043e2000c101904 */
[----:B------:R-:W-:Y:S05]  /*51920*/  @P6 BRA `(.L_x_2324) ;  /* 0x0000000000306947 */ /* 0x000fea0003800000 */
[----:B-1----:R-:W2:Y:S04]  /*51930*/  LDL.64 R2, [R158+0x40] ;  /* 0x000040009e027983 */ /* 0x002ea80000100a00 */
[----:B------:R-:W3:Y:S01]  /*51940*/  LDL.64 R6, [R158] ;  /* 0x000000009e067983 */ /* 0x000ee20000100a00 */
[C---:B------:R-:W-:Y:S02]  /*51950*/  R2UR UR4, R4.reuse ;  /* 0x00000000040472ca */ /* 0x040fe400000e0000 */
[C---:B------:R-:W-:Y:S02]  /*51960*/  R2UR UR5, R5.reuse ;  /* 0x00000000050572ca */ /* 0x040fe400000e0000 */
[----:B------:R-:W-:Y:S02]  /*51970*/  R2UR UR6, R4 ;  /* 0x00000000040672ca */ /* 0x000fe400000e0000 */
[----:B------:R-:W-:-:S09]  /*51980*/  R2UR UR7, R5 ;  /* 0x00000000050772ca */ /* 0x000fd200000e0000 */
[----:B--2---:R-:W2:Y:S04]  /*51990*/  LD.E.64 R2, desc[UR4][R2.64+0x30] ;  /* 0x0000300402027980 */ /* 0x004ea8000c101b00 */
[----:B---3--:R-:W3:Y:S01]  /*519a0*/  LD.E R6, desc[UR6][R6.64] ;  /* 0x0000000606067980 */ /* 0x008ee2000c101900 */
[----:B--2---:R-:W-:-:S05]  /*519b0*/  MOV R5, R2 ;  /* 0x0000000200057202 */ /* 0x004fca0000000f00 */
[----:B---3--:R-:W-:-:S05]  /*519c0*/  IMAD R0, R6, 0x8, R5 ;  /* 0x0000000806007824 */ /* 0x008fca00078e0205 */
[----:B------:R-:W-:-:S04]  /*519d0*/  PRMT R0, RZ, 0x654, R0 ;  /* 0x00000654ff007816 */ /* 0x000fc80000000000 */
[----:B------:R0:W-:Y:S03]  /*519e0*/  SYNCS.ARRIVE.TRANS64.RED.A1T0 RZ, [R0+URZ], RZ ;  /* 0x000000ff00ff79a7 */ /* 0x0001e6000810043f */
.L_x_2324:
[----:B------:R-:W-:-:S04]  /*519f0*/  IMAD.MOV.U32 R197, RZ, RZ, 0x0 ;  /* 0x00000000ffc57424 */ /* 0x000fc800078e00ff */
[----:B01----:R-:W-:Y:S05]  /*51a00*/  RET.REL.NODEC R196 `(_ZN7cutlass13device_kernelIN5flash11enable_sm90INS1_16FlashAttnFwdSm90INS1_25CollectiveMainloopFwdSm90ILi2EN4cute5tupleIJNS5_1CILi1EEES8_S8_EEENS6_IJNS7_ILi128EEENS7_ILi96EEENS7_ILi64EEEEEELi256ENS_6half_tEfNS_4arch4Sm90ELb0ELb1ELb1ELb0ELb0ELb0ELb1ELb1ELb0ELb1ELb1ELb0EEENS1_21CollectiveEpilogueFwdINS6_IJSA_NS7_ILi256EEESB_EEES9_SE_SG_Li256ELb0ELb1ELb1ELb0EEENS1_19SingleTileSchedulerILb0ELb1ELb1ELi128EEEEEEEEEvNT_6ParamsE) ;  /* 0xfffffae4c47c7950 */ /* 0x003fea0003c3ffff */
.L_x_2302:
[----:B0-----:R0:W1:Y:S02]  /*51a10*/  SYNCS.PHASECHK.TRANS64.TRYWAIT P1, [R10+URZ], R11 ;  /* 0x0000000b0a0075a7 */ /* 0x001064000802017f */
[----:B-1----:R-:W-:Y:S05]  /*51a20*/  @!P1 NANOSLEEP.SYNCS 0x989680 ;  /* 0x009896800000995d */ /* 0x002fea0003900000 */
[----:B------:R-:W1:Y:S02]  /*51a30*/  @!P1 SYNCS.PHASECHK.TRANS64 P1, [R10+URZ], R11 ;  /* 0x0000000b0a0095a7 */ /* 0x000e64000802007f */
[----:B-1----:R-:W-:Y:S05]  /*51a40*/  @!P1 BRA `(.L_x_2302) ;  /* 0xfffffffc00f09947 */ /* 0x002fea000383ffff */
[----:B------:R-:W-:Y:S05]  /*51a50*/  BRA `(.L_x_2301) ;  /* 0xfffffe4800287947 */ /* 0x000fea000383ffff */
.L_x_2309:
[----:B0-----:R0:W1:Y:S02]  /*51a60*/  SYNCS.PHASECHK.TRANS64.TRYWAIT P1, [R10+URZ], R11 ;  /* 0x0000000b0a0075a7 */ /* 0x001064000802017f */
[----:B-1----:R-:W-:Y:S05]  /*51a70*/  @!P1 NANOSLEEP.SYNCS 0x989680 ;  /* 0x009896800000995d */ /* 0x002fea0003900000 */
[----:B------:R-:W1:Y:S02]  /*51a80*/  @!P1 SYNCS.PHASECHK.TRANS64 P1, [R10+URZ], R11 ;  /* 0x0000000b0a0095a7 */ /* 0x000e64000802007f */
[----:B-1----:R-:W-:Y:S05]  /*51a90*/  @!P1 BRA `(.L_x_2309) ;  /* 0xfffffffc00f09947 */ /* 0x002fea000383ffff */
[----:B------:R-:W-:Y:S05]  /*51aa0*/  BRA `(.L_x_2308) ;  /* 0xfffffe4c00fc7947 */ /* 0x000fea000383ffff */
.L_x_2325:
        /* <DEDUP_REMOVED lines=13> */
.L_x_6135:


//--------------------- .text._ZN7cutlass13device_kernelIN5flash11enable_sm90INS1_16FlashAttnFwdSm90INS1_25CollectiveMainloopFwdSm90ILi2EN4cute5tupleIJNS5_1CILi1EEES8_S8_EEENS6_IJNS7_ILi128EEENS7_ILi96EEENS7_ILi64EEEEEELi256ENS_6half_tEfNS_4arch4Sm90ELb0ELb1ELb1ELb1ELb0ELb0ELb0ELb1ELb0ELb1ELb1ELb0EEENS1_21CollectiveEpilogueFwdINS6_IJSA_NS7_ILi256EEESB_EEES9_SE_SG_Li256ELb1ELb1ELb1ELb0EEENS1_36VarlenDynamicPersistentTileSchedulerILi128ELi96ELi256ELi128ELb1ELb1ELb1ELb1ELb0ELb1EEEEEEEEEvNT_6ParamsE --------------------------
	.section	.text._ZN7cutlass13device_kernelIN5flash11enable_sm90INS1_16FlashAttnFwdSm90INS1_25CollectiveMainloopFwdSm90ILi2EN4cute5tupleIJNS5_1CILi1EEES8_S8_EEENS6_IJNS7_ILi128EEENS7_ILi96EEENS7_ILi64EEEEEELi256ENS_6half_tEfNS_4arch4Sm90ELb0ELb1ELb1ELb1ELb0ELb0ELb0ELb1ELb0ELb1ELb1ELb0EEENS1_21CollectiveEpilogueFwdINS6_IJSA_NS7_ILi256EEESB_EEES9_SE_SG_Li256ELb1ELb1ELb1ELb0EEENS1_36VarlenDynamicPersistentTileSchedulerILi128ELi96ELi256ELi128ELb1ELb1ELb1ELb1ELb0ELb1EEEEEEEEEvNT_6ParamsE,"ax",@progbits
	.align	128
.text._ZN7cutlass13device_kernelIN5flash11enable_sm90INS1_16FlashAttnFwdSm90INS1_25CollectiveMainloopFwdSm90ILi2EN4cute5tupleIJNS5_1CILi1EEES8_S8_EEENS6_IJNS7_ILi128EEENS7_ILi96EEENS7_ILi64EEEEEELi256ENS_6half_tEfNS_4arch4Sm90ELb0ELb1ELb1ELb1ELb0ELb0ELb0ELb1ELb0ELb1ELb1ELb0EEENS1_21CollectiveEpilogueFwdINS6_IJSA_NS7_ILi256EEESB_EEES9_SE_SG_Li256ELb1ELb1ELb1ELb0EEENS1_36VarlenDynamicPersistentTileSchedulerILi128ELi96ELi256ELi128ELb1ELb1ELb1ELb1ELb0ELb1EEEEEEEEEvNT_6ParamsE:
        .type           _ZN7cutlass13device_kernelIN5flash11enable_sm90INS1_16FlashAttnFwdSm90INS1_25CollectiveMainloopFwdSm90ILi2EN4cute5tupleIJNS5_1CILi1EEES8_S8_EEENS6_IJNS7_ILi128EEENS7_ILi96EEENS7_ILi64EEEEEELi256ENS_6half_tEfNS_4arch4Sm90ELb0ELb1ELb1ELb1ELb0ELb0ELb0ELb1ELb0ELb1ELb1ELb0EEENS1_21CollectiveEpilogueFwdINS6_IJSA_NS7_ILi256EEESB_EEES9_SE_SG_Li256ELb1ELb1ELb1ELb0EEENS1_36VarlenDynamicPersistentTileSchedulerILi128ELi96ELi256ELi128ELb1ELb1ELb1ELb1ELb0ELb1EEEEEEEEEvNT_6ParamsE,@function
        .size           _ZN7cutlass13device_kernelIN5flash11enable_sm90INS1_16FlashAttnFwdSm90INS1_25CollectiveMainloopFwdSm90ILi2EN4cute5tupleIJNS5_1CILi1EEES8_S8_EEENS6_IJNS7_ILi128EEENS7_ILi96EEENS7_ILi64EEEEEELi256ENS_6half_tEfNS_4arch4Sm90ELb0ELb1ELb1ELb1ELb0ELb0ELb0ELb1ELb0ELb1ELb1ELb0EEENS1_21CollectiveEpilogueFwdINS6_IJSA_NS7_ILi256EEESB_EEES9_SE_SG_Li256ELb1ELb1ELb1ELb0EEENS1_36VarlenDynamicPersistentTileSchedulerILi128ELi96ELi256ELi128ELb1ELb1ELb1ELb1ELb0ELb1EEEEEEEEEvNT_6ParamsE,(.L_x_6137 - _ZN7cutlass13device_kernelIN5flash11enable_sm90INS1_16FlashAttnFwdSm90INS1_25CollectiveMainloopFwdSm90ILi2EN4cute5tupleIJNS5_1CILi1EEES8_S8_EEENS6_IJNS7_ILi128EEENS7_ILi96EEENS7_ILi64EEEEEELi256ENS_6half_tEfNS_4arch4Sm90ELb0ELb1ELb1ELb1ELb0ELb0ELb0ELb1ELb0ELb1ELb1ELb0EEENS1_21CollectiveEpilogueFwdINS6_IJSA_NS7_ILi256EEESB_EEES9_SE_SG_Li256ELb1ELb1ELb1ELb0EEENS1_36VarlenDynamicPersistentTileSchedulerILi128ELi96ELi256ELi128ELb1ELb1ELb1ELb1ELb0ELb1EEEEEEEEEvNT_6ParamsE)
        .other          _ZN7cutlass13device_kernelIN5flash11enable_sm90INS1_16FlashAttnFwdSm90INS1_25CollectiveMainloopFwdSm90ILi2EN4cute5tupleIJNS5_1CILi1EEES8_S8_EEENS6_IJNS7_ILi128EEENS7_ILi96EEENS7_ILi64EEEEEELi256ENS_6half_tEfNS_4arch4Sm90ELb0ELb1ELb1ELb1ELb0ELb0ELb0ELb1ELb0ELb1ELb1ELb0EEENS1_21CollectiveEpilogueFwdINS6_IJSA_NS7_ILi256EEESB_EEES9_SE_SG_Li256ELb1ELb1ELb1ELb0EEENS1_36VarlenDynamicPersistentTileSchedulerILi128ELi96ELi256ELi128ELb1ELb1ELb1ELb1ELb0ELb1EEEEEEEEEvNT_6ParamsE,@"STO_CUDA_ENTRY STV_DEFAULT"
_ZN7cutlass13device_kernelIN5flash11enable_sm90INS1_16FlashAttnFwdSm90INS1_25CollectiveMainloopFwdSm90ILi2EN4cute5tupleIJNS5_1CILi1EEES8_S8_EEENS6_IJNS7_ILi128EEENS7_ILi96EEENS7_ILi64EEEEEELi256ENS_6half_tEfNS_4arch4Sm90ELb0ELb1ELb1ELb1ELb0ELb0ELb0ELb1ELb0ELb1ELb1ELb0EEENS1_21CollectiveEpilogueFwdINS6_IJSA_NS7_ILi256EEESB_EEES9_SE_SG_Li256ELb1ELb1ELb1ELb0EEENS1_36VarlenDynamicPersistentTileSchedulerILi128ELi96ELi256ELi128ELb1ELb1ELb1ELb1ELb0ELb1EEEEEEEEEvNT_6ParamsE:
        /* <DEDUP_REMOVED lines=18> */
.L_x_2327:
[----:B------:R-:W-:Y:S05]  /*0120*/  BSYNC B0 ;  /* 0x0000000000007941 */ /* 0x000fea0003800000 */
.L_x_2326:
        /* <DEDUP_REMOVED lines=41> */
.L_x_2328:
        /* <DEDUP_REMOVED lines=22> */
.L_x_2329:
        /* <DEDUP_REMOVED lines=18> */
.L_x_2330:
        /* <DEDUP_REMOVED lines=22> */
.L_x_2331:
        /* <DEDUP_REMOVED lines=22> */
.L_x_2332:
[----:B------:R-:W-:Y:S01]  /*0900*/  PLOP3.LUT P0, PT, PT, PT, UP0, 0x80, 0x0 ;  /* 0x000000000000781c */ /* 0x000fe20003f0f008 */
[----:B------:R-:W-:Y:S01]  /*0910*/  UMOV UR36, 0x1 ;  /* 0x0000000100247882 */ /* 0x000fe20000000000 */
[----:B------:R-:W-:Y:S01]  /*0920*/  NOP ;  /* 0x0000000000007918 */ /* 0x000fe20000000000 */
[----:B------:R-:W-:Y:S01]  /*0930*/  USEL UR36, UR36, 0x2, !UP0 ;  /* 0x0000000224247887 */ /* 0x000fe2000c000000 */
[----:B------:R-:W-:Y:S01]  /*0940*/  ULDC.64 UR40, c[0x0][0x208] ;  /* 0x0000820000287ab9 */ /* 0x000fe20000000a00 */
[----:B012-4-:R-:W-:Y:S08]  /*0950*/  BAR.SYNC.DEFER_BLOCKING 0x0 ;  /* 0x0000000000007b1d */ /* 0x017ff00000010000 */
[----:B------:R-:W-:Y:S05]  /*0960*/  @!P0 BRA `(.L_x_2333) ;  /* 0x0000012c00388947 */ /* 0x000fea0003800000 */
.L_x_2334:
        /* <DEDUP_REMOVED lines=24> */
[----:B------:R-:W-:Y:S02]  /*0af0*/  UMOV UR39, URZ ;  /* 0x0000003f00277c82 */ /* 0x000fe40008000000 */
[CC--:B------:R-:W-:Y:S02]  /*0b00*/  LEA.HI R0, R3.reuse, R6.reuse, RZ, 0x7 ;  /* 0x0000000603007211 */ /* 0x0c0fe400078f38ff */
[----:B------:R-:W-:-:S02]  /*0b10*/  LEA.HI R2, R3, R6, RZ, 0x4 ;  /* 0x0000000603027211 */ /* 0x000fc400078f20ff */
[----:B------:R-:W-:Y:S02]  /*0b20*/  LOP3.LUT R231, R0, 0xffffff80, RZ, 0xc0, !PT ;  /* 0xffffff8000e77812 */ /* 0x000fe400078ec0ff */
[CC--:B------:R-:W-:Y:S02]  /*0b30*/  LEA.HI R4, R3.reuse, R6.reuse, RZ, 0x5 ;  /* 0x0000000603047211 */ /* 0x0c0fe400078f28ff */
[----:B------:R-:W-:Y:S01]  /*0b40*/  LEA.HI R5, R3, R6, RZ, 0x2 ;  /* 0x0000000603057211 */ /* 0x000fe200078f10ff */
[----:B------:R-:W-:Y:S01]  /*0b50*/  IMAD.IADD R231, R6, 0x1, -R231 ;  /* 0x0000000106e77824 */ /* 0x000fe200078e0ae7 */
[----:B------:R-:W-:Y:S01]  /*0b60*/  LOP3.LUT R3, R2, 0x3fffff0, RZ, 0xc0, !PT ;  /* 0x03fffff002037812 */ /* 0x000fe200078ec0ff */
[----:B------:R-:W-:Y:S01]  /*0b70*/  IMAD.SHL.U32 R7, R4, 0x20, RZ ;  /* 0x0000002004077824 */ /* 0x000fe200078e00ff */
[----:B------:R-:W-:Y:S02]  /*0b80*/  LOP3.LUT R11, R5, 0xfffffffc, RZ, 0xc0, !PT ;  /* 0xfffffffc050b7812 */ /* 0x000fe400078ec0ff */
[----:B------:R-:W-:Y:S01]  /*0b90*/  SHF.R.S32.HI R8, RZ, 0x1f, R231 ;  /* 0x0000001fff087819 */ /* 0x000fe200000114e7 */
[C---:B------:R-:W-:Y:S01]  /*0ba0*/  IMAD.IADD R4, R6.reuse, 0x1, -R3 ;  /* 0x0000000106047824 */ /* 0x040fe200078e0a03 */
[----:B------:R-:W-:Y:S01]  /*0bb0*/  SHF.R.S32.HI R5, RZ, 0x4, R2 ;  /* 0x00000004ff057819 */ /* 0x000fe20000011402 */
[----:B------:R-:W-:Y:S01]  /*0bc0*/  IMAD.IADD R12, R6, 0x1, -R11 ;  /* 0x00000001060c7824 */ /* 0x000fe200078e0a0b */
[----:B------:R-:W-:-:S02]  /*0bd0*/  LEA.HI R9, R8, R231, RZ, 0x2 ;  /* 0x000000e708097211 */ /* 0x000fc400078f10ff */
[----:B------:R-:W-:Y:S02]  /*0be0*/  LEA.HI R2, R2, R5, RZ, 0x1 ;  /* 0x0000000502027211 */ /* 0x000fe400078f08ff */
[--C-:B------:R-:W-:Y:S02]  /*0bf0*/  SHF.R.S32.HI R10, RZ, 0x2, R9.reuse ;  /* 0x00000002ff0a7819 */ /* 0x100fe40000011409 */
[----:B------:R-:W-:Y:S02]  /*0c00*/  SHF.R.S32.HI R3, RZ, 0x1f, R9 ;  /* 0x0000001fff037819 */ /* 0x000fe40000011409 */
[----:B------:R-:W-:Y:S02]  /*0c10*/  LEA.HI R8, R8, R231, RZ, 0x5 ;  /* 0x000000e708087211 */ /* 0x000fe400078f28ff */
[----:B------:R-:W-:Y:S02]  /*0c20*/  LEA.HI R6, R3, R10, RZ, 0x3 ;  /* 0x0000000a03067211 */ /* 0x000fe400078f18ff */
[----:B------:R-:W-:-:S02]  /*0c30*/  SHF.R.S32.HI R3, RZ, 0x7, R0 ;  /* 0x00000007ff037819 */ /* 0x000fc40000011400 */
[----:B------:R-:W-:Y:S02]  /*0c40*/  LOP3.LUT R11, R6, 0xfffffff8, RZ, 0xc0, !PT ;  /* 0xfffffff8060b7812 */ /* 0x000fe400078ec0ff */
[----:B------:R-:W-:Y:S02]  /*0c50*/  LEA.HI R0, R0, R3, RZ, 0x1 ;  /* 0x0000000300007211 */ /* 0x000fe400078f08ff */
[----:B------:R-:W-:Y:S01]  /*0c60*/  LOP3.LUT R7, R7, 0xfffffc00, RZ, 0xc0, !PT ;  /* 0xfffffc0007077812 */ /* 0x000fe200078ec0ff */
[----:B------:R-:W-:Y:S01]  /*0c70*/  IMAD.IADD R11, R10, 0x1, -R11 ;  /* 0x000000010a0b7824 */ /* 0x000fe200078e0a0b */
[----:B------:R-:W-:Y:S02]  /*0c80*/  LOP3.LUT R2, R2, 0x1ffffffe, RZ, 0xc0, !PT ;  /* 0x1ffffffe02027812 */ /* 0x000fe400078ec0ff */
[----:B------:R-:W-:Y:S01]  /*0c90*/  LOP3.LUT R0, R0, 0x3fffffe, RZ, 0xc0, !PT ;  /* 0x03fffffe00007812 */ /* 0x000fe200078ec0ff */
[----:B------:R-:W-:Y:S01]  /*0ca0*/  IMAD R7, R4, 0x40, R7 ;  /* 0x0000004004077824 */ /* 0x000fe200078e0207 */
[----:B------:R-:W-:Y:S01]  /*0cb0*/  SHF.R.S32.HI R8, RZ, 0x5, R8 ;  /* 0x00000005ff087819 */ /* 0x000fe20000011408 */
[----:B------:R-:W-:Y:S01]  /*0cc0*/  IMAD.IADD R2, R5, 0x1, -R2 ;  /* 0x0000000105027824 */ /* 0x000fe200078e0a02 */
[----:B------:R-:W-:Y:S01]  /*0cd0*/  LOP3.LUT R6, R9, 0x7ffffffc, RZ, 0xc0, !PT ;  /* 0x7ffffffc09067812 */ /* 0x000fe200078ec0ff */
[----:B------:R-:W-:Y:S01]  /*0ce0*/  IMAD.IADD R0, R3, 0x1, -R0 ;  /* 0x0000000103007824 */ /* 0x000fe200078e0a00 */
[----:B------:R-:W-:Y:S01]  /*0cf0*/  LEA.HI R4, R12, R12, RZ, 0x1 ;  /* 0x0000000c0c047211 */ /* 0x000fe200078f08ff */
[----:B------:R-:W-:-:S02]  /*0d00*/  IMAD R11, R8, 0x10, R11 ;  /* 0x00000010080b7824 */ /* 0x000fc400078e020b */
[----:B------:R-:W-:Y:S01]  /*0d10*/  IMAD R2, R2, 0x8, R7 ;  /* 0x0000000802027824 */ /* 0x000fe200078e0207 */
[----:B------:R-:W-:Y:S01]  /*0d20*/  LOP3.LUT R3, R4, 0x1ffffffe, RZ, 0xc0, !PT ;  /* 0x1ffffffe04037812 */ /* 0x000fe200078ec0ff */
[----:B------:R-:W-:Y:S02]  /*0d30*/  IMAD R0, R0, 0x40, R11 ;  /* 0x0000004000007824 */ /* 0x000fe400078e020b */
[----:B------:R-:W-:Y:S01]  /*0d40*/  IMAD.IADD R6, R231, 0x1, -R6 ;  /* 0x00000001e7067824 */ /* 0x000fe200078e0a06 */
[----:B------:R0:W-:Y:S01]  /*0d50*/  STL [R1+0x60], R2 ;  /* 0x0000600201007387 */ /* 0x0001e20000100800 */
[----:B------:R-:W-:Y:S02]  /*0d60*/  IMAD.IADD R3, R12, 0x1, -R3 ;  /* 0x000000010c037824 */ /* 0x000fe400078e0a03 */
[----:B------:R-:W-:Y:S01]  /*0d70*/  IMAD.SHL.U32 R16, R6, 0x2, RZ ;  /* 0x0000000206107824 */ /* 0x000fe200078e00ff */
[----:B------:R1:W-:Y:S01]  /*0d80*/  STL [R1+0x5c], R0 ;  /* 0x00005c0001007387 */ /* 0x0003e20000100800 */
[----:B------:R-:W-:-:S02]  /*0d90*/  IMAD.MOV.U32 R6, RZ, RZ, R14 ;  /* 0x000000ffff067224 */ /* 0x000fc400078e000e */
[C---:B------:R-:W-:Y:S02]  /*0da0*/  VIADD R229, R16.reuse, 0x8 ;  /* 0x0000000810e57836 */ /* 0x040fe40000000000 */
[C---:B------:R-:W-:Y:S02]  /*0db0*/  VIADD R228, R16.reuse, 0x10 ;  /* 0x0000001010e47836 */ /* 0x040fe40000000000 */
        /* <DEDUP_REMOVED lines=52> */
[----:B------:R-:W-:Y:S01]  /*1100*/  IMAD R22, R3, 0x8, R0 ;  /* 0x0000000803167824 */ /* 0x000fe200078e0200 */
[----:B-1----:R-:W-:-:S07]  /*1110*/  SHF.R.S32.HI R232, RZ, 0x1f, R203 ;  /* 0x0000001fffe87819 */ /* 0x002fce00000114cb */
.L_x_2438:
[----:B------:R-:W-:Y:S01]  /*1120*/  ULDC.64 UR6, c[0x0][0xa28] ;  /* 0x00028a0000067ab9 */ /* 0x000fe20000000a00 */
[----:B0--3--:R-:W0:Y:S01]  /*1130*/  LDC R17, c[0x0][0x288] ;  /* 0x0000a200ff117b82 */ /* 0x009e220000000800 */
[----:B------:R-:W-:Y:S01]  /*1140*/  UISETP.NE.U32.AND UP0, UPT, UR6, URZ, UPT ;  /* 0x0000003f0600728c */ /* 0x000fe2000bf05070 */
[----:B----4-:R-:W-:-:S03]  /*1150*/  IMAD.MOV.U32 R8, RZ, RZ, RZ ;  /* 0x000000ffff087224 */ /* 0x010fc600078e00ff */
[----:B------:R-:W-:-:S03]  /*1160*/  UISETP.NE.AND.EX UP0, UPT, UR7, URZ, UPT, UP0 ;  /* 0x0000003f0700728c */ /* 0x000fc6000bf05300 */
[----:B------:R-:W-:Y:S01]  /*1170*/  ULDC.64 UR6, c[0x0][0xa18] ;  /* 0x0002860000067ab9 */ /* 0x000fe20000000a00 */
[----:B-1----:R-:W1:Y:S01]  /*1180*/  LDC.64 R10, c[0x0][0x418] ;  /* 0x00010600ff0a7b82 */ /* 0x002e620000000a00 */
[----:B------:R-:W-:Y:S01]  /*1190*/  UISETP.NE.U32.AND UP1, UPT, UR6, URZ, UPT ;  /* 0x0000003f0600728c */ /* 0x000fe2000bf25070 */
[----:B------:R-:W-:-:S03]  /*11a0*/  PLOP3.LUT P0, PT, PT, PT, UP0, 0x80, 0x0 ;  /* 0x000000000000781c */ /* 0x000fc60003f0f008 */
[----:B------:R-:W-:-:S03]  /*11b0*/  UISETP.NE.AND.EX UP1, UPT, UR7, URZ, UPT, UP1 ;  /* 0x0000003f0700728c */ /* 0x000fc6000bf25310 */
[----:B------:R-:W-:Y:S01]  /*11c0*/  @UP0 ULDC.64 UR6, c[0x0][0xa28] ;  /* 0x00028a0000060ab9 */ /* 0x000fe20000000a00 */
[----:B--2---:R-:W2:Y:S01]  /*11d0*/  LDC R9, c[0x0][0x424] ;  /* 0x00010900ff097b82 */ /* 0x004ea20000000800 */
[----:B------:R-:W-:Y:S01]  /*11e0*/  @UP0 UIMAD.WIDE UR6, UR5, 0x4, UR6 ;  /* 0x00000004050608a5 */ /* 0x000fe2000f8e0206 */
[----:B------:R-:W-:-:S05]  /*11f0*/  PLOP3.LUT P2, PT, PT, PT, UP1, 0x80, 0x0 ;  /* 0x000000000000781c */ /* 0x000fca0003f4f018 */
[----:B------:R-:W-:Y:S01]  /*1200*/  @UP1 ULDC.64 UR8, c[0x0][0xa18] ;  /* 0x0002860000081ab9 */ /* 0x000fe20000000a00 */
[----:B------:R-:W-:Y:S01]  /*1210*/  IMAD.U32 R2, RZ, RZ, UR6 ;  /* 0x00000006ff027e24 */ /* 0x000fe2000f8e00ff */
[----:B------:R-:W3:Y:S01]  /*1220*/  LDC R19, c[0x0][0x2f0] ;  /* 0x0000bc00ff137b82 */ /* 0x000ee20000000800 */
[----:B------:R-:W-:Y:S01]  /*1230*/  IMAD.U32 R3, RZ, RZ, UR7 ;  /* 0x00000007ff037e24 */ /* 0x000fe2000f8e00ff */
[----:B------:R-:W-:Y:S01]  /*1240*/  @UP1 UIMAD.WIDE UR6, UR5, 0x4, UR8 ;  /* 0x00000004050618a5 */ /* 0x000fe2000f8e0208 */
[----:B------:R-:W-:-:S03]  /*1250*/  LOP3.LUT R7, R6, 0xff000000, RZ, 0xc0, !PT ;  /* 0xff00000006077812 */ /* 0x000fc600078ec0ff */
[----:B------:R4:W5:Y:S02]  /*1260*/  @P0 LDG.E R8, desc[UR40][R2.64] ;  /* 0x0000002802080981 */ /* 0x000964000c1e1900 */
[----:B------:R-:W-:Y:S02]  /*1270*/  IMAD.U32 R4, RZ, RZ, UR6 ;  /* 0x00000006ff047e24 */ /* 0x000fe4000f8e00ff */
[----:B------:R-:W-:Y:S01]  /*1280*/  IMAD.U32 R5, RZ, RZ, UR7 ;  /* 0x00000007ff057e24 */ /* 0x000fe2000f8e00ff */
[----:B------:R-:W-:-:S04]  /*1290*/  ULDC.64 UR6, c[0x0][0xa20] ;  /* 0x0002880000067ab9 */ /* 0x000fc80000000a00 */
[----:B0-----:R4:W5:Y:S01]  /*12a0*/  @P2 LDG.E R17, desc[UR40][R4.64] ;  /* 0x0000002804112981 */ /* 0x001962000c1e1900 */
[----:B-1----:R-:W-:Y:S02]  /*12b0*/  ISETP.NE.U32.AND P0, PT, R10, RZ, PT ;  /* 0x000000ff0a00720c */ /* 0x002fe40003f05070 */
[----:B------:R-:W-:Y:S02]  /*12c0*/  ISETP.NE.U32.AND P1, PT, RZ, UR6, PT ;  /* 0x00000006ff007c0c */ /* 0x000fe4000bf25070 */
[----:B------:R-:W-:Y:S02]  /*12d0*/  LOP3.LUT R0, R6, 0xff0000, RZ, 0xc0, !PT ;  /* 0x00ff000006007812 */ /* 0x000fe400078ec0ff */
[----:B------:R-:W-:Y:S02]  /*12e0*/  SHF.R.U32.HI R7, RZ, 0x8, R7 ;  /* 0x00000008ff077819 */ /* 0x000fe40000011607 */
[----:B------:R-:W-:Y:S02]  /*12f0*/  ISETP.NE.AND.EX P0, PT, R11, RZ, PT, P0 ;  /* 0x000000ff0b00720c */ /* 0x000fe40003f05300 */
[----:B------:R-:W-:-:S02]  /*1300*/  ISETP.NE.AND.EX P1, PT, RZ, UR7, PT, P1 ;  /* 0x00000007ff007c0c */ /* 0x000fc4000bf25310 */
[----:B------:R-:W-:Y:S02]  /*1310*/  LEA.HI R200, R0, R7, RZ, 0x10 ;  /* 0x0000000700c87211 */ /* 0x000fe400078f80ff */
[----:B------:R-:W-:Y:S02]  /*1320*/  LOP3.LUT R23, R6, 0xffff, RZ, 0xc0, !PT ;  /* 0x0000ffff06177812 */ /* 0x000fe400078ec0ff */
[----:B--2---:R-:W-:Y:S01]  /*1330*/  SEL R0, R9, 0x1, P0 ;  /* 0x0000000109007807 */ /* 0x004fe20000000000 */
[----:B----4-:R-:W-:Y:S06]  /*1340*/  @P2 BRA `(.L_x_2335) ;  /* 0x00000000002c2947 */ /* 0x010fec0003800000 */
        /* <DEDUP_REMOVED lines=8> */
[----:B-----5:R-:W2:Y:S04]  /*13d0*/  LDG.E R17, desc[UR40][R2.64] ;  /* 0x0000002802117981 */ /* 0x020ea8000c1e1900 */
[----:B------:R-:W2:Y:S02]  /*13e0*/  LDG.E R4, desc[UR40][R2.64+0x4] ;  /* 0x0000042802047981 */ /* 0x000ea4000c1e1900 */
[----:B--2---:R-:W-:-:S07]  /*13f0*/  IMAD.IADD R17, R4, 0x1, -R17 ;  /* 0x0000000104117824 */ /* 0x004fce00078e0a11 */
.L_x_2335:
[----:B---3--:R-:W-:Y:S02]  /*1400*/  IMAD R19, R0, R19, RZ ;  /* 0x0000001300137224 */ /* 0x008fe400078e02ff */
[----:B------:R-:W-:Y:S01]  /*1410*/  IMAD.U32 R201, RZ, RZ, UR5 ;  /* 0x00000005ffc97e24 */ /* 0x000fe2000f8e00ff */
[----:B------:R-:W-:Y:S06]  /*1420*/  @!P1 BRA `(.L_x_2336) ;  /* 0x0000000000189947 */ /* 0x000fec0003800000 */
[----:B------:R-:W-:Y:S02]  /*1430*/  ULDC.64 UR6, c[0x0][0xa20] ;  /* 0x0002880000067ab9 */ /* 0x000fe40000000a00 */
[----:B------:R-:W-:-:S06]  /*1440*/  UIMAD.WIDE UR6, UR5, 0x4, UR6 ;  /* 0x00000004050678a5 */ /* 0x000fcc000f8e0206 */
[----:B------:R-:W-:Y:S02]  /*1450*/  IMAD.U32 R2, RZ, RZ, UR6 ;  /* 0x00000006ff027e24 */ /* 0x000fe4000f8e00ff */
[----:B------:R-:W-:-:S05]  /*1460*/  IMAD.U32 R3, RZ, RZ, UR7 ;  /* 0x00000007ff037e24 */ /* 0x000fca000f8e00ff */
[----:B------:R0:W5:Y:S01]  /*1470*/  LDG.E R19, desc[UR40][R2.64] ;  /* 0x0000002802137981 */ /* 0x000162000c1e1900 */
[----:B------:R-:W-:Y:S05]  /*1480*/  BRA `(.L_x_2337) ;  /* 0x00000000002c7947 */ /* 0x000fea0003800000 */
.L_x_2336:
        /* <DEDUP_REMOVED lines=9> */
[----:B------:R-:W2:Y:S02]  /*1520*/  LDG.E R0, desc[UR40][R2.64+0x4] ;  /* 0x0000042802007981 */ /* 0x000ea4000c1e1900 */
[----:B--2---:R-:W-:-:S07]  /*1530*/  IMAD.IADD R19, R0, 0x1, -R19 ;  /* 0x0000000100137824 */ /* 0x004fce00078e0a13 */
.L_x_2337:
[----:B------:R-:W1:Y:S01]  /*1540*/  LDC R0, c[0x0][0x448] ;  /* 0x00011200ff007b82 */ /* 0x000e620000000800 */
[----:B------:R-:W-:Y:S01]  /*1550*/  USHF.L.U32 UR43, UR4, 0x7, URZ ;  /* 0x00000007042b7899 */ /* 0x000fe2000800063f */
[----:B-----5:R-:W-:-:S03]  /*1560*/  IMAD.IADD R19, R19, 0x1, -R8 ;  /* 0x0000000113137824 */ /* 0x020fc600078e0a08 */
[----:B------:R-:W-:Y:S02]  /*1570*/  UIADD3 UR4, UR43, 0x7f, URZ ;  /* 0x0000007f2b047890 */ /* 0x000fe4000fffe03f */
[----:B0-----:R-:W-:Y:S01]  /*1580*/  IADD3 R3, R19, 0x1, -R17 ;  /* 0x0000000113037810 */ /* 0x001fe20007ffe811 */
[----:B------:R-:W0:Y:S01]  /*1590*/  LDC.64 R6, c[0x0][0x9e0] ;  /* 0x00027800ff067b82 */ /* 0x000e220000000a00 */
[----:B-1----:R-:W-:Y:S02]  /*15a0*/  ISETP.NE.AND P1, PT, R0, 0x1, PT ;  /* 0x000000010000780c */ /* 0x002fe40003f25270 */
[----:B------:R-:W-:Y:S01]  /*15b0*/  IMAD.U32 R0, RZ, RZ, UR4 ;  /* 0x00000004ff007e24 */ /* 0x000fe2000f8e00ff */
[----:B0-----:R-:W-:-:S10]  /*15c0*/  ISETP.GE.AND P2, PT, R7, 0x1, PT ;  /* 0x000000010700780c */ /* 0x001fd40003f46270 */
[----:B------:R-:W0:Y:S08]  /*15d0*/  @P1 LDC R2, c[0x0][0x44c] ;  /* 0x00011300ff021b82 */ /* 0x000e300000000800 */
[----:B------:R-:W1:Y:S01]  /*15e0*/  @P1 LDC R5, c[0x0][0x450] ;  /* 0x00011400ff051b82 */ /* 0x000e620000000800 */
[----:B0-----:R-:W-:-:S05]  /*15f0*/  @P1 IMAD.HI.U32 R2, R2, UR4, RZ ;  /* 0x0000000402021c27 */ /* 0x001fca000f8e00ff */
[----:B-1----:R-:W-:-:S05]  /*1600*/  @P1 SHF.R.U32.HI R0, RZ, R5, R2 ;  /* 0x00000005ff001219 */ /* 0x002fca0000011602 */
[----:B------:R-:W-:-:S04]  /*1610*/  IMAD.IADD R3, R3, 0x1, R0 ;  /* 0x0000000103037824 */ /* 0x000fc800078e0200 */
[----:B------:R-:W-:Y:S01]  /*1620*/  IMAD.IADD R0, R3, 0x1, R6 ;  /* 0x0000000103007824 */ /* 0x000fe200078e0206 */
        /* <DEDUP_REMOVED lines=11> */
.L_x_2339:
[----:B------:R-:W-:-:S13]  /*16e0*/  ISETP.NE.AND P0, PT, R7, 0x1, PT ;  /* 0x000000010700780c */ /* 0x000fda0003f05270 */
[----:B------:R-:W0:Y:S02]  /*16f0*/  @P0 LDC.64 R4, c[0x0][0x9e8] ;  /* 0x00027a00ff040b82 */ /* 0x000e240000000a00 */
[----:B0-----:R-:W-:-:S05]  /*1700*/  @P0 IMAD.HI.U32 R4, R2, R4, RZ ;  /* 0x0000000402040227 */ /* 0x001fca00078e00ff */
[----:B------:R-:W-:-:S07]  /*1710*/  @P0 SHF.R.U32.HI R2, RZ, R5, R4 ;  /* 0x00000005ff020219 */ /* 0x000fce0000011604 */
.L_x_2340:
[----:B------:R-:W-:-:S05]  /*1720*/  IMAD R3, R2, R7, R7 ;  /* 0x0000000702037224 */ /* 0x000fca00078e0207 */
[----:B------:R-:W-:-:S07]  /*1730*/  VIMNMX R0, R0, R3, PT ;  /* 0x0000000300007248 */ /* 0x000fce0003fe0100 */
.L_x_2338:
[----:B------:R-:W0:Y:S01]  /*1740*/  @P1 LDC R3, c[0x0][0x44c] ;  /* 0x00011300ff031b82 */ /* 0x000e220000000800 */
[----:B------:R-:W-:Y:S01]  /*1750*/  IMAD.U32 R4, RZ, RZ, UR43 ;  /* 0x0000002bff047e24 */ /* 0x000fe2000f8e00ff */
[----:B------:R-:W-:Y:S01]  /*1760*/  ULDC UR4, c[0x0][0x9dc] ;  /* 0x0002770000047ab9 */ /* 0x000fe20000000800 */
[----:B------:R-:W-:Y:S02]  /*1770*/  VIADD R2, R0, 0x5f ;  /* 0x0000005f00027836 */ /* 0x000fe40000000000 */
[----:B------:R-:W-:Y:S02]  /*1780*/  VIADD R0, R19, 0x5f ;  /* 0x0000005f13007836 */ /* 0x000fe40000000000 */
[----:B------:R-:W-:Y:S01]  /*1790*/  IMAD.HI R2, R2, 0x2aaaaaab, RZ ;  /* 0x2aaaaaab02027827 */ /* 0x000fe200078e02ff */
[----:B------:R-:W1:Y:S03]  /*17a0*/  @P1 LDC R6, c[0x0][0x450] ;  /* 0x00011400ff061b82 */ /* 0x000e660000000800 */
[----:B------:R-:W-:Y:S01]  /*17b0*/  IMAD.HI R0, R0, 0x2aaaaaab, RZ ;  /* 0x2aaaaaab00007827 */ /* 0x000fe200078e02ff */
[----:B------:R-:W-:-:S04]  /*17c0*/  SHF.R.U32.HI R5, RZ, 0x1f, R2 ;  /* 0x0000001fff057819 */ /* 0x000fc80000011602 */
[----:B------:R-:W-:Y:S01]  /*17d0*/  LEA.HI.SX32 R2, R2, R5, 0x1c ;  /* 0x0000000502027211 */ /* 0x000fe200078fe2ff */
[----:B0-----:R-:W-:-:S05]  /*17e0*/  @P1 IMAD.HI.U32 R3, R3, UR43, RZ ;  /* 0x0000002b03031c27 */ /* 0x001fca000f8e00ff */
[----:B-1----:R-:W-:Y:S02]  /*17f0*/  @P1 SHF.R.U32.HI R4, RZ, R6, R3 ;  /* 0x00000006ff041219 */ /* 0x002fe40000011603 */
[----:B------:R-:W-:Y:S02]  /*1800*/  SHF.R.U32.HI R3, RZ, 0x1f, R0 ;  /* 0x0000001fff037819 */ /* 0x000fe40000011600 */
[----:B------:R-:W-:Y:S02]  /*1810*/  IADD3 R4, R4, R19, -R17 ;  /* 0x0000001304047210 */ /* 0x000fe40007ffe811 */
[----:B------:R-:W-:-:S03]  /*1820*/  LEA.HI.SX32 R3, R0, R3, 0x1c ;  /* 0x0000000300037211 */ /* 0x000fc600078fe2ff */
[----:B------:R-:W-:Y:S01]  /*1830*/  VIADD R6, R4, -UR4 ;  /* 0x8000000404067c36 */ /* 0x000fe20008000000 */
[----:B------:R-:W-:-:S04]  /*1840*/  VIMNMX R176, R3, R2, PT ;  /* 0x0000000203b07248 */ /* 0x000fc80003fe0100 */
[----:B------:R-:W-:Y:S01]  /*1850*/  R2UR UR4, R6 ;  /* 0x00000000060472ca */ /* 0x000fe200000e0000 */
[----:B------:R-:W-:-:S14]  /*1860*/  @!P2 BRA `(.L_x_2341) ;  /* 0x000000000044a947 */ /* 0x000fdc0003800000 */
        /* <DEDUP_REMOVED lines=9> */
.L_x_2342:
[----:B------:R-:W-:-:S13]  /*1900*/  ISETP.NE.AND P0, PT, R7, 0x1, PT ;  /* 0x000000010700780c */ /* 0x000fda0003f05270 */
[----:B------:R-:W0:Y:S02]  /*1910*/  @P0 LDC.64 R2, c[0x0][0x9e8] ;  /* 0x00027a00ff020b82 */ /* 0x000e240000000a00 */
[----:B0-----:R-:W-:-:S05]  /*1920*/  @P0 IMAD.HI.U32 R0, R4, R2, RZ ;  /* 0x0000000204000227 */ /* 0x001fca00078e00ff */
[----:B------:R-:W-:-:S07]  /*1930*/  @P0 SHF.R.U32.HI R4, RZ, R3, R0 ;  /* 0x00000003ff040219 */ /* 0x000fce0000011600 */
.L_x_2343:
[----:B------:R-:W-:-:S05]  /*1940*/  IMAD R4, R4, R7, RZ ;  /* 0x0000000704047224 */ /* 0x000fca00078e02ff */
[----:B------:R-:W-:-:S13]  /*1950*/  R2UR UR5, R4 ;  /* 0x00000000040572ca */ /* 0x000fda00000e0000 */
[----:B------:R-:W-:-:S04]  /*1960*/  UISETP.LT.AND UP0, UPT, UR4, UR5, UPT ;  /* 0x000000050400728c */ /* 0x000fc8000bf01270 */
[----:B------:R-:W-:-:S12]  /*1970*/  USEL UR4, UR4, UR5, !UP0 ;  /* 0x0000000504047287 */ /* 0x000fd8000c000000 */
.L_x_2341:
[----:B------:R-:W-:Y:S01]  /*1980*/  UIMAD.WIDE UR4, UR4, 0x2aaaaaab, URZ ;  /* 0x2aaaaaab040478a5 */ /* 0x000fe2000f8e023f */
[----:B------:R-:W-:Y:S02]  /*1990*/  LOP3.LUT R230, R200, 0xff, RZ, 0xc0, !PT ;  /* 0x000000ffc8e67812 */ /* 0x000fe400078ec0ff */
[----:B------:R-:W-:Y:S01]  /*19a0*/  SHF.R.U32.HI R200, RZ, 0x10, R200 ;  /* 0x00000010ffc87819 */ /* 0x000fe200000116c8 */
[----:B------:R-:W-:Y:S01]  /*19b0*/  USHF.R.U32.HI UR4, URZ, 0x1f, UR5 ;  /* 0x0000001f3f047899 */ /* 0x000fe20008011605 */
[----:B------:R-:W-:-:S03]  /*19c0*/  R2UR UR8, R230 ;  /* 0x00000000e60872ca */ /* 0x000fc600000e0000 */
[----:B------:R-:W-:-:S04]  /*19d0*/  ULEA.HI.SX32 UR4, UR5, UR4, 0x1c ;  /* 0x0000000405047291 */ /* 0x000fc8000f8fe23f */
[----:B------:R-:W-:-:S04]  /*19e0*/  UISETP.LT.AND UP0, UPT, URZ, UR4, UPT ;  /* 0x000000043f00728c */ /* 0x000fc8000bf01270 */
[----:B------:R-:W-:-:S03]  /*19f0*/  USEL UR44, URZ, UR4, !UP0 ;  /* 0x000000043f2c7287 */ /* 0x000fc6000c000000 */
[----:B------:R-:W-:-:S03]  /*1a00*/  UMOV UR4, URZ ;  /* 0x0000003f00047c82 */ /* 0x000fc60008000000 */
[----:B------:R-:W-:-:S13]  /*1a10*/  ISETP.GT.AND P0, PT, R176, UR44, PT ;  /* 0x0000002cb0007c0c */ /* 0x000fda000bf04270 */
[----:B------:R-:W-:Y:S05]  /*1a20*/  @!P0 BRA `(.L_x_2344) ;  /* 0x0000000000948947 */ /* 0x000fea0003800000 */
[----:B------:R-:W0:Y:S01]  /*1a30*/  LDC R3, c[0x0][0x9f0] ;  /* 0x00027c00ff037b82 */ /* 0x000e220000000800 */
[----:B------:R-:W-:Y:S01]  /*1a40*/  ISETP.NE.AND P0, PT, R200, RZ, PT ;  /* 0x000000ffc800720c */ /* 0x000fe20003f05270 */
[----:B------:R-:W-:-:S03]  /*1a50*/  UMOV UR4, URZ ;  /* 0x0000003f00047c82 */ /* 0x000fc60008000000 */
[----:B0-----:R-:W-:-:S04]  /*1a60*/  SEL R5, R200, R3, P0 ;  /* 0x00000003c8057207 */ /* 0x001fc80000000000 */
[-C--:B------:R-:W-:Y:S02]  /*1a70*/  IABS R0, R5.reuse ;  /* 0x0000000500007213 */ /* 0x080fe40000000000 */
[----:B------:R-:W-:Y:S02]  /*1a80*/  IABS R6, R5 ;  /* 0x0000000500067213 */ /* 0x000fe40000000000 */
[----:B------:R-:W-:Y:S02]  /*1a90*/  R2UR UR9, R0 ;  /* 0x00000000000972ca */ /* 0x000fe400000e0000 */
[----:B------:R-:W-:-:S05]  /*1aa0*/  IADD3 R0, R5, -0x1, R176 ;  /* 0xffffffff05007810 */ /* 0x000fca0007ffe0b0 */
[----:B------:R-:W-:-:S05]  /*1ab0*/  VIADD R0, R0, -UR44 ;  /* 0x8000002c00007c36 */ /* 0x000fca0008000000 */
[----:B------:R-:W-:Y:S01]  /*1ac0*/  IABS R4, R0 ;  /* 0x0000000000047213 */ /* 0x000fe20000000000 */
[----:B------:R-:W0:Y:S01]  /*1ad0*/  I2F.RP R2, UR9 ;  /* 0x0000000900027d06 */ /* 0x000e220008209400 */
[----:B------:R-:W-:Y:S02]  /*1ae0*/  LOP3.LUT R0, R0, R5, RZ, 0x3c, !PT ;  /* 0x0000000500007212 */ /* 0x000fe400078e3cff */
[----:B------:R-:W-:-:S05]  /*1af0*/  R2UR UR7, R4 ;  /* 0x00000000040772ca */ /* 0x000fca00000e0000 */
[----:B0-----:R-:W0:Y:S02]  /*1b00*/  MUFU.RCP R2, R2 ;  /* 0x0000000200027308 */ /* 0x001e240000001000 */
[----:B0-----:R-:W-:Y:S02]  /*1b10*/  VIADD R3, R2, 0xffffffe ;  /* 0x0ffffffe02037836 */ /* 0x001fe40000000000 */
        /* <DEDUP_REMOVED lines=8> */
[----:B------:R-:W-:Y:S01]  /*1ba0*/  UIMAD UR4, UR5, UR6, UR7 ;  /* 0x00000006050472a4 */ /* 0x000fe2000f8e0207 */
[----:B------:R-:W-:Y:S02]  /*1bb0*/  R2UR UR6, R0 ;  /* 0x00000000000672ca */ /* 0x000fe400000e0000 */
[----:B------:R-:W-:Y:S01]  /*1bc0*/  R2UR UR7, R5 ;  /* 0x00000000050772ca */ /* 0x000fe200000e0000 */
[----:B------:R-:W-:-:S11]  /*1bd0*/  UISETP.GT.U32.AND UP1, UPT, UR9, UR4, UPT ;  /* 0x000000040900728c */ /* 0x000fd6000bf24070 */
[----:B------:R-:W-:Y:S02]  /*1be0*/  @!UP1 UIADD3 UR4, UR4, -UR9, URZ ;  /* 0x8000000904049290 */ /* 0x000fe4000fffe03f */
[----:B------:R-:W-:Y:S02]  /*1bf0*/  @!UP1 UIADD3 UR5, UR5, 0x1, URZ ;  /* 0x0000000105059890 */ /* 0x000fe4000fffe03f */
[----:B------:R-:W-:Y:S02]  /*1c00*/  UISETP.GE.U32.AND UP0, UPT, UR4, UR9, UPT ;  /* 0x000000090400728c */ /* 0x000fe4000bf06070 */
[----:B------:R-:W-:Y:S01]  /*1c10*/  UISETP.GE.AND UP1, UPT, UR6, URZ, UPT ;  /* 0x0000003f0600728c */ /* 0x000fe2000bf26270 */
[----:B------:R-:W-:-:S08]  /*1c20*/  R2UR UR6, R5 ;  /* 0x00000000050672ca */ /* 0x000fd000000e0000 */
[----:B------:R-:W-:Y:S02]  /*1c30*/  @UP0 UIADD3 UR5, UR5, 0x1, URZ ;  /* 0x0000000105050890 */ /* 0x000fe4000fffe03f */
[----:B------:R-:W-:-:S05]  /*1c40*/  UISETP.NE.AND UP0, UPT, UR7, URZ, UPT ;  /* 0x0000003f0700728c */ /* 0x000fca000bf05270 */
[----:B------:R-:W-:Y:S02]  /*1c50*/  UMOV UR4, UR5 ;  /* 0x0000000500047c82 */ /* 0x000fe40008000000 */
[----:B------:R-:W-:-:S04]  /*1c60*/  @!UP1 UIADD3 UR4, -UR4, URZ, URZ ;  /* 0x0000003f04049290 */ /* 0x000fc8000fffe13f */
[----:B------:R-:W-:-:S12]  /*1c70*/  @!UP0 ULOP3.LUT UR4, URZ, UR6, URZ, 0x33, !UPT ;  /* 0x000000063f048292 */ /* 0x000fd8000f8e333f */
.L_x_2344:
        /* <DEDUP_REMOVED lines=107> */
.L_x_2346:
        /* <DEDUP_REMOVED lines=13> */
.L_x_2573:
[----:B0-----:R-:W-:Y:S01]  /*2400*/  IMAD.U32 R0, RZ, RZ, UR42 ;  /* 0x0000002aff007e24 */ /* 0x001fe2000f8e00ff */
[----:B------:R-:W-:Y:S05]  /*2410*/  WARPSYNC.ALL ;  /* 0x0000000000007948 */ /* 0x000fea0003800000 */
[----:B------:R0:W-:Y:S01]  /*2420*/  BAR.SYNC.DEFER_BLOCKING R7, 0x100 ;  /* 0x000400070000751d */ /* 0x0001e20000010000 */
[----:B------:R-:W-:-:S13]  /*2430*/  ISETP.NE.AND P0, PT, R0, 0x3, PT ;  /* 0x000000030000780c */ /* 0x000fda0003f05270 */
[----:B0-----:R-:W-:Y:S05]  /*2440*/  @!P0 BRA `(.L_x_2348) ;  /* 0x0000000000048947 */ /* 0x001fea0003800000 */
[----:B------:R-:W-:Y:S01]  /*2450*/  BPT.TRAP 0x1 ;  /* 0x000000040000795c */ /* 0x000fe20000300000 */
.L_x_2348:
[----:B------:R-:W-:Y:S01]  /*2460*/  R2UR UR5, R3 ;  /* 0x00000000030572ca */ /* 0x000fe200000e0000 */
[----:B------:R-:W-:-:S05]  /*2470*/  IMAD.U32 R8, RZ, RZ, UR38 ;  /* 0x00000026ff087e24 */ /* 0x000fca000f8e00ff */
[----:B------:R-:W-:-:S07]  /*2480*/  SHF.L.U32 R8, R8, 0x1f, RZ ;  /* 0x0000001f08087819 */ /* 0x000fce00000006ff */
[----:B------:R-:W-:-:S09]  /*2490*/  ULEA UR5, UR39, UR5, 0x3 ;  /* 0x0000000527057291 */ /* 0x000fd2000f8e183f */
[----:B------:R0:W1:Y:S01]  /*24a0*/  SYNCS.PHASECHK.TRANS64.TRYWAIT P1, [UR5+0x22830], R8 ;  /* 0x02283008ff0075a7 */ /* 0x0000620008020145 */
[----:B------:R-:W-:Y:S05]  /*24b0*/  @!P0 BRA `(.L_x_2349) ;  /* 0x0000000000048947 */ /* 0x000fea0003800000 */
[----:B------:R-:W-:Y:S01]  /*24c0*/  BPT.TRAP 0x1 ;  /* 0x000000040000795c */ /* 0x000fe20000300000 */
.L_x_2349:
[----:B-1----:R-:W-:Y:S05]  /*24d0*/  @P1 BRA `(.L_x_2350) ;  /* 0x0000000000081947 */ /* 0x002fea0003800000 */
[----:B------:R-:W1:Y:S02]  /*24e0*/  SYNCS.PHASECHK.TRANS64.TRYWAIT P1, [UR5+0x22830], R8 ;  /* 0x02283008ff0075a7 */ /* 0x000e640008020145 */
[----:B-1----:R-:W-:Y:S05]  /*24f0*/  @!P1 BRA `(.L_x_2351) ;  /* 0x0000018000e09947 */ /* 0x002fea0003800000 */
.L_x_2350:
[----:B------:R-:W-:Y:S01]  /*2500*/  R2UR UR4, R3 ;  /* 0x00000000030472ca */ /* 0x000fe200000e0000 */
[----:B------:R-:W-:Y:S01]  /*2510*/  ULOP3.LUT UR12, UR45, 0x10000, URZ, 0xfc, !UPT ;  /* 0x000100002d0c7892 */ /* 0x000fe2000f8efc3f */
[----:B------:R-:W-:Y:S01]  /*2520*/  WARPGROUP.ARRIVE ;  /* 0x00000000000079c5 */ /* 0x000fe20000000000 */
[----:B------:R-:W-:Y:S01]  /*2530*/  UMOV UR13, 0x40000040 ;  /* 0x40000040000d7882 */ /* 0x000fe20000000000 */
[----:B------:R-:W-:Y:S01]  /*2540*/  UMOV UR15, 0x40000040 ;  /* 0x40000040000f7882 */ /* 0x000fe20000000000 */
[----:B------:R-:W-:Y:S01]  /*2550*/  UIADD3 UR16, UR12, 0x2, URZ ;  /* 0x000000020c107890 */ /* 0x000fe2000fffe03f */
[----:B-1----:R-:W1:Y:S01]  /*2560*/  LDC R5, c[0x0][0x448] ;  /* 0x00011200ff057b82 */ /* 0x002e620000000800 */
[----:B------:R-:W-:Y:S01]  /*2570*/  UMOV UR17, 0x40000040 ;  /* 0x4000004000117882 */ /* 0x000fe20000000000 */
[----:B------:R-:W-:Y:S01]  /*2580*/  UMOV UR19, 0x40000040 ;  /* 0x4000004000137882 */ /* 0x000fe20000000000 */
[----:B------:R-:W-:Y:S01]  /*2590*/  UIADD3 UR20, UR12, 0x4, URZ ;  /* 0x000000040c147890 */ /* 0x000fe2000fffe03f */
[----:B------:R-:W2:Y:S01]  /*25a0*/  S2R R10, SR_TID.X ;  /* 0x00000000000a7919 */ /* 0x000ea20000002100 */
[----:B------:R-:W-:Y:S01]  /*25b0*/  UMOV UR21, 0x40000040 ;  /* 0x4000004000157882 */ /* 0x000fe20000000000 */
[----:B------:R-:W-:Y:S01]  /*25c0*/  UMOV UR23, 0x40000040 ;  /* 0x4000004000177882 */ /* 0x000fe20000000000 */
[----:B------:R-:W-:Y:S01]  /*25d0*/  UIADD3 UR4, UR4, 0x1c400, URZ ;  /* 0x0001c40004047890 */ /* 0x000fe2000fffe03f */
[----:B------:R-:W-:Y:S01]  /*25e0*/  LOP3.LUT R18, R18, 0xffefffff, RZ, 0xc0, !PT ;  /* 0xffefffff12127812 */ /* 0x000fe200078ec0ff */
[----:B------:R-:W-:-:S02]  /*25f0*/  UIADD3 UR8, UR12, 0x6, URZ ;  /* 0x000000060c087890 */ /* 0x000fc4000fffe03f */
[----:B------:R-:W-:Y:S01]  /*2600*/  USHF.R.U32.HI UR4, URZ, 0x4, UR4 ;  /* 0x000000043f047899 */ /* 0x000fe20008011604 */
[----:B------:R-:W-:Y:S01]  /*2610*/  UMOV UR9, 0x40000040 ;  /* 0x4000004000097882 */ /* 0x000fe20000000000 */
[----:B------:R-:W-:Y:S02]  /*2620*/  UMOV UR11, 0x40000040 ;  /* 0x40000040000b7882 */ /* 0x000fe40000000000 */
[----:B------:R-:W-:Y:S01]  /*2630*/  ULOP3.LUT UR4, UR4, 0x3fff, URZ, 0xc0, !UPT ;  /* 0x00003fff04047892 */ /* 0x000fe2000f8ec03f */
[----:B------:R-:W-:Y:S01]  /*2640*/  ULDC.64 UR6, c[0x0][0x9e0] ;  /* 0x0002780000067ab9 */ /* 0x000fe20000000a00 */
[----:B------:R-:W-:Y:S02]  /*2650*/  ULDC UR26, c[0x0][0x9dc] ;  /* 0x00027700001a7ab9 */ /* 0x000fe40000000800 */
[----:B------:R-:W-:Y:S02]  /*2660*/  ULOP3.LUT UR24, UR4, 0x10000, URZ, 0xfc, !UPT ;  /* 0x0001000004187892 */ /* 0x000fe4000f8efc3f */
[----:B------:R-:W-:-:S02]  /*2670*/  UISETP.GE.AND UP0, UPT, UR7, 0x1, UPT ;  /* 0x000000010700788c */ /* 0x000fc4000bf06270 */
[----:B------:R-:W-:Y:S01]  /*2680*/  UIMAD UR14, UR39, 0x300, UR24 ;  /* 0x00000300270e78a4 */ /* 0x000fe2000f8e0218 */
[----:B-1----:R-:W-:Y:S01]  /*2690*/  ISETP.NE.AND P2, PT, R5, 0x1, PT ;  /* 0x000000010500780c */ /* 0x002fe20003f45270 */
[----:B------:R-:W-:Y:S01]  /*26a0*/  ULDC UR4, c[0x0][0x9d8] ;  /* 0x0002760000047ab9 */ /* 0x000fe20000000800 */
[----:B------:R-:W1:Y:S01]  /*26b0*/  S2R R5, SR_TID.X ;  /* 0x0000000000057919 */ /* 0x000e620000002100 */
[----:B------:R-:W-:Y:S02]  /*26c0*/  UIADD3 UR18, UR14, 0x2, URZ ;  /* 0x000000020e127890 */ /* 0x000fe4000fffe03f */
[----:B------:R-:W-:Y:S02]  /*26d0*/  UIADD3 UR22, UR14, 0x4, URZ ;  /* 0x000000040e167890 */ /* 0x000fe4000fffe03f */
[----:B------:R-:W-:Y:S02]  /*26e0*/  UIADD3 UR10, UR14, 0x6, URZ ;  /* 0x000000060e0a7890 */ /* 0x000fe4000fffe03f */
[----:B------:R-:W-:Y:S01]  /*26f0*/  HGMMA.64x96x16.F32 R24, gdesc[UR12], RZ, !UPT, gsb0 ;  /* 0x016000000c1879f0 */ /* 0x000fe2000c0008ff */
[----:B------:R-:W-:Y:S01]  /*2700*/  ULOP3.LUT UR26, URZ, UR26, URZ, 0x33, !UPT ;  /* 0x0000001a3f1a7292 */ /* 0x000fe2000f8e333f */
[----:B--2---:R-:W-:-:S02]  /*2710*/  SHF.R.U32.HI R10, RZ, 0x7, R10 ;  /* 0x00000007ff0a7819 */ /* 0x004fc4000001160a */
[----:B------:R-:W2:Y:S01]  /*2720*/  @P2 LDC R6, c[0x0][0x44c] ;  /* 0x00011300ff062b82 */ /* 0x000ea20000000800 */
[----:B------:R-:W-:-:S07]  /*2730*/  @P2 LOP3.LUT R18, R18, 0x100000, RZ, 0xfc, !PT ;  /* 0x0010000012122812 */ /* 0x000fce00078efcff */
[----:B------:R-:W3:Y:S01]  /*2740*/  @P2 LDC R9, c[0x0][0x450] ;  /* 0x00011400ff092b82 */ /* 0x000ee20000000800 */
[----:B-1----:R-:W-:-:S04]  /*2750*/  LOP3.LUT R5, R5, 0x7f, RZ, 0xc0, !PT ;  /* 0x0000007f05057812 */ /* 0x002fc800078ec0ff */
[----:B------:R-:W-:Y:S01]  /*2760*/  ISETP.NE.AND P1, PT, R5, RZ, PT ;  /* 0x000000ff0500720c */ /* 0x000fe20003f25270 */
[----:B------:R-:W-:-:S04]  /*2770*/  VIADD R5, R22, UR43 ;  /* 0x0000002b16057c36 */ /* 0x000fc80008000000 */
[----:B--2---:R-:W-:Y:S01]  /*2780*/  @P2 IMAD.HI.U32 R6, R5, R6, RZ ;  /* 0x0000000605062227 */ /* 0x004fe200078e00ff */
        /* <DEDUP_REMOVED lines=12> */
[----:B------:R-:W-:Y:S02]  /*2850*/  IMAD.MOV.U32 R38, RZ, RZ, R5 ;  /* 0x000000ffff267224 */ /* 0x000fe400078e0005 */
[----:B------:R-:W-:Y:S01]  /*2860*/  FMUL.FTZ R32, R32, UR4 ;  /* 0x0000000420207c20 */ /* 0x000fe20008410000 */
[----:B------:R-:W-:-:S02]  /*2870*/  IMAD.U32 R5, RZ, RZ, UR5 ;  /* 0x00000005ff057e24 */ /* 0x000fc4000f8e00ff */
[----:B------:R-:W-:Y:S01]  /*2880*/  FMUL.FTZ R52, R52, UR4 ;  /* 0x0000000434347c20 */ /* 0x000fe20008410000 */
[----:B---3--:R-:W-:Y:S01]  /*2890*/  @P2 SHF.R.U32.HI R38, RZ, R9, R6 ;  /* 0x00000009ff262219 */ /* 0x008fe20000011606 */
[----:B------:R1:W2:Y:S01]  /*28a0*/  MUFU.TANH R14, R32 ;  /* 0x00000020000e7308 */ /* 0x0002a20000002400 */
[----:B------:R-:W-:Y:S01]  /*28b0*/  @!P1 VIADD R5, R5, 0x22840 ;  /* 0x0002284005059836 */ /* 0x000fe20000000000 */
[----:B------:R-:W-:Y:S01]  /*28c0*/  IADD3 R6, -R10, 0xb, RZ ;  /* 0x0000000b0a067810 */ /* 0x000fe20007ffe1ff */
[----:B------:R-:W-:Y:S01]  /*28d0*/  FMUL.FTZ R28, R28, UR4 ;  /* 0x000000041c1c7c20 */ /* 0x000fe20008410000 */
[----:B------:R-:W-:Y:S01]  /*28e0*/  FMUL.FTZ R29, R29, UR4 ;  /* 0x000000041d1d7c20 */ /* 0x000fe20008410000 */
[----:B------:R-:W-:Y:S01]  /*28f0*/  FMUL.FTZ R33, R33, UR4 ;  /* 0x0000000421217c20 */ /* 0x000fe20008410000 */
[----:B------:R-:W-:Y:S01]  /*2900*/  @!P1 PRMT R5, RZ, 0x654, R5 ;  /* 0x00000654ff059816 */ /* 0x000fe20000000005 */
[----:B------:R-:W-:Y:S01]  /*2910*/  FMUL.FTZ R36, R36, UR4 ;  /* 0x0000000424247c20 */ /* 0x000fe20008410000 */
[----:B------:R-:W-:Y:S01]  /*2920*/  FMUL.FTZ R37, R37, UR4 ;  /* 0x0000000425257c20 */ /* 0x000fe20008410000 */
[----:B-1----:R-:W-:Y:S01]  /*2930*/  FMUL.FTZ R32, R50, UR4 ;  /* 0x0000000432207c20 */ /* 0x002fe20008410000 */
[----:B------:R-:W-:Y:S01]  /*2940*/  FMUL.FTZ R40, R40, UR4 ;  /* 0x0000000428287c20 */ /* 0x000fe20008410000 */
[----:B------:R1:W3:Y:S01]  /*2950*/  MUFU.TANH R50, R52 ;  /* 0x0000003400327308 */ /* 0x0002e20000002400 */
[----:B------:R-:W-:Y:S01]  /*2960*/  FMUL.FTZ R44, R44, UR4 ;  /* 0x000000042c2c7c20 */ /* 0x000fe20008410000 */
[----:B------:R4:W-:Y:S06]  /*2970*/  BAR.ARV R6, 0x100 ;  /* 0x000400060000751d */ /* 0x0009ec0000002000 */
[----:B------:R-:W-:Y:S01]  /*2980*/  FMUL.FTZ R4, R24, UR4 ;  /* 0x0000000418047c20 */ /* 0x000fe20008410000 */
[----:B------:R-:W-:Y:S01]  /*2990*/  FMUL.FTZ R2, R25, UR4 ;  /* 0x0000000419027c20 */ /* 0x000fe20008410000 */
[----:B-1----:R-:W1:Y:S01]  /*29a0*/  SHFL.IDX PT, R52, R38, RZ, 0x1c1f ;  /* 0x001c1fff26347589 */ /* 0x002e6200000e0000 */
[----:B------:R-:W-:Y:S01]  /*29b0*/  FMUL.FTZ R15, R27, UR4 ;  /* 0x000000041b0f7c20 */ /* 0x000fe20008410000 */
[----:B------:R5:W0:Y:S01]  /*29c0*/  MUFU.TANH R11, R28 ;  /* 0x0000001c000b7308 */ /* 0x000a220000002400 */
[----:B------:R-:W-:Y:S01]  /*29d0*/  FMUL.FTZ R20, R30, UR4 ;  /* 0x000000041e147c20 */ /* 0x000fe20008410000 */
[----:B------:R2:W-:Y:S01]  /*29e0*/  @!P1 SYNCS.ARRIVE.TRANS64.RED.A1T0 RZ, [R5+URZ], RZ ;  /* 0x000000ff05ff99a7 */ /* 0x0005e2000810043f */
[----:B------:R-:W-:Y:S01]  /*29f0*/  FMUL.FTZ R21, R31, UR4 ;  /* 0x000000041f157c20 */ /* 0x000fe20008410000 */
[----:B------:R-:W-:Y:S01]  /*2a00*/  FMUL.FTZ R24, R34, UR4 ;  /* 0x0000000422187c20 */ /* 0x000fe20008410000 */
[----:B------:R-:W-:Y:S01]  /*2a10*/  FMUL.FTZ R25, R35, UR4 ;  /* 0x0000000423197c20 */ /* 0x000fe20008410000 */
[----:B------:R-:W-:Y:S01]  /*2a20*/  FMUL.FTZ R27, R39, UR4 ;  /* 0x00000004271b7c20 */ /* 0x000fe20008410000 */
[----:B------:R-:W-:Y:S01]  /*2a30*/  FMUL.FTZ R30, R46, UR4 ;  /* 0x000000042e1e7c20 */ /* 0x000fe20008410000 */
[----:B------:R4:W0:Y:S01]  /*2a40*/  MUFU.TANH R12, R29 ;  /* 0x0000001d000c7308 */ /* 0x0008220000002400 */
[----:B-----5:R-:W-:Y:S01]  /*2a50*/  FMUL.FTZ R28, R42, UR4 ;  /* 0x000000042a1c7c20 */ /* 0x020fe20008410000 */
[----:B--2---:R-:W-:-:S02]  /*2a60*/  IMAD R5, R176, -0x60, R19 ;  /* 0xffffffa0b0057824 */ /* 0x004fc400078e0213 */
[----:B------:R-:W-:Y:S01]  /*2a70*/  FMUL.FTZ R31, R47, UR4 ;  /* 0x000000042f1f7c20 */ /* 0x000fe20008410000 */
[----:B------:R-:W-:Y:S01]  /*2a80*/  FMUL.FTZ R48, R48, UR4 ;  /* 0x0000000430307c20 */ /* 0x000fe20008410000 */
[----:B------:R-:W-:Y:S01]  /*2a90*/  FMUL.FTZ R34, R54, UR4 ;  /* 0x0000000436227c20 */ /* 0x000fe20008410000 */
[----:B------:R-:W-:Y:S01]  /*2aa0*/  FMUL.FTZ R35, R55, UR4 ;  /* 0x0000000437237c20 */ /* 0x000fe20008410000 */
[----:B------:R-:W-:Y:S01]  /*2ab0*/  FMUL.FTZ R60, R60, UR4 ;  /* 0x000000043c3c7c20 */ /* 0x000fe20008410000 */
[----:B------:R2:W0:Y:S01]  /*2ac0*/  MUFU.TANH R72, R33 ;  /* 0x0000002100487308 */ /* 0x0004220000002400 */
[----:B----4-:R-:W-:Y:S01]  /*2ad0*/  FMUL.FTZ R29, R43, UR4 ;  /* 0x000000042b1d7c20 */ /* 0x010fe20008410000 */
[----:B------:R-:W-:Y:S01]  /*2ae0*/  FMUL.FTZ R61, R61, UR4 ;  /* 0x000000043d3d7c20 */ /* 0x000fe20008410000 */
[----:B------:R-:W-:Y:S01]  /*2af0*/  FMUL.FTZ R62, R62, UR4 ;  /* 0x000000043e3e7c20 */ /* 0x000fe20008410000 */
[----:B------:R-:W-:Y:S01]  /*2b00*/  FMUL.FTZ R39, R63, UR4 ;  /* 0x000000043f277c20 */ /* 0x000fe20008410000 */
[----:B------:R-:W-:Y:S01]  /*2b10*/  FMUL.FTZ R64, R64, UR4 ;  /* 0x0000000440407c20 */ /* 0x000fe20008410000 */
[----:B------:R-:W-:Y:S01]  /*2b20*/  FMUL.FTZ R65, R65, UR4 ;  /* 0x0000000441417c20 */ /* 0x000fe20008410000 */
[----:B------:R-:W-:Y:S01]  /*2b30*/  FMUL.FTZ R42, R66, UR4 ;  /* 0x00000004422a7c20 */ /* 0x000fe20008410000 */
[----:B------:R4:W0:Y:S01]  /*2b40*/  MUFU.TANH R73, R36 ;  /* 0x0000002400497308 */ /* 0x0008220000002400 */
[----:B--2---:R-:W-:Y:S01]  /*2b50*/  FMUL.FTZ R33, R51, UR4 ;  /* 0x0000000433217c20 */ /* 0x004fe20008410000 */
[----:B------:R-:W-:Y:S01]  /*2b60*/  FMUL.FTZ R68, R68, UR4 ;  /* 0x0000000444447c20 */ /* 0x000fe20008410000 */
        /* <DEDUP_REMOVED lines=9> */
[----:B------:R-:W-:Y:S01]  /*2c00*/  PLOP3.LUT P2, PT, PT, PT, UP0, 0x40, 0x0 ;  /* 0x000000000000781c */ /* 0x000fe20003f4e808 */
[----:B------:R-:W-:Y:S01]  /*2c10*/  IMAD.MOV.U32 R9, RZ, RZ, -0x60 ;  /* 0xffffffa0ff097424 */ /* 0x000fe200078e00ff */
[C-C-:B------:R-:W-:Y:S01]  /*2c20*/  IADD3 R10, -R16.reuse, 0x61, R5.reuse ;  /* 0x00000061100a7810 */ /* 0x140fe20007ffe105 */
[----:B------:R-:W-:Y:S01]  /*2c30*/  FMUL.FTZ R57, R57, UR4 ;  /* 0x0000000439397c20 */ /* 0x000fe20008410000 */
[----:B------:R4:W0:Y:S01]  /*2c40*/  MUFU.TANH R75, R40 ;  /* 0x00000028004b7308 */ /* 0x0008220000002400 */
[----:B--2---:R-:W-:Y:S01]  /*2c50*/  FMUL.FTZ R37, R59, UR4 ;  /* 0x000000043b257c20 */ /* 0x004fe20008410000 */
[----:B------:R-:W-:Y:S01]  /*2c60*/  IADD3 R58, -R16, 0x60, R5 ;  /* 0x00000060103a7810 */ /* 0x000fe20007ffe105 */
[----:B------:R-:W-:-:S04]  /*2c70*/  IMAD.IADD R10, R10, 0x1, -R17 ;  /* 0x000000010a0a7824 */ /* 0x000fc800078e0a11 */
[----:B------:R-:W-:Y:S01]  /*2c80*/  VIADD R63, R10, UR6 ;  /* 0x000000060a3f7c36 */ /* 0x000fe20008000000 */
[----:B------:R2:W0:Y:S01]  /*2c90*/  MUFU.TANH R77, R44 ;  /* 0x0000002c004d7308 */ /* 0x0004220000002400 */
[----:B----4-:R-:W-:Y:S01]  /*2ca0*/  FMUL.FTZ R40, R67, UR4 ;  /* 0x0000000443287c20 */ /* 0x010fe20008410000 */
[----:B------:R-:W-:Y:S02]  /*2cb0*/  IMAD R67, R176, R9, 0x60 ;  /* 0x00000060b0437424 */ /* 0x000fe400078e0209 */
[----:B------:R-:W-:Y:S01]  /*2cc0*/  VIADD R66, R10, UR26 ;  /* 0x0000001a0a427c36 */ /* 0x000fe20008000000 */
[----:B-1----:R-:W-:Y:S01]  /*2cd0*/  VIADDMNMX R13, R52, R63, R58, PT ;  /* 0x0000003f340d7246 */ /* 0x002fe2000380013a */
[----:B------:R-:W-:Y:S02]  /*2ce0*/  IMAD.IADD R70, R67, 0x1, -R16 ;  /* 0x0000000143467824 */ /* 0x000fe400078e0a10 */
[----:B------:R-:W1:Y:S01]  /*2cf0*/  MUFU.TANH R4, R4 ;  /* 0x0000000400047308 */ /* 0x000e620000002400 */
[----:B--2---:R-:W-:-:S07]  /*2d00*/  FMUL.FTZ R44, R71, UR4 ;  /* 0x00000004472c7c20 */ /* 0x004fce0008410000 */
[----:B------:R-:W2:Y:S08]  /*2d10*/  MUFU.TANH R2, R2 ;  /* 0x0000000200027308 */ /* 0x000eb00000002400 */
[----:B------:R-:W4:Y:S08]  /*2d20*/  MUFU.TANH R0, R0 ;  /* 0x0000000000007308 */ /* 0x000f300000002400 */
        /* <DEDUP_REMOVED lines=36> */
[----:B-----5:R-:W-:Y:S01]  /*2f70*/  IMAD.IADD R57, R66, 0x1, R52 ;  /* 0x0000000142397824 */ /* 0x020fe200078e0234 */
[----:B-1234-:R-:W-:Y:S06]  /*2f80*/  @P2 BRA `(.L_x_2352) ;  /* 0x0000000000542947 */ /* 0x01efec0003800000 */
[----:B------:R-:W-:Y:S01]  /*2f90*/  IADD3 R5, -R17, R19, R52 ;  /* 0x0000001311057210 */ /* 0x000fe20007ffe134 */
        /* <DEDUP_REMOVED lines=11> */
.L_x_2354:
[----:B------:R-:W-:-:S06]  /*3050*/  UISETP.NE.AND UP1, UPT, UR7, 0x1, UPT ;  /* 0x000000010700788c */ /* 0x000fcc000bf25270 */
[----:B------:R-:W-:-:S05]  /*3060*/  PLOP3.LUT P2, PT, PT, PT, UP1, 0x80, 0x0 ;  /* 0x000000000000781c */ /* 0x000fca0003f4f018 */
[----:B------:R-:W-:-:S08]  /*3070*/  @UP1 ULDC.64 UR10, c[0x0][0x9e8] ;  /* 0x00027a00000a1ab9 */ /* 0x000fd00000000a00 */
[----:B------:R-:W-:-:S05]  /*3080*/  @P2 IMAD.HI.U32 R9, R5, UR10, RZ ;  /* 0x0000000a05092c27 */ /* 0x000fca000f8e00ff */
[----:B------:R-:W-:-:S07]  /*3090*/  @P2 SHF.R.U32.HI R5, RZ, UR11, R9 ;  /* 0x0000000bff052c19 */ /* 0x000fce0008011609 */
.L_x_2355:
[----:B------:R-:W-:Y:S05]  /*30a0*/  BSYNC B0 ;  /* 0x0000000000007941 */ /* 0x000fea0003800000 */
.L_x_2353:
[----:B------:R-:W-:-:S05]  /*30b0*/  IMAD R10, R5, UR7, R70 ;  /* 0x00000007050a7c24 */ /* 0x000fca000f8e0246 */
[----:B------:R-:W-:Y:S02]  /*30c0*/  VIMNMX R57, R57, R10, !PT ;  /* 0x0000000a39397248 */ /* 0x000fe40007fe0100 */
[----:B------:R-:W-:-:S07]  /*30d0*/  VIADDMNMX R13, R10, UR7, R13, PT ;  /* 0x000000070a0d7c46 */ /* 0x000fce000b80010d */
.L_x_2352:
[C---:B------:R-:W-:Y:S02]  /*30e0*/  ISETP.GE.AND P3, PT, R67.reuse, 0x9, PT ;  /* 0x000000094300780c */ /* 0x040fe40003f66270 */
[----:B------:R-:W-:Y:S02]  /*30f0*/  ISETP.GE.AND P2, PT, R67, 0x2, PT ;  /* 0x000000024300780c */ /* 0x000fe40003f46270 */
[----:B------:R-:W-:Y:S02]  /*3100*/  P2R R83, PR, RZ, 0x8 ;  /* 0x00000008ff537803 */ /* 0x000fe40000000000 */
[C---:B------:R-:W-:Y:S02]  /*3110*/  ISETP.GT.AND P3, PT, R57.reuse, 0x8, !P3 ;  /* 0x000000083900780c */ /* 0x040fe40005f64270 */
[----:B------:R-:W-:Y:S02]  /*3120*/  ISETP.GT.AND P4, PT, R57, 0x1, !P2 ;  /* 0x000000013900780c */ /* 0x000fe40005784270 */
[----:B------:R-:W-:-:S02]  /*3130*/  ISETP.LT.OR P3, PT, R13, 0x9, P3 ;  /* 0x000000090d00780c */ /* 0x000fc40001f61670 */
[----:B------:R-:W-:Y:S02]  /*3140*/  ISETP.GE.AND P5, PT, R67, 0xa, PT ;  /* 0x0000000a4300780c */ /* 0x000fe40003fa6270 */
[----:B0-----:R-:W-:Y:S02]  /*3150*/  FSEL R59, R11, -INF , !P3 ;  /* 0xff8000000b3b7808 */ /* 0x001fe40005800000 */
[----:B------:R-:W-:Y:S02]  /*3160*/  ISETP.LT.OR P4, PT, R13, 0x2, P4 ;  /* 0x000000020d00780c */ /* 0x000fe40002781670 */
[----:B------:R-:W-:Y:S02]  /*3170*/  ISETP.GT.AND P3, PT, R57, 0x9, !P5 ;  /* 0x000000093900780c */ /* 0x000fe40006f64270 */
[----:B------:R-:W-:Y:S02]  /*3180*/  FSEL R71, R2, -INF , !P4 ;  /* 0xff80000002477808 */ /* 0x000fe40006000000 */
        /* <DEDUP_REMOVED lines=123> */
.L_x_2358:
[----:B------:R-:W-:-:S06]  /*3940*/  UISETP.NE.AND UP1, UPT, UR7, 0x1, UPT ;  /* 0x000000010700788c */ /* 0x000fcc000bf25270 */
[----:B------:R-:W-:-:S05]  /*3950*/  PLOP3.LUT P5, PT, PT, PT, UP1, 0x80, 0x0 ;  /* 0x000000000000781c */ /* 0x000fca0003faf018 */
[----:B------:R-:W-:-:S08]  /*3960*/  @UP1 ULDC.64 UR10, c[0x0][0x9e8] ;  /* 0x00027a00000a1ab9 */ /* 0x000fd00000000a00 */
[----:B------:R-:W-:Y:S01]  /*3970*/  @P5 IMAD.HI.U32 R38, R4, UR10, RZ ;  /* 0x0000000a04265c27 */ /* 0x000fe2000f8e00ff */
[----:B------:R-:W-:-:S13]  /*3980*/  PLOP3.LUT P5, PT, PT, PT, UP1, 0x80, 0x0 ;  /* 0x000000000000781c */ /* 0x000fda0003faf018 */
[----:B------:R-:W-:-:S07]  /*3990*/  @P5 SHF.R.U32.HI R4, RZ, UR11, R38 ;  /* 0x0000000bff045c19 */ /* 0x000fce0008011626 */
.L_x_2359:
[----:B------:R-:W-:Y:S05]  /*39a0*/  BSYNC B0 ;  /* 0x0000000000007941 */ /* 0x000fea0003800000 */
.L_x_2357:
[----:B------:R-:W-:-:S05]  /*39b0*/  IMAD R4, R4, UR7, R70 ;  /* 0x0000000704047c24 */ /* 0x000fca000f8e0246 */
[----:B------:R-:W-:Y:S02]  /*39c0*/  VIMNMX R60, R60, R4, !PT ;  /* 0x000000043c3c7248 */ /* 0x000fe40007fe0100 */
[----:B------:R-:W-:-:S07]  /*39d0*/  VIADDMNMX R57, R4, UR7, R57, PT ;  /* 0x0000000704397c46 */ /* 0x000fce000b800139 */
.L_x_2356:
[C---:B------:R-:W-:Y:S01]  /*39e0*/  ISETP.GT.AND P2, PT, R60.reuse, 0x1, !P2 ;  /* 0x000000013c00780c */ /* 0x040fe20005744270 */
[----:B------:R-:W-:Y:S01]  /*39f0*/  ULDC UR4, c[0x0][0x988] ;  /* 0x0002620000047ab9 */ /* 0x000fe20000000800 */
[----:B------:R-:W-:Y:S02]  /*3a00*/  ISETP.NE.AND P5, PT, R73, RZ, PT ;  /* 0x000000ff4900720c */ /* 0x000fe40003fa5270 */
[----:B------:R-:W-:Y:S02]  /*3a10*/  ISETP.LT.OR P2, PT, R57, 0x2, P2 ;  /* 0x000000023900780c */ /* 0x000fe40001741670 */
[----:B------:R-:W-:Y:S02]  /*3a20*/  ISETP.GT.AND P6, PT, R60, RZ, !P6 ;  /* 0x000000ff3c00720c */ /* 0x000fe400077c4270 */
[----:B------:R-:W-:Y:S02]  /*3a30*/  FSEL R15, R15, -INF , !P2 ;  /* 0xff8000000f0f7808 */ /* 0x000fe40005000000 */
[----:B------:R-:W-:-:S02]  /*3a40*/  ISETP.NE.AND P2, PT, R83, RZ, PT ;  /* 0x000000ff5300720c */ /* 0x000fc40003f45270 */
[C---:B------:R-:W-:Y:S02]  /*3a50*/  ISETP.LT.OR P6, PT, R57.reuse, 0x1, P6 ;  /* 0x000000013900780c */ /* 0x040fe400037c1670 */
[----:B------:R-:W-:Y:S02]  /*3a60*/  ISETP.GT.AND P2, PT, R60, 0x8, !P2 ;  /* 0x000000083c00780c */ /* 0x000fe40005744270 */
[----:B------:R-:W-:Y:S02]  /*3a70*/  FSEL R58, R0, -INF , !P6 ;  /* 0xff800000003a7808 */ /* 0x000fe40007000000 */
[----:B------:R-:W-:Y:S02]  /*3a80*/  ISETP.LT.OR P2, PT, R57, 0x9, P2 ;  /* 0x000000093900780c */ /* 0x000fe40001741670 */
[----:B------:R-:W-:Y:S02]  /*3a90*/  FMNMX.FTZ R0, R65, R71, !PT ;  /* 0x0000004741007209 */ /* 0x000fe40007810000 */
[----:B------:R-:W-:-:S02]  /*3aa0*/  FSEL R20, R20, -INF , !P2 ;  /* 0xff80000014147808 */ /* 0x000fc40005000000 */
        /* <DEDUP_REMOVED lines=47> */
[----:B------:R-:W-:-:S02]  /*3da0*/  ISETP.NE.AND P2, PT, R76, RZ, PT ;  /* 0x000000ff4c00720c */ /* 0x000fc40003f45270 */
[----:B------:R-:W-:Y:S02]  /*3db0*/  FMNMX.FTZ R0, R2, R61, !PT ;  /* 0x0000003d02007209 */ /* 0x000fe40007810000 */
[----:B------:R-:W-:Y:S02]  /*3dc0*/  ISETP.GT.AND P2, PT, R60, 0x28, !P2 ;  /* 0x000000283c00780c */ /* 0x000fe40005744270 */
[----:B------:R-:W-:Y:S02]  /*3dd0*/  FMNMX.FTZ R61, R13, R0, !PT ;  /* 0x000000000d3d7209 */ /* 0x000fe40007810000 */
[----:B------:R-:W-:Y:S02]  /*3de0*/  ISETP.LT.OR P2, PT, R57, 0x29, P2 ;  /* 0x000000293900780c */ /* 0x000fe40001741670 */
[----:B------:R-:W-:Y:S01]  /*3df0*/  ISETP.NE.AND P5, PT, R82, RZ, PT ;  /* 0x000000ff5200720c */ /* 0x000fe20003fa5270 */
[----:B------:R-:W0:Y:S01]  /*3e00*/  SHFL.BFLY PT, R0, R61, 0x2, 0x1f ;  /* 0x0c401f003d007f89 */ /* 0x000e2200000e0000 */
[----:B------:R-:W-:-:S02]  /*3e10*/  FSEL R30, R30, -INF , !P2 ;  /* 0xff8000001e1e7808 */ /* 0x000fc40005000000 */
[----:B------:R-:W-:Y:S02]  /*3e20*/  ISETP.NE.AND P2, PT, R77, RZ, PT ;  /* 0x000000ff4d00720c */ /* 0x000fe40003f45270 */
[----:B------:R-:W-:Y:S02]  /*3e30*/  ISETP.NE.AND P6, PT, R90, RZ, PT ;  /* 0x000000ff5a00720c */ /* 0x000fe40003fc5270 */
[C---:B------:R-:W-:Y:S02]  /*3e40*/  ISETP.GT.AND P2, PT, R60.reuse, 0x29, !P2 ;  /* 0x000000293c00780c */ /* 0x040fe40005744270 */
[C---:B------:R-:W-:Y:S02]  /*3e50*/  ISETP.GT.AND P3, PT, R60.reuse, 0x51, !P3 ;  /* 0x000000513c00780c */ /* 0x040fe40005f64270 */
[----:B------:R-:W-:Y:S02]  /*3e60*/  ISETP.LT.OR P2, PT, R57, 0x2a, P2 ;  /* 0x0000002a3900780c */ /* 0x000fe40001741670 */
[----:B------:R-:W-:-:S02]  /*3e70*/  ISETP.GT.AND P4, PT, R60, 0x58, !P4 ;  /* 0x000000583c00780c */ /* 0x000fc40006784270 */
[----:B------:R-:W-:Y:S02]  /*3e80*/  FSEL R31, R31, -INF , !P2 ;  /* 0xff8000001f1f7808 */ /* 0x000fe40005000000 */
[----:B------:R-:W-:Y:S02]  /*3e90*/  ISETP.NE.AND P2, PT, R78, RZ, PT ;  /* 0x000000ff4e00720c */ /* 0x000fe40003f45270 */
[C---:B------:R-:W-:Y:S02]  /*3ea0*/  ISETP.LT.OR P3, PT, R57.reuse, 0x52, P3 ;  /* 0x000000523900780c */ /* 0x040fe40001f61670 */
[----:B------:R-:W-:Y:S02]  /*3eb0*/  ISETP.GT.AND P2, PT, R60, 0x30, !P2 ;  /* 0x000000303c00780c */ /* 0x000fe40005744270 */
[C---:B------:R-:W-:Y:S02]  /*3ec0*/  ISETP.LT.OR P4, PT, R57.reuse, 0x59, P4 ;  /* 0x000000593900780c */ /* 0x040fe40002781670 */
[----:B------:R-:W-:-:S02]  /*3ed0*/  ISETP.LT.OR P2, PT, R57, 0x31, P2 ;  /* 0x000000313900780c */ /* 0x000fc40001741670 */
[----:B------:R-:W-:Y:S02]  /*3ee0*/  FSEL R40, R40, -INF , !P3 ;  /* 0xff80000028287808 */ /* 0x000fe40005800000 */
[----:B------:R-:W-:Y:S02]  /*3ef0*/  FSEL R32, R32, -INF , !P2 ;  /* 0xff80000020207808 */ /* 0x000fe40005000000 */
[----:B------:R-:W-:Y:S02]  /*3f00*/  ISETP.NE.AND P2, PT, R87, RZ, PT ;  /* 0x000000ff5700720c */ /* 0x000fe40003f45270 */
[----:B------:R-:W-:Y:S02]  /*3f10*/  FSEL R46, R46, -INF , !P4 ;  /* 0xff8000002e2e7808 */ /* 0x000fe40006000000 */
        /* <DEDUP_REMOVED lines=23> */
[----:B0-----:R-:W-:-:S05]  /*4090*/  FMNMX.FTZ R62, R61, R0, !PT ;  /* 0x000000003d3e7209 */ /* 0x001fca0007810000 */
[----:B------:R-:W0:Y:S02]  /*40a0*/  SHFL.BFLY PT, R63, R62, 0x1, 0x1f ;  /* 0x0c201f003e3f7f89 */ /* 0x000e2400000e0000 */
[----:B0-----:R-:W-:-:S04]  /*40b0*/  FMNMX.FTZ R4, R62, R63, !PT ;  /* 0x0000003f3e047209 */ /* 0x001fc80007810000 */
[C---:B------:R-:W-:Y:S01]  /*40c0*/  FSETP.NEU.FTZ.AND P2, PT, R4.reuse, -INF , PT ;  /* 0xff8000000400780b */ /* 0x040fe20003f5d000 */
[----:B------:R-:W-:-:S05]  /*40d0*/  FMUL.FTZ R0, R4, UR4 ;  /* 0x0000000404007c20 */ /* 0x000fca0008410000 */
[----:B------:R-:W-:Y:S02]  /*40e0*/  FSEL R64, R0, RZ, P2 ;  /* 0x000000ff00407208 */ /* 0x000fe40001000000 */
[----:B------:R-:W-:Y:S02]  /*40f0*/  ISETP.GT.AND P2, PT, R60, 0x49, !P5 ;  /* 0x000000493c00780c */ /* 0x000fe40006f44270 */
[----:B------:R-:W-:Y:S01]  /*4100*/  ISETP.NE.AND P5, PT, R67, RZ, PT ;  /* 0x000000ff4300720c */ /* 0x000fe20003fa5270 */
[--C-:B------:R-:W-:Y:S01]  /*4110*/  FFMA.FTZ R154, R59, UR4, -R64.reuse ;  /* 0x000000043b9a7c23 */ /* 0x100fe20008010840 */
[----:B------:R-:W-:Y:S01]  /*4120*/  ISETP.LT.OR P2, PT, R57, 0x4a, P2 ;  /* 0x0000004a3900780c */ /* 0x000fe20001741670 */
[--C-:B------:R-:W-:Y:S01]  /*4130*/  FFMA.FTZ R156, R56, UR4, -R64.reuse ;  /* 0x00000004389c7c23 */ /* 0x100fe20008010840 */
[--C-:B------:R-:W-:Y:S01]  /*4140*/  FFMA.FTZ R158, R55, UR4, -R64.reuse ;  /* 0x00000004379e7c23 */ /* 0x100fe20008010840 */
[----:B------:R-:W-:Y:S01]  /*4150*/  ISETP.GT.AND P5, PT, R60, 0x59, !P5 ;  /* 0x000000593c00780c */ /* 0x000fe20006fa4270 */
[--C-:B------:R-:W-:Y:S01]  /*4160*/  FFMA.FTZ R160, R54, UR4, -R64.reuse ;  /* 0x0000000436a07c23 */ /* 0x100fe20008010840 */
[----:B------:R-:W-:Y:S01]  /*4170*/  FSEL R0, R39, -INF , !P2 ;  /* 0xff80000027007808 */ /* 0x000fe20005000000 */
[--C-:B------:R-:W-:Y:S01]  /*4180*/  FFMA.FTZ R162, R53, UR4, -R64.reuse ;  /* 0x0000000435a27c23 */ /* 0x100fe20008010840 */
[----:B------:R-:W-:Y:S01]  /*4190*/  FMNMX.FTZ R39, R58, R15, !PT ;  /* 0x0000000f3a277209 */ /* 0x000fe20007810000 */
[--C-:B------:R-:W-:Y:S01]  /*41a0*/  FFMA.FTZ R48, R48, UR4, -R64.reuse ;  /* 0x0000000430307c23 */ /* 0x100fe20008010840 */
[----:B------:R-:W-:Y:S01]  /*41b0*/  ISETP.GT.AND P2, PT, R60, 0x50, !P6 ;  /* 0x000000503c00780c */ /* 0x000fe20007744270 */
        /* <DEDUP_REMOVED lines=8> */
[----:B------:R-:W-:Y:S01]  /*4240*/  MUFU.EX2 R152, R152 ;  /* 0x0000009800987308 */ /* 0x000fe20000000800 */
[----:B------:R-:W-:Y:S01]  /*4250*/  FMNMX.FTZ R62, R24, R39, !PT ;  /* 0x00000027183e7209 */ /* 0x000fe20007810000 */
[--C-:B------:R-:W-:Y:S01]  /*4260*/  FFMA.FTZ R41, R41, UR4, -R64.reuse ;  /* 0x0000000429297c23 */ /* 0x100fe20008010840 */
[----:B------:R-:W-:Y:S01]  /*4270*/  ISETP.LT.OR P5, PT, R57, 0x5a, P5 ;  /* 0x0000005a3900780c */ /* 0x000fe20002fa1670 */
[--C-:B------:R-:W-:Y:S01]  /*4280*/  FFMA.FTZ R43, R43, UR4, -R64.reuse ;  /* 0x000000042b2b7c23 */ /* 0x100fe20008010840 */
[----:B------:R-:W-:Y:S01]  /*4290*/  FMNMX.FTZ R61, R25, R62, !PT ;  /* 0x0000003e193d7209 */ /* 0x000fe20007810000 */
[--C-:B------:R-:W-:Y:S01]  /*42a0*/  FFMA.FTZ R2, R2, UR4, -R64.reuse ;  /* 0x0000000402027c23 */ /* 0x100fe20008010840 */
[----:B------:R-:W-:Y:S01]  /*42b0*/  FSEL R44, R44, -INF , !P5 ;  /* 0xff8000002c2c7808 */ /* 0x000fe20006800000 */
[----:B------:R0:W-:Y:S01]  /*42c0*/  MUFU.EX2 R57, R48 ;  /* 0x0000003000397308 */ /* 0x0001e20000000800 */
[----:B------:R-:W-:Y:S01]  /*42d0*/  FMNMX.FTZ R62, R26, R61, !PT ;  /* 0x0000003d1a3e7209 */ /* 0x000fe20007810000 */
[--C-:B------:R-:W-:Y:S01]  /*42e0*/  FFMA.FTZ R45, R45, UR4, -R64.reuse ;  /* 0x000000042d2d7c23 */ /* 0x100fe20008010840 */
[--C-:B------:R-:W-:Y:S01]  /*42f0*/  FFMA.FTZ R47, R47, UR4, -R64.reuse ;  /* 0x000000042f2f7c23 */ /* 0x100fe20008010840 */
[--C-:B------:R-:W-:Y:S01]  /*4300*/  FFMA.FTZ R10, R10, UR4, -R64.reuse ;  /* 0x000000040a0a7c23 */ /* 0x100fe20008010840 */
[----:B------:R-:W-:Y:S01]  /*4310*/  FMNMX.FTZ R59, R27, R62, !PT ;  /* 0x0000003e1b3b7209 */ /* 0x000fe20007810000 */
[--C-:B------:R-:W-:Y:S01]  /*4320*/  FFMA.FTZ R49, R49, UR4, -R64.reuse ;  /* 0x0000000431317c23 */ /* 0x100fe20008010840 */
[--C-:B------:R-:W-:Y:S01]  /*4330*/  FFMA.FTZ R164, R52, UR4, -R64.reuse ;  /* 0x0000000434a47c23 */ /* 0x100fe20008010840 */
[----:B------:R-:W1:Y:S01]  /*4340*/  MUFU.EX2 R39, R63 ;  /* 0x0000003f00277308 */ /* 0x000e620000000800 */
[----:B------:R-:W-:Y:S01]  /*4350*/  FMNMX.FTZ R62, R28, R59, !PT ;  /* 0x0000003b1c3e7209 */ /* 0x000fe20007810000 */
[--C-:B0-----:R-:W-:Y:S01]  /*4360*/  FFMA.FTZ R48, R5, UR4, -R64.reuse ;  /* 0x0000000405307c23 */ /* 0x101fe20008010840 */
[--C-:B------:R-:W-:Y:S01]  /*4370*/  FFMA.FTZ R51, R51, UR4, -R64.reuse ;  /* 0x0000000433337c23 */ /* 0x100fe20008010840 */
[--C-:B------:R-:W-:Y:S01]  /*4380*/  FFMA.FTZ R166, R50, UR4, -R64.reuse ;  /* 0x0000000432a67c23 */ /* 0x100fe20008010840 */
[----:B------:R-:W-:Y:S01]  /*4390*/  FMNMX.FTZ R59, R29, R62, !PT ;  /* 0x0000003e1d3b7209 */ /* 0x000fe20007810000 */
[--C-:B------:R-:W-:Y:S01]  /*43a0*/  FFMA.FTZ R14, R14, UR4, -R64.reuse ;  /* 0x000000040e0e7c23 */ /* 0x100fe20008010840 */
[--C-:B------:R-:W-:Y:S01]  /*43b0*/  FFMA.FTZ R9, R9, UR4, -R64.reuse ;  /* 0x0000000409097c23 */ /* 0x100fe20008010840 */
[----:B------:R-:W-:Y:S01]  /*43c0*/  MUFU.EX2 R170, R11 ;  /* 0x0000000b00aa7308 */ /* 0x000fe20000000800 */
[----:B------:R-:W-:Y:S01]  /*43d0*/  FMNMX.FTZ R56, R30, R59, !PT ;  /* 0x0000003b1e387209 */ /* 0x000fe20007810000 */
[----:B------:R-:W-:-:S03]  /*43e0*/  FFMA.FTZ R13, R13, UR4, -R64 ;  /* 0x000000040d0d7c23 */ /* 0x000fc60008010840 */
[----:B------:R-:W-:-:S03]  /*43f0*/  FMNMX.FTZ R59, R31, R56, !PT ;  /* 0x000000381f3b7209 */ /* 0x000fc60007810000 */
[----:B------:R-:W0:Y:S01]  /*4400*/  MUFU.EX2 R154, R154 ;  /* 0x0000009a009a7308 */ /* 0x000e220000000800 */
[----:B------:R-:W-:-:S04]  /*4410*/  FMNMX.FTZ R56, R32, R59, !PT ;  /* 0x0000003b20387209 */ /* 0x000fc80007810000 */
[----:B------:R-:W-:-:S03]  /*4420*/  FMNMX.FTZ R59, R33, R56, !PT ;  /* 0x00000038213b7209 */ /* 0x000fc60007810000 */
[----:B------:R-:W2:Y:S01]  /*4430*/  MUFU.EX2 R41, R41 ;  /* 0x0000002900297308 */ /* 0x000ea20000000800 */
[----:B------:R-:W-:-:S04]  /*4440*/  FMNMX.FTZ R56, R34, R59, !PT ;  /* 0x0000003b22387209 */ /* 0x000fc80007810000 */
[----:B------:R-:W-:-:S03]  /*4450*/  FMNMX.FTZ R55, R35, R56, !PT ;  /* 0x0000003823377209 */ /* 0x000fc60007810000 */
[----:B------:R-:W3:Y:S01]  /*4460*/  MUFU.EX2 R156, R156 ;  /* 0x0000009c009c7308 */ /* 0x000ee20000000800 */
[----:B------:R-:W-:-:S04]  /*4470*/  FMNMX.FTZ R56, R36, R55, !PT ;  /* 0x0000003724387209 */ /* 0x000fc80007810000 */
[----:B------:R-:W-:-:S03]  /*4480*/  FMNMX.FTZ R55, R37, R56, !PT ;  /* 0x0000003825377209 */ /* 0x000fc60007810000 */
[----:B------:R-:W4:Y:S01]  /*4490*/  MUFU.EX2 R43, R43 ;  /* 0x0000002b002b7308 */ /* 0x000f220000000800 */
[----:B------:R-:W-:-:S04]  /*44a0*/  FMNMX.FTZ R55, R38, R55, !PT ;  /* 0x0000003726377209 */ /* 0x000fc80007810000 */
[----:B------:R-:W-:-:S03]  /*44b0*/  FMNMX.FTZ R55, R0, R55, !PT ;  /* 0x0000003700377209 */ /* 0x000fc60007810000 */
[----:B------:R-:W-:Y:S01]  /*44c0*/  MUFU.EX2 R174, R2 ;  /* 0x0000000200ae7308 */ /* 0x000fe20000000800 */
[----:B------:R-:W-:-:S04]  /*44d0*/  FMNMX.FTZ R55, R42, R55, !PT ;  /* 0x000000372a377209 */ /* 0x000fc80007810000 */
[----:B------:R-:W-:-:S03]  /*44e0*/  FMNMX.FTZ R55, R40, R55, !PT ;  /* 0x0000003728377209 */ /* 0x000fc60007810000 */
[----:B------:R-:W5:Y:S01]  /*44f0*/  MUFU.EX2 R158, R158 ;  /* 0x0000009e009e7308 */ /* 0x000f620000000800 */
[----:B------:R-:W-:-:S04]  /*4500*/  FMNMX.FTZ R55, R46, R55, !PT ;  /* 0x000000372e377209 */ /* 0x000fc80007810000 */
[----:B------:R-:W-:-:S03]  /*4510*/  FMNMX.FTZ R55, R44, R55, !PT ;  /* 0x000000372c377209 */ /* 0x000fc60007810000 */
[----:B------:R-:W5:Y:S02]  /*4520*/  MUFU.EX2 R45, R45 ;  /* 0x0000002d002d7308 */ /* 0x000f640000000800 */
[----:B------:R-:W1:Y:S06]  /*4530*/  SHFL.BFLY PT, R54, R55, 0x2, 0x1f ;  /* 0x0c401f0037367f89 */ /* 0x000e6c00000e0000 */
[----:B------:R-:W5:Y:S08]  /*4540*/  MUFU.EX2 R160, R160 ;  /* 0x000000a000a07308 */ /* 0x000f700000000800 */
[----:B------:R-:W5:Y:S08]  /*4550*/  MUFU.EX2 R47, R47 ;  /* 0x0000002f002f7308 */ /* 0x000f700000000800 */
[----:B------:R-:W-:Y:S01]  /*4560*/  MUFU.EX2 R162, R162 ;  /* 0x000000a200a27308 */ /* 0x000fe20000000800 */
[----:B-1----:R-:W-:-:S05]  /*4570*/  FMNMX.FTZ R54, R55, R54, !PT ;  /* 0x0000003637367209 */ /* 0x002fca0007810000 */
[----:B------:R-:W1:Y:S02]  /*4580*/  SHFL.BFLY PT, R53, R54, 0x1, 0x1f ;  /* 0x0c201f0036357f89 */ /* 0x000e6400000e0000 */
[----:B------:R0:W-:Y:S08]  /*4590*/  MUFU.EX2 R55, R12 ;  /* 0x0000000c00377308 */ /* 0x0001f00000000800 */
[----:B------:R5:W-:Y:S08]  /*45a0*/  MUFU.EX2 R59, R10 ;  /* 0x0000000a003b7308 */ /* 0x000bf00000000800 */
[----:B------:R-:W-:Y:S01]  /*45b0*/  MUFU.EX2 R49, R49 ;  /* 0x0000003100317308 */ /* 0x000fe20000000800 */
[----:B-1----:R-:W-:Y:S01]  /*45c0*/  FMNMX.FTZ R5, R54, R53, !PT ;  /* 0x0000003536057209 */ /* 0x002fe20007810000 */
[----:B------:R-:W-:-:S06]  /*45d0*/  FADD.FTZ R53, R152, R39 ;  /* 0x0000002798357221 */ /* 0x000fcc0000010000 */
[----:B------:R-:W-:Y:S01]  /*45e0*/  MUFU.EX2 R164, R164 ;  /* 0x000000a400a47308 */ /* 0x000fe20000000800 */
[----:B------:R-:W-:Y:S01]  /*45f0*/  F2FP.F16.F32.PACK_AB R152, R39, R152 ;  /* 0x000000982798723e */ /* 0x000fe200000000ff */
[C---:B0-----:R-:W-:Y:S01]  /*4600*/  FMUL.FTZ R12, R5.reuse, UR4 ;  /* 0x00000004050c7c20 */ /* 0x041fe20008410000 */
[----:B------:R-:W-:Y:S01]  /*4610*/  FSETP.NEU.FTZ.AND P2, PT, R5, -INF , PT ;  /* 0xff8000000500780b */ /* 0x000fe20003f5d000 */
[----:B------:R-:W-:Y:S01]  /*4620*/  FADD.FTZ R2, R154, R53 ;  /* 0x000000359a027221 */ /* 0x000fe20000010000 */
[C---:B--2---:R-:W-:Y:S02]  /*4630*/  F2FP.F16.F32.PACK_AB R154, R41.reuse, R154 ;  /* 0x0000009a299a723e */ /* 0x044fe400000000ff */
[----:B------:R-:W-:Y:S01]  /*4640*/  FSEL R11, R12, RZ, P2 ;  /* 0x000000ff0c0b7208 */ /* 0x000fe20001000000 */
[----:B------:R-:W-:Y:S01]  /*4650*/  FADD.FTZ R53, R41, R2 ;  /* 0x0000000229357221 */ /* 0x000fe20000010000 */
[----:B------:R-:W-:Y:S03]  /*4660*/  MUFU.EX2 R51, R51 ;  /* 0x0000003300337308 */ /* 0x000fe60000000800 */
[--C-:B------:R-:W-:Y:S01]  /*4670*/  FFMA.FTZ R58, R58, UR4, -R11.reuse ;  /* 0x000000043a3a7c23 */ /* 0x100fe2000801080b */
[--C-:B------:R-:W-:Y:S01]  /*4680*/  FFMA.FTZ R15, R15, UR4, -R11.reuse ;  /* 0x000000040f0f7c23 */ /* 0x100fe2000801080b */
[--C-:B------:R-:W-:Y:S01]  /*4690*/  FFMA.FTZ R20, R20, UR4, -R11.reuse ;  /* 0x0000000414147c23 */ /* 0x100fe2000801080b */
[--C-:B------:R-:W-:Y:S01]  /*46a0*/  FFMA.FTZ R21, R21, UR4, -R11.reuse ;  /* 0x0000000415157c23 */ /* 0x100fe2000801080b */
[--C-:B------:R-:W-:Y:S01]  /*46b0*/  FFMA.FTZ R24, R24, UR4, -R11.reuse ;  /* 0x0000000418187c23 */ /* 0x100fe2000801080b */
[--C-:B------:R-:W-:Y:S01]  /*46c0*/  FFMA.FTZ R25, R25, UR4, -R11.reuse ;  /* 0x0000000419197c23 */ /* 0x100fe2000801080b */
[----:B------:R-:W-:Y:S01]  /*46d0*/  MUFU.EX2 R58, R58 ;  /* 0x0000003a003a7308 */ /* 0x000fe20000000800 */
[----:B------:R-:W-:Y:S01]  /*46e0*/  FFMA.FTZ R26, R26, UR4, -R11 ;  /* 0x000000041a1a7c23 */ /* 0x000fe2000801080b */
[----:B---3--:R-:W-:Y:S01]  /*46f0*/  FADD.FTZ R2, R156, R53 ;  /* 0x000000359c027221 */ /* 0x008fe20000010000 */
[--C-:B------:R-:W-:Y:S01]  /*4700*/  FFMA.FTZ R27, R27, UR4, -R11.reuse ;  /* 0x000000041b1b7c23 */ /* 0x100fe2000801080b */
[--C-:B------:R-:W-:Y:S01]  /*4710*/  FFMA.FTZ R28, R28, UR4, -R11.reuse ;  /* 0x000000041c1c7c23 */ /* 0x100fe2000801080b */
[--C-:B------:R-:W-:Y:S01]  /*4720*/  FFMA.FTZ R29, R29, UR4, -R11.reuse ;  /* 0x000000041d1d7c23 */ /* 0x100fe2000801080b */
[----:B----4-:R-:W-:Y:S01]  /*4730*/  FADD.FTZ R61, R43, R2 ;  /* 0x000000022b3d7221 */ /* 0x010fe20000010000 */
[--C-:B------:R-:W-:Y:S01]  /*4740*/  FFMA.FTZ R30, R30, UR4, -R11.reuse ;  /* 0x000000041e1e7c23 */ /* 0x100fe2000801080b */
[----:B------:R-:W0:Y:S01]  /*4750*/  MUFU.EX2 R15, R15 ;  /* 0x0000000f000f7308 */ /* 0x000e220000000800 */
[----:B------:R-:W-:Y:S01]  /*4760*/  FFMA.FTZ R31, R31, UR4, -R11 ;  /* 0x000000041f1f7c23 */ /* 0x000fe2000801080b */
[----:B-----5:R-:W-:Y:S01]  /*4770*/  FADD.FTZ R10, R158, R61 ;  /* 0x0000003d9e0a7221 */ /* 0x020fe20000010000 */
[--C-:B------:R-:W-:Y:S01]  /*4780*/  FFMA.FTZ R32, R32, UR4, -R11.reuse ;  /* 0x0000000420207c23 */ /* 0x100fe2000801080b */
[--C-:B------:R-:W-:Y:S01]  /*4790*/  FFMA.FTZ R33, R33, UR4, -R11.reuse ;  /* 0x0000000421217c23 */ /* 0x100fe2000801080b */
[--C-:B------:R-:W-:Y:S01]  /*47a0*/  FFMA.FTZ R34, R34, UR4, -R11.reuse ;  /* 0x0000000422227c23 */ /* 0x100fe2000801080b */
[----:B------:R-:W-:Y:S01]  /*47b0*/  FADD.FTZ R61, R45, R10 ;  /* 0x0000000a2d3d7221 */ /* 0x000fe20000010000 */
[--C-:B------:R-:W-:Y:S01]  /*47c0*/  FFMA.FTZ R35, R35, UR4, -R11.reuse ;  /* 0x0000000423237c23 */ /* 0x100fe2000801080b */
[----:B------:R-:W1:Y:S01]  /*47d0*/  MUFU.EX2 R20, R20 ;  /* 0x0000001400147308 */ /* 0x000e620000000800 */
[----:B------:R-:W-:Y:S01]  /*47e0*/  FFMA.FTZ R36, R36, UR4, -R11 ;  /* 0x0000000424247c23 */ /* 0x000fe2000801080b */
[----:B------:R-:W-:Y:S01]  /*47f0*/  FADD.FTZ R10, R160, R61 ;  /* 0x0000003da00a7221 */ /* 0x000fe20000010000 */
[--C-:B------:R-:W-:Y:S01]  /*4800*/  FFMA.FTZ R37, R37, UR4, -R11.reuse ;  /* 0x0000000425257c23 */ /* 0x100fe2000801080b */
[--C-:B------:R-:W-:Y:S01]  /*4810*/  FFMA.FTZ R38, R38, UR4, -R11.reuse ;  /* 0x0000000426267c23 */ /* 0x100fe2000801080b */
[--C-:B------:R-:W-:Y:S01]  /*4820*/  FFMA.FTZ R0, R0, UR4, -R11.reuse ;  /* 0x0000000400007c23 */ /* 0x100fe2000801080b */
[----:B------:R-:W-:Y:S01]  /*4830*/  FADD.FTZ R61, R47, R10 ;  /* 0x0000000a2f3d7221 */ /* 0x000fe20000010000 */
[----:B------:R-:W-:Y:S01]  /*4840*/  FFMA.FTZ R42, R42, UR4, -R11 ;  /* 0x000000042a2a7c23 */ /* 0x000fe2000801080b */
[----:B------:R-:W2:Y:S01]  /*4850*/  MUFU.EX2 R21, R21 ;  /* 0x0000001500157308 */ /* 0x000ea20000000800 */
[----:B0-----:R-:W-:Y:S01]  /*4860*/  FADD.FTZ R53, R58, R15 ;  /* 0x0000000f3a357221 */ /* 0x001fe20000010000 */
[----:B------:R-:W-:Y:S01]  /*4870*/  FADD.FTZ R10, R162, R61 ;  /* 0x0000003da20a7221 */ /* 0x000fe20000010000 */
[--C-:B------:R-:W-:Y:S01]  /*4880*/  FFMA.FTZ R40, R40, UR4, -R11.reuse ;  /* 0x0000000428287c23 */ /* 0x100fe2000801080b */
[--C-:B------:R-:W-:Y:S01]  /*4890*/  FFMA.FTZ R46, R46, UR4, -R11.reuse ;  /* 0x000000042e2e7c23 */ /* 0x100fe2000801080b */
[----:B------:R-:W-:Y:S01]  /*48a0*/  FFMA.FTZ R11, R44, UR4, -R11 ;  /* 0x000000042c0b7c23 */ /* 0x000fe2000801080b */
[----:B------:R-:W-:Y:S01]  /*48b0*/  FADD.FTZ R61, R49, R10 ;  /* 0x0000000a313d7221 */ /* 0x000fe20000010000 */
[----:B------:R-:W-:Y:S01]  /*48c0*/  F2FP.F16.F32.PACK_AB R156, R43, R156 ;  /* 0x0000009c2b9c723e */ /* 0x000fe200000000ff */
[----:B------:R-:W0:Y:S01]  /*48d0*/  MUFU.EX2 R24, R24 ;  /* 0x0000001800187308 */ /* 0x000e220000000800 */
[----:B-1----:R-:W-:Y:S01]  /*48e0*/  FADD.FTZ R2, R20, R53 ;  /* 0x0000003514027221 */ /* 0x002fe20000010000 */
[----:B------:R-:W-:Y:S01]  /*48f0*/  FADD.FTZ R10, R164, R61 ;  /* 0x0000003da40a7221 */ /* 0x000fe20000010000 */
[----:B------:R-:W-:-:S02]  /*4900*/  F2FP.F16.F32.PACK_AB R158, R45, R158 ;  /* 0x0000009e2d9e723e */ /* 0x000fc400000000ff */
[----:B------:R-:W-:Y:S01]  /*4910*/  F2FP.F16.F32.PACK_AB R160, R47, R160 ;  /* 0x000000a02fa0723e */ /* 0x000fe200000000ff */
[----:B------:R-:W-:Y:S01]  /*4920*/  FADD.FTZ R61, R51, R10 ;  /* 0x0000000a333d7221 */ /* 0x000fe20000010000 */
[----:B------:R-:W-:Y:S01]  /*4930*/  F2FP.F16.F32.PACK_AB R162, R49, R162 ;  /* 0x000000a231a2723e */ /* 0x000fe200000000ff */
[----:B------:R-:W1:Y:S01]  /*4940*/  MUFU.EX2 R25, R25 ;  /* 0x0000001900197308 */ /* 0x000e620000000800 */
[----:B--2---:R-:W-:Y:S01]  /*4950*/  FADD.FTZ R53, R21, R2 ;  /* 0x0000000215357221 */ /* 0x004fe20000010000 */
[----:B------:R-:W-:Y:S02]  /*4960*/  F2FP.F16.F32.PACK_AB R164, R51, R164 ;  /* 0x000000a433a4723e */ /* 0x000fe400000000ff */
[----:B------:R-:W-:Y:S02]  /*4970*/  F2FP.F16.F32.PACK_AB R153, R15, R58 ;  /* 0x0000003a0f99723e */ /* 0x000fe400000000ff */
[----:B------:R-:W-:Y:S02]  /*4980*/  F2FP.F16.F32.PACK_AB R155, R21, R20 ;  /* 0x00000014159b723e */ /* 0x000fe400000000ff */
[----:B------:R-:W2:Y:S01]  /*4990*/  MUFU.EX2 R26, R26 ;  /* 0x0000001a001a7308 */ /* 0x000ea20000000800 */
[----:B0-----:R-:W-:-:S07]  /*49a0*/  FADD.FTZ R2, R24, R53 ;  /* 0x0000003518027221 */ /* 0x001fce0000010000 */
[----:B------:R-:W0:Y:S01]  /*49b0*/  MUFU.EX2 R27, R27 ;  /* 0x0000001b001b7308 */ /* 0x000e220000000800 */
[C---:B-1----:R-:W-:Y:S01]  /*49c0*/  FADD.FTZ R53, R25.reuse, R2 ;  /* 0x0000000219357221 */ /* 0x042fe20000010000 */
[----:B------:R-:W-:-:S06]  /*49d0*/  F2FP.F16.F32.PACK_AB R157, R25, R24 ;  /* 0x00000018199d723e */ /* 0x000fcc00000000ff */
[----:B------:R-:W1:Y:S01]  /*49e0*/  MUFU.EX2 R28, R28 ;  /* 0x0000001c001c7308 */ /* 0x000e620000000800 */
[----:B--2---:R-:W-:-:S07]  /*49f0*/  FADD.FTZ R2, R26, R53 ;  /* 0x000000351a027221 */ /* 0x004fce0000010000 */
        /* <DEDUP_REMOVED lines=11> */
[C---:B-1----:R-:W-:Y:S01]  /*4ab0*/  FADD.FTZ R53, R31.reuse, R2 ;  /* 0x000000021f357221 */ /* 0x042fe20000010000 */
[----:B------:R-:W-:-:S06]  /*4ac0*/  F2FP.F16.F32.PACK_AB R163, R31, R30 ;  /* 0x0000001e1fa3723e */ /* 0x000fcc00000000ff */
[----:B------:R-:W1:Y:S01]  /*4ad0*/  MUFU.EX2 R166, R166 ;  /* 0x000000a600a67308 */ /* 0x000e620000000800 */
[----:B--2---:R-:W-:-:S07]  /*4ae0*/  FADD.FTZ R2, R32, R53 ;  /* 0x0000003520027221 */ /* 0x004fce0000010000 */
[----:B------:R-:W-:Y:S01]  /*4af0*/  MUFU.EX2 R34, R34 ;  /* 0x0000002200227308 */ /* 0x000fe20000000800 */
[C---:B0-----:R-:W-:Y:S01]  /*4b00*/  FADD.FTZ R39, R33.reuse, R2 ;  /* 0x0000000221277221 */ /* 0x041fe20000010000 */
[----:B------:R-:W-:-:S06]  /*4b10*/  F2FP.F16.F32.PACK_AB R165, R33, R32 ;  /* 0x0000002021a5723e */ /* 0x000fcc00000000ff */
[----:B------:R-:W0:Y:S01]  /*4b20*/  MUFU.EX2 R35, R35 ;  /* 0x0000002300237308 */ /* 0x000e220000000800 */
[----:B-1----:R-:W-:Y:S01]  /*4b30*/  FADD.FTZ R10, R166, R61 ;  /* 0x0000003da60a7221 */ /* 0x002fe20000010000 */
[----:B------:R-:W-:-:S03]  /*4b40*/  F2FP.F16.F32.PACK_AB R166, R57, R166 ;  /* 0x000000a639a6723e */ /* 0x000fc600000000ff */
[----:B------:R-:W-:-:S03]  /*4b50*/  FADD.FTZ R61, R57, R10 ;  /* 0x0000000a393d7221 */ /* 0x000fc60000010000 */
[----:B------:R-:W1:Y:S08]  /*4b60*/  MUFU.EX2 R14, R14 ;  /* 0x0000000e000e7308 */ /* 0x000e700000000800 */
[----:B------:R-:W-:Y:S01]  /*4b70*/  MUFU.EX2 R36, R36 ;  /* 0x0000002400247308 */ /* 0x000fe20000000800 */
[----:B0-----:R-:W-:-:S07]  /*4b80*/  F2FP.F16.F32.PACK_AB R167, R35, R34 ;  /* 0x0000002223a7723e */ /* 0x001fce00000000ff */
[----:B------:R-:W0:Y:S01]  /*4b90*/  MUFU.EX2 R37, R37 ;  /* 0x0000002500257308 */ /* 0x000e220000000800 */
[----:B-1----:R-:W-:Y:S01]  /*4ba0*/  FADD.FTZ R10, R14, R61 ;  /* 0x0000003d0e0a7221 */ /* 0x002fe20000010000 */
[----:B------:R-:W-:-:S03]  /*4bb0*/  F2FP.F16.F32.PACK_AB R168, R55, R14 ;  /* 0x0000000e37a8723e */ /* 0x000fc600000000ff */
[----:B------:R-:W-:-:S03]  /*4bc0*/  FADD.FTZ R10, R55, R10 ;  /* 0x0000000a370a7221 */ /* 0x000fc60000010000 */
[----:B------:R-:W1:Y:S08]  /*4bd0*/  MUFU.EX2 R9, R9 ;  /* 0x0000000900097308 */ /* 0x000e700000000800 */
[----:B------:R-:W2:Y:S01]  /*4be0*/  MUFU.EX2 R38, R38 ;  /* 0x0000002600267308 */ /* 0x000ea20000000800 */
[----:B0-----:R-:W-:-:S07]  /*4bf0*/  F2FP.F16.F32.PACK_AB R169, R37, R36 ;  /* 0x0000002425a9723e */ /* 0x001fce00000000ff */
[----:B------:R0:W-:Y:S01]  /*4c00*/  MUFU.EX2 R171, R0 ;  /* 0x0000000000ab7308 */ /* 0x0001e20000000800 */
[----:B-1----:R-:W-:-:S04]  /*4c10*/  FADD.FTZ R41, R9, R10 ;  /* 0x0000000a09297221 */ /* 0x002fc80000010000 */
[C---:B------:R-:W-:Y:S01]  /*4c20*/  FADD.FTZ R41, R170.reuse, R41 ;  /* 0x00000029aa297221 */ /* 0x040fe20000010000 */
[----:B------:R-:W-:Y:S02]  /*4c30*/  F2FP.F16.F32.PACK_AB R170, R170, R9 ;  /* 0x00000009aaaa723e */ /* 0x000fe400000000ff */
[----:B------:R-:W1:Y:S01]  /*4c40*/  MUFU.EX2 R48, R48 ;  /* 0x0000003000307308 */ /* 0x000e620000000800 */
[----:B0-----:R-:W-:-:S04]  /*4c50*/  FADD.FTZ R0, R34, R39 ;  /* 0x0000002722007221 */ /* 0x001fc80000010000 */
[----:B------:R-:W-:-:S03]  /*4c60*/  FADD.FTZ R39, R35, R0 ;  /* 0x0000000023277221 */ /* 0x000fc60000010000 */
[----:B------:R-:W0:Y:S01]  /*4c70*/  MUFU.EX2 R42, R42 ;  /* 0x0000002a002a7308 */ /* 0x000e220000000800 */
[----:B------:R-:W-:-:S04]  /*4c80*/  FADD.FTZ R0, R36, R39 ;  /* 0x0000002724007221 */ /* 0x000fc80000010000 */
[----:B------:R-:W-:-:S03]  /*4c90*/  FADD.FTZ R39, R37, R0 ;  /* 0x0000000025277221 */ /* 0x000fc60000010000 */
[----:B------:R-:W3:Y:S01]  /*4ca0*/  MUFU.EX2 R173, R40 ;  /* 0x0000002800ad7308 */ /* 0x000ee20000000800 */
[----:B--2---:R-:W-:Y:S01]  /*4cb0*/  FADD.FTZ R0, R38, R39 ;  /* 0x0000002726007221 */ /* 0x004fe20000010000 */
[----:B-1----:R-:W-:Y:S01]  /*4cc0*/  FADD.FTZ R2, R48, R41 ;  /* 0x0000002930027221 */ /* 0x002fe20000010000 */
[----:B------:R-:W-:Y:S02]  /*4cd0*/  F2FP.F16.F32.PACK_AB R172, R59, R48 ;  /* 0x000000303bac723e */ /* 0x000fe400000000ff */
[----:B------:R-:W-:Y:S01]  /*4ce0*/  FADD.FTZ R9, R171, R0 ;  /* 0x00000000ab097221 */ /* 0x000fe20000010000 */
[----:B------:R-:W-:Y:S01]  /*4cf0*/  FADD.FTZ R41, R59, R2 ;  /* 0x000000023b297221 */ /* 0x000fe20000010000 */
[----:B------:R-:W-:Y:S01]  /*4d00*/  F2FP.F16.F32.PACK_AB R171, R171, R38 ;  /* 0x00000026abab723e */ /* 0x000fe200000000ff */
[----:B------:R-:W1:Y:S01]  /*4d10*/  MUFU.EX2 R46, R46 ;  /* 0x0000002e002e7308 */ /* 0x000e620000000800 */
[----:B0-----:R-:W-:Y:S01]  /*4d20*/  FADD.FTZ R0, R42, R9 ;  /* 0x000000092a007221 */ /* 0x001fe20000010000 */
[----:B------:R-:W-:-:S06]  /*4d30*/  FADD.FTZ R2, R174, R41 ;  /* 0x00000029ae027221 */ /* 0x000fcc0000010000 */
[----:B------:R-:W0:Y:S01]  /*4d40*/  MUFU.EX2 R13, R13 ;  /* 0x0000000d000d7308 */ /* 0x000e220000000800 */
[C---:B---3--:R-:W-:Y:S01]  /*4d50*/  FADD.FTZ R9, R173.reuse, R0 ;  /* 0x00000000ad097221 */ /* 0x048fe20000010000 */
[----:B------:R-:W-:-:S06]  /*4d60*/  F2FP.F16.F32.PACK_AB R173, R173, R42 ;  /* 0x0000002aadad723e */ /* 0x000fcc00000000ff */
[----:B------:R-:W2:Y:S01]  /*4d70*/  MUFU.EX2 R11, R11 ;  /* 0x0000000b000b7308 */ /* 0x000ea20000000800 */
[----:B-1----:R-:W-:Y:S01]  /*4d80*/  FADD.FTZ R0, R46, R9 ;  /* 0x000000092e007221 */ /* 0x002fe20000010000 */
[C---:B0-----:R-:W-:Y:S01]  /*4d90*/  FADD.FTZ R2, R13.reuse, R2 ;  /* 0x000000020d027221 */ /* 0x041fe20000010000 */
[----:B------:R-:W-:Y:S02]  /*4da0*/  F2FP.F16.F32.PACK_AB R174, R13, R174 ;  /* 0x000000ae0dae723e */ /* 0x000fe400000000ff */
[C---:B--2---:R-:W-:Y:S01]  /*4db0*/  FADD.FTZ R0, R11.reuse, R0 ;  /* 0x000000000b007221 */ /* 0x044fe20000010000 */
[----:B------:R-:W-:Y:S01]  /*4dc0*/  F2FP.F16.F32.PACK_AB R175, R11, R46 ;  /* 0x0000002e0baf723e */ /* 0x000fe200000000ff */
[----:B------:R-:W-:Y:S06]  /*4dd0*/  @!P0 BRA `(.L_x_2360) ;  /* 0x0000000000048947 */ /* 0x000fec0003800000 */
[----:B------:R-:W-:Y:S01]  /*4de0*/  BPT.TRAP 0x1 ;  /* 0x000000040000795c */ /* 0x000fe20000300000 */
.L_x_2360:
[----:B------:R0:W1:Y:S01]  /*4df0*/  SYNCS.PHASECHK.TRANS64.TRYWAIT P2, [UR5+0x22850], R8 ;  /* 0x02285008ff0075a7 */ /* 0x0000620008040145 */
[----:B------:R-:W-:Y:S05]  /*4e00*/  @!P0 BRA `(.L_x_2361) ;  /* 0x0000000000048947 */ /* 0x000fea0003800000 */
[----:B------:R-:W-:Y:S01]  /*4e10*/  BPT.TRAP 0x1 ;  /* 0x000000040000795c */ /* 0x000fe20000300000 */
.L_x_2361:
[----:B-1----:R-:W-:Y:S05]  /*4e20*/  @P2 BRA `(.L_x_2362) ;  /* 0x0000000000082947 */ /* 0x002fea0003800000 */
[----:B------:R-:W1:Y:S02]  /*4e30*/  SYNCS.PHASECHK.TRANS64.TRYWAIT P2, [UR5+0x22850], R8 ;  /* 0x02285008ff0075a7 */ /* 0x000e640008040145 */
[----:B-1----:R-:W-:Y:S05]  /*4e40*/  @!P2 BRA `(.L_x_2363) ;  /* 0x0000015800a4a947 */ /* 0x002fea0003800000 */
.L_x_2362:
[----:B------:R-:W-:Y:S01]  /*4e50*/  R2UR UR10, R3 ;  /* 0x00000000030a72ca */ /* 0x000fe200000e0000 */
[----:B------:R2:W-:Y:S01]  /*4e60*/  BAR.SYNC.DEFER_BLOCKING R7, 0x100 ;  /* 0x000400070000751d */ /* 0x0005e20000010000 */
[----:B01----:R-:W-:-:S05]  /*4e70*/  IMAD.U32 R8, RZ, RZ, UR43 ;  /* 0x0000002bff087e24 */ /* 0x003fca000f8e00ff */
[----:B------:R-:W-:Y:S02]  /*4e80*/  UMOV UR11, 0x40000040 ;  /* 0x40000040000b7882 */ /* 0x000fe40000000000 */
[----:B------:R-:W0:Y:S01]  /*4e90*/  LDC R9, c[0x0][0x448] ;  /* 0x00011200ff097b82 */ /* 0x000e220000000800 */
[----:B------:R-:W-:-:S03]  /*4ea0*/  VOTEU.ALL UP1, P1 ;  /* 0x00000000003f7886 */ /* 0x000fc60000820000 */
[----:B------:R-:W-:Y:S02]  /*4eb0*/  UIADD3 UR10, UR10, 0x400, URZ ;  /* 0x000004000a0a7890 */ /* 0x000fe4000fffe03f */
[----:B------:R-:W-:Y:S02]  /*4ec0*/  @!UP1 UIADD3 UR5, UR5, 0x22860, URZ ;  /* 0x0002286005059890 */ /* 0x000fe4000fffe03f */
[----:B------:R-:W-:Y:S02]  /*4ed0*/  USHF.R.U32.HI UR10, URZ, 0x4, UR10 ;  /* 0x000000043f0a7899 */ /* 0x000fe4000801160a */
[----:B------:R-:W-:Y:S02]  /*4ee0*/  @!UP1 UPRMT UR5, URZ, 0x654, UR5 ;  /* 0x000006543f059896 */ /* 0x000fe40008000005 */
[----:B------:R-:W-:-:S04]  /*4ef0*/  ULOP3.LUT UR10, UR10, 0x3fff, URZ, 0xc0, !UPT ;  /* 0x00003fff0a0a7892 */ /* 0x000fc8000f8ec03f */
[----:B------:R-:W-:Y:S01]  /*4f00*/  ULOP3.LUT UR25, UR10, 0x3000000, URZ, 0xfc, !UPT ;  /* 0x030000000a197892 */ /* 0x000fe2000f8efc3f */
[----:B------:R-:W-:-:S03]  /*4f10*/  WARPGROUP.ARRIVE ;  /* 0x00000000000079c5 */ /* 0x000fc60000000000 */
[----:B------:R-:W-:Y:S01]  /*4f20*/  UIMAD UR14, UR39, 0xc00, UR25 ;  /* 0x00000c00270e78a4 */ /* 0x000fe2000f8e0219 */
[----:B0-----:R-:W-:-:S06]  /*4f30*/  ISETP.NE.AND P2, PT, R9, 0x1, PT ;  /* 0x000000010900780c */ /* 0x001fcc0003f45270 */
[----:B------:R-:W-:Y:S02]  /*4f40*/  UMOV UR10, UR14 ;  /* 0x0000000e000a7c82 */ /* 0x000fe40008000000 */
[----:B------:R-:W-:Y:S01]  /*4f50*/  HGMMA.64x256x16.F32 R24, R152, gdesc[UR8].tnspB, RZ, !UPT, gsb0 ;  /* 0x43e0000898187df0 */ /* 0x000fe2000c0008ff */
[----:B------:R-:W-:Y:S01]  /*4f60*/  UIADD3 UR10, UR14, 0x80, URZ ;  /* 0x000000800e0a7890 */ /* 0x000fe2000fffe03f */
[----:B------:R-:W-:-:S03]  /*4f70*/  UMOV UR11, 0x40000040 ;  /* 0x40000040000b7882 */ /* 0x000fc60000000000 */
[----:B------:R-:W0:Y:S08]  /*4f80*/  @P2 LDC R3, c[0x0][0x44c] ;  /* 0x00011300ff032b82 */ /* 0x000e300000000800 */
[----:B------:R-:W1:Y:S01]  /*4f90*/  @P2 LDC R10, c[0x0][0x450] ;  /* 0x00011400ff0a2b82 */ /* 0x000e620000000800 */
[----:B0-----:R-:W-:-:S05]  /*4fa0*/  @P2 IMAD.HI.U32 R3, R3, UR43, RZ ;  /* 0x0000002b03032c27 */ /* 0x001fca000f8e00ff */
[----:B-1----:R-:W-:Y:S01]  /*4fb0*/  @P2 SHF.R.U32.HI R8, RZ, R10, R3 ;  /* 0x0000000aff082219 */ /* 0x002fe20000011603 */
[----:B------:R-:W-:Y:S01]  /*4fc0*/  VIADD R3, R176, 0xfffffffe ;  /* 0xfffffffeb0037836 */ /* 0x000fe20000000000 */
[----:B------:R-:W-:Y:S02]  /*4fd0*/  PLOP3.LUT P2, PT, PT, PT, UP0, 0x40, 0x0 ;  /* 0x000000000000781c */ /* 0x000fe40003f4e808 */
[----:B------:R-:W-:Y:S01]  /*4fe0*/  IADD3 R8, R8, R19, -R17 ;  /* 0x0000001308087210 */ /* 0x000fe20007ffe811 */
[----:B------:R-:W-:Y:S02]  /*4ff0*/  WARPGROUP.DEPBAR.LE gsb0, 0x0 ;  /* 0x00008000000079c5 */ /* 0x000fe40000010000 */
        /* <DEDUP_REMOVED lines=29> */
[----:B------:R-:W-:Y:S01]  /*51d0*/  @!P1 SYNCS.ARRIVE.TRANS64.RED.A1T0 RZ, [UR5], RZ ;  /* 0x000000ffffff99a7 */ /* 0x000fe20008100405 */
[----:B--2---:R-:W-:Y:S08]  /*51e0*/  @P2 BRA `(.L_x_2364) ;  /* 0x0000000000482947 */ /* 0x004ff00003800000 */
        /* <DEDUP_REMOVED lines=11> */
.L_x_2365:
[----:B------:R-:W-:-:S11]  /*52a0*/  UISETP.NE.AND UP1, UPT, UR7, 0x1, UPT ;  /* 0x000000010700788c */ /* 0x000fd6000bf25270 */
[----:B------:R-:W-:Y:S02]  /*52b0*/  @UP1 ULDC.64 UR14, c[0x0][0x9e8] ;  /* 0x00027a00000e1ab9 */ /* 0x000fe40000000a00 */
[----:B------:R-:W-:-:S04]  /*52c0*/  UIMAD.WIDE.U32 UR10, UR5, UR14, URZ ;  /* 0x0000000e050a72a5 */ /* 0x000fc8000f8e003f */
[----:B------:R-:W-:-:S12]  /*52d0*/  @UP1 USHF.R.U32.HI UR5, URZ, UR15, UR11 ;  /* 0x0000000f3f051299 */ /* 0x000fd8000801160b */
.L_x_2366:
[----:B------:R-:W-:-:S04]  /*52e0*/  UIMAD UR5, UR5, UR7, UR7 ;  /* 0x00000007050572a4 */ /* 0x000fc8000f8e0207 */
[----:B------:R-:W-:-:S04]  /*52f0*/  UISETP.LT.AND UP1, UPT, UR6, UR5, UPT ;  /* 0x000000050600728c */ /* 0x000fc8000bf21270 */
[----:B------:R-:W-:-:S12]  /*5300*/  USEL UR6, UR6, UR5, UP1 ;  /* 0x0000000506067287 */ /* 0x000fd80008800000 */
.L_x_2364:
[----:B------:R-:W-:Y:S01]  /*5310*/  UIMAD.WIDE UR6, UR6, 0x2aaaaaab, URZ ;  /* 0x2aaaaaab060678a5 */ /* 0x000fe2000f8e023f */
[----:B------:R-:W-:Y:S01]  /*5320*/  ULDC UR22, c[0x0][0x9e4] ;  /* 0x0002790000167ab9 */ /* 0x000fe20000000800 */
[----:B------:R-:W-:Y:S02]  /*5330*/  ULDC UR19, c[0x0][0x9d8] ;  /* 0x0002760000137ab9 */ /* 0x000fe40000000800 */
[----:B------:R-:W-:Y:S01]  /*5340*/  USHF.R.U32.HI UR5, URZ, 0x1f, UR7 ;  /* 0x0000001f3f057899 */ /* 0x000fe20008011607 */
[----:B------:R-:W-:Y:S01]  /*5350*/  ULDC UR14, c[0x0][0x988] ;  /* 0x00026200000e7ab9 */ /* 0x000fe20000000800 */
[----:B------:R-:W-:Y:S02]  /*5360*/  ULDC UR18, c[0x0][0x9e0] ;  /* 0x0002780000127ab9 */ /* 0x000fe40000000800 */
[----:B------:R-:W-:-:S04]  /*5370*/  ULEA.HI.SX32 UR5, UR7, UR5, 0x1c ;  /* 0x0000000507057291 */ /* 0x000fc8000f8fe23f */
[----:B------:R-:W-:-:S04]  /*5380*/  UISETP.LT.AND UP1, UPT, UR44, UR5, UPT ;  /* 0x000000052c00728c */ /* 0x000fc8000bf21270 */
[----:B------:R-:W-:-:S06]  /*5390*/  USEL UR15, UR44, UR5, !UP1 ;  /* 0x000000052c0f7287 */ /* 0x000fcc000c800000 */
[----:B------:R-:W-:-:S13]  /*53a0*/  ISETP.GE.AND P2, PT, R3, UR15, PT ;  /* 0x0000000f03007c0c */ /* 0x000fda000bf46270 */
[----:B------:R-:W-:Y:S05]  /*53b0*/  @!P2 BRA `(.L_x_2367) ;  /* 0x000000340094a947 */ /* 0x000fea0003800000 */
.L_x_2384:
[----:B------:R-:W-:-:S04]  /*53c0*/  UIADD3 UR39, UR39, 0x1, URZ ;  /* 0x0000000127277890 */ /* 0x000fc8000fffe03f */
[----:B------:R-:W-:-:S04]  /*53d0*/  UISETP.NE.AND UP1, UPT, UR39, 0x2, UPT ;  /* 0x000000022700788c */ /* 0x000fc8000bf25270 */
[----:B------:R-:W-:Y:S02]  /*53e0*/  USEL UR4, URZ, 0x1, UP1 ;  /* 0x000000013f047887 */ /* 0x000fe40008800000 */
[----:B------:R-:W-:Y:S02]  /*53f0*/  USEL UR39, UR39, URZ, UP1 ;  /* 0x0000003f27277287 */ /* 0x000fe40008800000 */
[----:B------:R-:W-:Y:S01]  /*5400*/  ULOP3.LUT UR38, UR38, UR4, URZ, 0x3c, !UPT ;  /* 0x0000000426267292 */ /* 0x000fe2000f8e3c3f */
[----:B01----:R-:W-:Y:S11]  /*5410*/  @!P0 BRA `(.L_x_2368) ;  /* 0x0000000000048947 */ /* 0x003ff60003800000 */
[----:B------:R-:W-:Y:S01]  /*5420*/  BPT.TRAP 0x1 ;  /* 0x000000040000795c */ /* 0x000fe20000300000 */
.L_x_2368:
        /* <DEDUP_REMOVED lines=9> */
.L_x_2369:
[----:B-1----:R-:W-:Y:S05]  /*54c0*/  @P2 BRA `(.L_x_2370) ;  /* 0x0000000000082947 */ /* 0x002fea0003800000 */
[----:B------:R-:W1:Y:S02]  /*54d0*/  SYNCS.PHASECHK.TRANS64.TRYWAIT P2, [UR23+0x22830], R7 ;  /* 0x02283007ff0075a7 */ /* 0x000e640008040157 */
[----:B-1----:R-:W-:Y:S05]  /*54e0*/  @!P2 BRA `(.L_x_2371) ;  /* 0x000001540014a947 */ /* 0x002fea0003800000 */
.L_x_2370:
[----:B------:R-:W-:Y:S01]  /*54f0*/  UIMAD UR10, UR39, 0x300, UR24 ;  /* 0x00000300270a78a4 */ /* 0x000fe2000f8e0218 */
[----:B------:R-:W-:Y:S01]  /*5500*/  WARPGROUP.ARRIVE ;  /* 0x00000000000079c5 */ /* 0x000fe20000000000 */
[----:B------:R-:W-:Y:S01]  /*5510*/  UMOV UR4, UR12 ;  /* 0x0000000c00047c82 */ /* 0x000fe20008000000 */
[----:B------:R-:W-:Y:S01]  /*5520*/  UMOV UR5, UR13 ;  /* 0x0000000d00057c82 */ /* 0x000fe20008000000 */
[----:B------:R-:W-:Y:S01]  /*5530*/  UMOV UR7, 0x40000040 ;  /* 0x4000004000077882 */ /* 0x000fe20000000000 */
[----:B------:R-:W-:Y:S01]  /*5540*/  UMOV UR11, 0x40000040 ;  /* 0x40000040000b7882 */ /* 0x000fe20000000000 */
[----:B-1----:R-:W1:Y:S01]  /*5550*/  LDC R6, c[0x0][0x448] ;  /* 0x00011200ff067b82 */ /* 0x002e620000000800 */
[----:B------:R-:W-:Y:S01]  /*5560*/  UMOV UR6, UR10 ;  /* 0x0000000a00067c82 */ /* 0x000fe20008000000 */
[----:B------:R-:W2:Y:S01]  /*5570*/  S2R R20, SR_TID.X ;  /* 0x0000000000147919 */ /* 0x000ea20000002100 */
[----:B------:R-:W-:Y:S01]  /*5580*/  HGMMA.64x96x16.F32 R152, gdesc[UR4], RZ, !UPT, gsb0 ;  /* 0x01600000049879f0 */ /* 0x000fe2000c0008ff */
[----:B------:R-:W-:Y:S01]  /*5590*/  UIADD3 UR6, UR10, 0x2, URZ ;  /* 0x000000020a067890 */ /* 0x000fe2000fffe03f */
[----:B------:R-:W-:Y:S01]  /*55a0*/  VIADD R8, R22, UR43 ;  /* 0x0000002b16087c36 */ /* 0x000fe20008000000 */
[----:B------:R-:W-:Y:S01]  /*55b0*/  UMOV UR4, UR16 ;  /* 0x0000001000047c82 */ /* 0x000fe20008000000 */
[----:B------:R-:W-:Y:S01]  /*55c0*/  UMOV UR5, UR17 ;  /* 0x0000001100057c82 */ /* 0x000fe20008000000 */
[----:B------:R-:W-:Y:S01]  /*55d0*/  UMOV UR7, 0x40000040 ;  /* 0x4000004000077882 */ /* 0x000fe20000000000 */
[----:B-1----:R-:W-:-:S02]  /*55e0*/  ISETP.NE.AND P2, PT, R6, 0x1, PT ;  /* 0x000000010600780c */ /* 0x002fc40003f45270 */
[----:B--2---:R-:W-:-:S11]  /*55f0*/  SHF.R.U32.HI R20, RZ, 0x7, R20 ;  /* 0x00000007ff147819 */ /* 0x004fd60000011614 */
[----:B------:R-:W1:Y:S08]  /*5600*/  @P2 LDC R9, c[0x0][0x44c] ;  /* 0x00011300ff092b82 */ /* 0x000e700000000800 */
[----:B------:R-:W2:Y:S01]  /*5610*/  @P2 LDC R6, c[0x0][0x450] ;  /* 0x00011400ff062b82 */ /* 0x000ea20000000800 */
[----:B-1----:R-:W-:-:S05]  /*5620*/  @P2 IMAD.HI.U32 R9, R8, R9, RZ ;  /* 0x0000000908092227 */ /* 0x002fca00078e00ff */
[----:B--2---:R-:W-:Y:S02]  /*5630*/  @P2 SHF.R.U32.HI R8, RZ, R6, R9 ;  /* 0x00000006ff082219 */ /* 0x004fe40000011609 */
[----:B------:R-:W-:Y:S02]  /*5640*/  IADD3 R6, -R20, 0xb, RZ ;  /* 0x0000000b14067810 */ /* 0x000fe40007ffe1ff */
[----:B------:R-:W-:Y:S01]  /*5650*/  PLOP3.LUT P2, PT, PT, PT, UP0, 0x40, 0x0 ;  /* 0x000000000000781c */ /* 0x000fe20003f4e808 */
[----:B------:R-:W1:Y:S01]  /*5660*/  SHFL.IDX PT, R20, R8, RZ, 0x1c1f ;  /* 0x001c1fff08147589 */ /* 0x000e6200000e0000 */
[----:B------:R-:W-:Y:S02]  /*5670*/  WARPGROUP.DEPBAR.LE gsb0, 0x0 ;  /* 0x00008000000079c5 */ /* 0x000fe40000010000 */
[----:B------:R-:W-:-:S06]  /*5680*/  WARPGROUP.ARRIVE ;  /* 0x00000000000079c5 */ /* 0x000fcc0000000000 */
[----:B------:R-:W-:Y:S01]  /*5690*/  HGMMA.64x96x16.F32 R152, gdesc[UR4], R152, gsb0 ;  /* 0x01600000049879f0 */ /* 0x000fe20008000898 */
[----:B------:R-:W-:Y:S01]  /*56a0*/  UIADD3 UR6, UR10, 0x4, URZ ;  /* 0x000000040a067890 */ /* 0x000fe2000fffe03f */
[----:B------:R-:W-:Y:S01]  /*56b0*/  UMOV UR4, UR20 ;  /* 0x0000001400047c82 */ /* 0x000fe20008000000 */
[----:B------:R-:W-:Y:S01]  /*56c0*/  UMOV UR5, UR21 ;  /* 0x0000001500057c82 */ /* 0x000fe20008000000 */
[----:B------:R-:W-:Y:S01]  /*56d0*/  UMOV UR7, 0x40000040 ;  /* 0x4000004000077882 */ /* 0x000fe20000000000 */
[----:B------:R-:W-:Y:S01]  /*56e0*/  UIADD3 UR10, UR10, 0x6, URZ ;  /* 0x000000060a0a7890 */ /* 0x000fe2000fffe03f */
        /* <DEDUP_REMOVED lines=49> */
[----:B------:R-:W-:-:S02]  /*5a00*/  IMAD R192, R3, -0x60, RZ ;  /* 0xffffffa003c07824 */ /* 0x000fc400078e02ff */
[----:B------:R-:W-:Y:S01]  /*5a10*/  FMUL.FTZ R171, R176, UR19 ;  /* 0x00000013b0ab7c20 */ /* 0x000fe20008410000 */
[----:B------:R-:W-:Y:S01]  /*5a20*/  FMUL.FTZ R187, R195, UR19 ;  /* 0x00000013c3bb7c20 */ /* 0x000fe20008410000 */
[----:B------:R-:W-:Y:S01]  /*5a30*/  FMUL.FTZ R193, R196, UR19 ;  /* 0x00000013c4c17c20 */ /* 0x000fe20008410000 */
[----:B------:R-:W-:Y:S01]  /*5a40*/  FMUL.FTZ R194, R197, UR19 ;  /* 0x00000013c5c27c20 */ /* 0x000fe20008410000 */
[----:B------:R-:W-:Y:S01]  /*5a50*/  FMUL.FTZ R189, R198, UR19 ;  /* 0x00000013c6bd7c20 */ /* 0x000fe20008410000 */
[----:B------:R-:W-:Y:S01]  /*5a60*/  FMUL.FTZ R191, R199, UR19 ;  /* 0x00000013c7bf7c20 */ /* 0x000fe20008410000 */
[----:B------:R-:W-:Y:S01]  /*5a70*/  IMAD.U32 R176, RZ, RZ, UR23 ;  /* 0x00000017ffb07e24 */ /* 0x000fe2000f8e00ff */
[----:B------:R-:W-:Y:S01]  /*5a80*/  IADD3 R197, -R16, 0x1, R192 ;  /* 0x0000000110c57810 */ /* 0x000fe20007ffe1c0 */
[----:B------:R-:W2:Y:S02]  /*5a90*/  MUFU.TANH R9, R9 ;  /* 0x0000000900097308 */ /* 0x000ea40000002400 */
[----:B------:R-:W-:Y:S01]  /*5aa0*/  @!P1 VIADD R21, R176, 0x22840 ;  /* 0x00022840b0159836 */ /* 0x000fe20000000000 */
[----:B------:R-:W-:-:S04]  /*5ab0*/  IADD3 R197, -R17, R197, R19 ;  /* 0x000000c511c57210 */ /* 0x000fc80007ffe113 */
[----:B------:R-:W-:Y:S01]  /*5ac0*/  @!P1 PRMT R21, RZ, 0x654, R21 ;  /* 0x00000654ff159816 */ /* 0x000fe20000000015 */
[----:B------:R-:W3:Y:S01]  /*5ad0*/  MUFU.TANH R10, R10 ;  /* 0x0000000a000a7308 */ /* 0x000ee20000002400 */
[C---:B------:R-:W-:Y:S01]  /*5ae0*/  VIADD R198, R197.reuse, UR18 ;  /* 0x00000012c5c67c36 */ /* 0x040fe20008000000 */
[----:B------:R4:W-:Y:S06]  /*5af0*/  BAR.ARV R6, 0x100 ;  /* 0x000400060000751d */ /* 0x0009ec0000002000 */
[----:B------:R-:W0:Y:S01]  /*5b00*/  MUFU.TANH R11, R11 ;  /* 0x0000000b000b7308 */ /* 0x000e220000002400 */
[----:B------:R-:W-:Y:S01]  /*5b10*/  VIADD R197, R197, UR26 ;  /* 0x0000001ac5c57c36 */ /* 0x000fe20008000000 */
[----:B------:R4:W-:Y:S01]  /*5b20*/  @!P1 SYNCS.ARRIVE.TRANS64.RED.A1T0 RZ, [R21+URZ], RZ ;  /* 0x000000ff15ff99a7 */ /* 0x0009e2000810043f */
[----:B-1----:R-:W-:-:S02]  /*5b30*/  IMAD.IADD R196, R20, 0x1, R198 ;  /* 0x0000000114c47824 */ /* 0x002fc400078e02c6 */
[----:B------:R-:W-:-:S03]  /*5b40*/  IMAD.IADD R195, R20, 0x1, R197 ;  /* 0x0000000114c37824 */ /* 0x000fc600078e02c5 */
        /* <DEDUP_REMOVED lines=46> */
[----:B------:R-:W-:Y:S01]  /*5e30*/  IADD3 R199, -R17, R19, R20 ;  /* 0x0000001311c77210 */ /* 0x000fe20007ffe114 */
[----:B------:R-:W-:Y:S03]  /*5e40*/  BSSY B0, `(.L_x_2373) ;  /* 0x0000010000007945 */ /* 0x000fe60003800000 */
        /* <DEDUP_REMOVED lines=10> */
.L_x_2374:
[----:B------:R-:W-:-:S05]  /*5ef0*/  IMAD.U32 R234, RZ, RZ, UR22 ;  /* 0x00000016ffea7e24 */ /* 0x000fca000f8e00ff */
[----:B------:R-:W-:-:S13]  /*5f00*/  ISETP.NE.AND P2, PT, R234, 0x1, PT ;  /* 0x00000001ea00780c */ /* 0x000fda0003f45270 */
[----:B------:R-:W1:Y:S02]  /*5f10*/  @P2 LDC.64 R20, c[0x0][0x9e8] ;  /* 0x00027a00ff142b82 */ /* 0x000e640000000a00 */
[----:B-1----:R-:W-:-:S05]  /*5f20*/  @P2 IMAD.HI.U32 R20, R199, R20, RZ ;  /* 0x00000014c7142227 */ /* 0x002fca00078e00ff */
[----:B------:R-:W-:-:S07]  /*5f30*/  @P2 SHF.R.U32.HI R199, RZ, R21, R20 ;  /* 0x00000015ffc72219 */ /* 0x000fce0000011614 */
.L_x_2375:
[----:B------:R-:W-:Y:S05]  /*5f40*/  BSYNC B0 ;  /* 0x0000000000007941 */ /* 0x000fea0003800000 */
.L_x_2373:
[----:B------:R-:W-:-:S04]  /*5f50*/  IMAD.IADD R20, R192, 0x1, -R16 ;  /* 0x00000001c0147824 */ /* 0x000fc800078e0a10 */
[----:B------:R-:W-:-:S05]  /*5f60*/  IMAD R20, R199, R234, R20 ;  /* 0x000000eac7147224 */ /* 0x000fca00078e0214 */
[----:B------:R-:W-:Y:S02]  /*5f70*/  VIMNMX R195, R195, R20, !PT ;  /* 0x00000014c3c37248 */ /* 0x000fe40007fe0100 */
[----:B------:R-:W-:-:S07]  /*5f80*/  VIADDMNMX R196, R20, R234, R196, PT ;  /* 0x000000ea14c47246 */ /* 0x000fce00038001c4 */
.L_x_2372:
[----:B------:R-:W-:Y:S01]  /*5f90*/  ISETP.GE.AND P3, PT, R192, 0x1, PT ;  /* 0x00000001c000780c */ /* 0x000fe20003f66270 */
[----:B------:R-:W1:Y:S01]  /*5fa0*/  SHFL.IDX PT, R8, R8, 0x1, 0x1c1f ;  /* 0x003c1f0008087f89 */ /* 0x000e6200000e0000 */
[----:B------:R-:W-:Y:S02]  /*5fb0*/  LOP3.LUT R18, R18, 0xfff7ffff, RZ, 0xc0, !PT ;  /* 0xfff7ffff12127812 */ /* 0x000fe400078ec0ff */
[C---:B------:R-:W-:Y:S02]  /*5fc0*/  ISETP.GE.AND P2, PT, R192.reuse, 0x2, PT ;  /* 0x00000002c000780c */ /* 0x040fe40003f46270 */
[----:B------:R-:W-:Y:S02]  /*5fd0*/  ISETP.GT.AND P4, PT, R195, RZ, !P3 ;  /* 0x000000ffc300720c */ /* 0x000fe40005f84270 */
[----:B------:R-:W-:Y:S02]  /*5fe0*/  ISETP.GE.AND P5, PT, R192, 0x9, PT ;  /* 0x00000009c000780c */ /* 0x000fe40003fa6270 */
[----:B------:R-:W-:-:S03]  /*5ff0*/  ISETP.LT.OR P4, PT, R196, 0x1, P4 ;  /* 0x00000001c400780c */ /* 0x000fc60002781670 */
[----:B------:R-:W-:Y:S02]  /*6000*/  @P3 LOP3.LUT R18, R18, 0x80000, RZ, 0xfc, !PT ;  /* 0x0008000012123812 */ /* 0x000fe400078efcff */
[----:B------:R-:W-:Y:S02]  /*6010*/  ISETP.GT.AND P3, PT, R195, 0x1, !P2 ;  /* 0x00000001c300780c */ /* 0x000fe40005764270 */
[----:B------:R-:W-:Y:S02]  /*6020*/  FSEL R20, R9, -INF , !P4 ;  /* 0xff80000009147808 */ /* 0x000fe40006000000 */
[----:B------:R-:W-:Y:S02]  /*6030*/  ISETP.LT.OR P3, PT, R196, 0x2, P3 ;  /* 0x00000002c400780c */ /* 0x000fe40001f61670 */
[----:B------:R-:W-:Y:S02]  /*6040*/  ISETP.GE.AND P4, PT, R192, 0xa, PT ;  /* 0x0000000ac000780c */ /* 0x000fe40003f86270 */
[----:B------:R-:W-:-:S02]  /*6050*/  LOP3.LUT R18, R18, 0xfffffffd, RZ, 0xc0, !PT ;  /* 0xfffffffd12127812 */ /* 0x000fc400078ec0ff */
[----:B------:R-:W-:Y:S01]  /*6060*/  FSEL R10, R10, -INF , !P3 ;  /* 0xff8000000a0a7808 */ /* 0x000fe20005800000 */
[--C-:B-1----:R-:W-:Y:S01]  /*6070*/  IMAD.IADD R198, R198, 0x1, R8.reuse ;  /* 0x00000001c6c67824 */ /* 0x102fe200078e0208 */
[----:B------:R-:W-:Y:S01]  /*6080*/  ISETP.GT.AND P3, PT, R195, 0x8, !P5 ;  /* 0x00000008c300780c */ /* 0x000fe20006f64270 */
[----:B------:R-:W-:Y:S01]  /*6090*/  IMAD.IADD R197, R197, 0x1, R8 ;  /* 0x00000001c5c57824 */ /* 0x000fe200078e0208 */
[----:B------:R-:W-:Y:S02]  /*60a0*/  @P5 LOP3.LUT R18, R18, 0x2, RZ, 0xfc, !PT ;  /* 0x0000000212125812 */ /* 0x000fe400078efcff */
[----:B------:R-:W-:Y:S02]  /*60b0*/  ISETP.LT.OR P3, PT, R196, 0x9, P3 ;  /* 0x00000009c400780c */ /* 0x000fe40001f61670 */
[----:B------:R-:W-:Y:S02]  /*60c0*/  LOP3.LUT R18, R18, 0xfffffffb, RZ, 0xc0, !PT ;  /* 0xfffffffb12127812 */ /* 0x000fe400078ec0ff */
[----:B0-----:R-:W-:-:S02]  /*60d0*/  FSEL R13, R13, -INF , !P3 ;  /* 0xff8000000d0d7808 */ /* 0x001fc40005800000 */
[----:B------:R-:W-:Y:S02]  /*60e0*/  @P4 LOP3.LUT R18, R18, 0x4, RZ, 0xfc, !PT ;  /* 0x0000000412124812 */ /* 0x000fe400078efcff */
[----:B------:R-:W-:Y:S02]  /*60f0*/  ISETP.GT.AND P3, PT, R195, 0x9, !P4 ;  /* 0x00000009c300780c */ /* 0x000fe40006764270 */
[----:B------:R-:W-:Y:S02]  /*6100*/  ISETP.GE.AND P4, PT, R192, 0x11, PT ;  /* 0x00000011c000780c */ /* 0x000fe40003f86270 */
[----:B------:R-:W-:Y:S02]  /*6110*/  ISETP.LT.OR P3, PT, R196, 0xa, P3 ;  /* 0x0000000ac400780c */ /* 0x000fe40001f61670 */
[----:B------:R-:W-:Y:S02]  /*6120*/  LOP3.LUT R18, R18, 0xfffffff7, RZ, 0xc0, !PT ;  /* 0xfffffff712127812 */ /* 0x000fe400078ec0ff */
[----:B------:R-:W-:-:S02]  /*6130*/  FSEL R14, R14, -INF , !P3 ;  /* 0xff8000000e0e7808 */ /* 0x000fc40005800000 */
        /* <DEDUP_REMOVED lines=114> */
[----:B------:R-:W-:Y:S01]  /*6860*/  IADD3 R21, -R17, R19, R8 ;  /* 0x0000001311157210 */ /* 0x000fe20007ffe108 */
[----:B------:R-:W-:Y:S03]  /*6870*/  BSSY B0, `(.L_x_2377) ;  /* 0x0000010000007945 */ /* 0x000fe60003800000 */
        /* <DEDUP_REMOVED lines=10> */
.L_x_2378:
[----:B------:R-:W-:-:S05]  /*6920*/  IMAD.U32 R195, RZ, RZ, UR22 ;  /* 0x00000016ffc37e24 */ /* 0x000fca000f8e00ff */
[----:B------:R-:W-:-:S13]  /*6930*/  ISETP.NE.AND P6, PT, R195, 0x1, PT ;  /* 0x00000001c300780c */ /* 0x000fda0003fc5270 */
[----:B------:R-:W0:Y:S02]  /*6940*/  @P6 LDC.64 R8, c[0x0][0x9e8] ;  /* 0x00027a00ff086b82 */ /* 0x000e240000000a00 */
[----:B0-----:R-:W-:-:S05]  /*6950*/  @P6 IMAD.HI.U32 R8, R21, R8, RZ ;  /* 0x0000000815086227 */ /* 0x001fca00078e00ff */
[----:B------:R-:W-:-:S07]  /*6960*/  @P6 SHF.R.U32.HI R21, RZ, R9, R8 ;  /* 0x00000009ff156219 */ /* 0x000fce0000011608 */
.L_x_2379:
[----:B------:R-:W-:Y:S05]  /*6970*/  BSYNC B0 ;  /* 0x0000000000007941 */ /* 0x000fea0003800000 */
.L_x_2377:
[----:B------:R-:W-:-:S04]  /*6980*/  IMAD.IADD R192, R192, 0x1, -R16 ;  /* 0x00000001c0c07824 */ /* 0x000fc800078e0a10 */
[----:B------:R-:W-:-:S05]  /*6990*/  IMAD R192, R21, R195, R192 ;  /* 0x000000c315c07224 */ /* 0x000fca00078e02c0 */
[----:B------:R-:W-:Y:S02]  /*69a0*/  VIMNMX R197, R197, R192, !PT ;  /* 0x000000c0c5c57248 */ /* 0x000fe40007fe0100 */
[----:B------:R-:W-:-:S07]  /*69b0*/  VIADDMNMX R198, R192, R195, R198, PT ;  /* 0x000000c3c0c67246 */ /* 0x000fce00038001c6 */
.L_x_2376:
[----:B------:R-:W-:Y:S01]  /*69c0*/  ISETP.GT.AND P2, PT, R197, 0x1, !P2 ;  /* 0x00000001c500780c */ /* 0x000fe20005744270 */
[----:B------:R-:W-:Y:S01]  /*69d0*/  UMOV UR4, UR14 ;  /* 0x0000000e00047c82 */ /* 0x000fe20008000000 */
[----:B------:R-:W-:Y:S02]  /*69e0*/  FMNMX.FTZ R8, R20, R4, !PT ;  /* 0x0000000414087209 */ /* 0x000fe40007810000 */
[----:B------:R-:W-:Y:S02]  /*69f0*/  ISETP.LT.OR P2, PT, R198, 0x2, P2 ;  /* 0x00000002c600780c */ /* 0x000fe40001741670 */
[----:B------:R-:W-:Y:S02]  /*6a00*/  LOP3.LUT P6, RZ, R18, 0x8000, RZ, 0xc0, !PT ;  /* 0x0000800012ff7812 */ /* 0x000fe400078cc0ff */
        /* <DEDUP_REMOVED lines=59> */
[C---:B------:R-:W-:Y:S02]  /*6dc0*/  ISETP.GT.AND P3, PT, R197.reuse, 0x50, !P3 ;  /* 0x00000050c500780c */ /* 0x040fe40005f64270 */
[----:B------:R-:W-:Y:S02]  /*6dd0*/  ISETP.LT.OR P2, PT, R198, 0x29, P2 ;  /* 0x00000029c600780c */ /* 0x000fe40001741670 */
[----:B------:R-:W-:Y:S02]  /*6de0*/  ISETP.GT.AND P4, PT, R197, 0x51, !P4 ;  /* 0x00000051c500780c */ /* 0x000fe40006784270 */
[----:B------:R-:W-:Y:S02]  /*6df0*/  FSEL R165, R165, -INF , !P2 ;  /* 0xff800000a5a57808 */ /* 0x000fe40005000000 */
[----:B------:R-:W-:-:S02]  /*6e00*/  LOP3.LUT P2, RZ, R18, 0x800, RZ, 0xc0, !PT ;  /* 0x0000080012ff7812 */ /* 0x000fc4000784c0ff */
[C---:B------:R-:W-:Y:S02]  /*6e10*/  ISETP.LT.OR P3, PT, R198.reuse, 0x51, P3 ;  /* 0x00000051c600780c */ /* 0x040fe40001f61670 */
[C---:B------:R-:W-:Y:S02]  /*6e20*/  ISETP.GT.AND P2, PT, R197.reuse, 0x29, !P2 ;  /* 0x00000029c500780c */ /* 0x040fe40005744270 */
[----:B------:R-:W-:Y:S02]  /*6e30*/  ISETP.GT.AND P5, PT, R197, 0x58, !P5 ;  /* 0x00000058c500780c */ /* 0x000fe40006fa4270 */
[C---:B------:R-:W-:Y:S02]  /*6e40*/  ISETP.LT.OR P2, PT, R198.reuse, 0x2a, P2 ;  /* 0x0000002ac600780c */ /* 0x040fe40001741670 */
[----:B------:R-:W-:Y:S02]  /*6e50*/  ISETP.LT.OR P4, PT, R198, 0x52, P4 ;  /* 0x00000052c600780c */ /* 0x000fe40002781670 */
[----:B------:R-:W-:-:S02]  /*6e60*/  FSEL R166, R166, -INF , !P2 ;  /* 0xff800000a6a67808 */ /* 0x000fc40005000000 */
[----:B------:R-:W-:Y:S02]  /*6e70*/  LOP3.LUT P2, RZ, R18, 0x400, RZ, 0xc0, !PT ;  /* 0x0000040012ff7812 */ /* 0x000fe4000784c0ff */
[----:B0-----:R-:W-:Y:S02]  /*6e80*/  FMNMX.FTZ R8, R8, R21, !PT ;  /* 0x0000001508087209 */ /* 0x001fe40007810000 */
[----:B------:R-:W-:Y:S02]  /*6e90*/  ISETP.GT.AND P2, PT, R197, 0x30, !P2 ;  /* 0x00000030c500780c */ /* 0x000fe40005744270 */
[----:B------:R-:W-:Y:S01]  /*6ea0*/  FSEL R185, R185, -INF , !P3 ;  /* 0xff800000b9b97808 */ /* 0x000fe20005800000 */
[----:B------:R-:W0:Y:S01]  /*6eb0*/  SHFL.BFLY PT, R21, R8, 0x1, 0x1f ;  /* 0x0c201f0008157f89 */ /* 0x000e2200000e0000 */
[C---:B------:R-:W-:Y:S02]  /*6ec0*/  ISETP.LT.OR P2, PT, R198.reuse, 0x31, P2 ;  /* 0x00000031c600780c */ /* 0x040fe40001741670 */
[----:B------:R-:W-:-:S02]  /*6ed0*/  ISETP.LT.OR P5, PT, R198, 0x59, P5 ;  /* 0x00000059c600780c */ /* 0x000fc40002fa1670 */
[----:B------:R-:W-:Y:S02]  /*6ee0*/  FSEL R169, R169, -INF , !P2 ;  /* 0xff800000a9a97808 */ /* 0x000fe40005000000 */
[----:B------:R-:W-:Y:S02]  /*6ef0*/  LOP3.LUT P2, RZ, R18, 0x200, RZ, 0xc0, !PT ;  /* 0x0000020012ff7812 */ /* 0x000fe4000784c0ff */
[----:B------:R-:W-:Y:S02]  /*6f00*/  FSEL R187, R187, -INF , !P4 ;  /* 0xff800000bbbb7808 */ /* 0x000fe40006000000 */
[----:B------:R-:W-:Y:S02]  /*6f10*/  ISETP.GT.AND P2, PT, R197, 0x31, !P2 ;  /* 0x00000031c500780c */ /* 0x000fe40005744270 */
[----:B------:R-:W-:Y:S02]  /*6f20*/  FSEL R189, R189, -INF , !P5 ;  /* 0xff800000bdbd7808 */ /* 0x000fe40006800000 */
[----:B------:R-:W-:-:S04]  /*6f30*/  ISETP.LT.OR P2, PT, R198, 0x32, P2 ;  /* 0x00000032c600780c */ /* 0x000fc80001741670 */
[----:B------:R-:W-:Y:S02]  /*6f40*/  FSEL R170, R170, -INF , !P2 ;  /* 0xff800000aaaa7808 */ /* 0x000fe40005000000 */
[----:B------:R-:W-:Y:S02]  /*6f50*/  LOP3.LUT P2, RZ, R18, 0x100, RZ, 0xc0, !PT ;  /* 0x0000010012ff7812 */ /* 0x000fe4000784c0ff */
[----:B0-----:R-:W-:Y:S02]  /*6f60*/  FMNMX.FTZ R8, R8, R21, !PT ;  /* 0x0000001508087209 */ /* 0x001fe40007810000 */
        /* <DEDUP_REMOVED lines=19> */
[----:B------:R-:W-:-:S04]  /*70a0*/  FSETP.NEU.FTZ.AND P2, PT, R8, -INF , PT ;  /* 0xff8000000800780b */ /* 0x000fc80003f5d000 */
[----:B------:R-:W-:-:S05]  /*70b0*/  FSEL R21, R8, RZ, P2 ;  /* 0x000000ff08157208 */ /* 0x000fca0001000000 */
[----:B------:R-:W-:Y:S01]  /*70c0*/  FADD.FTZ R21, -R21, R4 ;  /* 0x0000000415157221 */ /* 0x000fe20000010100 */
[----:B------:R-:W-:-:S05]  /*70d0*/  FMUL.FTZ R4, R8, UR4 ;  /* 0x0000000408047c20 */ /* 0x000fca0008410000 */
[----:B------:R-:W-:Y:S02]  /*70e0*/  FSEL R4, R4, RZ, P2 ;  /* 0x000000ff04047208 */ /* 0x000fe40001000000 */
[----:B------:R-:W-:Y:S02]  /*70f0*/  ISETP.GT.AND P2, PT, R197, 0x49, !P6 ;  /* 0x00000049c500780c */ /* 0x000fe40007744270 */
[----:B------:R-:W-:Y:S01]  /*7100*/  LOP3.LUT P6, RZ, R18, 0x1, RZ, 0xc0, !PT ;  /* 0x0000000112ff7812 */ /* 0x000fe200078cc0ff */
        /* <DEDUP_REMOVED lines=24> */
[----:B------:R-:W-:Y:S01]  /*7290*/  FMUL.FTZ R4, R21, UR4 ;  /* 0x0000000415047c20 */ /* 0x000fe20008410000 */
[----:B------:R-:W-:Y:S01]  /*72a0*/  MUFU.EX2 R20, R20 ;  /* 0x0000001400147308 */ /* 0x000fe20000000800 */
[----:B------:R-:W-:-:S04]  /*72b0*/  ISETP.LT.OR P2, PT, R198, 0x4a, P2 ;  /* 0x0000004ac600780c */ /* 0x000fc80001741670 */
[----:B------:R-:W-:Y:S02]  /*72c0*/  FSEL R183, R183, -INF , !P2 ;  /* 0xff800000b7b77808 */ /* 0x000fe40005000000 */
[----:B------:R-:W-:Y:S01]  /*72d0*/  LOP3.LUT P2, RZ, R18, 0x80000, RZ, 0xc0, !PT ;  /* 0x0008000012ff7812 */ /* 0x000fe2000784c0ff */
[----:B------:R-:W0:Y:S03]  /*72e0*/  MUFU.EX2 R4, R4 ;  /* 0x0000000400047308 */ /* 0x000e260000000800 */
[----:B------:R-:W-:-:S04]  /*72f0*/  ISETP.GT.AND P2, PT, R197, RZ, !P2 ;  /* 0x000000ffc500720c */ /* 0x000fc80005744270 */
[----:B------:R-:W-:Y:S01]  /*7300*/  ISETP.LT.OR P2, PT, R198, 0x1, P2 ;  /* 0x00000001c600780c */ /* 0x000fe20001741670 */
[----:B------:R-:W1:Y:S03]  /*7310*/  MUFU.EX2 R10, R10 ;  /* 0x0000000a000a7308 */ /* 0x000e660000000800 */
[----:B------:R-:W-:Y:S02]  /*7320*/  FSEL R11, R11, -INF , !P2 ;  /* 0xff8000000b0b7808 */ /* 0x000fe40005000000 */
[----:B------:R-:W-:-:S03]  /*7330*/  ISETP.GT.AND P2, PT, R197, 0x59, !P6 ;  /* 0x00000059c500780c */ /* 0x000fc60007744270 */
[----:B------:R-:W2:Y:S01]  /*7340*/  MUFU.EX2 R13, R13 ;  /* 0x0000000d000d7308 */ /* 0x000ea20000000800 */
[----:B0-----:R-:W-:Y:S01]  /*7350*/  FFMA.FTZ R2, R4, R2, R20 ;  /* 0x0000000204027223 */ /* 0x001fe20000010014 */
[----:B------:R-:W-:Y:S01]  /*7360*/  ISETP.LT.OR P2, PT, R198, 0x5a, P2 ;  /* 0x0000005ac600780c */ /* 0x000fe20001741670 */
[-C--:B------:R-:W-:Y:S01]  /*7370*/  FMUL.FTZ R24, R24, R4.reuse ;  /* 0x0000000418187220 */ /* 0x080fe20000410000 */
[-C--:B------:R-:W-:Y:S01]  /*7380*/  FMUL.FTZ R25, R25, R4.reuse ;  /* 0x0000000419197220 */ /* 0x080fe20000410000 */
[-C--:B------:R-:W-:Y:S01]  /*7390*/  FMUL.FTZ R28, R28, R4.reuse ;  /* 0x000000041c1c7220 */ /* 0x080fe20000410000 */
[----:B------:R-:W-:Y:S01]  /*73a0*/  FSEL R191, R191, -INF , !P2 ;  /* 0xff800000bfbf7808 */ /* 0x000fe20005000000 */
[----:B------:R-:W-:Y:S01]  /*73b0*/  FMUL.FTZ R29, R29, R4 ;  /* 0x000000041d1d7220 */ /* 0x000fe20000410000 */
[----:B------:R-:W0:Y:S01]  /*73c0*/  MUFU.EX2 R14, R14 ;  /* 0x0000000e000e7308 */ /* 0x000e220000000800 */
[C---:B-1----:R-:W-:Y:S01]  /*73d0*/  FADD.FTZ R2, R10.reuse, R2 ;  /* 0x000000020a027221 */ /* 0x042fe20000010000 */
[----:B------:R-:W-:Y:S01]  /*73e0*/  F2FP.F16.F32.PACK_AB R152, R10, R20 ;  /* 0x000000140a98723e */ /* 0x000fe200000000ff */
[-C--:B------:R-:W-:Y:S01]  /*73f0*/  FMUL.FTZ R32, R32, R4.reuse ;  /* 0x0000000420207220 */ /* 0x080fe20000410000 */
[----:B------:R-:W-:Y:S01]  /*7400*/  FMNMX.FTZ R10, R11, R5, !PT ;  /* 0x000000050b0a7209 */ /* 0x000fe20007810000 */
[-C--:B------:R-:W-:Y:S01]  /*7410*/  FMUL.FTZ R33, R33, R4.reuse ;  /* 0x0000000421217220 */ /* 0x080fe20000410000 */
[-C--:B------:R-:W-:Y:S01]  /*7420*/  FMUL.FTZ R36, R36, R4.reuse ;  /* 0x0000000424247220 */ /* 0x080fe20000410000 */
[----:B------:R-:W-:Y:S01]  /*7430*/  FMUL.FTZ R37, R37, R4 ;  /* 0x0000000425257220 */ /* 0x000fe20000410000 */
[----:B------:R-:W-:Y:S01]  /*7440*/  FMNMX.FTZ R10, R12, R10, !PT ;  /* 0x0000000a0c0a7209 */ /* 0x000fe20007810000 */
[----:B--2---:R-:W-:Y:S01]  /*7450*/  FADD.FTZ R2, R13, R2 ;  /* 0x000000020d027221 */ /* 0x004fe20000010000 */
[----:B------:R-:W1:Y:S01]  /*7460*/  MUFU.EX2 R153, R153 ;  /* 0x0000009900997308 */ /* 0x000e620000000800 */
[----:B------:R-:W-:Y:S01]  /*7470*/  FMUL.FTZ R40, R40, R4 ;  /* 0x0000000428287220 */ /* 0x000fe20000410000 */
[----:B------:R-:W-:Y:S01]  /*7480*/  FMNMX.FTZ R10, R15, R10, !PT ;  /* 0x0000000a0f0a7209 */ /* 0x000fe20007810000 */
[-C--:B------:R-:W-:Y:S01]  /*7490*/  FMUL.FTZ R41, R41, R4.reuse ;  /* 0x0000000429297220 */ /* 0x080fe20000410000 */
[-C--:B------:R-:W-:Y:S01]  /*74a0*/  FMUL.FTZ R44, R44, R4.reuse ;  /* 0x000000042c2c7220 */ /* 0x080fe20000410000 */
[----:B------:R-:W-:Y:S01]  /*74b0*/  FMUL.FTZ R45, R45, R4 ;  /* 0x000000042d2d7220 */ /* 0x000fe20000410000 */
[----:B------:R-:W-:Y:S01]  /*74c0*/  FMNMX.FTZ R10, R9, R10, !PT ;  /* 0x0000000a090a7209 */ /* 0x000fe20007810000 */
[----:B0-----:R-:W-:Y:S01]  /*74d0*/  FADD.FTZ R2, R14, R2 ;  /* 0x000000020e027221 */ /* 0x001fe20000010000 */
[----:B------:R-:W-:Y:S01]  /*74e0*/  MUFU.EX2 R157, R157 ;  /* 0x0000009d009d7308 */ /* 0x000fe20000000800 */
[----:B------:R-:W-:Y:S01]  /*74f0*/  FMUL.FTZ R48, R48, R4 ;  /* 0x0000000430307220 */ /* 0x000fe20000410000 */
[----:B------:R-:W-:Y:S01]  /*7500*/  FMNMX.FTZ R10, R155, R10, !PT ;  /* 0x0000000a9b0a7209 */ /* 0x000fe20007810000 */
[-C--:B------:R-:W-:Y:S01]  /*7510*/  FMUL.FTZ R49, R49, R4.reuse ;  /* 0x0000000431317220 */ /* 0x080fe20000410000 */
[-C--:B------:R-:W-:Y:S01]  /*7520*/  FMUL.FTZ R52, R52, R4.reuse ;  /* 0x0000000434347220 */ /* 0x080fe20000410000 */
[----:B------:R-:W-:Y:S01]  /*7530*/  FMUL.FTZ R53, R53, R4 ;  /* 0x0000000435357220 */ /* 0x000fe20000410000 */
[----:B------:R-:W-:Y:S01]  /*7540*/  FMNMX.FTZ R10, R156, R10, !PT ;  /* 0x0000000a9c0a7209 */ /* 0x000fe20007810000 */
[----:B------:R-:W-:Y:S01]  /*7550*/  FMUL.FTZ R56, R56, R4 ;  /* 0x0000000438387220 */ /* 0x000fe20000410000 */
[----:B------:R-:W-:Y:S01]  /*7560*/  MUFU.EX2 R158, R158 ;  /* 0x0000009e009e7308 */ /* 0x000fe20000000800 */
[----:B-1----:R-:W-:Y:S01]  /*7570*/  FADD.FTZ R2, R153, R2 ;  /* 0x0000000299027221 */ /* 0x002fe20000010000 */
[----:B------:R-:W-:Y:S01]  /*7580*/  FMNMX.FTZ R10, R159, R10, !PT ;  /* 0x0000000a9f0a7209 */ /* 0x000fe20007810000 */
[-C--:B------:R-:W-:Y:S01]  /*7590*/  FMUL.FTZ R57, R57, R4.reuse ;  /* 0x0000000439397220 */ /* 0x080fe20000410000 */
[-C--:B------:R-:W-:Y:S01]  /*75a0*/  FMUL.FTZ R60, R60, R4.reuse ;  /* 0x000000043c3c7220 */ /* 0x080fe20000410000 */
[----:B------:R-:W-:Y:S01]  /*75b0*/  FMUL.FTZ R61, R61, R4 ;  /* 0x000000043d3d7220 */ /* 0x000fe20000410000 */
[----:B------:R-:W-:Y:S01]  /*75c0*/  FMNMX.FTZ R10, R160, R10, !PT ;  /* 0x0000000aa00a7209 */ /* 0x000fe20007810000 */
[-C--:B------:R-:W-:Y:S01]  /*75d0*/  FMUL.FTZ R64, R64, R4.reuse ;  /* 0x0000000440407220 */ /* 0x080fe20000410000 */
[----:B------:R-:W-:Y:S01]  /*75e0*/  MUFU.EX2 R163, R163 ;  /* 0x000000a300a37308 */ /* 0x000fe20000000800 */
[----:B------:R-:W-:Y:S01]  /*75f0*/  FMUL.FTZ R65, R65, R4 ;  /* 0x0000000441417220 */ /* 0x000fe20000410000 */
        /* <DEDUP_REMOVED lines=63> */
[-C--:B------:R-:W-:Y:S01]  /*79f0*/  FMUL.FTZ R145, R145, R4.reuse ;  /* 0x0000000491917220 */ /* 0x080fe20000410000 */
[-C--:B------:R-:W-:Y:S01]  /*7a00*/  FMUL.FTZ R148, R148, R4.reuse ;  /* 0x0000000494947220 */ /* 0x080fe20000410000 */
[----:B------:R-:W0:Y:S01]  /*7a10*/  SHFL.BFLY PT, R20, R10, 0x2, 0x1f ;  /* 0x0c401f000a147f89 */ /* 0x000e2200000e0000 */
[----:B------:R-:W-:-:S04]  /*7a20*/  FMUL.FTZ R149, R149, R4 ;  /* 0x0000000495957220 */ /* 0x000fc80000410000 */
[----:B------:R-:W-:Y:S08]  /*7a30*/  MUFU.EX2 R181, R181 ;  /* 0x000000b500b57308 */ /* 0x000ff00000000800 */
[----:B------:R-:W-:Y:S08]  /*7a40*/  MUFU.EX2 R184, R184 ;  /* 0x000000b800b87308 */ /* 0x000ff00000000800 */
[----:B------:R-:W-:Y:S01]  /*7a50*/  MUFU.EX2 R186, R186 ;  /* 0x000000ba00ba7308 */ /* 0x000fe20000000800 */
[----:B0-----:R-:W-:-:S05]  /*7a60*/  FMNMX.FTZ R10, R10, R20, !PT ;  /* 0x000000140a0a7209 */ /* 0x001fca0007810000 */
[----:B------:R-:W0:Y:S02]  /*7a70*/  SHFL.BFLY PT, R21, R10, 0x1, 0x1f ;  /* 0x0c201f000a157f89 */ /* 0x000e2400000e0000 */
[----:B------:R1:W2:Y:S08]  /*7a80*/  MUFU.EX2 R20, R154 ;  /* 0x0000009a00147308 */ /* 0x0002b00000000800 */
[----:B------:R-:W-:Y:S01]  /*7a90*/  MUFU.EX2 R188, R188 ;  /* 0x000000bc00bc7308 */ /* 0x000fe20000000800 */
[----:B-1----:R-:W-:-:S07]  /*7aa0*/  F2FP.F16.F32.PACK_AB R154, R14, R13 ;  /* 0x0000000d0e9a723e */ /* 0x002fce00000000ff */
[----:B------:R-:W-:Y:S01]  /*7ab0*/  MUFU.EX2 R190, R190 ;  /* 0x000000be00be7308 */ /* 0x000fe20000000800 */
[----:B--2---:R-:W-:-:S04]  /*7ac0*/  FADD.FTZ R2, R20, R2 ;  /* 0x0000000214027221 */ /* 0x004fc80000010000 */
[----:B------:R-:W-:Y:S01]  /*7ad0*/  FADD.FTZ R2, R157, R2 ;  /* 0x000000029d027221 */ /* 0x000fe20000010000 */
[----:B0-----:R-:W-:Y:S02]  /*7ae0*/  FMNMX.FTZ R10, R10, R21, !PT ;  /* 0x000000150a0a7209 */ /* 0x001fe40007810000 */
[----:B------:R-:W-:Y:S01]  /*7af0*/  MUFU.EX2 R193, R193 ;  /* 0x000000c100c17308 */ /* 0x000fe20000000800 */
[C---:B------:R-:W-:Y:S01]  /*7b00*/  FADD.FTZ R2, R158.reuse, R2 ;  /* 0x000000029e027221 */ /* 0x040fe20000010000 */
[----:B------:R-:W-:Y:S02]  /*7b10*/  F2FP.F16.F32.PACK_AB R158, R158, R157 ;  /* 0x0000009d9e9e723e */ /* 0x000fe400000000ff */
[C---:B------:R-:W-:Y:S01]  /*7b20*/  FSETP.NEU.FTZ.AND P2, PT, R10.reuse, -INF , PT ;  /* 0xff8000000a00780b */ /* 0x040fe20003f5d000 */
[C---:B------:R-:W-:Y:S01]  /*7b30*/  FMUL.FTZ R21, R10.reuse, UR4 ;  /* 0x000000040a157c20 */ /* 0x040fe20008410000 */
[----:B------:R-:W-:Y:S02]  /*7b40*/  FADD.FTZ R2, R163, R2 ;  /* 0x00000002a3027221 */ /* 0x000fe40000010000 */
[----:B------:R-:W-:-:S02]  /*7b50*/  FSEL R14, R10, RZ, P2 ;  /* 0x000000ff0a0e7208 */ /* 0x000fc40001000000 */
[----:B------:R-:W-:Y:S01]  /*7b60*/  FSEL R21, R21, RZ, P2 ;  /* 0x000000ff15157208 */ /* 0x000fe20001000000 */
[----:B------:R-:W-:Y:S02]  /*7b70*/  FADD.FTZ R2, R164, R2 ;  /* 0x00000002a4027221 */ /* 0x000fe40000010000 */
[----:B------:R-:W-:Y:S02]  /*7b80*/  FADD.FTZ R5, -R14, R5 ;  /* 0x000000050e057221 */ /* 0x000fe40000010100 */
[--C-:B------:R-:W-:Y:S01]  /*7b90*/  FFMA.FTZ R197, R11, UR4, -R21.reuse ;  /* 0x000000040bc57c23 */ /* 0x100fe20008010815 */
[--C-:B------:R-:W-:Y:S01]  /*7ba0*/  FFMA.FTZ R12, R12, UR4, -R21.reuse ;  /* 0x000000040c0c7c23 */ /* 0x100fe20008010815 */
[----:B------:R-:W-:Y:S01]  /*7bb0*/  FMUL.FTZ R5, R5, UR4 ;  /* 0x0000000405057c20 */ /* 0x000fe20008410000 */
        /* <DEDUP_REMOVED lines=12> */
[----:B------:R-:W-:Y:S01]  /*7c80*/  F2FP.F16.F32.PACK_AB R160, R164, R163 ;  /* 0x000000a3a4a0723e */ /* 0x000fe200000000ff */
[--C-:B------:R-:W-:Y:S01]  /*7c90*/  FFMA.FTZ R169, R169, UR4, -R21.reuse ;  /* 0x00000004a9a97c23 */ /* 0x100fe20008010815 */
[--C-:B------:R-:W-:Y:S01]  /*7ca0*/  FFMA.FTZ R198, R170, UR4, -R21.reuse ;  /* 0x00000004aac67c23 */ /* 0x100fe20008010815 */
[--C-:B------:R-:W-:Y:S01]  /*7cb0*/  FFMA.FTZ R173, R173, UR4, -R21.reuse ;  /* 0x00000004adad7c23 */ /* 0x100fe20008010815 */
[--C-:B------:R-:W-:Y:S01]  /*7cc0*/  FFMA.FTZ R199, R174, UR4, -R21.reuse ;  /* 0x00000004aec77c23 */ /* 0x100fe20008010815 */
[----:B------:R-:W-:Y:S01]  /*7cd0*/  FADD.FTZ R2, R167, R2 ;  /* 0x00000002a7027221 */ /* 0x000fe20000010000 */
[----:B------:R-:W-:Y:S01]  /*7ce0*/  F2FP.F16.F32.PACK_AB R162, R168, R167 ;  /* 0x000000a7a8a2723e */ /* 0x000fe200000000ff */
[----:B------:R-:W1:Y:S01]  /*7cf0*/  MUFU.EX2 R12, R12 ;  /* 0x0000000c000c7308 */ /* 0x000e620000000800 */
[--C-:B------:R-:W-:Y:S01]  /*7d00*/  FFMA.FTZ R178, R178, UR4, -R21.reuse ;  /* 0x00000004b2b27c23 */ /* 0x100fe20008010815 */
[----:B------:R-:W-:Y:S01]  /*7d10*/  FADD.FTZ R2, R168, R2 ;  /* 0x00000002a8027221 */ /* 0x000fe20000010000 */
[--C-:B------:R-:W-:Y:S01]  /*7d20*/  FFMA.FTZ R179, R179, UR4, -R21.reuse ;  /* 0x00000004b3b37c23 */ /* 0x100fe20008010815 */
[--C-:B------:R-:W-:Y:S01]  /*7d30*/  FFMA.FTZ R182, R182, UR4, -R21.reuse ;  /* 0x00000004b6b67c23 */ /* 0x100fe20008010815 */
[----:B------:R-:W-:Y:S01]  /*7d40*/  FFMA.FTZ R183, R183, UR4, -R21 ;  /* 0x00000004b7b77c23 */ /* 0x000fe20008010815 */
[----:B------:R-:W-:Y:S01]  /*7d50*/  FADD.FTZ R2, R171, R2 ;  /* 0x00000002ab027221 */ /* 0x000fe20000010000 */
[C---:B------:R-:W-:Y:S01]  /*7d60*/  F2FP.F16.F32.PACK_AB R164, R172.reuse, R171 ;  /* 0x000000abaca4723e */ /* 0x040fe200000000ff */
[----:B------:R-:W2:Y:S01]  /*7d70*/  MUFU.EX2 R196, R196 ;  /* 0x000000c400c47308 */ /* 0x000ea20000000800 */
[----:B0-----:R-:W-:Y:S01]  /*7d80*/  FFMA.FTZ R0, R5, R0, R197 ;  /* 0x0000000005007223 */ /* 0x001fe200000100c5 */
[----:B------:R-:W-:Y:S01]  /*7d90*/  FADD.FTZ R2, R172, R2 ;  /* 0x00000002ac027221 */ /* 0x000fe20000010000 */
[--C-:B------:R-:W-:Y:S01]  /*7da0*/  FFMA.FTZ R185, R185, UR4, -R21.reuse ;  /* 0x00000004b9b97c23 */ /* 0x100fe20008010815 */
[--C-:B------:R-:W-:Y:S01]  /*7db0*/  FFMA.FTZ R187, R187, UR4, -R21.reuse ;  /* 0x00000004bbbb7c23 */ /* 0x100fe20008010815 */
[--C-:B------:R-:W-:Y:S01]  /*7dc0*/  FFMA.FTZ R189, R189, UR4, -R21.reuse ;  /* 0x00000004bdbd7c23 */ /* 0x100fe20008010815 */
[----:B------:R-:W-:Y:S01]  /*7dd0*/  FADD.FTZ R2, R175, R2 ;  /* 0x00000002af027221 */ /* 0x000fe20000010000 */
[----:B------:R-:W-:Y:S01]  /*7de0*/  FFMA.FTZ R21, R191, UR4, -R21 ;  /* 0x00000004bf157c23 */ /* 0x000fe20008010815 */
[----:B------:R-:W0:Y:S01]  /*7df0*/  MUFU.EX2 R15, R15 ;  /* 0x0000000f000f7308 */ /* 0x000e220000000800 */
[----:B-1----:R-:W-:Y:S01]  /*7e00*/  FADD.FTZ R0, R12, R0 ;  /* 0x000000000c007221 */ /* 0x002fe20000010000 */
[C---:B------:R-:W-:Y:S01]  /*7e10*/  FADD.FTZ R2, R177.reuse, R2 ;  /* 0x00000002b1027221 */ /* 0x040fe20000010000 */
[----:B------:R-:W-:Y:S01]  /*7e20*/  F2FP.F16.F32.PACK_AB R166, R177, R175 ;  /* 0x000000afb1a6723e */ /* 0x000fe200000000ff */
[----:B------:R-:W-:Y:S01]  /*7e30*/  FMUL.FTZ R26, R26, R5 ;  /* 0x000000051a1a7220 */ /* 0x000fe20000410000 */
[----:B------:R-:W-:Y:S01]  /*7e40*/  F2FP.F16.F32.PACK_AB R156, R20, R153 ;  /* 0x00000099149c723e */ /* 0x000fe200000000ff */
[----:B------:R-:W-:Y:S01]  /*7e50*/  FADD.FTZ R2, R180, R2 ;  /* 0x00000002b4027221 */ /* 0x000fe20000010000 */
[C---:B------:R-:W-:Y:S01]  /*7e60*/  F2FP.F16.F32.PACK_AB R168, R181.reuse, R180 ;  /* 0x000000b4b5a8723e */ /* 0x040fe200000000ff */
[----:B------:R-:W1:Y:S01]  /*7e70*/  MUFU.EX2 R157, R195 ;  /* 0x000000c3009d7308 */ /* 0x000e620000000800 */
[----:B--2---:R-:W-:Y:S01]  /*7e80*/  FADD.FTZ R0, R196, R0 ;  /* 0x00000000c4007221 */ /* 0x004fe20000010000 */
[----:B------:R-:W-:Y:S01]  /*7e90*/  FADD.FTZ R2, R181, R2 ;  /* 0x00000002b5027221 */ /* 0x000fe20000010000 */
[----:B------:R-:W-:Y:S01]  /*7ea0*/  F2FP.F16.F32.PACK_AB R170, R186, R184 ;  /* 0x000000b8baaa723e */ /* 0x000fe200000000ff */
[----:B------:R-:W-:Y:S01]  /*7eb0*/  FMUL.FTZ R27, R27, R5 ;  /* 0x000000051b1b7220 */ /* 0x000fe20000410000 */
[----:B------:R-:W-:Y:S01]  /*7ec0*/  F2FP.F16.F32.PACK_AB R172, R190, R188 ;  /* 0x000000bcbeac723e */ /* 0x000fe200000000ff */
[----:B------:R-:W-:Y:S01]  /*7ed0*/  FADD.FTZ R2, R184, R2 ;  /* 0x00000002b8027221 */ /* 0x000fe20000010000 */
[----:B------:R-:W-:Y:S01]  /*7ee0*/  F2FP.F16.F32.PACK_AB R153, R12, R197 ;  /* 0x000000c50c99723e */ /* 0x000fe200000000ff */
[----:B------:R2:W3:Y:S01]  /*7ef0*/  MUFU.EX2 R13, R155 ;  /* 0x0000009b000d7308 */ /* 0x0004e20000000800 */
[----:B0-----:R-:W-:Y:S01]  /*7f00*/  FADD.FTZ R0, R15, R0 ;  /* 0x000000000f007221 */ /* 0x001fe20000010000 */
[----:B------:R-:W-:Y:S01]  /*7f10*/  FADD.FTZ R2, R186, R2 ;  /* 0x00000002ba027221 */ /* 0x000fe20000010000 */
[-C--:B------:R-:W-:Y:S01]  /*7f20*/  FMUL.FTZ R30, R30, R5.reuse ;  /* 0x000000051e1e7220 */ /* 0x080fe20000410000 */
[-C--:B------:R-:W-:Y:S01]  /*7f30*/  FMUL.FTZ R31, R31, R5.reuse ;  /* 0x000000051f1f7220 */ /* 0x080fe20000410000 */
[-C--:B------:R-:W-:Y:S01]  /*7f40*/  FMUL.FTZ R34, R34, R5.reuse ;  /* 0x0000000522227220 */ /* 0x080fe20000410000 */
[----:B------:R-:W-:Y:S01]  /*7f50*/  FADD.FTZ R2, R188, R2 ;  /* 0x00000002bc027221 */ /* 0x000fe20000010000 */
[-C--:B------:R-:W-:Y:S01]  /*7f60*/  FMUL.FTZ R35, R35, R5.reuse ;  /* 0x0000000523237220 */ /* 0x080fe20000410000 */
[----:B------:R-:W0:Y:S01]  /*7f70*/  MUFU.EX2 R192, R192 ;  /* 0x000000c000c07308 */ /* 0x000e220000000800 */
[----:B-1----:R-:W-:Y:S01]  /*7f80*/  FADD.FTZ R0, R157, R0 ;  /* 0x000000009d007221 */ /* 0x002fe20000010000 */
[----:B------:R-:W-:Y:S01]  /*7f90*/  FADD.FTZ R2, R190, R2 ;  /* 0x00000002be027221 */ /* 0x000fe20000010000 */
[----:B--2---:R-:W-:Y:S01]  /*7fa0*/  F2FP.F16.F32.PACK_AB R155, R15, R196 ;  /* 0x000000c40f9b723e */ /* 0x004fe200000000ff */
[-C--:B------:R-:W-:Y:S01]  /*7fb0*/  FMUL.FTZ R38, R38, R5.reuse ;  /* 0x0000000526267220 */ /* 0x080fe20000410000 */
[-C--:B------:R-:W-:Y:S01]  /*7fc0*/  FMUL.FTZ R39, R39, R5.reuse ;  /* 0x0000000527277220 */ /* 0x080fe20000410000 */
[----:B------:R-:W-:Y:S01]  /*7fd0*/  FADD.FTZ R2, R193, R2 ;  /* 0x00000002c1027221 */ /* 0x000fe20000010000 */
[----:B------:R-:W-:Y:S01]  /*7fe0*/  FMUL.FTZ R42, R42, R5 ;  /* 0x000000052a2a7220 */ /* 0x000fe20000410000 */
        /* <DEDUP_REMOVED lines=17> */
[C---:B-1----:R-:W-:Y:S01]  /*8100*/  FADD.FTZ R0, R159.reuse, R0 ;  /* 0x000000009f007221 */ /* 0x042fe20000010000 */
[----:B------:R-:W-:Y:S01]  /*8110*/  F2FP.F16.F32.PACK_AB R159, R159, R192 ;  /* 0x000000c09f9f723e */ /* 0x000fe200000000ff */
[-C--:B------:R-:W-:Y:S01]  /*8120*/  FMUL.FTZ R66, R66, R5.reuse ;  /* 0x0000000542427220 */ /* 0x080fe20000410000 */
[-C--:B------:R-:W-:Y:S01]  /*8130*/  FMUL.FTZ R67, R67, R5.reuse ;  /* 0x0000000543437220 */ /* 0x080fe20000410000 */
[-C--:B------:R-:W-:Y:S01]  /*8140*/  FMUL.FTZ R70, R70, R5.reuse ;  /* 0x0000000546467220 */ /* 0x080fe20000410000 */
        /* <DEDUP_REMOVED lines=9> */
[----:B------:R-:W-:Y:S01]  /*81e0*/  FMUL.FTZ R86, R86, R5 ;  /* 0x0000000556567220 */ /* 0x000fe20000410000 */
[----:B------:R-:W2:Y:S01]  /*81f0*/  MUFU.EX2 R11, R11 ;  /* 0x0000000b000b7308 */ /* 0x000ea20000000800 */
        /* <DEDUP_REMOVED lines=16> */
[C---:B--2---:R-:W-:Y:S01]  /*8300*/  FADD.FTZ R0, R11.reuse, R0 ;  /* 0x000000000b007221 */ /* 0x044fe20000010000 */
        /* <DEDUP_REMOVED lines=49> */
[----:B-1----:R-:W-:Y:S01]  /*8620*/  FADD.FTZ R0, R175, R0 ;  /* 0x00000000af007221 */ /* 0x002fe20000010000 */
[C---:B--2---:R-:W-:Y:S01]  /*8630*/  FADD.FTZ R2, R174.reuse, R2 ;  /* 0x00000002ae027221 */ /* 0x044fe20000010000 */
[----:B------:R-:W-:Y:S02]  /*8640*/  F2FP.F16.F32.PACK_AB R174, R174, R193 ;  /* 0x000000c1aeae723e */ /* 0x000fe400000000ff */
[C---:B0-----:R-:W-:Y:S01]  /*8650*/  FADD.FTZ R0, R21.reuse, R0 ;  /* 0x0000000015007221 */ /* 0x041fe20000010000 */
[----:B------:R-:W-:Y:S01]  /*8660*/  F2FP.F16.F32.PACK_AB R175, R21, R175 ;  /* 0x000000af15af723e */ /* 0x000fe200000000ff */
[----:B------:R-:W-:Y:S06]  /*8670*/  @!P0 BRA `(.L_x_2380) ;  /* 0x0000000000048947 */ /* 0x000fec0003800000 */
[----:B------:R-:W-:Y:S01]  /*8680*/  BPT.TRAP 0x1 ;  /* 0x000000040000795c */ /* 0x000fe20000300000 */
.L_x_2380:
[----:B------:R0:W1:Y:S01]  /*8690*/  SYNCS.PHASECHK.TRANS64.TRYWAIT P2, [UR23+0x22850], R7 ;  /* 0x02285007ff0075a7 */ /* 0x0000620008040157 */
[----:B------:R-:W-:Y:S05]  /*86a0*/  @!P0 BRA `(.L_x_2381) ;  /* 0x0000000000048947 */ /* 0x000fea0003800000 */
[----:B------:R-:W-:Y:S01]  /*86b0*/  BPT.TRAP 0x1 ;  /* 0x000000040000795c */ /* 0x000fe20000300000 */
.L_x_2381:
[----:B-1----:R-:W-:Y:S05]  /*86c0*/  @P2 BRA `(.L_x_2382) ;  /* 0x0000000000082947 */ /* 0x002fea0003800000 */
[----:B------:R-:W1:Y:S02]  /*86d0*/  SYNCS.PHASECHK.TRANS64.TRYWAIT P2, [UR23+0x22850], R7 ;  /* 0x02285007ff0075a7 */ /* 0x000e640008040157 */
[----:B-1----:R-:W-:Y:S05]  /*86e0*/  @!P2 BRA `(.L_x_2383) ;  /* 0x0000012000aca947 */ /* 0x002fea0003800000 */
.L_x_2382:
[----:B------:R-:W2:Y:S01]  /*86f0*/  S2R R4, SR_TID.X ;  /* 0x0000000000047919 */ /* 0x000ea20000002100 */
[----:B------:R-:W-:Y:S01]  /*8700*/  UIMAD UR5, UR39, 0xc00, UR25 ;  /* 0x00000c00270578a4 */ /* 0x000fe2000f8e0219 */
[C---:B------:R-:W-:Y:S01]  /*8710*/  ISETP.GT.AND P2, PT, R3.reuse, UR15, PT ;  /* 0x0000000f03007c0c */ /* 0x040fe2000bf44270 */
[----:B------:R-:W-:Y:S01]  /*8720*/  UMOV UR7, 0x40000040 ;  /* 0x4000004000077882 */ /* 0x000fe20000000000 */
[----:B-1----:R-:W-:Y:S02]  /*8730*/  @!P1 VIADD R176, R176, 0x22860 ;  /* 0x00022860b0b09836 */ /* 0x002fe40000000000 */
[----:B------:R-:W-:Y:S02]  /*8740*/  VIADD R3, R3, 0xffffffff ;  /* 0xffffffff03037836 */ /* 0x000fe40000000000 */
[----:B------:R-:W-:Y:S01]  /*8750*/  UMOV UR6, UR5 ;  /* 0x0000000500067c82 */ /* 0x000fe20008000000 */
[----:B------:R-:W-:Y:S01]  /*8760*/  @!P1 PRMT R176, RZ, 0x654, R176 ;  /* 0x00000654ffb09816 */ /* 0x000fe200000000b0 */
[----:B------:R-:W-:Y:S01]  /*8770*/  IMAD.MOV.U32 R5, RZ, RZ, R10 ;  /* 0x000000ffff057224 */ /* 0x000fe200078e000a */
[----:B--2---:R-:W-:-:S05]  /*8780*/  SHF.R.U32.HI R4, RZ, 0x7, R4 ;  /* 0x00000007ff047819 */ /* 0x004fca0000011604 */
[----:B------:R-:W-:-:S05]  /*8790*/  VIADD R4, R4, 0x8 ;  /* 0x0000000804047836 */ /* 0x000fca0000000000 */
[----:B------:R1:W-:Y:S02]  /*87a0*/  BAR.SYNC.DEFER_BLOCKING R4, 0x100 ;  /* 0x000400040000751d */ /* 0x0003e40000010000 */
[----:B-1----:R-:W-:-:S04]  /*87b0*/  IMAD.MOV.U32 R4, RZ, RZ, R8 ;  /* 0x000000ffff047224 */ /* 0x002fc800078e0008 */
        /* <DEDUP_REMOVED lines=37> */
.L_x_2367:
[----:B------:R-:W-:Y:S01]  /*8a10*/  ULDC UR5, c[0x0][0x448] ;  /* 0x0001120000057ab9 */ /* 0x000fe20000000800 */
[----:B0-----:R-:W-:Y:S01]  /*8a20*/  IADD3 R7, R19, 0x1, -R17 ;  /* 0x0000000113077810 */ /* 0x001fe20007ffe811 */
[----:B------:R-:W-:Y:S01]  /*8a30*/  UISETP.NE.AND UP0, UPT, UR5, 0x1, UPT ;  /* 0x000000010500788c */ /* 0x000fe2000bf05270 */
[----:B------:R-:W-:Y:S02]  /*8a40*/  ULDC UR11, c[0x0][0x9e4] ;  /* 0x00027900000b7ab9 */ /* 0x000fe40000000800 */
[----:B------:R-:W-:Y:S01]  /*8a50*/  R2UR UR10, R7 ;  /* 0x00000000070a72ca */ /* 0x000fe200000e0000 */
[----:B------:R-:W-:Y:S02]  /*8a60*/  UISETP.GE.AND UP1, UPT, UR11, 0x1, UPT ;  /* 0x000000010b00788c */ /* 0x000fe4000bf26270 */
[----:B------:R-:W-:-:S04]  /*8a70*/  UIADD3 UR5, UR43, 0x7f, URZ ;  /* 0x0000007f2b057890 */ /* 0x000fc8000fffe03f */
[----:B------:R-:W-:Y:S01]  /*8a80*/  PLOP3.LUT P2, PT, PT, PT, UP1, 0x40, 0x0 ;  /* 0x000000000000781c */ /* 0x000fe20003f4e818 */
[----:B------:R-:W-:Y:S01]  /*8a90*/  @UP0 ULDC UR6, c[0x0][0x44c] ;  /* 0x0001130000060ab9 */ /* 0x000fe20000000800 */
[----:B------:R-:W-:Y:S01]  /*8aa0*/  @UP0 ULDC UR14, c[0x0][0x450] ;  /* 0x00011400000e0ab9 */ /* 0x000fe20000000800 */
[----:B------:R-:W-:-:S04]  /*8ab0*/  UIMAD.WIDE.U32 UR6, UR5, UR6, URZ ;  /* 0x00000006050672a5 */ /* 0x000fc8000f8e003f */
[----:B------:R-:W-:-:S04]  /*8ac0*/  @UP0 USHF.R.U32.HI UR5, URZ, UR14, UR7 ;  /* 0x0000000e3f050299 */ /* 0x000fc80008011607 */
[----:B------:R-:W-:-:S03]  /*8ad0*/  UIADD3 UR5, UR10, UR5, URZ ;  /* 0x000000050a057290 */ /* 0x000fc6000fffe03f */
[----:B------:R-:W-:Y:S02]  /*8ae0*/  ULDC UR10, c[0x0][0x9dc] ;  /* 0x00027700000a7ab9 */ /* 0x000fe40000000800 */
        /* <DEDUP_REMOVED lines=12> */
.L_x_2386:
[----:B------:R-:W-:-:S11]  /*8bb0*/  UISETP.NE.AND UP2, UPT, UR11, 0x1, UPT ;  /* 0x000000010b00788c */ /* 0x000fd6000bf45270 */
[----:B------:R-:W-:Y:S02]  /*8bc0*/  @UP2 ULDC.64 UR14, c[0x0][0x9e8] ;  /* 0x00027a00000e2ab9 */ /* 0x000fe40000000a00 */
[----:B------:R-:W-:-:S04]  /*8bd0*/  UIMAD.WIDE.U32 UR6, UR5, UR14, URZ ;  /* 0x0000000e050672a5 */ /* 0x000fc8000f8e003f */
[----:B------:R-:W-:-:S12]  /*8be0*/  @UP2 USHF.R.U32.HI UR5, URZ, UR15, UR7 ;  /* 0x0000000f3f052299 */ /* 0x000fd80008011607 */
.L_x_2387:
[----:B------:R-:W-:-:S04]  /*8bf0*/  UIMAD UR5, UR5, UR11, URZ ;  /* 0x0000000b050572a4 */ /* 0x000fc8000f8e023f */
[----:B------:R-:W-:-:S04]  /*8c00*/  UISETP.LT.AND UP2, UPT, UR10, UR5, UPT ;  /* 0x000000050a00728c */ /* 0x000fc8000bf41270 */
[----:B------:R-:W-:-:S12]  /*8c10*/  USEL UR10, UR10, UR5, !UP2 ;  /* 0x000000050a0a7287 */ /* 0x000fd8000d000000 */
.L_x_2385:
        /* <DEDUP_REMOVED lines=13> */
.L_x_2397:
[----:B------:R-:W-:Y:S01]  /*8cf0*/  UIADD3 UR39, UR39, 0x1, URZ ;  /* 0x0000000127277890 */ /* 0x000fe2000fffe03f */
[C---:B------:R-:W-:Y:S01]  /*8d00*/  ISETP.GT.AND P2, PT, R7.reuse, UR5, PT ;  /* 0x0000000507007c0c */ /* 0x040fe2000bf44270 */
[----:B------:R-:W-:Y:S02]  /*8d10*/  VIADD R7, R7, 0xffffffff ;  /* 0xffffffff07077836 */ /* 0x000fe40000000000 */
[----:B------:R-:W-:-:S04]  /*8d20*/  UISETP.NE.AND UP2, UPT, UR39, 0x2, UPT ;  /* 0x000000022700788c */ /* 0x000fc8000bf45270 */
[----:B------:R-:W-:Y:S02]  /*8d30*/  USEL UR6, URZ, 0x1, UP2 ;  /* 0x000000013f067887 */ /* 0x000fe40009000000 */
[----:B------:R-:W-:Y:S02]  /*8d40*/  USEL UR39, UR39, URZ, UP2 ;  /* 0x0000003f27277287 */ /* 0x000fe40009000000 */
[----:B------:R-:W-:Y:S01]  /*8d50*/  ULOP3.LUT UR38, UR38, UR6, URZ, 0x3c, !UPT ;  /* 0x0000000626267292 */ /* 0x000fe2000f8e3c3f */
[----:B0-----:R-:W-:Y:S11]  /*8d60*/  @!P0 BRA `(.L_x_2389) ;  /* 0x0000000000048947 */ /* 0x001ff60003800000 */
[----:B------:R-:W-:Y:S01]  /*8d70*/  BPT.TRAP 0x1 ;  /* 0x000000040000795c */ /* 0x000fe20000300000 */
.L_x_2389:
[----:B------:R-:W0:Y:S01]  /*8d80*/  S2UR UR7, SR_CgaCtaId ;  /* 0x00000000000779c3 */ /* 0x000e220000008800 */
[----:B------:R-:W-:Y:S01]  /*8d90*/  UMOV UR6, 0x400 ;  /* 0x0000040000067882 */ /* 0x000fe20000000000 */
[----:B------:R-:W-:-:S05]  /*8da0*/  IMAD.U32 R3, RZ, RZ, UR38 ;  /* 0x00000026ff037e24 */ /* 0x000fca000f8e00ff */
[----:B------:R-:W-:Y:S01]  /*8db0*/  SHF.L.U32 R3, R3, 0x1f, RZ ;  /* 0x0000001f03037819 */ /* 0x000fe200000006ff */
[----:B0-----:R-:W-:-:S04]  /*8dc0*/  ULEA UR6, UR7, UR6, 0x18 ;  /* 0x0000000607067291 */ /* 0x001fc8000f8ec03f */
[----:B------:R-:W-:-:S09]  /*8dd0*/  ULEA UR6, UR39, UR6, 0x3 ;  /* 0x0000000627067291 */ /* 0x000fd2000f8e183f */
[----:B------:R0:W2:Y:S01]  /*8de0*/  SYNCS.PHASECHK.TRANS64.TRYWAIT P3, [UR6+0x22830], R3 ;  /* 0x02283003ff0075a7 */ /* 0x0000a20008060146 */
[----:B------:R-:W-:Y:S05]  /*8df0*/  @!P0 BRA `(.L_x_2390) ;  /* 0x0000000000048947 */ /* 0x000fea0003800000 */
[----:B------:R-:W-:Y:S01]  /*8e00*/  BPT.TRAP 0x1 ;  /* 0x000000040000795c */ /* 0x000fe20000300000 */
.L_x_2390:
[----:B--2---:R-:W-:Y:S05]  /*8e10*/  @P3 BRA `(.L_x_2391) ;  /* 0x0000000000083947 */ /* 0x004fea0003800000 */
[----:B------:R-:W2:Y:S02]  /*8e20*/  SYNCS.PHASECHK.TRANS64.TRYWAIT P3, [UR6+0x22830], R3 ;  /* 0x02283003ff0075a7 */ /* 0x000ea40008060146 */
[----:B--2---:R-:W-:Y:S05]  /*8e30*/  @!P3 BRA `(.L_x_2392) ;  /* 0x0000011800ecb947 */ /* 0x004fea0003800000 */
.L_x_2391:
[----:B------:R-:W-:Y:S01]  /*8e40*/  UIMAD UR14, UR39, 0x300, UR24 ;  /* 0x00000300270e78a4 */ /* 0x000fe2000f8e0218 */
[----:B-1----:R-:W-:Y:S01]  /*8e50*/  WARPGROUP.ARRIVE ;  /* 0x00000000000079c5 */ /* 0x002fe20000000000 */
[----:B------:R-:W-:Y:S01]  /*8e60*/  UMOV UR15, 0x40000040 ;  /* 0x40000040000f7882 */ /* 0x000fe20000000000 */
[----:B------:R-:W-:Y:S01]  /*8e70*/  UMOV UR19, 0x40000040 ;  /* 0x4000004000137882 */ /* 0x000fe20000000000 */
[----:B------:R-:W-:-:S03]  /*8e80*/  UIADD3 UR18, UR14, 0x2, URZ ;  /* 0x000000020e127890 */ /* 0x000fc6000fffe03f */
[----:B------:R-:W1:Y:S01]  /*8e90*/  S2R R234, SR_TID.X ;  /* 0x0000000000ea7919 */ /* 0x000e620000002100 */
[----:B------:R-:W-:Y:S01]  /*8ea0*/  UIADD3 UR22, UR14, 0x4, URZ ;  /* 0x000000040e167890 */ /* 0x000fe2000fffe03f */
[----:B------:R-:W-:Y:S01]  /*8eb0*/  UMOV UR23, 0x40000040 ;  /* 0x4000004000177882 */ /* 0x000fe20000000000 */
[----:B------:R-:W-:Y:S01]  /*8ec0*/  HGMMA.64x96x16.F32 R152, gdesc[UR12], RZ, !UPT, gsb0 ;  /* 0x016000000c9879f0 */ /* 0x000fe2000c0008ff */
[----:B------:R-:W-:Y:S01]  /*8ed0*/  UIADD3 UR10, UR14, 0x6, URZ ;  /* 0x000000060e0a7890 */ /* 0x000fe2000fffe03f */
[----:B------:R-:W-:Y:S01]  /*8ee0*/  UMOV UR11, 0x40000040 ;  /* 0x40000040000b7882 */ /* 0x000fe20000000000 */
[----:B-1----:R-:W-:Y:S01]  /*8ef0*/  SHF.R.U32.HI R234, RZ, 0x7, R234 ;  /* 0x00000007ffea7819 */ /* 0x002fe200000116ea */
        /* <DEDUP_REMOVED lines=49> */
[----:B---3--:R-:W-:Y:S01]  /*9210*/  FMNMX.FTZ R4, R10, R4, !PT ;  /* 0x000000040a047209 */ /* 0x008fe20007810000 */
[----:B------:R-:W-:Y:S01]  /*9220*/  FMUL.FTZ R184, R194, UR27 ;  /* 0x0000001bc2b87c20 */ /* 0x000fe20008410000 */
[----:B------:R-:W-:-:S05]  /*9230*/  FMUL.FTZ R185, R195, UR27 ;  /* 0x0000001bc3b97c20 */ /* 0x000fca0008410000 */
[----:B------:R-:W3:Y:S01]  /*9240*/  MUFU.TANH R13, R13 ;  /* 0x0000000d000d7308 */ /* 0x000ee20000002400 */
[----:B--2---:R-:W-:-:S07]  /*9250*/  FMNMX.FTZ R4, R11, R4, !PT ;  /* 0x000000040b047209 */ /* 0x004fce0007810000 */
[----:B------:R-:W2:Y:S01]  /*9260*/  MUFU.TANH R14, R14 ;  /* 0x0000000e000e7308 */ /* 0x000ea20000002400 */
[----:B-1----:R-:W-:-:S07]  /*9270*/  FMNMX.FTZ R4, R12, R4, !PT ;  /* 0x000000040c047209 */ /* 0x002fce0007810000 */
[----:B------:R-:W1:Y:S01]  /*9280*/  MUFU.TANH R15, R15 ;  /* 0x0000000f000f7308 */ /* 0x000e620000002400 */
[----:B---3--:R-:W-:-:S07]  /*9290*/  FMNMX.FTZ R4, R13, R4, !PT ;  /* 0x000000040d047209 */ /* 0x008fce0007810000 */
        /* <DEDUP_REMOVED lines=32> */
[----:B------:R-:W-:Y:S01]  /*94a0*/  MUFU.TANH R176, R176 ;  /* 0x000000b000b07308 */ /* 0x000fe20000002400 */
[----:B-1----:R-:W-:-:S07]  /*94b0*/  FMNMX.FTZ R4, R177, R4, !PT ;  /* 0x00000004b1047209 */ /* 0x002fce0007810000 */
        /* <DEDUP_REMOVED lines=168> */
[----:B------:R-:W-:Y:S01]  /*9f40*/  MUFU.EX2 R13, R13 ;  /* 0x0000000d000d7308 */ /* 0x000fe20000000800 */
[----:B--2---:R-:W-:-:S05]  /*9f50*/  FMNMX.FTZ R5, R187, R5, !PT ;  /* 0x00000005bb057209 */ /* 0x004fca0007810000 */
[----:B------:R-:W1:Y:S02]  /*9f60*/  SHFL.BFLY PT, R188, R5, 0x2, 0x1f ;  /* 0x0c401f0005bc7f89 */ /* 0x000e6400000e0000 */
[----:B------:R-:W-:Y:S08]  /*9f70*/  MUFU.EX2 R14, R14 ;  /* 0x0000000e000e7308 */ /* 0x000ff00000000800 */
[----:B------:R-:W-:Y:S08]  /*9f80*/  MUFU.EX2 R189, R160 ;  /* 0x000000a000bd7308 */ /* 0x000ff00000000800 */
[----:B------:R-:W-:Y:S01]  /*9f90*/  MUFU.EX2 R15, R15 ;  /* 0x0000000f000f7308 */ /* 0x000fe20000000800 */
[----:B-1----:R-:W-:-:S07]  /*9fa0*/  FMNMX.FTZ R5, R5, R188, !PT ;  /* 0x000000bc05057209 */ /* 0x002fce0007810000 */
[----:B------:R1:W-:Y:S01]  /*9fb0*/  MUFU.EX2 R188, R156 ;  /* 0x0000009c00bc7308 */ /* 0x0003e20000000800 */
[----:B------:R-:W2:Y:S07]  /*9fc0*/  SHFL.BFLY PT, R192, R5, 0x1, 0x1f ;  /* 0x0c201f0005c07f89 */ /* 0x000eae00000e0000 */
[----:B------:R-:W-:Y:S08]  /*9fd0*/  MUFU.EX2 R20, R20 ;  /* 0x0000001400147308 */ /* 0x000ff00000000800 */
[----:B------:R-:W-:Y:S08]  /*9fe0*/  MUFU.EX2 R21, R21 ;  /* 0x0000001500157308 */ /* 0x000ff00000000800 */
[----:B------:R-:W-:Y:S01]  /*9ff0*/  MUFU.EX2 R167, R167 ;  /* 0x000000a700a77308 */ /* 0x000fe20000000800 */
[----:B--2---:R-:W-:-:S05]  /*a000*/  FMNMX.FTZ R5, R5, R192, !PT ;  /* 0x000000c005057209 */ /* 0x004fca0007810000 */
[C---:B-1----:R-:W-:Y:S01]  /*a010*/  FADD.FTZ R156, -R5.reuse, R8 ;  /* 0x00000008059c7221 */ /* 0x042fe20000010100 */
        /* <DEDUP_REMOVED lines=8> */
[----:B------:R0:W1:Y:S01]  /*a0a0*/  MUFU.EX2 R9, R156 ;  /* 0x0000009c00097308 */ /* 0x0000620000000800 */
[--C-:B------:R-:W-:Y:S01]  /*a0b0*/  FFMA.FTZ R162, R162, UR4, -R8.reuse ;  /* 0x00000004a2a27c23 */ /* 0x100fe20008010808 */
[--C-:B------:R-:W-:Y:S01]  /*a0c0*/  FFMA.FTZ R163, R163, UR4, -R8.reuse ;  /* 0x00000004a3a37c23 */ /* 0x100fe20008010808 */
[--C-:B------:R-:W-:Y:S01]  /*a0d0*/  FFMA.FTZ R166, R166, UR4, -R8.reuse ;  /* 0x00000004a6a67c23 */ /* 0x100fe20008010808 */
[--C-:B------:R-:W-:Y:S01]  /*a0e0*/  FFMA.FTZ R2, R2, UR4, -R8.reuse ;  /* 0x0000000402027c23 */ /* 0x100fe20008010808 */
[--C-:B------:R-:W-:Y:S01]  /*a0f0*/  FFMA.FTZ R6, R6, UR4, -R8.reuse ;  /* 0x0000000406067c23 */ /* 0x100fe20008010808 */
[--C-:B------:R-:W-:Y:S01]  /*a100*/  FFMA.FTZ R170, R170, UR4, -R8.reuse ;  /* 0x00000004aaaa7c23 */ /* 0x100fe20008010808 */
[--C-:B------:R-:W-:Y:S01]  /*a110*/  FFMA.FTZ R10, R10, UR4, -R8.reuse ;  /* 0x000000040a0a7c23 */ /* 0x100fe20008010808 */
[----:B------:R-:W2:Y:S01]  /*a120*/  MUFU.EX2 R176, R176 ;  /* 0x000000b000b07308 */ /* 0x000ea20000000800 */
        /* <DEDUP_REMOVED lines=8> */
[--C-:B------:R-:W-:Y:S01]  /*a1b0*/  FFMA.FTZ R183, R183, UR4, -R8.reuse ;  /* 0x00000004b7b77c23 */ /* 0x100fe20008010808 */
[--C-:B------:R-:W-:Y:S01]  /*a1c0*/  FFMA.FTZ R184, R184, UR4, -R8.reuse ;  /* 0x00000004b8b87c23 */ /* 0x100fe20008010808 */
[--C-:B------:R-:W-:Y:S01]  /*a1d0*/  FFMA.FTZ R185, R185, UR4, -R8.reuse ;  /* 0x00000004b9b97c23 */ /* 0x100fe20008010808 */
[--C-:B------:R-:W-:Y:S01]  /*a1e0*/  FFMA.FTZ R186, R186, UR4, -R8.reuse ;  /* 0x00000004baba7c23 */ /* 0x100fe20008010808 */
[----:B------:R-:W-:Y:S01]  /*a1f0*/  FFMA.FTZ R8, R187, UR4, -R8 ;  /* 0x00000004bb087c23 */ /* 0x000fe20008010808 */
[----:B0-----:R-:W-:Y:S01]  /*a200*/  FADD.FTZ R156, R12, R171 ;  /* 0x000000ab0c9c7221 */ /* 0x001fe20000010000 */
[-C--:B-1----:R-:W-:Y:S01]  /*a210*/  FMUL.FTZ R26, R26, R9.reuse ;  /* 0x000000091a1a7220 */ /* 0x082fe20000410000 */
[----:B------:R0:W1:Y:S01]  /*a220*/  MUFU.EX2 R187, R158 ;  /* 0x0000009e00bb7308 */ /* 0x0000620000000800 */
[----:B--2---:R-:W-:Y:S01]  /*a230*/  FFMA.FTZ R0, R9, R0, R176 ;  /* 0x0000000009007223 */ /* 0x004fe200000100b0 */
[----:B------:R-:W-:Y:S01]  /*a240*/  FADD.FTZ R156, R13, R156 ;  /* 0x0000009c0d9c7221 */ /* 0x000fe20000010000 */
[-C--:B------:R-:W-:Y:S01]  /*a250*/  FMUL.FTZ R27, R27, R9.reuse ;  /* 0x000000091b1b7220 */ /* 0x080fe20000410000 */
[-C--:B------:R-:W-:Y:S01]  /*a260*/  FMUL.FTZ R30, R30, R9.reuse ;  /* 0x000000091e1e7220 */ /* 0x080fe20000410000 */
[-C--:B------:R-:W-:Y:S01]  /*a270*/  FMUL.FTZ R31, R31, R9.reuse ;  /* 0x000000091f1f7220 */ /* 0x080fe20000410000 */
[-C--:B------:R-:W-:Y:S01]  /*a280*/  FMUL.FTZ R34, R34, R9.reuse ;  /* 0x0000000922227220 */ /* 0x080fe20000410000 */
[-C--:B------:R-:W-:Y:S01]  /*a290*/  FMUL.FTZ R35, R35, R9.reuse ;  /* 0x0000000923237220 */ /* 0x080fe20000410000 */
[----:B------:R-:W2:Y:S01]  /*a2a0*/  MUFU.EX2 R159, R159 ;  /* 0x0000009f009f7308 */ /* 0x000ea20000000800 */
[----:B---3--:R-:W-:Y:S01]  /*a2b0*/  FADD.FTZ R0, R155, R0 ;  /* 0x000000009b007221 */ /* 0x008fe20000010000 */
[----:B0-----:R-:W-:Y:S01]  /*a2c0*/  F2FP.F16.F32.PACK_AB R158, R15, R14 ;  /* 0x0000000e0f9e723e */ /* 0x001fe200000000ff */
[-C--:B------:R-:W-:Y:S01]  /*a2d0*/  FMUL.FTZ R38, R38, R9.reuse ;  /* 0x0000000926267220 */ /* 0x080fe20000410000 */
[-C--:B------:R-:W-:Y:S01]  /*a2e0*/  FMUL.FTZ R39, R39, R9.reuse ;  /* 0x0000000927277220 */ /* 0x080fe20000410000 */
[-C--:B------:R-:W-:Y:S01]  /*a2f0*/  FMUL.FTZ R42, R42, R9.reuse ;  /* 0x000000092a2a7220 */ /* 0x080fe20000410000 */
[-C--:B------:R-:W-:Y:S01]  /*a300*/  FMUL.FTZ R43, R43, R9.reuse ;  /* 0x000000092b2b7220 */ /* 0x080fe20000410000 */
[-C--:B------:R-:W-:Y:S01]  /*a310*/  FMUL.FTZ R46, R46, R9.reuse ;  /* 0x000000092e2e7220 */ /* 0x080fe20000410000 */
[----:B------:R0:W-:Y:S01]  /*a320*/  MUFU.EX2 R171, R2 ;  /* 0x0000000200ab7308 */ /* 0x0001e20000000800 */
[----:B-1----:R-:W-:Y:S01]  /*a330*/  FADD.FTZ R0, R187, R0 ;  /* 0x00000000bb007221 */ /* 0x002fe20000010000 */
[-C--:B------:R-:W-:Y:S01]  /*a340*/  FMUL.FTZ R47, R47, R9.reuse ;  /* 0x000000092f2f7220 */ /* 0x080fe20000410000 */
[-C--:B------:R-:W-:Y:S01]  /*a350*/  FMUL.FTZ R50, R50, R9.reuse ;  /* 0x0000000932327220 */ /* 0x080fe20000410000 */
[-C--:B------:R-:W-:Y:S01]  /*a360*/  FMUL.FTZ R51, R51, R9.reuse ;  /* 0x0000000933337220 */ /* 0x080fe20000410000 */
[-C--:B------:R-:W-:Y:S01]  /*a370*/  FMUL.FTZ R54, R54, R9.reuse ;  /* 0x0000000936367220 */ /* 0x080fe20000410000 */
[-C--:B------:R-:W-:Y:S01]  /*a380*/  FMUL.FTZ R55, R55, R9.reuse ;  /* 0x0000000937377220 */ /* 0x080fe20000410000 */
[----:B------:R-:W-:Y:S01]  /*a390*/  FMUL.FTZ R58, R58, R9 ;  /* 0x000000093a3a7220 */ /* 0x000fe20000410000 */
[----:B------:R1:W3:Y:S01]  /*a3a0*/  MUFU.EX2 R192, R162 ;  /* 0x000000a200c07308 */ /* 0x0002e20000000800 */
[----:B0-----:R-:W-:Y:S01]  /*a3b0*/  FADD.FTZ R2, R14, R156 ;  /* 0x0000009c0e027221 */ /* 0x001fe20000010000 */
[----:B--2---:R-:W-:Y:S01]  /*a3c0*/  FADD.FTZ R0, R159, R0 ;  /* 0x000000009f007221 */ /* 0x004fe20000010000 */
[----:B------:R-:W-:Y:S01]  /*a3d0*/  F2FP.F16.F32.PACK_AB R156, R13, R12 ;  /* 0x0000000c0d9c723e */ /* 0x000fe200000000ff */
[----:B------:R-:W-:-:S02]  /*a3e0*/  IMAD.U32 R12, RZ, RZ, UR6 ;  /* 0x00000006ff0c7e24 */ /* 0x000fc4000f8e00ff */
[----:B------:R-:W-:Y:S01]  /*a3f0*/  FADD.FTZ R2, R15, R2 ;  /* 0x000000020f027221 */ /* 0x000fe20000010000 */
[-C--:B------:R-:W-:Y:S01]  /*a400*/  FMUL.FTZ R59, R59, R9.reuse ;  /* 0x000000093b3b7220 */ /* 0x080fe20000410000 */
[----:B------:R-:W-:Y:S01]  /*a410*/  FMUL.FTZ R62, R62, R9 ;  /* 0x000000093e3e7220 */ /* 0x000fe20000410000 */
[----:B------:R-:W0:Y:S01]  /*a420*/  MUFU.EX2 R163, R163 ;  /* 0x000000a300a37308 */ /* 0x000e220000000800 */
[----:B------:R-:W-:Y:S01]  /*a430*/  FADD.FTZ R2, R20, R2 ;  /* 0x0000000214027221 */ /* 0x000fe20000010000 */
[----:B------:R-:W-:Y:S01]  /*a440*/  @!P1 VIADD R15, R12, 0x22840 ;  /* 0x000228400c0f9836 */ /* 0x000fe20000000000 */
[----:B-1----:R-:W-:Y:S01]  /*a450*/  F2FP.F16.F32.PACK_AB R162, R153, R167 ;  /* 0x000000a799a2723e */ /* 0x002fe200000000ff */
[-C--:B------:R-:W-:Y:S01]  /*a460*/  FMUL.FTZ R63, R63, R9.reuse ;  /* 0x000000093f3f7220 */ /* 0x080fe20000410000 */
[----:B------:R-:W-:Y:S01]  /*a470*/  FADD.FTZ R2, R21, R2 ;  /* 0x0000000215027221 */ /* 0x000fe20000010000 */
[-C--:B------:R-:W-:Y:S01]  /*a480*/  FMUL.FTZ R66, R66, R9.reuse ;  /* 0x0000000942427220 */ /* 0x080fe20000410000 */
[----:B------:R-:W-:Y:S01]  /*a490*/  @!P1 PRMT R15, RZ, 0x654, R15 ;  /* 0x00000654ff0f9816 */ /* 0x000fe2000000000f */
[----:B------:R-:W1:Y:S01]  /*a4a0*/  MUFU.EX2 R193, R166 ;  /* 0x000000a600c17308 */ /* 0x000e620000000800 */
[----:B------:R-:W-:Y:S01]  /*a4b0*/  FADD.FTZ R2, R167, R2 ;  /* 0x00000002a7027221 */ /* 0x000fe20000010000 */
[----:B---3--:R-:W-:Y:S01]  /*a4c0*/  FADD.FTZ R0, R192, R0 ;  /* 0x00000000c0007221 */ /* 0x008fe20000010000 */
[-C--:B------:R-:W-:Y:S01]  /*a4d0*/  FMUL.FTZ R67, R67, R9.reuse ;  /* 0x0000000943437220 */ /* 0x080fe20000410000 */
[-C--:B------:R-:W-:Y:S01]  /*a4e0*/  FMUL.FTZ R70, R70, R9.reuse ;  /* 0x0000000946467220 */ /* 0x080fe20000410000 */
[----:B------:R-:W-:Y:S01]  /*a4f0*/  FADD.FTZ R2, R153, R2 ;  /* 0x0000000299027221 */ /* 0x000fe20000010000 */
[-C--:B------:R-:W-:Y:S01]  /*a500*/  FMUL.FTZ R71, R71, R9.reuse ;  /* 0x0000000947477220 */ /* 0x080fe20000410000 */
[-C--:B------:R-:W-:Y:S01]  /*a510*/  FMUL.FTZ R74, R74, R9.reuse ;  /* 0x000000094a4a7220 */ /* 0x080fe20000410000 */
[----:B------:R-:W2:Y:S01]  /*a520*/  MUFU.EX2 R157, R157 ;  /* 0x0000009d009d7308 */ /* 0x000ea20000000800 */
[----:B0-----:R-:W-:Y:S01]  /*a530*/  FADD.FTZ R0, R163, R0 ;  /* 0x00000000a3007221 */ /* 0x001fe20000010000 */
[----:B------:R-:W-:Y:S01]  /*a540*/  FADD.FTZ R2, R188, R2 ;  /* 0x00000002bc027221 */ /* 0x000fe20000010000 */
        /* <DEDUP_REMOVED lines=18> */
[----:B------:R-:W-:Y:S01]  /*a670*/  FADD.FTZ R2, R189, R2 ;  /* 0x00000002bd027221 */ /* 0x000fe20000010000 */
[-C--:B------:R-:W-:Y:S01]  /*a680*/  FMUL.FTZ R103, R103, R9.reuse ;  /* 0x0000000967677220 */ /* 0x080fe20000410000 */
[-C--:B------:R-:W-:Y:S01]  /*a690*/  FMUL.FTZ R106, R106, R9.reuse ;  /* 0x000000096a6a7220 */ /* 0x080fe20000410000 */
[----:B------:R2:W3:Y:S01]  /*a6a0*/  MUFU.EX2 R13, R6 ;  /* 0x00000006000d7308 */ /* 0x0004e20000000800 */
[----:B0-----:R-:W-:Y:S01]  /*a6b0*/  FADD.FTZ R0, R194, R0 ;  /* 0x00000000c2007221 */ /* 0x001fe20000010000 */
[-C--:B------:R-:W-:Y:S01]  /*a6c0*/  FMUL.FTZ R107, R107, R9.reuse ;  /* 0x000000096b6b7220 */ /* 0x080fe20000410000 */
[-C--:B------:R-:W-:Y:S01]  /*a6d0*/  FMUL.FTZ R110, R110, R9.reuse ;  /* 0x000000096e6e7220 */ /* 0x080fe20000410000 */
[-C--:B------:R-:W-:Y:S01]  /*a6e0*/  FMUL.FTZ R111, R111, R9.reuse ;  /* 0x000000096f6f7220 */ /* 0x080fe20000410000 */
[----:B------:R-:W-:Y:S01]  /*a6f0*/  FADD.FTZ R0, R171, R0 ;  /* 0x00000000ab007221 */ /* 0x000fe20000010000 */
[-C--:B------:R-:W-:Y:S01]  /*a700*/  FMUL.FTZ R114, R114, R9.reuse ;  /* 0x0000000972727220 */ /* 0x080fe20000410000 */
[-C--:B------:R-:W-:Y:S01]  /*a710*/  FMUL.FTZ R115, R115, R9.reuse ;  /* 0x0000000973737220 */ /* 0x080fe20000410000 */
[----:B------:R-:W0:Y:S01]  /*a720*/  MUFU.EX2 R190, R164 ;  /* 0x000000a400be7308 */ /* 0x000e220000000800 */
[----:B--2---:R-:W-:Y:S01]  /*a730*/  IADD3 R6, -R234, 0xb, RZ ;  /* 0x0000000bea067810 */ /* 0x004fe20007ffe1ff */
[----:B-1----:R-:W-:Y:S01]  /*a740*/  FADD.FTZ R2, R161, R2 ;  /* 0x00000002a1027221 */ /* 0x002fe20000010000 */
[-C--:B------:R-:W-:Y:S01]  /*a750*/  FMUL.FTZ R118, R118, R9.reuse ;  /* 0x0000000976767220 */ /* 0x080fe20000410000 */
[-C--:B------:R-:W-:Y:S01]  /*a760*/  FMUL.FTZ R119, R119, R9.reuse ;  /* 0x0000000977777220 */ /* 0x080fe20000410000 */
[-C--:B------:R-:W-:Y:S01]  /*a770*/  FMUL.FTZ R122, R122, R9.reuse ;  /* 0x000000097a7a7220 */ /* 0x080fe20000410000 */
[----:B------:R1:W-:Y:S06]  /*a780*/  BAR.ARV R6, 0x100 ;  /* 0x000400060000751d */ /* 0x0003ec0000002000 */
[----:B------:R-:W2:Y:S01]  /*a790*/  MUFU.EX2 R14, R170 ;  /* 0x000000aa000e7308 */ /* 0x000ea20000000800 */
[----:B------:R4:W-:Y:S01]  /*a7a0*/  @!P1 SYNCS.ARRIVE.TRANS64.RED.A1T0 RZ, [R15+URZ], RZ ;  /* 0x000000ff0fff99a7 */ /* 0x0009e2000810043f */
[----:B---3--:R-:W-:Y:S01]  /*a7b0*/  FADD.FTZ R0, R13, R0 ;  /* 0x000000000d007221 */ /* 0x008fe20000010000 */
[-C--:B------:R-:W-:Y:S01]  /*a7c0*/  FMUL.FTZ R123, R123, R9.reuse ;  /* 0x000000097b7b7220 */ /* 0x080fe20000410000 */
[-C--:B------:R-:W-:Y:S01]  /*a7d0*/  FMUL.FTZ R126, R126, R9.reuse ;  /* 0x000000097e7e7220 */ /* 0x080fe20000410000 */
[----:B0-----:R-:W-:Y:S01]  /*a7e0*/  FADD.FTZ R2, R190, R2 ;  /* 0x00000002be027221 */ /* 0x001fe20000010000 */
        /* <DEDUP_REMOVED lines=11> */
[----:B--2---:R-:W-:Y:S01]  /*a8a0*/  FADD.FTZ R0, R14, R0 ;  /* 0x000000000e007221 */ /* 0x004fe20000010000 */
[-C--:B------:R-:W-:Y:S01]  /*a8b0*/  FMUL.FTZ R146, R146, R9.reuse ;  /* 0x0000000992927220 */ /* 0x080fe20000410000 */
[-C--:B------:R-:W-:Y:S01]  /*a8c0*/  FMUL.FTZ R147, R147, R9.reuse ;  /* 0x0000000993937220 */ /* 0x080fe20000410000 */
[-C--:B------:R-:W-:Y:S01]  /*a8d0*/  FMUL.FTZ R150, R150, R9.reuse ;  /* 0x0000000996967220 */ /* 0x080fe20000410000 */
[----:B------:R-:W-:Y:S01]  /*a8e0*/  FMUL.FTZ R151, R151, R9 ;  /* 0x0000000997977220 */ /* 0x000fe20000410000 */
[----:B------:R-:W-:-:S02]  /*a8f0*/  F2FP.F16.F32.PACK_AB R164, R157, R188 ;  /* 0x000000bc9da4723e */ /* 0x000fc400000000ff */
[----:B------:R2:W5:Y:S01]  /*a900*/  MUFU.EX2 R191, R168 ;  /* 0x000000a800bf7308 */ /* 0x0005620000000800 */
[----:B0-----:R-:W-:Y:S01]  /*a910*/  FADD.FTZ R2, R165, R2 ;  /* 0x00000002a5027221 */ /* 0x001fe20000010000 */
[----:B------:R-:W-:Y:S02]  /*a920*/  F2FP.F16.F32.PACK_AB R166, R161, R189 ;  /* 0x000000bda1a6723e */ /* 0x000fe400000000ff */
[----:B------:R-:W-:Y:S02]  /*a930*/  F2FP.F16.F32.PACK_AB R153, R155, R176 ;  /* 0x000000b09b99723e */ /* 0x000fe400000000ff */
[----:B------:R-:W-:Y:S02]  /*a940*/  F2FP.F16.F32.PACK_AB R155, R159, R187 ;  /* 0x000000bb9f9b723e */ /* 0x000fe400000000ff */
[----:B------:R-:W0:Y:S01]  /*a950*/  MUFU.EX2 R11, R11 ;  /* 0x0000000b000b7308 */ /* 0x000e220000000800 */
[----:B---3--:R-:W-:Y:S01]  /*a960*/  FADD.FTZ R0, R10, R0 ;  /* 0x000000000a007221 */ /* 0x008fe20000010000 */
[----:B--2---:R-:W-:-:S02]  /*a970*/  F2FP.F16.F32.PACK_AB R168, R165, R190 ;  /* 0x000000bea5a8723e */ /* 0x004fc400000000ff */
[----:B------:R-:W-:Y:S02]  /*a980*/  F2FP.F16.F32.PACK_AB R157, R163, R192 ;  /* 0x000000c0a39d723e */ /* 0x000fe400000000ff */
[----:B------:R-:W-:Y:S02]  /*a990*/  F2FP.F16.F32.PACK_AB R161, R13, R171 ;  /* 0x000000ab0da1723e */ /* 0x000fe400000000ff */
[----:B------:R-:W2:Y:S01]  /*a9a0*/  MUFU.EX2 R169, R169 ;  /* 0x000000a900a97308 */ /* 0x000ea20000000800 */
[----:B-----5:R-:W-:Y:S01]  /*a9b0*/  FADD.FTZ R2, R191, R2 ;  /* 0x00000002bf027221 */ /* 0x020fe20000010000 */
[----:B------:R-:W-:Y:S02]  /*a9c0*/  F2FP.F16.F32.PACK_AB R160, R21, R20 ;  /* 0x0000001415a0723e */ /* 0x000fe400000000ff */
[----:B------:R-:W-:Y:S02]  /*a9d0*/  F2FP.F16.F32.PACK_AB R159, R194, R193 ;  /* 0x000000c1c29f723e */ /* 0x000fe400000000ff */
[----:B------:R-:W-:-:S02]  /*a9e0*/  F2FP.F16.F32.PACK_AB R163, R10, R14 ;  /* 0x0000000e0aa3723e */ /* 0x000fc400000000ff */
[----:B----4-:R-:W3:Y:S01]  /*a9f0*/  MUFU.EX2 R15, R174 ;  /* 0x000000ae000f7308 */ /* 0x010ee20000000800 */
        /* <DEDUP_REMOVED lines=10> */
[----:B--2---:R-:W-:-:S07]  /*aaa0*/  FADD.FTZ R2, R172, R2 ;  /* 0x00000002ac027221 */ /* 0x004fce0000010000 */
[----:B------:R-:W2:Y:S01]  /*aab0*/  MUFU.EX2 R179, R179 ;  /* 0x000000b300b37308 */ /* 0x000ea20000000800 */
[C---:B---3--:R-:W-:Y:S01]  /*aac0*/  FADD.FTZ R0, R178.reuse, R0 ;  /* 0x00000000b2007221 */ /* 0x048fe20000010000 */
[----:B------:R-:W-:-:S06]  /*aad0*/  F2FP.F16.F32.PACK_AB R167, R178, R167 ;  /* 0x000000a7b2a7723e */ /* 0x000fcc00000000ff */
        /* <DEDUP_REMOVED lines=21> */
[----:B---3--:R-:W-:Y:S01]  /*ac30*/  FADD.FTZ R9, R175, R0 ;  /* 0x00000000af097221 */ /* 0x008fe20000010000 */
[C---:B0-----:R-:W-:Y:S01]  /*ac40*/  FADD.FTZ R2, R180.reuse, R2 ;  /* 0x00000002b4027221 */ /* 0x041fe20000010000 */
[----:B------:R-:W-:Y:S02]  /*ac50*/  F2FP.F16.F32.PACK_AB R174, R180, R177 ;  /* 0x000000b1b4ae723e */ /* 0x000fe400000000ff */
[C---:B--2---:R-:W-:Y:S01]  /*ac60*/  FADD.FTZ R0, R8.reuse, R9 ;  /* 0x0000000908007221 */ /* 0x044fe20000010000 */
[----:B------:R-:W-:Y:S01]  /*ac70*/  F2FP.F16.F32.PACK_AB R175, R8, R175 ;  /* 0x000000af08af723e */ /* 0x000fe200000000ff */
[----:B-1----:R-:W-:Y:S06]  /*ac80*/  @!P0 BRA `(.L_x_2393) ;  /* 0x0000000000048947 */ /* 0x002fec0003800000 */
[----:B------:R-:W-:Y:S01]  /*ac90*/  BPT.TRAP 0x1 ;  /* 0x000000040000795c */ /* 0x000fe20000300000 */
.L_x_2393:
[----:B------:R0:W1:Y:S01]  /*aca0*/  SYNCS.PHASECHK.TRANS64.TRYWAIT P3, [UR6+0x22850], R3 ;  /* 0x02285003ff0075a7 */ /* 0x0000620008060146 */
[----:B------:R-:W-:Y:S05]  /*acb0*/  @!P0 BRA `(.L_x_2394) ;  /* 0x0000000000048947 */ /* 0x000fea0003800000 */
[----:B------:R-:W-:Y:S01]  /*acc0*/  BPT.TRAP 0x1 ;  /* 0x000000040000795c */ /* 0x000fe20000300000 */
.L_x_2394:
[----:B-1----:R-:W-:Y:S05]  /*acd0*/  @P3 BRA `(.L_x_2395) ;  /* 0x0000000000083947 */ /* 0x002fea0003800000 */
[----:B------:R-:W1:Y:S02]  /*ace0*/  SYNCS.PHASECHK.TRANS64.TRYWAIT P3, [UR6+0x22850], R3 ;  /* 0x02285003ff0075a7 */ /* 0x000e640008060146 */
[----:B-1----:R-:W-:Y:S05]  /*acf0*/  @!P3 BRA `(.L_x_2396) ;  /* 0x000000fc0054b947 */ /* 0x002fea0003800000 */
.L_x_2395:
[----:B------:R-:W2:Y:S01]  /*ad00*/  S2R R8, SR_TID.X ;  /* 0x0000000000087919 */ /* 0x000ea20000002100 */
[----:B------:R-:W-:Y:S01]  /*ad10*/  UIMAD UR10, UR39, 0xc00, UR25 ;  /* 0x00000c00270a78a4 */ /* 0x000fe2000f8e0219 */
[----:B-1----:R-:W-:Y:S01]  /*ad20*/  @!P1 VIADD R12, R12, 0x22860 ;  /* 0x000228600c0c9836 */ /* 0x002fe20000000000 */
[----:B------:R-:W-:Y:S01]  /*ad30*/  UMOV UR7, 0x40000040 ;  /* 0x4000004000077882 */ /* 0x000fe20000000000 */
[----:B------:R-:W-:-:S03]  /*ad40*/  IMAD.MOV.U32 R9, RZ, RZ, R4 ;  /* 0x000000ffff097224 */ /* 0x000fc600078e0004 */
[----:B------:R-:W-:Y:S01]  /*ad50*/  @!P1 PRMT R12, RZ, 0x654, R12 ;  /* 0x00000654ff0c9816 */ /* 0x000fe2000000000c */
[----:B------:R-:W-:Y:S01]  /*ad60*/  UMOV UR6, UR10 ;  /* 0x0000000a00067c82 */ /* 0x000fe20008000000 */
        /* <DEDUP_REMOVED lines=39> */
[----:B0-----:R-:W-:-:S07]  /*afe0*/  IMAD.MOV.U32 R3, RZ, RZ, R7 ;  /* 0x000000ffff037224 */ /* 0x001fce00078e0007 */
.L_x_2388:
[----:B------:R-:W-:-:S13]  /*aff0*/  ISETP.GE.AND P2, PT, R3, UR44, PT ;  /* 0x0000002c03007c0c */ /* 0x000fda000bf46270 */
[----:B------:R-:W-:Y:S05]  /*b000*/  @!P2 BRA `(.L_x_2398) ;  /* 0x000000340084a947 */ /* 0x000fea0003800000 */
[----:B------:R-:W-:Y:S01]  /*b010*/  IMAD.MOV.U32 R8, RZ, RZ, R5 ;  /* 0x000000ffff087224 */ /* 0x000fe200078e0005 */
[----:B------:R-:W-:Y:S01]  /*b020*/  ULDC UR27, c[0x0][0x9e4] ;  /* 0x00027900001b7ab9 */ /* 0x000fe20000000800 */
[----:B------:R-:W-:Y:S01]  /*b030*/  IMAD.MOV.U32 R9, RZ, RZ, R4 ;  /* 0x000000ffff097224 */ /* 0x000fe200078e0004 */
[----:B------:R-:W-:Y:S01]  /*b040*/  ULDC UR28, c[0x0][0x9d8] ;  /* 0x00027600001c7ab9 */ /* 0x000fe20000000800 */
[----:B------:R-:W-:Y:S01]  /*b050*/  ULDC UR4, c[0x0][0x988] ;  /* 0x0002620000047ab9 */ /* 0x000fe20000000800 */
[----:B------:R-:W-:-:S05]  /*b060*/  ULDC UR29, c[0x0][0x9e0] ;  /* 0x00027800001d7ab9 */ /* 0x000fca0000000800 */
.L_x_2415:
[----:B------:R-:W-:-:S04]  /*b070*/  UIADD3 UR39, UR39, 0x1, URZ ;  /* 0x0000000127277890 */ /* 0x000fc8000fffe03f */
[----:B------:R-:W-:-:S04]  /*b080*/  UISETP.NE.AND UP2, UPT, UR39, 0x2, UPT ;  /* 0x000000022700788c */ /* 0x000fc8000bf45270 */
[----:B------:R-:W-:Y:S02]  /*b090*/  USEL UR5, URZ, 0x1, UP2 ;  /* 0x000000013f057887 */ /* 0x000fe40009000000 */
[----:B------:R-:W-:Y:S02]  /*b0a0*/  USEL UR39, UR39, URZ, UP2 ;  /* 0x0000003f27277287 */ /* 0x000fe40009000000 */
[----:B------:R-:W-:Y:S01]  /*b0b0*/  ULOP3.LUT UR38, UR38, UR5, URZ, 0x3c, !UPT ;  /* 0x0000000526267292 */ /* 0x000fe2000f8e3c3f */
[----:B0-----:R-:W-:Y:S11]  /*b0c0*/  @!P0 BRA `(.L_x_2399) ;  /* 0x0000000000048947 */ /* 0x001ff60003800000 */
[----:B------:R-:W-:Y:S01]  /*b0d0*/  BPT.TRAP 0x1 ;  /* 0x000000040000795c */ /* 0x000fe20000300000 */
.L_x_2399:
        /* <DEDUP_REMOVED lines=9> */
.L_x_2400:
[----:B--2---:R-:W-:Y:S05]  /*b170*/  @P2 BRA `(.L_x_2401) ;  /* 0x0000000000082947 */ /* 0x004fea0003800000 */
[----:B------:R-:W2:Y:S02]  /*b180*/  SYNCS.PHASECHK.TRANS64.TRYWAIT P2, [UR5+0x22830], R7 ;  /* 0x02283007ff0075a7 */ /* 0x000ea40008040145 */
[----:B--2---:R-:W-:Y:S05]  /*b190*/  @!P2 BRA `(.L_x_2402) ;  /* 0x000000f80040a947 */ /* 0x004fea0003800000 */
.L_x_2401:
[----:B------:R-:W-:Y:S01]  /*b1a0*/  UIMAD UR14, UR39, 0x300, UR24 ;  /* 0x00000300270e78a4 */ /* 0x000fe2000f8e0218 */
[----:B-1----:R-:W-:Y:S01]  /*b1b0*/  WARPGROUP.ARRIVE ;  /* 0x00000000000079c5 */ /* 0x002fe20000000000 */
[----:B------:R-:W-:Y:S01]  /*b1c0*/  UMOV UR15, 0x40000040 ;  /* 0x40000040000f7882 */ /* 0x000fe20000000000 */
[----:B------:R-:W-:Y:S01]  /*b1d0*/  UMOV UR19, 0x40000040 ;  /* 0x4000004000137882 */ /* 0x000fe20000000000 */
[----:B------:R-:W-:-:S03]  /*b1e0*/  UIADD3 UR18, UR14, 0x2, URZ ;  /* 0x000000020e127890 */ /* 0x000fc6000fffe03f */
[----:B------:R-:W1:Y:S01]  /*b1f0*/  S2R R20, SR_TID.X ;  /* 0x0000000000147919 */ /* 0x000e620000002100 */
[----:B------:R-:W-:Y:S01]  /*b200*/  UIADD3 UR22, UR14, 0x4, URZ ;  /* 0x000000040e167890 */ /* 0x000fe2000fffe03f */
[----:B------:R-:W-:Y:S01]  /*b210*/  PLOP3.LUT P2, PT, PT, PT, UP0, 0x80, 0x0 ;  /* 0x000000000000781c */ /* 0x000fe20003f4f008 */
[----:B------:R-:W-:Y:S01]  /*b220*/  UMOV UR23, 0x40000040 ;  /* 0x4000004000177882 */ /* 0x000fe20000000000 */
[----:B------:R-:W-:Y:S01]  /*b230*/  HGMMA.64x96x16.F32 R152, gdesc[UR12], RZ, !UPT, gsb0 ;  /* 0x016000000c9879f0 */ /* 0x000fe2000c0008ff */
[----:B------:R-:W-:Y:S01]  /*b240*/  UIADD3 UR10, UR14, 0x6, URZ ;  /* 0x000000060e0a7890 */ /* 0x000fe2000fffe03f */
[----:B------:R-:W-:Y:S01]  /*b250*/  PLOP3.LUT P3, PT, PT, PT, UP0, 0x80, 0x0 ;  /* 0x000000000000781c */ /* 0x000fe20003f6f008 */
[----:B------:R-:W-:Y:S01]  /*b260*/  UMOV UR11, 0x40000040 ;  /* 0x40000040000b7882 */ /* 0x000fe20000000000 */
[----:B------:R-:W-:Y:S01]  /*b270*/  @UP0 ULDC UR6, c[0x0][0x44c] ;  /* 0x0001130000060ab9 */ /* 0x000fe20000000800 */
[----:B-1----:R-:W-:Y:S01]  /*b280*/  SHF.R.U32.HI R20, RZ, 0x7, R20 ;  /* 0x00000007ff147819 */ /* 0x002fe20000011614 */
        /* <DEDUP_REMOVED lines=17> */
[----:B------:R-:W-:-:S02]  /*b3a0*/  VIADD R192, R22, UR43 ;  /* 0x0000002b16c07c36 */ /* 0x000fc40008000000 */
[----:B------:R-:W-:Y:S01]  /*b3b0*/  FMUL.FTZ R10, R153, UR28 ;  /* 0x0000001c990a7c20 */ /* 0x000fe20008410000 */
[----:B------:R-:W-:Y:S01]  /*b3c0*/  FMUL.FTZ R12, R156, UR28 ;  /* 0x0000001c9c0c7c20 */ /* 0x000fe20008410000 */
[----:B------:R-:W-:Y:S01]  /*b3d0*/  FMUL.FTZ R13, R157, UR28 ;  /* 0x0000001c9d0d7c20 */ /* 0x000fe20008410000 */
[----:B------:R-:W-:Y:S01]  /*b3e0*/  @P2 IMAD.HI.U32 R6, R192, UR6, RZ ;  /* 0x00000006c0062c27 */ /* 0x000fe2000f8e00ff */
[----:B------:R-:W-:-:S03]  /*b3f0*/  @UP0 ULDC UR6, c[0x0][0x450] ;  /* 0x0001140000060ab9 */ /* 0x000fc60000000800 */
[----:B------:R-:W-:Y:S01]  /*b400*/  FMUL.FTZ R5, R154, UR28 ;  /* 0x0000001c9a057c20 */ /* 0x000fe20008410000 */
[----:B------:R-:W-:Y:S01]  /*b410*/  FMUL.FTZ R14, R158, UR28 ;  /* 0x0000001c9e0e7c20 */ /* 0x000fe20008410000 */
[----:B------:R-:W-:Y:S01]  /*b420*/  FMUL.FTZ R15, R159, UR28 ;  /* 0x0000001c9f0f7c20 */ /* 0x000fe20008410000 */
[----:B------:R-:W-:Y:S01]  /*b430*/  @P3 SHF.R.U32.HI R192, RZ, UR6, R6 ;  /* 0x00000006ffc03c19 */ /* 0x000fe20008011606 */
[----:B------:R-:W-:Y:S01]  /*b440*/  FMUL.FTZ R153, R161, UR28 ;  /* 0x0000001ca1997c20 */ /* 0x000fe20008410000 */
[----:B------:R-:W-:Y:S01]  /*b450*/  IADD3 R6, -R20, 0xb, RZ ;  /* 0x0000000b14067810 */ /* 0x000fe20007ffe1ff */
[----:B------:R-:W-:Y:S01]  /*b460*/  FMUL.FTZ R156, R164, UR28 ;  /* 0x0000001ca49c7c20 */ /* 0x000fe20008410000 */
[----:B------:R-:W-:Y:S01]  /*b470*/  FMUL.FTZ R157, R165, UR28 ;  /* 0x0000001ca59d7c20 */ /* 0x000fe20008410000 */
[----:B------:R-:W1:Y:S01]  /*b480*/  SHFL.IDX PT, R20, R192, RZ, 0x1c1f ;  /* 0x001c1fffc0147589 */ /* 0x000e6200000e0000 */
        /* <DEDUP_REMOVED lines=35> */
[----:B------:R-:W2:Y:S01]  /*b6c0*/  MUFU.TANH R4, R4 ;  /* 0x0000000400047308 */ /* 0x000ea20000002400 */
[----:B------:R-:W-:Y:S01]  /*b6d0*/  IADD3 R197, -R16, 0x1, R191 ;  /* 0x0000000110c57810 */ /* 0x000fe20007ffe1bf */
[----:B------:R-:W-:-:S03]  /*b6e0*/  @!P1 VIADD R21, R176, 0x22840 ;  /* 0x00022840b0159836 */ /* 0x000fc60000000000 */
[----:B------:R-:W-:Y:S02]  /*b6f0*/  IADD3 R197, -R17, R197, R19 ;  /* 0x000000c511c57210 */ /* 0x000fe40007ffe113 */
[----:B------:R-:W-:Y:S01]  /*b700*/  @!P1 PRMT R21, RZ, 0x654, R21 ;  /* 0x00000654ff159816 */ /* 0x000fe20000000015 */
[----:B------:R-:W3:Y:S01]  /*b710*/  MUFU.TANH R10, R10 ;  /* 0x0000000a000a7308 */ /* 0x000ee20000002400 */
[----:B------:R4:W-:Y:S06]  /*b720*/  BAR.ARV R6, 0x100 ;  /* 0x000400060000751d */ /* 0x0009ec0000002000 */
[C---:B------:R-:W-:Y:S01]  /*b730*/  VIADD R198, R197.reuse, UR29 ;  /* 0x0000001dc5c67c36 */ /* 0x040fe20008000000 */
        /* <DEDUP_REMOVED lines=63> */
.L_x_2405:
[----:B------:R-:W-:-:S05]  /*bb30*/  IMAD.U32 R234, RZ, RZ, UR27 ;  /* 0x0000001bffea7e24 */ /* 0x000fca000f8e00ff */
[----:B------:R-:W-:-:S13]  /*bb40*/  ISETP.NE.AND P2, PT, R234, 0x1, PT ;  /* 0x00000001ea00780c */ /* 0x000fda0003f45270 */
[----:B------:R-:W1:Y:S02]  /*bb50*/  @P2 LDC.64 R20, c[0x0][0x9e8] ;  /* 0x00027a00ff142b82 */ /* 0x000e640000000a00 */
[----:B-1----:R-:W-:-:S05]  /*bb60*/  @P2 IMAD.HI.U32 R20, R199, R20, RZ ;  /* 0x00000014c7142227 */ /* 0x002fca00078e00ff */
[----:B------:R-:W-:-:S07]  /*bb70*/  @P2 SHF.R.U32.HI R199, RZ, R21, R20 ;  /* 0x00000015ffc72219 */ /* 0x000fce0000011614 */
.L_x_2406:
[----:B------:R-:W-:Y:S05]  /*bb80*/  BSYNC B0 ;  /* 0x0000000000007941 */ /* 0x000fea0003800000 */
.L_x_2404:
[----:B------:R-:W-:-:S04]  /*bb90*/  IMAD.IADD R20, R191, 0x1, -R16 ;  /* 0x00000001bf147824 */ /* 0x000fc800078e0a10 */
[----:B------:R-:W-:-:S05]  /*bba0*/  IMAD R20, R199, R234, R20 ;  /* 0x000000eac7147224 */ /* 0x000fca00078e0214 */
[----:B------:R-:W-:Y:S02]  /*bbb0*/  VIMNMX R195, R195, R20, !PT ;  /* 0x00000014c3c37248 */ /* 0x000fe40007fe0100 */
[----:B------:R-:W-:-:S07]  /*bbc0*/  VIADDMNMX R196, R20, R234, R196, PT ;  /* 0x000000ea14c47246 */ /* 0x000fce00038001c4 */
.L_x_2403:
[C---:B------:R-:W-:Y:S02]  /*bbd0*/  ISETP.GE.AND P2, PT, R191.reuse, 0x1, PT ;  /* 0x00000001bf00780c */ /* 0x040fe40003f46270 */
        /* <DEDUP_REMOVED lines=8> */
[----:B------:R-:W-:Y:S01]  /*bc60*/  ISETP.GT.AND P4, PT, R195, 0x1, !P2 ;  /* 0x00000001c300780c */ /* 0x000fe20005784270 */
[----:B------:R-:W1:Y:S01]  /*bc70*/  SHFL.IDX PT, R4, R192, 0x1, 0x1c1f ;  /* 0x003c1f00c0047f89 */ /* 0x000e6200000e0000 */
[----:B------:R-:W-:-:S02]  /*bc80*/  @P5 LOP3.LUT R18, R18, 0x2, RZ, 0xfc, !PT ;  /* 0x0000000212125812 */ /* 0x000fc400078efcff */
[----:B------:R-:W-:Y:S02]  /*bc90*/  ISETP.GT.AND P3, PT, R195, 0x8, !P5 ;  /* 0x00000008c300780c */ /* 0x000fe40006f64270 */
[C---:B------:R-:W-:Y:S02]  /*bca0*/  ISETP.GE.AND P5, PT, R191.reuse, 0xa, PT ;  /* 0x0000000abf00780c */ /* 0x040fe40003fa6270 */
        /* <DEDUP_REMOVED lines=8> */
[----:B------:R-:W-:Y:S01]  /*bd30*/  ISETP.LT.OR P3, PT, R196, 0xa, P3 ;  /* 0x0000000ac400780c */ /* 0x000fe20001f61670 */
[--C-:B-1----:R-:W-:Y:S01]  /*bd40*/  IMAD.IADD R198, R198, 0x1, R4.reuse ;  /* 0x00000001c6c67824 */ /* 0x102fe200078e0204 */
[----:B------:R-:W-:Y:S01]  /*bd50*/  LOP3.LUT R18, R18, 0xfffffff7, RZ, 0xc0, !PT ;  /* 0xfffffff712127812 */ /* 0x000fe200078ec0ff */
[----:B------:R-:W-:Y:S01]  /*bd60*/  IMAD.IADD R197, R197, 0x1, R4 ;  /* 0x00000001c5c57824 */ /* 0x000fe200078e0204 */
[----:B------:R-:W-:-:S02]  /*bd70*/  FSEL R199, R13, -INF , !P3 ;  /* 0xff8000000dc77808 */ /* 0x000fc40005800000 */
        /* <DEDUP_REMOVED lines=126> */
.L_x_2409:
[----:B------:R-:W-:-:S05]  /*c560*/  IMAD.U32 R192, RZ, RZ, UR27 ;  /* 0x0000001bffc07e24 */ /* 0x000fca000f8e00ff */
[----:B------:R-:W-:-:S13]  /*c570*/  ISETP.NE.AND P6, PT, R192, 0x1, PT ;  /* 0x00000001c000780c */ /* 0x000fda0003fc5270 */
[----:B------:R-:W0:Y:S02]  /*c580*/  @P6 LDC.64 R12, c[0x0][0x9e8] ;  /* 0x00027a00ff0c6b82 */ /* 0x000e240000000a00 */
[----:B0-----:R-:W-:-:S05]  /*c590*/  @P6 IMAD.HI.U32 R12, R4, R12, RZ ;  /* 0x0000000c040c6227 */ /* 0x001fca00078e00ff */
[----:B------:R-:W-:-:S07]  /*c5a0*/  @P6 SHF.R.U32.HI R4, RZ, R13, R12 ;  /* 0x0000000dff046219 */ /* 0x000fce000001160c */
.L_x_2410:
[----:B------:R-:W-:Y:S05]  /*c5b0*/  BSYNC B0 ;  /* 0x0000000000007941 */ /* 0x000fea0003800000 */
.L_x_2408:
[----:B------:R-:W-:-:S04]  /*c5c0*/  IMAD.IADD R191, R191, 0x1, -R16 ;  /* 0x00000001bfbf7824 */ /* 0x000fc800078e0a10 */
[----:B------:R-:W-:-:S05]  /*c5d0*/  IMAD R191, R4, R192, R191 ;  /* 0x000000c004bf7224 */ /* 0x000fca00078e02bf */
[----:B------:R-:W-:Y:S02]  /*c5e0*/  VIMNMX R197, R197, R191, !PT ;  /* 0x000000bfc5c57248 */ /* 0x000fe40007fe0100 */
[----:B------:R-:W-:-:S07]  /*c5f0*/  VIADDMNMX R198, R191, R192, R198, PT ;  /* 0x000000c0bfc67246 */ /* 0x000fce00038001c6 */
.L_x_2407:
[----:B------:R-:W-:Y:S02]  /*c600*/  ISETP.GT.AND P2, PT, R197, 0x1, !P2 ;  /* 0x00000001c500780c */ /* 0x000fe40005744270 */
[----:B------:R-:W-:Y:S02]  /*c610*/  FMNMX.FTZ R4, R20, R9, !PT ;  /* 0x0000000914047209 */ /* 0x000fe40007810000 */
[----:B------:R-:W-:Y:S02]  /*c620*/  ISETP.LT.OR P2, PT, R198, 0x2, P2 ;  /* 0x00000002c600780c */ /* 0x000fe40001741670 */
[C---:B------:R-:W-:Y:S02]  /*c630*/  LOP3.LUT P6, RZ, R18.reuse, 0x8000, RZ, 0xc0, !PT ;  /* 0x0000800012ff7812 */ /* 0x040fe400078cc0ff */
        /* <DEDUP_REMOVED lines=109> */
[----:B------:R-:W-:Y:S01]  /*cd10*/  ISETP.LT.OR P2, PT, R198, 0x49, P2 ;  /* 0x00000049c600780c */ /* 0x000fe20001741670 */
[--C-:B------:R-:W-:Y:S01]  /*cd20*/  FFMA.FTZ R10, R10, UR4, -R9.reuse ;  /* 0x000000040a0a7c23 */ /* 0x100fe20008010809 */
[--C-:B------:R-:W-:Y:S01]  /*cd30*/  FFMA.FTZ R21, R21, UR4, -R9.reuse ;  /* 0x0000000415157c23 */ /* 0x100fe20008010809 */
[--C-:B------:R-:W-:Y:S01]  /*cd40*/  FFMA.FTZ R199, R199, UR4, -R9.reuse ;  /* 0x00000004c7c77c23 */ /* 0x100fe20008010809 */
[----:B------:R-:W-:Y:S01]  /*cd50*/  FSEL R181, R181, -INF , !P2 ;  /* 0xff800000b5b57808 */ /* 0x000fe20005000000 */
[--C-:B------:R-:W-:Y:S01]  /*cd60*/  FFMA.FTZ R13, R152, UR4, -R9.reuse ;  /* 0x00000004980d7c23 */ /* 0x100fe20008010809 */
[----:B------:R-:W-:Y:S01]  /*cd70*/  LOP3.LUT P2, RZ, R18, 0x80000, RZ, 0xc0, !PT ;  /* 0x0008000012ff7812 */ /* 0x000fe2000784c0ff */
[--C-:B------:R-:W-:Y:S01]  /*cd80*/  FFMA.FTZ R153, R153, UR4, -R9.reuse ;  /* 0x0000000499997c23 */ /* 0x100fe20008010809 */
[--C-:B------:R-:W-:Y:S01]  /*cd90*/  FFMA.FTZ R156, R156, UR4, -R9.reuse ;  /* 0x000000049c9c7c23 */ /* 0x100fe20008010809 */
[--C-:B------:R-:W-:Y:S01]  /*cda0*/  FFMA.FTZ R157, R157, UR4, -R9.reuse ;  /* 0x000000049d9d7c23 */ /* 0x100fe20008010809 */
[----:B------:R-:W-:Y:S01]  /*cdb0*/  ISETP.GT.AND P2, PT, R197, RZ, !P2 ;  /* 0x000000ffc500720c */ /* 0x000fe20005744270 */
[--C-:B------:R-:W-:Y:S01]  /*cdc0*/  FFMA.FTZ R162, R162, UR4, -R9.reuse ;  /* 0x00000004a2a27c23 */ /* 0x100fe20008010809 */
[--C-:B------:R-:W-:Y:S01]  /*cdd0*/  FFMA.FTZ R163, R163, UR4, -R9.reuse ;  /* 0x00000004a3a37c23 */ /* 0x100fe20008010809 */
        /* <DEDUP_REMOVED lines=9> */
[----:B------:R-:W-:Y:S01]  /*ce70*/  FMNMX.FTZ R5, R191, R8, !PT ;  /* 0x00000008bf057209 */ /* 0x000fe20007810000 */
[--C-:B------:R-:W-:Y:S01]  /*ce80*/  FFMA.FTZ R179, R179, UR4, -R9.reuse ;  /* 0x00000004b3b37c23 */ /* 0x100fe20008010809 */
[----:B------:R-:W-:Y:S01]  /*ce90*/  ISETP.GT.AND P2, PT, R197, 0x49, !P2 ;  /* 0x00000049c500780c */ /* 0x000fe20005744270 */
[--C-:B------:R-:W-:Y:S01]  /*cea0*/  FFMA.FTZ R182, R182, UR4, -R9.reuse ;  /* 0x00000004b6b67c23 */ /* 0x100fe20008010809 */
[----:B------:R-:W-:Y:S01]  /*ceb0*/  FMNMX.FTZ R5, R11, R5, !PT ;  /* 0x000000050b057209 */ /* 0x000fe20007810000 */
[--C-:B------:R-:W-:Y:S01]  /*cec0*/  FFMA.FTZ R184, R184, UR4, -R9.reuse ;  /* 0x00000004b8b87c23 */ /* 0x100fe20008010809 */
[--C-:B------:R-:W-:Y:S01]  /*ced0*/  FFMA.FTZ R186, R186, UR4, -R9.reuse ;  /* 0x00000004baba7c23 */ /* 0x100fe20008010809 */
[--C-:B------:R-:W-:Y:S01]  /*cee0*/  FFMA.FTZ R188, R188, UR4, -R9.reuse ;  /* 0x00000004bcbc7c23 */ /* 0x100fe20008010809 */
[----:B------:R-:W-:Y:S01]  /*cef0*/  FMNMX.FTZ R5, R14, R5, !PT ;  /* 0x000000050e057209 */ /* 0x000fe20007810000 */
[--C-:B------:R-:W-:Y:S01]  /*cf00*/  FFMA.FTZ R190, R190, UR4, -R9.reuse ;  /* 0x00000004bebe7c23 */ /* 0x100fe20008010809 */
[--C-:B------:R-:W-:Y:S01]  /*cf10*/  FFMA.FTZ R193, R193, UR4, -R9.reuse ;  /* 0x00000004c1c17c23 */ /* 0x100fe20008010809 */
[----:B------:R-:W-:Y:S01]  /*cf20*/  FFMA.FTZ R194, R194, UR4, -R9 ;  /* 0x00000004c2c27c23 */ /* 0x000fe20008010809 */
[----:B------:R-:W-:Y:S01]  /*cf30*/  FMNMX.FTZ R5, R15, R5, !PT ;  /* 0x000000050f057209 */ /* 0x000fe20007810000 */
[----:B------:R-:W-:Y:S01]  /*cf40*/  FMUL.FTZ R9, R12, UR4 ;  /* 0x000000040c097c20 */ /* 0x000fe20008410000 */
[----:B------:R-:W-:Y:S01]  /*cf50*/  ISETP.LT.OR P2, PT, R198, 0x4a, P2 ;  /* 0x0000004ac600780c */ /* 0x000fe20001741670 */
[----:B------:R-:W-:Y:S01]  /*cf60*/  MUFU.EX2 R20, R20 ;  /* 0x0000001400147308 */ /* 0x000fe20000000800 */
[----:B------:R-:W-:-:S02]  /*cf70*/  FMNMX.FTZ R5, R154, R5, !PT ;  /* 0x000000059a057209 */ /* 0x000fc40007810000 */
[----:B------:R-:W-:Y:S02]  /*cf80*/  FSEL R180, R180, -INF , !P2 ;  /* 0xff800000b4b47808 */ /* 0x000fe40005000000 */
[----:B------:R-:W-:Y:S02]  /*cf90*/  FMNMX.FTZ R5, R155, R5, !PT ;  /* 0x000000059b057209 */ /* 0x000fe40007810000 */
[----:B------:R-:W-:Y:S01]  /*cfa0*/  ISETP.GT.AND P6, PT, R197, 0x59, !P6 ;  /* 0x00000059c500780c */ /* 0x000fe200077c4270 */
[----:B------:R-:W0:Y:S01]  /*cfb0*/  MUFU.EX2 R9, R9 ;  /* 0x0000000900097308 */ /* 0x000e220000000800 */
[----:B------:R-:W-:Y:S02]  /*cfc0*/  FMNMX.FTZ R5, R158, R5, !PT ;  /* 0x000000059e057209 */ /* 0x000fe40007810000 */
[----:B------:R-:W-:Y:S02]  /*cfd0*/  ISETP.LT.OR P6, PT, R198, 0x5a, P6 ;  /* 0x0000005ac600780c */ /* 0x000fe400037c1670 */
[----:B------:R-:W-:-:S02]  /*cfe0*/  FMNMX.FTZ R5, R159, R5, !PT ;  /* 0x000000059f057209 */ /* 0x000fc40007810000 */
[----:B------:R-:W-:Y:S01]  /*cff0*/  FSEL R189, R189, -INF , !P6 ;  /* 0xff800000bdbd7808 */ /* 0x000fe20007000000 */
[----:B------:R-:W1:Y:S01]  /*d000*/  MUFU.EX2 R10, R10 ;  /* 0x0000000a000a7308 */ /* 0x000e620000000800 */
[----:B------:R-:W-:-:S04]  /*d010*/  FMNMX.FTZ R5, R160, R5, !PT ;  /* 0x00000005a0057209 */ /* 0x000fc80007810000 */
[----:B------:R-:W-:-:S03]  /*d020*/  FMNMX.FTZ R5, R161, R5, !PT ;  /* 0x00000005a1057209 */ /* 0x000fc60007810000 */
[----:B------:R-:W2:Y:S01]  /*d030*/  MUFU.EX2 R21, R21 ;  /* 0x0000001500157308 */ /* 0x000ea20000000800 */
[----:B------:R-:W-:Y:S01]  /*d040*/  FMNMX.FTZ R5, R164, R5, !PT ;  /* 0x00000005a4057209 */ /* 0x000fe20007810000 */
[----:B0-----:R-:W-:Y:S01]  /*d050*/  FFMA.FTZ R2, R9, R2, R20 ;  /* 0x0000000209027223 */ /* 0x001fe20000010014 */
[-C--:B------:R-:W-:Y:S01]  /*d060*/  FMUL.FTZ R24, R24, R9.reuse ;  /* 0x0000000918187220 */ /* 0x080fe20000410000 */
[----:B------:R-:W-:Y:S01]  /*d070*/  FMUL.FTZ R25, R25, R9 ;  /* 0x0000000919197220 */ /* 0x000fe20000410000 */
[----:B------:R-:W-:Y:S01]  /*d080*/  FMNMX.FTZ R5, R165, R5, !PT ;  /* 0x00000005a5057209 */ /* 0x000fe20007810000 */
[-C--:B------:R-:W-:Y:S01]  /*d090*/  FMUL.FTZ R28, R28, R9.reuse ;  /* 0x000000091c1c7220 */ /* 0x080fe20000410000 */
[----:B------:R-:W-:Y:S01]  /*d0a0*/  FMUL.FTZ R29, R29, R9 ;  /* 0x000000091d1d7220 */ /* 0x000fe20000410000 */
[----:B------:R-:W0:Y:S01]  /*d0b0*/  MUFU.EX2 R199, R199 ;  /* 0x000000c700c77308 */ /* 0x000e220000000800 */
[----:B------:R-:W-:Y:S01]  /*d0c0*/  FMNMX.FTZ R5, R168, R5, !PT ;  /* 0x00000005a8057209 */ /* 0x000fe20007810000 */
[C---:B-1----:R-:W-:Y:S01]  /*d0d0*/  FADD.FTZ R2, R10.reuse, R2 ;  /* 0x000000020a027221 */ /* 0x042fe20000010000 */
[----:B------:R-:W-:Y:S01]  /*d0e0*/  F2FP.F16.F32.PACK_AB R152, R10, R20 ;  /* 0x000000140a98723e */ /* 0x000fe200000000ff */
[----:B------:R-:W-:Y:S01]  /*d0f0*/  FMUL.FTZ R32, R32, R9 ;  /* 0x0000000920207220 */ /* 0x000fe20000410000 */
[----:B------:R-:W-:Y:S01]  /*d100*/  FMNMX.FTZ R5, R169, R5, !PT ;  /* 0x00000005a9057209 */ /* 0x000fe20007810000 */
[-C--:B------:R-:W-:Y:S01]  /*d110*/  FMUL.FTZ R33, R33, R9.reuse ;  /* 0x0000000921217220 */ /* 0x080fe20000410000 */
[----:B------:R-:W-:Y:S01]  /*d120*/  FMUL.FTZ R36, R36, R9 ;  /* 0x0000000924247220 */ /* 0x000fe20000410000 */
[----:B------:R-:W1:Y:S01]  /*d130*/  MUFU.EX2 R13, R13 ;  /* 0x0000000d000d7308 */ /* 0x000e620000000800 */
[----:B------:R-:W-:Y:S01]  /*d140*/  FMNMX.FTZ R5, R172, R5, !PT ;  /* 0x00000005ac057209 */ /* 0x000fe20007810000 */
[----:B--2---:R-:W-:Y:S01]  /*d150*/  FADD.FTZ R2, R21, R2 ;  /* 0x0000000215027221 */ /* 0x004fe20000010000 */
[-C--:B------:R-:W-:Y:S01]  /*d160*/  FMUL.FTZ R37, R37, R9.reuse ;  /* 0x0000000925257220 */ /* 0x080fe20000410000 */
[----:B------:R-:W-:Y:S01]  /*d170*/  FMUL.FTZ R40, R40, R9 ;  /* 0x0000000928287220 */ /* 0x000fe20000410000 */
[----:B------:R-:W-:Y:S01]  /*d180*/  FMNMX.FTZ R5, R173, R5, !PT ;  /* 0x00000005ad057209 */ /* 0x000fe20007810000 */
[-C--:B------:R-:W-:Y:S01]  /*d190*/  FMUL.FTZ R41, R41, R9.reuse ;  /* 0x0000000929297220 */ /* 0x080fe20000410000 */
[----:B------:R-:W-:Y:S01]  /*d1a0*/  FMUL.FTZ R44, R44, R9 ;  /* 0x000000092c2c7220 */ /* 0x000fe20000410000 */
[----:B------:R-:W2:Y:S01]  /*d1b0*/  MUFU.EX2 R153, R153 ;  /* 0x0000009900997308 */ /* 0x000ea20000000800 */
[----:B------:R-:W-:Y:S01]  /*d1c0*/  FMNMX.FTZ R5, R177, R5, !PT ;  /* 0x00000005b1057209 */ /* 0x000fe20007810000 */
[----:B0-----:R-:W-:Y:S01]  /*d1d0*/  FADD.FTZ R2, R199, R2 ;  /* 0x00000002c7027221 */ /* 0x001fe20000010000 */
[-C--:B------:R-:W-:Y:S01]  /*d1e0*/  FMUL.FTZ R45, R45, R9.reuse ;  /* 0x000000092d2d7220 */ /* 0x080fe20000410000 */
[----:B------:R-:W-:Y:S01]  /*d1f0*/  FMUL.FTZ R48, R48, R9 ;  /* 0x0000000930307220 */ /* 0x000fe20000410000 */
[----:B------:R-:W-:Y:S01]  /*d200*/  FMNMX.FTZ R5, R178, R5, !PT ;  /* 0x00000005b2057209 */ /* 0x000fe20007810000 */
[-C--:B------:R-:W-:Y:S01]  /*d210*/  FMUL.FTZ R49, R49, R9.reuse ;  /* 0x0000000931317220 */ /* 0x080fe20000410000 */
[----:B------:R-:W-:Y:S01]  /*d220*/  FMUL.FTZ R52, R52, R9 ;  /* 0x0000000934347220 */ /* 0x000fe20000410000 */
[----:B------:R-:W-:Y:S01]  /*d230*/  MUFU.EX2 R157, R157 ;  /* 0x0000009d009d7308 */ /* 0x000fe20000000800 */
[----:B------:R-:W-:Y:S01]  /*d240*/  FMNMX.FTZ R5, R181, R5, !PT ;  /* 0x00000005b5057209 */ /* 0x000fe20007810000 */
[----:B-1----:R-:W-:Y:S01]  /*d250*/  FADD.FTZ R2, R13, R2 ;  /* 0x000000020d027221 */ /* 0x002fe20000010000 */
[-C--:B------:R-:W-:Y:S01]  /*d260*/  FMUL.FTZ R53, R53, R9.reuse ;  /* 0x0000000935357220 */ /* 0x080fe20000410000 */
[----:B------:R-:W-:Y:S01]  /*d270*/  FMUL.FTZ R56, R56, R9 ;  /* 0x0000000938387220 */ /* 0x000fe20000410000 */
[----:B------:R-:W-:Y:S01]  /*d280*/  FMNMX.FTZ R5, R180, R5, !PT ;  /* 0x00000005b4057209 */ /* 0x000fe20007810000 */
[-C--:B------:R-:W-:Y:S01]  /*d290*/  FMUL.FTZ R57, R57, R9.reuse ;  /* 0x0000000939397220 */ /* 0x080fe20000410000 */
[----:B------:R-:W-:Y:S01]  /*d2a0*/  FMUL.FTZ R60, R60, R9 ;  /* 0x000000093c3c7220 */ /* 0x000fe20000410000 */
[----:B------:R-:W-:Y:S01]  /*d2b0*/  MUFU.EX2 R162, R162 ;  /* 0x000000a200a27308 */ /* 0x000fe20000000800 */
[----:B------:R-:W-:Y:S01]  /*d2c0*/  FMNMX.FTZ R5, R183, R5, !PT ;  /* 0x00000005b7057209 */ /* 0x000fe20007810000 */
[----:B--2---:R-:W-:Y:S01]  /*d2d0*/  FADD.FTZ R2, R153, R2 ;  /* 0x0000000299027221 */ /* 0x004fe20000010000 */
[-C--:B------:R-:W-:Y:S01]  /*d2e0*/  FMUL.FTZ R61, R61, R9.reuse ;  /* 0x000000093d3d7220 */ /* 0x080fe20000410000 */
[----:B------:R-:W-:Y:S01]  /*d2f0*/  FMUL.FTZ R64, R64, R9 ;  /* 0x0000000940407220 */ /* 0x000fe20000410000 */
[----:B------:R-:W-:Y:S01]  /*d300*/  FMNMX.FTZ R5, R185, R5, !PT ;  /* 0x00000005b9057209 */ /* 0x000fe20007810000 */
[-C--:B------:R-:W-:Y:S01]  /*d310*/  FMUL.FTZ R65, R65, R9.reuse ;  /* 0x0000000941417220 */ /* 0x080fe20000410000 */
[----:B------:R-:W-:Y:S01]  /*d320*/  FMUL.FTZ R68, R68, R9 ;  /* 0x0000000944447220 */ /* 0x000fe20000410000 */
[----:B------:R-:W-:Y:S01]  /*d330*/  MUFU.EX2 R163, R163 ;  /* 0x000000a300a37308 */ /* 0x000fe20000000800 */
[----:B------:R-:W-:Y:S01]  /*d340*/  FMNMX.FTZ R5, R187, R5, !PT ;  /* 0x00000005bb057209 */ /* 0x000fe20007810000 */
[-C--:B------:R-:W-:Y:S01]  /*d350*/  FMUL.FTZ R69, R69, R9.reuse ;  /* 0x0000000945457220 */ /* 0x080fe20000410000 */
[-C--:B------:R-:W-:Y:S01]  /*d360*/  FMUL.FTZ R72, R72, R9.reuse ;  /* 0x0000000948487220 */ /* 0x080fe20000410000 */
[----:B------:R-:W-:Y:S01]  /*d370*/  FMUL.FTZ R73, R73, R9 ;  /* 0x0000000949497220 */ /* 0x000fe20000410000 */
[----:B------:R-:W-:Y:S01]  /*d380*/  FMNMX.FTZ R5, R189, R5, !PT ;  /* 0x00000005bd057209 */ /* 0x000fe20007810000 */
[-C--:B------:R-:W-:Y:S01]  /*d390*/  FMUL.FTZ R76, R76, R9.reuse ;  /* 0x000000094c4c7220 */ /* 0x080fe20000410000 */
[-C--:B------:R-:W-:Y:S01]  /*d3a0*/  FMUL.FTZ R77, R77, R9.reuse ;  /* 0x000000094d4d7220 */ /* 0x080fe20000410000 */
[----:B------:R-:W-:Y:S01]  /*d3b0*/  MUFU.EX2 R166, R166 ;  /* 0x000000a600a67308 */ /* 0x000fe20000000800 */
[-C--:B------:R-:W-:Y:S01]  /*d3c0*/  FMUL.FTZ R80, R80, R9.reuse ;  /* 0x0000000950507220 */ /* 0x080fe20000410000 */
[----:B------:R-:W0:Y:S01]  /*d3d0*/  SHFL.BFLY PT, R10, R5, 0x2, 0x1f ;  /* 0x0c401f00050a7f89 */ /* 0x000e2200000e0000 */
        /* <DEDUP_REMOVED lines=23> */
[----:B0-----:R-:W-:Y:S01]  /*d550*/  FMNMX.FTZ R5, R5, R10, !PT ;  /* 0x0000000a05057209 */ /* 0x001fe20007810000 */
[-C--:B------:R-:W-:Y:S01]  /*d560*/  FMUL.FTZ R121, R121, R9.reuse ;  /* 0x0000000979797220 */ /* 0x080fe20000410000 */
[-C--:B------:R-:W-:Y:S01]  /*d570*/  FMUL.FTZ R124, R124, R9.reuse ;  /* 0x000000097c7c7220 */ /* 0x080fe20000410000 */
[-C--:B------:R-:W-:Y:S01]  /*d580*/  FMUL.FTZ R125, R125, R9.reuse ;  /* 0x000000097d7d7220 */ /* 0x080fe20000410000 */
[-C--:B------:R-:W-:Y:S01]  /*d590*/  FMUL.FTZ R128, R128, R9.reuse ;  /* 0x0000000980807220 */ /* 0x080fe20000410000 */
[----:B------:R-:W0:Y:S01]  /*d5a0*/  SHFL.BFLY PT, R12, R5, 0x1, 0x1f ;  /* 0x0c201f00050c7f89 */ /* 0x000e2200000e0000 */
        /* <DEDUP_REMOVED lines=12> */
[----:B------:R-:W-:-:S04]  /*d670*/  FMUL.FTZ R149, R149, R9 ;  /* 0x0000000995957220 */ /* 0x000fc80000410000 */
[----:B------:R-:W3:Y:S01]  /*d680*/  MUFU.EX2 R175, R175 ;  /* 0x000000af00af7308 */ /* 0x000ee20000000800 */
[----:B-1----:R-:W-:-:S04]  /*d690*/  FADD.FTZ R2, R10, R2 ;  /* 0x000000020a027221 */ /* 0x002fc80000010000 */
[----:B------:R-:W-:Y:S01]  /*d6a0*/  FADD.FTZ R2, R157, R2 ;  /* 0x000000029d027221 */ /* 0x000fe20000010000 */
[----:B0-----:R-:W-:Y:S02]  /*d6b0*/  FMNMX.FTZ R5, R5, R12, !PT ;  /* 0x0000000c05057209 */ /* 0x001fe40007810000 */
[----:B------:R-:W-:Y:S01]  /*d6c0*/  MUFU.EX2 R179, R179 ;  /* 0x000000b300b37308 */ /* 0x000fe20000000800 */
[----:B------:R-:W-:Y:S01]  /*d6d0*/  FADD.FTZ R2, R162, R2 ;  /* 0x00000002a2027221 */ /* 0x000fe20000010000 */
[C---:B------:R-:W-:Y:S01]  /*d6e0*/  FSETP.NEU.FTZ.AND P2, PT, R5.reuse, -INF , PT ;  /* 0xff8000000500780b */ /* 0x040fe20003f5d000 */
[----:B------:R-:W-:Y:S02]  /*d6f0*/  FMUL.FTZ R12, R5, UR4 ;  /* 0x00000004050c7c20 */ /* 0x000fe40008410000 */
[----:B------:R-:W-:-:S03]  /*d700*/  FADD.FTZ R2, R163, R2 ;  /* 0x00000002a3027221 */ /* 0x000fc60000010000 */
[----:B------:R-:W0:Y:S01]  /*d710*/  MUFU.EX2 R182, R182 ;  /* 0x000000b600b67308 */ /* 0x000e220000000800 */
[----:B------:R-:W-:Y:S01]  /*d720*/  FSEL R12, R12, RZ, P2 ;  /* 0x000000ff0c0c7208 */ /* 0x000fe20001000000 */
[----:B------:R-:W-:-:S04]  /*d730*/  FADD.FTZ R2, R166, R2 ;  /* 0x00000002a6027221 */ /* 0x000fc80000010000 */
[--C-:B------:R-:W-:Y:S01]  /*d740*/  FFMA.FTZ R156, R191, UR4, -R12.reuse ;  /* 0x00000004bf9c7c23 */ /* 0x100fe2000801080c */
[--C-:B------:R-:W-:Y:S01]  /*d750*/  FFMA.FTZ R192, R154, UR4, -R12.reuse ;  /* 0x000000049ac07c23 */ /* 0x100fe2000801080c */
[----:B------:R-:W-:Y:S01]  /*d760*/  F2FP.F16.F32.PACK_AB R154, R199, R21 ;  /* 0x00000015c79a723e */ /* 0x000fe200000000ff */
[--C-:B------:R-:W-:Y:S01]  /*d770*/  FFMA.FTZ R20, R11, UR4, -R12.reuse ;  /* 0x000000040b147c23 */ /* 0x100fe2000801080c */
[----:B------:R1:W-:Y:S01]  /*d780*/  MUFU.EX2 R21, R156 ;  /* 0x0000009c00157308 */ /* 0x0003e20000000800 */
[--C-:B------:R-:W-:Y:S01]  /*d790*/  FFMA.FTZ R195, R14, UR4, -R12.reuse ;  /* 0x000000040ec37c23 */ /* 0x100fe2000801080c */
[--C-:B------:R-:W-:Y:S01]  /*d7a0*/  FFMA.FTZ R15, R15, UR4, -R12.reuse ;  /* 0x000000040f0f7c23 */ /* 0x100fe2000801080c */
[--C-:B------:R-:W-:Y:S01]  /*d7b0*/  FFMA.FTZ R191, R158, UR4, -R12.reuse ;  /* 0x000000049ebf7c23 */ /* 0x100fe2000801080c */
[----:B------:R-:W-:Y:S01]  /*d7c0*/  F2FP.F16.F32.PACK_AB R158, R157, R10 ;  /* 0x0000000a9d9e723e */ /* 0x000fe200000000ff */
[--C-:B------:R-:W-:Y:S01]  /*d7d0*/  FFMA.FTZ R155, R155, UR4, -R12.reuse ;  /* 0x000000049b9b7c23 */ /* 0x100fe2000801080c */
[--C-:B------:R-:W-:Y:S01]  /*d7e0*/  FFMA.FTZ R159, R159, UR4, -R12.reuse ;  /* 0x000000049f9f7c23 */ /* 0x100fe2000801080c */
[--C-:B------:R-:W-:Y:S01]  /*d7f0*/  FFMA.FTZ R14, R160, UR4, -R12.reuse ;  /* 0x00000004a00e7c23 */ /* 0x100fe2000801080c */
[----:B------:R-:W4:Y:S01]  /*d800*/  MUFU.EX2 R20, R20 ;  /* 0x0000001400147308 */ /* 0x000f220000000800 */
[----:B-1----:R-:W-:Y:S01]  /*d810*/  F2FP.F16.F32.PACK_AB R156, R153, R13 ;  /* 0x0000000d999c723e */ /* 0x002fe200000000ff */
[--C-:B------:R-:W-:Y:S01]  /*d820*/  FFMA.FTZ R161, R161, UR4, -R12.reuse ;  /* 0x00000004a1a17c23 */ /* 0x100fe2000801080c */
[----:B------:R-:W-:Y:S01]  /*d830*/  FSEL R13, R5, RZ, P2 ;  /* 0x000000ff050d7208 */ /* 0x000fe20001000000 */
[--C-:B------:R-:W-:Y:S01]  /*d840*/  FFMA.FTZ R11, R164, UR4, -R12.reuse ;  /* 0x00000004a40b7c23 */ /* 0x100fe2000801080c */
[--C-:B------:R-:W-:Y:S01]  /*d850*/  FFMA.FTZ R165, R165, UR4, -R12.reuse ;  /* 0x00000004a5a57c23 */ /* 0x100fe2000801080c */
[----:B------:R-:W-:Y:S01]  /*d860*/  F2FP.F16.F32.PACK_AB R160, R163, R162 ;  /* 0x000000a2a3a0723e */ /* 0x000fe200000000ff */
[----:B------:R-:W-:Y:S01]  /*d870*/  FFMA.FTZ R196, R168, UR4, -R12 ;  /* 0x00000004a8c47c23 */ /* 0x000fe2000801080c */
[----:B------:R-:W-:Y:S01]  /*d880*/  FADD.FTZ R8, -R13, R8 ;  /* 0x000000080d087221 */ /* 0x000fe20000010100 */
[----:B------:R-:W-:Y:S01]  /*d890*/  MUFU.EX2 R195, R195 ;  /* 0x000000c300c37308 */ /* 0x000fe20000000800 */
[--C-:B------:R-:W-:Y:S01]  /*d8a0*/  FFMA.FTZ R169, R169, UR4, -R12.reuse ;  /* 0x00000004a9a97c23 */ /* 0x100fe2000801080c */
[--C-:B------:R-:W-:Y:S01]  /*d8b0*/  FFMA.FTZ R197, R172, UR4, -R12.reuse ;  /* 0x00000004acc57c23 */ /* 0x100fe2000801080c */
[----:B------:R-:W-:Y:S01]  /*d8c0*/  FMUL.FTZ R8, R8, UR4 ;  /* 0x0000000408087c20 */ /* 0x000fe20008410000 */
[----:B------:R-:W-:Y:S01]  /*d8d0*/  FFMA.FTZ R173, R173, UR4, -R12 ;  /* 0x00000004adad7c23 */ /* 0x000fe2000801080c */
[C---:B------:R-:W-:Y:S01]  /*d8e0*/  FADD.FTZ R2, R167.reuse, R2 ;  /* 0x00000002a7027221 */ /* 0x040fe20000010000 */
[----:B------:R-:W-:Y:S01]  /*d8f0*/  F2FP.F16.F32.PACK_AB R162, R167, R166 ;  /* 0x000000a6a7a2723e */ /* 0x000fe200000000ff */
[--C-:B------:R-:W-:Y:S01]  /*d900*/  FFMA.FTZ R177, R177, UR4, -R12.reuse ;  /* 0x00000004b1b17c23 */ /* 0x100fe2000801080c */
[----:B------:R-:W-:Y:S01]  /*d910*/  MUFU.EX2 R15, R15 ;  /* 0x0000000f000f7308 */ /* 0x000fe20000000800 */
[----:B------:R-:W-:Y:S01]  /*d920*/  FFMA.FTZ R178, R178, UR4, -R12 ;  /* 0x00000004b2b27c23 */ /* 0x000fe2000801080c */
[----:B------:R-:W-:Y:S01]  /*d930*/  FADD.FTZ R2, R170, R2 ;  /* 0x00000002aa027221 */ /* 0x000fe20000010000 */
[--C-:B------:R-:W-:Y:S01]  /*d940*/  FFMA.FTZ R181, R181, UR4, -R12.reuse ;  /* 0x00000004b5b57c23 */ /* 0x100fe2000801080c */
[----:B------:R-:W-:Y:S01]  /*d950*/  FFMA.FTZ R180, R180, UR4, -R12 ;  /* 0x00000004b4b47c23 */ /* 0x000fe2000801080c */
[C---:B------:R-:W-:Y:S01]  /*d960*/  F2FP.F16.F32.PACK_AB R164, R171.reuse, R170 ;  /* 0x000000aaaba4723e */ /* 0x040fe200000000ff */
[----:B------:R-:W-:Y:S01]  /*d970*/  FADD.FTZ R2, R171, R2 ;  /* 0x00000002ab027221 */ /* 0x000fe20000010000 */
[--C-:B------:R-:W-:Y:S01]  /*d980*/  FFMA.FTZ R183, R183, UR4, -R12.reuse ;  /* 0x00000004b7b77c23 */ /* 0x100fe2000801080c */
[----:B------:R-:W1:Y:S01]  /*d990*/  MUFU.EX2 R8, R8 ;  /* 0x0000000800087308 */ /* 0x000e620000000800 */
[----:B------:R-:W-:Y:S01]  /*d9a0*/  FFMA.FTZ R185, R185, UR4, -R12 ;  /* 0x00000004b9b97c23 */ /* 0x000fe2000801080c */
[----:B--2---:R-:W-:Y:S01]  /*d9b0*/  FADD.FTZ R2, R174, R2 ;  /* 0x00000002ae027221 */ /* 0x004fe20000010000 */
[--C-:B------:R-:W-:Y:S01]  /*d9c0*/  FFMA.FTZ R187, R187, UR4, -R12.reuse ;  /* 0x00000004bbbb7c23 */ /* 0x100fe2000801080c */
[----:B------:R-:W-:Y:S01]  /*d9d0*/  FFMA.FTZ R12, R189, UR4, -R12 ;  /* 0x00000004bd0c7c23 */ /* 0x000fe2000801080c */
[C---:B---3--:R-:W-:Y:S01]  /*d9e0*/  F2FP.F16.F32.PACK_AB R166, R175.reuse, R174 ;  /* 0x000000aeafa6723e */ /* 0x048fe200000000ff */
[----:B------:R-:W-:Y:S01]  /*d9f0*/  FADD.FTZ R2, R175, R2 ;  /* 0x00000002af027221 */ /* 0x000fe20000010000 */
[----:B0-----:R-:W-:Y:S01]  /*da00*/  F2FP.F16.F32.PACK_AB R168, R182, R179 ;  /* 0x000000b3b6a8723e */ /* 0x001fe200000000ff */
[----:B------:R-:W0:Y:S01]  /*da10*/  MUFU.EX2 R157, R192 ;  /* 0x000000c0009d7308 */ /* 0x000e220000000800 */
[----:B----4-:R-:W-:Y:S01]  /*da20*/  F2FP.F16.F32.PACK_AB R153, R20, R21 ;  /* 0x000000151499723e */ /* 0x010fe200000000ff */
[----:B------:R-:W-:-:S04]  /*da30*/  FADD.FTZ R2, R179, R2 ;  /* 0x00000002b3027221 */ /* 0x000fc80000010000 */
[----:B------:R-:W-:Y:S02]  /*da40*/  FADD.FTZ R2, R182, R2 ;  /* 0x00000002b6027221 */ /* 0x000fe40000010000 */
[----:B------:R2:W3:Y:S01]  /*da50*/  MUFU.EX2 R10, R155 ;  /* 0x0000009b000a7308 */ /* 0x0004e20000000800 */
[----:B-1----:R-:W-:Y:S01]  /*da60*/  FFMA.FTZ R0, R8, R0, R21 ;  /* 0x0000000008007223 */ /* 0x002fe20000010015 */
        /* <DEDUP_REMOVED lines=14> */
[----:B------:R-:W2:Y:S01]  /*db50*/  MUFU.EX2 R159, R159 ;  /* 0x0000009f009f7308 */ /* 0x000ea20000000800 */
[----:B0-----:R-:W-:Y:S01]  /*db60*/  FADD.FTZ R0, R157, R0 ;  /* 0x000000009d007221 */ /* 0x001fe20000010000 */
[----:B---3--:R-:W-:Y:S01]  /*db70*/  F2FP.F16.F32.PACK_AB R157, R10, R157 ;  /* 0x0000009d0a9d723e */ /* 0x008fe200000000ff */
[-C--:B------:R-:W-:Y:S01]  /*db80*/  FMUL.FTZ R43, R43, R8.reuse ;  /* 0x000000082b2b7220 */ /* 0x080fe20000410000 */
[-C--:B------:R-:W-:Y:S01]  /*db90*/  FMUL.FTZ R46, R46, R8.reuse ;  /* 0x000000082e2e7220 */ /* 0x080fe20000410000 */
[----:B------:R-:W-:Y:S01]  /*dba0*/  FADD.FTZ R0, R10, R0 ;  /* 0x000000000a007221 */ /* 0x000fe20000010000 */
        /* <DEDUP_REMOVED lines=77> */
[----:B------:R-:W-:-:S05]  /*e080*/  FMUL.FTZ R151, R151, R8 ;  /* 0x0000000897977220 */ /* 0x000fca0000410000 */
        /* <DEDUP_REMOVED lines=35> */
.L_x_2411:
[----:B------:R0:W1:Y:S01]  /*e2c0*/  SYNCS.PHASECHK.TRANS64.TRYWAIT P2, [UR5+0x22850], R7 ;  /* 0x02285007ff0075a7 */ /* 0x0000620008040145 */
[----:B------:R-:W-:Y:S05]  /*e2d0*/  @!P0 BRA `(.L_x_2412) ;  /* 0x0000000000048947 */ /* 0x000fea0003800000 */
[----:B------:R-:W-:Y:S01]  /*e2e0*/  BPT.TRAP 0x1 ;  /* 0x000000040000795c */ /* 0x000fe20000300000 */
.L_x_2412:
[----:B-1----:R-:W-:Y:S05]  /*e2f0*/  @P2 BRA `(.L_x_2413) ;  /* 0x0000000000082947 */ /* 0x002fea0003800000 */
[----:B------:R-:W1:Y:S02]  /*e300*/  SYNCS.PHASECHK.TRANS64.TRYWAIT P2, [UR5+0x22850], R7 ;  /* 0x02285007ff0075a7 */ /* 0x000e640008040145 */
[----:B-1----:R-:W-:Y:S05]  /*e310*/  @!P2 BRA `(.L_x_2414) ;  /* 0x000000c400f8a947 */ /* 0x002fea0003800000 */
.L_x_2413:
        /* <DEDUP_REMOVED lines=48> */
.L_x_2398:
[----:B------:R-:W2:Y:S01]  /*e620*/  SHFL.BFLY PT, R3, R2, 0x2, 0x1f ;  /* 0x0c401f0002037f89 */ /* 0x000ea200000e0000 */
[----:B------:R-:W-:Y:S01]  /*e630*/  UIADD3 UR39, UR39, 0x1, URZ ;  /* 0x0000000127277890 */ /* 0x000fe2000fffe03f */
[----:B------:R3:W-:Y:S06]  /*e640*/  BAR.ARV R6, 0x100 ;  /* 0x000400060000751d */ /* 0x0007ec0000002000 */
[----:B------:R-:W-:Y:S02]  /*e650*/  UISETP.NE.AND UP0, UPT, UR39, 0x2, UPT ;  /* 0x000000022700788c */ /* 0x000fe4000bf05270 */
[----:B------:R-:W-:Y:S06]  /*e660*/  BAR.ARV 0x8, 0x180 ;  /* 0x0206000000007b1d */ /* 0x000fec0000002000 */
[----:B---3--:R-:W-:Y:S01]  /*e670*/  IMAD.U32 R6, RZ, RZ, UR4 ;  /* 0x00000004ff067e24 */ /* 0x008fe2000f8e00ff */
[----:B------:R-:W-:Y:S01]  /*e680*/  PLOP3.LUT P0, PT, PT, PT, PT, 0x8, 0x0 ;  /* 0x000000000000781c */ /* 0x000fe20003f0e170 */
[----:B0-----:R-:W0:Y:S01]  /*e690*/  SHFL.BFLY PT, R7, R0, 0x2, 0x1f ;  /* 0x0c401f0000077f89 */ /* 0x001e2200000e0000 */
[----:B------:R-:W-:-:S02]  /*e6a0*/  UIADD3 UR37, UR37, 0x1, URZ ;  /* 0x0000000125257890 */ /* 0x000fc4000fffe03f */
[----:B------:R-:W-:Y:S01]  /*e6b0*/  USEL UR39, UR39, URZ, UP0 ;  /* 0x0000003f27277287 */ /* 0x000fe20008000000 */
[----:B--2---:R-:W-:-:S05]  /*e6c0*/  FADD.FTZ R8, R3, R2 ;  /* 0x0000000203087221 */ /* 0x004fca0000010000 */
[----:B------:R-:W2:Y:S01]  /*e6d0*/  SHFL.BFLY PT, R3, R8, 0x1, 0x1f ;  /* 0x0c201f0008037f89 */ /* 0x000ea200000e0000 */
[----:B0-----:R-:W-:Y:S01]  /*e6e0*/  FADD.FTZ R9, R7, R0 ;  /* 0x0000000007097221 */ /* 0x001fe20000010000 */
[----:B------:R-:W-:-:S04]  /*e6f0*/  IMAD.MOV.U32 R0, RZ, RZ, RZ ;  /* 0x000000ffff007224 */ /* 0x000fc800078e00ff */
[----:B------:R-:W0:Y:S01]  /*e700*/  SHFL.BFLY PT, R10, R9, 0x1, 0x1f ;  /* 0x0c201f00090a7f89 */ /* 0x000e2200000e0000 */
[----:B--2---:R-:W-:Y:S01]  /*e710*/  FADD.FTZ R11, R8, R3 ;  /* 0x00000003080b7221 */ /* 0x004fe20000010000 */
[----:B------:R-:W-:Y:S02]  /*e720*/  IMAD.MOV.U32 R3, RZ, RZ, RZ ;  /* 0x000000ffff037224 */ /* 0x000fe400078e00ff */
[----:B------:R-:W-:Y:S01]  /*e730*/  IMAD.U32 R8, RZ, RZ, UR4 ;  /* 0x00000004ff087e24 */ /* 0x000fe2000f8e00ff */
[----:B------:R-:W-:Y:S01]  /*e740*/  USEL UR4, URZ, 0x1, UP0 ;  /* 0x000000013f047887 */ /* 0x000fe20008000000 */
[----:B------:R-:W-:-:S03]  /*e750*/  FSETP.NE.FTZ.AND P1, PT, R11, RZ, PT ;  /* 0x000000ff0b00720b */ /* 0x000fc60003f35000 */
[----:B------:R-:W-:-:S10]  /*e760*/  ULOP3.LUT UR38, UR38, UR4, URZ, 0x3c, !UPT ;  /* 0x0000000426267292 */ /* 0x000fd4000f8e3c3f */
[----:B------:R-:W2:Y:S01]  /*e770*/  @P1 MUFU.LG2 R7, R11 ;  /* 0x0000000b00071308 */ /* 0x000ea20000000c00 */
[----:B------:R-:W-:Y:S01]  /*e780*/  @P1 FMUL.FTZ R8, R8, 0.69314718246459960938 ;  /* 0x3f31721808081820 */ /* 0x000fe20000410000 */
[----:B0-----:R-:W-:-:S05]  /*e790*/  FADD.FTZ R2, R9, R10 ;  /* 0x0000000a09027221 */ /* 0x001fca0000010000 */
[----:B------:R-:W-:Y:S01]  /*e7a0*/  FSETP.NE.FTZ.AND P2, PT, R2, RZ, PT ;  /* 0x000000ff0200720b */ /* 0x000fe20003f55000 */
[----:B------:R-:W0:Y:S01]  /*e7b0*/  @P1 MUFU.RCP R3, R11 ;  /* 0x0000000b00031308 */ /* 0x000e220000001000 */
[----:B--2---:R-:W-:-:S11]  /*e7c0*/  @P1 FMUL.FTZ R7, R7, 0.69314718246459960938 ;  /* 0x3f31721807071820 */ /* 0x004fd60000410000 */
[----:B------:R-:W2:Y:S01]  /*e7d0*/  @P2 MUFU.LG2 R9, R2 ;  /* 0x0000000200092308 */ /* 0x000ea20000000c00 */
[----:B------:R-:W-:Y:S01]  /*e7e0*/  @P2 FMUL.FTZ R6, R6, 0.69314718246459960938 ;  /* 0x3f31721806062820 */ /* 0x000fe20000410000 */
[-C--:B0-----:R-:W-:Y:S01]  /*e7f0*/  FMUL.FTZ R24, R24, R3.reuse ;  /* 0x0000000318187220 */ /* 0x081fe20000410000 */
[-C--:B------:R-:W-:Y:S01]  /*e800*/  FMUL.FTZ R25, R25, R3.reuse ;  /* 0x0000000319197220 */ /* 0x080fe20000410000 */
[----:B------:R-:W-:-:S04]  /*e810*/  FMUL.FTZ R28, R28, R3 ;  /* 0x000000031c1c7220 */ /* 0x000fc80000410000 */
        /* <DEDUP_REMOVED lines=9> */
[----:B--2---:R-:W-:Y:S01]  /*e8b0*/  @P2 FMUL.FTZ R9, R9, 0.69314718246459960938 ;  /* 0x3f31721809092820 */ /* 0x004fe20000410000 */
        /* <DEDUP_REMOVED lines=54> */
[-C--:B---3--:R-:W-:Y:S01]  /*ec20*/  FMUL.FTZ R26, R26, R0.reuse ;  /* 0x000000001a1a7220 */ /* 0x088fe20000410000 */
        /* <DEDUP_REMOVED lines=66> */
.L_x_2345:
[----:B------:R-:W0:Y:S08]  /*f050*/  S2UR UR5, SR_CgaCtaId ;  /* 0x00000000000579c3 */ /* 0x000e300000008800 */
[----:B------:R-:W-:Y:S06]  /*f060*/  BAR.SYNC.DEFER_BLOCKING 0x5, 0x180 ;  /* 0x0146000000007b1d */ /* 0x000fec0000010000 */
[----:B------:R-:W-:Y:S01]  /*f070*/  UMOV UR4, 0x400 ;  /* 0x0000040000047882 */ /* 0x000fe20000000000 */
[----:B------:R-:W-:Y:S01]  /*f080*/  BSSY B0, `(.L_x_2416) ;  /* 0x0000457000007945 */ /* 0x000fe20003800000 */
[----:B0-----:R-:W-:-:S09]  /*f090*/  ULEA UR9, UR5, UR4, 0x18 ;  /* 0x0000000405097291 */ /* 0x001fd2000f8ec03f */
[----:B------:R-:W0:Y:S02]  /*f0a0*/  LDS.128 R4, [UR9+0x228d0] ;  /* 0x0228d009ff047984 */ /* 0x000e240008000c00 */
[----:B0-----:R-:W-:Y:S02]  /*f0b0*/  R2UR UR4, R5 ;  /* 0x00000000050472ca */ /* 0x001fe400000e0000 */
[----:B------:R-:W-:Y:S01]  /*f0c0*/  R2UR UR5, R7 ;  /* 0x00000000070572ca */ /* 0x000fe200000e0000 */
[----:B------:R-:W-:Y:S06]  /*f0d0*/  BAR.ARV 0x4, 0x180 ;  /* 0x0106000000007b1d */ /* 0x000fec0000002000 */
[----:B------:R-:W-:Y:S08]  /*f0e0*/  @P0 BRA `(.L_x_2417) ;  /* 0x0000003400a40947 */ /* 0x000ff00003800000 */
[----:B------:R-:W2:Y:S01]  /*f0f0*/  LDL R0, [R1+0x60] ;  /* 0x0000600001007983 */ /* 0x000ea20000100800 */
[----:B------:R-:W0:Y:S01]  /*f100*/  S2UR UR8, SR_SWINHI ;  /* 0x00000000000879c3 */ /* 0x000e220000002f00 */
[----:B------:R-:W-:Y:S01]  /*f110*/  IMAD.MOV.U32 R156, RZ, RZ, 0x2 ;  /* 0x00000002ff9c7424 */ /* 0x000fe200078e00ff */
[----:B------:R-:W-:Y:S01]  /*f120*/  F2FP.F16.F32.PACK_AB R152, R25, R24 ;  /* 0x000000181998723e */ /* 0x000fe200000000ff */
[----:B------:R-:W-:Y:S01]  /*f130*/  ULDC UR11, c[0x0][0xbe8] ;  /* 0x0002fa00000b7ab9 */ /* 0x000fe20000000800 */
[----:B------:R-:W-:Y:S02]  /*f140*/  F2FP.F16.F32.PACK_AB R153, R27, R26 ;  /* 0x0000001a1b99723e */ /* 0x000fe400000000ff */
[----:B------:R-:W-:Y:S02]  /*f150*/  F2FP.F16.F32.PACK_AB R154, R29, R28 ;  /* 0x0000001c1d9a723e */ /* 0x000fe400000000ff */
[----:B------:R-:W-:Y:S02]  /*f160*/  F2FP.F16.F32.PACK_AB R155, R31, R30 ;  /* 0x0000001e1f9b723e */ /* 0x000fe400000000ff */
[----:B------:R-:W-:-:S02]  /*f170*/  F2FP.F16.F32.PACK_AB R12, R41, R40 ;  /* 0x00000028290c723e */ /* 0x000fc400000000ff */
[----:B------:R-:W-:Y:S02]  /*f180*/  F2FP.F16.F32.PACK_AB R13, R43, R42 ;  /* 0x0000002a2b0d723e */ /* 0x000fe400000000ff */
[----:B------:R-:W-:Y:S02]  /*f190*/  F2FP.F16.F32.PACK_AB R14, R45, R44 ;  /* 0x0000002c2d0e723e */ /* 0x000fe400000000ff */
[----:B------:R-:W-:Y:S01]  /*f1a0*/  F2FP.F16.F32.PACK_AB R15, R47, R46 ;  /* 0x0000002e2f0f723e */ /* 0x000fe200000000ff */
[----:B------:R-:W-:Y:S01]  /*f1b0*/  UMOV UR6, UR9 ;  /* 0x0000000900067c82 */ /* 0x000fe20008000000 */
[----:B0-----:R-:W-:Y:S01]  /*f1c0*/  UMOV UR7, UR8 ;  /* 0x0000000800077c82 */ /* 0x001fe20008000000 */
[----:B------:R-:W-:Y:S01]  /*f1d0*/  BAR.SYNC.DEFER_BLOCKING 0x1, 0x100 ;  /* 0x0044000000007b1d */ /* 0x000fe20000010000 */
[----:B--2---:R-:W-:-:S03]  /*f1e0*/  IMAD.WIDE R156, R0, R156, UR6 ;  /* 0x00000006009c7e25 */ /* 0x004fc6000f8e029c */
[C---:B------:R-:W-:Y:S02]  /*f1f0*/  IADD3 R5, P0, R156.reuse, 0xc020, RZ ;  /* 0x0000c0209c057810 */ /* 0x040fe40007f1e0ff */
[C---:B------:R-:W-:Y:S02]  /*f200*/  LOP3.LUT R11, R156.reuse, 0x380, RZ, 0xc0, !PT ;  /* 0x000003809c0b7812 */ /* 0x040fe400078ec0ff */
[----:B------:R-:W-:Y:S02]  /*f210*/  LOP3.LUT R4, R5, 0x380, RZ, 0xc0, !PT ;  /* 0x0000038005047812 */ /* 0x000fe400078ec0ff */
[----:B------:R-:W-:Y:S02]  /*f220*/  SHF.R.U64 R11, R11, 0x3, RZ ;  /* 0x000000030b0b7819 */ /* 0x000fe400000012ff */
[----:B------:R-:W-:Y:S02]  /*f230*/  IADD3 R9, P2, R156, 0x20, RZ ;  /* 0x000000209c097810 */ /* 0x000fe40007f5e0ff */
[----:B------:R-:W-:-:S02]  /*f240*/  SHF.R.U64 R4, R4, 0x3, RZ ;  /* 0x0000000304047819 */ /* 0x000fc400000012ff */
[C---:B------:R-:W-:Y:S02]  /*f250*/  IADD3 R7, P1, R156.reuse, 0x40, RZ ;  /* 0x000000409c077810 */ /* 0x040fe40007f3e0ff */
[----:B------:R-:W-:Y:S01]  /*f260*/  LOP3.LUT R10, R11, R156, RZ, 0x3c, !PT ;  /* 0x0000009c0b0a7212 */ /* 0x000fe200078e3cff */
[----:B------:R-:W-:Y:S01]  /*f270*/  IMAD.MOV.U32 R11, RZ, RZ, R157 ;  /* 0x000000ffff0b7224 */ /* 0x000fe200078e009d */
[----:B------:R-:W-:Y:S02]  /*f280*/  LOP3.LUT R8, R9, 0x380, RZ, 0xc0, !PT ;  /* 0x0000038009087812 */ /* 0x000fe400078ec0ff */
[----:B------:R-:W-:Y:S02]  /*f290*/  IADD3 R159, P5, R156, 0xc040, RZ ;  /* 0x0000c0409c9f7810 */ /* 0x000fe40007fbe0ff */
[----:B------:R-:W-:Y:S02]  /*f2a0*/  LOP3.LUT R4, R4, R5, RZ, 0x3c, !PT ;  /* 0x0000000504047212 */ /* 0x000fe400078e3cff */
[----:B------:R-:W-:-:S02]  /*f2b0*/  LOP3.LUT R5, R7, 0x380, RZ, 0xc0, !PT ;  /* 0x0000038007057812 */ /* 0x000fc400078ec0ff */
[----:B------:R-:W-:Y:S02]  /*f2c0*/  SHF.R.U64 R8, R8, 0x3, RZ ;  /* 0x0000000308087819 */ /* 0x000fe400000012ff */
[----:B------:R-:W-:Y:S02]  /*f2d0*/  LOP3.LUT R158, R159, 0x380, RZ, 0xc0, !PT ;  /* 0x000003809f9e7812 */ /* 0x000fe400078ec0ff */
[----:B------:R-:W-:Y:S01]  /*f2e0*/  MOV R0, R10 ;  /* 0x0000000a00007202 */ /* 0x000fe20000000f00 */
[--C-:B------:R-:W-:Y:S01]  /*f2f0*/  IMAD.X R11, RZ, RZ, R157.reuse, P1 ;  /* 0x000000ffff0b7224 */ /* 0x100fe200008e069d */
[----:B------:R-:W-:Y:S02]  /*f300*/  SHF.R.U64 R10, R5, 0x3, RZ ;  /* 0x00000003050a7819 */ /* 0x000fe400000012ff */
[----:B------:R-:W-:Y:S01]  /*f310*/  LOP3.LUT R8, R8, R9, RZ, 0x3c, !PT ;  /* 0x0000000908087212 */ /* 0x000fe200078e3cff */
[----:B------:R-:W-:Y:S01]  /*f320*/  IMAD.X R9, RZ, RZ, R157, P2 ;  /* 0x000000ffff097224 */ /* 0x000fe200010e069d */
[----:B------:R-:W-:Y:S01]  /*f330*/  SHF.R.U64 R158, R158, 0x3, RZ ;  /* 0x000000039e9e7819 */ /* 0x000fe200000012ff */
[----:B------:R0:W-:Y:S01]  /*f340*/  STSM.16.M88.4 [R0], R152 ;  /* 0x0000009800007844 */ /* 0x0001e20000000200 */
[----:B------:R-:W-:-:S02]  /*f350*/  LOP3.LUT R10, R10, R7, RZ, 0x3c, !PT ;  /* 0x000000070a0a7212 */ /* 0x000fc400078e3cff */
[----:B------:R-:W-:Y:S01]  /*f360*/  LOP3.LUT R158, R158, R159, RZ, 0x3c, !PT ;  /* 0x0000009f9e9e7212 */ /* 0x000fe200078e3cff */
[----:B------:R-:W-:Y:S01]  /*f370*/  IMAD.X R159, RZ, RZ, R157, P5 ;  /* 0x000000ffff9f7224 */ /* 0x000fe200028e069d */
[----:B------:R-:W-:Y:S02]  /*f380*/  MOV R7, R8 ;  /* 0x0000000800077202 */ /* 0x000fe40000000f00 */
[----:B------:R-:W-:Y:S02]  /*f390*/  MOV R19, R10 ;  /* 0x0000000a00137202 */ /* 0x000fe40000000f00 */
[----:B------:R-:W-:Y:S02]  /*f3a0*/  F2FP.F16.F32.PACK_AB R8, R33, R32 ;  /* 0x000000202108723e */ /* 0x000fe400000000ff */
[----:B------:R-:W-:Y:S02]  /*f3b0*/  F2FP.F16.F32.PACK_AB R9, R35, R34 ;  /* 0x000000222309723e */ /* 0x000fe400000000ff */
[----:B------:R-:W-:-:S02]  /*f3c0*/  F2FP.F16.F32.PACK_AB R10, R37, R36 ;  /* 0x00000024250a723e */ /* 0x000fc400000000ff */
[----:B------:R-:W-:Y:S02]  /*f3d0*/  F2FP.F16.F32.PACK_AB R11, R39, R38 ;  /* 0x00000026270b723e */ /* 0x000fe400000000ff */
[C---:B0-----:R-:W-:Y:S02]  /*f3e0*/  IADD3 R0, P5, R156.reuse, 0x4020, RZ ;  /* 0x000040209c007810 */ /* 0x041fe40007fbe0ff */
[C---:B------:R-:W-:Y:S01]  /*f3f0*/  IADD3 R17, P6, R156.reuse, 0x4040, RZ ;  /* 0x000040409c117810 */ /* 0x040fe20007fde0ff */
[----:B------:R0:W-:Y:S01]  /*f400*/  STSM.16.M88.4 [R7], R8 ;  /* 0x0000000807007844 */ /* 0x0001e20000000200 */
[C---:B------:R-:W-:Y:S01]  /*f410*/  IADD3 R171, P4, R156.reuse, 0xc060, RZ ;  /* 0x0000c0609cab7810 */ /* 0x040fe20007f9e0ff */
[--C-:B------:R-:W-:Y:S01]  /*f420*/  IMAD.X R155, RZ, RZ, R157.reuse, P5 ;  /* 0x000000ffff9b7224 */ /* 0x100fe200028e069d */
[C---:B------:R-:W-:Y:S01]  /*f430*/  IADD3 R21, P3, R156.reuse, 0xc000, RZ ;  /* 0x0000c0009c157810 */ /* 0x040fe20007f7e0ff */
[----:B------:R-:W-:Y:S01]  /*f440*/  IMAD.X R153, RZ, RZ, R157, P6 ;  /* 0x000000ffff997224 */ /* 0x000fe200030e069d */
[----:B------:R-:W-:Y:S01]  /*f450*/  LOP3.LUT R170, R171, 0x380, RZ, 0xc0, !PT ;  /* 0x00000380abaa7812 */ /* 0x000fe200078ec0ff */
[----:B------:R2:W-:Y:S01]  /*f460*/  STSM.16.M88.4 [R19], R12 ;  /* 0x0000000c13007844 */ /* 0x0005e20000000200 */
[----:B------:R-:W-:-:S02]  /*f470*/  IADD3 R5, P6, R156, 0x4000, RZ ;  /* 0x000040009c057810 */ /* 0x000fc40007fde0ff */
[----:B------:R-:W-:Y:S02]  /*f480*/  SHF.R.U64 R170, R170, 0x3, RZ ;  /* 0x00000003aaaa7819 */ /* 0x000fe400000012ff */
[----:B------:R-:W-:Y:S02]  /*f490*/  IADD3 R161, P2, R156, 0x8060, RZ ;  /* 0x000080609ca17810 */ /* 0x000fe40007f5e0ff */
[----:B------:R-:W-:Y:S01]  /*f4a0*/  LOP3.LUT R170, R170, R171, RZ, 0x3c, !PT ;  /* 0x000000abaaaa7212 */ /* 0x000fe200078e3cff */
[----:B------:R-:W-:Y:S01]  /*f4b0*/  IMAD.X R171, RZ, RZ, R157, P4 ;  /* 0x000000ffffab7224 */ /* 0x000fe200020e069d */
[C---:B------:R-:W-:Y:S02]  /*f4c0*/  IADD3 R163, P1, R156.reuse, 0x8040, RZ ;  /* 0x000080409ca37810 */ /* 0x040fe40007f3e0ff */
[----:B0-----:R-:W-:Y:S02]  /*f4d0*/  IADD3 R7, P5, R156, 0x60, RZ ;  /* 0x000000609c077810 */ /* 0x001fe40007fbe0ff */
[----:B------:R-:W-:-:S02]  /*f4e0*/  LOP3.LUT R10, R17, 0x380, RZ, 0xc0, !PT ;  /* 0x00000380110a7812 */ /* 0x000fc400078ec0ff */
[----:B------:R-:W-:Y:S01]  /*f4f0*/  LOP3.LUT R8, R7, 0x380, RZ, 0xc0, !PT ;  /* 0x0000038007087812 */ /* 0x000fe200078ec0ff */
[--C-:B------:R-:W-:Y:S01]  /*f500*/  IMAD.X R9, RZ, RZ, R157.reuse, P5 ;  /* 0x000000ffff097224 */ /* 0x100fe200028e069d */
[----:B------:R-:W-:Y:S01]  /*f510*/  SHF.R.U64 R10, R10, 0x3, RZ ;  /* 0x000000030a0a7819 */ /* 0x000fe200000012ff */
[----:B--2---:R-:W-:Y:S01]  /*f520*/  IMAD.X R13, RZ, RZ, R157, P6 ;  /* 0x000000ffff0d7224 */ /* 0x004fe200030e069d */
[----:B------:R-:W-:Y:S02]  /*f530*/  SHF.R.U64 R8, R8, 0x3, RZ ;  /* 0x0000000308087819 */ /* 0x000fe400000012ff */
[----:B------:R-:W-:Y:S02]  /*f540*/  LOP3.LUT R152, R10, R17, RZ, 0x3c, !PT ;  /* 0x000000110a987212 */ /* 0x000fe400078e3cff */
[----:B------:R-:W-:Y:S02]  /*f550*/  LOP3.LUT R10, R5, 0x380, RZ, 0xc0, !PT ;  /* 0x00000380050a7812 */ /* 0x000fe400078ec0ff */
[----:B------:R-:W-:-:S02]  /*f560*/  IADD3 R169, P5, R156, 0x4060, RZ ;  /* 0x000040609ca97810 */ /* 0x000fc40007fbe0ff */
[----:B------:R-:W-:Y:S02]  /*f570*/  LOP3.LUT R8, R8, R7, RZ, 0x3c, !PT ;  /* 0x0000000708087212 */ /* 0x000fe400078e3cff */
[----:B------:R-:W-:Y:S02]  /*f580*/  LOP3.LUT R7, R0, 0x380, RZ, 0xc0, !PT ;  /* 0x0000038000077812 */ /* 0x000fe400078ec0ff */
[C---:B------:R-:W-:Y:S02]  /*f590*/  IADD3 R165, P4, R156.reuse, 0x8020, RZ ;  /* 0x000080209ca57810 */ /* 0x040fe40007f9e0ff */
[----:B------:R-:W-:Y:S02]  /*f5a0*/  IADD3 R167, P6, R156, 0x8000, RZ ;  /* 0x000080009ca77810 */ /* 0x000fe40007fde0ff */
[----:B------:R-:W-:Y:S02]  /*f5b0*/  SHF.R.U64 R10, R10, 0x3, RZ ;  /* 0x000000030a0a7819 */ /* 0x000fe400000012ff */
[----:B------:R-:W-:-:S02]  /*f5c0*/  LOP3.LUT R168, R169, 0x380, RZ, 0xc0, !PT ;  /* 0x00000380a9a87812 */ /* 0x000fc400078ec0ff */
[----:B------:R-:W-:Y:S02]  /*f5d0*/  SHF.R.U64 R7, R7, 0x3, RZ ;  /* 0x0000000307077819 */ /* 0x000fe400000012ff */
[----:B------:R-:W-:Y:S02]  /*f5e0*/  LOP3.LUT R20, R21, 0x380, RZ, 0xc0, !PT ;  /* 0x0000038015147812 */ /* 0x000fe400078ec0ff */
[----:B------:R-:W-:Y:S02]  /*f5f0*/  LOP3.LUT R160, R161, 0x380, RZ, 0xc0, !PT ;  /* 0x00000380a1a07812 */ /* 0x000fe400078ec0ff */
[----:B------:R-:W-:Y:S02]  /*f600*/  LOP3.LUT R162, R163, 0x380, RZ, 0xc0, !PT ;  /* 0x00000380a3a27812 */ /* 0x000fe400078ec0ff */
[----:B------:R-:W-:Y:S02]  /*f610*/  LOP3.LUT R164, R165, 0x380, RZ, 0xc0, !PT ;  /* 0x00000380a5a47812 */ /* 0x000fe400078ec0ff */
[----:B------:R-:W-:-:S02]  /*f620*/  LOP3.LUT R166, R167, 0x380, RZ, 0xc0, !PT ;  /* 0x00000380a7a67812 */ /* 0x000fc400078ec0ff */
[----:B------:R-:W-:Y:S02]  /*f630*/  LOP3.LUT R12, R10, R5, RZ, 0x3c, !PT ;  /* 0x000000050a0c7212 */ /* 0x000fe400078e3cff */
[----:B------:R-:W-:Y:S02]  /*f640*/  SHF.R.U64 R168, R168, 0x3, RZ ;  /* 0x00000003a8a87819 */ /* 0x000fe400000012ff */
[----:B------:R-:W-:Y:S02]  /*f650*/  MOV R5, R8 ;  /* 0x0000000800057202 */ /* 0x000fe40000000f00 */
[----:B------:R-:W-:Y:S02]  /*f660*/  LOP3.LUT R154, R7, R0, RZ, 0x3c, !PT ;  /* 0x00000000079a7212 */ /* 0x000fe400078e3cff */
[----:B------:R-:W-:Y:S02]  /*f670*/  F2FP.F16.F32.PACK_AB R8, R49, R48 ;  /* 0x000000303108723e */ /* 0x000fe400000000ff */
[----:B------:R-:W-:-:S02]  /*f680*/  F2FP.F16.F32.PACK_AB R9, R51, R50 ;  /* 0x000000323309723e */ /* 0x000fc400000000ff */
[----:B------:R-:W-:Y:S02]  /*f690*/  F2FP.F16.F32.PACK_AB R10, R53, R52 ;  /* 0x00000034350a723e */ /* 0x000fe400000000ff */
[----:B------:R-:W-:Y:S02]  /*f6a0*/  F2FP.F16.F32.PACK_AB R11, R55, R54 ;  /* 0x00000036370b723e */ /* 0x000fe400000000ff */
[----:B------:R-:W-:Y:S02]  /*f6b0*/  SHF.R.U64 R20, R20, 0x3, RZ ;  /* 0x0000000314147819 */ /* 0x000fe400000012ff */
[----:B------:R-:W-:Y:S01]  /*f6c0*/  SHF.R.U64 R160, R160, 0x3, RZ ;  /* 0x00000003a0a07819 */ /* 0x000fe200000012ff */
[----:B------:R0:W-:Y:S01]  /*f6d0*/  STSM.16.M88.4 [R5], R8 ;  /* 0x0000000805007844 */ /* 0x0001e20000000200 */
[----:B------:R-:W-:Y:S02]  /*f6e0*/  SHF.R.U64 R162, R162, 0x3, RZ ;  /* 0x00000003a2a27819 */ /* 0x000fe400000012ff */
[----:B------:R-:W-:-:S02]  /*f6f0*/  SHF.R.U64 R164, R164, 0x3, RZ ;  /* 0x00000003a4a47819 */ /* 0x000fc400000012ff */
[----:B------:R-:W-:Y:S02]  /*f700*/  SHF.R.U64 R166, R166, 0x3, RZ ;  /* 0x00000003a6a67819 */ /* 0x000fe400000012ff */
[----:B------:R-:W-:Y:S02]  /*f710*/  MOV R7, R12 ;  /* 0x0000000c00077202 */ /* 0x000fe40000000f00 */
[----:B------:R-:W-:Y:S01]  /*f720*/  LOP3.LUT R168, R168, R169, RZ, 0x3c, !PT ;  /* 0x000000a9a8a87212 */ /* 0x000fe200078e3cff */
[--C-:B------:R-:W-:Y:S01]  /*f730*/  IMAD.X R169, RZ, RZ, R157.reuse, P5 ;  /* 0x000000ffffa97224 */ /* 0x100fe200028e069d */
[----:B------:R-:W-:Y:S02]  /*f740*/  F2FP.F16.F32.PACK_AB R12, R57, R56 ;  /* 0x00000038390c723e */ /* 0x000fe400000000ff */
[----:B------:R-:W-:Y:S02]  /*f750*/  F2FP.F16.F32.PACK_AB R13, R59, R58 ;  /* 0x0000003a3b0d723e */ /* 0x000fe400000000ff */
[----:B------:R-:W-:Y:S01]  /*f760*/  F2FP.F16.F32.PACK_AB R14, R61, R60 ;  /* 0x0000003c3d0e723e */ /* 0x000fe200000000ff */
[----:B0-----:R-:W-:Y:S01]  /*f770*/  IMAD.X R5, RZ, RZ, R157, P0 ;  /* 0x000000ffff057224 */ /* 0x001fe200000e069d */
[----:B------:R-:W-:-:S02]  /*f780*/  F2FP.F16.F32.PACK_AB R15, R63, R62 ;  /* 0x0000003e3f0f723e */ /* 0x000fc400000000ff */
[----:B------:R-:W-:Y:S02]  /*f790*/  MOV R170, R170 ;  /* 0x000000aa00aa7202 */ /* 0x000fe40000000f00 */
        /* <DEDUP_REMOVED lines=10> */
[----:B------:R-:W-:Y:S01]  /*f840*/  MOV R171, R152 ;  /* 0x0000009800ab7202 */ /* 0x000fe20000000f00 */
[----:B------:R0:W-:Y:S01]  /*f850*/  STSM.16.M88.4 [R7], R12 ;  /* 0x0000000c07007844 */ /* 0x0001e20000000200 */
[----:B------:R-:W-:-:S02]  /*f860*/  MOV R17, R154 ;  /* 0x0000009a00117202 */ /* 0x000fc40000000f00 */
[----:B------:R-:W-:Y:S02]  /*f870*/  MOV R0, R158 ;  /* 0x0000009e00007202 */ /* 0x000fe40000000f00 */
[----:B------:R-:W-:Y:S02]  /*f880*/  F2FP.F16.F32.PACK_AB R152, R65, R64 ;  /* 0x000000404198723e */ /* 0x000fe400000000ff */
[----:B------:R-:W-:Y:S02]  /*f890*/  F2FP.F16.F32.PACK_AB R153, R67, R66 ;  /* 0x000000424399723e */ /* 0x000fe400000000ff */
[----:B------:R-:W-:Y:S02]  /*f8a0*/  F2FP.F16.F32.PACK_AB R154, R69, R68 ;  /* 0x00000044459a723e */ /* 0x000fe400000000ff */
[----:B------:R-:W-:Y:S02]  /*f8b0*/  F2FP.F16.F32.PACK_AB R155, R71, R70 ;  /* 0x00000046479b723e */ /* 0x000fe400000000ff */
[----:B------:R-:W-:-:S02]  /*f8c0*/  F2FP.F16.F32.PACK_AB R156, R73, R72 ;  /* 0x00000048499c723e */ /* 0x000fc400000000ff */
[----:B------:R-:W-:Y:S01]  /*f8d0*/  F2FP.F16.F32.PACK_AB R157, R75, R74 ;  /* 0x0000004a4b9d723e */ /* 0x000fe200000000ff */
[----:B------:R2:W-:Y:S01]  /*f8e0*/  STSM.16.M88.4 [R17], R152 ;  /* 0x0000009811007844 */ /* 0x0005e20000000200 */
[----:B------:R-:W-:Y:S02]  /*f8f0*/  F2FP.F16.F32.PACK_AB R158, R77, R76 ;  /* 0x0000004c4d9e723e */ /* 0x000fe400000000ff */
[----:B------:R-:W-:Y:S02]  /*f900*/  F2FP.F16.F32.PACK_AB R159, R79, R78 ;  /* 0x0000004e4f9f723e */ /* 0x000fe400000000ff */
[----:B0-----:R-:W-:Y:S02]  /*f910*/  MOV R7, R168 ;  /* 0x000000a800077202 */ /* 0x001fe40000000f00 */
[----:B------:R-:W-:Y:S01]  /*f920*/  F2FP.F16.F32.PACK_AB R8, R81, R80 ;  /* 0x000000505108723e */ /* 0x000fe200000000ff */
[----:B------:R-:W-:Y:S01]  /*f930*/  STSM.16.M88.4 [R171], R156 ;  /* 0x0000009cab007844 */ /* 0x000fe20000000200 */
[----:B------:R-:W-:Y:S01]  /*f940*/  F2FP.F16.F32.PACK_AB R9, R83, R82 ;  /* 0x000000525309723e */ /* 0x000fe200000000ff */
[----:B------:R-:W0:Y:S01]  /*f950*/  LDC.64 R168, c[0x0][0xc00] ;  /* 0x00030000ffa87b82 */ /* 0x000e220000000a00 */
[----:B------:R-:W-:-:S02]  /*f960*/  F2FP.F16.F32.PACK_AB R10, R85, R84 ;  /* 0x00000054550a723e */ /* 0x000fc400000000ff */
[----:B------:R-:W-:Y:S02]  /*f970*/  F2FP.F16.F32.PACK_AB R11, R87, R86 ;  /* 0x00000056570b723e */ /* 0x000fe400000000ff */
[----:B------:R-:W-:Y:S02]  /*f980*/  MOV R166, R166 ;  /* 0x000000a600a67202 */ /* 0x000fe40000000f00 */
[----:B------:R-:W-:Y:S01]  /*f990*/  F2FP.F16.F32.PACK_AB R12, R89, R88 ;  /* 0x00000058590c723e */ /* 0x000fe200000000ff */
[----:B------:R3:W-:Y:S01]  /*f9a0*/  STSM.16.M88.4 [R7], R8 ;  /* 0x0000000807007844 */ /* 0x0007e20000000200 */
[----:B------:R-:W-:Y:S02]  /*f9b0*/  F2FP.F16.F32.PACK_AB R13, R91, R90 ;  /* 0x0000005a5b0d723e */ /* 0x000fe400000000ff */
[----:B------:R-:W-:Y:S02]  /*f9c0*/  F2FP.F16.F32.PACK_AB R14, R93, R92 ;  /* 0x0000005c5d0e723e */ /* 0x000fe400000000ff */
[----:B------:R-:W-:-:S02]  /*f9d0*/  F2FP.F16.F32.PACK_AB R15, R95, R94 ;  /* 0x0000005e5f0f723e */ /* 0x000fc400000000ff */
[----:B------:R-:W-:Y:S02]  /*f9e0*/  MOV R19, R164 ;  /* 0x000000a400137202 */ /* 0x000fe40000000f00 */
[----:B--2---:R-:W-:Y:S01]  /*f9f0*/  F2FP.F16.F32.PACK_AB R152, R97, R96 ;  /* 0x000000606198723e */ /* 0x004fe200000000ff */
[----:B------:R2:W-:Y:S01]  /*fa00*/  STSM.16.M88.4 [R166], R12 ;  /* 0x0000000ca6007844 */ /* 0x0005e20000000200 */
[----:B------:R-:W-:Y:S02]  /*fa10*/  F2FP.F16.F32.PACK_AB R153, R99, R98 ;  /* 0x000000626399723e */ /* 0x000fe400000000ff */
[----:B------:R-:W-:Y:S02]  /*fa20*/  F2FP.F16.F32.PACK_AB R154, R101, R100 ;  /* 0x00000064659a723e */ /* 0x000fe400000000ff */
[----:B------:R-:W-:Y:S01]  /*fa30*/  F2FP.F16.F32.PACK_AB R155, R103, R102 ;  /* 0x00000066679b723e */ /* 0x000fe200000000ff */
[----:B---3--:R-:W3:Y:S01]  /*fa40*/  LDC.64 R8, c[0x0][0xc08] ;  /* 0x00030200ff087b82 */ /* 0x008ee20000000a00 */
[----:B------:R-:W-:-:S02]  /*fa50*/  MOV R17, R162 ;  /* 0x000000a200117202 */ /* 0x000fc40000000f00 */
[----:B------:R-:W-:Y:S01]  /*fa60*/  F2FP.F16.F32.PACK_AB R156, R105, R104 ;  /* 0x00000068699c723e */ /* 0x000fe200000000ff */
[----:B------:R-:W-:Y:S01]  /*fa70*/  STSM.16.M88.4 [R19], R152 ;  /* 0x0000009813007844 */ /* 0x000fe20000000200 */
[----:B------:R-:W-:Y:S02]  /*fa80*/  F2FP.F16.F32.PACK_AB R157, R107, R106 ;  /* 0x0000006a6b9d723e */ /* 0x000fe400000000ff */
[----:B------:R-:W-:Y:S02]  /*fa90*/  F2FP.F16.F32.PACK_AB R158, R109, R108 ;  /* 0x0000006c6d9e723e */ /* 0x000fe400000000ff */
[----:B------:R-:W-:Y:S02]  /*faa0*/  F2FP.F16.F32.PACK_AB R159, R111, R110 ;  /* 0x0000006e6f9f723e */ /* 0x000fe400000000ff */
[----:B--2---:R-:W-:Y:S02]  /*fab0*/  MOV R14, R160 ;  /* 0x000000a0000e7202 */ /* 0x004fe40000000f00 */
[----:B------:R-:W-:Y:S01]  /*fac0*/  F2FP.F16.F32.PACK_AB R160, R113, R112 ;  /* 0x0000007071a0723e */ /* 0x000fe200000000ff */
[----:B------:R2:W-:Y:S01]  /*fad0*/  STSM.16.M88.4 [R17], R156 ;  /* 0x0000009c11007844 */ /* 0x0005e20000000200 */
[----:B------:R-:W-:-:S02]  /*fae0*/  F2FP.F16.F32.PACK_AB R161, R115, R114 ;  /* 0x0000007273a1723e */ /* 0x000fc400000000ff */
[----:B------:R-:W-:Y:S02]  /*faf0*/  F2FP.F16.F32.PACK_AB R162, R117, R116 ;  /* 0x0000007475a2723e */ /* 0x000fe400000000ff */
[----:B------:R-:W-:Y:S02]  /*fb00*/  F2FP.F16.F32.PACK_AB R163, R119, R118 ;  /* 0x0000007677a3723e */ /* 0x000fe400000000ff */
[----:B------:R-:W-:Y:S02]  /*fb10*/  MOV R7, R20 ;  /* 0x0000001400077202 */ /* 0x000fe40000000f00 */
[----:B------:R-:W-:Y:S01]  /*fb20*/  F2FP.F16.F32.PACK_AB R164, R121, R120 ;  /* 0x0000007879a4723e */ /* 0x000fe200000000ff */
[----:B------:R4:W-:Y:S01]  /*fb30*/  STSM.16.M88.4 [R14], R160 ;  /* 0x000000a00e007844 */ /* 0x0009e20000000200 */
[----:B---3--:R-:W-:Y:S01]  /*fb40*/  ISETP.NE.U32.AND P0, PT, R8, RZ, PT ;  /* 0x000000ff0800720c */ /* 0x008fe20003f05070 */
[----:B------:R-:W3:Y:S01]  /*fb50*/  LDC.64 R20, c[0x0][0xc00] ;  /* 0x00030000ff147b82 */ /* 0x000ee20000000a00 */
[----:B------:R-:W-:-:S02]  /*fb60*/  F2FP.F16.F32.PACK_AB R165, R123, R122 ;  /* 0x0000007a7ba5723e */ /* 0x000fc400000000ff */
[----:B------:R-:W-:Y:S02]  /*fb70*/  F2FP.F16.F32.PACK_AB R166, R125, R124 ;  /* 0x0000007c7da6723e */ /* 0x000fe400000000ff */
[----:B------:R-:W-:Y:S02]  /*fb80*/  F2FP.F16.F32.PACK_AB R167, R127, R126 ;  /* 0x0000007e7fa7723e */ /* 0x000fe400000000ff */
[----:B------:R-:W-:Y:S02]  /*fb90*/  ISETP.NE.AND.EX P0, PT, R9, RZ, PT, P0 ;  /* 0x000000ff0900720c */ /* 0x000fe40003f05300 */
[----:B--2---:R-:W-:Y:S01]  /*fba0*/  MOV R17, R4 ;  /* 0x0000000400117202 */ /* 0x004fe20000000f00 */
[----:B------:R2:W-:Y:S01]  /*fbb0*/  STSM.16.M88.4 [R7], R164 ;  /* 0x000000a407007844 */ /* 0x0005e20000000200 */
[----:B------:R-:W-:Y:S02]  /*fbc0*/  F2FP.F16.F32.PACK_AB R8, R129, R128 ;  /* 0x000000808108723e */ /* 0x000fe400000000ff */
[----:B------:R-:W-:-:S02]  /*fbd0*/  F2FP.F16.F32.PACK_AB R9, R131, R130 ;  /* 0x000000828309723e */ /* 0x000fc400000000ff */
[----:B------:R-:W-:Y:S02]  /*fbe0*/  F2FP.F16.F32.PACK_AB R10, R133, R132 ;  /* 0x00000084850a723e */ /* 0x000fe400000000ff */
[----:B------:R-:W-:Y:S02]  /*fbf0*/  F2FP.F16.F32.PACK_AB R11, R135, R134 ;  /* 0x00000086870b723e */ /* 0x000fe400000000ff */
[----:B------:R-:W-:Y:S02]  /*fc00*/  F2FP.F16.F32.PACK_AB R12, R137, R136 ;  /* 0x00000088890c723e */ /* 0x000fe400000000ff */
[----:B------:R-:W-:Y:S01]  /*fc10*/  F2FP.F16.F32.PACK_AB R13, R139, R138 ;  /* 0x0000008a8b0d723e */ /* 0x000fe200000000ff */
[----:B------:R5:W-:Y:S01]  /*fc20*/  STSM.16.M88.4 [R17], R8 ;  /* 0x0000000811007844 */ /* 0x000be20000000200 */
[----:B----4-:R-:W-:Y:S01]  /*fc30*/  F2FP.F16.F32.PACK_AB R14, R141, R140 ;  /* 0x0000008c8d0e723e */ /* 0x010fe200000000ff */
[----:B---3--:R-:W-:Y:S01]  /*fc40*/  IMAD.WIDE R4, R201, 0x4, R20 ;  /* 0x00000004c9047825 */ /* 0x008fe200078e0214 */
[----:B------:R-:W-:Y:S01]  /*fc50*/  F2FP.F16.F32.PACK_AB R15, R143, R142 ;  /* 0x0000008e8f0f723e */ /* 0x000fe200000000ff */
[----:B------:R-:W3:Y:S01]  /*fc60*/  LDC R21, c[0x0][0xad4] ;  /* 0x0002b500ff157b82 */ /* 0x000ee20000000800 */
[----:B------:R-:W-:Y:S01]  /*fc70*/  F2FP.F16.F32.PACK_AB R152, R145, R144 ;  /* 0x000000909198723e */ /* 0x000fe200000000ff */
[----:B--2---:R-:W-:Y:S01]  /*fc80*/  IMAD.MOV.U32 R7, RZ, RZ, RZ ;  /* 0x000000ffff077224 */ /* 0x004fe200078e00ff */
[----:B------:R-:W-:Y:S01]  /*fc90*/  F2FP.F16.F32.PACK_AB R153, R147, R146 ;  /* 0x000000929399723e */ /* 0x000fe200000000ff */
[----:B------:R2:W-:Y:S01]  /*fca0*/  STSM.16.M88.4 [R0], R12 ;  /* 0x0000000c00007844 */ /* 0x0005e20000000200 */
[----:B------:R-:W-:-:S02]  /*fcb0*/  F2FP.F16.F32.PACK_AB R154, R149, R148 ;  /* 0x00000094959a723e */ /* 0x000fc400000000ff */
[----:B------:R-:W-:Y:S02]  /*fcc0*/  F2FP.F16.F32.PACK_AB R155, R151, R150 ;  /* 0x00000096979b723e */ /* 0x000fe400000000ff */
[----:B0-----:R-:W-:-:S03]  /*fcd0*/  ISETP.NE.U32.AND P1, PT, R168, RZ, PT ;  /* 0x000000ffa800720c */ /* 0x001fc60003f25070 */
[----:B------:R0:W-:Y:S01]  /*fce0*/  STSM.16.M88.4 [R170], R152 ;  /* 0x00000098aa007844 */ /* 0x0001e20000000200 */
[----:B------:R-:W-:Y:S01]  /*fcf0*/  BAR.SYNC.DEFER_BLOCKING 0x1, 0x100 ;  /* 0x0044000000007b1d */ /* 0x000fe20000010000 */
[----:B------:R-:W-:-:S07]  /*fd00*/  ISETP.NE.AND.EX P1, PT, R169, RZ, PT, P1 ;  /* 0x000000ffa900720c */ /* 0x000fce0003f25310 */
[----:B-----5:R-:W4:Y:S01]  /*fd10*/  @P0 LDC.64 R8, c[0x0][0xc08] ;  /* 0x00030200ff080b82 */ /* 0x020f220000000a00 */
[----:B------:R-:W-:Y:S01]  /*fd20*/  ISETP.NE.AND P2, PT, R200, RZ, PT ;  /* 0x000000ffc800720c */ /* 0x000fe20003f45270 */
[----:B------:R-:W-:-:S06]  /*fd30*/  UISETP.NE.AND UP0, UPT, UR11, 0x1, UPT ;  /* 0x000000010b00788c */ /* 0x000fcc000bf05270 */
[----:B--2---:R-:W2:Y:S01]  /*fd40*/  LDC.64 R14, c[0x0][0xba8] ;  /* 0x0002ea00ff0e7b82 */ /* 0x004ea20000000a00 */
[----:B------:R-:W5:Y:S01]  /*fd50*/  @P1 LDG.E R7, desc[UR40][R4.64] ;  /* 0x0000002804071981 */ /* 0x000f62000c1e1900 */
[----:B----4-:R-:W-:Y:S01]  /*fd60*/  @P0 IMAD.WIDE R8, R201, 0x4, R8 ;  /* 0x00000004c9080825 */ /* 0x010fe200078e0208 */
[----:B---3--:R-:W-:Y:S02]  /*fd70*/  SEL R21, R200, R21, P2 ;  /* 0x00000015c8157207 */ /* 0x008fe40001000000 */
[----:B------:R-:W-:Y:S01]  /*fd80*/  @UP0 ULDC UR8, c[0x0][0xbec] ;  /* 0x0002fb0000080ab9 */ /* 0x000fe20000000800 */
[----:B------:R-:W-:Y:S01]  /*fd90*/  @UP0 ULDC UR10, c[0x0][0xbf0] ;  /* 0x0002fc00000a0ab9 */ /* 0x000fe20000000800 */
[----:B------:R3:W4:Y:S01]  /*fda0*/  @P0 LDG.E R19, desc[UR40][R8.64] ;  /* 0x0000002808130981 */ /* 0x000722000c1e1900 */
[----:B------:R-:W-:Y:S01]  /*fdb0*/  IMAD.MOV.U32 R0, RZ, RZ, 0x9b8 ;  /* 0x000009b8ff007424 */ /* 0x000fe200078e00ff */
[----:B------:R-:W-:Y:S01]  /*fdc0*/  ISETP.GT.AND P3, PT, R21, 0x1, PT ;  /* 0x000000011500780c */ /* 0x000fe20003f64270 */
[----:B------:R-:W-:Y:S01]  /*fdd0*/  VIADD R17, R22, UR43 ;  /* 0x0000002b16117c36 */ /* 0x000fe20008000000 */
[----:B------:R-:W-:-:S02]  /*fde0*/  ISETP.NE.U32.AND P2, PT, R168, RZ, PT ;  /* 0x000000ffa800720c */ /* 0x000fc40003f45070 */
[----:B0-----:R-:W-:Y:S01]  /*fdf0*/  SEL R152, R0, 0x978, P3 ;  /* 0x0000097800987807 */ /* 0x001fe20001800000 */
[----:B------:R-:W-:Y:S01]  /*fe00*/  IMAD.MOV.U32 R155, RZ, RZ, R17 ;  /* 0x000000ffff9b7224 */ /* 0x000fe200078e0011 */
[----:B------:R-:W-:Y:S02]  /*fe10*/  ISETP.NE.AND.EX P2, PT, R169, RZ, PT, P2 ;  /* 0x000000ffa900720c */ /* 0x000fe40003f45320 */
[----:B------:R-:W0:Y:S01]  /*fe20*/  LDC.64 R10, c[0x0][R152+0x220] ;  /* 0x00008800980a7b82 */ /* 0x000e220000000a00 */
[----:B------:R-:W-:Y:S02]  /*fe30*/  SHF.R.S32.HI R0, RZ, 0x1f, R201 ;  /* 0x0000001fff007819 */ /* 0x000fe400000114c9 */
[----:B------:R-:W-:Y:S02]  /*fe40*/  SEL R201, R201, RZ, !P2 ;  /* 0x000000ffc9c97207 */ /* 0x000fe40005000000 */
[----:B------:R-:W-:Y:S02]  /*fe50*/  PLOP3.LUT P4, PT, PT, PT, UP0, 0x80, 0x0 ;  /* 0x000000000000781c */ /* 0x000fe40003f8f008 */
[----:B------:R-:W-:Y:S01]  /*fe60*/  SEL R21, R0, RZ, !P2 ;  /* 0x000000ff00157207 */ /* 0x000fe20005000000 */
[----:B---3--:R-:W3:Y:S01]  /*fe70*/  LDC.64 R8, c[0x0][R152+0x218] ;  /* 0x0000860098087b82 */ /* 0x008ee20000000a00 */
[----:B------:R-:W-:-:S07]  /*fe80*/  SEL R153, R230, RZ, P3 ;  /* 0x000000ffe6997207 */ /* 0x000fce0001800000 */
[----:B------:R-:W1:Y:S01]  /*fe90*/  LDC.64 R12, c[0x0][R152+0x228] ;  /* 0x00008a00980c7b82 */ /* 0x000e620000000a00 */
[----:B0-----:R-:W-:-:S07]  /*fea0*/  IMAD R0, R11, R201, RZ ;  /* 0x000000c90b007224 */ /* 0x001fce00078e02ff */
[----:B--2---:R-:W0:Y:S01]  /*feb0*/  @!P3 LDC R14, c[0x0][0xb50] ;  /* 0x0002d400ff0ebb82 */ /* 0x004e220000000800 */
[----:B------:R-:W-:Y:S02]  /*fec0*/  IMAD R159, R10, R21, R0 ;  /* 0x000000150a9f7224 */ /* 0x000fe400078e0200 */
[----:B------:R-:W-:Y:S01]  /*fed0*/  @P4 IMAD.HI.U32 R0, R17, UR8, RZ ;  /* 0x0000000811004c27 */ /* 0x000fe2000f8e00ff */
[----:B------:R-:W-:-:S04]  /*fee0*/  ULDC UR8, c[0x0][0xa88] ;  /* 0x0002a20000087ab9 */ /* 0x000fc80000000800 */
[----:B------:R-:W2:Y:S01]  /*fef0*/  LDC.64 R20, c[0x0][R152+0x210] ;  /* 0x0000840098147b82 */ /* 0x000ea20000000a00 */
[-C--:B---3--:R-:W-:Y:S01]  /*ff00*/  IMAD R157, R9, R23.reuse, RZ ;  /* 0x00000017099d7224 */ /* 0x088fe200078e02ff */
[----:B------:R-:W-:Y:S01]  /*ff10*/  @P4 SHF.R.U32.HI R155, RZ, UR10, R0 ;  /* 0x0000000aff9b4c19 */ /* 0x000fe20008011600 */
[----:B------:R-:W-:-:S04]  /*ff20*/  IMAD.WIDE.U32 R8, R8, R23, RZ ;  /* 0x0000001708087225 */ /* 0x000fc800078e00ff */
[----:B------:R-:W-:Y:S01]  /*ff30*/  IMAD.WIDE.U32 R10, R10, R201, RZ ;  /* 0x000000c90a0a7225 */ /* 0x000fe200078e00ff */
[----:B------:R-:W3:Y:S03]  /*ff40*/  @!P3 LDC R15, c[0x0][0xb54] ;  /* 0x0002d500ff0fbb82 */ /* 0x000ee60000000800 */
[----:B------:R-:W-:Y:S02]  /*ff50*/  IMAD.IADD R157, R9, 0x1, R157 ;  /* 0x00000001099d7824 */ /* 0x000fe400078e029d */
[----:B------:R-:W-:Y:S02]  /*ff60*/  IMAD.IADD R11, R11, 0x1, R159 ;  /* 0x000000010b0b7824 */ /* 0x000fe400078e029f */
[-C--:B-1----:R-:W-:Y:S02]  /*ff70*/  IMAD R9, R13, R153.reuse, RZ ;  /* 0x000000990d097224 */ /* 0x082fe400078e02ff */
[----:B------:R-:W-:-:S04]  /*ff80*/  IMAD.WIDE.U32 R12, R12, R153, RZ ;  /* 0x000000990c0c7225 */ /* 0x000fc800078e00ff */
[----:B------:R-:W-:Y:S01]  /*ff90*/  IMAD.IADD R13, R13, 0x1, R9 ;  /* 0x000000010d0d7824 */ /* 0x000fe200078e0209 */
[----:B-----5:R-:W-:Y:S01]  /*ffa0*/  IADD3 R8, P2, P5, R10, R8, R7 ;  /* 0x000000080a087210 */ /* 0x020fe20007d5e007 */
[----:B------:R-:W-:Y:S01]  /*ffb0*/  IMAD.MOV R10, RZ, RZ, -R155 ;  /* 0x000000ffff0a7224 */ /* 0x000fe200078e0a9b */
[----:B------:R-:W-:-:S03]  /*ffc0*/  SHF.R.S32.HI R0, RZ, 0x1f, R7 ;  /* 0x0000001fff007819 */ /* 0x000fc60000011407 */
[----:B------:R-:W-:Y:S01]  /*ffd0*/  IMAD R9, R10, UR11, R17 ;  /* 0x0000000b0a097c24 */ /* 0x000fe2000f8e0211 */
[----:B------:R-:W-:Y:S02]  /*ffe0*/  IADD3.X R11, R11, R157, R0, P2, P5 ;  /* 0x0000009d0b0b7210 */ /* 0x000fe400017ea400 */
[----:B------:R-:W-:Y:S02]  /*fff0*/  IADD3 R12, P2, P5, R155, R8, R12 ;  /* 0x000000089b0c7210 */ /* 0x000fe40007d5e00c */
[----:B------:R-:W-:Y:S02]  /*10000*/  SHF.R.S32.HI R8, RZ, 0x1f, R155 ;  /* 0x0000001fff087819 */ /* 0x000fe4000001149b */
[----:B----4-:R-:W-:Y:S02]  /*10010*/  @P0 R2UR UR8, R19 ;  /* 0x00000000130802ca */ /* 0x010fe400000e0000 */
[----:B------:R-:W-:Y:S01]  /*10020*/  IADD3.X R13, R8, R11, R13, P2, P5 ;  /* 0x0000000b080d7210 */ /* 0x000fe200017ea40d */
[-C--:B--2---:R-:W-:Y:S01]  /*10030*/  IMAD R8, R21, R9.reuse, RZ ;  /* 0x0000000915087224 */ /* 0x084fe200078e02ff */
[----:B------:R-:W-:Y:S01]  /*10040*/  SHF.R.S32.HI R11, RZ, 0x1f, R9 ;  /* 0x0000001fff0b7819 */ /* 0x000fe20000011409 */
[----:B------:R-:W-:-:S04]  /*10050*/  IMAD.WIDE.U32 R12, R20, R9, R12 ;  /* 0x00000009140c7225 */ /* 0x000fc800078e000c */
[----:B------:R-:W-:Y:S01]  /*10060*/  IMAD R11, R20, R11, R8 ;  /* 0x0000000b140b7224 */ /* 0x000fe200078e0208 */
[----:B0-----:R-:W-:-:S03]  /*10070*/  LEA R14, P2, R12, R14, 0x2 ;  /* 0x0000000e0c0e7211 */ /* 0x001fc600078410ff */
[----:B------:R-:W-:-:S05]  /*10080*/  IMAD.IADD R8, R13, 0x1, R11 ;  /* 0x000000010d087824 */ /* 0x000fca00078e020b */
[----:B---3--:R-:W-:Y:S01]  /*10090*/  LEA.HI.X R15, R12, R15, R8, 0x2, P2 ;  /* 0x0000000f0c0f7211 */ /* 0x008fe200010f1408 */
[----:B------:R-:W-:Y:S06]  /*100a0*/  @P0 BRA `(.L_x_2418) ;  /* 0x0000000000180947 */ /* 0x000fec0003800000 */
[----:B------:R-:W-:Y:S05]  /*100b0*/  @!P1 BRA `(.L_x_2418) ;  /* 0x0000000000149947 */ /* 0x000fea0003800000 */
[----:B------:R-:W2:Y:S04]  /*100c0*/  LDG.E R9, desc[UR40][R4.64] ;  /* 0x0000002804097981 */ /* 0x000ea8000c1e1900 */
[----:B------:R-:W3:Y:S01]  /*100d0*/  LDG.E R8, desc[UR40][R4.64+0x4] ;  /* 0x0000042804087981 */ /* 0x000ee2000c1e1900 */
[----:B--2---:R-:W-:Y:S02]  /*100e0*/  R2UR UR10, R9 ;  /* 0x00000000090a72ca */ /* 0x004fe400000e0000 */
[----:B---3--:R-:W-:-:S13]  /*100f0*/  R2UR UR8, R8 ;  /* 0x00000000080872ca */ /* 0x008fda00000e0000 */
[----:B------:R-:W-:-:S12]  /*10100*/  UIADD3 UR8, -UR10, UR8, URZ ;  /* 0x000000080a087290 */ /* 0x000fd8000fffe13f */
.L_x_2418:
[----:B------:R-:W2:Y:S01]  /*10110*/  LDL R10, [R1+0x5c] ;  /* 0x00005c00010a7983 */ /* 0x000ea20000100800 */
[----:B------:R-:W-:Y:S01]  /*10120*/  UIMAD UR8, UR8, UR11, URZ ;  /* 0x0000000b080872a4 */ /* 0x000fe2000f8e023f */
[----:B------:R-:W-:Y:S02]  /*10130*/  LOP3.LUT P0, RZ, R231, 0x3, RZ, 0xc0, !PT ;  /* 0x00000003e7ff7812 */ /* 0x000fe4000780c0ff */
[----:B------:R-:W-:Y:S04]  /*10140*/  SHFL.IDX PT, R4, R14, RZ, 0x1c1f ;  /* 0x001c1fff0e047589 */ /* 0x000fe800000e0000 */
[----:B------:R-:W0:Y:S04]  /*10150*/  SHFL.IDX PT, R5, R15, RZ, 0x1c1f ;  /* 0x001c1fff0f057589 */ /* 0x000e2800000e0000 */
[----:B------:R-:W-:Y:S04]  /*10160*/  SHFL.IDX PT, R8, R14, 0x1, 0x1c1f ;  /* 0x003c1f000e087f89 */ /* 0x000fe800000e0000 */
[----:B------:R-:W1:Y:S01]  /*10170*/  SHFL.IDX PT, R9, R15, 0x1, 0x1c1f ;  /* 0x003c1f000f097f89 */ /* 0x000e6200000e0000 */
[----:B--2---:R-:W-:-:S04]  /*10180*/  VIADD R10, R10, UR43 ;  /* 0x0000002b0a0a7c36 */ /* 0x004fc80008000000 */
[C---:B------:R-:W-:Y:S01]  /*10190*/  VIADD R12, R10.reuse, 0x8 ;  /* 0x000000080a0c7836 */ /* 0x040fe20000000000 */
[----:B------:R-:W-:-:S04]  /*101a0*/  ISETP.GE.OR P1, PT, R10, UR8, P0 ;  /* 0x000000080a007c0c */ /* 0x000fc80008726670 */
[----:B------:R-:W-:-:S09]  /*101b0*/  ISETP.GE.OR P0, PT, R12, UR8, P0 ;  /* 0x000000080c007c0c */ /* 0x000fd20008706670 */
[----:B0-----:R0:W-:Y:S04]  /*101c0*/  @!P1 ST.E desc[UR40][R4.64], R2 ;  /* 0x0000000204009985 */ /* 0x0011e8000c101928 */
[----:B-1----:R0:W-:Y:S01]  /*101d0*/  @!P0 ST.E desc[UR40][R8.64], R3 ;  /* 0x0000000308008985 */ /* 0x0021e2000c101928 */
[----:B------:R-:W-:Y:S05]  /*101e0*/  @P3 BRA `(.L_x_2419) ;  /* 0x0000000c00fc3947 */ /* 0x000fea0003800000 */
[----:B0-----:R-:W0:Y:S01]  /*101f0*/  S2R R2, SR_TID.X ;  /* 0x0000000000027919 */ /* 0x001e220000002100 */
[----:B------:R-:W-:Y:S01]  /*10200*/  @UP0 ULDC UR10, c[0x0][0xbec] ;  /* 0x0002fb00000a0ab9 */ /* 0x000fe20000000800 */
        /* <DEDUP_REMOVED lines=9> */
[----:B------:R-:W-:Y:S01]  /*102a0*/  IMAD.WIDE R4, R4, R5, UR6 ;  /* 0x0000000604047e25 */ /* 0x000fe2000f8e0205 */
[----:B------:R-:W-:Y:S02]  /*102b0*/  ULDC.64 UR6, c[0x0][0xaa0] ;  /* 0x0002a80000067ab9 */ /* 0x000fe40000000a00 */
[C---:B------:R-:W-:Y:S02]  /*102c0*/  IADD3 R29, P1, R4.reuse, 0x3000, RZ ;  /* 0x00003000041d7810 */ /* 0x040fe40007f3e0ff */
[C---:B------:R-:W-:Y:S02]  /*102d0*/  IADD3 R13, P3, R4.reuse, 0x1000, RZ ;  /* 0x00001000040d7810 */ /* 0x040fe40007f7e0ff */
[----:B------:R-:W-:Y:S02]  /*102e0*/  IADD3 R25, P2, R4, 0x2000, RZ ;  /* 0x0000200004197810 */ /* 0x000fe40007f5e0ff */
[----:B------:R-:W-:Y:S02]  /*102f0*/  LOP3.LUT R28, R29, 0x380, RZ, 0xc0, !PT ;  /* 0x000003801d1c7812 */ /* 0x000fe400078ec0ff */
[----:B------:R-:W-:-:S02]  /*10300*/  LOP3.LUT R12, R13, 0x380, RZ, 0xc0, !PT ;  /* 0x000003800d0c7812 */ /* 0x000fc400078ec0ff */
[----:B------:R-:W-:Y:S02]  /*10310*/  LOP3.LUT R24, R25, 0x380, RZ, 0xc0, !PT ;  /* 0x0000038019187812 */ /* 0x000fe400078ec0ff */
[----:B------:R-:W-:Y:S02]  /*10320*/  SHF.R.U64 R28, R28, 0x3, RZ ;  /* 0x000000031c1c7819 */ /* 0x000fe400000012ff */
[----:B------:R-:W-:Y:S02]  /*10330*/  SHF.R.U64 R12, R12, 0x3, RZ ;  /* 0x000000030c0c7819 */ /* 0x000fe400000012ff */
[----:B------:R-:W-:Y:S02]  /*10340*/  SHF.R.U64 R24, R24, 0x3, RZ ;  /* 0x0000000318187819 */ /* 0x000fe400000012ff */
[----:B------:R-:W-:Y:S01]  /*10350*/  LOP3.LUT R28, R28, R29, RZ, 0x3c, !PT ;  /* 0x0000001d1c1c7212 */ /* 0x000fe200078e3cff */
[--C-:B------:R-:W-:Y:S01]  /*10360*/  IMAD.X R29, RZ, RZ, R5.reuse, P1 ;  /* 0x000000ffff1d7224 */ /* 0x100fe200008e0605 */
[----:B------:R-:W-:Y:S01]  /*10370*/  LOP3.LUT R12, R12, R13, RZ, 0x3c, !PT ;  /* 0x0000000d0c0c7212 */ /* 0x000fe200078e3cff */
[--C-:B------:R-:W-:Y:S01]  /*10380*/  IMAD.X R13, RZ, RZ, R5.reuse, P3 ;  /* 0x000000ffff0d7224 */ /* 0x100fe200018e0605 */
[----:B------:R-:W-:Y:S01]  /*10390*/  LOP3.LUT R24, R24, R25, RZ, 0x3c, !PT ;  /* 0x0000001918187212 */ /* 0x000fe200078e3cff */
[----:B------:R-:W-:Y:S01]  /*103a0*/  IMAD.X R25, RZ, RZ, R5, P2 ;  /* 0x000000ffff197224 */ /* 0x000fe200010e0605 */
[----:B------:R-:W-:-:S02]  /*103b0*/  IADD3 R53, P1, R4, 0x9000, RZ ;  /* 0x0000900004357810 */ /* 0x000fc40007f3e0ff */
[C---:B------:R-:W-:Y:S02]  /*103c0*/  IADD3 R33, P0, R4.reuse, 0x4000, RZ ;  /* 0x0000400004217810 */ /* 0x040fe40007f1e0ff */
[C---:B------:R-:W-:Y:S02]  /*103d0*/  IADD3 R37, P6, R4.reuse, 0x5000, RZ ;  /* 0x0000500004257810 */ /* 0x040fe40007fde0ff */
[C---:B------:R-:W-:Y:S02]  /*103e0*/  IADD3 R41, P5, R4.reuse, 0x6000, RZ ;  /* 0x0000600004297810 */ /* 0x040fe40007fbe0ff */
[----:B------:R-:W-:Y:S01]  /*103f0*/  LOP3.LUT R11, R4, 0x380, RZ, 0xc0, !PT ;  /* 0x00000380040b7812 */ /* 0x000fe200078ec0ff */
[----:B------:R-:W-:Y:S01]  /*10400*/  IMAD R0, R0, UR6, RZ ;  /* 0x0000000600007c24 */ /* 0x000fe2000f8e02ff */
[C---:B------:R-:W-:Y:S01]  /*10410*/  IADD3 R45, P3, R4.reuse, 0x7000, RZ ;  /* 0x00007000042d7810 */ /* 0x040fe20007f7e0ff */
[----:B------:R-:W5:Y:S01]  /*10420*/  LD.E.128 R12, desc[UR40][R12.64] ;  /* 0x000000280c0c7980 */ /* 0x000f62000c101d00 */
[----:B------:R-:W-:-:S02]  /*10430*/  IADD3 R49, P2, R4, 0x8000, RZ ;  /* 0x0000800004317810 */ /* 0x000fc40007f5e0ff */
[----:B------:R-:W-:Y:S01]  /*10440*/  LOP3.LUT R52, R53, 0x380, RZ, 0xc0, !PT ;  /* 0x0000038035347812 */ /* 0x000fe200078ec0ff */
[----:B------:R-:W5:Y:S01]  /*10450*/  LD.E.128 R24, desc[UR40][R24.64] ;  /* 0x0000002818187980 */ /* 0x000f62000c101d00 */
[----:B------:R-:W-:Y:S02]  /*10460*/  LOP3.LUT R32, R33, 0x380, RZ, 0xc0, !PT ;  /* 0x0000038021207812 */ /* 0x000fe400078ec0ff */
[----:B------:R-:W-:Y:S01]  /*10470*/  LOP3.LUT R36, R37, 0x380, RZ, 0xc0, !PT ;  /* 0x0000038025247812 */ /* 0x000fe200078ec0ff */
[----:B------:R-:W5:Y:S01]  /*10480*/  LD.E.128 R28, desc[UR40][R28.64] ;  /* 0x000000281c1c7980 */ /* 0x000f62000c101d00 */
[----:B------:R-:W-:Y:S02]  /*10490*/  LOP3.LUT R40, R41, 0x380, RZ, 0xc0, !PT ;  /* 0x0000038029287812 */ /* 0x000fe400078ec0ff */
[----:B------:R-:W-:Y:S02]  /*104a0*/  LOP3.LUT R44, R45, 0x380, RZ, 0xc0, !PT ;  /* 0x000003802d2c7812 */ /* 0x000fe400078ec0ff */
[----:B------:R-:W-:-:S02]  /*104b0*/  LOP3.LUT R48, R49, 0x380, RZ, 0xc0, !PT ;  /* 0x0000038031307812 */ /* 0x000fc400078ec0ff */
[----:B------:R-:W-:Y:S02]  /*104c0*/  SHF.R.U64 R52, R52, 0x3, RZ ;  /* 0x0000000334347819 */ /* 0x000fe400000012ff */
[----:B------:R-:W-:Y:S02]  /*104d0*/  SHF.R.U64 R32, R32, 0x3, RZ ;  /* 0x0000000320207819 */ /* 0x000fe400000012ff */
[----:B------:R-:W-:Y:S02]  /*104e0*/  SHF.R.U64 R36, R36, 0x3, RZ ;  /* 0x0000000324247819 */ /* 0x000fe400000012ff */
[----:B------:R-:W-:Y:S02]  /*104f0*/  SHF.R.U64 R40, R40, 0x3, RZ ;  /* 0x0000000328287819 */ /* 0x000fe400000012ff */
[----:B------:R-:W-:Y:S02]  /*10500*/  SHF.R.U64 R44, R44, 0x3, RZ ;  /* 0x000000032c2c7819 */ /* 0x000fe400000012ff */
[----:B------:R-:W-:-:S02]  /*10510*/  SHF.R.U64 R48, R48, 0x3, RZ ;  /* 0x0000000330307819 */ /* 0x000fc400000012ff */
        /* <DEDUP_REMOVED lines=12> */
[----:B------:R-:W-:-:S02]  /*105e0*/  IADD3 R9, P1, R4, 0xf000, RZ ;  /* 0x0000f00004097810 */ /* 0x000fc40007f3e0ff */
[----:B------:R-:W-:Y:S01]  /*105f0*/  SHF.R.U64 R11, R11, 0x3, RZ ;  /* 0x000000030b0b7819 */ /* 0x000fe200000012ff */
[----:B------:R-:W-:Y:S01]  /*10600*/  IMAD R17, R7, UR7, R0 ;  /* 0x0000000707117c24 */ /* 0x000fe2000f8e0200 */
[C---:B------:R-:W-:Y:S01]  /*10610*/  IADD3 R57, P0, R4.reuse, 0xa000, RZ ;  /* 0x0000a00004397810 */ /* 0x040fe20007f1e0ff */
[----:B------:R-:W-:Y:S01]  /*10620*/  IMAD.X R77, RZ, RZ, R5, P1 ;  /* 0x000000ffff4d7224 */ /* 0x000fe200008e0605 */
[C---:B------:R-:W-:Y:S01]  /*10630*/  IADD3 R61, P6, R4.reuse, 0xb000, RZ ;  /* 0x0000b000043d7810 */ /* 0x040fe20007fde0ff */
[----:B------:R-:W5:Y:S01]  /*10640*/  LD.E.128 R32, desc[UR40][R32.64] ;  /* 0x0000002820207980 */ /* 0x000f62000c101d00 */
[C---:B------:R-:W-:Y:S02]  /*10650*/  IADD3 R65, P5, R4.reuse, 0xc000, RZ ;  /* 0x0000c00004417810 */ /* 0x040fe40007fbe0ff */
        /* <DEDUP_REMOVED lines=14> */
[----:B------:R-:W-:Y:S02]  /*10740*/  SHF.R.U64 R56, R56, 0x3, RZ ;  /* 0x0000000338387819 */ /* 0x000fe400000012ff */
[----:B------:R-:W-:Y:S02]  /*10750*/  SHF.R.U64 R60, R60, 0x3, RZ ;  /* 0x000000033c3c7819 */ /* 0x000fe400000012ff */
[----:B------:R-:W-:Y:S02]  /*10760*/  SHF.R.U64 R64, R64, 0x3, RZ ;  /* 0x0000000340407819 */ /* 0x000fe400000012ff */
[----:B------:R-:W-:Y:S02]  /*10770*/  SHF.R.U64 R68, R68, 0x3, RZ ;  /* 0x0000000344447819 */ /* 0x000fe400000012ff */
[----:B------:R-:W-:-:S02]  /*10780*/  SHF.R.U64 R72, R72, 0x3, RZ ;  /* 0x0000000348487819 */ /* 0x000fc400000012ff */
[----:B------:R-:W-:Y:S02]  /*10790*/  LOP3.LUT R4, R11, R4, RZ, 0x3c, !PT ;  /* 0x000000040b047212 */ /* 0x000fe400078e3cff */
        /* <DEDUP_REMOVED lines=10> */
[----:B------:R-:W-:Y:S01]  /*10840*/  LOP3.LUT R76, R8, R9, RZ, 0x3c, !PT ;  /* 0x00000009084c7212 */ /* 0x000fe200078e3cff */
[----:B------:R-:W-:Y:S01]  /*10850*/  IMAD R0, R20, 0x20, R3 ;  /* 0x0000002014007824 */ /* 0x000fe200078e0203 */
[----:B------:R0:W5:Y:S04]  /*10860*/  LD.E.128 R8, desc[UR40][R4.64] ;  /* 0x0000002804087980 */ /* 0x000168000c101d00 */
[----:B------:R-:W5:Y:S04]  /*10870*/  LD.E.128 R56, desc[UR40][R56.64] ;  /* 0x0000002838387980 */ /* 0x000f68000c101d00 */
[----:B------:R-:W5:Y:S01]  /*10880*/  LD.E.128 R60, desc[UR40][R60.64] ;  /* 0x000000283c3c7980 */ /* 0x000f62000c101d00 */
[----:B0-----:R-:W-:Y:S01]  /*10890*/  IMAD.WIDE.U32 R4, R7, UR6, RZ ;  /* 0x0000000607047c25 */ /* 0x001fe2000f8e00ff */
[----:B------:R-:W-:-:S02]  /*108a0*/  ULDC.64 UR6, c[0x0][0xae8] ;  /* 0x0002ba0000067ab9 */ /* 0x000fc40000000a00 */
[----:B------:R-:W5:Y:S01]  /*108b0*/  LD.E.128 R64, desc[UR40][R64.64] ;  /* 0x0000002840407980 */ /* 0x000f62000c101d00 */
[----:B------:R-:W-:Y:S01]  /*108c0*/  IMAD.IADD R5, R5, 0x1, R17 ;  /* 0x0000000105057824 */ /* 0x000fe200078e0211 */
[----:B------:R-:W-:Y:S01]  /*108d0*/  SHF.R.S32.HI R7, RZ, 0x1f, R201 ;  /* 0x0000001fff077819 */ /* 0x000fe200000114c9 */
[----:B------:R-:W-:Y:S01]  /*108e0*/  VIADD R20, R0, UR43 ;  /* 0x0000002b00147c36 */ /* 0x000fe20008000000 */
[----:B------:R-:W5:Y:S01]  /*108f0*/  LD.E.128 R68, desc[UR40][R68.64] ;  /* 0x0000002844447980 */ /* 0x000f62000c101d00 */
[----:B------:R-:W-:-:S03]  /*10900*/  IMAD.WIDE.U32 R4, R23, UR6, R4 ;  /* 0x0000000617047c25 */ /* 0x000fc6000f8e0004 */
[----:B------:R-:W5:Y:S01]  /*10910*/  LD.E.128 R72, desc[UR40][R72.64] ;  /* 0x0000002848487980 */ /* 0x000f62000c101d00 */
[----:B------:R-:W-:Y:S01]  /*10920*/  IMAD R5, R23, UR7, R5 ;  /* 0x0000000717057c24 */ /* 0x000fe2000f8e0205 */
[----:B------:R-:W-:Y:S01]  /*10930*/  ULDC.64 UR6, c[0x0][0xaf0] ;  /* 0x0002bc0000067ab9 */ /* 0x000fe20000000a00 */
[----:B------:R-:W-:Y:S01]  /*10940*/  @P4 IMAD.HI.U32 R19, R20, UR10, RZ ;  /* 0x0000000a14134c27 */ /* 0x000fe2000f8e00ff */
[----:B------:R-:W-:Y:S01]  /*10950*/  @UP0 ULDC UR10, c[0x0][0xbf0] ;  /* 0x0002fc00000a0ab9 */ /* 0x000fe20000000800 */
[----:B------:R-:W5:Y:S02]  /*10960*/  LD.E.128 R76, desc[UR40][R76.64] ;  /* 0x000000284c4c7980 */ /* 0x000f64000c101d00 */
[----:B------:R-:W-:Y:S02]  /*10970*/  IMAD R0, R7, UR6, RZ ;  /* 0x0000000607007c24 */ /* 0x000fe4000f8e02ff */
[----:B------:R-:W-:Y:S01]  /*10980*/  IMAD.MOV.U32 R7, RZ, RZ, R20 ;  /* 0x000000ffff077224 */ /* 0x000fe200078e0014 */
[----:B------:R-:W-:Y:S01]  /*10990*/  @P4 SHF.R.U32.HI R7, RZ, UR10, R19 ;  /* 0x0000000aff074c19 */ /* 0x000fe20008011613 */
[C---:B------:R-:W-:Y:S01]  /*109a0*/  IMAD R17, R201.reuse, UR7, R0 ;  /* 0x00000007c9117c24 */ /* 0x040fe2000f8e0200 */
[----:B------:R-:W-:Y:S01]  /*109b0*/  @!PT LDS RZ, [RZ] ;  /* 0x00000000fffff984 */ /* 0x000fe20000000800 */
[----:B------:R-:W-:Y:S01]  /*109c0*/  @!PT LDS RZ, [RZ] ;  /* 0x00000000fffff984 */ /* 0x000fe20000000800 */
[----:B------:R-:W-:Y:S01]  /*109d0*/  @!PT LDS RZ, [RZ] ;  /* 0x00000000fffff984 */ /* 0x000fe20000000800 */
[----:B------:R-:W-:Y:S01]  /*109e0*/  @!PT LDS RZ, [RZ] ;  /* 0x00000000fffff984 */ /* 0x000fe20000000800 */
[----:B------:R0:W-:Y:S06]  /*109f0*/  MEMBAR.ALL.CTA ;  /* 0x0000000000007992 */ /* 0x0001ec0000008000 */
[----:B0-----:R-:W0:Y:S01]  /*10a00*/  FENCE.VIEW.ASYNC.S ;  /* 0x00000000000073c6 */ /* 0x001e220000000000 */
[----:B------:R-:W-:Y:S01]  /*10a10*/  IMAD.WIDE.U32 R4, R201, UR6, R4 ;  /* 0x00000006c9047c25 */ /* 0x000fe2000f8e0004 */
[----:B------:R-:W-:Y:S01]  /*10a20*/  SHF.R.S32.HI R0, RZ, 0x1f, R7 ;  /* 0x0000001fff007819 */ /* 0x000fe20000011407 */
[----:B------:R-:W-:-:S02]  /*10a30*/  ULDC.64 UR6, c[0x0][0xae0] ;  /* 0x0002b80000067ab9 */ /* 0x000fc40000000a00 */
[----:B------:R-:W-:Y:S02]  /*10a40*/  IMAD.IADD R5, R5, 0x1, R17 ;  /* 0x0000000105057824 */ /* 0x000fe400078e0211 */
[----:B------:R-:W-:Y:S02]  /*10a50*/  IMAD.MOV R17, RZ, RZ, -R7 ;  /* 0x000000ffff117224 */ /* 0x000fe400078e0a07 */
[----:B------:R-:W-:Y:S02]  /*10a60*/  IMAD R0, R0, UR6, RZ ;  /* 0x0000000600007c24 */ /* 0x000fe4000f8e02ff */
[----:B------:R-:W-:Y:S02]  /*10a70*/  IMAD R17, R17, UR11, R20 ;  /* 0x0000000b11117c24 */ /* 0x000fe4000f8e0214 */
[----:B------:R-:W-:-:S04]  /*10a80*/  IMAD.WIDE.U32 R4, R7, UR6, R4 ;  /* 0x0000000607047c25 */ /* 0x000fc8000f8e0004 */
[----:B------:R-:W-:Y:S01]  /*10a90*/  IMAD R7, R7, UR7, R0 ;  /* 0x0000000707077c24 */ /* 0x000fe2000f8e0200 */
[----:B------:R-:W-:Y:S01]  /*10aa0*/  SHF.R.S32.HI R0, RZ, 0x1f, R17 ;  /* 0x0000001fff007819 */ /* 0x000fe20000011411 */
[----:B------:R-:W-:Y:S02]  /*10ab0*/  ULDC.64 UR6, c[0x0][0xad8] ;  /* 0x0002b60000067ab9 */ /* 0x000fe40000000a00 */
[----:B------:R-:W-:Y:S02]  /*10ac0*/  IMAD.IADD R5, R5, 0x1, R7 ;  /* 0x0000000105057824 */ /* 0x000fe400078e0207 */
[----:B------:R-:W-:Y:S02]  /*10ad0*/  IMAD R0, R0, UR6, RZ ;  /* 0x0000000600007c24 */ /* 0x000fe4000f8e02ff */
[----:B------:R-:W-:Y:S02]  /*10ae0*/  VIADD R19, R3, UR43 ;  /* 0x0000002b03137c36 */ /* 0x000fe40008000000 */
[----:B------:R-:W-:-:S02]  /*10af0*/  IMAD R3, R17, UR7, R0 ;  /* 0x0000000711037c24 */ /* 0x000fc4000f8e0200 */
[----:B------:R-:W-:Y:S01]  /*10b00*/  IMAD.WIDE.U32 R4, R17, UR6, R4 ;  /* 0x0000000611047c25 */ /* 0x000fe2000f8e0004 */
[----:B------:R-:W-:-:S03]  /*10b10*/  ULDC.64 UR6, c[0x0][0xa80] ;  /* 0x0002a00000067ab9 */ /* 0x000fc60000000a00 */
[----:B------:R-:W-:Y:S01]  /*10b20*/  IMAD.IADD R3, R5, 0x1, R3 ;  /* 0x0000000105037824 */ /* 0x000fe200078e0203 */
[----:B------:R-:W-:Y:S01]  /*10b30*/  LEA R7, P2, R4, UR6, 0x1 ;  /* 0x0000000604077c11 */ /* 0x000fe2000f8408ff */
[----:B------:R-:W-:-:S03]  /*10b40*/  UIADD3 UR6, UR9, 0x22820, URZ ;  /* 0x0002282009067890 */ /* 0x000fc6000fffe03f */
[----:B------:R-:W-:Y:S02]  /*10b50*/  LEA.HI.X R3, R4, UR7, R3, 0x1, P2 ;  /* 0x0000000704037c11 */ /* 0x000fe400090f0c03 */
[C---:B------:R-:W-:Y:S01]  /*10b60*/  ISETP.GE.AND P2, PT, R19.reuse, UR8, PT ;  /* 0x0000000813007c0c */ /* 0x040fe2000bf46270 */
[----:B------:R-:W-:Y:S01]  /*10b70*/  UPRMT UR6, URZ, 0x654, UR6 ;  /* 0x000006543f067896 */ /* 0x000fe20008000006 */
[C---:B------:R-:W-:Y:S02]  /*10b80*/  VIADD R17, R19.reuse, 0x40 ;  /* 0x0000004013117836 */ /* 0x040fe40000000000 */
[----:B------:R-:W-:Y:S02]  /*10b90*/  VIADD R0, R19, 0x20 ;  /* 0x0000002013007836 */ /* 0x000fe40000000000 */
[C---:B------:R-:W-:Y:S01]  /*10ba0*/  VIADD R86, R2.reuse, 0x80 ;  /* 0x0000008002567836 */ /* 0x040fe20000000000 */
[----:B------:R-:W-:Y:S01]  /*10bb0*/  ISETP.GE.AND P0, PT, R17, UR8, PT ;  /* 0x0000000811007c0c */ /* 0x000fe2000bf06270 */
[----:B------:R-:W-:-:S02]  /*10bc0*/  VIADD R88, R2, 0xc0 ;  /* 0x000000c002587836 */ /* 0x000fc40000000000 */
[----:B------:R-:W-:Y:S01]  /*10bd0*/  VIADD R84, R2, 0x40 ;  /* 0x0000004002547836 */ /* 0x000fe20000000000 */
[----:B0-----:R-:W-:Y:S01]  /*10be0*/  SYNCS.ARRIVE.TRANS64.RED.A1T0 RZ, [UR6], RZ ;  /* 0x000000ffffff79a7 */ /* 0x001fe20008100406 */
[----:B------:R0:W1:Y:S01]  /*10bf0*/  SHFL.IDX PT, R83, R7, RZ, 0x181f ;  /* 0x00181fff07537589 */ /* 0x00006200000e0000 */
[----:B------:R-:W-:Y:S03]  /*10c00*/  BSSY B1, `(.L_x_2420) ;  /* 0x0000019000017945 */ /* 0x000fe60003800000 */
[----:B------:R0:W2:Y:S01]  /*10c10*/  SHFL.IDX PT, R17, R3, RZ, 0x181f ;  /* 0x00181fff03117589 */ /* 0x0000a200000e0000 */
[----:B------:R-:W-:Y:S02]  /*10c20*/  ISETP.GE.AND P1, PT, R0, UR8, PT ;  /* 0x0000000800007c0c */ /* 0x000fe4000bf26270 */
[----:B------:R-:W-:Y:S02]  /*10c30*/  SHF.R.S32.HI R89, RZ, 0x1f, R2 ;  /* 0x0000001fff597819 */ /* 0x000fe40000011402 */
[----:B------:R-:W-:-:S02]  /*10c40*/  SHF.R.S32.HI R23, RZ, 0x1f, R86 ;  /* 0x0000001fff177819 */ /* 0x000fc40000011456 */
        /* <DEDUP_REMOVED lines=20> */
.L_x_2421:
[----:B------:R-:W-:Y:S05]  /*10d90*/  BSYNC B1 ;  /* 0x0000000000017941 */ /* 0x000fea0003800000 */
.L_x_2420:
[----:B--2---:R2:W3:Y:S01]  /*10da0*/  SHFL.IDX PT, R17, R3, 0x1, 0x181f ;  /* 0x00381f0003117f89 */ /* 0x0044e200000e0000 */
        /* <DEDUP_REMOVED lines=20> */
.L_x_2423:
[----:B------:R-:W-:Y:S05]  /*10ef0*/  BSYNC B1 ;  /* 0x0000000000017941 */ /* 0x000fea0003800000 */
.L_x_2422:
[----:B----45:R4:W0:Y:S01]  /*10f00*/  SHFL.IDX PT, R13, R3, 0x2, 0x181f ;  /* 0x00581f00030d7f89 */ /* 0x03082200000e0000 */
[----:B------:R-:W-:Y:S03]  /*10f10*/  BSSY B1, `(.L_x_2424) ;  /* 0x0000014000017945 */ /* 0x000fe60003800000 */
[----:B------:R4:W0:Y:S01]  /*10f20*/  SHFL.IDX PT, R9, R7, 0x2, 0x181f ;  /* 0x00581f0007097f89 */ /* 0x00082200000e0000 */
[----:B------:R-:W-:Y:S05]  /*10f30*/  @P0 BRA `(.L_x_2425) ;  /* 0x0000000000440947 */ /* 0x000fea0003800000 */
[----:B------:R-:W-:Y:S02]  /*10f40*/  ULDC UR6, c[0x0][0xac8] ;  /* 0x0002b20000067ab9 */ /* 0x000fe40000000800 */
[----:B------:R-:W-:Y:S02]  /*10f50*/  ISETP.GE.AND P3, PT, R2, UR6, PT ;  /* 0x0000000602007c0c */ /* 0x000fe4000bf66270 */
[----:B------:R-:W-:Y:S02]  /*10f60*/  ISETP.GE.AND P2, PT, R84, UR6, PT ;  /* 0x0000000654007c0c */ /* 0x000fe4000bf46270 */
[----:B------:R-:W-:Y:S02]  /*10f70*/  ISETP.GE.AND P1, PT, R86, UR6, PT ;  /* 0x0000000656007c0c */ /* 0x000fe4000bf26270 */
[----:B------:R-:W-:-:S07]  /*10f80*/  ISETP.GE.AND P0, PT, R88, UR6, PT ;  /* 0x0000000658007c0c */ /* 0x000fce000bf06270 */
[-C--:B0-----:R-:W-:Y:S02]  /*10f90*/  @!P3 LEA R4, P6, R2, R9.reuse, 0x1 ;  /* 0x000000090204b211 */ /* 0x081fe400078c08ff */
[-C--:B------:R-:W-:Y:S02]  /*10fa0*/  @!P2 LEA R8, P5, R84, R9.reuse, 0x1 ;  /* 0x000000095408a211 */ /* 0x080fe400078a08ff */
[----:B------:R-:W-:Y:S02]  /*10fb0*/  @!P1 LEA R10, P4, R86, R9, 0x1 ;  /* 0x00000009560a9211 */ /* 0x000fe400078808ff */
[----:B------:R-:W-:Y:S02]  /*10fc0*/  @!P3 LEA.HI.X R5, R2, R13, R89, 0x1, P6 ;  /* 0x0000000d0205b211 */ /* 0x000fe400030f0c59 */
        /* <DEDUP_REMOVED lines=8> */
.L_x_2425:
[----:B------:R-:W-:Y:S05]  /*11050*/  BSYNC B1 ;  /* 0x0000000000017941 */ /* 0x000fea0003800000 */
.L_x_2424:
[----:B------:R-:W-:Y:S01]  /*11060*/  VIADD R0, R19, 0x60 ;  /* 0x0000006013007836 */ /* 0x000fe20000000000 */
[----:B--2-4-:R-:W2:Y:S04]  /*11070*/  SHFL.IDX PT, R3, R3, 0x3, 0x181f ;  /* 0x00781f0003037f89 */ /* 0x014ea800000e0000 */
[----:B------:R-:W-:Y:S01]  /*11080*/  ISETP.GE.AND P0, PT, R0, UR8, PT ;  /* 0x0000000800007c0c */ /* 0x000fe2000bf06270 */
[----:B------:R-:W4:-:S12]  /*11090*/  SHFL.IDX PT, R7, R7, 0x3, 0x181f ;  /* 0x00781f0007077f89 */ /* 0x000f1800000e0000 */
[----:B------:R-:W-:Y:S05]  /*110a0*/  @P0 BRA `(.L_x_2426) ;  /* 0x0000002400500947 */ /* 0x000fea0003800000 */
[----:B------:R-:W-:Y:S02]  /*110b0*/  ULDC UR6, c[0x0][0xac8] ;  /* 0x0002b20000067ab9 */ /* 0x000fe40000000800 */
[----:B------:R-:W-:Y:S02]  /*110c0*/  ISETP.GE.AND P3, PT, R2, UR6, PT ;  /* 0x0000000602007c0c */ /* 0x000fe4000bf66270 */
[----:B------:R-:W-:Y:S02]  /*110d0*/  ISETP.GE.AND P4, PT, R84, UR6, PT ;  /* 0x0000000654007c0c */ /* 0x000fe4000bf86270 */
[----:B------:R-:W-:-:S09]  /*110e0*/  ISETP.GE.AND P5, PT, R86, UR6, PT ;  /* 0x0000000656007c0c */ /* 0x000fd2000bfa6270 */
[-C--:B0---4-:R-:W-:Y:S02]  /*110f0*/  @!P3 LEA R4, P0, R2, R7.reuse, 0x1 ;  /* 0x000000070204b211 */ /* 0x091fe400078008ff */
[-C--:B------:R-:W-:Y:S02]  /*11100*/  @!P4 LEA R8, P1, R84, R7.reuse, 0x1 ;  /* 0x000000075408c211 */ /* 0x080fe400078208ff */
[----:B------:R-:W-:Y:S02]  /*11110*/  @!P5 LEA R10, P2, R86, R7, 0x1 ;  /* 0x00000007560ad211 */ /* 0x000fe400078408ff */
[-C--:B--2---:R-:W-:Y:S02]  /*11120*/  @!P3 LEA.HI.X R5, R2, R3.reuse, R89, 0x1, P0 ;  /* 0x000000030205b211 */ /* 0x084fe400000f0c59 */
        /* <DEDUP_REMOVED lines=11> */
.L_x_2419:
[----:B------:R-:W-:Y:S01]  /*111e0*/  ULDC.64 UR6, c[0x0][0xb08] ;  /* 0x0002c20000067ab9 */ /* 0x000fe20000000a00 */
[----:B------:R-:W-:Y:S01]  /*111f0*/  ULDC.64 UR12, c[0x0][0xb40] ;  /* 0x0002d000000c7ab9 */ /* 0x000fe20000000a00 */
[----:B------:R-:W-:Y:S01]  /*11200*/  IMAD R0, R0, UR6, RZ ;  /* 0x0000000600007c24 */ /* 0x000fe2000f8e02ff */
[----:B------:R-:W-:Y:S01]  /*11210*/  UIADD3 UR9, UR9, 0x22820, URZ ;  /* 0x0002282009097890 */ /* 0x000fe2000fffe03f */
[C---:B0-----:R-:W-:Y:S01]  /*11220*/  IMAD.WIDE.U32 R2, R7.reuse, UR6, RZ ;  /* 0x0000000607027c25 */ /* 0x041fe2000f8e00ff */
[----:B------:R-:W-:Y:S01]  /*11230*/  ISETP.GE.AND P0, PT, R10, UR8, PT ;  /* 0x000000080a007c0c */ /* 0x000fe2000bf06270 */
[----:B------:R-:W-:Y:S01]  /*11240*/  BSSY B1, `(.L_x_2427) ;  /* 0x00000c6000017945 */ /* 0x000fe20003800000 */
[----:B------:R-:W-:Y:S01]  /*11250*/  UPRMT UR9, URZ, 0x654, UR9 ;  /* 0x000006543f097896 */ /* 0x000fe20008000009 */
[----:B------:R-:W-:Y:S01]  /*11260*/  IMAD R7, R7, UR7, R0 ;  /* 0x0000000707077c24 */ /* 0x000fe2000f8e0200 */
[----:B------:R-:W-:Y:S01]  /*11270*/  ULDC.64 UR6, c[0x0][0xb38] ;  /* 0x0002ce0000067ab9 */ /* 0x000fe20000000a00 */
[----:B------:R-:W-:Y:S01]  /*11280*/  SHF.R.S32.HI R0, RZ, 0x1f, R201 ;  /* 0x0000001fff007819 */ /* 0x000fe200000114c9 */
[----:B------:R-:W-:Y:S01]  /*11290*/  IMAD.MOV.U32 R5, RZ, RZ, R17 ;  /* 0x000000ffff057224 */ /* 0x000fe200078e0011 */
[----:B------:R-:W-:Y:S01]  /*112a0*/  SHF.R.S32.HI R152, RZ, 0x1f, R208 ;  /* 0x0000001fff987819 */ /* 0x000fe200000114d0 */
[----:B------:R-:W-:Y:S01]  /*112b0*/  IMAD.IADD R3, R3, 0x1, R7 ;  /* 0x0000000103037824 */ /* 0x000fe200078e0207 */
[----:B------:R-:W-:Y:S01]  /*112c0*/  SHF.R.S32.HI R153, RZ, 0x1f, R209 ;  /* 0x0000001fff997819 */ /* 0x000fe200000114d1 */
[----:B------:R-:W-:Y:S01]  /*112d0*/  IMAD R0, R0, UR12, RZ ;  /* 0x0000000c00007c24 */ /* 0x000fe2000f8e02ff */
[----:B------:R-:W-:Y:S01]  /*112e0*/  SYNCS.ARRIVE.TRANS64.RED.A1T0 RZ, [UR9], RZ ;  /* 0x000000ffffff79a7 */ /* 0x000fe20008100409 */
[----:B------:R-:W-:Y:S01]  /*112f0*/  IMAD.WIDE.U32 R2, R23, UR6, R2 ;  /* 0x0000000617027c25 */ /* 0x000fe2000f8e0002 */
[----:B------:R-:W-:Y:S01]  /*11300*/  @UP0 ULDC UR6, c[0x0][0xbec] ;  /* 0x0002fb0000060ab9 */ /* 0x000fe20000000800 */
[----:B------:R-:W-:-:S02]  /*11310*/  SHF.R.S32.HI R154, RZ, 0x1f, R210 ;  /* 0x0000001fff9a7819 */ /* 0x000fc400000114d2 */
[----:B------:R-:W-:Y:S01]  /*11320*/  IMAD R3, R23, UR7, R3 ;  /* 0x0000000717037c24 */ /* 0x000fe2000f8e0203 */
[----:B------:R-:W-:Y:S01]  /*11330*/  SHF.R.S32.HI R155, RZ, 0x1f, R211 ;  /* 0x0000001fff9b7819 */ /* 0x000fe200000114d3 */
[----:B------:R-:W-:Y:S01]  /*11340*/  @P4 IMAD.HI.U32 R4, R17, UR6, RZ ;  /* 0x0000000611044c27 */ /* 0x000fe2000f8e00ff */
[----:B------:R-:W-:Y:S01]  /*11350*/  @UP0 ULDC UR6, c[0x0][0xbf0] ;  /* 0x0002fc0000060ab9 */ /* 0x000fe20000000800 */
[----:B------:R-:W-:Y:S02]  /*11360*/  SHF.R.S32.HI R156, RZ, 0x1f, R212 ;  /* 0x0000001fff9c7819 */ /* 0x000fe400000114d4 */
[C---:B------:R-:W-:Y:S01]  /*11370*/  IMAD R7, R201.reuse, UR13, R0 ;  /* 0x0000000dc9077c24 */ /* 0x040fe2000f8e0200 */
[----:B------:R-:W-:Y:S01]  /*11380*/  @P4 SHF.R.U32.HI R5, RZ, UR6, R4 ;  /* 0x00000006ff054c19 */ /* 0x000fe20008011604 */
[----:B------:R-:W-:Y:S01]  /*11390*/  IMAD.WIDE.U32 R2, R201, UR12, R2 ;  /* 0x0000000cc9027c25 */ /* 0x000fe2000f8e0002 */
[----:B------:R-:W-:Y:S01]  /*113a0*/  ULDC.64 UR6, c[0x0][0xb48] ;  /* 0x0002d20000067ab9 */ /* 0x000fe20000000a00 */
[----:B------:R-:W-:Y:S01]  /*113b0*/  ULDC.64 UR12, c[0x0][0xb30] ;  /* 0x0002cc00000c7ab9 */ /* 0x000fe20000000a00 */
[----:B------:R-:W-:Y:S01]  /*113c0*/  SHF.R.S32.HI R0, RZ, 0x1f, R5 ;  /* 0x0000001fff007819 */ /* 0x000fe20000011405 */
[----:B------:R-:W-:Y:S01]  /*113d0*/  IMAD.IADD R3, R3, 0x1, R7 ;  /* 0x0000000103037824 */ /* 0x000fe200078e0207 */
[----:B------:R-:W-:Y:S01]  /*113e0*/  SHF.R.S32.HI R157, RZ, 0x1f, R213 ;  /* 0x0000001fff9d7819 */ /* 0x000fe200000114d5 */
[----:B------:R-:W-:Y:S01]  /*113f0*/  IMAD.MOV R4, RZ, RZ, -R5 ;  /* 0x000000ffff047224 */ /* 0x000fe200078e0a05 */
[----:B------:R-:W-:Y:S01]  /*11400*/  SHF.R.S32.HI R158, RZ, 0x1f, R214 ;  /* 0x0000001fff9e7819 */ /* 0x000fe200000114d6 */
[----:B------:R-:W-:Y:S01]  /*11410*/  IMAD.WIDE.U32 R2, R230, UR6, R2 ;  /* 0x00000006e6027c25 */ /* 0x000fe2000f8e0002 */
[----:B------:R-:W-:-:S02]  /*11420*/  SHF.R.S32.HI R159, RZ, 0x1f, R215 ;  /* 0x0000001fff9f7819 */ /* 0x000fc400000114d7 */
[----:B------:R-:W-:Y:S01]  /*11430*/  SHF.R.S32.HI R160, RZ, 0x1f, R216 ;  /* 0x0000001fffa07819 */ /* 0x000fe200000114d8 */
[----:B------:R-:W-:Y:S01]  /*11440*/  IMAD R7, R4, UR11, R17 ;  /* 0x0000000b04077c24 */ /* 0x000fe2000f8e0211 */
        /* <DEDUP_REMOVED lines=19> */
[----:B------:R-:W-:Y:S01]  /*11580*/  IMAD.IADD R7, R3, 0x1, R5 ;  /* 0x0000000103077824 */ /* 0x000fe200078e0205 */
[----:B------:R-:W-:-:S02]  /*11590*/  LEA R0, P1, R2, UR6, 0x2 ;  /* 0x0000000602007c11 */ /* 0x000fc4000f8210ff */
[----:B------:R-:W-:Y:S02]  /*115a0*/  SHF.R.S32.HI R169, RZ, 0x1f, R225 ;  /* 0x0000001fffa97819 */ /* 0x000fe400000114e1 */
[----:B------:R-:W-:Y:S02]  /*115b0*/  LEA.HI.X R7, R2, UR7, R7, 0x2, P1 ;  /* 0x0000000702077c11 */ /* 0x000fe400088f1407 */
[----:B------:R0:W1:Y:S01]  /*115c0*/  SHFL.IDX PT, R2, R0, RZ, 0x1c1f ;  /* 0x001c1fff00027589 */ /* 0x00006200000e0000 */
[----:B------:R-:W-:Y:S02]  /*115d0*/  SHF.R.S32.HI R170, RZ, 0x1f, R226 ;  /* 0x0000001fffaa7819 */ /* 0x000fe400000114e2 */
[----:B------:R-:W-:Y:S01]  /*115e0*/  SHF.R.S32.HI R171, RZ, 0x1f, R227 ;  /* 0x0000001fffab7819 */ /* 0x000fe200000114e3 */
[----:B------:R0:W2:Y:S01]  /*115f0*/  SHFL.IDX PT, R3, R7, RZ, 0x1c1f ;  /* 0x001c1fff07037589 */ /* 0x0000a200000e0000 */
[----:B------:R-:W-:Y:S02]  /*11600*/  SHF.R.S32.HI R172, RZ, 0x1f, R228 ;  /* 0x0000001fffac7819 */ /* 0x000fe400000114e4 */
[----:B------:R-:W-:Y:S01]  /*11610*/  SHF.R.S32.HI R173, RZ, 0x1f, R229 ;  /* 0x0000001fffad7819 */ /* 0x000fe200000114e5 */
[----:B------:R-:W-:Y:S06]  /*11620*/  @P0 BRA `(.L_x_2428) ;  /* 0x00000008001c0947 */ /* 0x000fec0003800000 */
[----:B------:R-:W-:Y:S01]  /*11630*/  ULDC UR6, c[0x0][0xac8] ;  /* 0x0002b20000067ab9 */ /* 0x000fe20000000800 */
[C---:B------:R-:W-:Y:S01]  /*11640*/  VIADD R13, R16.reuse, 0xe8 ;  /* 0x000000e8100d7836 */ /* 0x040fe20000000000 */
[----:B------:R-:W-:Y:S01]  /*11650*/  ISETP.GE.AND P4, PT, R229, UR6, PT ;  /* 0x00000006e5007c0c */ /* 0x000fe2000bf86270 */
[----:B------:R-:W-:Y:S01]  /*11660*/  VIADD R19, R16, 0xf0 ;  /* 0x000000f010137836 */ /* 0x000fe20000000000 */
[----:B------:R-:W-:Y:S01]  /*11670*/  ISETP.GE.AND P3, PT, R228, UR6, PT ;  /* 0x00000006e4007c0c */ /* 0x000fe2000bf66270 */
[C---:B------:R-:W-:Y:S01]  /*11680*/  VIADD R17, R16.reuse, 0xf8 ;  /* 0x000000f810117836 */ /* 0x040fe20000000000 */
        /* <DEDUP_REMOVED lines=14> */
[CC--:B-1----:R-:W-:Y:S02]  /*11770*/  @!P0 LEA R4, P6, R227.reuse, R2.reuse, 0x2 ;  /* 0x00000002e3048211 */ /* 0x0c2fe400078c10ff */
        /* <DEDUP_REMOVED lines=67> */
[----:B------:R-:W-:Y:S01]  /*11bb0*/  @!P4 ST.E.64 desc[UR40][R8.64], R100 ;  /* 0x000000640800c985 */ /* 0x000fe2000c101b28 */
        /* <DEDUP_REMOVED lines=8> */
[----:B------:R1:W-:Y:S01]  /*11c40*/  @!P2 ST.E.64 desc[UR40][R14.64], R108 ;  /* 0x0000006c0e00a985 */ /* 0x0003e2000c101b28 */
[-C--:B------:R-:W-:Y:S02]  /*11c50*/  @!P4 LEA R32, P5, R205, R2.reuse, 0x2 ;  /* 0x00000002cd20c211 */ /* 0x080fe400078a10ff */
[----:B------:R-:W-:Y:S01]  /*11c60*/  @!P0 LEA.HI.X R25, R207, R3, R237, 0x2, P6 ;  /* 0x00000003cf198211 */ /* 0x000fe200030f14ed */
[----:B------:R2:W-:Y:S01]  /*11c70*/  @!P1 ST.E.64 desc[UR40][R20.64], R112 ;  /* 0x0000007014009985 */ /* 0x0005e2000c101b28 */
        /* <DEDUP_REMOVED lines=11> */
[CC--:B---3--:R-:W-:Y:S02]  /*11d30*/  @!P2 LEA R10, P5, R204.reuse, R2.reuse, 0x2 ;  /* 0x00000002cc0aa211 */ /* 0x0c8fe400078a10ff */
        /* <DEDUP_REMOVED lines=9> */
[----:B-1----:R-:W-:Y:S02]  /*11dd0*/  SHF.R.S32.HI R15, RZ, 0x1f, R13 ;  /* 0x0000001fff0f7819 */ /* 0x002fe4000001140d */
[C---:B------:R-:W-:Y:S01]  /*11de0*/  @!P4 LEA R14, P5, R13.reuse, R2, 0x2 ;  /* 0x000000020d0ec211 */ /* 0x040fe200078a10ff */
[----:B------:R4:W-:Y:S03]  /*11df0*/  @!P0 ST.E.64 desc[UR40][R4.64], R136 ;  /* 0x0000008804008985 */ /* 0x0009e6000c101b28 */
[----:B------:R-:W-:Y:S02]  /*11e00*/  @!P4 LEA.HI.X R15, R13, R3, R15, 0x2, P5 ;  /* 0x000000030d0fc211 */ /* 0x000fe400028f140f */
[----:B------:R-:W-:-:S02]  /*11e10*/  SHF.R.S32.HI R13, RZ, 0x1f, R19 ;  /* 0x0000001fff0d7819 */ /* 0x000fc40000011413 */
[CC--:B--2---:R-:W-:Y:S01]  /*11e20*/  @!P3 LEA R20, P5, R19.reuse, R2.reuse, 0x2 ;  /* 0x000000021314b211 */ /* 0x0c4fe200078a10ff */
[----:B------:R4:W-:Y:S03]  /*11e30*/  @!P4 ST.E.64 desc[UR40][R14.64], R140 ;  /* 0x0000008c0e00c985 */ /* 0x0009e6000c101b28 */
[-C--:B------:R-:W-:Y:S02]  /*11e40*/  @!P3 LEA.HI.X R21, R19, R3.reuse, R13, 0x2, P5 ;  /* 0x000000031315b211 */ /* 0x080fe400028f140d */
[----:B------:R-:W-:Y:S02]  /*11e50*/  SHF.R.S32.HI R13, RZ, 0x1f, R17 ;  /* 0x0000001fff0d7819 */ /* 0x000fe40000011411 */
[C---:B------:R-:W-:Y:S01]  /*11e60*/  @!P6 LEA R2, P5, R17.reuse, R2, 0x2 ;  /* 0x000000021102e211 */ /* 0x040fe200078a10ff */
[----:B------:R4:W-:Y:S03]  /*11e70*/  @!P3 ST.E.64 desc[UR40][R20.64], R144 ;  /* 0x000000901400b985 */ /* 0x0009e6000c101b28 */
[----:B------:R-:W-:-:S05]  /*11e80*/  @!P6 LEA.HI.X R3, R17, R3, R13, 0x2, P5 ;  /* 0x000000031103e211 */ /* 0x000fca00028f140d */
[----:B------:R4:W-:Y:S04]  /*11e90*/  @!P6 ST.E.64 desc[UR40][R2.64], R148 ;  /* 0x000000940200e985 */ /* 0x0009e8000c101b28 */
.L_x_2428:
[----:B------:R-:W-:Y:S05]  /*11ea0*/  BSYNC B1 ;  /* 0x0000000000017941 */ /* 0x000fea0003800000 */
.L_x_2427:
[----:B------:R-:W-:Y:S01]  /*11eb0*/  ISETP.GE.AND P0, PT, R12, UR8, PT ;  /* 0x000000080c007c0c */ /* 0x000fe2000bf06270 */
[----:B--2-4-:R2:W3:Y:S04]  /*11ec0*/  SHFL.IDX PT, R3, R7, 0x1, 0x1c1f ;  /* 0x003c1f0007037f89 */ /* 0x0144e800000e0000 */
        /* <DEDUP_REMOVED lines=139> */
.L_x_2417:
[----:B------:R-:W0:Y:S01]  /*12780*/  LDC.64 R8, c[0x0][0xc08] ;  /* 0x00030200ff087b82 */ /* 0x000e220000000a00 */
[----:B------:R-:W-:-:S07]  /*12790*/  IMAD.MOV.U32 R7, RZ, RZ, RZ ;  /* 0x000000ffff077224 */ /* 0x000fce00078e00ff */
[----:B------:R-:W2:Y:S08]  /*127a0*/  LDC.64 R4, c[0x0][0xc00] ;  /* 0x00030000ff047b82 */ /* 0x000eb00000000a00 */
[----:B------:R-:W3:Y:S01]  /*127b0*/  LDC.64 R2, c[0x0][0xc00] ;  /* 0x00030000ff027b82 */ /* 0x000ee20000000a00 */
[----:B0-----:R-:W-:-:S04]  /*127c0*/  ISETP.NE.U32.AND P0, PT, R8, RZ, PT ;  /* 0x000000ff0800720c */ /* 0x001fc80003f05070 */
[----:B------:R-:W-:Y:S02]  /*127d0*/  ISETP.NE.AND.EX P1, PT, R9, RZ, PT, P0 ;  /* 0x000000ff0900720c */ /* 0x000fe40003f25300 */
[----:B--2---:R-:W-:-:S04]  /*127e0*/  ISETP.NE.U32.AND P0, PT, R4, RZ, PT ;  /* 0x000000ff0400720c */ /* 0x004fc80003f05070 */
[----:B------:R-:W-:Y:S01]  /*127f0*/  ISETP.NE.AND.EX P0, PT, R5, RZ, PT, P0 ;  /* 0x000000ff0500720c */ /* 0x000fe20003f05300 */
[----:B------:R-:W-:Y:S01]  /*12800*/  ULDC UR6, c[0x0][0xa88] ;  /* 0x0002a20000067ab9 */ /* 0x000fe20000000800 */
[----:B---3--:R-:W-:-:S05]  /*12810*/  IMAD.WIDE R2, R201, 0x4, R2 ;  /* 0x00000004c9027825 */ /* 0x008fca00078e0202 */
[----:B------:R-:W0:Y:S01]  /*12820*/  @P1 LDC.64 R4, c[0x0][0xc08] ;  /* 0x00030200ff041b82 */ /* 0x000e220000000a00 */
[----:B------:R-:W-:-:S05]  /*12830*/  IMAD.U32 R0, RZ, RZ, UR6 ;  /* 0x00000006ff007e24 */ /* 0x000fca000f8e00ff */
[----:B------:R2:W5:Y:S01]  /*12840*/  @P0 LDG.E R7, desc[UR40][R2.64] ;  /* 0x0000002802070981 */ /* 0x000562000c1e1900 */
[----:B0-----:R-:W-:-:S05]  /*12850*/  @P1 IMAD.WIDE R4, R201, 0x4, R4 ;  /* 0x00000004c9041825 */ /* 0x001fca00078e0204 */
[----:B------:R2:W5:Y:S01]  /*12860*/  @P1 LDG.E R0, desc[UR40][R4.64] ;  /* 0x0000002804001981 */ /* 0x000562000c1e1900 */
[----:B------:R-:W-:Y:S02]  /*12870*/  ISETP.NE.AND P2, PT, R200, RZ, PT ;  /* 0x000000ffc800720c */ /* 0x000fe40003f45270 */
[----:B------:R-:W-:Y:S01]  /*12880*/  SHF.R.S32.HI R24, RZ, 0x1f, R201 ;  /* 0x0000001fff187819 */ /* 0x000fe200000114c9 */
[----:B------:R-:W0:Y:S10]  /*12890*/  S2R R8, SR_TID.X ;  /* 0x0000000000087919 */ /* 0x000e340000002100 */
[----:B------:R-:W3:Y:S01]  /*128a0*/  @!P2 LDC R200, c[0x0][0xad4] ;  /* 0x0002b500ffc8ab82 */ /* 0x000ee20000000800 */
[----:B0-----:R-:W-:Y:S01]  /*128b0*/  VIADD R28, R8, 0xffffff80 ;  /* 0xffffff80081c7836 */ /* 0x001fe20000000000 */
[----:B---3--:R-:W-:-:S04]  /*128c0*/  ISETP.GT.AND P2, PT, R200, 0x1, PT ;  /* 0x00000001c800780c */ /* 0x008fc80003f44270 */
[----:B------:R-:W-:Y:S01]  /*128d0*/  ISETP.GT.AND P3, PT, R28, 0x7f, PT ;  /* 0x0000007f1c00780c */ /* 0x000fe20003f64270 */
[----:B--2---:R-:W-:-:S12]  /*128e0*/  @P1 BRA `(.L_x_2429) ;  /* 0x0000000000101947 */ /* 0x004fd80003800000 */
[----:B------:R-:W-:Y:S05]  /*128f0*/  @!P0 BRA `(.L_x_2429) ;  /* 0x00000000000c8947 */ /* 0x000fea0003800000 */
[----:B------:R-:W2:Y:S04]  /*12900*/  LDG.E R5, desc[UR40][R2.64] ;  /* 0x0000002802057981 */ /* 0x000ea8000c1e1900 */
[----:B-----5:R-:W2:Y:S02]  /*12910*/  LDG.E R0, desc[UR40][R2.64+0x4] ;  /* 0x0000042802007981 */ /* 0x020ea4000c1e1900 */
[----:B--2---:R-:W-:-:S07]  /*12920*/  IMAD.IADD R0, R0, 0x1, -R5 ;  /* 0x0000000100007824 */ /* 0x004fce00078e0a05 */
.L_x_2429:
[----:B------:R-:W-:Y:S01]  /*12930*/  BSSY B1, `(.L_x_2430) ;  /* 0x0000037000017945 */ /* 0x000fe20003800000 */
[----:B------:R-:W-:Y:S02]  /*12940*/  SEL R201, R201, RZ, !P0 ;  /* 0x000000ffc9c97207 */ /* 0x000fe40004000000 */
[----:B------:R-:W-:Y:S02]  /*12950*/  SEL R24, R24, RZ, !P0 ;  /* 0x000000ff18187207 */ /* 0x000fe40004000000 */
[----:B-----5:R-:W-:Y:S01]  /*12960*/  SHF.R.S32.HI R20, RZ, 0x1f, R7 ;  /* 0x0000001fff147819 */ /* 0x020fe20000011407 */
[----:B------:R-:W-:Y:S06]  /*12970*/  @P3 BRA `(.L_x_2431) ;  /* 0x0000000000c83947 */ /* 0x000fec0003800000 */
[----:B------:R-:W0:Y:S01]  /*12980*/  S2R R25, SR_TID.X ;  /* 0x0000000000197919 */ /* 0x000e220000002100 */
[----:B------:R-:W2:Y:S01]  /*12990*/  LDC R29, c[0x0][0xbe8] ;  /* 0x0002fa00ff1d7b82 */ /* 0x000ea20000000800 */
[----:B------:R-:W-:Y:S02]  /*129a0*/  IMAD.U32 R4, RZ, RZ, UR43 ;  /* 0x0000002bff047e24 */ /* 0x000fe4000f8e00ff */
[----:B--2---:R-:W-:-:S03]  /*129b0*/  IMAD R2, R0, R29, RZ ;  /* 0x0000001d00027224 */ /* 0x004fc600078e02ff */
[----:B0-----:R-:W-:-:S04]  /*129c0*/  IADD3 R25, R4, -0x80, R25 ;  /* 0xffffff8004197810 */ /* 0x001fc80007ffe019 */
[----:B------:R-:W-:-:S13]  /*129d0*/  ISETP.GE.AND P0, PT, R25, R2, PT ;  /* 0x000000021900720c */ /* 0x000fda0003f06270 */
[----:B------:R-:W-:Y:S05]  /*129e0*/  @P0 BRA `(.L_x_2431) ;  /* 0x0000000000ac0947 */ /* 0x000fea0003800000 */
[----:B------:R-:W-:Y:S01]  /*129f0*/  ISETP.NE.AND P1, PT, R29, 0x1, PT ;  /* 0x000000011d00780c */ /* 0x000fe20003f25270 */
[----:B------:R-:W-:Y:S01]  /*12a00*/  IMAD.MOV.U32 R17, RZ, RZ, 0x9b8 ;  /* 0x000009b8ff117424 */ /* 0x000fe200078e00ff */
[----:B------:R-:W-:Y:S01]  /*12a10*/  ISETP.GT.AND P0, PT, R200, 0x1, PT ;  /* 0x00000001c800780c */ /* 0x000fe20003f04270 */
[----:B------:R-:W0:Y:S01]  /*12a20*/  LDC.64 R26, c[0x0][0xba8] ;  /* 0x0002ea00ff1a7b82 */ /* 0x000e220000000a00 */
[----:B------:R-:W-:Y:S02]  /*12a30*/  IMAD.MOV.U32 R15, RZ, RZ, R25 ;  /* 0x000000ffff0f7224 */ /* 0x000fe400078e0019 */
[----:B------:R-:W-:-:S05]  /*12a40*/  SEL R17, R17, 0x978, P0 ;  /* 0x0000097811117807 */ /* 0x000fca0000000000 */
[----:B------:R-:W2:Y:S08]  /*12a50*/  LDC.64 R4, c[0x0][R17+0x220] ;  /* 0x0000880011047b82 */ /* 0x000eb00000000a00 */
[----:B------:R-:W3:Y:S08]  /*12a60*/  @P1 LDC R14, c[0x0][0xbec] ;  /* 0x0002fb00ff0e1b82 */ /* 0x000ef00000000800 */
[----:B------:R-:W4:Y:S08]  /*12a70*/  LDC.64 R2, c[0x0][R17+0x218] ;  /* 0x0000860011027b82 */ /* 0x000f300000000a00 */
[----:B------:R-:W5:Y:S01]  /*12a80*/  @P1 LDC R21, c[0x0][0xbf0] ;  /* 0x0002fc00ff151b82 */ /* 0x000f620000000800 */
[----:B--2---:R-:W-:-:S02]  /*12a90*/  IMAD R5, R5, R201, RZ ;  /* 0x000000c905057224 */ /* 0x004fc400078e02ff */
[----:B------:R-:W-:-:S05]  /*12aa0*/  IMAD.WIDE.U32 R12, R4, R201, RZ ;  /* 0x000000c9040c7225 */ /* 0x000fca00078e00ff */
[----:B------:R-:W2:Y:S01]  /*12ab0*/  LDC.64 R8, c[0x0][R17+0x228] ;  /* 0x00008a0011087b82 */ /* 0x000ea20000000a00 */
[----:B---3--:R-:W-:-:S07]  /*12ac0*/  @P1 IMAD.HI.U32 R14, R25, R14, RZ ;  /* 0x0000000e190e1227 */ /* 0x008fce00078e00ff */
[----:B------:R-:W3:Y:S01]  /*12ad0*/  LDC.64 R10, c[0x0][R17+0x210] ;  /* 0x00008400110a7b82 */ /* 0x000ee20000000a00 */
[-C--:B----4-:R-:W-:Y:S02]  /*12ae0*/  IMAD R19, R3, R23.reuse, RZ ;  /* 0x0000001703137224 */ /* 0x090fe400078e02ff */
[----:B------:R-:W-:-:S04]  /*12af0*/  IMAD.WIDE.U32 R2, R2, R23, RZ ;  /* 0x0000001702027225 */ /* 0x000fc800078e00ff */
[----:B------:R-:W-:Y:S01]  /*12b00*/  IMAD.IADD R19, R3, 0x1, R19 ;  /* 0x0000000103137824 */ /* 0x000fe200078e0213 */
[----:B-----5:R-:W-:Y:S01]  /*12b10*/  @P1 SHF.R.U32.HI R15, RZ, R21, R14 ;  /* 0x00000015ff0f1219 */ /* 0x020fe2000001160e */
[----:B------:R-:W-:Y:S01]  /*12b20*/  IMAD R21, R4, R24, R5 ;  /* 0x0000001804157224 */ /* 0x000fe200078e0205 */
[----:B------:R-:W-:Y:S01]  /*12b30*/  SEL R5, R230, RZ, P0 ;  /* 0x000000ffe6057207 */ /* 0x000fe20000000000 */
[----:B0-----:R-:W0:Y:S01]  /*12b40*/  @!P0 LDC R26, c[0x0][0xb50] ;  /* 0x0002d400ff1a8b82 */ /* 0x001e220000000800 */
[----:B------:R-:W-:Y:S01]  /*12b50*/  IADD3 R4, P1, P3, R12, R2, R7 ;  /* 0x000000020c047210 */ /* 0x000fe20007b3e007 */
[----:B------:R-:W-:Y:S02]  /*12b60*/  IMAD.IADD R21, R13, 0x1, R21 ;  /* 0x000000010d157824 */ /* 0x000fe400078e0215 */
[----:B------:R-:W-:Y:S02]  /*12b70*/  IMAD.MOV R12, RZ, RZ, -R15 ;  /* 0x000000ffff0c7224 */ /* 0x000fe400078e0a0f */
[----:B--2---:R-:W-:Y:S01]  /*12b80*/  IMAD.WIDE.U32 R2, R8, R5, RZ ;  /* 0x0000000508027225 */ /* 0x004fe200078e00ff */
[----:B------:R-:W-:Y:S01]  /*12b90*/  IADD3.X R8, R21, R19, R20, P1, P3 ;  /* 0x0000001315087210 */ /* 0x000fe20000fe6414 */
[----:B------:R-:W2:Y:S02]  /*12ba0*/  @!P0 LDC R27, c[0x0][0xb54] ;  /* 0x0002d500ff1b8b82 */ /* 0x000ea40000000800 */
[----:B------:R-:W-:Y:S01]  /*12bb0*/  IMAD R9, R9, R5, RZ ;  /* 0x0000000509097224 */ /* 0x000fe200078e02ff */
[----:B------:R-:W-:Y:S01]  /*12bc0*/  IADD3 R2, P0, P1, R15, R4, R2 ;  /* 0x000000040f027210 */ /* 0x000fe2000791e002 */
[----:B------:R-:W-:Y:S01]  /*12bd0*/  IMAD R5, R29, R12, R25 ;  /* 0x0000000c1d057224 */ /* 0x000fe200078e0219 */
[----:B------:R-:W-:Y:S01]  /*12be0*/  SHF.R.S32.HI R15, RZ, 0x1f, R15 ;  /* 0x0000001fff0f7819 */ /* 0x000fe2000001140f */
[----:B------:R-:W-:-:S02]  /*12bf0*/  IMAD.IADD R9, R3, 0x1, R9 ;  /* 0x0000000103097824 */ /* 0x000fc400078e0209 */
[----:B---3--:R-:W-:-:S03]  /*12c00*/  IMAD R4, R11, R5, RZ ;  /* 0x000000050b047224 */ /* 0x008fc600078e02ff */
[----:B------:R-:W-:Y:S02]  /*12c10*/  IADD3.X R3, R15, R8, R9, P0, P1 ;  /* 0x000000080f037210 */ /* 0x000fe400007e2409 */
[----:B------:R-:W-:Y:S01]  /*12c20*/  SHF.R.S32.HI R9, RZ, 0x1f, R5 ;  /* 0x0000001fff097819 */ /* 0x000fe20000011405 */
[----:B------:R-:W-:-:S04]  /*12c30*/  IMAD.WIDE.U32 R2, R10, R5, R2 ;  /* 0x000000050a027225 */ /* 0x000fc800078e0002 */
[----:B------:R-:W-:Y:S01]  /*12c40*/  IMAD R9, R10, R9, R4 ;  /* 0x000000090a097224 */ /* 0x000fe200078e0204 */
[----:B0-----:R-:W-:-:S03]  /*12c50*/  LEA R4, P0, R2, R26, 0x2 ;  /* 0x0000001a02047211 */ /* 0x001fc600078010ff */
[----:B------:R-:W-:-:S05]  /*12c60*/  IMAD.IADD R3, R3, 0x1, R9 ;  /* 0x0000000103037824 */ /* 0x000fca00078e0209 */
[----:B--2---:R-:W-:Y:S01]  /*12c70*/  LEA.HI.X R5, R2, R27, R3, 0x2, P0 ;  /* 0x0000001b02057211 */ /* 0x004fe200000f1403 */
[----:B------:R-:W-:-:S05]  /*12c80*/  IMAD.MOV.U32 R3, RZ, RZ, -0x800000 ;  /* 0xff800000ff037424 */ /* 0x000fca00078e00ff */
[----:B------:R0:W-:Y:S02]  /*12c90*/  STG.E desc[UR40][R4.64], R3 ;  /* 0x0000000304007986 */ /* 0x0001e4000c101928 */
.L_x_2431:
[----:B------:R-:W-:Y:S05]  /*12ca0*/  BSYNC B1 ;  /* 0x0000000000017941 */ /* 0x000fea0003800000 */
.L_x_2430:
        /* <DEDUP_REMOVED lines=17> */
[----:B------:R-:W-:Y:S02]  /*12dc0*/  VIADD R9, R4, UR43 ;  /* 0x0000002b04097c36 */ /* 0x000fe40008000000 */
[----:B------:R-:W-:Y:S01]  /*12dd0*/  IMAD R3, R23, UR7, R3 ;  /* 0x0000000717037c24 */ /* 0x000fe2000f8e0203 */
[----:B------:R-:W-:Y:S01]  /*12de0*/  ULDC.64 UR6, c[0x0][0xaf0] ;  /* 0x0002bc0000067ab9 */ /* 0x000fe20000000a00 */
[----:B------:R-:W-:Y:S02]  /*12df0*/  IMAD.MOV.U32 R5, RZ, RZ, R9 ;  /* 0x000000ffff057224 */ /* 0x000fe400078e0009 */
[----:B------:R-:W-:Y:S02]  /*12e00*/  IMAD R7, R24, UR6, RZ ;  /* 0x0000000618077c24 */ /* 0x000fe4000f8e02ff */
[C---:B------:R-:W-:Y:S02]  /*12e10*/  IMAD.WIDE.U32 R2, R201.reuse, UR6, R2 ;  /* 0x00000006c9027c25 */ /* 0x040fe4000f8e0002 */
[----:B------:R-:W0:Y:S02]  /*12e20*/  @P0 LDC R8, c[0x0][0xbec] ;  /* 0x0002fb00ff080b82 */ /* 0x000e240000000800 */
[----:B------:R-:W-:Y:S01]  /*12e30*/  IMAD R7, R201, UR7, R7 ;  /* 0x00000007c9077c24 */ /* 0x000fe2000f8e0207 */
[----:B------:R-:W-:-:S03]  /*12e40*/  ULDC.64 UR6, c[0x0][0xae0] ;  /* 0x0002b80000067ab9 */ /* 0x000fc60000000a00 */
[----:B------:R-:W-:Y:S02]  /*12e50*/  IMAD.IADD R3, R3, 0x1, R7 ;  /* 0x0000000103037824 */ /* 0x000fe400078e0207 */
[----:B------:R-:W2:Y:S01]  /*12e60*/  @P0 LDC R13, c[0x0][0xbf0] ;  /* 0x0002fc00ff0d0b82 */ /* 0x000ea20000000800 */
[----:B0-----:R-:W-:-:S05]  /*12e70*/  @P0 IMAD.HI.U32 R4, R9, R8, RZ ;  /* 0x0000000809040227 */ /* 0x001fca00078e00ff */
[----:B--2---:R-:W-:-:S04]  /*12e80*/  @P0 SHF.R.U32.HI R5, RZ, R13, R4 ;  /* 0x0000000dff050219 */ /* 0x004fc80000011604 */
[--C-:B------:R-:W-:Y:S01]  /*12e90*/  SHF.R.S32.HI R4, RZ, 0x1f, R5.reuse ;  /* 0x0000001fff047819 */ /* 0x100fe20000011405 */
[----:B------:R-:W-:Y:S02]  /*12ea0*/  IMAD.MOV R8, RZ, RZ, -R5 ;  /* 0x000000ffff087224 */ /* 0x000fe400078e0a05 */
[----:B------:R-:W-:-:S04]  /*12eb0*/  IMAD.WIDE.U32 R2, R5, UR6, R2 ;  /* 0x0000000605027c25 */ /* 0x000fc8000f8e0002 */
[----:B------:R-:W-:Y:S02]  /*12ec0*/  IMAD R7, R11, R8, R9 ;  /* 0x000000080b077224 */ /* 0x000fe400078e0209 */
[----:B------:R-:W-:Y:S02]  /*12ed0*/  IMAD R4, R4, UR6, RZ ;  /* 0x0000000604047c24 */ /* 0x000fe4000f8e02ff */
[----:B------:R-:W-:Y:S02]  /*12ee0*/  VIADD R8, R15, UR43 ;  /* 0x0000002b0f087c36 */ /* 0x000fe40008000000 */
[----:B------:R-:W-:Y:S01]  /*12ef0*/  IMAD R9, R5, UR7, R4 ;  /* 0x0000000705097c24 */ /* 0x000fe2000f8e0204 */
[----:B------:R-:W-:Y:S01]  /*12f00*/  SHF.R.S32.HI R4, RZ, 0x1f, R7 ;  /* 0x0000001fff047819 */ /* 0x000fe20000011407 */
[----:B------:R-:W-:Y:S01]  /*12f10*/  ULDC.64 UR6, c[0x0][0xad8] ;  /* 0x0002b60000067ab9 */ /* 0x000fe20000000a00 */
[----:B------:R-:W-:Y:S02]  /*12f20*/  IMAD R11, R0, R11, RZ ;  /* 0x0000000b000b7224 */ /* 0x000fe400078e02ff */
[----:B------:R-:W-:-:S02]  /*12f30*/  IMAD.IADD R3, R3, 0x1, R9 ;  /* 0x0000000103037824 */ /* 0x000fc400078e0209 */
[----:B------:R-:W-:Y:S02]  /*12f40*/  IMAD R4, R4, UR6, RZ ;  /* 0x0000000604047c24 */ /* 0x000fe4000f8e02ff */
[----:B------:R-:W-:-:S04]  /*12f50*/  IMAD.WIDE.U32 R2, R7, UR6, R2 ;  /* 0x0000000607027c25 */ /* 0x000fc8000f8e0002 */
[----:B------:R-:W-:Y:S01]  /*12f60*/  IMAD R5, R7, UR7, R4 ;  /* 0x0000000707057c24 */ /* 0x000fe2000f8e0204 */
[----:B------:R-:W-:Y:S01]  /*12f70*/  ULDC.64 UR6, c[0x0][0xa80] ;  /* 0x0002a00000067ab9 */ /* 0x000fe20000000a00 */
[----:B------:R-:W-:Y:S02]  /*12f80*/  VIADD R4, R8, 0x40 ;  /* 0x0000004008047836 */ /* 0x000fe40000000000 */
[----:B------:R-:W-:Y:S01]  /*12f90*/  IMAD.IADD R3, R3, 0x1, R5 ;  /* 0x0000000103037824 */ /* 0x000fe200078e0205 */
[----:B------:R-:W-:Y:S01]  /*12fa0*/  LEA R5, P2, R2, UR6, 0x1 ;  /* 0x0000000602057c11 */ /* 0x000fe2000f8408ff */
        /* <DEDUP_REMOVED lines=33> */
.L_x_2433:
[----:B------:R-:W-:Y:S05]  /*131c0*/  BSYNC B1 ;  /* 0x0000000000017941 */ /* 0x000fea0003800000 */
.L_x_2432:
        /* <DEDUP_REMOVED lines=21> */
.L_x_2435:
[----:B------:R-:W-:Y:S05]  /*13320*/  BSYNC B1 ;  /* 0x0000000000017941 */ /* 0x000fea0003800000 */
.L_x_2434:
        /* <DEDUP_REMOVED lines=21> */
.L_x_2437:
[----:B------:R-:W-:Y:S05]  /*13480*/  BSYNC B1 ;  /* 0x0000000000017941 */ /* 0x000fea0003800000 */
.L_x_2436:
[----:B0-----:R-:W-:Y:S01]  /*13490*/  VIADD R0, R8, 0x60 ;  /* 0x0000006008007836 */ /* 0x001fe20000000000 */
[----:B---3--:R-:W3:Y:S04]  /*134a0*/  SHFL.IDX PT, R4, R4, 0x3, 0x181f ;  /* 0x00781f0004047f89 */ /* 0x008ee800000e0000 */
[----:B------:R-:W-:Y:S01]  /*134b0*/  ISETP.GE.AND P0, PT, R0, R11, PT ;  /* 0x0000000b0000720c */ /* 0x000fe20003f06270 */
[----:B----4-:R4:W0:-:S12]  /*134c0*/  SHFL.IDX PT, R2, R5, 0x3, 0x181f ;  /* 0x00781f0005027f89 */ /* 0x01081800000e0000 */
[----:B----4-:R-:W-:Y:S05]  /*134d0*/  @P0 BRA `(.L_x_2426) ;  /* 0x0000000000440947 */ /* 0x010fea0003800000 */
[----:B------:R-:W-:Y:S02]  /*134e0*/  ULDC UR6, c[0x0][0xac8] ;  /* 0x0002b20000067ab9 */ /* 0x000fe40000000800 */
[----:B------:R-:W-:Y:S02]  /*134f0*/  ISETP.GE.AND P3, PT, R7, UR6, PT ;  /* 0x0000000607007c0c */ /* 0x000fe4000bf66270 */
[----:B------:R-:W-:Y:S02]  /*13500*/  ISETP.GE.AND P2, PT, R9, UR6, PT ;  /* 0x0000000609007c0c */ /* 0x000fe4000bf46270 */
[----:B------:R-:W-:Y:S02]  /*13510*/  ISETP.GE.AND P1, PT, R15, UR6, PT ;  /* 0x000000060f007c0c */ /* 0x000fe4000bf26270 */
[----:B------:R-:W-:-:S07]  /*13520*/  ISETP.GE.AND P0, PT, R13, UR6, PT ;  /* 0x000000060d007c0c */ /* 0x000fce000bf06270 */
[----:B0-----:R-:W-:-:S04]  /*13530*/  @!P3 LEA R20, P4, R7, R2, 0x1 ;  /* 0x000000020714b211 */ /* 0x001fc800078808ff */
[----:B---3--:R-:W-:Y:S02]  /*13540*/  @!P3 LEA.HI.X R21, R7, R4, R17, 0x1, P4 ;  /* 0x000000040715b211 */ /* 0x008fe400020f0c11 */
        /* <DEDUP_REMOVED lines=10> */
.L_x_2426:
[----:B------:R-:W-:Y:S05]  /*135f0*/  BSYNC B0 ;  /* 0x0000000000007941 */ /* 0x000fea0003800000 */
.L_x_2416:
[----:B------:R-:W-:Y:S02]  /*13600*/  ULDC UR6, c[0x0][0xc3c] ;  /* 0x00030f0000067ab9 */ /* 0x000fe40000000800 */
[----:B------:R-:W-:-:S06]  /*13610*/  UISETP.GE.AND UP0, UPT, UR5, UR6, UPT ;  /* 0x000000060500728c */ /* 0x000fcc000bf06270 */
[----:B------:R-:W-:-:S13]  /*13620*/  PLOP3.LUT P0, PT, PT, PT, UP0, 0x80, 0x0 ;  /* 0x000000000000781c */ /* 0x000fda0003f0f008 */
[----:B------:R-:W-:Y:S05]  /*13630*/  @!P0 BRA `(.L_x_2438) ;  /* 0xfffffed800b88947 */ /* 0x000fea000383ffff */
[----:B------:R-:W-:Y:S05]  /*13640*/  EXIT ;  /* 0x000000000000794d */ /* 0x000fea0003800000 */
.L_x_2333:
[----:B------:R-:W-:-:S08]  /*13650*/  NOP ;  /* 0x0000000000007918 */ /* 0x000fd00000000000 */
[----:B------:R-:W0:-:S00]  /*13660*/  USETMAXREG.DEALLOC.CTAPOOL 0x18 ;  /* 0x00000018000079c8 */ /* 0x000e0000080e0500 */
[----:B0-----:R-:W-:Y:S01]  /*13670*/  LOP3.LUT R0, R0, 0x3, RZ, 0xc0, !PT ;  /* 0x0000000300007812 */ /* 0x001fe200078ec0ff */
[----:B------:R-:W-:Y:S01]  /*13680*/  IMAD.MOV.U32 R7, RZ, RZ, RZ ;  /* 0x000000ffff077224 */ /* 0x000fe200078e00ff */
[----:B------:R-:W-:-:S04]  /*13690*/  LOP3.LUT R18, R18, 0xfffffffd, RZ, 0xc0, !PT ;  /* 0xfffffffd12127812 */ /* 0x000fc800078ec0ff */
[----:B------:R-:W0:Y:S02]  /*136a0*/  SHFL.IDX PT, R0, R0, RZ, 0x1f ;  /* 0x00001fff00007589 */ /* 0x000e2400000e0000 */
[----:B0-----:R-:W-:-:S13]  /*136b0*/  ISETP.NE.AND P0, PT, R0, RZ, PT ;  /* 0x000000ff0000720c */ /* 0x001fda0003f05270 */
[----:B------:R-:W-:Y:S01]  /*136c0*/  @P0 LOP3.LUT R18, R18, 0x2, RZ, 0xfc, !PT ;  /* 0x0000000212120812 */ /* 0x000fe200078efcff */
[----:B------:R-:W-:Y:S06]  /*136d0*/  @!P0 BRA `(.L_x_2439) ;  /* 0x0000000000248947 */ /* 0x000fec0003800000 */
[----:B------:R-:W0:Y:S08]  /*136e0*/  S2UR UR5, SR_CgaCtaId ;  /* 0x00000000000579c3 */ /* 0x000e300000008800 */
[----:B------:R-:W-:Y:S06]  /*136f0*/  BAR.SYNC.DEFER_BLOCKING 0x5, 0x180 ;  /* 0x0146000000007b1d */ /* 0x000fec0000010000 */
[----:B------:R-:W-:-:S02]  /*13700*/  UMOV UR4, 0x400 ;  /* 0x0000040000047882 */ /* 0x000fc40000000000 */
[----:B0-----:R-:W-:-:S09]  /*13710*/  ULEA UR4, UR5, UR4, 0x18 ;  /* 0x0000000405047291 */ /* 0x001fd2000f8ec03f */
[----:B------:R-:W0:Y:S04]  /*13720*/  LDS.128 R8, [UR4+0x228d0] ;  /* 0x0228d004ff087984 */ /* 0x000e280008000c00 */
[----:B0-----:R3:W-:Y:S04]  /*13730*/  STL.64 [R1], R8 ;  /* 0x0000000801007387 */ /* 0x0017e80000100a00 */
[----:B------:R3:W-:Y:S01]  /*13740*/  STL.64 [R1+0x8], R10 ;  /* 0x0000080a01007387 */ /* 0x0007e20000100a00 */
[----:B------:R-:W-:Y:S06]  /*13750*/  BAR.ARV 0x4, 0x180 ;  /* 0x0106000000007b1d */ /* 0x000fec0000002000 */
[----:B------:R-:W-:Y:S05]  /*13760*/  BRA `(.L_x_2440) ;  /* 0x0000000c00b07947 */ /* 0x000fea0003800000 */
.L_x_2439:
[----:B------:R-:W-:Y:S01]  /*13770*/  LOP3.LUT R0, R6, 0x1f, RZ, 0xc0, !PT ;  /* 0x0000001f06007812 */ /* 0x000fe200078ec0ff */
        /* <DEDUP_REMOVED lines=42> */
.L_x_2443:
        /* <DEDUP_REMOVED lines=38> */
[----:B------:R-:W-:-:S07]  /*13c80*/  IMAD.MOV.U32 R5, RZ, RZ, R2 ;  /* 0x000000ffff057224 */ /* 0x000fce00078e0002 */
.L_x_2441:
[----:B------:R-:W-:Y:S02]  /*13c90*/  IMAD.IADD R10, R9, 0x1, -R4 ;  /* 0x00000001090a7824 */ /* 0x000fe400078e0a04 */
[----:B------:R-:W-:Y:S02]  /*13ca0*/  IMAD.MOV.U32 R3, RZ, RZ, RZ ;  /* 0x000000ffff037224 */ /* 0x000fe400078e00ff */
[----:B------:R-:W-:-:S05]  /*13cb0*/  IMAD R2, R5, UR5, R10 ;  /* 0x0000000505027c24 */ /* 0x000fca000f8e020a */
[----:B------:R-:W-:-:S13]  /*13cc0*/  ISETP.GT.AND P0, PT, R2, UR6, PT ;  /* 0x0000000602007c0c */ /* 0x000fda000bf04270 */
[----:B------:R-:W-:-:S04]  /*13cd0*/  VOTE.ANY R2, PT, !P0 ;  /* 0x0000000000027806 */ /* 0x000fc800040e0100 */
[----:B------:R-:W0:Y:S01]  /*13ce0*/  POPC R9, R2 ;  /* 0x0000000200097309 */ /* 0x000e220000000000 */
[----:B------:R-:W-:Y:S01]  /*13cf0*/  ISETP.NE.AND P0, PT, R2, RZ, PT ;  /* 0x000000ff0200720c */ /* 0x000fe20003f05270 */
[----:B0-----:R0:W1:Y:S04]  /*13d00*/  SHFL.IDX PT, R8, R8, R9, 0x1f ;  /* 0x00001f0908087589 */ /* 0x00106800000e0000 */
[----:B------:R0:W2:Y:S08]  /*13d10*/  SHFL.IDX PT, R4, R7, R9, 0x1f ;  /* 0x00001f0907047589 */ /* 0x0000b000000e0000 */
[----:B------:R-:W-:Y:S05]  /*13d20*/  @!P0 BRA `(.L_x_2444) ;  /* 0x0000000000088947 */ /* 0x000fea0003800000 */
[----:B------:R-:W-:-:S05]  /*13d30*/  VIADD R2, R9, 0xffffffff ;  /* 0xffffffff09027836 */ /* 0x000fca0000000000 */
[----:B------:R3:W4:Y:S02]  /*13d40*/  SHFL.IDX PT, R3, R5, R2, 0x1f ;  /* 0x00001f0205037589 */ /* 0x00072400000e0000 */
.L_x_2444:
[----:B---34-:R-:W-:Y:S01]  /*13d50*/  IMAD R2, R3, UR5, R10 ;  /* 0x0000000503027c24 */ /* 0x018fe2000f8e020a */
[----:B-1----:R-:W-:Y:S01]  /*13d60*/  ISETP.NE.AND P0, PT, R8, 0x1, PT ;  /* 0x000000010800780c */ /* 0x002fe20003f05270 */
[----:B------:R-:W-:-:S03]  /*13d70*/  VIADD R14, R9, UR4 ;  /* 0x00000004090e7c36 */ /* 0x000fc60008000000 */
[----:B------:R1:W-:Y:S01]  /*13d80*/  STL [R1], R2 ;  /* 0x0000000201007387 */ /* 0x0003e20000100800 */
[----:B------:R-:W-:-:S03]  /*13d90*/  IADD3 R5, -R2, UR6, RZ ;  /* 0x0000000602057c10 */ /* 0x000fc6000fffe1ff */
[----:B------:R1:W-:Y:S05]  /*13da0*/  STL [R1+0xc], R14 ;  /* 0x00000c0e01007387 */ /* 0x0003ea0000100800 */
[----:B------:R-:W-:Y:S05]  /*13db0*/  @!P0 BRA `(.L_x_2445) ;  /* 0x0000000000e08947 */ /* 0x000fea0003800000 */
[----:B0-2---:R-:W-:Y:S02]  /*13dc0*/  IABS R7, R4 ;  /* 0x0000000400077213 */ /* 0x005fe40000000000 */
[----:B------:R-:W-:Y:S02]  /*13dd0*/  IABS R9, R8 ;  /* 0x0000000800097213 */ /* 0x000fe40000000000 */
[----:B------:R-:W0:Y:S08]  /*13de0*/  I2F.RP R10, R7 ;  /* 0x00000007000a7306 */ /* 0x000e300000209400 */
[----:B------:R-:W2:Y:S08]  /*13df0*/  I2F.RP R11, R9 ;  /* 0x00000009000b7306 */ /* 0x000eb00000209400 */
[----:B0-----:R-:W1:Y:S08]  /*13e00*/  MUFU.RCP R10, R10 ;  /* 0x0000000a000a7308 */ /* 0x001e700000001000 */
[----:B--2---:R-:W-:Y:S01]  /*13e10*/  MUFU.RCP R11, R11 ;  /* 0x0000000b000b7308 */ /* 0x004fe20000001000 */
[----:B-1----:R-:W-:Y:S01]  /*13e20*/  VIADD R2, R10, 0xffffffe ;  /* 0x0ffffffe0a027836 */ /* 0x002fe20000000000 */
[----:B------:R-:W-:-:S06]  /*13e30*/  IABS R10, R4 ;  /* 0x00000004000a7213 */ /* 0x000fcc0000000000 */
[----:B------:R0:W1:Y:S02]  /*13e40*/  F2I.FTZ.U32.TRUNC.NTZ R3, R2 ;  /* 0x0000000200037305 */ /* 0x000064000021f000 */
[----:B0-----:R-:W-:Y:S02]  /*13e50*/  IMAD.MOV.U32 R2, RZ, RZ, RZ ;  /* 0x000000ffff027224 */ /* 0x001fe400078e00ff */
[----:B-1----:R-:W-:-:S04]  /*13e60*/  IMAD.MOV R12, RZ, RZ, -R3 ;  /* 0x000000ffff0c7224 */ /* 0x002fc800078e0a03 */
[----:B------:R-:W-:-:S04]  /*13e70*/  IMAD R13, R12, R7, RZ ;  /* 0x000000070c0d7224 */ /* 0x000fc800078e02ff */
[----:B------:R-:W-:Y:S01]  /*13e80*/  IMAD.HI.U32 R3, R3, R13, R2 ;  /* 0x0000000d03037227 */ /* 0x000fe200078e0002 */
[----:B------:R-:W-:-:S03]  /*13e90*/  IABS R2, R5 ;  /* 0x0000000500027213 */ /* 0x000fc60000000000 */
[----:B------:R-:W-:Y:S02]  /*13ea0*/  IMAD.MOV R13, RZ, RZ, -R10 ;  /* 0x000000ffff0d7224 */ /* 0x000fe400078e0a0a */
[----:B------:R-:W-:-:S04]  /*13eb0*/  IMAD.HI.U32 R10, R3, R2, RZ ;  /* 0x00000002030a7227 */ /* 0x000fc800078e00ff */
[----:B------:R-:W-:Y:S02]  /*13ec0*/  IMAD R2, R10, R13, R2 ;  /* 0x0000000d0a027224 */ /* 0x000fe400078e0202 */
[----:B------:R-:W-:-:S03]  /*13ed0*/  VIADD R3, R11, 0xffffffe ;  /* 0x0ffffffe0b037836 */ /* 0x000fc60000000000 */
[----:B------:R-:W-:-:S03]  /*13ee0*/  ISETP.GT.U32.AND P1, PT, R7, R2, PT ;  /* 0x000000020700720c */ /* 0x000fc60003f24070 */
[----:B------:R-:W0:Y:S10]  /*13ef0*/  F2I.FTZ.U32.TRUNC.NTZ R3, R3 ;  /* 0x0000000300037305 */ /* 0x000e34000021f000 */
[----:B------:R-:W-:-:S02]  /*13f00*/  @!P1 IMAD.IADD R2, R2, 0x1, -R7 ;  /* 0x0000000102029824 */ /* 0x000fc400078e0a07 */
[----:B------:R-:W-:Y:S01]  /*13f10*/  @!P1 VIADD R10, R10, 0x1 ;  /* 0x000000010a0a9836 */ /* 0x000fe20000000000 */
[----:B------:R-:W-:Y:S02]  /*13f20*/  ISETP.NE.AND P1, PT, R4, RZ, PT ;  /* 0x000000ff0400720c */ /* 0x000fe40003f25270 */
[----:B------:R-:W-:Y:S01]  /*13f30*/  ISETP.GE.U32.AND P0, PT, R2, R7, PT ;  /* 0x000000070200720c */ /* 0x000fe20003f06070 */
[----:B0-----:R-:W-:-:S04]  /*13f40*/  IMAD.MOV R2, RZ, RZ, -R3 ;  /* 0x000000ffff027224 */ /* 0x001fc800078e0a03 */
[----:B------:R-:W-:Y:S02]  /*13f50*/  IMAD R7, R2, R9, RZ ;  /* 0x0000000902077224 */ /* 0x000fe400078e02ff */
[----:B------:R-:W-:-:S04]  /*13f60*/  IMAD.MOV.U32 R2, RZ, RZ, RZ ;  /* 0x000000ffff027224 */ /* 0x000fc800078e00ff */
        /* <DEDUP_REMOVED lines=17> */
[----:B------:R-:W-:Y:S01]  /*14080*/  ISETP.GE.AND P2, PT, R2, RZ, PT ;  /* 0x000000ff0200720c */ /* 0x000fe20003f46270 */
[----:B------:R-:W-:-:S04]  /*14090*/  IMAD.MOV R2, RZ, RZ, -R10 ;  /* 0x000000ffff027224 */ /* 0x000fc800078e0a0a */
[----:B------:R-:W-:Y:S02]  /*140a0*/  IMAD R2, R4, R2, R5 ;  /* 0x0000000204027224 */ /* 0x000fe400078e0205 */
[----:B------:R-:W-:-:S06]  /*140b0*/  @P0 VIADD R7, R7, 0x1 ;  /* 0x0000000107070836 */ /* 0x000fcc0000000000 */
[----:B------:R-:W-:Y:S01]  /*140c0*/  @!P2 IMAD.MOV R7, RZ, RZ, -R7 ;  /* 0x000000ffff07a224 */ /* 0x000fe200078e0a07 */
[----:B------:R-:W-:-:S05]  /*140d0*/  @!P1 LOP3.LUT R7, RZ, R8, RZ, 0x33, !PT ;  /* 0x00000008ff079212 */ /* 0x000fca00078e33ff */
[--C-:B------:R-:W-:Y:S02]  /*140e0*/  IMAD.MOV R3, RZ, RZ, -R7.reuse ;  /* 0x000000ffff037224 */ /* 0x100fe400078e0a07 */
[C---:B------:R-:W-:Y:S02]  /*140f0*/  IMAD R7, R8.reuse, 0x1000000, R7 ;  /* 0x0100000008077824 */ /* 0x040fe400078e0207 */
[----:B------:R-:W-:-:S04]  /*14100*/  IMAD R8, R8, R3, R10 ;  /* 0x0000000308087224 */ /* 0x000fc800078e020a */
[----:B------:R-:W-:-:S05]  /*14110*/  IMAD R3, R8, 0x10000, R7 ;  /* 0x0001000008037824 */ /* 0x000fca00078e0207 */
[----:B------:R0:W-:Y:S01]  /*14120*/  STL [R1+0x8], R3 ;  /* 0x0000080301007387 */ /* 0x0001e20000100800 */
[----:B------:R-:W-:Y:S05]  /*14130*/  BRA `(.L_x_2446) ;  /* 0x0000000000f47947 */ /* 0x000fea0003800000 */
.L_x_2445:
[----:B-1----:R-:W1:Y:S02]  /*14140*/  LDC.64 R2, c[0x0][0xc90] ;  /* 0x00032400ff027b82 */ /* 0x002e640000000a00 */
[----:B-1----:R-:W-:-:S05]  /*14150*/  IMAD.WIDE R2, R14, 0x4, R2 ;  /* 0x000000040e027825 */ /* 0x002fca00078e0202 */
[----:B0-----:R0:W2:Y:S02]  /*14160*/  LDG.E R7, desc[UR40][R2.64] ;  /* 0x0000002802077981 */ /* 0x0010a4000c1e1900 */
[----:B0-----:R-:W-:Y:S02]  /*14170*/  IMAD.MOV.U32 R2, RZ, RZ, RZ ;  /* 0x000000ffff027224 */ /* 0x001fe400078e00ff */
[----:B--2---:R-:W-:-:S05]  /*14180*/  IMAD R8, R4, R7, RZ ;  /* 0x0000000704087224 */ /* 0x004fca00078e02ff */
[----:B------:R-:W-:-:S04]  /*14190*/  IABS R9, R8 ;  /* 0x0000000800097213 */ /* 0x000fc80000000000 */
[----:B------:R-:W0:Y:S08]  /*141a0*/  I2F.RP R10, R9 ;  /* 0x00000009000a7306 */ /* 0x000e300000209400 */
[----:B0-----:R-:W0:Y:S02]  /*141b0*/  MUFU.RCP R10, R10 ;  /* 0x0000000a000a7308 */ /* 0x001e240000001000 */
[----:B0-----:R-:W-:-:S06]  /*141c0*/  VIADD R11, R10, 0xffffffe ;  /* 0x0ffffffe0a0b7836 */ /* 0x001fcc0000000000 */
[----:B------:R-:W0:Y:S02]  /*141d0*/  F2I.FTZ.U32.TRUNC.NTZ R3, R11 ;  /* 0x0000000b00037305 */ /* 0x000e24000021f000 */
[----:B0-----:R-:W-:-:S04]  /*141e0*/  IMAD.MOV R12, RZ, RZ, -R3 ;  /* 0x000000ffff0c7224 */ /* 0x001fc800078e0a03 */
[----:B------:R-:W-:-:S04]  /*141f0*/  IMAD R13, R12, R9, RZ ;  /* 0x000000090c0d7224 */ /* 0x000fc800078e02ff */
[----:B------:R-:W-:Y:S01]  /*14200*/  IMAD.HI.U32 R2, R3, R13, R2 ;  /* 0x0000000d03027227 */ /* 0x000fe200078e0002 */
[----:B------:R-:W-:Y:S02]  /*14210*/  IABS R13, R5 ;  /* 0x00000005000d7213 */ /* 0x000fe40000000000 */
[----:B------:R-:W-:-:S03]  /*14220*/  IABS R3, R8 ;  /* 0x0000000800037213 */ /* 0x000fc60000000000 */
[----:B------:R-:W-:-:S04]  /*14230*/  IMAD.HI.U32 R2, R2, R13, RZ ;  /* 0x0000000d02027227 */ /* 0x000fc800078e00ff */
[----:B------:R-:W-:-:S04]  /*14240*/  IMAD.MOV R3, RZ, RZ, -R3 ;  /* 0x000000ffff037224 */ /* 0x000fc800078e0a03 */
        /* <DEDUP_REMOVED lines=11> */
[----:B------:R-:W-:Y:S02]  /*14300*/  IMAD R9, R7, R2, RZ ;  /* 0x0000000207097224 */ /* 0x000fe400078e02ff */
[----:B------:R-:W-:Y:S02]  /*14310*/  IMAD.MOV R2, RZ, RZ, -R2 ;  /* 0x000000ffff027224 */ /* 0x000fe400078e0a02 */
[----:B------:R-:W-:Y:S02]  /*14320*/  IMAD.MOV R10, RZ, RZ, -R9 ;  /* 0x000000ffff0a7224 */ /* 0x000fe400078e0a09 */
[----:B------:R-:W-:Y:S02]  /*14330*/  IMAD R8, R8, R2, R5 ;  /* 0x0000000208087224 */ /* 0x000fe400078e0205 */
[----:B------:R-:W-:Y:S01]  /*14340*/  IMAD.MOV.U32 R2, RZ, RZ, RZ ;  /* 0x000000ffff027224 */ /* 0x000fe200078e00ff */
[----:B------:R-:W-:Y:S02]  /*14350*/  VIADDMNMX R7, R10, UR5, R7, PT ;  /* 0x000000050a077c46 */ /* 0x000fe4000b800107 */
[----:B------:R-:W-:-:S02]  /*14360*/  IADD3 R9, R9, 0x1000000, R8 ;  /* 0x0100000009097810 */ /* 0x000fc40007ffe008 */
[----:B------:R-:W-:-:S04]  /*14370*/  IABS R10, R7 ;  /* 0x00000007000a7213 */ /* 0x000fc80000000000 */
[----:B------:R-:W0:Y:S08]  /*14380*/  I2F.RP R11, R10 ;  /* 0x0000000a000b7306 */ /* 0x000e300000209400 */
[----:B0-----:R-:W0:Y:S02]  /*14390*/  MUFU.RCP R11, R11 ;  /* 0x0000000b000b7308 */ /* 0x001e240000001000 */
[----:B0-----:R-:W-:Y:S01]  /*143a0*/  VIADD R3, R11, 0xffffffe ;  /* 0x0ffffffe0b037836 */ /* 0x001fe20000000000 */
[----:B------:R-:W-:-:S05]  /*143b0*/  IABS R11, R7 ;  /* 0x00000007000b7213 */ /* 0x000fca0000000000 */
[----:B------:R-:W0:Y:S02]  /*143c0*/  F2I.FTZ.U32.TRUNC.NTZ R3, R3 ;  /* 0x0000000300037305 */ /* 0x000e24000021f000 */
[----:B0-----:R-:W-:-:S04]  /*143d0*/  IMAD.MOV R5, RZ, RZ, -R3 ;  /* 0x000000ffff057224 */ /* 0x001fc800078e0a03 */
[----:B------:R-:W-:-:S04]  /*143e0*/  IMAD R5, R5, R10, RZ ;  /* 0x0000000a05057224 */ /* 0x000fc800078e02ff */
[----:B------:R-:W-:Y:S01]  /*143f0*/  IMAD.HI.U32 R2, R3, R5, R2 ;  /* 0x0000000503027227 */ /* 0x000fe200078e0002 */
[----:B------:R-:W-:-:S03]  /*14400*/  IABS R5, R8 ;  /* 0x0000000800057213 */ /* 0x000fc60000000000 */
[----:B------:R-:W-:Y:S02]  /*14410*/  IMAD.MOV R3, RZ, RZ, -R11 ;  /* 0x000000ffff037224 */ /* 0x000fe400078e0a0b */
        /* <DEDUP_REMOVED lines=11> */
[----:B------:R-:W-:Y:S01]  /*144d0*/  @!P1 LOP3.LUT R2, RZ, R7, RZ, 0x33, !PT ;  /* 0x00000007ff029212 */ /* 0x000fe200078e33ff */
[----:B------:R-:W-:-:S04]  /*144e0*/  IMAD.MOV R7, RZ, RZ, -R7 ;  /* 0x000000ffff077224 */ /* 0x000fc800078e0a07 */
[----:B------:R-:W-:-:S05]  /*144f0*/  IMAD R3, R2, R7, R9 ;  /* 0x0000000702037224 */ /* 0x000fca00078e0209 */
[----:B------:R1:W-:Y:S02]  /*14500*/  STL [R1+0x8], R3 ;  /* 0x0000080301007387 */ /* 0x0003e40000100800 */
.L_x_2446:
[----:B01----:R-:W-:-:S05]  /*14510*/  LOP3.LUT R3, RZ, R2, RZ, 0x33, !PT ;  /* 0x00000002ff037212 */ /* 0x003fca00078e33ff */
[----:B------:R-:W-:-:S05]  /*14520*/  IMAD.IADD R2, R4, 0x1, R3 ;  /* 0x0000000104027824 */ /* 0x000fca00078e0203 */
[----:B------:R1:W-:Y:S01]  /*14530*/  STL [R1+0x4], R2 ;  /* 0x0000040201007387 */ /* 0x0003e20000100800 */
[----:B------:R-:W-:Y:S05]  /*14540*/  BRA `(.L_x_2447) ;  /* 0x0000000000107947 */ /* 0x000fea0003800000 */
.L_x_2442:
[----:B------:R-:W-:Y:S01]  /*14550*/  IMAD.U32 R2, RZ, RZ, UR6 ;  /* 0x00000006ff027e24 */ /* 0x000fe2000f8e00ff */
[----:B------:R0:W-:Y:S04]  /*14560*/  STL [R1+0x4], RZ ;  /* 0x000004ff01007387 */ /* 0x0001e80000100800 */
[----:B------:R0:W-:Y:S04]  /*14570*/  STL [R1+0x8], RZ ;  /* 0x000008ff01007387 */ /* 0x0001e80000100800 */
[----:B------:R0:W-:Y:S02]  /*14580*/  STL [R1], R2 ;  /* 0x0000000201007387 */ /* 0x0001e40000100800 */
.L_x_2447:
[----:B------:R-:W2:Y:S04]  /*14590*/  LDL R8, [R1] ;  /* 0x0000000001087983 */ /* 0x000ea80000100800 */
[----:B------:R-:W2:Y:S04]  /*145a0*/  LDL R9, [R1+0x4] ;  /* 0x0000040001097983 */ /* 0x000ea80000100800 */
[----:B------:R-:W2:Y:S04]  /*145b0*/  LDL R10, [R1+0x8] ;  /* 0x00000800010a7983 */ /* 0x000ea80000100800 */
[----:B------:R-:W2:Y:S01]  /*145c0*/  LDL R11, [R1+0xc] ;  /* 0x00000c00010b7983 */ /* 0x000ea20000100800 */
[----:B------:R-:W-:-:S13]  /*145d0*/  ISETP.NE.AND P0, PT, R0, RZ, PT ;  /* 0x000000ff0000720c */ /* 0x000fda0003f05270 */
[----:B------:R-:W3:Y:S01]  /*145e0*/  @!P0 S2R R3, SR_CgaCtaId ;  /* 0x0000000000038919 */ /* 0x000ee20000008800 */
[----:B------:R-:W-:-:S04]  /*145f0*/  @!P0 MOV R0, 0x400 ;  /* 0x0000040000008802 */ /* 0x000fc80000000f00 */
[----:B---3--:R-:W-:-:S05]  /*14600*/  @!P0 LEA R0, R3, R0, 0x18 ;  /* 0x0000000003008211 */ /* 0x008fca00078ec0ff */
[----:B--2---:R2:W-:Y:S01]  /*14610*/  @!P0 STS.128 [R0+0x228d0], R8 ;  /* 0x0228d00800008388 */ /* 0x0045e20000000c00 */
[----:B------:R-:W-:Y:S06]  /*14620*/  BAR.ARV 0x5, 0x180 ;  /* 0x0146000000007b1d */ /* 0x000fec0000002000 */
.L_x_2440:
[----:B--2---:R-:W2:Y:S01]  /*14630*/  LDL R0, [R1+0xc] ;  /* 0x00000c0001007983 */ /* 0x004ea20000100800 */
[----:B------:R-:W-:-:S03]  /*14640*/  ULDC UR4, c[0x0][0xc3c] ;  /* 0x00030f0000047ab9 */ /* 0x000fc60000000800 */
[----:B------:R4:W-:Y:S01]  /*14650*/  STL [R1+0x10], RZ ;  /* 0x000010ff01007387 */ /* 0x0009e20000100800 */
[----:B--2---:R-:W-:Y:S01]  /*14660*/  ISETP.GE.AND P0, PT, R0, UR4, PT ;  /* 0x0000000400007c0c */ /* 0x004fe2000bf06270 */
[----:B------:R-:W-:-:S05]  /*14670*/  IMAD.MOV.U32 R0, RZ, RZ, 0x1 ;  /* 0x00000001ff007424 */ /* 0x000fca00078e00ff */
[----:B------:R4:W-:Y:S04]  /*14680*/  STL [R1+0x14], R0 ;  /* 0x0000140001007387 */ /* 0x0009e80000100800 */
[----:B------:R4:W-:Y:S03]  /*14690*/  STL [R1+0x48], RZ ;  /* 0x000048ff01007387 */ /* 0x0009e60000100800 */
[----:B------:R-:W-:Y:S05]  /*146a0*/  @P0 BRA `(.L_x_2448) ;  /* 0x0000005c006c0947 */ /* 0x000fea0003800000 */
[----:B------:R-:W2:Y:S01]  /*146b0*/  S2UR UR5, SR_CgaCtaId ;  /* 0x00000000000579c3 */ /* 0x000ea20000008800 */
[C---:B----4-:R-:W-:Y:S01]  /*146c0*/  IMAD.SHL.U32 R0, R6.reuse, 0x8, RZ ;  /* 0x0000000806007824 */ /* 0x050fe200078e00ff */
[----:B------:R-:W-:Y:S01]  /*146d0*/  LOP3.LUT R4, R6, 0x7f, RZ, 0xc0, !PT ;  /* 0x0000007f06047812 */ /* 0x000fe200078ec0ff */
[----:B------:R-:W-:Y:S01]  /*146e0*/  UMOV UR4, 0x400 ;  /* 0x0000040000047882 */ /* 0x000fe20000000000 */
[----:B------:R-:W-:Y:S01]  /*146f0*/  BSSY B8, `(.L_x_2448) ;  /* 0x00005d6000087945 */ /* 0x000fe20003800000 */
[----:B------:R-:W-:Y:S01]  /*14700*/  ULDC UR37, c[0x0][0xc] ;  /* 0x0000030000257ab9 */ /* 0x000fe20000000800 */
[----:B------:R-:W-:Y:S01]  /*14710*/  LOP3.LUT R3, R0, 0x1f8, RZ, 0xc0, !PT ;  /* 0x000001f800037812 */ /* 0x000fe200078ec0ff */
[----:B01----:R-:W-:Y:S01]  /*14720*/  IMAD.SHL.U32 R2, R4, 0x8, RZ ;  /* 0x0000000804027824 */ /* 0x003fe200078e00ff */
[----:B------:R-:W-:Y:S01]  /*14730*/  ULDC.64 UR38, c[0x0][0x198] ;  /* 0x0000660000267ab9 */ /* 0x000fe20000000a00 */
[----:B------:R-:W-:Y:S01]  /*14740*/  IMAD.MOV.U32 R0, RZ, RZ, 0x1 ;  /* 0x00000001ff007424 */ /* 0x000fe200078e00ff */
[----:B------:R-:W-:Y:S01]  /*14750*/  LOP3.LUT R3, R3, 0x38, R6, 0x78, !PT ;  /* 0x0000003803037812 */ /* 0x000fe200078e7806 */
[----:B------:R-:W-:-:S03]  /*14760*/  IMAD.SHL.U32 R6, R6, 0x10, RZ ;  /* 0x0000001006067824 */ /* 0x000fc600078e00ff */
[----:B------:R-:W-:Y:S02]  /*14770*/  LOP3.LUT R2, R3, 0x200, R2, 0xf8, !PT ;  /* 0x0000020003027812 */ /* 0x000fe400078ef802 */
[----:B------:R-:W-:-:S04]  /*14780*/  SHF.R.U32.HI R3, RZ, 0x3, R4 ;  /* 0x00000003ff037819 */ /* 0x000fc80000011604 */
[----:B------:R-:W-:Y:S01]  /*14790*/  LOP3.LUT R3, R3, 0x70, R6, 0xf8, !PT ;  /* 0x0000007003037812 */ /* 0x000fe200078ef806 */
[----:B--2---:R-:W-:-:S06]  /*147a0*/  ULEA UR4, UR5, UR4, 0x18 ;  /* 0x0000000405047291 */ /* 0x004fcc000f8ec03f */
[----:B------:R-:W-:-:S04]  /*147b0*/  IMAD.U32 R19, RZ, RZ, UR4 ;  /* 0x00000004ff137e24 */ /* 0x000fc8000f8e00ff */
[----:B------:R-:W-:-:S05]  /*147c0*/  IMAD R2, R2, 0x2, R19 ;  /* 0x0000000202027824 */ /* 0x000fca00078e0213 */
[----:B------:R0:W-:Y:S04]  /*147d0*/  STL [R1+0x24], R2 ;  /* 0x0000240201007387 */ /* 0x0001e80000100800 */
[----:B------:R0:W-:Y:S04]  /*147e0*/  STL [R1+0x48], RZ ;  /* 0x000048ff01007387 */ /* 0x0001e80000100800 */
[----:B------:R0:W-:Y:S04]  /*147f0*/  STL [R1+0x14], R0 ;  /* 0x0000140001007387 */ /* 0x0001e80000100800 */
[----:B------:R0:W-:Y:S02]  /*14800*/  STL [R1+0x10], RZ ;  /* 0x000010ff01007387 */ /* 0x0001e40000100800 */
.L_x_2560:
[----:B--23--:R-:W2:Y:S01]  /*14810*/  LDL R9, [R1+0xc] ;  /* 0x00000c0001097983 */ /* 0x00cea20000100800 */
[----:B------:R-:W-:Y:S05]  /*14820*/  YIELD ;  /* 0x0000000000007946 */ /* 0x000fea0003800000 */
[----:B------:R-:W-:Y:S01]  /*14830*/  ULDC.64 UR4, c[0x0][0xa28] ;  /* 0x00028a0000047ab9 */ /* 0x000fe20000000a00 */
[----:B0-----:R-:W-:Y:S01]  /*14840*/  IMAD.MOV.U32 R0, RZ, RZ, RZ ;  /* 0x000000ffff007224 */ /* 0x001fe200078e00ff */
[----:B------:R-:W-:Y:S01]  /*14850*/  ISETP.NE.U32.AND P0, PT, RZ, UR4, PT ;  /* 0x00000004ff007c0c */ /* 0x000fe2000bf05070 */
[----:B-1----:R-:W0:Y:S01]  /*14860*/  LDC.64 R4, c[0x0][0xa00] ;  /* 0x00028000ff047b82 */ /* 0x002e220000000a00 */
[----:B------:R-:W-:Y:S01]  /*14870*/  IMAD.MOV.U32 R10, RZ, RZ, RZ ;  /* 0x000000ffff0a7224 */ /* 0x000fe200078e00ff */
[----:B------:R-:W-:Y:S01]  /*14880*/  ULDC.64 UR6, c[0x0][0xa08] ;  /* 0x0002820000067ab9 */ /* 0x000fe20000000a00 */
[----:B------:R-:W-:Y:S01]  /*14890*/  ISETP.NE.AND.EX P0, PT, RZ, UR5, PT, P0 ;  /* 0x00000005ff007c0c */ /* 0x000fe2000bf05300 */
[----:B------:R-:W-:-:S12]  /*148a0*/  ULDC.64 UR4, c[0x0][0xa18] ;  /* 0x0002860000047ab9 */ /* 0x000fd80000000a00 */
[----:B------:R-:W2:Y:S02]  /*148b0*/  @P0 LDC.64 R2, c[0x0][0xa28] ;  /* 0x00028a00ff020b82 */ /* 0x000ea40000000a00 */
[----:B--2---:R-:W-:-:S05]  /*148c0*/  @P0 IMAD.WIDE R2, R9, 0x4, R2 ;  /* 0x0000000409020825 */ /* 0x004fca00078e0202 */
[----:B------:R1:W5:Y:S01]  /*148d0*/  @P0 LDG.E R0, desc[UR40][R2.64] ;  /* 0x0000002802000981 */ /* 0x000362000c1e1900 */
[----:B------:R-:W-:Y:S01]  /*148e0*/  ISETP.NE.U32.AND P0, PT, RZ, UR4, PT ;  /* 0x00000004ff007c0c */ /* 0x000fe2000bf05070 */
[----:B0-----:R-:W-:Y:S01]  /*148f0*/  IMAD.WIDE R4, R9, 0x4, R4 ;  /* 0x0000000409047825 */ /* 0x001fe200078e0204 */
[----:B------:R-:W-:Y:S02]  /*14900*/  ISETP.NE.U32.AND P1, PT, RZ, UR6, PT ;  /* 0x00000006ff007c0c */ /* 0x000fe4000bf25070 */
[----:B------:R-:W-:Y:S01]  /*14910*/  ISETP.NE.AND.EX P2, PT, RZ, UR5, PT, P0 ;  /* 0x00000005ff007c0c */ /* 0x000fe2000bf45300 */
[----:B------:R-:W-:Y:S01]  /*14920*/  ULDC.64 UR4, c[0x0][0xa00] ;  /* 0x0002800000047ab9 */ /* 0x000fe20000000a00 */
[----:B------:R-:W-:Y:S01]  /*14930*/  ISETP.NE.AND.EX P1, PT, RZ, UR7, PT, P1 ;  /* 0x00000007ff007c0c */ /* 0x000fe2000bf25310 */
[----:B------:R-:W-:Y:S01]  /*14940*/  IMAD.MOV.U32 R8, RZ, RZ, RZ ;  /* 0x000000ffff087224 */ /* 0x000fe200078e00ff */
[----:B------:R-:W-:Y:S01]  /*14950*/  ISETP.NE.U32.AND P0, PT, RZ, UR4, PT ;  /* 0x00000004ff007c0c */ /* 0x000fe2000bf05070 */
[----:B-1----:R-:W0:Y:S03]  /*14960*/  LDC.64 R2, c[0x0][0xa08] ;  /* 0x00028200ff027b82 */ /* 0x002e260000000a00 */
[----:B------:R-:W-:-:S05]  /*14970*/  ISETP.NE.AND.EX P0, PT, RZ, UR5, PT, P0 ;  /* 0x00000005ff007c0c */ /* 0x000fca000bf05300 */
[----:B------:R-:W1:Y:S08]  /*14980*/  @P2 LDC.64 R6, c[0x0][0xa18] ;  /* 0x00028600ff062b82 */ /* 0x000e700000000a00 */
[----:B------:R-:W2:Y:S01]  /*14990*/  @P0 LDG.E R10, desc[UR40][R4.64] ;  /* 0x00000028040a0981 */ /* 0x000ea2000c1e1900 */
[----:B------:R-:W-:Y:S01]  /*149a0*/  ULDC UR4, c[0x0][0x288] ;  /* 0x0000a20000047ab9 */ /* 0x000fe20000000800 */
[----:B0-----:R-:W-:-:S05]  /*149b0*/  IMAD.WIDE R2, R9, 0x4, R2 ;  /* 0x0000000409027825 */ /* 0x001fca00078e0202 */
[----:B------:R-:W5:Y:S01]  /*149c0*/  @P1 LDG.E R8, desc[UR40][R2.64] ;  /* 0x0000002802081981 */ /* 0x000f62000c1e1900 */
[----:B-1----:R-:W-:-:S03]  /*149d0*/  @P2 IMAD.WIDE R6, R9, 0x4, R6 ;  /* 0x0000000409062825 */ /* 0x002fc600078e0206 */
        /* <DEDUP_REMOVED lines=14> */
[----:B------:R-:W0:Y:S04]  /*14ac0*/  LDG.E R7, desc[UR40][R4.64] ;  /* 0x0000002804077981 */ /* 0x000e28000c1e1900 */
[----:B------:R-:W0:Y:S02]  /*14ad0*/  LDG.E R4, desc[UR40][R4.64+0x4] ;  /* 0x0000042804047981 */ /* 0x000e24000c1e1900 */
[----:B0-----:R-:W-:-:S05]  /*14ae0*/  IMAD.IADD R10, R4, 0x1, -R7 ;  /* 0x00000001040a7824 */ /* 0x001fca00078e0a07 */
[----:B------:R1:W-:Y:S02]  /*14af0*/  STL [R1+0x2c], R10 ;  /* 0x00002c0a01007387 */ /* 0x0003e40000100800 */
.L_x_2449:
[----:B------:R-:W2:Y:S01]  /*14b00*/  LDL.LU R5, [R1+0x8] ;  /* 0x0000080001057983 */ /* 0x000ea20000300800 */
[----:B------:R-:W-:Y:S02]  /*14b10*/  ULDC.64 UR4, c[0x0][0xa20] ;  /* 0x0002880000047ab9 */ /* 0x000fe40000000a00 */
[----:B------:R-:W-:-:S04]  /*14b20*/  ISETP.NE.U32.AND P0, PT, RZ, UR4, PT ;  /* 0x00000004ff007c0c */ /* 0x000fc8000bf05070 */
[----:B------:R-:W-:Y:S02]  /*14b30*/  ISETP.NE.AND.EX P0, PT, RZ, UR5, PT, P0 ;  /* 0x00000005ff007c0c */ /* 0x000fe4000bf05300 */
[C---:B--2---:R-:W-:Y:S02]  /*14b40*/  LOP3.LUT R7, R5.reuse, 0xff000000, RZ, 0xc0, !PT ;  /* 0xff00000005077812 */ /* 0x044fe400078ec0ff */
[C---:B------:R-:W-:Y:S02]  /*14b50*/  LOP3.LUT R4, R5.reuse, 0xff0000, RZ, 0xc0, !PT ;  /* 0x00ff000005047812 */ /* 0x040fe400078ec0ff */
[----:B------:R-:W-:Y:S02]  /*14b60*/  SHF.R.U32.HI R7, RZ, 0x8, R7 ;  /* 0x00000008ff077819 */ /* 0x000fe40000011607 */
[----:B------:R-:W-:Y:S02]  /*14b70*/  LOP3.LUT R17, R5, 0xffff, RZ, 0xc0, !PT ;  /* 0x0000ffff05117812 */ /* 0x000fe400078ec0ff */
[----:B------:R-:W-:Y:S01]  /*14b80*/  LEA.HI R7, R4, R7, RZ, 0x10 ;  /* 0x0000000704077211 */ /* 0x000fe200078f80ff */
[----:B-----5:R-:W-:-:S05]  /*14b90*/  IMAD.IADD R4, R8, 0x1, R0 ;  /* 0x0000000108047824 */ /* 0x020fca00078e0200 */
[----:B------:R2:W-:Y:S01]  /*14ba0*/  STL [R1+0x18], R4 ;  /* 0x0000180401007387 */ /* 0x0005e20000100800 */
[----:B------:R-:W-:Y:S05]  /*14bb0*/  @!P0 BRA `(.L_x_2450) ;  /* 0x0000000000108947 */ /* 0x000fea0003800000 */
[----:B------:R-:W3:Y:S02]  /*14bc0*/  LDC.64 R2, c[0x0][0xa20] ;  /* 0x00028800ff027b82 */ /* 0x000ee40000000a00 */
[----:B---3--:R-:W-:-:S05]  /*14bd0*/  IMAD.WIDE R2, R9, 0x4, R2 ;  /* 0x0000000409027825 */ /* 0x008fca00078e0202 */
[----:B------:R3:W5:Y:S01]  /*14be0*/  LDG.E R6, desc[UR40][R2.64] ;  /* 0x0000002802067981 */ /* 0x000762000c1e1900 */
[----:B------:R-:W-:Y:S05]  /*14bf0*/  BRA `(.L_x_2451) ;  /* 0x0000000000107947 */ /* 0x000fea0003800000 */
.L_x_2450:
[----:B------:R-:W-:Y:S05]  /*14c00*/  @!P1 BRA `(.L_x_2451) ;  /* 0x00000000000c9947 */ /* 0x000fea0003800000 */
[----:B------:R-:W3:Y:S04]  /*14c10*/  LDG.E R6, desc[UR40][R2.64] ;  /* 0x0000002802067981 */ /* 0x000ee8000c1e1900 */
[----:B------:R-:W3:Y:S02]  /*14c20*/  LDG.E R2, desc[UR40][R2.64+0x4] ;  /* 0x0000042802027981 */ /* 0x000ee4000c1e1900 */
[----:B---3--:R-:W-:-:S07]  /*14c30*/  IMAD.IADD R6, R2, 0x1, -R6 ;  /* 0x0000000102067824 */ /* 0x008fce00078e0a06 */
.L_x_2451:
[----:B--2---:R-:W2:Y:S01]  /*14c40*/  LDL.LU R4, [R1+0x4] ;  /* 0x0000040001047983 */ /* 0x004ea20000300800 */
[----:B---3--:R-:W3:Y:S01]  /*14c50*/  LDC R2, c[0x0][0x448] ;  /* 0x00011200ff027b82 */ /* 0x008ee20000000800 */
[----:B-----5:R-:W-:Y:S01]  /*14c60*/  IMAD.IADD R0, R6, 0x1, -R0 ;  /* 0x0000000106007824 */ /* 0x020fe200078e0a00 */
[----:B---3--:R-:W-:-:S13]  /*14c70*/  ISETP.NE.AND P1, PT, R2, 0x1, PT ;  /* 0x000000010200780c */ /* 0x008fda0003f25270 */
[----:B------:R-:W3:Y:S08]  /*14c80*/  @P1 LDC R3, c[0x0][0x44c] ;  /* 0x00011300ff031b82 */ /* 0x000ef00000000800 */
[----:B------:R-:W4:Y:S01]  /*14c90*/  @P1 LDC R2, c[0x0][0x450] ;  /* 0x00011400ff021b82 */ /* 0x000f220000000800 */
[----:B--2---:R-:W-:-:S04]  /*14ca0*/  IMAD.SHL.U32 R11, R4, 0x80, RZ ;  /* 0x00000080040b7824 */ /* 0x004fc800078e00ff */
[----:B------:R-:W-:Y:S01]  /*14cb0*/  VIADD R4, R11, 0x7f ;  /* 0x0000007f0b047836 */ /* 0x000fe20000000000 */
[----:B------:R2:W-:Y:S03]  /*14cc0*/  STL [R1+0x28], R11 ;  /* 0x0000280b01007387 */ /* 0x0005e60000100800 */
[----:B---3--:R-:W-:-:S04]  /*14cd0*/  @P1 IMAD.HI.U32 R3, R4, R3, RZ ;  /* 0x0000000304031227 */ /* 0x008fc800078e00ff */
[----:B------:R-:W-:Y:S01]  /*14ce0*/  IMAD.MOV.U32 R6, RZ, RZ, R4 ;  /* 0x000000ffff067224 */ /* 0x000fe200078e0004 */
[----:B----4-:R-:W-:Y:S01]  /*14cf0*/  @P1 SHF.R.U32.HI R6, RZ, R2, R3 ;  /* 0x00000002ff061219 */ /* 0x010fe20000011603 */
[----:B------:R-:W-:-:S04]  /*14d00*/  VIADD R2, R0, 0x5f ;  /* 0x0000005f00027836 */ /* 0x000fc80000000000 */
[----:B------:R-:W-:-:S05]  /*14d10*/  IMAD.HI R2, R2, 0x2aaaaaab, RZ ;  /* 0x2aaaaaab02027827 */ /* 0x000fca00078e02ff */
[----:B------:R-:W-:-:S04]  /*14d20*/  SHF.R.U32.HI R3, RZ, 0x1f, R2 ;  /* 0x0000001fff037819 */ /* 0x000fc80000011602 */
[----:B------:R-:W-:Y:S02]  /*14d30*/  LEA.HI.SX32 R9, R2, R3, 0x1c ;  /* 0x0000000302097211 */ /* 0x000fe400078fe2ff */
[----:B------:R-:W-:-:S03]  /*14d40*/  IADD3 R2, R0, 0x1, -R10 ;  /* 0x0000000100027810 */ /* 0x000fc60007ffe80a */
[----:B------:R2:W-:Y:S02]  /*14d50*/  STL [R1+0x58], R9 ;  /* 0x0000580901007387 */ /* 0x0005e40000100800 */
[----:B------:R-:W-:Y:S02]  /*14d60*/  IMAD.IADD R6, R2, 0x1, R6 ;  /* 0x0000000102067824 */ /* 0x000fe400078e0206 */
[----:B------:R-:W3:Y:S02]  /*14d70*/  LDC.64 R2, c[0x0][0x9e0] ;  /* 0x00027800ff027b82 */ /* 0x000ee40000000a00 */
[----:B---3--:R-:W-:Y:S01]  /*14d80*/  ISETP.GE.AND P2, PT, R3, 0x1, PT ;  /* 0x000000010300780c */ /* 0x008fe20003f46270 */
[----:B------:R-:W-:-:S12]  /*14d90*/  IMAD.IADD R2, R6, 0x1, R2 ;  /* 0x0000000106027824 */ /* 0x000fd800078e0202 */
[----:B--2---:R-:W-:Y:S05]  /*14da0*/  @!P2 BRA `(.L_x_2452) ;  /* 0x000000000048a947 */ /* 0x004fea0003800000 */
[C---:B------:R-:W-:Y:S01]  /*14db0*/  ISETP.GT.AND P0, PT, R6.reuse, RZ, PT ;  /* 0x000000ff0600720c */ /* 0x040fe20003f04270 */
[----:B------:R-:W-:Y:S01]  /*14dc0*/  BSSY B0, `(.L_x_2453) ;  /* 0x000000e000007945 */ /* 0x000fe20003800000 */
[----:B------:R-:W-:-:S11]  /*14dd0*/  VIADD R8, R6, 0xffffffff ;  /* 0xffffffff06087836 */ /* 0x000fd60000000000 */
[----:B------:R-:W-:Y:S05]  /*14de0*/  @P0 BRA `(.L_x_2454) ;  /* 0x00000000001c0947 */ /* 0x000fea0003800000 */
[----:B------:R-:W-:Y:S01]  /*14df0*/  ISETP.NE.AND P0, PT, R3, 0x1, PT ;  /* 0x000000010300780c */ /* 0x000fe20003f05270 */
[----:B------:R-:W-:-:S12]  /*14e00*/  IMAD.MOV R6, RZ, RZ, -R6 ;  /* 0x000000ffff067224 */ /* 0x000fd800078e0a06 */
[----:B------:R-:W2:Y:S02]  /*14e10*/  @P0 LDC.64 R4, c[0x0][0x9e8] ;  /* 0x00027a00ff040b82 */ /* 0x000ea40000000a00 */
[----:B--2---:R-:W-:-:S05]  /*14e20*/  @P0 IMAD.HI.U32 R4, R6, R4, RZ ;  /* 0x0000000406040227 */ /* 0x004fca00078e00ff */
[----:B------:R-:W-:-:S04]  /*14e30*/  @P0 SHF.R.U32.HI R6, RZ, R5, R4 ;  /* 0x00000005ff060219 */ /* 0x000fc80000011604 */
[----:B------:R-:W-:Y:S01]  /*14e40*/  LOP3.LUT R8, RZ, R6, RZ, 0x33, !PT ;  /* 0x00000006ff087212 */ /* 0x000fe200078e33ff */
[----:B------:R-:W-:Y:S06]  /*14e50*/  BRA `(.L_x_2455) ;  /* 0x0000000000107947 */ /* 0x000fec0003800000 */
.L_x_2454:
[----:B------:R-:W-:-:S13]  /*14e60*/  ISETP.NE.AND P0, PT, R3, 0x1, PT ;  /* 0x000000010300780c */ /* 0x000fda0003f05270 */
[----:B------:R-:W2:Y:S02]  /*14e70*/  @P0 LDC.64 R4, c[0x0][0x9e8] ;  /* 0x00027a00ff040b82 */ /* 0x000ea40000000a00 */
[----:B--2---:R-:W-:-:S05]  /*14e80*/  @P0 IMAD.HI.U32 R4, R8, R4, RZ ;  /* 0x0000000408040227 */ /* 0x004fca00078e00ff */
[----:B------:R-:W-:-:S07]  /*14e90*/  @P0 SHF.R.U32.HI R8, RZ, R5, R4 ;  /* 0x00000005ff080219 */ /* 0x000fce0000011604 */
.L_x_2455:
[----:B------:R-:W-:Y:S05]  /*14ea0*/  BSYNC B0 ;  /* 0x0000000000007941 */ /* 0x000fea0003800000 */
.L_x_2453:
[----:B------:R-:W-:-:S05]  /*14eb0*/  IMAD R8, R8, R3, R3 ;  /* 0x0000000308087224 */ /* 0x000fca00078e0203 */
[----:B------:R-:W-:-:S07]  /*14ec0*/  VIMNMX R2, R2, R8, PT ;  /* 0x0000000802027248 */ /* 0x000fce0003fe0100 */
.L_x_2452:
[----:B------:R-:W2:Y:S01]  /*14ed0*/  @P1 LDC R4, c[0x0][0x44c] ;  /* 0x00011300ff041b82 */ /* 0x000ea20000000800 */
[----:B------:R-:W-:Y:S01]  /*14ee0*/  VIADD R2, R2, 0x5f ;  /* 0x0000005f02027836 */ /* 0x000fe20000000000 */
[----:B------:R-:W-:Y:S01]  /*14ef0*/  ULDC UR4, c[0x0][0x9dc] ;  /* 0x0002770000047ab9 */ /* 0x000fe20000000800 */
[----:B------:R-:W-:Y:S02]  /*14f00*/  IMAD.MOV.U32 R5, RZ, RZ, R11 ;  /* 0x000000ffff057224 */ /* 0x000fe400078e000b */
[----:B------:R-:W-:-:S03]  /*14f10*/  IMAD.HI R2, R2, 0x2aaaaaab, RZ ;  /* 0x2aaaaaab02027827 */ /* 0x000fc600078e02ff */
[----:B------:R-:W3:Y:S01]  /*14f20*/  @P1 LDC R6, c[0x0][0x450] ;  /* 0x00011400ff061b82 */ /* 0x000ee20000000800 */
[----:B--2---:R-:W-:-:S05]  /*14f30*/  @P1 IMAD.HI.U32 R4, R11, R4, RZ ;  /* 0x000000040b041227 */ /* 0x004fca00078e00ff */
[----:B---3--:R-:W-:-:S04]  /*14f40*/  @P1 SHF.R.U32.HI R5, RZ, R6, R4 ;  /* 0x00000006ff051219 */ /* 0x008fc80000011604 */
[----:B------:R-:W-:Y:S02]  /*14f50*/  IADD3 R6, R5, R0, -R10 ;  /* 0x0000000005067210 */ /* 0x000fe40007ffe80a */
[----:B------:R-:W-:-:S04]  /*14f60*/  SHF.R.U32.HI R0, RZ, 0x1f, R2 ;  /* 0x0000001fff007819 */ /* 0x000fc80000011602 */
[----:B------:R-:W-:Y:S01]  /*14f70*/  LEA.HI.SX32 R4, R2, R0, 0x1c ;  /* 0x0000000002047211 */ /* 0x000fe200078fe2ff */
[----:B------:R-:W-:-:S03]  /*14f80*/  VIADD R2, R6, -UR4 ;  /* 0x8000000406027c36 */ /* 0x000fc60008000000 */
[----:B------:R-:W-:Y:S01]  /*14f90*/  VIMNMX R0, R9, R4, PT ;  /* 0x0000000409007248 */ /* 0x000fe20003fe0100 */
[----:B------:R2:W-:Y:S01]  /*14fa0*/  STL [R1+0x54], R4 ;  /* 0x0000540401007387 */ /* 0x0005e20000100800 */
[----:B------:R-:W-:Y:S05]  /*14fb0*/  @!P2 BRA `(.L_x_2456) ;  /* 0x000000000044a947 */ /* 0x000fea0003800000 */
[----:B------:R-:W-:Y:S01]  /*14fc0*/  ISETP.GT.AND P0, PT, R6, -0x1, PT ;  /* 0xffffffff0600780c */ /* 0x000fe20003f04270 */
[----:B------:R-:W-:-:S12]  /*14fd0*/  BSSY B0, `(.L_x_2457) ;  /* 0x000000d000007945 */ /* 0x000fd80003800000 */
[----:B------:R-:W-:Y:S05]  /*14fe0*/  @P0 BRA `(.L_x_2458) ;  /* 0x00000000001c0947 */ /* 0x000fea0003800000 */
[----:B------:R-:W-:Y:S02]  /*14ff0*/  ISETP.NE.AND P0, PT, R3, 0x1, PT ;  /* 0x000000010300780c */ /* 0x000fe40003f05270 */
[----:B------:R-:W-:-:S11]  /*15000*/  LOP3.LUT R6, RZ, R6, RZ, 0x33, !PT ;  /* 0x00000006ff067212 */ /* 0x000fd600078e33ff */
[----:B--2---:R-:W2:Y:S02]  /*15010*/  @P0 LDC.64 R4, c[0x0][0x9e8] ;  /* 0x00027a00ff040b82 */ /* 0x004ea40000000a00 */
[----:B--2---:R-:W-:-:S05]  /*15020*/  @P0 IMAD.HI.U32 R4, R6, R4, RZ ;  /* 0x0000000406040227 */ /* 0x004fca00078e00ff */
[----:B------:R-:W-:-:S04]  /*15030*/  @P0 SHF.R.U32.HI R6, RZ, R5, R4 ;  /* 0x00000005ff060219 */ /* 0x000fc80000011604 */
[----:B------:R-:W-:Y:S01]  /*15040*/  LOP3.LUT R6, RZ, R6, RZ, 0x33, !PT ;  /* 0x00000006ff067212 */ /* 0x000fe200078e33ff */
[----:B------:R-:W-:Y:S06]  /*15050*/  BRA `(.L_x_2459) ;  /* 0x0000000000107947 */ /* 0x000fec0003800000 */
.L_x_2458:
[----:B------:R-:W-:-:S13]  /*15060*/  ISETP.NE.AND P0, PT, R3, 0x1, PT ;  /* 0x000000010300780c */ /* 0x000fda0003f05270 */
[----:B--2---:R-:W2:Y:S02]  /*15070*/  @P0 LDC.64 R4, c[0x0][0x9e8] ;  /* 0x00027a00ff040b82 */ /* 0x004ea40000000a00 */
[----:B--2---:R-:W-:-:S05]  /*15080*/  @P0 IMAD.HI.U32 R4, R6, R4, RZ ;  /* 0x0000000406040227 */ /* 0x004fca00078e00ff */
[----:B------:R-:W-:-:S07]  /*15090*/  @P0 SHF.R.U32.HI R6, RZ, R5, R4 ;  /* 0x00000005ff060219 */ /* 0x000fce0000011604 */
.L_x_2459:
[----:B------:R-:W-:Y:S05]  /*150a0*/  BSYNC B0 ;  /* 0x0000000000007941 */ /* 0x000fea0003800000 */
.L_x_2457:
[----:B------:R-:W-:-:S05]  /*150b0*/  IMAD R3, R6, R3, RZ ;  /* 0x0000000306037224 */ /* 0x000fca00078e02ff */
[----:B------:R-:W-:-:S07]  /*150c0*/  VIMNMX R2, R2, R3, !PT ;  /* 0x0000000302027248 */ /* 0x000fce0007fe0100 */
.L_x_2456:
[----:B------:R-:W-:Y:S01]  /*150d0*/  IMAD.HI R2, R2, 0x2aaaaaab, RZ ;  /* 0x2aaaaaab02027827 */ /* 0x000fe200078e02ff */
[----:B--2---:R-:W-:Y:S01]  /*150e0*/  SHF.R.U32.HI R4, RZ, 0x10, R7 ;  /* 0x00000010ff047819 */ /* 0x004fe20000011607 */
[----:B------:R-:W-:Y:S01]  /*150f0*/  BSSY B0, `(.L_x_2460) ;  /* 0x000002a000007945 */ /* 0x000fe20003800000 */
[----:B------:R-:W-:Y:S01]  /*15100*/  LOP3.LUT R8, R7, 0xff, RZ, 0xc0, !PT ;  /* 0x000000ff07087812 */ /* 0x000fe200078ec0ff */
[----:B------:R-:W-:Y:S01]  /*15110*/  IMAD.MOV.U32 R5, RZ, RZ, RZ ;  /* 0x000000ffff057224 */ /* 0x000fe200078e00ff */
[----:B------:R-:W-:Y:S02]  /*15120*/  SHF.R.U32.HI R3, RZ, 0x1f, R2 ;  /* 0x0000001fff037819 */ /* 0x000fe40000011602 */
[----:B------:R-:W-:Y:S01]  /*15130*/  ISETP.NE.AND P0, PT, R4, RZ, PT ;  /* 0x000000ff0400720c */ /* 0x000fe20003f05270 */
[----:B01----:R-:W-:Y:S01]  /*15140*/  IMAD.MOV.U32 R10, RZ, RZ, R5 ;  /* 0x000000ffff0a7224 */ /* 0x003fe200078e0005 */
[----:B------:R-:W-:-:S04]  /*15150*/  LEA.HI.SX32 R3, R2, R3, 0x1c ;  /* 0x0000000302037211 */ /* 0x000fc800078fe2ff */
[----:B------:R-:W-:-:S04]  /*15160*/  VIMNMX R9, RZ, R3, !PT ;  /* 0x00000003ff097248 */ /* 0x000fc80007fe0100 */
[----:B------:R-:W-:Y:S01]  /*15170*/  ISETP.GT.AND P1, PT, R0, R9, PT ;  /* 0x000000090000720c */ /* 0x000fe20003f24270 */
[----:B------:R0:W-:Y:S02]  /*15180*/  STL [R1+0x34], R9 ;  /* 0x0000340901007387 */ /* 0x0001e40000100800 */
[----:B------:R-:W1:Y:S02]  /*15190*/  @!P0 LDC R4, c[0x0][0x9f0] ;  /* 0x00027c00ff048b82 */ /* 0x000e640000000800 */
[----:B------:R0:W-:Y:S04]  /*151a0*/  STL [R1+0x38], R5 ;  /* 0x0000380501007387 */ /* 0x0001e80000100800 */
[----:B------:R0:W-:Y:S04]  /*151b0*/  STL [R1+0x50], R8 ;  /* 0x0000500801007387 */ /* 0x0001e80000100800 */
[----:B------:R-:W-:Y:S05]  /*151c0*/  @!P1 BRA `(.L_x_2461) ;  /* 0x0000000000709947 */ /* 0x000fea0003800000 */
[-C--:B01----:R-:W-:Y:S02]  /*151d0*/  IABS R5, R4.reuse ;  /* 0x0000000400057213 */ /* 0x083fe40000000000 */
[----:B------:R-:W-:Y:S02]  /*151e0*/  IABS R7, R4 ;  /* 0x0000000400077213 */ /* 0x000fe40000000000 */
[----:B------:R-:W0:Y:S03]  /*151f0*/  I2F.RP R2, R5 ;  /* 0x0000000500027306 */ /* 0x000e260000209400 */
[----:B------:R-:W-:-:S05]  /*15200*/  IMAD.MOV R7, RZ, RZ, -R7 ;  /* 0x000000ffff077224 */ /* 0x000fca00078e0a07 */
[----:B0-----:R-:W0:Y:S02]  /*15210*/  MUFU.RCP R2, R2 ;  /* 0x0000000200027308 */ /* 0x001e240000001000 */
[----:B0-----:R-:W-:-:S06]  /*15220*/  VIADD R2, R2, 0xffffffe ;  /* 0x0ffffffe02027836 */ /* 0x001fcc0000000000 */
[----:B------:R-:W0:Y:S02]  /*15230*/  F2I.FTZ.U32.TRUNC.NTZ R3, R2 ;  /* 0x0000000200037305 */ /* 0x000e24000021f000 */
[----:B0-----:R-:W-:-:S04]  /*15240*/  IMAD.MOV R2, RZ, RZ, -R3 ;  /* 0x000000ffff027224 */ /* 0x001fc800078e0a03 */
[----:B------:R-:W-:Y:S02]  /*15250*/  IMAD R6, R2, R5, RZ ;  /* 0x0000000502067224 */ /* 0x000fe400078e02ff */
[----:B------:R-:W-:-:S04]  /*15260*/  IMAD.MOV.U32 R2, RZ, RZ, RZ ;  /* 0x000000ffff027224 */ /* 0x000fc800078e00ff */
[----:B------:R-:W-:Y:S01]  /*15270*/  IMAD.HI.U32 R6, R3, R6, R2 ;  /* 0x0000000603067227 */ /* 0x000fe200078e0002 */
[----:B------:R-:W-:-:S05]  /*15280*/  IADD3 R3, R4, -0x1, R0 ;  /* 0xffffffff04037810 */ /* 0x000fca0007ffe000 */
[----:B------:R-:W-:-:S05]  /*15290*/  IMAD.IADD R3, R3, 0x1, -R9 ;  /* 0x0000000103037824 */ /* 0x000fca00078e0a09 */
[----:B------:R-:W-:Y:S02]  /*152a0*/  IABS R2, R3 ;  /* 0x0000000300027213 */ /* 0x000fe40000000000 */
[----:B------:R-:W-:-:S03]  /*152b0*/  LOP3.LUT R3, R3, R4, RZ, 0x3c, !PT ;  /* 0x0000000403037212 */ /* 0x000fc600078e3cff */
        /* <DEDUP_REMOVED lines=13> */
.L_x_2461:
[----:B------:R-:W-:Y:S05]  /*15390*/  BSYNC B0 ;  /* 0x0000000000007941 */ /* 0x000fea0003800000 */
.L_x_2460:
[----:B------:R-:W-:Y:S01]  /*153a0*/  IMAD.MOV.U32 R3, RZ, RZ, R10 ;  /* 0x000000ffff037224 */ /* 0x000fe200078e000a */
[----:B------:R-:W-:Y:S03]  /*153b0*/  BSSY B7, `(.L_x_2462) ;  /* 0x00003ec000077945 */ /* 0x000fe60003800000 */
[----:B------:R-:W-:-:S05]  /*153c0*/  IMAD R2, R8, R3, R9 ;  /* 0x0000000308027224 */ /* 0x000fca00078e0209 */
        /* <DEDUP_REMOVED lines=9> */
[----:B0-----:R-:W0:Y:S01]  /*15460*/  S2R R5, SR_LANEID ;  /* 0x0000000000057919 */ /* 0x001e220000000000 */
[----:B------:R-:W-:Y:S01]  /*15470*/  VOTEU.ANY UR4, UPT, PT ;  /* 0x0000000000047886 */ /* 0x000fe200038e0100 */
[----:B------:R-:W3:Y:S01]  /*15480*/  LDC.64 R2, c[0x0][0xc60] ;  /* 0x00031800ff027b82 */ /* 0x000ee20000000a00 */
[----:B------:R-:W0:Y:S02]  /*15490*/  FLO.U32 R0, UR4 ;  /* 0x0000000400007d00 */ /* 0x000e2400080e0000 */
[----:B0-----:R-:W-:-:S06]  /*154a0*/  ISETP.EQ.U32.AND P0, PT, R0, R5, PT ;  /* 0x000000050000720c */ /* 0x001fcc0003f02070 */
[----:B------:R-:W3:Y:S07]  /*154b0*/  POPC R5, UR4 ;  /* 0x0000000400057d09 */ /* 0x000eee0008000000 */
[----:B---3--:R-:W3:Y:S01]  /*154c0*/  @P0 ATOMG.E.ADD.STRONG.GPU PT, R3, desc[UR40][R2.64], R5 ;  /* 0x00000005020309a8 */ /* 0x008ee200081ee1e8 */
[----:B-1----:R-:W0:Y:S02]  /*154d0*/  S2R R4, SR_LTMASK ;  /* 0x0000000000047919 */ /* 0x002e240000003900 */
[----:B0-----:R-:W-:-:S04]  /*154e0*/  LOP3.LUT R4, R4, UR4, RZ, 0xc0, !PT ;  /* 0x0000000404047c12 */ /* 0x001fc8000f8ec0ff */
[----:B------:R-:W0:Y:S01]  /*154f0*/  POPC R7, R4 ;  /* 0x0000000400077309 */ /* 0x000e220000000000 */
[----:B---3--:R-:W0:Y:S02]  /*15500*/  SHFL.IDX PT, R0, R3, R0, 0x1f ;  /* 0x00001f0003007589 */ /* 0x008e2400000e0000 */
[----:B0-----:R-:W-:-:S05]  /*15510*/  IADD3 R0, R0, UR37, R7 ;  /* 0x0000002500007c10 */ /* 0x001fca000fffe007 */
[----:B------:R4:W-:Y:S01]  /*15520*/  STL [R1], R0 ;  /* 0x0000000001007387 */ /* 0x0009e20000100800 */
[----:B------:R-:W-:Y:S05]  /*15530*/  BRA `(.L_x_2464) ;  /* 0x0000003c004c7947 */ /* 0x000fea0003800000 */
.L_x_2463:
        /* <DEDUP_REMOVED lines=13> */
[----:B--2---:R-:W-:Y:S02]  /*15610*/  IMAD.U32 R10, RZ, RZ, UR4 ;  /* 0x00000004ff0a7e24 */ /* 0x004fe4000f8e00ff */
[----:B------:R-:W-:Y:S02]  /*15620*/  IMAD.U32 R11, RZ, RZ, UR5 ;  /* 0x00000005ff0b7e24 */ /* 0x000fe4000f8e00ff */
[----:B------:R-:W-:Y:S02]  /*15630*/  IMAD.MOV.U32 R8, RZ, RZ, 0x70 ;  /* 0x00000070ff087424 */ /* 0x000fe400078e00ff */
[----:B------:R-:W-:Y:S02]  /*15640*/  IMAD.MOV.U32 R12, RZ, RZ, 0x1 ;  /* 0x00000001ff0c7424 */ /* 0x000fe400078e00ff */
[----:B------:R-:W-:-:S07]  /*15650*/  IMAD.MOV.U32 R13, RZ, RZ, RZ ;  /* 0x000000ffff0d7224 */ /* 0x000fce00078e00ff */
[----:B------:R-:W-:-:S07]  /*15660*/  LEPC R20, `(.L_x_2466) ;  /* 0x000000001014794e */ /* 0x000fce0000000000 */
[----:B-1----:R-:W-:Y:S05]  /*15670*/  CALL.ABS.NOINC R2 ;  /* 0x0000000002007343 */ /* 0x002fea0003c00000 */
.L_x_2466:
[----:B------:R-:W-:Y:S05]  /*15680*/  BSYNC B6 ;  /* 0x0000000000067941 */ /* 0x000fea0003800000 */
.L_x_2465:
        /* <DEDUP_REMOVED lines=9> */
[----:B-1----:R-:W-:Y:S02]  /*15720*/  IMAD.U32 R4, RZ, RZ, UR6 ;  /* 0x00000006ff047e24 */ /* 0x002fe4000f8e00ff */
[----:B0-----:R-:W-:Y:S02]  /*15730*/  IMAD.U32 R5, RZ, RZ, UR7 ;  /* 0x00000007ff057e24 */ /* 0x001fe4000f8e00ff */
[----:B------:R-:W-:Y:S02]  /*15740*/  IMAD.U32 R6, RZ, RZ, UR8 ;  /* 0x00000008ff067e24 */ /* 0x000fe4000f8e00ff */
[----:B------:R-:W-:-:S02]  /*15750*/  IMAD.U32 R7, RZ, RZ, UR9 ;  /* 0x00000009ff077e24 */ /* 0x000fc4000f8e00ff */
[----:B--2---:R-:W-:Y:S02]  /*15760*/  IMAD.U32 R10, RZ, RZ, UR4 ;  /* 0x00000004ff0a7e24 */ /* 0x004fe4000f8e00ff */
[----:B------:R-:W-:Y:S02]  /*15770*/  IMAD.U32 R11, RZ, RZ, UR5 ;  /* 0x00000005ff0b7e24 */ /* 0x000fe4000f8e00ff */
[----:B------:R-:W-:Y:S02]  /*15780*/  IMAD.MOV.U32 R8, RZ, RZ, 0x70 ;  /* 0x00000070ff087424 */ /* 0x000fe400078e00ff */
[----:B------:R-:W-:Y:S02]  /*15790*/  IMAD.MOV.U32 R12, RZ, RZ, 0x1 ;  /* 0x00000001ff0c7424 */ /* 0x000fe400078e00ff */
[----:B---3--:R-:W-:-:S07]  /*157a0*/  IMAD.MOV.U32 R13, RZ, RZ, RZ ;  /* 0x000000ffff0d7224 */ /* 0x008fce00078e00ff */
[----:B------:R-:W-:-:S07]  /*157b0*/  LEPC R20, `(.L_x_2469) ;  /* 0x000000001014794e */ /* 0x000fce0000000000 */
[----:B----4-:R-:W-:Y:S05]  /*157c0*/  CALL.ABS.NOINC R2 ;  /* 0x0000000002007343 */ /* 0x010fea0003c00000 */
.L_x_2469:
        /* <DEDUP_REMOVED lines=15> */
.L_x_2468:
[----:B------:R-:W-:Y:S05]  /*158c0*/  BSYNC B6 ;  /* 0x0000000000067941 */ /* 0x000fea0003800000 */
.L_x_2467:
[----:B------:R-:W3:Y:S01]  /*158d0*/  LDL R0, [R1+0xc] ;  /* 0x00000c0001007983 */ /* 0x000ee20000100800 */
[----:B------:R-:W-:Y:S02]  /*158e0*/  ULDC.64 UR4, c[0x0][0x9f8] ;  /* 0x00027e0000047ab9 */ /* 0x000fe40000000a00 */
[----:B------:R-:W-:Y:S01]  /*158f0*/  ISETP.NE.U32.AND P0, PT, RZ, UR4, PT ;  /* 0x00000004ff007c0c */ /* 0x000fe2000bf05070 */
[----:B------:R-:W4:Y:S03]  /*15900*/  LDL R16, [R1+0x30] ;  /* 0x0000300001107983 */ /* 0x000f260000100800 */
[----:B------:R-:W-:Y:S01]  /*15910*/  ISETP.NE.AND.EX P0, PT, RZ, UR5, PT, P0 ;  /* 0x00000005ff007c0c */ /* 0x000fe2000bf05300 */
[----:B------:R-:W-:-:S12]  /*15920*/  ULDC.64 UR4, c[0x0][0xa08] ;  /* 0x0002820000047ab9 */ /* 0x000fd80000000a00 */
[----:B------:R-:W5:Y:S01]  /*15930*/  @P0 LDC.64 R2, c[0x0][0x9f8] ;  /* 0x00027e00ff020b82 */ /* 0x000f620000000a00 */
[----:B---3--:R-:W-:Y:S02]  /*15940*/  IMAD.MOV.U32 R7, RZ, RZ, R0 ;  /* 0x000000ffff077224 */ /* 0x008fe400078e0000 */
[----:B-----5:R-:W-:-:S05]  /*15950*/  @P0 IMAD.WIDE R2, R0, 0x4, R2 ;  /* 0x0000000400020825 */ /* 0x020fca00078e0202 */
[----:B------:R3:W0:Y:S01]  /*15960*/  @P0 LDG.E R7, desc[UR40][R2.64] ;  /* 0x0000002802070981 */ /* 0x000622000c1e1900 */
[----:B----4-:R-:W-:Y:S01]  /*15970*/  VIADD R0, R16, 0xffffffff ;  /* 0xffffffff10007836 */ /* 0x010fe20000000000 */
[----:B---3--:R-:W3:Y:S02]  /*15980*/  LDC.64 R2, c[0x0][0x418] ;  /* 0x00010600ff027b82 */ /* 0x008ee40000000a00 */
[----:B---3--:R-:W-:Y:S01]  /*15990*/  LOP3.LUT P0, RZ, R2, UR4, RZ, 0xfc, !PT ;  /* 0x0000000402ff7c12 */ /* 0x008fe2000f80fcff */
[----:B------:R-:W-:-:S03]  /*159a0*/  UMOV UR4, 0xffffffff ;  /* 0xffffffff00047882 */ /* 0x000fc60000000000 */
[----:B------:R-:W-:Y:S02]  /*159b0*/  LOP3.LUT P0, RZ, R3, UR5, RZ, 0xfc, P0 ;  /* 0x0000000503ff7c12 */ /* 0x000fe4000800fcff */
[----:B0-----:R-:W-:Y:S01]  /*159c0*/  SHF.R.S32.HI R8, RZ, 0x1f, R7 ;  /* 0x0000001fff087819 */ /* 0x001fe20000011407 */
[----:B------:R0:W-:Y:S01]  /*159d0*/  STL [R1+0x4], R7 ;  /* 0x0000040701007387 */ /* 0x0001e20000100800 */
[----:B------:R-:W-:-:S03]  /*159e0*/  SEL R16, R7, RZ, !P0 ;  /* 0x000000ff07107207 */ /* 0x000fc60004000000 */
[----:B------:R0:W-:Y:S01]  /*159f0*/  STL [R1+0x8], R8 ;  /* 0x0000080801007387 */ /* 0x0001e20000100800 */
[----:B------:R-:W-:Y:S05]  /*15a00*/  BRA.DIV UR4, `(.L_x_2470) ;  /* 0x0000005204507947 */ /* 0x000fea000b800000 */
[----:B-1----:R-:W1:Y:S02]  /*15a10*/  S2R R4, SR_TID.X ;  /* 0x0000000000047919 */ /* 0x002e640000002100 */
[----:B-1----:R-:W-:-:S04]  /*15a20*/  SHF.R.U32.HI R4, RZ, 0x5, R4 ;  /* 0x00000005ff047819 */ /* 0x002fc80000011604 */
[----:B------:R-:W-:-:S05]  /*15a30*/  LOP3.LUT R4, R4, 0x3, RZ, 0xc0, !PT ;  /* 0x0000000304047812 */ /* 0x000fca00078ec0ff */
[----:B------:R1:W3:Y:S02]  /*15a40*/  SHFL.IDX PT, R14, R4, RZ, 0x1f ;  /* 0x00001fff040e7589 */ /* 0x0002e400000e0000 */
.L_x_2576:
[----:B------:R4:W-:Y:S01]  /*15a50*/  STL [R1+0x20], R0 ;  /* 0x0000200001007387 */ /* 0x0009e20000100800 */
[----:B---3--:R-:W-:Y:S02]  /*15a60*/  ISETP.NE.AND P0, PT, R14, RZ, PT ;  /* 0x000000ff0e00720c */ /* 0x008fe40003f05270 */
[----:B------:R-:W-:Y:S02]  /*15a70*/  PLOP3.LUT P1, PT, PT, PT, PT, 0x8, 0x0 ;  /* 0x000000000000781c */ /* 0x000fe40003f2e170 */
[----:B------:R-:W-:-:S11]  /*15a80*/  LOP3.LUT R18, R18, 0xfffffffe, RZ, 0xc0, !PT ;  /* 0xfffffffe12127812 */ /* 0x000fd600078ec0ff */
[----:B------:R-:W-:Y:S01]  /*15a90*/  @P1 LOP3.LUT R18, R18, 0x1, RZ, 0xfc, !PT ;  /* 0x0000000112121812 */ /* 0x000fe200078efcff */
[----:B----4-:R-:W-:Y:S06]  /*15aa0*/  @P0 BRA `(.L_x_2471) ;  /* 0x00000004000c0947 */ /* 0x010fec0003800000 */
[----:B------:R-:W-:-:S03]  /*15ab0*/  UMOV UR4, 0xffffffff ;  /* 0xffffffff00047882 */ /* 0x000fc60000000000 */
[----:B------:R-:W-:Y:S05]  /*15ac0*/  BRA.DIV UR4, `(.L_x_2472) ;  /* 0x0000005204547947 */ /* 0x000fea000b800000 */
[----:B------:R-:W-:-:S13]  /*15ad0*/  ELECT P6, URZ, PT ;  /* 0x00000000003f782f */ /* 0x000fda00038c0000 */
.L_x_2579:
[----:B------:R-:W-:Y:S05]  /*15ae0*/  @!P6 BRA `(.L_x_2471) ;  /* 0x0000000000fce947 */ /* 0x000fea0003800000 */
[----:B------:R-:W-:-:S04]  /*15af0*/  ISETP.NE.U32.AND P0, PT, R2, RZ, PT ;  /* 0x000000ff0200720c */ /* 0x000fc80003f05070 */
[----:B------:R-:W-:-:S13]  /*15b00*/  ISETP.NE.AND.EX P0, PT, R3, RZ, PT, P0 ;  /* 0x000000ff0300720c */ /* 0x000fda0003f05300 */
[----:B------:R-:W-:Y:S05]  /*15b10*/  @!P0 BRA `(.L_x_2473) ;  /* 0x0000000000508947 */ /* 0x000fea0003800000 */
[----:B------:R-:W3:Y:S01]  /*15b20*/  LDC R6, c[0x0][0x43c] ;  /* 0x00010f00ff067b82 */ /* 0x000ee20000000800 */
[----:B------:R-:W-:Y:S01]  /*15b30*/  IMAD.MOV.U32 R9, RZ, RZ, R0 ;  /* 0x000000ffff097224 */ /* 0x000fe200078e0000 */
[----:B------:R-:W-:-:S03]  /*15b40*/  ULDC.64 UR4, c[0x0][0x428] ;  /* 0x00010a0000047ab9 */ /* 0x000fc60000000a00 */
[----:B------:R-:W-:Y:S01]  /*15b50*/  IMAD.MOV.U32 R0, RZ, RZ, R9 ;  /* 0x000000ffff007224 */ /* 0x000fe200078e0009 */
[----:B---3--:R-:W-:-:S13]  /*15b60*/  ISETP.NE.AND P0, PT, R6, 0x1, PT ;  /* 0x000000010600780c */ /* 0x008fda0003f05270 */
[----:B-1----:R-:W1:Y:S02]  /*15b70*/  @P0 LDC.64 R4, c[0x0][0x440] ;  /* 0x00011000ff040b82 */ /* 0x002e640000000a00 */
[----:B-1----:R-:W-:-:S05]  /*15b80*/  @P0 IMAD.HI.U32 R4, R9, R4, RZ ;  /* 0x0000000409040227 */ /* 0x002fca00078e00ff */
        /* <DEDUP_REMOVED lines=13> */
.L_x_2473:
[----:B------:R-:W4:Y:S04]  /*15c60*/  LDL R0, [R1+0x10] ;  /* 0x0000100001007983 */ /* 0x000f280000100800 */
[----:B---3--:R-:W3:Y:S01]  /*15c70*/  LDL R2, [R1+0x14] ;  /* 0x0000140001027983 */ /* 0x008ee20000100800 */
[----:B----4-:R-:W-:Y:S01]  /*15c80*/  IMAD R0, R0, 0x8, R19 ;  /* 0x0000000800007824 */ /* 0x010fe200078e0213 */
[----:B---3--:R-:W-:-:S04]  /*15c90*/  SHF.L.U32 R2, R2, 0x1f, RZ ;  /* 0x0000001f02027819 */ /* 0x008fc800000006ff */
[----:B------:R-:W3:Y:S02]  /*15ca0*/  SYNCS.PHASECHK.TRANS64.TRYWAIT P0, [R0+URZ+0x22840], R2 ;  /* 0x02284002000075a7 */ /* 0x000ee4000800017f */
[----:B---3--:R-:W-:Y:S05]  /*15cb0*/  @!P0 BRA `(.L_x_2474) ;  /* 0x0000004c00f88947 */ /* 0x008fea0003800000 */
.L_x_2580:
[----:B------:R-:W4:Y:S02]  /*15cc0*/  S2R R3, SR_TID.X ;  /* 0x0000000000037919 */ /* 0x000f240000002100 */
[----:B----4-:R-:W-:-:S04]  /*15cd0*/  LOP3.LUT R3, R3, 0x7f, RZ, 0xc0, !PT ;  /* 0x0000007f03037812 */ /* 0x010fc800078ec0ff */
[----:B------:R-:W-:-:S13]  /*15ce0*/  ISETP.NE.AND P0, PT, R3, RZ, PT ;  /* 0x000000ff0300720c */ /* 0x000fda0003f05270 */
[----:B------:R-:W-:Y:S05]  /*15cf0*/  @P0 BRA `(.L_x_2475) ;  /* 0x00000000001c0947 */ /* 0x000fea0003800000 */
[----:B------:R-:W4:Y:S01]  /*15d00*/  S2R R3, SR_TID.X ;  /* 0x0000000000037919 */ /* 0x000f220000002100 */
[----:B---3--:R-:W-:-:S04]  /*15d10*/  IMAD.MOV.U32 R2, RZ, RZ, 0x3000 ;  /* 0x00003000ff027424 */ /* 0x008fc800078e00ff */
[----:B------:R3:W-:Y:S01]  /*15d20*/  SYNCS.ARRIVE.TRANS64 RZ, [R0+URZ+0x22830], R2 ;  /* 0x0228300200ff79a7 */ /* 0x0007e2000800003f */
[----:B----4-:R-:W-:-:S04]  /*15d30*/  LOP3.LUT R3, R3, 0x1f, RZ, 0xc0, !PT ;  /* 0x0000001f03037812 */ /* 0x010fc800078ec0ff */
[----:B------:R-:W-:-:S13]  /*15d40*/  ISETP.NE.AND P0, PT, R3, RZ, PT ;  /* 0x000000ff0300720c */ /* 0x000fda0003f05270 */
[----:B---3--:R-:W-:Y:S05]  /*15d50*/  @!P0 BRA `(.L_x_2475) ;  /* 0x0000000000048947 */ /* 0x008fea0003800000 */
[----:B------:R-:W-:Y:S01]  /*15d60*/  BPT.TRAP 0x1 ;  /* 0x000000040000795c */ /* 0x000fe20000300000 */
.L_x_2475:
[----:B-1----:R-:W4:Y:S04]  /*15d70*/  LDL R4, [R1+0x10] ;  /* 0x0000100001047983 */ /* 0x002f280000100800 */
[----:B------:R-:W2:Y:S04]  /*15d80*/  LDL R3, [R1+0x20] ;  /* 0x0000200001037983 */ /* 0x000ea80000100800 */
[----:B---3--:R-:W3:Y:S01]  /*15d90*/  LDL R2, [R1+0x18] ;  /* 0x0000180001027983 */ /* 0x008ee20000100800 */
[----:B------:R-:W-:Y:S01]  /*15da0*/  R2UR UR9, R0 ;  /* 0x00000000000972ca */ /* 0x000fe200000e0000 */
[----:B------:R-:W-:Y:S01]  /*15db0*/  UIADD3 UR6, UP0, UR38, 0x370, URZ ;  /* 0x0000037026067890 */ /* 0x000fe2000ff1e03f */
[----:B------:R-:W-:Y:S01]  /*15dc0*/  R2UR UR12, R17 ;  /* 0x00000000110c72ca */ /* 0x000fe200000e0000 */
[----:B------:R-:W-:Y:S01]  /*15dd0*/  UMOV UR5, 0x14f00000 ;  /* 0x14f0000000057882 */ /* 0x000fe20000000000 */
[----:B-----5:R-:W-:Y:S01]  /*15de0*/  R2UR UR13, R16 ;  /* 0x00000000100d72ca */ /* 0x020fe200000e0000 */
[----:B------:R-:W-:Y:S01]  /*15df0*/  UIADD3.X UR7, URZ, UR39, URZ, UP0, !UPT ;  /* 0x000000273f077290 */ /* 0x000fe200087fe43f */
[----:B------:R-:W-:Y:S01]  /*15e00*/  PLOP3.LUT P0, PT, PT, PT, PT, 0x80, 0x0 ;  /* 0x000000000000781c */ /* 0x000fe20003f0f070 */
[----:B------:R-:W-:Y:S01]  /*15e10*/  UMOV UR10, URZ ;  /* 0x0000003f000a7c82 */ /* 0x000fe20008000000 */
[----:B------:R-:W-:-:S05]  /*15e20*/  LOP3.LUT R18, R18, 0xfffffffe, RZ, 0xc0, !PT ;  /* 0xfffffffe12127812 */ /* 0x000fca00078ec0ff */
[----:B------:R-:W-:-:S06]  /*15e30*/  UIADD3 UR9, UR9, 0x22830, URZ ;  /* 0x0002283009097890 */ /* 0x000fcc000fffe03f */
[----:B------:R-:W-:Y:S01]  /*15e40*/  @P0 LOP3.LUT R18, R18, 0x1, RZ, 0xfc, !PT ;  /* 0x0000000112120812 */ /* 0x000fe200078efcff */
[----:B----4-:R-:W-:Y:S01]  /*15e50*/  IMAD R0, R4, 0x3000, R19 ;  /* 0x0000300004007824 */ /* 0x010fe200078e0213 */
[----:B--2---:R-:W-:-:S04]  /*15e60*/  R2UR UR11, R3 ;  /* 0x00000000030b72ca */ /* 0x004fc800000e0000 */
[----:B------:R-:W-:Y:S02]  /*15e70*/  R2UR UR8, R0 ;  /* 0x00000000000872ca */ /* 0x000fe400000e0000 */
[----:B---3--:R-:W-:-:S11]  /*15e80*/  R2UR UR4, R2 ;  /* 0x00000000020472ca */ /* 0x008fd600000e0000 */
[----:B------:R-:W-:Y:S02]  /*15e90*/  UIADD3 UR8, UR8, 0x1c400, URZ ;  /* 0x0001c40008087890 */ /* 0x000fe4000fffe03f */
[----:B------:R-:W-:-:S03]  /*15ea0*/  UIMAD UR11, UR11, 0x60, UR4 ;  /* 0x000000600b0b78a4 */ /* 0x000fc6000f8e0204 */
[----:B------:R-:W-:-:S06]  /*15eb0*/  UMOV UR4, 0x0 ;  /* 0x0000000000047882 */ /* 0x000fcc0000000000 */
[----:B------:R3:W-:Y:S02]  /*15ec0*/  UTMALDG.4D [UR8], [UR6], desc[UR4] ;  /* 0x00000408060075b4 */ /* 0x0007e40008019000 */
[----:B---3--:R-:W-:Y:S01]  /*15ed0*/  NOP ;  /* 0x0000000000007918 */ /* 0x008fe20000000000 */
.L_x_2471:
[----:B------:R-:W3:Y:S01]  /*15ee0*/  LDL.LU R3, [R1+0x40] ;  /* 0x0000400001037983 */ /* 0x000ee20000300800 */
[----:B------:R-:W-:Y:S05]  /*15ef0*/  WARPSYNC.ALL ;  /* 0x0000000000007948 */ /* 0x000fea0003800000 */
[----:B------:R-:W-:Y:S01]  /*15f00*/  ULDC.64 UR4, c[0x0][0x298] ;  /* 0x0000a60000047ab9 */ /* 0x000fe20000000a00 */
[----:B------:R-:W-:Y:S01]  /*15f10*/  BSSY B6, `(.L_x_2476) ;  /* 0x000001c000067945 */ /* 0x000fe20003800000 */
[----:B------:R-:W-:Y:S01]  /*15f20*/  BAR.SYNC.DEFER_BLOCKING 0x8, 0x180 ;  /* 0x0206000000007b1d */ /* 0x000fe20000010000 */
[----:B---3--:R-:W-:Y:S01]  /*15f30*/  SHF.R.S32.HI R0, RZ, 0x1f, R3 ;  /* 0x0000001fff007819 */ /* 0x008fe20000011403 */
[----:B-1----:R-:W-:-:S04]  /*15f40*/  IMAD.WIDE.U32 R4, R3, UR4, RZ ;  /* 0x0000000403047c25 */ /* 0x002fc8000f8e00ff */
[----:B------:R-:W-:Y:S01]  /*15f50*/  IMAD R2, R0, UR4, RZ ;  /* 0x0000000400027c24 */ /* 0x000fe2000f8e02ff */
[----:B------:R1:W-:Y:S01]  /*15f60*/  STL.64 [R1+0x40], R4 ;  /* 0x0000400401007387 */ /* 0x0003e20000100a00 */
[----:B------:R-:W-:Y:S02]  /*15f70*/  VIADD R0, R19, 0x18400 ;  /* 0x0001840013007836 */ /* 0x000fe40000000000 */
[----:B------:R-:W-:-:S03]  /*15f80*/  IMAD R2, R3, UR5, R2 ;  /* 0x0000000503027c24 */ /* 0x000fc6000f8e0202 */
[----:B------:R-:W-:Y:S01]  /*15f90*/  LOP3.LUT P0, RZ, R0, 0x3ff, RZ, 0xc0, !PT ;  /* 0x000003ff00ff7812 */ /* 0x000fe2000780c0ff */
[----:B------:R-:W-:-:S05]  /*15fa0*/  IMAD.IADD R0, R5, 0x1, R2 ;  /* 0x0000000105007824 */ /* 0x000fca00078e0202 */
[----:B------:R1:W-:Y:S07]  /*15fb0*/  STL [R1+0x4c], R0 ;  /* 0x00004c0001007387 */ /* 0x0003ee0000100800 */
[----:B------:R-:W-:Y:S05]  /*15fc0*/  @!P0 BRA `(.L_x_2477) ;  /* 0x0000000000408947 */ /* 0x000fea0003800000 */
[----:B------:R-:W-:Y:S01]  /*15fd0*/  MOV R2, 0x0 ;  /* 0x0000000000027802 */ /* 0x000fe20000000f00 */
[----:B------:R-:W-:Y:S01]  /*15fe0*/  ULDC.64 UR6, c[0x4][0x98] ;  /* 0x0100260000067ab9 */ /* 0x000fe20000000a00 */
[----:B------:R-:W-:Y:S01]  /*15ff0*/  ULDC.64 UR8, c[0x4][0xa0] ;  /* 0x0100280000087ab9 */ /* 0x000fe20000000a00 */
[----:B------:R-:W-:Y:S01]  /*16000*/  ULDC.64 UR4, c[0x4][0x20] ;  /* 0x0100080000047ab9 */ /* 0x000fe20000000a00 */
[----:B-1----:R-:W-:Y:S02]  /*16010*/  IMAD.U32 R4, RZ, RZ, UR6 ;  /* 0x00000006ff047e24 */ /* 0x002fe4000f8e00ff */
[----:B------:R-:W1:Y:S01]  /*16020*/  LDC.64 R2, c[0x4][R2] ;  /* 0x0100000002027b82 */ /* 0x000e620000000a00 */
[----:B------:R-:W-:Y:S02]  /*16030*/  IMAD.U32 R5, RZ, RZ, UR7 ;  /* 0x00000007ff057e24 */ /* 0x000fe4000f8e00ff */
[----:B------:R-:W-:Y:S02]  /*16040*/  IMAD.U32 R6, RZ, RZ, UR8 ;  /* 0x00000008ff067e24 */ /* 0x000fe4000f8e00ff */
[----:B0-----:R-:W-:-:S02]  /*16050*/  IMAD.U32 R7, RZ, RZ, UR9 ;  /* 0x00000009ff077e24 */ /* 0x001fc4000f8e00ff */
[----:B--2---:R-:W-:Y:S02]  /*16060*/  IMAD.U32 R10, RZ, RZ, UR4 ;  /* 0x00000004ff0a7e24 */ /* 0x004fe4000f8e00ff */
[----:B------:R-:W-:Y:S02]  /*16070*/  IMAD.U32 R11, RZ, RZ, UR5 ;  /* 0x00000005ff0b7e24 */ /* 0x000fe4000f8e00ff */
[----:B------:R-:W-:Y:S02]  /*16080*/  IMAD.MOV.U32 R8, RZ, RZ, 0x70 ;  /* 0x00000070ff087424 */ /* 0x000fe400078e00ff */
[----:B------:R-:W-:Y:S02]  /*16090*/  IMAD.MOV.U32 R12, RZ, RZ, 0x1 ;  /* 0x00000001ff0c7424 */ /* 0x000fe400078e00ff */
[----:B------:R-:W-:-:S07]  /*160a0*/  IMAD.MOV.U32 R13, RZ, RZ, RZ ;  /* 0x000000ffff0d7224 */ /* 0x000fce00078e00ff */
[----:B------:R-:W-:-:S07]  /*160b0*/  LEPC R20, `(.L_x_2477) ;  /* 0x000000001014794e */ /* 0x000fce0000000000 */
[----:B-1----:R-:W-:Y:S05]  /*160c0*/  CALL.ABS.NOINC R2 ;  /* 0x0000000002007343 */ /* 0x002fea0003c00000 */
.L_x_2477:
[----:B------:R-:W-:Y:S05]  /*160d0*/  BSYNC B6 ;  /* 0x0000000000067941 */ /* 0x000fea0003800000 */
.L_x_2476:
[----:B-1----:R-:W3:Y:S01]  /*160e0*/  LDL.LU R0, [R1+0x4c] ;  /* 0x00004c0001007983 */ /* 0x002ee20000300800 */
[----:B------:R-:W-:Y:S01]  /*160f0*/  ULDC.64 UR6, c[0x0][0xa00] ;  /* 0x0002800000067ab9 */ /* 0x000fe20000000a00 */
[----:B------:R-:W-:Y:S01]  /*16100*/  ULDC.64 UR4, c[0x0][0x2d8] ;  /* 0x0000b60000047ab9 */ /* 0x000fe20000000a00 */
[----:B0-----:R-:W0:Y:S01]  /*16110*/  LDC R7, c[0x0][0x448] ;  /* 0x00011200ff077b82 */ /* 0x001e220000000800 */
[----:B------:R-:W3:Y:S04]  /*16120*/  LDL.LU.64 R2, [R1+0x40] ;  /* 0x0000400001027983 */ /* 0x000ee80000300a00 */
[----:B------:R-:W4:Y:S04]  /*16130*/  LDL R5, [R1+0xc] ;  /* 0x00000c0001057983 */ /* 0x000f280000100800 */
[----:B------:R-:W2:Y:S01]  /*16140*/  LDL R12, [R1+0x28] ;  /* 0x00002800010c7983 */ /* 0x000ea20000100800 */
[----:B------:R-:W-:Y:S01]  /*16150*/  ISETP.NE.U32.AND P0, PT, RZ, UR6, PT ;  /* 0x00000006ff007c0c */ /* 0x000fe2000bf05070 */
[----:B------:R-:W-:-:S03]  /*16160*/  ULDC UR6, c[0x0][0x2b8] ;  /* 0x0000ae0000067ab9 */ /* 0x000fc60000000800 */
[----:B------:R-:W-:Y:S01]  /*16170*/  ISETP.NE.AND.EX P0, PT, RZ, UR7, PT, P0 ;  /* 0x00000007ff007c0c */ /* 0x000fe2000bf05300 */
[----:B------:R-:W1:Y:S02]  /*16180*/  S2R R8, SR_TID.X ;  /* 0x0000000000087919 */ /* 0x000e640000002100 */
[----:B-1----:R-:W-:Y:S02]  /*16190*/  IMAD.SHL.U32 R8, R8, 0x10, RZ ;  /* 0x0000001008087824 */ /* 0x002fe400078e00ff */
[----:B---3--:R-:W-:Y:S01]  /*161a0*/  IMAD.MOV.U32 R3, RZ, RZ, R0 ;  /* 0x000000ffff037224 */ /* 0x008fe200078e0000 */
[----:B----4-:R-:W-:-:S04]  /*161b0*/  SHF.R.S32.HI R0, RZ, 0x1f, R5 ;  /* 0x0000001fff007819 */ /* 0x010fc80000011405 */
[----:B------:R-:W-:Y:S02]  /*161c0*/  SEL R4, R0, RZ, !P0 ;  /* 0x000000ff00047207 */ /* 0x000fe40004000000 */
[----:B------:R-:W-:Y:S02]  /*161d0*/  SEL R0, R5, RZ, !P0 ;  /* 0x000000ff05007207 */ /* 0x000fe40004000000 */
[----:B------:R-:W1:Y:S01]  /*161e0*/  S2R R5, SR_TID.X ;  /* 0x0000000000057919 */ /* 0x000e620000002100 */
[----:B------:R-:W-:-:S04]  /*161f0*/  IMAD.WIDE.U32 R2, R17, UR4, R2 ;  /* 0x0000000411027c25 */ /* 0x000fc8000f8e0002 */
[----:B------:R-:W-:Y:S01]  /*16200*/  IMAD R3, R17, UR5, R3 ;  /* 0x0000000511037c24 */ /* 0x000fe2000f8e0203 */
[----:B------:R-:W-:Y:S02]  /*16210*/  ULDC.64 UR4, c[0x0][0x2e0] ;  /* 0x0000b80000047ab9 */ /* 0x000fe40000000a00 */
[----:B------:R-:W-:Y:S02]  /*16220*/  IMAD R4, R4, UR4, RZ ;  /* 0x0000000404047c24 */ /* 0x000fe4000f8e02ff */
[----:B------:R-:W-:-:S04]  /*16230*/  IMAD.WIDE.U32 R2, R0, UR4, R2 ;  /* 0x0000000400027c25 */ /* 0x000fc8000f8e0002 */
[----:B------:R-:W-:Y:S01]  /*16240*/  IMAD R0, R0, UR5, R4 ;  /* 0x0000000500007c24 */ /* 0x000fe2000f8e0204 */
[----:B0-----:R-:W-:Y:S01]  /*16250*/  ISETP.NE.AND P0, PT, R7, 0x1, PT ;  /* 0x000000010700780c */ /* 0x001fe20003f05270 */
[----:B------:R-:W0:Y:S01]  /*16260*/  S2R R9, SR_TID.X ;  /* 0x0000000000097919 */ /* 0x000e220000002100 */
[----:B------:R-:W-:-:S11]  /*16270*/  ULDC.64 UR4, c[0x0][0x2d0] ;  /* 0x0000b40000047ab9 */ /* 0x000fd60000000a00 */
[----:B------:R-:W3:Y:S01]  /*16280*/  @P0 LDC R6, c[0x0][0x450] ;  /* 0x00011400ff060b82 */ /* 0x000ee20000000800 */
[----:B-1----:R-:W-:-:S04]  /*16290*/  LOP3.LUT R5, R5, 0x7f, RZ, 0xc0, !PT ;  /* 0x0000007f05057812 */ /* 0x002fc800078ec0ff */
[----:B------:R-:W-:-:S04]  /*162a0*/  SHF.R.U32.HI R5, RZ, 0x3, R5 ;  /* 0x00000003ff057819 */ /* 0x000fc80000011605 */
[----:B------:R-:W-:Y:S02]  /*162b0*/  LOP3.LUT R8, R5, 0x70, R8, 0xf8, !PT ;  /* 0x0000007005087812 */ /* 0x000fe400078ef808 */
[----:B------:R-:W1:Y:S03]  /*162c0*/  @P0 LDC R5, c[0x0][0x44c] ;  /* 0x00011300ff050b82 */ /* 0x000e660000000800 */
[----:B--2---:R-:W-:Y:S02]  /*162d0*/  IMAD.IADD R4, R8, 0x1, R12 ;  /* 0x0000000108047824 */ /* 0x004fe400078e020c */
[----:B------:R2:W5:Y:S01]  /*162e0*/  LDL R8, [R1+0x24] ;  /* 0x0000240001087983 */ /* 0x0005620000100800 */
[----:B------:R-:W-:Y:S02]  /*162f0*/  IMAD.IADD R3, R3, 0x1, R0 ;  /* 0x0000000103037824 */ /* 0x000fe400078e0200 */
[----:B------:R-:W-:Y:S01]  /*16300*/  IMAD.MOV.U32 R0, RZ, RZ, R4 ;  /* 0x000000ffff007224 */ /* 0x000fe200078e0004 */
[----:B------:R-:W4:Y:S01]  /*16310*/  S2R R10, SR_TID.X ;  /* 0x00000000000a7919 */ /* 0x000f220000002100 */
[----:B-1----:R-:W-:-:S05]  /*16320*/  @P0 IMAD.HI.U32 R5, R4, R5, RZ ;  /* 0x0000000504050227 */ /* 0x002fca00078e00ff */
        /* <DEDUP_REMOVED lines=9> */
[----:B------:R-:W-:Y:S01]  /*163c0*/  SHF.R.S32.HI R0, RZ, 0x1f, R4 ;  /* 0x0000001fff007819 */ /* 0x000fe20000011404 */
[----:B0-----:R-:W-:-:S04]  /*163d0*/  IMAD.SHL.U32 R9, R9, 0x8, RZ ;  /* 0x0000000809097824 */ /* 0x001fc800078e00ff */
[----:B------:R-:W-:Y:S02]  /*163e0*/  IMAD R0, R0, UR4, RZ ;  /* 0x0000000400007c24 */ /* 0x000fe4000f8e02ff */
[----:B------:R-:W-:-:S04]  /*163f0*/  IMAD.WIDE.U32 R2, R4, UR4, R2 ;  /* 0x0000000404027c25 */ /* 0x000fc8000f8e0002 */
[----:B------:R-:W-:Y:S01]  /*16400*/  IMAD R4, R4, UR5, R0 ;  /* 0x0000000504047c24 */ /* 0x000fe2000f8e0200 */
[----:B------:R-:W-:Y:S01]  /*16410*/  ULDC.64 UR4, c[0x0][0x280] ;  /* 0x0000a00000047ab9 */ /* 0x000fe20000000a00 */
[----:B------:R-:W-:Y:S02]  /*16420*/  LOP3.LUT R9, R9, 0x38, RZ, 0xc0, !PT ;  /* 0x0000003809097812 */ /* 0x000fe400078ec0ff */
[----:B------:R-:W-:Y:S01]  /*16430*/  IMAD.IADD R4, R3, 0x1, R4 ;  /* 0x0000000103047824 */ /* 0x000fe200078e0204 */
[----:B------:R-:W-:Y:S01]  /*16440*/  LEA R0, P1, R2, UR4, 0x1 ;  /* 0x0000000402007c11 */ /* 0x000fe2000f8208ff */
[----:B------:R-:W-:Y:S01]  /*16450*/  UMOV UR4, 0xffffffff ;  /* 0xffffffff00047882 */ /* 0x000fe20000000000 */
[----:B----4-:R-:W-:Y:S02]  /*16460*/  LOP3.LUT R10, R10, 0x7f, RZ, 0xc0, !PT ;  /* 0x0000007f0a0a7812 */ /* 0x010fe400078ec0ff */
[----:B------:R-:W-:Y:S02]  /*16470*/  ISETP.GE.AND P0, PT, R9, UR6, PT ;  /* 0x0000000609007c0c */ /* 0x000fe4000bf06270 */
[----:B------:R-:W-:-:S02]  /*16480*/  LEA.HI.X R2, R2, UR5, R4, 0x1, P1 ;  /* 0x0000000502027c11 */ /* 0x000fc400088f0c04 */
[----:B------:R-:W-:Y:S01]  /*16490*/  SHF.R.U32.HI R10, RZ, 0x3, R10 ;  /* 0x00000003ff0a7819 */ /* 0x000fe2000001160a */
[----:B--2---:R-:W-:Y:S08]  /*164a0*/  BRA.DIV UR4, `(.L_x_2478) ;  /* 0x0000004a04107947 */ /* 0x004ff0000b800000 */
[----:B------:R-:W2:Y:S04]  /*164b0*/  LDL.LU R6, [R1+0x2c] ;  /* 0x00002c0001067983 */ /* 0x000ea80000300800 */
[----:B------:R-:W3:Y:S01]  /*164c0*/  LDL.LU R11, [R1+0x28] ;  /* 0x00002800010b7983 */ /* 0x000ee20000300800 */
[----:B--2---:R-:W-:-:S03]  /*164d0*/  IMAD R4, R6, R7, RZ ;  /* 0x0000000706047224 */ /* 0x004fc600078e02ff */
[----:B------:R-:W0:Y:S01]  /*164e0*/  SHFL.IDX PT, R7, R0, RZ, 0x181f ;  /* 0x00181fff00077589 */ /* 0x000e2200000e0000 */
[----:B---3--:R-:W-:-:S03]  /*164f0*/  IMAD.IADD R3, R10, 0x1, R11 ;  /* 0x000000010a037824 */ /* 0x008fc600078e020b */
[----:B------:R-:W1:Y:S01]  /*16500*/  SHFL.IDX PT, R6, R2, RZ, 0x181f ;  /* 0x00181fff02067589 */ /* 0x000e6200000e0000 */
[C---:B------:R-:W-:Y:S01]  /*16510*/  VIADD R5, R3.reuse, 0x10 ;  /* 0x0000001003057836 */ /* 0x040fe20000000000 */
        /* <DEDUP_REMOVED lines=55> */
[----:B------:R-:W-:Y:S04]  /*16890*/  SHFL.IDX PT, R0, R0, 0x7, 0x181f ;  /* 0x00f81f0000007f89 */ /* 0x000fe800000e0000 */
[----:B0-----:R-:W0:Y:S03]  /*168a0*/  SHFL.IDX PT, R6, R2, 0x6, 0x181f ;  /* 0x00d81f0002067f89 */ /* 0x001e2600000e0000 */
[----:B-1----:R-:W-:-:S05]  /*168b0*/  @!P1 LEA R5, P2, R9, R5, 0x1 ;  /* 0x0000000509059211 */ /* 0x002fca00078408ff */
[----:B0-----:R-:W-:-:S04]  /*168c0*/  @!P1 IMAD.X R6, RZ, RZ, R6, P2 ;  /* 0x000000ffff069224 */ /* 0x001fc800010e0606 */
[----:B------:R-:W-:Y:S02]  /*168d0*/  @!P1 IMAD.MOV.U32 R7, RZ, RZ, R6 ;  /* 0x000000ffff079224 */ /* 0x000fe400078e0006 */
[----:B------:R-:W-:Y:S02]  /*168e0*/  @!P1 IMAD.MOV.U32 R6, RZ, RZ, R5 ;  /* 0x000000ffff069224 */ /* 0x000fe400078e0005 */
[----:B------:R0:W1:Y:S04]  /*168f0*/  SHFL.IDX PT, R5, R2, 0x7, 0x181f ;  /* 0x00f81f0002057f89 */ /* 0x00006800000e0000 */
[----:B------:R0:W-:Y:S02]  /*16900*/  @!P1 LDGSTS.E.BYPASS.LTC128B.128 [R8+0x1b400], desc[UR40][R6.64], !P0 ;  /* 0x1b40000006089fae */ /* 0x0001e4000c101d68 */
.L_x_2597:
[----:B------:R-:W-:-:S05]  /*16910*/  VIADD R3, R3, 0x70 ;  /* 0x0000007003037836 */ /* 0x000fca0000000000 */
[----:B------:R-:W-:-:S13]  /*16920*/  ISETP.GE.AND P1, PT, R3, R4, PT ;  /* 0x000000040300720c */ /* 0x000fda0003f26270 */
[----:B0-----:R-:W-:-:S05]  /*16930*/  @!P1 LEA R2, P2, R9, R0, 0x1 ;  /* 0x0000000009029211 */ /* 0x001fca00078408ff */
[----:B-1----:R-:W-:-:S05]  /*16940*/  @!P1 IMAD.X R3, RZ, RZ, R5, P2 ;  /* 0x000000ffff039224 */ /* 0x002fca00010e0605 */
[----:B------:R-:W-:Y:S01]  /*16950*/  @!PT LDS RZ, [RZ] ;  /* 0x00000000fffff984 */ /* 0x000fe20000000800 */
[----:B------:R-:W-:Y:S01]  /*16960*/  @!PT LDS RZ, [RZ] ;  /* 0x00000000fffff984 */ /* 0x000fe20000000800 */
[----:B------:R-:W-:Y:S01]  /*16970*/  @!PT LDS RZ, [RZ] ;  /* 0x00000000fffff984 */ /* 0x000fe20000000800 */
[----:B------:R0:W-:Y:S01]  /*16980*/  @!P1 LDGSTS.E.BYPASS.LTC128B.128 [R8+0x1bc00], desc[UR40][R2.64], !P0 ;  /* 0x1bc0000002089fae */ /* 0x0001e2000c101d68 */
[----:B------:R-:W-:Y:S01]  /*16990*/  PLOP3.LUT P0, PT, PT, PT, PT, 0x80, 0x0 ;  /* 0x000000000000781c */ /* 0x000fe20003f0f070 */
[----:B------:R-:W-:-:S12]  /*169a0*/  NOP ;  /* 0x0000000000007918 */ /* 0x000fd80000000000 */
.L_x_2479:
        /* <DEDUP_REMOVED lines=18> */
.L_x_2598:
[----:B------:R-:W-:Y:S05]  /*16ad0*/  BSYNC B0 ;  /* 0x0000000000007941 */ /* 0x000fea0003800000 */
.L_x_2480:
[----:B------:R-:W-:Y:S01]  /*16ae0*/  LOP3.LUT P0, RZ, R18, 0x1, RZ, 0xc0, !PT ;  /* 0x0000000112ff7812 */ /* 0x000fe2000780c0ff */
[----:B------:R-:W-:-:S12]  /*16af0*/  BSSY B0, `(.L_x_2482) ;  /* 0x000005b000007945 */ /* 0x000fd80003800000 */
[----:B------:R-:W-:Y:S05]  /*16b00*/  @!P0 BRA `(.L_x_2483) ;  /* 0x0000000400648947 */ /* 0x000fea0003800000 */
[----:B------:R-:W2:Y:S04]  /*16b10*/  LDL R2, [R1+0x10] ;  /* 0x0000100001027983 */ /* 0x000ea80000100800 */
[----:B------:R-:W0:Y:S01]  /*16b20*/  LDL R4, [R1+0x14] ;  /* 0x0000140001047983 */ /* 0x000e220000100800 */
[----:B------:R-:W-:Y:S01]  /*16b30*/  BSSY B1, `(.L_x_2484) ;  /* 0x0000008000017945 */ /* 0x000fe20003800000 */
[----:B------:R-:W1:Y:S02]  /*16b40*/  S2R R3, SR_TID.X ;  /* 0x0000000000037919 */ /* 0x000e640000002100 */
[----:B-1----:R-:W-:-:S04]  /*16b50*/  LOP3.LUT R3, R3, 0x7f, RZ, 0xc0, !PT ;  /* 0x0000007f03037812 */ /* 0x002fc800078ec0ff */
[----:B------:R-:W-:Y:S01]  /*16b60*/  ISETP.NE.AND P1, PT, R3, RZ, PT ;  /* 0x000000ff0300720c */ /* 0x000fe20003f25270 */
[----:B--2---:R-:W-:Y:S01]  /*16b70*/  IMAD R2, R2, 0x8, R19 ;  /* 0x0000000802027824 */ /* 0x004fe200078e0213 */
[----:B0-----:R-:W-:-:S04]  /*16b80*/  SHF.L.U32 R0, R4, 0x1f, RZ ;  /* 0x0000001f04007819 */ /* 0x001fc800000006ff */
[----:B------:R-:W0:Y:S02]  /*16b90*/  SYNCS.PHASECHK.TRANS64.TRYWAIT P0, [R2+URZ+0x22860], R0 ;  /* 0x02286000020075a7 */ /* 0x000e24000800017f */
[----:B0-----:R-:W-:Y:S05]  /*16ba0*/  @!P0 BRA `(.L_x_2485) ;  /* 0x0000004800f88947 */ /* 0x001fea0003800000 */
.L_x_2599:
[----:B------:R-:W-:Y:S05]  /*16bb0*/  BSYNC B1 ;  /* 0x0000000000017941 */ /* 0x000fea0003800000 */
.L_x_2484:
        /* <DEDUP_REMOVED lines=9> */
.L_x_2487:
[----:B------:R-:W-:Y:S05]  /*16c50*/  BSYNC B1 ;  /* 0x0000000000017941 */ /* 0x000fea0003800000 */
.L_x_2486:
[----:B0-----:R-:W2:Y:S04]  /*16c60*/  LDL R0, [R1+0x10] ;  /* 0x0000100001007983 */ /* 0x001ea80000100800 */
[----:B------:R-:W3:Y:S04]  /*16c70*/  LDL R4, [R1+0x18] ;  /* 0x0000180001047983 */ /* 0x000ee80000100800 */
[----:B------:R-:W3:Y:S01]  /*16c80*/  LDL.LU R3, [R1+0x20] ;  /* 0x0000200001037983 */ /* 0x000ee20000300800 */
        /* <DEDUP_REMOVED lines=8> */
[----:B---3--:R-:W-:Y:S02]  /*16d10*/  IMAD R3, R3, 0x60, R4 ;  /* 0x0000006003037824 */ /* 0x008fe400078e0204 */
[----:B------:R-:W-:-:S07]  /*16d20*/  VIADD R4, R0, 0x400 ;  /* 0x0000040000047836 */ /* 0x000fce0000000000 */
.L_x_2488:
        /* <DEDUP_REMOVED lines=15> */
.L_x_2489:
        /* <DEDUP_REMOVED lines=15> */
.L_x_2490:
        /* <DEDUP_REMOVED lines=15> */
.L_x_2491:
        /* <DEDUP_REMOVED lines=10> */
.L_x_2483:
[----:B------:R-:W-:Y:S05]  /*170a0*/  BSYNC B0 ;  /* 0x0000000000007941 */ /* 0x000fea0003800000 */
.L_x_2482:
        /* <DEDUP_REMOVED lines=8> */
[----:B------:R-:W4:Y:S04]  /*17130*/  LDL.LU R7, [R1+0x54] ;  /* 0x0000540001077983 */ /* 0x000f280000300800 */
[----:B------:R-:W5:Y:S04]  /*17140*/  LDL.LU R6, [R1+0x34] ;  /* 0x0000340001067983 */ /* 0x000f680000300800 */
[----:B------:R-:W5:Y:S01]  /*17150*/  LDL.LU R4, [R1+0x58] ;  /* 0x0000580001047983 */ /* 0x000f620000300800 */
[----:B------:R-:W-:Y:S01]  /*17160*/  BSSY B2, `(.L_x_2494) ;  /* 0x00000b0000027945 */ /* 0x000fe20003800000 */
[----:B--2---:R-:W-:-:S04]  /*17170*/  VIADD R2, R9, 0x1 ;  /* 0x0000000109027836 */ /* 0x004fc80000000000 */
[----:B---3--:R-:W-:Y:S01]  /*17180*/  IMAD R2, R2, R8, RZ ;  /* 0x0000000802027224 */ /* 0x008fe200078e02ff */
[----:B------:R-:W-:Y:S02]  /*17190*/  LOP3.LUT R8, RZ, R5, RZ, 0x33, !PT ;  /* 0x00000005ff087212 */ /* 0x000fe400078e33ff */
[----:B----4-:R-:W-:Y:S02]  /*171a0*/  LOP3.LUT R3, RZ, R7, RZ, 0x33, !PT ;  /* 0x00000007ff037212 */ /* 0x010fe400078e33ff */
[----:B------:R-:W-:-:S04]  /*171b0*/  LOP3.LUT R2, RZ, R2, RZ, 0x33, !PT ;  /* 0x00000002ff027212 */ /* 0x000fc800078e33ff */
[----:B-----5:R-:W-:Y:S02]  /*171c0*/  VIADDMNMX R2, R2, -R6, R3, !PT ;  /* 0x8000000602027246 */ /* 0x020fe40007800103 */
[----:B------:R-:W-:-:S04]  /*171d0*/  LOP3.LUT R4, RZ, R4, RZ, 0x33, !PT ;  /* 0x00000004ff047212 */ /* 0x000fc800078e33ff */
[----:B------:R-:W-:-:S04]  /*171e0*/  VIMNMX R4, R2, R4, !PT ;  /* 0x0000000402047248 */ /* 0x000fc80007fe0100 */
[----:B------:R-:W-:Y:S02]  /*171f0*/  VIADDMNMX R8, R4, 0x2, R8, !PT ;  /* 0x0000000204087846 */ /* 0x000fe40007800108 */
[----:B------:R-:W-:-:S05]  /*17200*/  LOP3.LUT R2, RZ, R4, RZ, 0x33, !PT ;  /* 0x00000004ff027212 */ /* 0x000fca00078e33ff */
[----:B------:R-:W-:-:S05]  /*17210*/  IMAD.IADD R2, R8, 0x1, R2 ;  /* 0x0000000108027824 */ /* 0x000fca00078e0202 */
[----:B------:R-:W-:-:S04]  /*17220*/  LOP3.LUT R2, R2, 0x1, RZ, 0xc0, !PT ;  /* 0x0000000102027812 */ /* 0x000fc800078ec0ff */
[----:B------:R-:W-:-:S13]  /*17230*/  ISETP.NE.U32.AND P0, PT, R2, 0x1, PT ;  /* 0x000000010200780c */ /* 0x000fda0003f05070 */
[----:B------:R-:W-:Y:S05]  /*17240*/  @P0 BRA `(.L_x_2495) ;  /* 0x0000000800840947 */ /* 0x000fea0003800000 */
[----:B------:R-:W2:Y:S04]  /*17250*/  LDL.LU R5, [R1+0x10] ;  /* 0x0000100001057983 */ /* 0x000ea80000300800 */
[----:B------:R-:W3:Y:S01]  /*17260*/  LDL.LU R9, [R1+0x14] ;  /* 0x0000140001097983 */ /* 0x000ee20000300800 */
[----:B------:R-:W-:Y:S01]  /*17270*/  LOP3.LUT P2, RZ, R18, 0x1, RZ, 0xc0, !PT ;  /* 0x0000000112ff7812 */ /* 0x000fe2000784c0ff */
[----:B------:R-:W-:Y:S01]  /*17280*/  BSSY B1, `(.L_x_2496) ;  /* 0x000009b000017945 */ /* 0x000fe20003800000 */
[----:B--2---:R-:W-:-:S05]  /*17290*/  VIADD R2, R5, 0x1 ;  /* 0x0000000105027836 */ /* 0x004fca0000000000 */
[----:B------:R-:W-:-:S04]  /*172a0*/  ISETP.NE.AND P0, PT, R2, 0x2, PT ;  /* 0x000000020200780c */ /* 0x000fc80003f05270 */
[----:B------:R-:W-:Y:S02]  /*172b0*/  SEL R3, RZ, 0x1, P0 ;  /* 0x00000001ff037807 */ /* 0x000fe40000000000 */
[----:B------:R-:W-:Y:S02]  /*172c0*/  SEL R10, R2, RZ, P0 ;  /* 0x000000ff020a7207 */ /* 0x000fe40000000000 */
[----:B---3--:R-:W-:-:S05]  /*172d0*/  LOP3.LUT R9, R9, R3, RZ, 0x3c, !PT ;  /* 0x0000000309097212 */ /* 0x008fca00078e3cff */
[----:B------:R0:W-:Y:S04]  /*172e0*/  STL [R1+0x14], R9 ;  /* 0x0000140901007387 */ /* 0x0001e80000100800 */
[----:B------:R0:W-:Y:S01]  /*172f0*/  STL [R1+0x10], R10 ;  /* 0x0000100a01007387 */ /* 0x0001e20000100800 */
        /* <DEDUP_REMOVED lines=24> */
.L_x_2498:
        /* <DEDUP_REMOVED lines=8> */
.L_x_2600:
[----:B------:R-:W-:Y:S05]  /*17500*/  BSYNC B3 ;  /* 0x0000000000037941 */ /* 0x000fea0003800000 */
.L_x_2499:
        /* <DEDUP_REMOVED lines=9> */
.L_x_2502:
[----:B------:R-:W-:Y:S05]  /*175a0*/  BSYNC B3 ;  /* 0x0000000000037941 */ /* 0x000fea0003800000 */
.L_x_2501:
[----:B------:R-:W3:Y:S04]  /*175b0*/  LDL R5, [R1+0x10] ;  /* 0x0000100001057983 */ /* 0x000ee80000100800 */
[----:B-1----:R-:W4:Y:S01]  /*175c0*/  LDL R6, [R1+0x18] ;  /* 0x0000180001067983 */ /* 0x002f220000100800 */
[----:B0-----:R-:W-:Y:S01]  /*175d0*/  IMAD.MOV.U32 R9, RZ, RZ, RZ ;  /* 0x000000ffff097224 */ /* 0x001fe200078e00ff */
[----:B------:R-:W-:Y:S01]  /*175e0*/  UIADD3 UR4, UP0, UR38, 0x370, URZ ;  /* 0x0000037026047890 */ /* 0x000fe2000ff1e03f */
[----:B------:R-:W-:Y:S01]  /*175f0*/  PLOP3.LUT P0, PT, PT, PT, PT, 0x80, 0x0 ;  /* 0x000000000000781c */ /* 0x000fe20003f0f070 */
[----:B------:R-:W-:Y:S01]  /*17600*/  UMOV UR6, 0x0 ;  /* 0x0000000000067882 */ /* 0x000fe20000000000 */
[----:B------:R-:W-:Y:S01]  /*17610*/  UMOV UR7, 0x14f00000 ;  /* 0x14f0000000077882 */ /* 0x000fe20000000000 */
[----:B------:R-:W-:Y:S01]  /*17620*/  R2UR UR10, R9 ;  /* 0x00000000090a72ca */ /* 0x000fe200000e0000 */
[----:B------:R-:W-:Y:S01]  /*17630*/  UIADD3.X UR5, URZ, UR39, URZ, UP0, !UPT ;  /* 0x000000273f057290 */ /* 0x000fe200087fe43f */
[----:B---3--:R-:W-:-:S02]  /*17640*/  IMAD R5, R5, 0x3000, R19 ;  /* 0x0000300005057824 */ /* 0x008fc400078e0213 */
[----:B----4-:R-:W-:Y:S02]  /*17650*/  IMAD R0, R0, 0x60, R6 ;  /* 0x0000006000007824 */ /* 0x010fe400078e0206 */
[----:B------:R-:W-:Y:S02]  /*17660*/  VIADD R5, R5, 0x1c400 ;  /* 0x0001c40005057836 */ /* 0x000fe40000000000 */
[----:B------:R-:W-:-:S07]  /*17670*/  VIADD R6, R3, 0x22830 ;  /* 0x0002283003067836 */ /* 0x000fce0000000000 */
.L_x_2503:
        /* <DEDUP_REMOVED lines=13> */
.L_x_2601:
[----:B------:R-:W-:Y:S05]  /*17750*/  BSYNC B3 ;  /* 0x0000000000037941 */ /* 0x000fea0003800000 */
.L_x_2504:
        /* <DEDUP_REMOVED lines=11> */
.L_x_2507:
[----:B------:R-:W-:Y:S05]  /*17810*/  BSYNC B3 ;  /* 0x0000000000037941 */ /* 0x000fea0003800000 */
.L_x_2506:
[----:B0-2---:R-:W2:Y:S01]  /*17820*/  LDL R2, [R1+0x10] ;  /* 0x0000100001027983 */ /* 0x005ea20000100800 */
        /* <DEDUP_REMOVED lines=9> */
.L_x_2508:
        /* <DEDUP_REMOVED lines=15> */
.L_x_2509:
        /* <DEDUP_REMOVED lines=15> */
.L_x_2510:
        /* <DEDUP_REMOVED lines=15> */
.L_x_2511:
        /* <DEDUP_REMOVED lines=10> */
.L_x_2497:
[----:B------:R-:W-:Y:S05]  /*17c30*/  BSYNC B1 ;  /* 0x0000000000017941 */ /* 0x000fea0003800000 */
.L_x_2496:
[----:B------:R-:W2:Y:S02]  /*17c40*/  LDL.LU R5, [R1+0x30] ;  /* 0x0000300001057983 */ /* 0x000ea40000300800 */
[----:B--2---:R-:W-:-:S07]  /*17c50*/  VIADD R0, R5, 0xfffffffd ;  /* 0xfffffffd05007836 */ /* 0x004fce0000000000 */
.L_x_2495:
[----:B------:R-:W-:Y:S05]  /*17c60*/  BSYNC B2 ;  /* 0x0000000000027941 */ /* 0x000fea0003800000 */
.L_x_2494:
[----:B------:R-:W-:-:S05]  /*17c70*/  VIADD R8, R8, 0xfffffffe ;  /* 0xfffffffe08087836 */ /* 0x000fca0000000000 */
[----:B------:R-:W-:-:S13]  /*17c80*/  ISETP.NE.AND P0, PT, R8, R4, PT ;  /* 0x000000040800720c */ /* 0x000fda0003f05270 */
[----:B------:R-:W-:Y:S05]  /*17c90*/  @!P0 BRA `(.L_x_2493) ;  /* 0x0000001400008947 */ /* 0x000fea0003800000 */
.L_x_2544:
[----:B------:R-:W2:Y:S04]  /*17ca0*/  LDL.LU R3, [R1+0x10] ;  /* 0x0000100001037983 */ /* 0x000ea80000300800 */
[----:B------:R-:W3:Y:S01]  /*17cb0*/  LDL.LU R2, [R1+0x14] ;  /* 0x0000140001027983 */ /* 0x000ee20000300800 */
[----:B------:R-:W-:Y:S01]  /*17cc0*/  LOP3.LUT P1, RZ, R18, 0x1, RZ, 0xc0, !PT ;  /* 0x0000000112ff7812 */ /* 0x000fe2000782c0ff */
[----:B------:R-:W-:Y:S05]  /*17cd0*/  YIELD ;  /* 0x0000000000007946 */ /* 0x000fea0003800000 */
[----:B------:R-:W-:Y:S01]  /*17ce0*/  BSSY B1, `(.L_x_2512) ;  /* 0x0000098000017945 */ /* 0x000fe20003800000 */
[----:B--2---:R-:W-:-:S05]  /*17cf0*/  VIADD R7, R3, 0x1 ;  /* 0x0000000103077836 */ /* 0x004fca0000000000 */
[----:B------:R-:W-:-:S04]  /*17d00*/  ISETP.NE.AND P0, PT, R7, 0x2, PT ;  /* 0x000000020700780c */ /* 0x000fc80003f05270 */
[----:B------:R-:W-:Y:S02]  /*17d10*/  SEL R6, RZ, 0x1, P0 ;  /* 0x00000001ff067807 */ /* 0x000fe40000000000 */
[----:B------:R-:W-:Y:S02]  /*17d20*/  SEL R7, R7, RZ, P0 ;  /* 0x000000ff07077207 */ /* 0x000fe40000000000 */
[----:B---3--:R-:W-:Y:S01]  /*17d30*/  LOP3.LUT R6, R2, R6, RZ, 0x3c, !PT ;  /* 0x0000000602067212 */ /* 0x008fe200078e3cff */
[----:B0-----:R-:W-:Y:S06]  /*17d40*/  @!P1 BRA `(.L_x_2513) ;  /* 0x0000000800449947 */ /* 0x001fec0003800000 */
        /* <DEDUP_REMOVED lines=24> */
.L_x_2514:
        /* <DEDUP_REMOVED lines=8> */
.L_x_2602:
[----:B------:R-:W-:Y:S05]  /*17f50*/  BSYNC B2 ;  /* 0x0000000000027941 */ /* 0x000fea0003800000 */
.L_x_2515:
        /* <DEDUP_REMOVED lines=9> */
.L_x_2518:
[----:B------:R-:W-:Y:S05]  /*17ff0*/  BSYNC B2 ;  /* 0x0000000000027941 */ /* 0x000fea0003800000 */
.L_x_2517:
        /* <DEDUP_REMOVED lines=12> */
.L_x_2519:
        /* <DEDUP_REMOVED lines=13> */
.L_x_2603:
[----:B------:R-:W-:Y:S05]  /*18190*/  BSYNC B2 ;  /* 0x0000000000027941 */ /* 0x000fea0003800000 */
.L_x_2520:
        /* <DEDUP_REMOVED lines=11> */
.L_x_2523:
[----:B------:R-:W-:Y:S05]  /*18250*/  BSYNC B2 ;  /* 0x0000000000027941 */ /* 0x000fea0003800000 */
.L_x_2522:
        /* <DEDUP_REMOVED lines=9> */
.L_x_2524:
        /* <DEDUP_REMOVED lines=15> */
.L_x_2525:
        /* <DEDUP_REMOVED lines=15> */
.L_x_2526:
        /* <DEDUP_REMOVED lines=15> */
.L_x_2527:
        /* <DEDUP_REMOVED lines=10> */
.L_x_2513:
[----:B------:R-:W-:Y:S05]  /*18660*/  BSYNC B1 ;  /* 0x0000000000017941 */ /* 0x000fea0003800000 */
.L_x_2512:
[----:B------:R-:W-:Y:S01]  /*18670*/  VIADD R7, R7, 0x1 ;  /* 0x0000000107077836 */ /* 0x000fe20000000000 */
[----:B------:R-:W-:Y:S01]  /*18680*/  LOP3.LUT P2, RZ, R18, 0x1, RZ, 0xc0, !PT ;  /* 0x0000000112ff7812 */ /* 0x000fe2000784c0ff */
[----:B------:R-:W-:Y:S03]  /*18690*/  BSSY B1, `(.L_x_2528) ;  /* 0x000009c000017945 */ /* 0x000fe60003800000 */
[----:B------:R-:W-:-:S04]  /*186a0*/  ISETP.NE.AND P0, PT, R7, 0x2, PT ;  /* 0x000000020700780c */ /* 0x000fc80003f05270 */
[----:B------:R-:W-:Y:S02]  /*186b0*/  SEL R2, RZ, 0x1, P0 ;  /* 0x00000001ff027807 */ /* 0x000fe40000000000 */
[----:B0-----:R-:W-:Y:S02]  /*186c0*/  SEL R9, R7, RZ, P0 ;  /* 0x000000ff07097207 */ /* 0x001fe40000000000 */
[----:B------:R-:W-:Y:S01]  /*186d0*/  LOP3.LUT R8, R6, R2, RZ, 0x3c, !PT ;  /* 0x0000000206087212 */ /* 0x000fe200078e3cff */
[----:B------:R-:W-:-:S04]  /*186e0*/  VIADD R6, R0, 0xffffffff ;  /* 0xffffffff00067836 */ /* 0x000fc80000000000 */
[----:B------:R0:W-:Y:S04]  /*186f0*/  STL [R1+0x14], R8 ;  /* 0x0000140801007387 */ /* 0x0001e80000100800 */
[----:B------:R0:W-:Y:S01]  /*18700*/  STL [R1+0x10], R9 ;  /* 0x0000100901007387 */ /* 0x0001e20000100800 */
[----:B------:R-:W-:Y:S05]  /*18710*/  @!P2 BRA `(.L_x_2529) ;  /* 0x00000008004ca947 */ /* 0x000fea0003800000 */
        /* <DEDUP_REMOVED lines=24> */
.L_x_2530:
        /* <DEDUP_REMOVED lines=8> */
.L_x_2604:
[----:B------:R-:W-:Y:S05]  /*18920*/  BSYNC B2 ;  /* 0x0000000000027941 */ /* 0x000fea0003800000 */
.L_x_2531:
        /* <DEDUP_REMOVED lines=9> */
.L_x_2534:
[----:B------:R-:W-:Y:S05]  /*189c0*/  BSYNC B2 ;  /* 0x0000000000027941 */ /* 0x000fea0003800000 */
.L_x_2533:
[----:B------:R-:W2:Y:S04]  /*189d0*/  LDL R5, [R1+0x10] ;  /* 0x0000100001057983 */ /* 0x000ea80000100800 */
[----:B------:R-:W3:Y:S01]  /*189e0*/  LDL R4, [R1+0x18] ;  /* 0x0000180001047983 */ /* 0x000ee20000100800 */
[----:B------:R-:W-:Y:S01]  /*189f0*/  IMAD.MOV.U32 R10, RZ, RZ, RZ ;  /* 0x000000ffff0a7224 */ /* 0x000fe200078e00ff */
[----:B------:R-:W-:Y:S01]  /*18a00*/  UIADD3 UR4, UP0, UR38, 0x370, URZ ;  /* 0x0000037026047890 */ /* 0x000fe2000ff1e03f */
[----:B------:R-:W-:Y:S01]  /*18a10*/  PLOP3.LUT P0, PT, PT, PT, PT, 0x80, 0x0 ;  /* 0x000000000000781c */ /* 0x000fe20003f0f070 */
[----:B------:R-:W-:Y:S01]  /*18a20*/  UMOV UR6, 0x0 ;  /* 0x0000000000067882 */ /* 0x000fe20000000000 */
[----:B------:R-:W-:Y:S01]  /*18a30*/  UMOV UR7, 0x14f00000 ;  /* 0x14f0000000077882 */ /* 0x000fe20000000000 */
[----:B------:R-:W-:Y:S01]  /*18a40*/  R2UR UR10, R10 ;  /* 0x000000000a0a72ca */ /* 0x000fe200000e0000 */
[----:B------:R-:W-:Y:S01]  /*18a50*/  UIADD3.X UR5, URZ, UR39, URZ, UP0, !UPT ;  /* 0x000000273f057290 */ /* 0x000fe200087fe43f */
[----:B--2---:R-:W-:-:S02]  /*18a60*/  IMAD R5, R5, 0x3000, R19 ;  /* 0x0000300005057824 */ /* 0x004fc400078e0213 */
[----:B---3--:R-:W-:Y:S02]  /*18a70*/  IMAD R4, R7, 0x60, R4 ;  /* 0x0000006007047824 */ /* 0x008fe400078e0204 */
[----:B------:R-:W-:Y:S02]  /*18a80*/  VIADD R5, R5, 0x1c400 ;  /* 0x0001c40005057836 */ /* 0x000fe40000000000 */
[----:B------:R-:W-:-:S07]  /*18a90*/  VIADD R7, R2, 0x22830 ;  /* 0x0002283002077836 */ /* 0x000fce0000000000 */
.L_x_2535:
        /* <DEDUP_REMOVED lines=13> */
.L_x_2605:
[----:B------:R-:W-:Y:S05]  /*18b70*/  BSYNC B2 ;  /* 0x0000000000027941 */ /* 0x000fea0003800000 */
.L_x_2536:
[----:B------:R-:W-:Y:S01]  /*18b80*/  BSSY B2, `(.L_x_2538) ;  /* 0x000000b000027945 */ /* 0x000fe20003800000 */
[----:B0-----:R-:W-:Y:S02]  /*18b90*/  IMAD.MOV.U32 R8, RZ, RZ, 0x0 ;  /* 0x00000000ff087424 */ /* 0x001fe400078e00ff */
[----:B------:R-:W-:Y:S01]  /*18ba0*/  IMAD.MOV.U32 R9, RZ, RZ, 0x14f00000 ;  /* 0x14f00000ff097424 */ /* 0x000fe200078e00ff */
        /* <DEDUP_REMOVED lines=8> */
.L_x_2539:
[----:B------:R-:W-:Y:S05]  /*18c30*/  BSYNC B2 ;  /* 0x0000000000027941 */ /* 0x000fea0003800000 */
.L_x_2538:
[----:B-12---:R-:W2:Y:S01]  /*18c40*/  LDL R3, [R1+0x10] ;  /* 0x0000100001037983 */ /* 0x006ea20000100800 */
        /* <DEDUP_REMOVED lines=9> */
.L_x_2540:
        /* <DEDUP_REMOVED lines=15> */
.L_x_2541:
        /* <DEDUP_REMOVED lines=15> */
.L_x_2542:
        /* <DEDUP_REMOVED lines=15> */
.L_x_2543:
        /* <DEDUP_REMOVED lines=10> */
.L_x_2529:
[----:B------:R-:W-:Y:S05]  /*19050*/  BSYNC B1 ;  /* 0x0000000000017941 */ /* 0x000fea0003800000 */
.L_x_2528:
[----:B------:R-:W2:Y:S01]  /*19060*/  LDL R5, [R1+0x1c] ;  /* 0x00001c0001057983 */ /* 0x000ea20000100800 */
[----:B------:R-:W-:Y:S01]  /*19070*/  VIADD R0, R0, 0xfffffffe ;  /* 0xfffffffe00007836 */ /* 0x000fe20000000000 */
[----:B--2---:R-:W-:-:S13]  /*19080*/  ISETP.GT.AND P0, PT, R6, R5, PT ;  /* 0x000000050600720c */ /* 0x004fda0003f04270 */
[----:B------:R-:W-:Y:S05]  /*19090*/  @P0 BRA `(.L_x_2544) ;  /* 0xffffffec00000947 */ /* 0x000fea000383ffff */
.L_x_2493:
[----:B------:R-:W-:Y:S05]  /*190a0*/  BSYNC B0 ;  /* 0x0000000000007941 */ /* 0x000fea0003800000 */
.L_x_2492:
[----:B------:R-:W2:Y:S04]  /*190b0*/  LDL.LU R4, [R1+0x10] ;  /* 0x0000100001047983 */ /* 0x000ea80000300800 */
[----:B------:R-:W3:Y:S01]  /*190c0*/  LDL.LU R3, [R1+0x14] ;  /* 0x0000140001037983 */ /* 0x000ee20000300800 */
[----:B------:R-:W1:Y:S01]  /*190d0*/  S2R R2, SR_TID.X ;  /* 0x0000000000027919 */ /* 0x000e620000002100 */
[----:B------:R-:W-:Y:S01]  /*190e0*/  BSSY B0, `(.L_x_2545) ;  /* 0x0000016000007945 */ /* 0x000fe20003800000 */
[----:B-1----:R-:W-:-:S04]  /*190f0*/  LOP3.LUT R2, R2, 0x7f, RZ, 0xc0, !PT ;  /* 0x0000007f02027812 */ /* 0x002fc800078ec0ff */
[----:B------:R-:W-:Y:S01]  /*19100*/  ISETP.NE.AND P1, PT, R2, RZ, PT ;  /* 0x000000ff0200720c */ /* 0x000fe20003f25270 */
[----:B--2---:R-:W-:-:S05]  /*19110*/  VIADD R0, R4, 0x1 ;  /* 0x0000000104007836 */ /* 0x004fca0000000000 */
[----:B------:R-:W-:-:S04]  /*19120*/  ISETP.NE.AND P0, PT, R0, 0x2, PT ;  /* 0x000000020000780c */ /* 0x000fc80003f05270 */
[----:B------:R-:W-:-:S04]  /*19130*/  SEL R2, RZ, 0x1, P0 ;  /* 0x00000001ff027807 */ /* 0x000fc80000000000 */
[----:B---3--:R-:W-:-:S05]  /*19140*/  LOP3.LUT R3, R3, R2, RZ, 0x3c, !PT ;  /* 0x0000000203037212 */ /* 0x008fca00078e3cff */
[----:B------:R1:W-:Y:S01]  /*19150*/  STL [R1+0x14], R3 ;  /* 0x0000140301007387 */ /* 0x0003e20000100800 */
        /* <DEDUP_REMOVED lines=14> */
.L_x_2546:
[----:B------:R-:W-:Y:S05]  /*19240*/  BSYNC B0 ;  /* 0x0000000000007941 */ /* 0x000fea0003800000 */
.L_x_2545:
[----:B------:R-:W-:-:S05]  /*19250*/  SEL R0, R0, RZ, P0 ;  /* 0x000000ff00007207 */ /* 0x000fca0000000000 */
[----:B------:R3:W-:Y:S02]  /*19260*/  STL [R1+0x10], R0 ;  /* 0x0000100001007387 */ /* 0x0007e40000100800 */
.L_x_2464:
[----:B------:R-:W-:Y:S05]  /*19270*/  BSYNC B7 ;  /* 0x0000000000077941 */ /* 0x000fea0003800000 */
.L_x_2462:
[----:B------:R-:W-:-:S13]  /*19280*/  LOP3.LUT P0, RZ, R18, 0x2, RZ, 0xc0, !PT ;  /* 0x0000000212ff7812 */ /* 0x000fda000780c0ff */
[----:B------:R-:W-:Y:S05]  /*19290*/  @!P0 BRA `(.L_x_2547) ;  /* 0x00000000002c8947 */ /* 0x000fea0003800000 */
[----:B------:R-:W-:Y:S05]  /*192a0*/  WARPSYNC.ALL ;  /* 0x0000000000007948 */ /* 0x000fea0003800000 */
[----:B------:R-:W5:Y:S08]  /*192b0*/  S2UR UR5, SR_CgaCtaId ;  /* 0x00000000000579c3 */ /* 0x000f700000008800 */
[----:B------:R-:W-:Y:S06]  /*192c0*/  BAR.SYNC.DEFER_BLOCKING 0x5, 0x180 ;  /* 0x0146000000007b1d */ /* 0x000fec0000010000 */
[----:B------:R-:W-:-:S02]  /*192d0*/  UMOV UR4, 0x400 ;  /* 0x0000040000047882 */ /* 0x000fc40000000000 */
[----:B-----5:R-:W-:-:S06]  /*192e0*/  ULEA UR4, UR5, UR4, 0x18 ;  /* 0x0000000405047291 */ /* 0x020fcc000f8ec03f */
[----:B------:R-:W-:-:S05]  /*192f0*/  IMAD.U32 R19, RZ, RZ, UR4 ;  /* 0x00000004ff137e24 */ /* 0x000fca000f8e00ff */
[----:B01----:R-:W0:Y:S04]  /*19300*/  LDS.128 R4, [R19+0x228d0] ;  /* 0x0228d00013047984 */ /* 0x003e280000000c00 */
[----:B0-----:R0:W-:Y:S04]  /*19310*/  STL.64 [R1], R4 ;  /* 0x0000000401007387 */ /* 0x0011e80000100a00 */
[----:B------:R0:W-:Y:S01]  /*19320*/  STL.64 [R1+0x8], R6 ;  /* 0x0000080601007387 */ /* 0x0001e20000100a00 */
[----:B------:R-:W-:Y:S06]  /*19330*/  BAR.ARV 0x4, 0x180 ;  /* 0x0106000000007b1d */ /* 0x000fec0000002000 */
[----:B------:R-:W-:Y:S05]  /*19340*/  BRA `(.L_x_2548) ;  /* 0x0000001000307947 */ /* 0x000fea0003800000 */
.L_x_2547:
[----:B------:R-:W5:Y:S01]  /*19350*/  S2R R16, SR_TID.X ;  /* 0x0000000000107919 */ /* 0x000f620000002100 */
[----:B------:R-:W-:Y:S01]  /*19360*/  UMOV UR4, 0xffffffff ;  /* 0xffffffff00047882 */ /* 0x000fe20000000000 */
[----:B-----5:R-:W-:-:S04]  /*19370*/  LOP3.LUT R16, R16, 0x1f, RZ, 0xc0, !PT ;  /* 0x0000001f10107812 */ /* 0x020fc800078ec0ff */
[----:B------:R-:W-:Y:S01]  /*19380*/  ISETP.NE.AND P0, PT, R16, 0x1f, PT ;  /* 0x0000001f1000780c */ /* 0x000fe20003f05270 */
[----:B------:R-:W-:-:S12]  /*19390*/  BRA.DIV UR4, `(.L_x_2549) ;  /* 0x0000002604887947 */ /* 0x000fd8000b800000 */
[----:B-1----:R-:W0:Y:S01]  /*193a0*/  LDL.LU R3, [R1] ;  /* 0x0000000001037983 */ /* 0x002e220000300800 */
[----:B------:R-:W-:-:S03]  /*193b0*/  ULDC UR4, c[0x0][0xc3c] ;  /* 0x00030f0000047ab9 */ /* 0x000fc60000000800 */
[----:B------:R-:W3:Y:S01]  /*193c0*/  LDL R4, [R1+0xc] ;  /* 0x00000c0001047983 */ /* 0x000ee20000100800 */
[----:B0-2---:R-:W-:Y:S02]  /*193d0*/  IMAD.MOV.U32 R10, RZ, RZ, R3 ;  /* 0x000000ffff0a7224 */ /* 0x005fe400078e0003 */
[----:B---34-:R-:W-:-:S05]  /*193e0*/  IMAD.IADD R0, R4, 0x1, R16 ;  /* 0x0000000104007824 */ /* 0x018fca00078e0210 */
        /* <DEDUP_REMOVED lines=36> */
.L_x_2615:
[----:B------:R-:W-:Y:S02]  /*19630*/  ULDC UR4, c[0x0][0xc38] ;  /* 0x00030e0000047ab9 */ /* 0x000fe40000000800 */
[----:B------:R-:W-:-:S04]  /*19640*/  IMAD.U32 R7, RZ, RZ, UR4 ;  /* 0x00000004ff077e24 */ /* 0x000fc8000f8e00ff */
[----:B-1----:R-:W-:-:S04]  /*19650*/  IMAD R10, R14, R7, RZ ;  /* 0x000000070e0a7224 */ /* 0x002fc800078e02ff */
[----:B------:R-:W-:-:S05]  /*19660*/  IMAD.IADD R4, R9, 0x1, R10 ;  /* 0x0000000109047824 */ /* 0x000fca00078e020a */
[----:B------:R-:W-:-:S13]  /*19670*/  ISETP.GT.AND P6, PT, R4, R0, PT ;  /* 0x000000000400720c */ /* 0x000fda0003fc4270 */
[----:B------:R-:W-:Y:S05]  /*19680*/  @P6 BRA `(.L_x_2550) ;  /* 0x0000000000ac6947 */ /* 0x000fea0003800000 */
.L_x_2553:
        /* <DEDUP_REMOVED lines=37> */
.L_x_2623:
[----:B------:R-:W-:Y:S02]  /*198e0*/  ULDC UR4, c[0x0][0xc38] ;  /* 0x00030e0000047ab9 */ /* 0x000fe40000000800 */
[----:B------:R-:W-:-:S04]  /*198f0*/  IMAD.U32 R7, RZ, RZ, UR4 ;  /* 0x00000004ff077e24 */ /* 0x000fc8000f8e00ff */
[----:B-1----:R-:W-:-:S04]  /*19900*/  IMAD R10, R14, R7, RZ ;  /* 0x000000070e0a7224 */ /* 0x002fc800078e02ff */
[----:B------:R-:W-:-:S05]  /*19910*/  IMAD.IADD R4, R10, 0x1, R4 ;  /* 0x000000010a047824 */ /* 0x000fca00078e0204 */
[----:B------:R-:W-:-:S13]  /*19920*/  ISETP.GT.AND P6, PT, R4, R0, PT ;  /* 0x000000000400720c */ /* 0x000fda0003fc4270 */
[----:B------:R-:W-:Y:S05]  /*19930*/  @!P6 BRA `(.L_x_2553) ;  /* 0xfffffffc0054e947 */ /* 0x000fea000383ffff */
.L_x_2550:
[----:B------:R-:W-:Y:S01]  /*19940*/  IMAD.IADD R10, R4, 0x1, -R10 ;  /* 0x00000001040a7824 */ /* 0x000fe200078e0a0a */
[----:B------:R-:W-:-:S03]  /*19950*/  UMOV UR4, 0xffffffff ;  /* 0xffffffff00047882 */ /* 0x000fc60000000000 */
[----:B------:R-:W-:-:S05]  /*19960*/  IMAD R3, R2, R7, R10 ;  /* 0x0000000702037224 */ /* 0x000fca00078e020a */
[----:B------:R-:W-:Y:S01]  /*19970*/  ISETP.GT.AND P6, PT, R3, R0, PT ;  /* 0x000000000300720c */ /* 0x000fe20003fc4270 */
[----:B------:R-:W-:-:S12]  /*19980*/  BRA.DIV UR4, `(.L_x_2554) ;  /* 0x0000002a04147947 */ /* 0x000fd8000b800000 */
[----:B------:R-:W2:Y:S01]  /*19990*/  LDL.LU R11, [R1+0xc] ;  /* 0x00000c00010b7983 */ /* 0x000ea20000300800 */
[----:B------:R-:W-:-:S04]  /*199a0*/  VOTE.ANY R3, PT, !P6 ;  /* 0x0000000000037806 */ /* 0x000fc800070e0100 */
[----:B------:R-:W1:Y:S02]  /*199b0*/  POPC R9, R3 ;  /* 0x0000000300097309 */ /* 0x000e640000000000 */
[----:B-1----:R2:W1:Y:S04]  /*199c0*/  SHFL.IDX PT, R4, R5, R9, 0x1f ;  /* 0x00001f0905047589 */ /* 0x00246800000e0000 */
[----:B------:R3:W4:Y:S01]  /*199d0*/  SHFL.IDX PT, R6, R6, R9, 0x1f ;  /* 0x00001f0906067589 */ /* 0x00072200000e0000 */
[----:B--2---:R-:W-:-:S05]  /*199e0*/  IMAD.IADD R5, R9, 0x1, R11 ;  /* 0x0000000109057824 */ /* 0x004fca00078e020b */
[----:B-1--4-:R3:W-:Y:S02]  /*199f0*/  STL [R1+0xc], R5 ;  /* 0x00000c0501007387 */ /* 0x0127e40000100800 */
.L_x_2628:
[----:B------:R-:W-:-:S13]  /*19a00*/  ISETP.NE.AND P0, PT, R3, RZ, PT ;  /* 0x000000ff0300720c */ /* 0x000fda0003f05270 */
[----:B------:R-:W-:Y:S05]  /*19a10*/  @!P0 BRA `(.L_x_2555) ;  /* 0x0000000000108947 */ /* 0x000fea0003800000 */
[----:B------:R-:W-:Y:S01]  /*19a20*/  UMOV UR4, 0xffffffff ;  /* 0xffffffff00047882 */ /* 0x000fe20000000000 */
[----:B------:R-:W-:Y:S02]  /*19a30*/  VIADD R12, R9, 0xffffffff ;  /* 0xffffffff090c7836 */ /* 0x000fe40000000000 */
[----:B------:R-:W-:Y:S05]  /*19a40*/  BRA.DIV UR4, `(.L_x_2556) ;  /* 0x0000002a044c7947 */ /* 0x000fea000b800000 */
[----:B------:R1:W2:Y:S02]  /*19a50*/  SHFL.IDX PT, R8, R2, R12, 0x1f ;  /* 0x00001f0c02087589 */ /* 0x0002a400000e0000 */
.L_x_2555:
[----:B--2---:R-:W-:Y:S01]  /*19a60*/  IMAD R3, R8, R7, R10 ;  /* 0x0000000708037224 */ /* 0x004fe200078e020a */
[----:B------:R-:W-:-:S03]  /*19a70*/  ISETP.NE.AND P0, PT, R6, 0x1, PT ;  /* 0x000000010600780c */ /* 0x000fc60003f05270 */
[----:B------:R-:W-:Y:S01]  /*19a80*/  IMAD.IADD R0, R0, 0x1, -R3 ;  /* 0x0000000100007824 */ /* 0x000fe200078e0a03 */
[----:B------:R2:W-:Y:S09]  /*19a90*/  STL [R1], R3 ;  /* 0x0000000301007387 */ /* 0x0005f20000100800 */
[----:B------:R-:W-:Y:S05]  /*19aa0*/  @!P0 BRA `(.L_x_2557) ;  /* 0x0000000000e48947 */ /* 0x000fea0003800000 */
[----:B0--3--:R-:W-:-:S04]  /*19ab0*/  IABS R5, R4 ;  /* 0x0000000400057213 */ /* 0x009fc80000000000 */
[----:B------:R-:W0:Y:S08]  /*19ac0*/  I2F.RP R7, R5 ;  /* 0x0000000500077306 */ /* 0x000e300000209400 */
[----:B0-----:R-:W0:Y:S02]  /*19ad0*/  MUFU.RCP R7, R7 ;  /* 0x0000000700077308 */ /* 0x001e240000001000 */
[----:B0-----:R-:W-:-:S06]  /*19ae0*/  VIADD R9, R7, 0xffffffe ;  /* 0x0ffffffe07097836 */ /* 0x001fcc0000000000 */
[----:B--2---:R-:W1:Y:S02]  /*19af0*/  F2I.FTZ.U32.TRUNC.NTZ R3, R9 ;  /* 0x0000000900037305 */ /* 0x004e64000021f000 */
[----:B-1----:R-:W-:-:S04]  /*19b00*/  IMAD.MOV R2, RZ, RZ, -R3 ;  /* 0x000000ffff027224 */ /* 0x002fc800078e0a03 */
[----:B------:R-:W-:Y:S02]  /*19b10*/  IMAD R11, R2, R5, RZ ;  /* 0x00000005020b7224 */ /* 0x000fe400078e02ff */
[----:B------:R-:W-:-:S04]  /*19b20*/  IMAD.MOV.U32 R2, RZ, RZ, RZ ;  /* 0x000000ffff027224 */ /* 0x000fc800078e00ff */
[----:B------:R-:W-:Y:S01]  /*19b30*/  IMAD.HI.U32 R8, R3, R11, R2 ;  /* 0x0000000b03087227 */ /* 0x000fe200078e0002 */
[----:B------:R-:W-:Y:S02]  /*19b40*/  IABS R3, R0 ;  /* 0x0000000000037213 */ /* 0x000fe40000000000 */
[----:B------:R-:W-:-:S03]  /*19b50*/  IABS R2, R4 ;  /* 0x0000000400027213 */ /* 0x000fc60000000000 */
[----:B------:R-:W-:-:S04]  /*19b60*/  IMAD.HI.U32 R8, R8, R3, RZ ;  /* 0x0000000308087227 */ /* 0x000fc800078e00ff */
[----:B------:R-:W-:-:S04]  /*19b70*/  IMAD.MOV R2, RZ, RZ, -R2 ;  /* 0x000000ffff027224 */ /* 0x000fc800078e0a02 */
[----:B------:R-:W-:-:S05]  /*19b80*/  IMAD R2, R8, R2, R3 ;  /* 0x0000000208027224 */ /* 0x000fca00078e0203 */
[----:B------:R-:W-:-:S13]  /*19b90*/  ISETP.GT.U32.AND P1, PT, R5, R2, PT ;  /* 0x000000020500720c */ /* 0x000fda0003f24070 */
[----:B------:R-:W-:Y:S02]  /*19ba0*/  @!P1 IMAD.IADD R2, R2, 0x1, -R5 ;  /* 0x0000000102029824 */ /* 0x000fe400078e0a05 */
[----:B------:R-:W-:Y:S01]  /*19bb0*/  @!P1 VIADD R8, R8, 0x1 ;  /* 0x0000000108089836 */ /* 0x000fe20000000000 */
[----:B------:R-:W-:Y:S02]  /*19bc0*/  ISETP.NE.AND P1, PT, R4, RZ, PT ;  /* 0x000000ff0400720c */ /* 0x000fe40003f25270 */
[----:B------:R-:W-:Y:S02]  /*19bd0*/  ISETP.GE.U32.AND P0, PT, R2, R5, PT ;  /* 0x000000050200720c */ /* 0x000fe40003f06070 */
[----:B------:R-:W-:-:S04]  /*19be0*/  IABS R5, R6 ;  /* 0x0000000600057213 */ /* 0x000fc80000000000 */
        /* <DEDUP_REMOVED lines=9> */
[----:B------:R-:W-:-:S03]  /*19c80*/  LOP3.LUT R2, R0, R4, RZ, 0x3c, !PT ;  /* 0x0000000400027212 */ /* 0x000fc600078e3cff */
[----:B------:R-:W-:Y:S01]  /*19c90*/  IMAD.MOV.U32 R3, RZ, RZ, R8 ;  /* 0x000000ffff037224 */ /* 0x000fe200078e0008 */
[----:B------:R-:W-:Y:S02]  /*19ca0*/  ISETP.GE.AND P2, PT, R2, RZ, PT ;  /* 0x000000ff0200720c */ /* 0x000fe40003f46270 */
[----:B------:R-:W-:-:S05]  /*19cb0*/  IABS R8, R6 ;  /* 0x0000000600087213 */ /* 0x000fca0000000000 */
[----:B------:R-:W-:-:S06]  /*19cc0*/  IMAD.MOV R8, RZ, RZ, -R8 ;  /* 0x000000ffff087224 */ /* 0x000fcc00078e0a08 */
        /* <DEDUP_REMOVED lines=9> */
[----:B------:R-:W-:Y:S01]  /*19d60*/  ISETP.GE.U32.AND P0, PT, R2, R5, PT ;  /* 0x000000050200720c */ /* 0x000fe20003f06070 */
[----:B------:R-:W-:Y:S01]  /*19d70*/  IMAD.MOV R5, RZ, RZ, -R3 ;  /* 0x000000ffff057224 */ /* 0x000fe200078e0a03 */
[----:B------:R-:W-:-:S03]  /*19d80*/  LOP3.LUT R2, R3, R6, RZ, 0x3c, !PT ;  /* 0x0000000603027212 */ /* 0x000fc600078e3cff */
[----:B------:R-:W-:Y:S01]  /*19d90*/  IMAD R0, R4, R5, R0 ;  /* 0x0000000504007224 */ /* 0x000fe200078e0200 */
[----:B------:R-:W-:-:S07]  /*19da0*/  ISETP.GE.AND P2, PT, R2, RZ, PT ;  /* 0x000000ff0200720c */ /* 0x000fce0003f46270 */
[----:B------:R-:W-:-:S06]  /*19db0*/  @P0 VIADD R7, R7, 0x1 ;  /* 0x0000000107070836 */ /* 0x000fcc0000000000 */
[----:B------:R-:W-:Y:S01]  /*19dc0*/  @!P2 IMAD.MOV R7, RZ, RZ, -R7 ;  /* 0x000000ffff07a224 */ /* 0x000fe200078e0a07 */
[----:B------:R-:W-:-:S05]  /*19dd0*/  @!P1 LOP3.LUT R7, RZ, R6, RZ, 0x33, !PT ;  /* 0x00000006ff079212 */ /* 0x000fca00078e33ff */
[----:B------:R-:W-:-:S04]  /*19de0*/  IMAD.MOV R2, RZ, RZ, -R7 ;  /* 0x000000ffff027224 */ /* 0x000fc800078e0a07 */
[C---:B------:R-:W-:Y:S02]  /*19df0*/  IMAD R3, R6.reuse, R2, R3 ;  /* 0x0000000206037224 */ /* 0x040fe400078e0203 */
[----:B------:R-:W-:-:S04]  /*19e00*/  IMAD R6, R6, 0x1000000, R7 ;  /* 0x0100000006067824 */ /* 0x000fc800078e0207 */
[----:B------:R-:W-:-:S05]  /*19e10*/  IMAD R2, R3, 0x10000, R6 ;  /* 0x0001000003027824 */ /* 0x000fca00078e0206 */
[----:B------:R1:W-:Y:S01]  /*19e20*/  STL [R1+0x8], R2 ;  /* 0x0000080201007387 */ /* 0x0003e20000100800 */
[----:B------:R-:W-:Y:S05]  /*19e30*/  BRA `(.L_x_2558) ;  /* 0x0000000000fc7947 */ /* 0x000fea0003800000 */
.L_x_2557:
[----:B0--3--:R-:W3:Y:S01]  /*19e40*/  LDL R5, [R1+0xc] ;  /* 0x00000c0001057983 */ /* 0x009ee20000100800 */
[----:B-12---:R-:W3:Y:S02]  /*19e50*/  LDC.64 R2, c[0x0][0xc90] ;  /* 0x00032400ff027b82 */ /* 0x006ee40000000a00 */
[----:B---3--:R-:W-:-:S05]  /*19e60*/  IMAD.WIDE R2, R5, 0x4, R2 ;  /* 0x0000000405027825 */ /* 0x008fca00078e0202 */
[----:B------:R-:W2:Y:S02]  /*19e70*/  LDG.E R6, desc[UR40][R2.64] ;  /* 0x0000002802067981 */ /* 0x000ea4000c1e1900 */
[----:B--2---:R-:W-:-:S05]  /*19e80*/  IMAD R5, R4, R6, RZ ;  /* 0x0000000604057224 */ /* 0x004fca00078e02ff */
[----:B------:R-:W-:-:S04]  /*19e90*/  IABS R8, R5 ;  /* 0x0000000500087213 */ /* 0x000fc80000000000 */
[----:B------:R-:W0:Y:S08]  /*19ea0*/  I2F.RP R10, R8 ;  /* 0x00000008000a7306 */ /* 0x000e300000209400 */
[----:B0-----:R-:W0:Y:S02]  /*19eb0*/  MUFU.RCP R10, R10 ;  /* 0x0000000a000a7308 */ /* 0x001e240000001000 */
[----:B0-----:R-:W-:-:S06]  /*19ec0*/  VIADD R11, R10, 0xffffffe ;  /* 0x0ffffffe0a0b7836 */ /* 0x001fcc0000000000 */
[----:B------:R-:W0:Y:S02]  /*19ed0*/  F2I.FTZ.U32.TRUNC.NTZ R3, R11 ;  /* 0x0000000b00037305 */ /* 0x000e24000021f000 */
[----:B0-----:R-:W-:-:S04]  /*19ee0*/  IMAD.MOV R2, RZ, RZ, -R3 ;  /* 0x000000ffff027224 */ /* 0x001fc800078e0a03 */
        /* <DEDUP_REMOVED lines=18> */
[----:B------:R-:W-:Y:S02]  /*1a010*/  IMAD R8, R6, R2, RZ ;  /* 0x0000000206087224 */ /* 0x000fe400078e02ff */
[----:B------:R-:W-:Y:S02]  /*1a020*/  IMAD.MOV R2, RZ, RZ, -R2 ;  /* 0x000000ffff027224 */ /* 0x000fe400078e0a02 */
[----:B------:R-:W-:Y:S02]  /*1a030*/  IMAD.MOV R3, RZ, RZ, -R8 ;  /* 0x000000ffff037224 */ /* 0x000fe400078e0a08 */
[----:B------:R-:W-:-:S03]  /*1a040*/  IMAD R0, R5, R2, R0 ;  /* 0x0000000205007224 */ /* 0x000fc600078e0200 */
[----:B------:R-:W-:-:S04]  /*1a050*/  VIADDMNMX R6, R3, R7, R6, PT ;  /* 0x0000000703067246 */ /* 0x000fc80003800106 */
        /* <DEDUP_REMOVED lines=16> */
[----:B------:R-:W-:Y:S02]  /*1a160*/  ISETP.GE.AND P2, PT, R3, RZ, PT ;  /* 0x000000ff0300720c */ /* 0x000fe40003f46270 */
[----:B------:R-:W-:-:S09]  /*1a170*/  IADD3 R3, R8, 0x1000000, R0 ;  /* 0x0100000008037810 */ /* 0x000fd20007ffe000 */
[----:B------:R-:W-:Y:S02]  /*1a180*/  @!P1 IMAD.IADD R10, R10, 0x1, -R7 ;  /* 0x000000010a0a9824 */ /* 0x000fe400078e0a07 */
[----:B------:R-:W-:Y:S01]  /*1a190*/  @!P1 VIADD R2, R2, 0x1 ;  /* 0x0000000102029836 */ /* 0x000fe20000000000 */
[----:B------:R-:W-:Y:S02]  /*1a1a0*/  ISETP.NE.AND P1, PT, R6, RZ, PT ;  /* 0x000000ff0600720c */ /* 0x000fe40003f25270 */
[----:B------:R-:W-:-:S13]  /*1a1b0*/  ISETP.GE.U32.AND P0, PT, R10, R7, PT ;  /* 0x000000070a00720c */ /* 0x000fda0003f06070 */
[----:B------:R-:W-:-:S04]  /*1a1c0*/  @P0 VIADD R2, R2, 0x1 ;  /* 0x0000000102020836 */ /* 0x000fc80000000000 */
[----:B------:R-:W-:Y:S01]  /*1a1d0*/  @!P2 IMAD.MOV R2, RZ, RZ, -R2 ;  /* 0x000000ffff02a224 */ /* 0x000fe200078e0a02 */
[----:B------:R-:W-:Y:S01]  /*1a1e0*/  @!P1 LOP3.LUT R2, RZ, R6, RZ, 0x33, !PT ;  /* 0x00000006ff029212 */ /* 0x000fe200078e33ff */
[----:B------:R-:W-:-:S04]  /*1a1f0*/  IMAD.MOV R6, RZ, RZ, -R6 ;  /* 0x000000ffff067224 */ /* 0x000fc800078e0a06 */
[----:B------:R-:W-:Y:S02]  /*1a200*/  IMAD R3, R2, R6, R3 ;  /* 0x0000000602037224 */ /* 0x000fe400078e0203 */
[----:B------:R-:W-:-:S03]  /*1a210*/  IMAD.MOV.U32 R0, RZ, RZ, R2 ;  /* 0x000000ffff007224 */ /* 0x000fc600078e0002 */
[----:B------:R0:W-:Y:S04]  /*1a220*/  STL [R1+0x8], R3 ;  /* 0x0000080301007387 */ /* 0x0001e80000100800 */
.L_x_2558:
[----:B0-----:R-:W-:-:S05]  /*1a230*/  LOP3.LUT R3, RZ, R0, RZ, 0x33, !PT ;  /* 0x00000000ff037212 */ /* 0x001fca00078e33ff */
[----:B------:R-:W-:-:S05]  /*1a240*/  IMAD.IADD R0, R4, 0x1, R3 ;  /* 0x0000000104007824 */ /* 0x000fca00078e0203 */
[----:B------:R0:W-:Y:S01]  /*1a250*/  STL [R1+0x4], R0 ;  /* 0x0000040001007387 */ /* 0x0001e20000100800 */
[----:B------:R-:W-:Y:S05]  /*1a260*/  BRA `(.L_x_2559) ;  /* 0x0000000000287947 */ /* 0x000fea0003800000 */
.L_x_2551:
        /* <DEDUP_REMOVED lines=10> */
.L_x_2559:
[----:B--2---:R-:W2:Y:S04]  /*1a310*/  LDL R3, [R1+0x8] ;  /* 0x0000080001037983 */ /* 0x004ea80000100800 */
[----:B-1----:R-:W3:Y:S04]  /*1a320*/  LDL R2, [R1+0xc] ;  /* 0x00000c0001027983 */ /* 0x002ee80000100800 */
[----:B------:R-:W4:Y:S04]  /*1a330*/  LDL R5, [R1+0x4] ;  /* 0x0000040001057983 */ /* 0x000f280000100800 */
[----:B------:R-:W4:Y:S01]  /*1a340*/  LDL R4, [R1] ;  /* 0x0000000001047983 */ /* 0x000f220000100800 */
[----:B0-----:R-:W0:Y:S01]  /*1a350*/  S2R R0, SR_TID.X ;  /* 0x0000000000007919 */ /* 0x001e220000002100 */
        /* <DEDUP_REMOVED lines=11> */
.L_x_2548:
[----:B---34-:R-:W3:Y:S01]  /*1a410*/  LDL R0, [R1+0xc] ;  /* 0x00000c0001007983 */ /* 0x018ee20000100800 */
[----:B------:R-:W-:Y:S02]  /*1a420*/  ULDC UR4, c[0x0][0xc3c] ;  /* 0x00030f0000047ab9 */ /* 0x000fe40000000800 */
[----:B---3--:R-:W-:-:S13]  /*1a430*/  ISETP.GE.AND P0, PT, R0, UR4, PT ;  /* 0x0000000400007c0c */ /* 0x008fda000bf06270 */
[----:B------:R-:W-:Y:S05]  /*1a440*/  @!P0 BRA `(.L_x_2560) ;  /* 0xffffffa000f08947 */ /* 0x000fea000383ffff */
[----:B------:R-:W-:Y:S05]  /*1a450*/  BSYNC B8 ;  /* 0x0000000000087941 */ /* 0x000fea0003800000 */
.L_x_2448:
[----:B----4-:R-:W4:Y:S01]  /*1a460*/  LDL.LU R0, [R1+0x48] ;  /* 0x0000480001007983 */ /* 0x010f220000300800 */
[----:B------:R-:W-:Y:S01]  /*1a470*/  BSSY B0, `(.L_x_2561) ;  /* 0x000000b000007945 */ /* 0x000fe20003800000 */
[----:B01----:R-:W0:Y:S01]  /*1a480*/  S2R R5, SR_CgaCtaId ;  /* 0x0000000000057919 */ /* 0x003e220000008800 */
[----:B----4-:R-:W-:-:S05]  /*1a490*/  VIADD R0, R0, 0x1 ;  /* 0x0000000100007836 */ /* 0x010fca0000000000 */
[----:B--2---:R-:W-:-:S04]  /*1a4a0*/  LEA.HI R2, R0, R0, RZ, 0x1 ;  /* 0x0000000000027211 */ /* 0x004fc800078f08ff */
[----:B------:R-:W-:-:S05]  /*1a4b0*/  LOP3.LUT R3, R2, 0xfffffffe, RZ, 0xc0, !PT ;  /* 0xfffffffe02037812 */ /* 0x000fca00078ec0ff */
[----:B------:R-:W-:Y:S01]  /*1a4c0*/  IMAD.IADD R3, R0, 0x1, -R3 ;  /* 0x0000000100037824 */ /* 0x000fe200078e0a03 */
[----:B------:R-:W-:-:S04]  /*1a4d0*/  MOV R0, 0x400 ;  /* 0x0000040000007802 */ /* 0x000fc80000000f00 */
[----:B0-----:R-:W-:Y:S02]  /*1a4e0*/  LEA R0, R5, R0, 0x18 ;  /* 0x0000000005007211 */ /* 0x001fe400078ec0ff */
[----:B------:R-:W-:-:S04]  /*1a4f0*/  SHF.L.U32 R3, R3, 0x1f, RZ ;  /* 0x0000001f03037819 */ /* 0x000fc800000006ff */
[----:B------:R-:W0:Y:S02]  /*1a500*/  SYNCS.PHASECHK.TRANS64.TRYWAIT P0, [R0+URZ+0x22820], R3 ;  /* 0x02282003000075a7 */ /* 0x000e24000800017f */
[----:B0-----:R-:W-:Y:S05]  /*1a510*/  @!P0 BRA `(.L_x_2562) ;  /* 0x0000001c00c08947 */ /* 0x001fea0003800000 */
.L_x_2631:
[----:B------:R-:W-:Y:S05]  /*1a520*/  BSYNC B0 ;  /* 0x0000000000007941 */ /* 0x000fea0003800000 */
.L_x_2561:
[----:B------:R-:W-:-:S03]  /*1a530*/  UMOV UR4, 0xffffffff ;  /* 0xffffffff00047882 */ /* 0x000fc60000000000 */
[----:B------:R-:W-:Y:S05]  /*1a540*/  BRA.DIV UR4, `(.L_x_2563) ;  /* 0x0000001e04c87947 */ /* 0x000fea000b800000 */
[----:B------:R-:W1:Y:S02]  /*1a550*/  S2R R2, SR_TID.X ;  /* 0x0000000000027919 */ /* 0x000e640000002100 */
[----:B-1----:R-:W-:-:S04]  /*1a560*/  SHF.R.U32.HI R2, RZ, 0x5, R2 ;  /* 0x00000005ff027819 */ /* 0x002fc80000011602 */
[----:B------:R-:W-:-:S05]  /*1a570*/  LOP3.LUT R2, R2, 0x3, RZ, 0xc0, !PT ;  /* 0x0000000302027812 */ /* 0x000fca00078ec0ff */
[----:B------:R1:W2:Y:S02]  /*1a580*/  SHFL.IDX PT, R14, R2, RZ, 0x1f ;  /* 0x00001fff020e7589 */ /* 0x0002a400000e0000 */
.L_x_2634:
[----:B--2---:R-:W-:Y:S01]  /*1a590*/  ISETP.NE.AND P0, PT, R14, RZ, PT ;  /* 0x000000ff0e00720c */ /* 0x004fe20003f05270 */
[----:B------:R-:W-:-:S12]  /*1a5a0*/  BSSY B0, `(.L_x_2564) ;  /* 0x0000027000007945 */ /* 0x000fd80003800000 */
[----:B------:R-:W-:Y:S05]  /*1a5b0*/  @P0 BRA `(.L_x_2565) ;  /* 0x0000000000940947 */ /* 0x000fea0003800000 */
[----:B------:R-:W-:-:S03]  /*1a5c0*/  UMOV UR4, 0xffffffff ;  /* 0xffffffff00047882 */ /* 0x000fc60000000000 */
[----:B------:R-:W-:Y:S05]  /*1a5d0*/  BRA.DIV UR4, `(.L_x_2566) ;  /* 0x0000001e04d87947 */ /* 0x000fea000b800000 */
[----:B------:R-:W-:-:S13]  /*1a5e0*/  ELECT P6, URZ, PT ;  /* 0x00000000003f782f */ /* 0x000fda00038c0000 */
.L_x_2637:
[----:B------:R-:W-:Y:S05]  /*1a5f0*/  @!P6 BRA `(.L_x_2565) ;  /* 0x000000000084e947 */ /* 0x000fea0003800000 */
[----:B------:R-:W-:-:S06]  /*1a600*/  ULOP3.LUT UR4, UR36, 0x2, URZ, 0xfc, !UPT ;  /* 0x0000000224047892 */ /* 0x000fcc000f8efc3f */
[----:B-1----:R-:W-:-:S05]  /*1a610*/  IMAD.U32 R2, RZ, RZ, UR4 ;  /* 0x00000004ff027e24 */ /* 0x002fca000f8e00ff */
[----:B------:R-:W-:-:S13]  /*1a620*/  ISETP.NE.AND P2, PT, R2, 0x3, PT ;  /* 0x000000030200780c */ /* 0x000fda0003f45270 */
[----:B------:R-:W-:Y:S05]  /*1a630*/  @!P2 BRA `(.L_x_2567) ;  /* 0x000000000004a947 */ /* 0x000fea0003800000 */
[----:B------:R-:W-:Y:S01]  /*1a640*/  BPT.TRAP 0x1 ;  /* 0x000000040000795c */ /* 0x000fe20000300000 */
.L_x_2567:
[----:B0-----:R-:W2:Y:S04]  /*1a650*/  LDL R3, [R1+0x10] ;  /* 0x0000100001037983 */ /* 0x001ea80000100800 */
[----:B------:R-:W4:Y:S01]  /*1a660*/  LDL.LU R7, [R1+0x14] ;  /* 0x0000140001077983 */ /* 0x000f220000300800 */
[----:B------:R-:W-:-:S04]  /*1a670*/  VIADD R2, R0, 0x22840 ;  /* 0x0002284000027836 */ /* 0x000fc80000000000 */
[C---:B--2---:R-:W-:Y:S02]  /*1a680*/  IMAD R6, R3.reuse, 0x8, R2 ;  /* 0x0000000803067824 */ /* 0x044fe400078e0202 */
[----:B------:R-:W-:Y:S01]  /*1a690*/  VIADD R3, R3, 0x1 ;  /* 0x0000000103037836 */ /* 0x000fe20000000000 */
[----:B----4-:R-:W-:-:S04]  /*1a6a0*/  SHF.L.U32 R5, R7, 0x1f, RZ ;  /* 0x0000001f07057819 */ /* 0x010fc800000006ff */
        /* <DEDUP_REMOVED lines=8> */
.L_x_2638:
[----:B------:R-:W1:Y:S02]  /*1a730*/  SYNCS.PHASECHK.TRANS64.TRYWAIT P0, [R7+URZ], R2 ;  /* 0x00000002070075a7 */ /* 0x000e64000800017f */
[----:B-1----:R-:W-:Y:S05]  /*1a740*/  @!P0 BRA `(.L_x_2569) ;  /* 0x0000001c00b08947 */ /* 0x002fea0003800000 */
.L_x_2639:
[----:B------:R-:W-:Y:S05]  /*1a750*/  @!P2 BRA `(.L_x_2570) ;  /* 0x000000000004a947 */ /* 0x000fea0003800000 */
[----:B------:R-:W-:Y:S01]  /*1a760*/  BPT.TRAP 0x1 ;  /* 0x000000040000795c */ /* 0x000fe20000300000 */
.L_x_2570:
[----:B------:R-:W2:Y:S01]  /*1a770*/  LDL.LU R4, [R1+0x10] ;  /* 0x0000100001047983 */ /* 0x000ea20000300800 */
[----:B------:R-:W-:-:S04]  /*1a780*/  VIADD R0, R0, 0x22860 ;  /* 0x0002286000007836 */ /* 0x000fc80000000000 */
[----:B--2---:R-:W-:-:S04]  /*1a790*/  IMAD R4, R4, 0x8, R0 ;  /* 0x0000000804047824 */ /* 0x004fc800078e0200 */
[----:B------:R-:W2:Y:S02]  /*1a7a0*/  SYNCS.PHASECHK.TRANS64.TRYWAIT P0, [R4+URZ], R5 ;  /* 0x00000005040075a7 */ /* 0x000ea4000800017f */
[----:B--2---:R-:W-:Y:S05]  /*1a7b0*/  @!P0 BRA `(.L_x_2571) ;  /* 0x0000001c00a88947 */ /* 0x004fea0003800000 */
.L_x_2640:
[----:B------:R-:W-:-:S07]  /*1a7c0*/  IMAD R3, R3, 0x8, R0 ;  /* 0x0000000803037824 */ /* 0x000fce00078e0200 */
.L_x_2572:
[----:B----4-:R4:W0:Y:S02]  /*1a7d0*/  SYNCS.PHASECHK.TRANS64.TRYWAIT P0, [R3+URZ], R2 ;  /* 0x00000002030075a7 */ /* 0x010824000800017f */
[----:B0-----:R-:W-:Y:S05]  /*1a7e0*/  @!P0 NANOSLEEP.SYNCS 0x989680 ;  /* 0x009896800000895d */ /* 0x001fea0003900000 */
[----:B------:R-:W0:Y:S02]  /*1a7f0*/  @!P0 SYNCS.PHASECHK.TRANS64 P0, [R3+URZ], R2 ;  /* 0x00000002030085a7 */ /* 0x000e24000800007f */
[----:B0-----:R-:W-:Y:S05]  /*1a800*/  @!P0 BRA `(.L_x_2572) ;  /* 0xfffffffc00f08947 */ /* 0x001fea000383ffff */
.L_x_2565:
[----:B------:R-:W-:Y:S05]  /*1a810*/  BSYNC B0 ;  /* 0x0000000000007941 */ /* 0x000fea0003800000 */
.L_x_2564:
[----:B------:R-:W-:Y:S05]  /*1a820*/  EXIT ;  /* 0x000000000000794d */ /* 0x000fea0003800000 */
.L_x_2347:
[----:B0-----:R0:W1:Y:S02]  /*1a830*/  SYNCS.PHASECHK.TRANS64.TRYWAIT P0, [R3+URZ+0x22800], R0 ;  /* 0x02280000030075a7 */ /* 0x001064000800017f */
[----:B-1----:R-:W-:Y:S05]  /*1a840*/  @!P0 NANOSLEEP.SYNCS 0x989680 ;  /* 0x009896800000895d */ /* 0x002fea0003900000 */
[----:B------:R-:W1:Y:S02]  /*1a850*/  @!P0 SYNCS.PHASECHK.TRANS64 P0, [R3+URZ+0x22800], R0 ;  /* 0x02280000030085a7 */ /* 0x000e64000800007f */
[----:B-1----:R-:W-:Y:S05]  /*1a860*/  @!P0 BRA `(.L_x_2347) ;  /* 0xfffffffc00f08947 */ /* 0x002fea000383ffff */
[----:B------:R-:W-:Y:S05]  /*1a870*/  BRA `(.L_x_2573) ;  /* 0xfffffe7800e07947 */ /* 0x000fea000383ffff */
.L_x_2351:
[----:B-1----:R-:W-:-:S04]  /*1a880*/  IMAD.U32 R5, RZ, RZ, UR5 ;  /* 0x00000005ff057e24 */ /* 0x002fc8000f8e00ff */
[----:B------:R1:W2:Y:S03]  /*1a890*/  SYNCS.PHASECHK.TRANS64.TRYWAIT P1, [R5+URZ+0x22830], R8 ;  /* 0x02283008050075a7 */ /* 0x0002a6000802017f */
[----:B--2---:R-:W-:Y:S05]  /*1a8a0*/  @!P1 NANOSLEEP.SYNCS 0x989680 ;  /* 0x009896800000995d */ /* 0x004fea0003900000 */
[----:B------:R-:W2:Y:S02]  /*1a8b0*/  @!P1 SYNCS.PHASECHK.TRANS64 P1, [R5+URZ+0x22830], R8 ;  /* 0x02283008050095a7 */ /* 0x000ea4000802007f */
[----:B--2---:R-:W-:Y:S05]  /*1a8c0*/  @!P1 BRA `(.L_x_2351) ;  /* 0xfffffffc00ec9947 */ /* 0x004fea000383ffff */
[----:B------:R-:W-:Y:S05]  /*1a8d0*/  BRA `(.L_x_2350) ;  /* 0xfffffe7c00087947 */ /* 0x000fea000383ffff */
.L_x_2363:
[----:B-1----:R-:W-:-:S04]  /*1a8e0*/  IMAD.U32 R9, RZ, RZ, UR5 ;  /* 0x00000005ff097e24 */ /* 0x002fc8000f8e00ff */
[----:B------:R1:W2:Y:S03]  /*1a8f0*/  SYNCS.PHASECHK.TRANS64.TRYWAIT P2, [R9+URZ+0x22850], R8 ;  /* 0x02285008090075a7 */ /* 0x0002a6000804017f */
[----:B--2---:R-:W-:Y:S05]  /*1a900*/  @!P2 NANOSLEEP.SYNCS 0x989680 ;  /* 0x009896800000a95d */ /* 0x004fea0003900000 */
[----:B------:R-:W2:Y:S02]  /*1a910*/  @!P2 SYNCS.PHASECHK.TRANS64 P2, [R9+URZ+0x22850], R8 ;  /* 0x022850080900a5a7 */ /* 0x000ea4000804007f */
[----:B--2---:R-:W-:Y:S05]  /*1a920*/  @!P2 BRA `(.L_x_2363) ;  /* 0xfffffffc00eca947 */ /* 0x004fea000383ffff */
[----:B------:R-:W-:Y:S05]  /*1a930*/  BRA `(.L_x_2362) ;  /* 0xfffffea400447947 */ /* 0x000fea000383ffff */
.L_x_2371:
[----:B-1----:R-:W-:-:S04]  /*1a940*/  IMAD.U32 R6, RZ, RZ, UR23 ;  /* 0x00000017ff067e24 */ /* 0x002fc8000f8e00ff */
[----:B------:R1:W2:Y:S03]  /*1a950*/  SYNCS.PHASECHK.TRANS64.TRYWAIT P2, [R6+URZ+0x22830], R7 ;  /* 0x02283007060075a7 */ /* 0x0002a6000804017f */
[----:B--2---:R-:W-:Y:S05]  /*1a960*/  @!P2 NANOSLEEP.SYNCS 0x989680 ;  /* 0x009896800000a95d */ /* 0x004fea0003900000 */
[----:B------:R-:W2:Y:S02]  /*1a970*/  @!P2 SYNCS.PHASECHK.TRANS64 P2, [R6+URZ+0x22830], R7 ;  /* 0x022830070600a5a7 */ /* 0x000ea4000804007f */
[----:B--2---:R-:W-:Y:S05]  /*1a980*/  @!P2 BRA `(.L_x_2371) ;  /* 0xfffffffc00eca947 */ /* 0x004fea000383ffff */
[----:B------:R-:W-:Y:S05]  /*1a990*/  BRA `(.L_x_2370) ;  /* 0xfffffea800d47947 */ /* 0x000fea000383ffff */
.L_x_2383:
[----:B-1----:R1:W2:Y:S02]  /*1a9a0*/  SYNCS.PHASECHK.TRANS64.TRYWAIT P2, [R176+URZ+0x22850], R7 ;  /* 0x02285007b00075a7 */ /* 0x0022a4000804017f */
[----:B--2---:R-:W-:Y:S05]  /*1a9b0*/  @!P2 NANOSLEEP.SYNCS 0x989680 ;  /* 0x009896800000a95d */ /* 0x004fea0003900000 */
[----:B------:R-:W2:Y:S02]  /*1a9c0*/  @!P2 SYNCS.PHASECHK.TRANS64 P2, [R176+URZ+0x22850], R7 ;  /* 0x02285007b000a5a7 */ /* 0x000ea4000804007f */
[----:B--2---:R-:W-:Y:S05]  /*1a9d0*/  @!P2 BRA `(.L_x_2383) ;  /* 0xfffffffc00f0a947 */ /* 0x004fea000383ffff */
[----:B------:R-:W-:Y:S05]  /*1a9e0*/  BRA `(.L_x_2382) ;  /* 0xfffffedc00407947 */ /* 0x000fea000383ffff */
.L_x_2392:
[----:B--2---:R-:W-:-:S04]  /*1a9f0*/  IMAD.U32 R4, RZ, RZ, UR6 ;  /* 0x00000006ff047e24 */ /* 0x004fc8000f8e00ff */
[----:B------:R2:W3:Y:S03]  /*1aa00*/  SYNCS.PHASECHK.TRANS64.TRYWAIT P3, [R4+URZ+0x22830], R3 ;  /* 0x02283003040075a7 */ /* 0x0004e6000806017f */
[----:B---3--:R-:W-:Y:S05]  /*1aa10*/  @!P3 NANOSLEEP.SYNCS 0x989680 ;  /* 0x009896800000b95d */ /* 0x008fea0003900000 */
[----:B------:R-:W3:Y:S02]  /*1aa20*/  @!P3 SYNCS.PHASECHK.TRANS64 P3, [R4+URZ+0x22830], R3 ;  /* 0x022830030400b5a7 */ /* 0x000ee4000806007f */
[----:B---3--:R-:W-:Y:S05]  /*1aa30*/  @!P3 BRA `(.L_x_2392) ;  /* 0xfffffffc00ecb947 */ /* 0x008fea000383ffff */
[----:B------:R-:W-:Y:S05]  /*1aa40*/  BRA `(.L_x_2391) ;  /* 0xfffffee000fc7947 */ /* 0x000fea000383ffff */
.L_x_2396:
[----:B-1----:R1:W2:Y:S02]  /*1aa50*/  SYNCS.PHASECHK.TRANS64.TRYWAIT P3, [R12+URZ+0x22850], R3 ;  /* 0x022850030c0075a7 */ /* 0x0022a4000806017f */
[----:B--2---:R-:W-:Y:S05]  /*1aa60*/  @!P3 NANOSLEEP.SYNCS 0x989680 ;  /* 0x009896800000b95d */ /* 0x004fea0003900000 */
[----:B------:R-:W2:Y:S02]  /*1aa70*/  @!P3 SYNCS.PHASECHK.TRANS64 P3, [R12+URZ+0x22850], R3 ;  /* 0x022850030c00b5a7 */ /* 0x000ea4000806007f */
[----:B--2---:R-:W-:Y:S05]  /*1aa80*/  @!P3 BRA `(.L_x_2396) ;  /* 0xfffffffc00f0b947 */ /* 0x004fea000383ffff */
[----:B------:R-:W-:Y:S05]  /*1aa90*/  BRA `(.L_x_2395) ;  /* 0xffffff0000987947 */ /* 0x000fea000383ffff */
.L_x_2402:
[----:B--2---:R-:W-:-:S04]  /*1aaa0*/  IMAD.U32 R4, RZ, RZ, UR5 ;  /* 0x00000005ff047e24 */ /* 0x004fc8000f8e00ff */
[----:B------:R2:W3:Y:S03]  /*1aab0*/  SYNCS.PHASECHK.TRANS64.TRYWAIT P2, [R4+URZ+0x22830], R7 ;  /* 0x02283007040075a7 */ /* 0x0004e6000804017f */
[----:B---3--:R-:W-:Y:S05]  /*1aac0*/  @!P2 NANOSLEEP.SYNCS 0x989680 ;  /* 0x009896800000a95d */ /* 0x008fea0003900000 */
[----:B------:R-:W3:Y:S02]  /*1aad0*/  @!P2 SYNCS.PHASECHK.TRANS64 P2, [R4+URZ+0x22830], R7 ;  /* 0x022830070400a5a7 */ /* 0x000ee4000804007f */
[----:B---3--:R-:W-:Y:S05]  /*1aae0*/  @!P2 BRA `(.L_x_2402) ;  /* 0xfffffffc00eca947 */ /* 0x008fea000383ffff */
[----:B------:R-:W-:Y:S05]  /*1aaf0*/  BRA `(.L_x_2401) ;  /* 0xffffff0400a87947 */ /* 0x000fea000383ffff */
.L_x_2414:
[----:B-1----:R1:W2:Y:S02]  /*1ab00*/  SYNCS.PHASECHK.TRANS64.TRYWAIT P2, [R176+URZ+0x22850], R7 ;  /* 0x02285007b00075a7 */ /* 0x0022a4000804017f */
[----:B--2---:R-:W-:Y:S05]  /*1ab10*/  @!P2 NANOSLEEP.SYNCS 0x989680 ;  /* 0x009896800000a95d */ /* 0x004fea0003900000 */
[----:B------:R-:W2:Y:S02]  /*1ab20*/  @!P2 SYNCS.PHASECHK.TRANS64 P2, [R176+URZ+0x22850], R7 ;  /* 0x02285007b000a5a7 */ /* 0x000ea4000804007f */
[----:B--2---:R-:W-:Y:S05]  /*1ab30*/  @!P2 BRA `(.L_x_2414) ;  /* 0xfffffffc00f0a947 */ /* 0x004fea000383ffff */
[----:B------:R-:W-:Y:S05]  /*1ab40*/  BRA `(.L_x_2413) ;  /* 0xffffff3400f47947 */ /* 0x000fea000383ffff */
.L_x_2470:
[----:B-1----:R-:W1:Y:S01]  /*1ab50*/  S2R R4, SR_TID.X ;  /* 0x0000000000047919 */ /* 0x002e620000002100 */
        /* <DEDUP_REMOVED lines=8> */
[----:B------:R1:W3:Y:S02]  /*1abe0*/  SHFL.IDX P6, R14, R13, R12, R11 ;  /* 0x0000000c0d0e7389 */ /* 0x0002e400000c000b */
[----:B0123--:R-:W-:Y:S01]  /*1abf0*/  ENDCOLLECTIVE ;  /* 0x000000000000791b */ /* 0x00ffe20003800000 */
.L_x_2575:
[----:B------:R-:W-:Y:S05]  /*1ac00*/  BSYNC B0 ;  /* 0x0000000000007941 */ /* 0x000fea0003800000 */
.L_x_2574:
[----:B------:R-:W-:Y:S05]  /*1ac10*/  BRA `(.L_x_2576) ;  /* 0xffffffac008c7947 */ /* 0x000fea000383ffff */
.L_x_2472:
[----:B------:R-:W-:Y:S01]  /*1ac20*/  BSSY B0, `(.L_x_2577) ;  /* 0x0000006000007945 */ /* 0x000fe20003800000 */
[----:B------:R-:W-:-:S07]  /*1ac30*/  IMAD.MOV.U32 R15, RZ, RZ, -0x1 ;  /* 0xffffffffff0f7424 */ /* 0x000fce00078e00ff */
[----:B012---:R-:W-:Y:S05]  /*1ac40*/  WARPSYNC.COLLECTIVE R15, `(.L_x_2578) ;  /* 0x000000000f0c7348 */ /* 0x007fea0003c00000 */
[----:B------:R-:W-:Y:S02]  /*1ac50*/  ELECT P6, UR62, PT ;  /* 0x00000000003e782f */ /* 0x000fe400038c0000 */
[----:B------:R-:W-:Y:S01]  /*1ac60*/  MOV R14, UR62 ;  /* 0x0000003e000e7c02 */ /* 0x000fe20008000f00 */
[----:B012---:R-:W-:Y:S10]  /*1ac70*/  ENDCOLLECTIVE ;  /* 0x000000000000791b */ /* 0x007ff40003800000 */
.L_x_2578:
[----:B------:R-:W-:Y:S05]  /*1ac80*/  BSYNC B0 ;  /* 0x0000000000007941 */ /* 0x000fea0003800000 */
.L_x_2577:
[----:B------:R-:W-:Y:S05]  /*1ac90*/  BRA `(.L_x_2579) ;  /* 0xffffffac00907947 */ /* 0x000fea000383ffff */
.L_x_2474:
[----:B---3--:R3:W4:Y:S02]  /*1aca0*/  SYNCS.PHASECHK.TRANS64.TRYWAIT P0, [R0+URZ+0x22840], R2 ;  /* 0x02284002000075a7 */ /* 0x008724000800017f */
[----:B----4-:R-:W-:Y:S05]  /*1acb0*/  @!P0 NANOSLEEP.SYNCS 0x989680 ;  /* 0x009896800000895d */ /* 0x010fea0003900000 */
[----:B------:R-:W4:Y:S02]  /*1acc0*/  @!P0 SYNCS.PHASECHK.TRANS64 P0, [R0+URZ+0x22840], R2 ;  /* 0x02284002000085a7 */ /* 0x000f24000800007f */
[----:B----4-:R-:W-:Y:S05]  /*1acd0*/  @!P0 BRA `(.L_x_2474) ;  /* 0xfffffffc00f08947 */ /* 0x010fea000383ffff */
[----:B------:R-:W-:Y:S05]  /*1ace0*/  BRA `(.L_x_2580) ;  /* 0xffffffac00f47947 */ /* 0x000fea000383ffff */
.L_x_2478:
[----:B------:R-:W2:Y:S01]  /*1acf0*/  LDL.LU R11, [R1+0x2c] ;  /* 0x00002c00010b7983 */ /* 0x000ea20000300800 */
[----:B------:R-:W-:Y:S02]  /*1ad00*/  IMAD.MOV.U32 R5, RZ, RZ, R12 ;  /* 0x000000ffff057224 */ /* 0x000fe400078e000c */
[----:B------:R-:W-:Y:S02]  /*1ad10*/  IMAD.MOV.U32 R13, RZ, RZ, R2 ;  /* 0x000000ffff0d7224 */ /* 0x000fe400078e0002 */
[----:B------:R-:W-:Y:S02]  /*1ad20*/  IMAD.MOV.U32 R12, RZ, RZ, RZ ;  /* 0x000000ffff0c7224 */ /* 0x000fe400078e00ff */
[----:B------:R-:W-:Y:S02]  /*1ad30*/  IMAD.MOV.U32 R15, RZ, RZ, -0x1 ;  /* 0xffffffffff0f7424 */ /* 0x000fe400078e00ff */
        /* <DEDUP_REMOVED lines=8> */
.L_x_2581:
[----:B------:R-:W-:Y:S02]  /*1adc0*/  IMAD.MOV.U32 R13, RZ, RZ, R0 ;  /* 0x000000ffff0d7224 */ /* 0x000fe400078e0000 */
[----:B------:R-:W-:-:S07]  /*1add0*/  IMAD.MOV.U32 R6, RZ, RZ, R14 ;  /* 0x000000ffff067224 */ /* 0x000fce00078e000e */
[----:B------:R-:W-:Y:S05]  /*1ade0*/  WARPSYNC.COLLECTIVE R15, `(.L_x_2582) ;  /* 0x000000000f087348 */ /* 0x000fea0003c00000 */
[----:B------:R0:W1:Y:S02]  /*1adf0*/  SHFL.IDX P6, R14, R13, R12, R11 ;  /* 0x0000000c0d0e7389 */ /* 0x00006400000c000b */
[----:B01----:R-:W-:Y:S01]  /*1ae00*/  ENDCOLLECTIVE ;  /* 0x000000000000791b */ /* 0x003fe20003800000 */
.L_x_2582:
[----:B------:R-:W-:Y:S02]  /*1ae10*/  IMAD.MOV.U32 R13, RZ, RZ, R2 ;  /* 0x000000ffff0d7224 */ /* 0x000fe400078e0002 */
[----:B------:R-:W-:Y:S02]  /*1ae20*/  IMAD.MOV.U32 R12, RZ, RZ, 0x1 ;  /* 0x00000001ff0c7424 */ /* 0x000fe400078e00ff */
[----:B------:R-:W-:-:S07]  /*1ae30*/  IMAD.MOV.U32 R7, RZ, RZ, R14 ;  /* 0x000000ffff077224 */ /* 0x000fce00078e000e */
[----:B------:R-:W-:Y:S05]  /*1ae40*/  WARPSYNC.COLLECTIVE R15, `(.L_x_2583) ;  /* 0x000000000f087348 */ /* 0x000fea0003c00000 */
[----:B------:R0:W1:Y:S02]  /*1ae50*/  SHFL.IDX P6, R14, R13, R12, R11 ;  /* 0x0000000c0d0e7389 */ /* 0x00006400000c000b */
[----:B01----:R-:W-:Y:S01]  /*1ae60*/  ENDCOLLECTIVE ;  /* 0x000000000000791b */ /* 0x003fe20003800000 */
.L_x_2583:
        /* <DEDUP_REMOVED lines=15> */
.L_x_2584:
[----:B------:R-:W-:Y:S02]  /*1af60*/  IMAD.MOV.U32 R13, RZ, RZ, R2 ;  /* 0x000000ffff0d7224 */ /* 0x000fe400078e0002 */
[----:B------:R-:W-:Y:S02]  /*1af70*/  IMAD.MOV.U32 R12, RZ, RZ, 0x2 ;  /* 0x00000002ff0c7424 */ /* 0x000fe400078e00ff */
[----:B------:R-:W-:-:S07]  /*1af80*/  IMAD.MOV.U32 R5, RZ, RZ, R14 ;  /* 0x000000ffff057224 */ /* 0x000fce00078e000e */
[----:B------:R-:W-:Y:S05]  /*1af90*/  WARPSYNC.COLLECTIVE R15, `(.L_x_2585) ;  /* 0x000000000f087348 */ /* 0x000fea0003c00000 */
[----:B------:R0:W1:Y:S02]  /*1afa0*/  SHFL.IDX P6, R14, R13, R12, R11 ;  /* 0x0000000c0d0e7389 */ /* 0x00006400000c000b */
[----:B01----:R-:W-:Y:S01]  /*1afb0*/  ENDCOLLECTIVE ;  /* 0x000000000000791b */ /* 0x003fe20003800000 */
.L_x_2585:
        /* <DEDUP_REMOVED lines=15> */
.L_x_2586:
[----:B------:R-:W-:Y:S02]  /*1b0b0*/  IMAD.MOV.U32 R13, RZ, RZ, R2 ;  /* 0x000000ffff0d7224 */ /* 0x000fe400078e0002 */
[----:B------:R-:W-:Y:S02]  /*1b0c0*/  IMAD.MOV.U32 R12, RZ, RZ, 0x3 ;  /* 0x00000003ff0c7424 */ /* 0x000fe400078e00ff */
[----:B------:R-:W-:-:S07]  /*1b0d0*/  IMAD.MOV.U32 R5, RZ, RZ, R14 ;  /* 0x000000ffff057224 */ /* 0x000fce00078e000e */
[----:B------:R-:W-:Y:S05]  /*1b0e0*/  WARPSYNC.COLLECTIVE R15, `(.L_x_2587) ;  /* 0x000000000f087348 */ /* 0x000fea0003c00000 */
[----:B------:R0:W1:Y:S02]  /*1b0f0*/  SHFL.IDX P6, R14, R13, R12, R11 ;  /* 0x0000000c0d0e7389 */ /* 0x00006400000c000b */
[----:B01----:R-:W-:Y:S01]  /*1b100*/  ENDCOLLECTIVE ;  /* 0x000000000000791b */ /* 0x003fe20003800000 */
.L_x_2587:
        /* <DEDUP_REMOVED lines=15> */
.L_x_2588:
[----:B------:R-:W-:Y:S02]  /*1b200*/  IMAD.MOV.U32 R13, RZ, RZ, R2 ;  /* 0x000000ffff0d7224 */ /* 0x000fe400078e0002 */
[----:B------:R-:W-:Y:S02]  /*1b210*/  IMAD.MOV.U32 R12, RZ, RZ, 0x4 ;  /* 0x00000004ff0c7424 */ /* 0x000fe400078e00ff */
[----:B------:R-:W-:-:S07]  /*1b220*/  IMAD.MOV.U32 R5, RZ, RZ, R14 ;  /* 0x000000ffff057224 */ /* 0x000fce00078e000e */
[----:B------:R-:W-:Y:S05]  /*1b230*/  WARPSYNC.COLLECTIVE R15, `(.L_x_2589) ;  /* 0x000000000f087348 */ /* 0x000fea0003c00000 */
[----:B------:R0:W1:Y:S02]  /*1b240*/  SHFL.IDX P6, R14, R13, R12, R11 ;  /* 0x0000000c0d0e7389 */ /* 0x00006400000c000b */
[----:B01----:R-:W-:Y:S01]  /*1b250*/  ENDCOLLECTIVE ;  /* 0x000000000000791b */ /* 0x003fe20003800000 */
.L_x_2589:
        /* <DEDUP_REMOVED lines=15> */
.L_x_2590:
[----:B------:R-:W-:Y:S02]  /*1b350*/  IMAD.MOV.U32 R13, RZ, RZ, R2 ;  /* 0x000000ffff0d7224 */ /* 0x000fe400078e0002 */
[----:B------:R-:W-:Y:S02]  /*1b360*/  IMAD.MOV.U32 R12, RZ, RZ, 0x5 ;  /* 0x00000005ff0c7424 */ /* 0x000fe400078e00ff */
[----:B------:R-:W-:-:S07]  /*1b370*/  IMAD.MOV.U32 R5, RZ, RZ, R14 ;  /* 0x000000ffff057224 */ /* 0x000fce00078e000e */
[----:B------:R-:W-:Y:S05]  /*1b380*/  WARPSYNC.COLLECTIVE R15, `(.L_x_2591) ;  /* 0x000000000f087348 */ /* 0x000fea0003c00000 */
[----:B------:R0:W1:Y:S02]  /*1b390*/  SHFL.IDX P6, R14, R13, R12, R11 ;  /* 0x0000000c0d0e7389 */ /* 0x00006400000c000b */
[----:B01----:R-:W-:Y:S01]  /*1b3a0*/  ENDCOLLECTIVE ;  /* 0x000000000000791b */ /* 0x003fe20003800000 */
.L_x_2591:
        /* <DEDUP_REMOVED lines=15> */
.L_x_2592:
[----:B------:R-:W-:Y:S02]  /*1b4a0*/  IMAD.MOV.U32 R13, RZ, RZ, R2 ;  /* 0x000000ffff0d7224 */ /* 0x000fe400078e0002 */
[----:B------:R-:W-:Y:S02]  /*1b4b0*/  IMAD.MOV.U32 R12, RZ, RZ, 0x6 ;  /* 0x00000006ff0c7424 */ /* 0x000fe400078e00ff */
[----:B------:R-:W-:-:S07]  /*1b4c0*/  IMAD.MOV.U32 R5, RZ, RZ, R14 ;  /* 0x000000ffff057224 */ /* 0x000fce00078e000e */
[----:B------:R-:W-:Y:S05]  /*1b4d0*/  WARPSYNC.COLLECTIVE R15, `(.L_x_2593) ;  /* 0x000000000f087348 */ /* 0x000fea0003c00000 */
[----:B------:R0:W1:Y:S02]  /*1b4e0*/  SHFL.IDX P6, R14, R13, R12, R11 ;  /* 0x0000000c0d0e7389 */ /* 0x00006400000c000b */
[----:B01----:R-:W-:Y:S01]  /*1b4f0*/  ENDCOLLECTIVE ;  /* 0x000000000000791b */ /* 0x003fe20003800000 */
.L_x_2593:
        /* <DEDUP_REMOVED lines=13> */
.L_x_2594:
        /* <DEDUP_REMOVED lines=8> */
.L_x_2595:
        /* <DEDUP_REMOVED lines=13> */
.L_x_2596:
[----:B------:R-:W-:Y:S01]  /*1b720*/  IMAD.MOV.U32 R0, RZ, RZ, R14 ;  /* 0x000000ffff007224 */ /* 0x000fe200078e000e */
[----:B------:R-:W-:Y:S06]  /*1b730*/  BRA `(.L_x_2597) ;  /* 0xffffffb000747947 */ /* 0x000fec000383ffff */
.L_x_2481:
[----:B0-----:R0:W1:Y:S02]  /*1b740*/  SYNCS.PHASECHK.TRANS64.TRYWAIT P0, [R19+URZ+0x22820], R0 ;  /* 0x02282000130075a7 */ /* 0x001064000800017f */
[----:B-1----:R-:W-:Y:S05]  /*1b750*/  @!P0 NANOSLEEP.SYNCS 0x989680 ;  /* 0x009896800000895d */ /* 0x002fea0003900000 */
[----:B------:R-:W1:Y:S02]  /*1b760*/  @!P0 SYNCS.PHASECHK.TRANS64 P0, [R19+URZ+0x22820], R0 ;  /* 0x02282000130085a7 */ /* 0x000e64000800007f */
[----:B-1----:R-:W-:Y:S05]  /*1b770*/  @!P0 BRA `(.L_x_2481) ;  /* 0xfffffffc00f08947 */ /* 0x002fea000383ffff */
[----:B------:R-:W-:Y:S05]  /*1b780*/  BRA `(.L_x_2598) ;  /* 0xffffffb000d07947 */ /* 0x000fea000383ffff */
.L_x_2485:
[----:B0-----:R0:W1:Y:S02]  /*1b790*/  SYNCS.PHASECHK.TRANS64.TRYWAIT P0, [R2+URZ+0x22860], R0 ;  /* 0x02286000020075a7 */ /* 0x001064000800017f */
[----:B-1----:R-:W-:Y:S05]  /*1b7a0*/  @!P0 NANOSLEEP.SYNCS 0x989680 ;  /* 0x009896800000895d */ /* 0x002fea0003900000 */
[----:B------:R-:W1:Y:S02]  /*1b7b0*/  @!P0 SYNCS.PHASECHK.TRANS64 P0, [R2+URZ+0x22860], R0 ;  /* 0x02286000020085a7 */ /* 0x000e64000800007f */
[----:B-1----:R-:W-:Y:S05]  /*1b7c0*/  @!P0 BRA `(.L_x_2485) ;  /* 0xfffffffc00f08947 */ /* 0x002fea000383ffff */
[----:B------:R-:W-:Y:S05]  /*1b7d0*/  BRA `(.L_x_2599) ;  /* 0xffffffb000f47947 */ /* 0x000fea000383ffff */
.L_x_2500:
[----:B--2---:R2:W3:Y:S02]  /*1b7e0*/  SYNCS.PHASECHK.TRANS64.TRYWAIT P0, [R3+URZ+0x22840], R2 ;  /* 0x02284002030075a7 */ /* 0x0044e4000800017f */
[----:B---3--:R-:W-:Y:S05]  /*1b7f0*/  @!P0 NANOSLEEP.SYNCS 0x989680 ;  /* 0x009896800000895d */ /* 0x008fea0003900000 */
[----:B------:R-:W3:Y:S02]  /*1b800*/  @!P0 SYNCS.PHASECHK.TRANS64 P0, [R3+URZ+0x22840], R2 ;  /* 0x02284002030085a7 */ /* 0x000ee4000800007f */
[----:B---3--:R-:W-:Y:S05]  /*1b810*/  @!P0 BRA `(.L_x_2500) ;  /* 0xfffffffc00f08947 */ /* 0x008fea000383ffff */
[----:B------:R-:W-:Y:S05]  /*1b820*/  BRA `(.L_x_2600) ;  /* 0xffffffbc00347947 */ /* 0x000fea000383ffff */
.L_x_2505:
[----:B0-----:R0:W1:Y:S02]  /*1b830*/  SYNCS.PHASECHK.TRANS64.TRYWAIT P0, [R3+URZ+0x22860], R2 ;  /* 0x02286002030075a7 */ /* 0x001064000800017f */
[----:B-1----:R-:W-:Y:S05]  /*1b840*/  @!P0 NANOSLEEP.SYNCS 0x989680 ;  /* 0x009896800000895d */ /* 0x002fea0003900000 */
[----:B------:R-:W1:Y:S02]  /*1b850*/  @!P0 SYNCS.PHASECHK.TRANS64 P0, [R3+URZ+0x22860], R2 ;  /* 0x02286002030085a7 */ /* 0x000e64000800007f */
[----:B-1----:R-:W-:Y:S05]  /*1b860*/  @!P0 BRA `(.L_x_2505) ;  /* 0xfffffffc00f08947 */ /* 0x002fea000383ffff */
[----:B------:R-:W-:Y:S05]  /*1b870*/  BRA `(.L_x_2601) ;  /* 0xffffffbc00b47947 */ /* 0x000fea000383ffff */
.L_x_2516:
[----:B-1----:R1:W2:Y:S02]  /*1b880*/  SYNCS.PHASECHK.TRANS64.TRYWAIT P0, [R4+URZ+0x22840], R2 ;  /* 0x02284002040075a7 */ /* 0x0022a4000800017f */
[----:B--2---:R-:W-:Y:S05]  /*1b890*/  @!P0 NANOSLEEP.SYNCS 0x989680 ;  /* 0x009896800000895d */ /* 0x004fea0003900000 */
[----:B------:R-:W2:Y:S02]  /*1b8a0*/  @!P0 SYNCS.PHASECHK.TRANS64 P0, [R4+URZ+0x22840], R2 ;  /* 0x02284002040085a7 */ /* 0x000ea4000800007f */
[----:B--2---:R-:W-:Y:S05]  /*1b8b0*/  @!P0 BRA `(.L_x_2516) ;  /* 0xfffffffc00f08947 */ /* 0x004fea000383ffff */
[----:B------:R-:W-:Y:S05]  /*1b8c0*/  BRA `(.L_x_2602) ;  /* 0xffffffc400a07947 */ /* 0x000fea000383ffff */
.L_x_2521:
[----:B0-----:R0:W2:Y:S02]  /*1b8d0*/  SYNCS.PHASECHK.TRANS64.TRYWAIT P0, [R4+URZ+0x22860], R2 ;  /* 0x02286002040075a7 */ /* 0x0010a4000800017f */
[----:B--2---:R-:W-:Y:S05]  /*1b8e0*/  @!P0 NANOSLEEP.SYNCS 0x989680 ;  /* 0x009896800000895d */ /* 0x004fea0003900000 */
[----:B------:R-:W2:Y:S02]  /*1b8f0*/  @!P0 SYNCS.PHASECHK.TRANS64 P0, [R4+URZ+0x22860], R2 ;  /* 0x02286002040085a7 */ /* 0x000ea4000800007f */
[----:B--2---:R-:W-:Y:S05]  /*1b900*/  @!P0 BRA `(.L_x_2521) ;  /* 0xfffffffc00f08947 */ /* 0x004fea000383ffff */
[----:B------:R-:W-:Y:S05]  /*1b910*/  BRA `(.L_x_2603) ;  /* 0xffffffc8001c7947 */ /* 0x000fea000383ffff */
.L_x_2532:
[----:B-1----:R1:W2:Y:S02]  /*1b920*/  SYNCS.PHASECHK.TRANS64.TRYWAIT P0, [R2+URZ+0x22840], R3 ;  /* 0x02284003020075a7 */ /* 0x0022a4000800017f */
[----:B--2---:R-:W-:Y:S05]  /*1b930*/  @!P0 NANOSLEEP.SYNCS 0x989680 ;  /* 0x009896800000895d */ /* 0x004fea0003900000 */
[----:B------:R-:W2:Y:S02]  /*1b940*/  @!P0 SYNCS.PHASECHK.TRANS64 P0, [R2+URZ+0x22840], R3 ;  /* 0x02284003020085a7 */ /* 0x000ea4000800007f */
[----:B--2---:R-:W-:Y:S05]  /*1b950*/  @!P0 BRA `(.L_x_2532) ;  /* 0xfffffffc00f08947 */ /* 0x004fea000383ffff */
[----:B------:R-:W-:Y:S05]  /*1b960*/  BRA `(.L_x_2604) ;  /* 0xffffffcc00ec7947 */ /* 0x000fea000383ffff */
.L_x_2537:
[----:B--2---:R2:W3:Y:S02]  /*1b970*/  SYNCS.PHASECHK.TRANS64.TRYWAIT P0, [R2+URZ+0x22860], R3 ;  /* 0x02286003020075a7 */ /* 0x0044e4000800017f */
[----:B---3--:R-:W-:Y:S05]  /*1b980*/  @!P0 NANOSLEEP.SYNCS 0x989680 ;  /* 0x009896800000895d */ /* 0x008fea0003900000 */
[----:B------:R-:W3:Y:S02]  /*1b990*/  @!P0 SYNCS.PHASECHK.TRANS64 P0, [R2+URZ+0x22860], R3 ;  /* 0x02286003020085a7 */ /* 0x000ee4000800007f */
[----:B---3--:R-:W-:Y:S05]  /*1b9a0*/  @!P0 BRA `(.L_x_2537) ;  /* 0xfffffffc00f08947 */ /* 0x008fea000383ffff */
[----:B------:R-:W-:Y:S05]  /*1b9b0*/  BRA `(.L_x_2605) ;  /* 0xffffffd0006c7947 */ /* 0x000fea000383ffff */
.L_x_2549:
[----:B-1----:R-:W5:Y:S01]  /*1b9c0*/  LDL R3, [R1] ;  /* 0x0000000001037983 */ /* 0x002f620000100800 */
[----:B------:R-:W-:Y:S01]  /*1b9d0*/  BSSY B0, `(.L_x_2606) ;  /* 0x0000008000007945 */ /* 0x000fe20003800000 */
[----:B------:R-:W-:Y:S02]  /*1b9e0*/  IMAD.MOV.U32 R12, RZ, RZ, RZ ;  /* 0x000000ffff0c7224 */ /* 0x000fe400078e00ff */
[----:B------:R-:W-:Y:S02]  /*1b9f0*/  IMAD.MOV.U32 R11, RZ, RZ, 0x1f ;  /* 0x0000001fff0b7424 */ /* 0x000fe400078e00ff */
[----:B------:R-:W-:Y:S02]  /*1ba00*/  IMAD.MOV.U32 R15, RZ, RZ, -0x1 ;  /* 0xffffffffff0f7424 */ /* 0x000fe400078e00ff */
[----:B-----5:R-:W-:-:S07]  /*1ba10*/  IMAD.MOV.U32 R13, RZ, RZ, R3 ;  /* 0x000000ffff0d7224 */ /* 0x020fce00078e0003 */
[----:B0-234-:R-:W-:Y:S05]  /*1ba20*/  WARPSYNC.COLLECTIVE R15, `(.L_x_2607) ;  /* 0x000000000f087348 */ /* 0x01dfea0003c00000 */
[----:B------:R1:W0:Y:S02]  /*1ba30*/  SHFL.IDX P6, R14, R13, R12, R11 ;  /* 0x0000000c0d0e7389 */ /* 0x00022400000c000b */
[----:B01234-:R-:W-:Y:S01]  /*1ba40*/  ENDCOLLECTIVE ;  /* 0x000000000000791b */ /* 0x01ffe20003800000 */
.L_x_2607:
[----:B------:R-:W-:Y:S05]  /*1ba50*/  BSYNC B0 ;  /* 0x0000000000007941 */ /* 0x000fea0003800000 */
.L_x_2606:
        /* <DEDUP_REMOVED lines=9> */
.L_x_2608:
        /* <DEDUP_REMOVED lines=26> */
.L_x_2609:
[----:B------:R-:W-:Y:S01]  /*1bc90*/  IMAD.MOV.U32 R12, RZ, RZ, 0x2 ;  /* 0x00000002ff0c7424 */ /* 0x000fe200078e00ff */
[----:B------:R-:W-:-:S05]  /*1bca0*/  SEL R3, R14, RZ, P1 ;  /* 0x000000ff0e037207 */ /* 0x000fca0000800000 */
[----:B------:R-:W-:-:S04]  /*1bcb0*/  IMAD.IADD R2, R2, 0x1, R3 ;  /* 0x0000000102027824 */ /* 0x000fc800078e0203 */
[----:B------:R-:W-:-:S07]  /*1bcc0*/  IMAD.MOV.U32 R13, RZ, RZ, R2 ;  /* 0x000000ffff0d7224 */ /* 0x000fce00078e0002 */
[----:B------:R-:W-:Y:S05]  /*1bcd0*/  WARPSYNC.COLLECTIVE R15, `(.L_x_2610) ;  /* 0x000000000f087348 */ /* 0x000fea0003c00000 */
[----:B------:R0:W1:Y:S02]  /*1bce0*/  SHFL.UP P6, R14, R13, R12, R11 ;  /* 0x0400000c0d0e7389 */ /* 0x00006400000c000b */
[----:B01----:R-:W-:Y:S01]  /*1bcf0*/  ENDCOLLECTIVE ;  /* 0x000000000000791b */ /* 0x003fe20003800000 */
.L_x_2610:
[----:B------:R-:W-:Y:S01]  /*1bd00*/  IMAD.MOV.U32 R12, RZ, RZ, 0x4 ;  /* 0x00000004ff0c7424 */ /* 0x000fe200078e00ff */
[----:B------:R-:W-:-:S05]  /*1bd10*/  SEL R3, R14, RZ, P2 ;  /* 0x000000ff0e037207 */ /* 0x000fca0001000000 */
[----:B------:R-:W-:-:S04]  /*1bd20*/  IMAD.IADD R2, R2, 0x1, R3 ;  /* 0x0000000102027824 */ /* 0x000fc800078e0203 */
[----:B------:R-:W-:-:S07]  /*1bd30*/  IMAD.MOV.U32 R13, RZ, RZ, R2 ;  /* 0x000000ffff0d7224 */ /* 0x000fce00078e0002 */
[----:B------:R-:W-:Y:S05]  /*1bd40*/  WARPSYNC.COLLECTIVE R15, `(.L_x_2611) ;  /* 0x000000000f087348 */ /* 0x000fea0003c00000 */
[----:B------:R0:W1:Y:S02]  /*1bd50*/  SHFL.UP P6, R14, R13, R12, R11 ;  /* 0x0400000c0d0e7389 */ /* 0x00006400000c000b */
[----:B01----:R-:W-:Y:S01]  /*1bd60*/  ENDCOLLECTIVE ;  /* 0x000000000000791b */ /* 0x003fe20003800000 */
.L_x_2611:
[----:B------:R-:W-:Y:S01]  /*1bd70*/  IMAD.MOV.U32 R12, RZ, RZ, 0x8 ;  /* 0x00000008ff0c7424 */ /* 0x000fe200078e00ff */
[----:B------:R-:W-:-:S05]  /*1bd80*/  SEL R3, R14, RZ, P3 ;  /* 0x000000ff0e037207 */ /* 0x000fca0001800000 */
[----:B------:R-:W-:-:S04]  /*1bd90*/  IMAD.IADD R2, R2, 0x1, R3 ;  /* 0x0000000102027824 */ /* 0x000fc800078e0203 */
[----:B------:R-:W-:-:S07]  /*1bda0*/  IMAD.MOV.U32 R13, RZ, RZ, R2 ;  /* 0x000000ffff0d7224 */ /* 0x000fce00078e0002 */
[----:B------:R-:W-:Y:S05]  /*1bdb0*/  WARPSYNC.COLLECTIVE R15, `(.L_x_2612) ;  /* 0x000000000f087348 */ /* 0x000fea0003c00000 */
[----:B------:R0:W1:Y:S02]  /*1bdc0*/  SHFL.UP P6, R14, R13, R12, R11 ;  /* 0x0400000c0d0e7389 */ /* 0x00006400000c000b */
[----:B01----:R-:W-:Y:S01]  /*1bdd0*/  ENDCOLLECTIVE ;  /* 0x000000000000791b */ /* 0x003fe20003800000 */
.L_x_2612:
[----:B------:R-:W-:Y:S01]  /*1bde0*/  IMAD.MOV.U32 R12, RZ, RZ, 0x10 ;  /* 0x00000010ff0c7424 */ /* 0x000fe200078e00ff */
[----:B------:R-:W-:-:S05]  /*1bdf0*/  SEL R3, R14, RZ, P4 ;  /* 0x000000ff0e037207 */ /* 0x000fca0002000000 */
[----:B------:R-:W-:-:S04]  /*1be00*/  IMAD.IADD R2, R2, 0x1, R3 ;  /* 0x0000000102027824 */ /* 0x000fc800078e0203 */
[----:B------:R-:W-:-:S07]  /*1be10*/  IMAD.MOV.U32 R13, RZ, RZ, R2 ;  /* 0x000000ffff0d7224 */ /* 0x000fce00078e0002 */
[----:B------:R-:W-:Y:S05]  /*1be20*/  WARPSYNC.COLLECTIVE R15, `(.L_x_2613) ;  /* 0x000000000f087348 */ /* 0x000fea0003c00000 */
[----:B------:R0:W1:Y:S02]  /*1be30*/  SHFL.UP P6, R14, R13, R12, R11 ;  /* 0x0400000c0d0e7389 */ /* 0x00006400000c000b */
[----:B01----:R-:W-:Y:S01]  /*1be40*/  ENDCOLLECTIVE ;  /* 0x000000000000791b */ /* 0x003fe20003800000 */
.L_x_2613:
        /* <DEDUP_REMOVED lines=8> */
.L_x_2614:
[----:B------:R-:W-:Y:S05]  /*1bed0*/  BRA `(.L_x_2615) ;  /* 0xffffffd400d47947 */ /* 0x000fea000383ffff */
.L_x_2552:
        /* <DEDUP_REMOVED lines=8> */
.L_x_2617:
[----:B------:R-:W-:Y:S05]  /*1bf60*/  BSYNC B0 ;  /* 0x0000000000007941 */ /* 0x000fea0003800000 */
.L_x_2616:
        /* <DEDUP_REMOVED lines=9> */
.L_x_2618:
[----:B------:R-:W-:Y:S01]  /*1c000*/  IMAD.MOV.U32 R12, RZ, RZ, 0x4 ;  /* 0x00000004ff0c7424 */ /* 0x000fe200078e00ff */
[----:B------:R-:W-:-:S05]  /*1c010*/  SEL R3, R14, RZ, P2 ;  /* 0x000000ff0e037207 */ /* 0x000fca0001000000 */
[----:B------:R-:W-:-:S04]  /*1c020*/  IMAD.IADD R2, R2, 0x1, R3 ;  /* 0x0000000102027824 */ /* 0x000fc800078e0203 */
[----:B------:R-:W-:-:S07]  /*1c030*/  IMAD.MOV.U32 R13, RZ, RZ, R2 ;  /* 0x000000ffff0d7224 */ /* 0x000fce00078e0002 */
[----:B------:R-:W-:Y:S05]  /*1c040*/  WARPSYNC.COLLECTIVE R15, `(.L_x_2619) ;  /* 0x000000000f087348 */ /* 0x000fea0003c00000 */
[----:B------:R0:W1:Y:S02]  /*1c050*/  SHFL.UP P6, R14, R13, R12, R11 ;  /* 0x0400000c0d0e7389 */ /* 0x00006400000c000b */
[----:B01----:R-:W-:Y:S01]  /*1c060*/  ENDCOLLECTIVE ;  /* 0x000000000000791b */ /* 0x003fe20003800000 */
.L_x_2619:
[----:B------:R-:W-:Y:S01]  /*1c070*/  IMAD.MOV.U32 R12, RZ, RZ, 0x8 ;  /* 0x00000008ff0c7424 */ /* 0x000fe200078e00ff */
[----:B------:R-:W-:-:S05]  /*1c080*/  SEL R3, R14, RZ, P3 ;  /* 0x000000ff0e037207 */ /* 0x000fca0001800000 */
[----:B------:R-:W-:-:S04]  /*1c090*/  IMAD.IADD R2, R2, 0x1, R3 ;  /* 0x0000000102027824 */ /* 0x000fc800078e0203 */
[----:B------:R-:W-:-:S07]  /*1c0a0*/  IMAD.MOV.U32 R13, RZ, RZ, R2 ;  /* 0x000000ffff0d7224 */ /* 0x000fce00078e0002 */
[----:B------:R-:W-:Y:S05]  /*1c0b0*/  WARPSYNC.COLLECTIVE R15, `(.L_x_2620) ;  /* 0x000000000f087348 */ /* 0x000fea0003c00000 */
[----:B------:R0:W1:Y:S02]  /*1c0c0*/  SHFL.UP P6, R14, R13, R12, R11 ;  /* 0x0400000c0d0e7389 */ /* 0x00006400000c000b */
[----:B01----:R-:W-:Y:S01]  /*1c0d0*/  ENDCOLLECTIVE ;  /* 0x000000000000791b */ /* 0x003fe20003800000 */
.L_x_2620:
[----:B------:R-:W-:Y:S01]  /*1c0e0*/  IMAD.MOV.U32 R12, RZ, RZ, 0x10 ;  /* 0x00000010ff0c7424 */ /* 0x000fe200078e00ff */
[----:B------:R-:W-:-:S05]  /*1c0f0*/  SEL R3, R14, RZ, P4 ;  /* 0x000000ff0e037207 */ /* 0x000fca0002000000 */
[----:B------:R-:W-:-:S04]  /*1c100*/  IMAD.IADD R2, R2, 0x1, R3 ;  /* 0x0000000102027824 */ /* 0x000fc800078e0203 */
[----:B------:R-:W-:-:S07]  /*1c110*/  IMAD.MOV.U32 R13, RZ, RZ, R2 ;  /* 0x000000ffff0d7224 */ /* 0x000fce00078e0002 */
[----:B------:R-:W-:Y:S05]  /*1c120*/  WARPSYNC.COLLECTIVE R15, `(.L_x_2621) ;  /* 0x000000000f087348 */ /* 0x000fea0003c00000 */
[----:B------:R0:W1:Y:S02]  /*1c130*/  SHFL.UP P6, R14, R13, R12, R11 ;  /* 0x0400000c0d0e7389 */ /* 0x00006400000c000b */
[----:B01----:R-:W-:Y:S01]  /*1c140*/  ENDCOLLECTIVE ;  /* 0x000000000000791b */ /* 0x003fe20003800000 */
.L_x_2621:
        /* <DEDUP_REMOVED lines=8> */
.L_x_2622:
[----:B------:R-:W-:Y:S05]  /*1c1d0*/  BRA `(.L_x_2623) ;  /* 0xffffffd400c07947 */ /* 0x000fea000383ffff */
.L_x_2554:
[----:B------:R-:W-:Y:S01]  /*1c1e0*/  BSSY B0, `(.L_x_2624) ;  /* 0x0000006000007945 */ /* 0x000fe20003800000 */
[----:B------:R-:W-:Y:S01]  /*1c1f0*/  PLOP3.LUT P6, PT, P6, PT, PT, 0x8, 0x0 ;  /* 0x000000000000781c */ /* 0x000fe200037ce170 */
[----:B------:R-:W-:-:S12]  /*1c200*/  IMAD.MOV.U32 R15, RZ, RZ, -0x1 ;  /* 0xffffffffff0f7424 */ /* 0x000fd800078e00ff */
[----:B0-----:R-:W-:Y:S05]  /*1c210*/  WARPSYNC.COLLECTIVE R15, `(.L_x_2625) ;  /* 0x000000000f087348 */ /* 0x001fea0003c00000 */
[----:B------:R-:W-:Y:S01]  /*1c220*/  VOTE.ANY R14, PT, P6 ;  /* 0x00000000000e7806 */ /* 0x000fe200030e0100 */
[----:B0-----:R-:W-:Y:S06]  /*1c230*/  ENDCOLLECTIVE ;  /* 0x000000000000791b */ /* 0x001fec0003800000 */
.L_x_2625:
[----:B------:R-:W-:Y:S05]  /*1c240*/  BSYNC B0 ;  /* 0x0000000000007941 */ /* 0x000fea0003800000 */
.L_x_2624:
[----:B------:R0:W5:Y:S01]  /*1c250*/  LDL.LU R16, [R1+0xc] ;  /* 0x00000c0001107983 */ /* 0x0001620000300800 */
[----:B------:R-:W-:Y:S02]  /*1c260*/  IMAD.MOV.U32 R3, RZ, RZ, R14 ;  /* 0x000000ffff037224 */ /* 0x000fe400078e000e */
[----:B------:R-:W-:Y:S02]  /*1c270*/  IMAD.MOV.U32 R13, RZ, RZ, R5 ;  /* 0x000000ffff0d7224 */ /* 0x000fe400078e0005 */
[----:B------:R-:W1:Y:S01]  /*1c280*/  POPC R9, R3 ;  /* 0x0000000300097309 */ /* 0x000e620000000000 */
[----:B------:R-:W-:Y:S02]  /*1c290*/  IMAD.MOV.U32 R11, RZ, RZ, 0x1f ;  /* 0x0000001fff0b7424 */ /* 0x000fe400078e00ff */
[----:B------:R-:W-:Y:S02]  /*1c2a0*/  IMAD.MOV.U32 R15, RZ, RZ, -0x1 ;  /* 0xffffffffff0f7424 */ /* 0x000fe400078e00ff */
[----:B01----:R-:W-:-:S07]  /*1c2b0*/  IMAD.MOV.U32 R12, RZ, RZ, R9 ;  /* 0x000000ffff0c7224 */ /* 0x003fce00078e0009 */
[----:B-----5:R-:W-:Y:S05]  /*1c2c0*/  WARPSYNC.COLLECTIVE R15, `(.L_x_2626) ;  /* 0x000000000f087348 */ /* 0x020fea0003c00000 */
[----:B------:R0:W1:Y:S02]  /*1c2d0*/  SHFL.IDX P6, R14, R13, R12, R11 ;  /* 0x0000000c0d0e7389 */ /* 0x00006400000c000b */
[----:B01---5:R-:W-:Y:S01]  /*1c2e0*/  ENDCOLLECTIVE ;  /* 0x000000000000791b */ /* 0x023fe20003800000 */
.L_x_2626:
[----:B------:R-:W-:Y:S02]  /*1c2f0*/  IMAD.MOV.U32 R13, RZ, RZ, R6 ;  /* 0x000000ffff0d7224 */ /* 0x000fe400078e0006 */
[----:B------:R-:W-:-:S07]  /*1c300*/  IMAD.MOV.U32 R4, RZ, RZ, R14 ;  /* 0x000000ffff047224 */ /* 0x000fce00078e000e */
[----:B------:R-:W-:Y:S05]  /*1c310*/  WARPSYNC.COLLECTIVE R15, `(.L_x_2627) ;  /* 0x000000000f087348 */ /* 0x000fea0003c00000 */
[----:B------:R0:W1:Y:S02]  /*1c320*/  SHFL.IDX P6, R14, R13, R12, R11 ;  /* 0x0000000c0d0e7389 */ /* 0x00006400000c000b */
[----:B01----:R-:W-:Y:S01]  /*1c330*/  ENDCOLLECTIVE ;  /* 0x000000000000791b */ /* 0x003fe20003800000 */
.L_x_2627:
[----:B------:R-:W-:Y:S02]  /*1c340*/  IMAD.MOV.U32 R6, RZ, RZ, R14 ;  /* 0x000000ffff067224 */ /* 0x000fe400078e000e */
[----:B------:R-:W-:-:S05]  /*1c350*/  IMAD.IADD R5, R9, 0x1, R16 ;  /* 0x0000000109057824 */ /* 0x000fca00078e0210 */
[----:B------:R0:W-:Y:S01]  /*1c360*/  STL [R1+0xc], R5 ;  /* 0x00000c0501007387 */ /* 0x0001e20000100800 */
[----:B------:R-:W-:Y:S05]  /*1c370*/  BRA `(.L_x_2628) ;  /* 0xffffffd400a07947 */ /* 0x000fea000383ffff */
.L_x_2556:
[----:B------:R-:W-:Y:S01]  /*1c380*/  BSSY B0, `(.L_x_2629) ;  /* 0x0000007000007945 */ /* 0x000fe20003800000 */
[----:B------:R-:W-:Y:S02]  /*1c390*/  IMAD.MOV.U32 R13, RZ, RZ, R2 ;  /* 0x000000ffff0d7224 */ /* 0x000fe400078e0002 */
[----:B------:R-:W-:Y:S02]  /*1c3a0*/  IMAD.MOV.U32 R11, RZ, RZ, 0x1f ;  /* 0x0000001fff0b7424 */ /* 0x000fe400078e00ff */
[----:B------:R-:W-:-:S07]  /*1c3b0*/  IMAD.MOV.U32 R15, RZ, RZ, -0x1 ;  /* 0xffffffffff0f7424 */ /* 0x000fce00078e00ff */
[----:B0--3--:R-:W-:Y:S05]  /*1c3c0*/  WARPSYNC.COLLECTIVE R15, `(.L_x_2630) ;  /* 0x000000000f087348 */ /* 0x009fea0003c00000 */
[----:B------:R1:W2:Y:S02]  /*1c3d0*/  SHFL.IDX P6, R14, R13, R12, R11 ;  /* 0x0000000c0d0e7389 */ /* 0x0002a400000c000b */
[----:B0123--:R-:W-:Y:S01]  /*1c3e0*/  ENDCOLLECTIVE ;  /* 0x000000000000791b */ /* 0x00ffe20003800000 */
.L_x_2630:
[----:B------:R-:W-:Y:S05]  /*1c3f0*/  BSYNC B0 ;  /* 0x0000000000007941 */ /* 0x000fea0003800000 */
.L_x_2629:
[----:B------:R-:W-:Y:S01]  /*1c400*/  IMAD.MOV.U32 R8, RZ, RZ, R14 ;  /* 0x000000ffff087224 */ /* 0x000fe200078e000e */
[----:B------:R-:W-:Y:S06]  /*1c410*/  BRA `(.L_x_2555) ;  /* 0xffffffd400907947 */ /* 0x000fec000383ffff */
.L_x_2562:
[----:B0-----:R0:W1:Y:S02]  /*1c420*/  SYNCS.PHASECHK.TRANS64.TRYWAIT P0, [R0+URZ+0x22820], R3 ;  /* 0x02282003000075a7 */ /* 0x001064000800017f */
[----:B-1----:R-:W-:Y:S05]  /*1c430*/  @!P0 NANOSLEEP.SYNCS 0x989680 ;  /* 0x009896800000895d */ /* 0x002fea0003900000 */
[----:B------:R-:W1:Y:S02]  /*1c440*/  @!P0 SYNCS.PHASECHK.TRANS64 P0, [R0+URZ+0x22820], R3 ;  /* 0x02282003000085a7 */ /* 0x000e64000800007f */
[----:B-1----:R-:W-:Y:S05]  /*1c450*/  @!P0 BRA `(.L_x_2562) ;  /* 0xfffffffc00f08947 */ /* 0x002fea000383ffff */
[----:B------:R-:W-:Y:S05]  /*1c460*/  BRA `(.L_x_2631) ;  /* 0xffffffe0002c7947 */ /* 0x000fea000383ffff */
.L_x_2563:
[----:B------:R-:W1:Y:S01]  /*1c470*/  S2R R2, SR_TID.X ;  /* 0x0000000000027919 */ /* 0x000e620000002100 */
[----:B------:R-:W-:Y:S01]  /*1c480*/  BSSY B0, `(.L_x_2632) ;  /* 0x000000a000007945 */ /* 0x000fe20003800000 */
[----:B------:R-:W-:Y:S02]  /*1c490*/  IMAD.MOV.U32 R12, RZ, RZ, RZ ;  /* 0x000000ffff0c7224 */ /* 0x000fe400078e00ff */
[----:B---3--:R-:W-:Y:S02]  /*1c4a0*/  IMAD.MOV.U32 R11, RZ, RZ, 0x1f ;  /* 0x0000001fff0b7424 */ /* 0x008fe400078e00ff */
[----:B------:R-:W-:Y:S01]  /*1c4b0*/  IMAD.MOV.U32 R15, RZ, RZ, -0x1 ;  /* 0xffffffffff0f7424 */ /* 0x000fe200078e00ff */
[----:B-1----:R-:W-:-:S04]  /*1c4c0*/  SHF.R.U32.HI R2, RZ, 0x5, R2 ;  /* 0x00000005ff027819 */ /* 0x002fc80000011602 */
[----:B------:R-:W-:-:S05]  /*1c4d0*/  LOP3.LUT R2, R2, 0x3, RZ, 0xc0, !PT ;  /* 0x0000000302027812 */ /* 0x000fca00078ec0ff */
[----:B------:R-:W-:-:S07]  /*1c4e0*/  IMAD.MOV.U32 R13, RZ, RZ, R2 ;  /* 0x000000ffff0d7224 */ /* 0x000fce00078e0002 */
[----:B0-----:R-:W-:Y:S05]  /*1c4f0*/  WARPSYNC.COLLECTIVE R15, `(.L_x_2633) ;  /* 0x000000000f087348 */ /* 0x001fea0003c00000 */
[----:B------:R1:W2:Y:S02]  /*1c500*/  SHFL.IDX P6, R14, R13, R12, R11 ;  /* 0x0000000c0d0e7389 */ /* 0x0002a400000c000b */
[----:B012---:R-:W-:Y:S01]  /*1c510*/  ENDCOLLECTIVE ;  /* 0x000000000000791b */ /* 0x007fe20003800000 */
.L_x_2633:
[----:B------:R-:W-:Y:S05]  /*1c520*/  BSYNC B0 ;  /* 0x0000000000007941 */ /* 0x000fea0003800000 */
.L_x_2632:
[----:B------:R-:W-:Y:S05]  /*1c530*/  BRA `(.L_x_2634) ;  /* 0xffffffe000147947 */ /* 0x000fea000383ffff */
.L_x_2566:
[----:B------:R-:W-:Y:S01]  /*1c540*/  BSSY B1, `(.L_x_2635) ;  /* 0x0000006000017945 */ /* 0x000fe20003800000 */
[----:B------:R-:W-:-:S07]  /*1c550*/  IMAD.MOV.U32 R15, RZ, RZ, -0x1 ;  /* 0xffffffffff0f7424 */ /* 0x000fce00078e00ff */
[----:B01-3--:R-:W-:Y:S05]  /*1c560*/  WARPSYNC.COLLECTIVE R15, `(.L_x_2636) ;  /* 0x000000000f0c7348 */ /* 0x00bfea0003c00000 */
[----:B------:R-:W-:Y:S02]  /*1c570*/  ELECT P6, UR62, PT ;  /* 0x00000000003e782f */ /* 0x000fe400038c0000 */
[----:B------:R-:W-:Y:S01]  /*1c580*/  MOV R14, UR62 ;  /* 0x0000003e000e7c02 */ /* 0x000fe20008000f00 */
[----:B01-3--:R-:W-:Y:S10]  /*1c590*/  ENDCOLLECTIVE ;  /* 0x000000000000791b */ /* 0x00bff40003800000 */
.L_x_2636:
[----:B------:R-:W-:Y:S05]  /*1c5a0*/  BSYNC B1 ;  /* 0x0000000000017941 */ /* 0x000fea0003800000 */
.L_x_2635:
[----:B------:R-:W-:Y:S05]  /*1c5b0*/  BRA `(.L_x_2637) ;  /* 0xffffffe0000c7947 */ /* 0x000fea000383ffff */
.L_x_2568:
[----:B0-----:R0:W1:Y:S02]  /*1c5c0*/  SYNCS.PHASECHK.TRANS64.TRYWAIT P0, [R6+URZ], R5 ;  /* 0x00000005060075a7 */ /* 0x001064000800017f */
[----:B-1----:R-:W-:Y:S05]  /*1c5d0*/  @!P0 NANOSLEEP.SYNCS 0x989680 ;  /* 0x009896800000895d */ /* 0x002fea0003900000 */
[----:B------:R-:W1:Y:S02]  /*1c5e0*/  @!P0 SYNCS.PHASECHK.TRANS64 P0, [R6+URZ], R5 ;  /* 0x00000005060085a7 */ /* 0x000e64000800007f */
[----:B-1----:R-:W-:Y:S05]  /*1c5f0*/  @!P0 BRA `(.L_x_2568) ;  /* 0xfffffffc00f08947 */ /* 0x002fea000383ffff */
[----:B------:R-:W-:Y:S05]  /*1c600*/  BRA `(.L_x_2638) ;  /* 0xffffffe000487947 */ /* 0x000fea000383ffff */
.L_x_2569:
[----:B-1----:R1:W2:Y:S02]  /*1c610*/  SYNCS.PHASECHK.TRANS64.TRYWAIT P0, [R7+URZ], R2 ;  /* 0x00000002070075a7 */ /* 0x0022a4000800017f */
[----:B--2---:R-:W-:Y:S05]  /*1c620*/  @!P0 NANOSLEEP.SYNCS 0x989680 ;  /* 0x009896800000895d */ /* 0x004fea0003900000 */
[----:B------:R-:W2:Y:S02]  /*1c630*/  @!P0 SYNCS.PHASECHK.TRANS64 P0, [R7+URZ], R2 ;  /* 0x00000002070085a7 */ /* 0x000ea4000800007f */
[----:B--2---:R-:W-:Y:S05]  /*1c640*/  @!P0 BRA `(.L_x_2569) ;  /* 0xfffffffc00f08947 */ /* 0x004fea000383ffff */
[----:B------:R-:W-:Y:S05]  /*1c650*/  BRA `(.L_x_2639) ;  /* 0xffffffe0003c7947 */ /* 0x000fea000383ffff */
.L_x_2571:
[----:B--2---:R2:W4:Y:S02]  /*1c660*/  SYNCS.PHASECHK.TRANS64.TRYWAIT P0, [R4+URZ], R5 ;  /* 0x00000005040075a7 */ /* 0x004524000800017f */
[----:B----4-:R-:W-:Y:S05]  /*1c670*/  @!P0 NANOSLEEP.SYNCS 0x989680 ;  /* 0x009896800000895d */ /* 0x010fea0003900000 */
[----:B------:R-:W4:Y:S02]  /*1c680*/  @!P0 SYNCS.PHASECHK.TRANS64 P0, [R4+URZ], R5 ;  /* 0x00000005040085a7 */ /* 0x000f24000800007f */
[----:B----4-:R-:W-:Y:S05]  /*1c690*/  @!P0 BRA `(.L_x_2571) ;  /* 0xfffffffc00f08947 */ /* 0x010fea000383ffff */
[----:B------:R-:W-:Y:S05]  /*1c6a0*/  BRA `(.L_x_2640) ;  /* 0xffffffe000447947 */ /* 0x000fea000383ffff */
.L_x_2641:
        /* <DEDUP_REMOVED lines=13> */
.L_x_6137:


//--------------------- .text._ZN7cutlass13device_kernelIN5flash11enable_sm90INS1_16FlashAttnFwdSm90INS1_25CollectiveMainloopFwdSm90ILi2EN4cute5tupleIJNS5_1CILi1EEES8_S8_EEENS6_IJNS7_ILi128EEENS7_ILi96EEENS7_ILi64EEEEEELi256ENS_6half_tEfNS_4arch4Sm90ELb0ELb1ELb1ELb1ELb0ELb1ELb0ELb1ELb0ELb1ELb1ELb0EEENS1_21CollectiveEpilogueFwdINS6_IJSA_NS7_ILi256EEESB_EEES9_SE_SG_Li256ELb1ELb1ELb1ELb0EEENS1_36VarlenDynamicPersistentTileSchedulerILi128ELi96ELi256ELi128ELb1ELb1ELb1ELb1ELb0ELb1EEEEEEEEEvNT_6ParamsE --------------------------
	.section	.text._ZN7cutlass13device_kernelIN5flash11enable_sm90INS1_16FlashAttnFwdSm90INS1_25CollectiveMainloopFwdSm90ILi2EN4cute5tupleIJNS5_1CILi1EEES8_S8_EEENS6_IJNS7_ILi128EEENS7_ILi96EEENS7_ILi64EEEEEELi256ENS_6half_tEfNS_4arch4Sm90ELb0ELb1ELb1ELb1ELb0ELb1ELb0ELb1ELb0ELb1ELb1ELb0EEENS1_21CollectiveEpilogueFwdINS6_IJSA_NS7_ILi256EEESB_EEES9_SE_SG_Li256ELb1ELb1ELb1ELb0EEENS1_36VarlenDynamicPersistentTileSchedulerILi128ELi96ELi256ELi128ELb1ELb1ELb1ELb1ELb0ELb1EEEEEEEEEvNT_6ParamsE,"ax",@progbits
	.align	128
.text._ZN7cutlass13device_kernelIN5flash11enable_sm90INS1_16FlashAttnFwdSm90INS1_25CollectiveMainloopFwdSm90ILi2EN4cute5tupleIJNS5_1CILi1EEES8_S8_EEENS6_IJNS7_ILi128EEENS7_ILi96EEENS7_ILi64EEEEEELi256ENS_6half_tEfNS_4arch4Sm90ELb0ELb1ELb1ELb1ELb0ELb1ELb0ELb1ELb0ELb1ELb1ELb0EEENS1_21CollectiveEpilogueFwdINS6_IJSA_NS7_ILi256EEESB_EEES9_SE_SG_Li256ELb1ELb1ELb1ELb0EEENS1_36VarlenDynamicPersistentTileSchedulerILi128ELi96ELi256ELi128ELb1ELb1ELb1ELb1ELb0ELb1EEEEEEEEEvNT_6ParamsE:
        .type           _ZN7cutlass13device_kernelIN5flash11enable_sm90INS1_16FlashAttnFwdSm90INS1_25CollectiveMainloopFwdSm90ILi2EN4cute5tupleIJNS5_1CILi1EEES8_S8_EEENS6_IJNS7_ILi128EEENS7_ILi96EEENS7_ILi64EEEEEELi256ENS_6half_tEfNS_4arch4Sm90ELb0ELb1ELb1ELb1ELb0ELb1ELb0ELb1ELb0ELb1ELb1ELb0EEENS1_21CollectiveEpilogueFwdINS6_IJSA_NS7_ILi256EEESB_EEES9_SE_SG_Li256ELb1ELb1ELb1ELb0EEENS1_36VarlenDynamicPersistentTileSchedulerILi128ELi96ELi256ELi128ELb1ELb1ELb1ELb1ELb0ELb1EEEEEEEEEvNT_6ParamsE,@function
        .size           _ZN7cutlass13device_kernelIN5flash11enable_sm90INS1_16FlashAttnFwdSm90INS1_25CollectiveMainloopFwdSm90ILi2EN4cute5tupleIJNS5_1CILi1EEES8_S8_EEENS6_IJNS7_ILi128EEENS7_ILi96EEENS7_ILi64EEEEEELi256ENS_6half_tEfNS_4arch4Sm90ELb0ELb1ELb1ELb1ELb0ELb1ELb0ELb1ELb0ELb1ELb1ELb0EEENS1_21CollectiveEpilogueFwdINS6_IJSA_NS7_ILi256EEESB_EEES9_SE_SG_Li256ELb1ELb1ELb1ELb0EEENS1_36VarlenDynamicPersistentTileSchedulerILi128ELi96ELi256ELi128ELb1ELb1ELb1ELb1ELb0ELb1EEEEEEEEEvNT_6ParamsE,(.L_x_6138 - _ZN7cutlass13device_kernelIN5flash11enable_sm90INS1_16FlashAttnFwdSm90INS1_25CollectiveMainloopFwdSm90ILi2EN4cute5tupleIJNS5_1CILi1EEES8_S8_EEENS6_IJNS7_ILi128EEENS7_ILi96EEENS7_ILi64EEEEEELi256ENS_6half_tEfNS_4arch4Sm90ELb0ELb1ELb1ELb1ELb0ELb1ELb0ELb1ELb0ELb1ELb1ELb0EEENS1_21CollectiveEpilogueFwdINS6_IJSA_NS7_ILi256EEESB_EEES9_SE_SG_Li256ELb1ELb1ELb1ELb0EEENS1_36VarlenDynamicPersistentTileSchedulerILi128ELi96ELi256ELi128ELb1ELb1ELb1ELb1ELb0ELb1EEEEEEEEEvNT_6ParamsE)
        .other          _ZN7cutlass13device_kernelIN5flash11enable_sm90INS1_16FlashAttnFwdSm90INS1_25CollectiveMainloopFwdSm90ILi2EN4cute5tupleIJNS5_1CILi1EEES8_S8_EEENS6_IJNS7_ILi128EEENS7_ILi96EEENS7_ILi64EEEEEELi256ENS_6half_tEfNS_4arch4Sm90ELb0ELb1ELb1ELb1ELb0ELb1ELb0ELb1ELb0ELb1ELb1ELb0EEENS1_21CollectiveEpilogueFwdINS6_IJSA_NS7_ILi256EEESB_EEES9_SE_SG_Li256ELb1ELb1ELb1ELb0EEENS1_36VarlenDynamicPersistentTileSchedulerILi128ELi96ELi256ELi128ELb1ELb1ELb1ELb1ELb0ELb1EEEEEEEEEvNT_6ParamsE,@"STO_CUDA_ENTRY STV_DEFAULT"
_ZN7cutlass13device_kernelIN5flash11enable_sm90INS1_16FlashAttnFwdSm90INS1_25CollectiveMainloopFwdSm90ILi2EN4cute5tupleIJNS5_1CILi1EEES8_S8_EEENS6_IJNS7_ILi128EEENS7_ILi96EEENS7_ILi64EEEEEELi256ENS_6half_tEfNS_4arch4Sm90ELb0ELb1ELb1ELb1ELb0ELb1ELb0ELb1ELb0ELb1ELb1ELb0EEENS1_21CollectiveEpilogueFwdINS6_IJSA_NS7_ILi256EEESB_EEES9_SE_SG_Li256ELb1ELb1ELb1ELb0EEENS1_36VarlenDynamicPersistentTileSchedulerILi128ELi96ELi256ELi128ELb1ELb1ELb1ELb1ELb0ELb1EEEEEEEEEvNT_6ParamsE:
        /* <DEDUP_REMOVED lines=24> */
.L_x_2643:
[----:B------:R-:W-:Y:S05]  /*0180*/  BSYNC B0 ;  /* 0x0000000000007941 */ /* 0x000fea0003800000 */
.L_x_2642:
        /* <DEDUP_REMOVED lines=41> */
.L_x_2644:
        /* <DEDUP_REMOVED lines=22> */
.L_x_2645:
        /* <DEDUP_REMOVED lines=18> */
.L_x_2646:
        /* <DEDUP_REMOVED lines=22> */
.L_x_2647:
        /* <DEDUP_REMOVED lines=22> */
.L_x_2648:
        /* <DEDUP_REMOVED lines=8> */
.L_x_2651:
        /* <DEDUP_REMOVED lines=8> */
[----:B------:R-:W-:Y:S01]  /*0a60*/  UMOV UR4, 0x400 ;  /* 0x0000040000047882 */ /* 0x000fe20000000000 */
[----:B------:R-:W-:-:S11]  /*0a70*/  LOP3.LUT R18, R18, 0xffbfffff, RZ, 0xc0, !PT ;  /* 0xffbfffff12127812 */ /* 0x000fd600078ec0ff */
[----:B------:R-:W-:Y:S06]  /*0a80*/  @!P0 BAR.ARV 0x9, 0x100 ;  /* 0x0244000000008b1d */ /* 0x000fec0000002000 */
[----:B0-----:R-:W-:Y:S01]  /*0a90*/  ULEA UR4, UR5, UR4, 0x18 ;  /* 0x0000000405047291 */ /* 0x001fe2000f8ec03f */
[----:B------:R-:W-:Y:S01]  /*0aa0*/  @P0 LOP3.LUT R18, R18, 0x400000, RZ, 0xfc, !PT ;  /* 0x0040000012120812 */ /* 0x000fe200078efcff */
        /* <DEDUP_REMOVED lines=8> */
[----:B------:R-:W-:Y:S01]  /*0b30*/  ULOP3.LUT UR37, UR36, 0x1, URZ, 0xfc, !UPT ;  /* 0x0000000124257892 */ /* 0x000fe2000f8efc3f */
[----:B------:R-:W-:Y:S02]  /*0b40*/  IMAD.MOV.U32 R232, RZ, RZ, RZ ;  /* 0x000000ffffe87224 */ /* 0x000fe400078e00ff */
[----:B------:R-:W-:Y:S01]  /*0b50*/  IMAD.MOV.U32 R22, RZ, RZ, RZ ;  /* 0x000000ffff167224 */ /* 0x000fe200078e00ff */
[----:B------:R-:W-:Y:S01]  /*0b60*/  SHF.R.S32.HI R3, RZ, 0x1f, R6 ;  /* 0x0000001fff037819 */ /* 0x000fe20000011406 */
[----:B------:R-:W-:Y:S02]  /*0b70*/  IMAD.MOV.U32 R206, RZ, RZ, RZ ;  /* 0x000000ffffce7224 */ /* 0x000fe400078e00ff */
[----:B------:R-:W-:Y:S01]  /*0b80*/  IMAD.MOV.U32 R202, RZ, RZ, RZ ;  /* 0x000000ffffca7224 */ /* 0x000fe200078e00ff */
[CC--:B------:R-:W-:Y:S02]  /*0b90*/  LEA.HI R0, R3.reuse, R6.reuse, RZ, 0x7 ;  /* 0x0000000603007211 */ /* 0x0c0fe400078f38ff */
[----:B------:R-:W-:-:S02]  /*0ba0*/  LEA.HI R2, R3, R6, RZ, 0x4 ;  /* 0x0000000603027211 */ /* 0x000fc400078f20ff */
[----:B------:R-:W-:Y:S02]  /*0bb0*/  LOP3.LUT R5, R0, 0xffffff80, RZ, 0xc0, !PT ;  /* 0xffffff8000057812 */ /* 0x000fe400078ec0ff */
[----:B------:R-:W-:Y:S02]  /*0bc0*/  SHF.R.S32.HI R7, RZ, 0x4, R2 ;  /* 0x00000004ff077819 */ /* 0x000fe40000011402 */
[----:B------:R-:W-:Y:S01]  /*0bd0*/  LEA.HI R220, R3, R6, RZ, 0x5 ;  /* 0x0000000603dc7211 */ /* 0x000fe200078f28ff */
[----:B------:R-:W-:Y:S01]  /*0be0*/  IMAD.IADD R13, R6, 0x1, -R5 ;  /* 0x00000001060d7824 */ /* 0x000fe200078e0a05 */
[----:B------:R-:W-:Y:S02]  /*0bf0*/  SHF.R.S32.HI R5, RZ, 0x7, R0 ;  /* 0x00000007ff057819 */ /* 0x000fe40000011400 */
[----:B------:R-:W-:Y:S02]  /*0c00*/  LEA.HI R4, R2, R7, RZ, 0x1 ;  /* 0x0000000702047211 */ /* 0x000fe400078f08ff */
[----:B------:R-:W-:Y:S01]  /*0c10*/  SHF.R.S32.HI R8, RZ, 0x1f, R13 ;  /* 0x0000001fff087819 */ /* 0x000fe2000001140d */
[----:B------:R-:W-:Y:S01]  /*0c20*/  STL [R1+0x64], R13 ;  /* 0x0000640d01007387 */ /* 0x000fe20000100800 */
[----:B------:R-:W-:-:S02]  /*0c30*/  LEA.HI R0, R0, R5, RZ, 0x1 ;  /* 0x0000000500007211 */ /* 0x000fc400078f08ff */
[----:B------:R-:W-:Y:S02]  /*0c40*/  LEA.HI R9, R8, R13, RZ, 0x2 ;  /* 0x0000000d08097211 */ /* 0x000fe400078f10ff */
[----:B------:R-:W-:Y:S02]  /*0c50*/  LOP3.LUT R0, R0, 0x3fffffe, RZ, 0xc0, !PT ;  /* 0x03fffffe00007812 */ /* 0x000fe400078ec0ff */
[--C-:B------:R-:W-:Y:S02]  /*0c60*/  SHF.R.S32.HI R10, RZ, 0x2, R9.reuse ;  /* 0x00000002ff0a7819 */ /* 0x100fe40000011409 */
[----:B------:R-:W-:Y:S01]  /*0c70*/  SHF.R.S32.HI R11, RZ, 0x1f, R9 ;  /* 0x0000001fff0b7819 */ /* 0x000fe20000011409 */
[----:B------:R-:W-:Y:S01]  /*0c80*/  IMAD.IADD R0, R5, 0x1, -R0 ;  /* 0x0000000105007824 */ /* 0x000fe200078e0a00 */
[----:B------:R-:W-:Y:S02]  /*0c90*/  LOP3.LUT R4, R4, 0x1ffffffe, RZ, 0xc0, !PT ;  /* 0x1ffffffe04047812 */ /* 0x000fe400078ec0ff */
[----:B------:R-:W-:-:S02]  /*0ca0*/  LEA.HI R23, R3, R6, RZ, 0x2 ;  /* 0x0000000603177211 */ /* 0x000fc400078f10ff */
[----:B------:R-:W-:Y:S01]  /*0cb0*/  LEA.HI R3, R3, R6, RZ, 0x3 ;  /* 0x0000000603037211 */ /* 0x000fe200078f18ff */
[----:B------:R-:W-:Y:S01]  /*0cc0*/  IMAD.IADD R4, R7, 0x1, -R4 ;  /* 0x0000000107047824 */ /* 0x000fe200078e0a04 */
[----:B------:R-:W-:Y:S02]  /*0cd0*/  LEA.HI R11, R11, R10, RZ, 0x3 ;  /* 0x0000000a0b0b7211 */ /* 0x000fe400078f18ff */
[----:B------:R-:W-:Y:S01]  /*0ce0*/  LOP3.LUT R5, R2, 0x3fffff0, RZ, 0xc0, !PT ;  /* 0x03fffff002057812 */ /* 0x000fe200078ec0ff */
[----:B------:R-:W-:Y:S01]  /*0cf0*/  IMAD.MOV.U32 R2, RZ, RZ, RZ ;  /* 0x000000ffff027224 */ /* 0x000fe200078e00ff */
[----:B------:R-:W-:Y:S02]  /*0d00*/  LOP3.LUT R7, R3, 0xfffffff8, RZ, 0xc0, !PT ;  /* 0xfffffff803077812 */ /* 0x000fe400078ec0ff */
        /* <DEDUP_REMOVED lines=12> */
[----:B------:R-:W-:Y:S01]  /*0dd0*/  LOP3.LUT R9, R9, 0x7ffffffc, RZ, 0xc0, !PT ;  /* 0x7ffffffc09097812 */ /* 0x000fe200078ec0ff */
[----:B------:R-:W-:Y:S01]  /*0de0*/  VIADD R231, R23, 0x40 ;  /* 0x0000004017e77836 */ /* 0x000fe20000000000 */
[----:B------:R-:W-:Y:S01]  /*0df0*/  SHF.R.S32.HI R234, RZ, 0x1f, R23 ;  /* 0x0000001fffea7819 */ /* 0x000fe20000011417 */
[----:B------:R-:W-:-:S02]  /*0e00*/  IMAD R11, R8, 0x10, R11 ;  /* 0x00000010080b7824 */ /* 0x000fc400078e020b */
[----:B------:R-:W-:Y:S01]  /*0e10*/  IMAD R5, R5, 0x8, R4 ;  /* 0x0000000805057824 */ /* 0x000fe200078e0204 */
[----:B------:R-:W-:Y:S01]  /*0e20*/  SHF.R.S32.HI R4, RZ, 0x1f, R231 ;  /* 0x0000001fff047819 */ /* 0x000fe200000114e7 */
[----:B------:R-:W-:Y:S01]  /*0e30*/  IMAD R12, R0, 0x40, R11 ;  /* 0x00000040000c7824 */ /* 0x000fe200078e020b */
[----:B------:R-:W-:Y:S01]  /*0e40*/  LEA.HI R0, R3, R3, RZ, 0x1 ;  /* 0x0000000303007211 */ /* 0x000fe200078f08ff */
[----:B------:R-:W-:Y:S01]  /*0e50*/  IMAD.SHL.U32 R218, R231, 0x40, RZ ;  /* 0x00000040e7da7824 */ /* 0x000fe200078e00ff */
[----:B------:R-:W-:Y:S01]  /*0e60*/  LEA.HI R4, R4, R231, RZ, 0x3 ;  /* 0x000000e704047211 */ /* 0x000fe200078f18ff */
[----:B------:R-:W-:Y:S01]  /*0e70*/  IMAD.SHL.U32 R16, R3, 0x8, RZ ;  /* 0x0000000803107824 */ /* 0x000fe200078e00ff */
[----:B------:R-:W-:Y:S01]  /*0e80*/  LOP3.LUT R0, R0, 0x1ffffffe, RZ, 0xc0, !PT ;  /* 0x1ffffffe00007812 */ /* 0x000fe200078ec0ff */
[----:B------:R-:W-:Y:S01]  /*0e90*/  IMAD.IADD R9, R13, 0x1, -R9 ;  /* 0x000000010d097824 */ /* 0x000fe200078e0a09 */
[----:B------:R-:W-:Y:S01]  /*0ea0*/  LOP3.LUT R218, R218, 0x1c0, RZ, 0xc0, !PT ;  /* 0x000001c0dada7812 */ /* 0x000fe200078ec0ff */
[----:B------:R-:W-:Y:S01]  /*0eb0*/  IMAD.SHL.U32 R4, R4, 0x40, RZ ;  /* 0x0000004004047824 */ /* 0x000fe200078e00ff */
[----:B------:R-:W-:Y:S01]  /*0ec0*/  STL [R1+0x6c], R12 ;  /* 0x00006c0c01007387 */ /* 0x000fe20000100800 */
[C---:B------:R-:W-:Y:S01]  /*0ed0*/  IMAD.SHL.U32 R200, R3.reuse, 0x4, RZ ;  /* 0x0000000403c87824 */ /* 0x040fe200078e00ff */
[----:B------:R-:W-:Y:S01]  /*0ee0*/  LOP3.LUT R6, R218, 0x38, R16, 0xf8, !PT ;  /* 0x00000038da067812 */ /* 0x000fe200078ef810 */
[----:B------:R-:W-:Y:S01]  /*0ef0*/  IMAD.IADD R0, R3, 0x1, -R0 ;  /* 0x0000000103007824 */ /* 0x000fe200078e0a00 */
[----:B------:R-:W-:Y:S01]  /*0f00*/  SHF.R.S32.HI R3, RZ, 0x1f, R208 ;  /* 0x0000001fff037819 */ /* 0x000fe200000114d0 */
[----:B------:R-:W-:Y:S01]  /*0f10*/  IMAD.SHL.U32 R205, R9, 0x2, RZ ;  /* 0x0000000209cd7824 */ /* 0x000fe200078e00ff */
[----:B------:R-:W-:Y:S01]  /*0f20*/  SHF.R.U32.HI R3, RZ, 0x3, R218 ;  /* 0x00000003ff037819 */ /* 0x000fe200000116da */
[----:B------:R-:W-:Y:S01]  /*0f30*/  VIADD R223, R208, 0x40 ;  /* 0x00000040d0df7836 */ /* 0x000fe20000000000 */
[----:B------:R-:W-:Y:S01]  /*0f40*/  LOP3.LUT R221, R4, 0xfffffe00, RZ, 0xc0, !PT ;  /* 0xfffffe0004dd7812 */ /* 0x000fe200078ec0ff */
[----:B------:R-:W-:-:S02]  /*0f50*/  VIADD R39, R205, 0x8 ;  /* 0x00000008cd277836 */ /* 0x000fc40000000000 */
[----:B------:R-:W-:Y:S01]  /*0f60*/  VIADD R36, R205, 0x20 ;  /* 0x00000020cd247836 */ /* 0x000fe20000000000 */
[----:B------:R-:W-:Y:S01]  /*0f70*/  LOP3.LUT R6, R221, R6, R3, 0xf6, !PT ;  /* 0x00000006dd067212 */ /* 0x000fe200078ef603 */
[C---:B------:R-:W-:Y:S01]  /*0f80*/  VIADD R33, R205.reuse, 0x38 ;  /* 0x00000038cd217836 */ /* 0x040fe20000000000 */
[----:B------:R-:W-:Y:S01]  /*0f90*/  SHF.R.S32.HI R4, RZ, 0x1f, R223 ;  /* 0x0000001fff047819 */ /* 0x000fe200000114df */
[----:B------:R-:W-:Y:S02]  /*0fa0*/  VIADD R222, R208, 0x80 ;  /* 0x00000080d0de7836 */ /* 0x000fe40000000000 */
[----:B------:R-:W-:Y:S02]  /*0fb0*/  VIADD R30, R205, 0x50 ;  /* 0x00000050cd1e7836 */ /* 0x000fe40000000000 */
[----:B------:R-:W-:Y:S01]  /*0fc0*/  IMAD.SHL.U32 R4, R5, 0x8, RZ ;  /* 0x0000000805047824 */ /* 0x000fe200078e00ff */
[----:B------:R-:W-:Y:S01]  /*0fd0*/  SHF.R.S32.HI R7, RZ, 0x1f, R222 ;  /* 0x0000001fff077819 */ /* 0x000fe200000114de */
[----:B------:R-:W-:Y:S01]  /*0fe0*/  IMAD R3, R6, 0x2, R19 ;  /* 0x0000000206037824 */ /* 0x000fe200078e0213 */
        /* <DEDUP_REMOVED lines=19> */
[C---:B0-----:R-:W-:Y:S01]  /*1120*/  VIADD R4, R205.reuse, 0xe0 ;  /* 0x000000e0cd047836 */ /* 0x041fe20000000000 */
[----:B------:R-:W-:Y:S01]  /*1130*/  SHF.R.S32.HI R6, RZ, 0x1f, R8 ;  /* 0x0000001fff067819 */ /* 0x000fe20000011408 */
[C---:B------:R-:W-:Y:S01]  /*1140*/  VIADD R35, R205.reuse, 0x28 ;  /* 0x00000028cd237836 */ /* 0x040fe20000000000 */
[----:B------:R-:W-:Y:S01]  /*1150*/  SHF.R.S32.HI R8, RZ, 0x1f, R7 ;  /* 0x0000001fff087819 */ /* 0x000fe20000011407 */
[C---:B-1----:R-:W-:Y:S01]  /*1160*/  VIADD R3, R205.reuse, 0xe8 ;  /* 0x000000e8cd037836 */ /* 0x042fe20000000000 */
        /* <DEDUP_REMOVED lines=32> */
[----:B------:R-:W-:Y:S01]  /*1370*/  SHF.R.S32.HI R13, RZ, 0x1f, R13 ;  /* 0x0000001fff0d7819 */ /* 0x000fe2000001140d */
[----:B------:R-:W-:Y:S01]  /*1380*/  IMAD R210, R0, 0x8, R12 ;  /* 0x0000000800d27824 */ /* 0x000fe200078e020c */
[----:B------:R-:W-:-:S02]  /*1390*/  SHF.R.S32.HI R10, RZ, 0x1f, R10 ;  /* 0x0000001fff0a7819 */ /* 0x000fc4000001140a */
[----:B------:R-:W-:Y:S02]  /*13a0*/  SHF.R.S32.HI R9, RZ, 0x1f, R9 ;  /* 0x0000001fff097819 */ /* 0x000fe40000011409 */
[----:B------:R-:W-:Y:S02]  /*13b0*/  SHF.R.S32.HI R4, RZ, 0x1f, R237 ;  /* 0x0000001fff047819 */ /* 0x000fe400000114ed */
[----:B------:R-:W-:-:S07]  /*13c0*/  SHF.R.S32.HI R3, RZ, 0x1f, R236 ;  /* 0x0000001fff037819 */ /* 0x000fce00000114ec */
.L_x_2871:
[----:B------:R-:W-:Y:S05]  /*13d0*/  YIELD ;  /* 0x0000000000007946 */ /* 0x000fea0003800000 */
[----:B------:R-:W-:Y:S01]  /*13e0*/  ULDC.64 UR4, c[0x0][0xa28] ;  /* 0x00028a0000047ab9 */ /* 0x000fe20000000a00 */
[----:B01----:R-:W0:Y:S01]  /*13f0*/  LDC.64 R6, c[0x0][0xa08] ;  /* 0x00028200ff067b82 */ /* 0x003e220000000a00 */
[----:B------:R-:W-:Y:S01]  /*1400*/  ISETP.NE.U32.AND P1, PT, RZ, UR4, PT ;  /* 0x00000004ff007c0c */ /* 0x000fe2000bf25070 */
[----:B------:R-:W-:Y:S02]  /*1410*/  IMAD.MOV.U32 R12, RZ, RZ, RZ ;  /* 0x000000ffff0c7224 */ /* 0x000fe400078e00ff */
[----:B------:R-:W-:Y:S01]  /*1420*/  IMAD.MOV.U32 R30, RZ, RZ, RZ ;  /* 0x000000ffff1e7224 */ /* 0x000fe200078e00ff */
[----:B------:R-:W-:Y:S01]  /*1430*/  ISETP.NE.AND.EX P1, PT, RZ, UR5, PT, P1 ;  /* 0x00000005ff007c0c */ /* 0x000fe2000bf25310 */
[----:B------:R-:W-:-:S02]  /*1440*/  ULDC.64 UR4, c[0x0][0xa18] ;  /* 0x0002860000047ab9 */ /* 0x000fc40000000a00 */
[----:B------:R-:W-:-:S04]  /*1450*/  ISETP.NE.U32.AND P2, PT, RZ, UR4, PT ;  /* 0x00000004ff007c0c */ /* 0x000fc8000bf45070 */
[----:B------:R-:W-:Y:S01]  /*1460*/  ISETP.NE.AND.EX P2, PT, RZ, UR5, PT, P2 ;  /* 0x00000005ff007c0c */ /* 0x000fe2000bf45320 */
[----:B------:R-:W-:Y:S02]  /*1470*/  ULDC.64 UR4, c[0x0][0xa08] ;  /* 0x0002820000047ab9 */ /* 0x000fe40000000a00 */
[----:B------:R-:W-:-:S03]  /*1480*/  ISETP.NE.U32.AND P0, PT, RZ, UR4, PT ;  /* 0x00000004ff007c0c */ /* 0x000fc6000bf05070 */
[----:B------:R-:W1:Y:S01]  /*1490*/  @P1 LDC.64 R4, c[0x0][0xa28] ;  /* 0x00028a00ff041b82 */ /* 0x000e620000000a00 */
[----:B------:R-:W-:Y:S01]  /*14a0*/  ISETP.NE.AND.EX P0, PT, RZ, UR5, PT, P0 ;  /* 0x00000005ff007c0c */ /* 0x000fe2000bf05300 */
[----:B0-2-4-:R-:W-:-:S06]  /*14b0*/  IMAD.WIDE R10, R155, 0x4, R6 ;  /* 0x000000049b0a7825 */ /* 0x015fcc00078e0206 */
[----:B------:R-:W0:Y:S01]  /*14c0*/  @P2 LDC.64 R8, c[0x0][0xa18] ;  /* 0x00028600ff082b82 */ /* 0x000e220000000a00 */
[----:B------:R-:W-:Y:S02]  /*14d0*/  ULDC UR4, c[0x0][0x288] ;  /* 0x0000a20000047ab9 */ /* 0x000fe40000000800 */
[----:B------:R-:W-:Y:S01]  /*14e0*/  IMAD.U32 R203, RZ, RZ, UR4 ;  /* 0x00000004ffcb7e24 */ /* 0x000fe2000f8e00ff */
[----:B------:R-:W-:Y:S02]  /*14f0*/  ULDC.64 UR4, c[0x0][0x418] ;  /* 0x0001060000047ab9 */ /* 0x000fe40000000a00 */
[----:B------:R2:W5:Y:S01]  /*1500*/  @P0 LDG.E R30, desc[UR38][R10.64] ;  /* 0x000000260a1e0981 */ /* 0x000562000c1e1900 */
[----:B-1----:R-:W-:-:S05]  /*1510*/  @P1 IMAD.WIDE R4, R155, 0x4, R4 ;  /* 0x000000049b041825 */ /* 0x002fca00078e0204 */
[----:B------:R2:W5:Y:S01]  /*1520*/  @P1 LDG.E R12, desc[UR38][R4.64] ;  /* 0x00000026040c1981 */ /* 0x000562000c1e1900 */
[----:B0-----:R-:W-:-:S05]  /*1530*/  @P2 IMAD.WIDE R6, R155, 0x4, R8 ;  /* 0x000000049b062825 */ /* 0x001fca00078e0208 */
        /* <DEDUP_REMOVED lines=10> */
[----:B--2---:R-:W-:Y:S06]  /*15e0*/  @P2 BRA `(.L_x_2653) ;  /* 0x0000000000242947 */ /* 0x004fec0003800000 */
        /* <DEDUP_REMOVED lines=9> */
.L_x_2653:
        /* <DEDUP_REMOVED lines=10> */
[----:B------:R-:W0:Y:S02]  /*1720*/  LDC.64 R4, c[0x0][0xa20] ;  /* 0x00028800ff047b82 */ /* 0x000e240000000a00 */
[----:B0-----:R-:W-:-:S05]  /*1730*/  IMAD.WIDE R4, R155, 0x4, R4 ;  /* 0x000000049b047825 */ /* 0x001fca00078e0204 */
[----:B------:R0:W5:Y:S01]  /*1740*/  LDG.E R31, desc[UR38][R4.64] ;  /* 0x00000026041f7981 */ /* 0x000162000c1e1900 */
[----:B------:R-:W-:Y:S05]  /*1750*/  BRA `(.L_x_2655) ;  /* 0x0000000000107947 */ /* 0x000fea0003800000 */
.L_x_2654:
[----:B------:R-:W-:Y:S05]  /*1760*/  @!P0 BRA `(.L_x_2655) ;  /* 0x00000000000c8947 */ /* 0x000fea0003800000 */
[----:B------:R-:W2:Y:S04]  /*1770*/  LDG.E R0, desc[UR38][R10.64] ;  /* 0x000000260a007981 */ /* 0x000ea8000c1e1900 */
[----:B------:R-:W2:Y:S02]  /*1780*/  LDG.E R31, desc[UR38][R10.64+0x4] ;  /* 0x000004260a1f7981 */ /* 0x000ea4000c1e1900 */
[----:B--2---:R-:W-:-:S07]  /*1790*/  IMAD.IADD R31, R31, 0x1, -R0 ;  /* 0x000000011f1f7824 */ /* 0x004fce00078e0a00 */
.L_x_2655:
[----:B------:R-:W-:Y:S01]  /*17a0*/  ULDC.64 UR4, c[0x0][0xa10] ;  /* 0x0002840000047ab9 */ /* 0x000fe20000000a00 */
[----:B0-----:R-:W0:Y:S01]  /*17b0*/  LDC R4, c[0x0][0x448] ;  /* 0x00011200ff047b82 */ /* 0x001e220000000800 */
[----:B------:R-:W-:-:S04]  /*17c0*/  ISETP.NE.U32.AND P0, PT, RZ, UR4, PT ;  /* 0x00000004ff007c0c */ /* 0x000fc8000bf05070 */
[----:B------:R-:W-:Y:S01]  /*17d0*/  ISETP.NE.AND.EX P0, PT, RZ, UR5, PT, P0 ;  /* 0x00000005ff007c0c */ /* 0x000fe2000bf05300 */
[----:B------:R-:W-:Y:S02]  /*17e0*/  ULDC.64 UR4, c[0x0][0xa30] ;  /* 0x00028c0000047ab9 */ /* 0x000fe40000000a00 */
[----:B------:R-:W-:-:S04]  /*17f0*/  ISETP.NE.U32.AND P1, PT, RZ, UR4, PT ;  /* 0x00000004ff007c0c */ /* 0x000fc8000bf25070 */
[----:B------:R-:W-:-:S06]  /*1800*/  ISETP.NE.AND.EX P1, PT, RZ, UR5, PT, P1 ;  /* 0x00000005ff007c0c */ /* 0x000fcc000bf25310 */
[----:B------:R-:W1:Y:S08]  /*1810*/  @P0 LDC.64 R6, c[0x0][0xa10] ;  /* 0x00028400ff060b82 */ /* 0x000e700000000a00 */
[----:B------:R-:W2:Y:S01]  /*1820*/  @P1 LDC.64 R8, c[0x0][0xa30] ;  /* 0x00028c00ff081b82 */ /* 0x000ea20000000a00 */
[----:B-1----:R-:W-:-:S05]  /*1830*/  @P0 IMAD.WIDE R6, R155, 0x4, R6 ;  /* 0x000000049b060825 */ /* 0x002fca00078e0206 */
[----:B------:R-:W3:Y:S04]  /*1840*/  @P0 LDG.E R0, desc[UR38][R6.64] ;  /* 0x0000002606000981 */ /* 0x000ee8000c1e1900 */
[----:B------:R-:W3:Y:S01]  /*1850*/  @P0 LDG.E R3, desc[UR38][R6.64+0x4] ;  /* 0x0000042606030981 */ /* 0x000ee2000c1e1900 */
[----:B-----5:R-:W-:Y:S02]  /*1860*/  IMAD.MOV.U32 R152, RZ, RZ, R31 ;  /* 0x000000ffff987224 */ /* 0x020fe400078e001f */
[----:B--2---:R-:W-:-:S05]  /*1870*/  @P1 IMAD.WIDE R8, R155, 0x4, R8 ;  /* 0x000000049b081825 */ /* 0x004fca00078e0208 */
[----:B------:R1:W5:Y:S01]  /*1880*/  @P1 LDG.E R152, desc[UR38][R8.64] ;  /* 0x0000002608981981 */ /* 0x000362000c1e1900 */
[----:B0-----:R-:W-:Y:S01]  /*1890*/  ISETP.NE.AND P1, PT, R4, 0x1, PT ;  /* 0x000000010400780c */ /* 0x001fe20003f25270 */
[----:B------:R-:W-:Y:S01]  /*18a0*/  IMAD.SHL.U32 R209, R153, 0x80, RZ ;  /* 0x0000008099d17824 */ /* 0x000fe200078e00ff */
[----:B------:R-:W0:Y:S01]  /*18b0*/  LDC.64 R4, c[0x0][0x9e0] ;  /* 0x00027800ff047b82 */ /* 0x000e220000000a00 */
[----:B------:R-:W-:-:S10]  /*18c0*/  IMAD.IADD R13, R31, 0x1, -R12 ;  /* 0x000000011f0d7824 */ /* 0x000fd400078e0a0c */
[----:B------:R-:W2:Y:S08]  /*18d0*/  @P1 LDC R10, c[0x0][0x44c] ;  /* 0x00011300ff0a1b82 */ /* 0x000eb00000000800 */
[----:B------:R-:W4:Y:S01]  /*18e0*/  @P1 LDC R11, c[0x0][0x450] ;  /* 0x00011400ff0b1b82 */ /* 0x000f220000000800 */
[----:B0-----:R-:W-:Y:S01]  /*18f0*/  ISETP.GE.AND P2, PT, R5, 0x1, PT ;  /* 0x000000010500780c */ /* 0x001fe20003f46270 */
[----:B---3--:R-:W-:-:S02]  /*1900*/  @P0 IMAD.IADD R24, R3, 0x1, -R0 ;  /* 0x0000000103180824 */ /* 0x008fc400078e0a00 */
[----:B------:R-:W-:Y:S02]  /*1910*/  VIADD R3, R209, 0x7f ;  /* 0x0000007fd1037836 */ /* 0x000fe40000000000 */
[----:B------:R-:W-:Y:S02]  /*1920*/  IMAD.IADD R204, R13, 0x1, R24 ;  /* 0x000000010dcc7824 */ /* 0x000fe400078e0218 */
[----:B--2---:R-:W-:-:S04]  /*1930*/  @P1 IMAD.HI.U32 R6, R3, R10, RZ ;  /* 0x0000000a03061227 */ /* 0x004fc800078e00ff */
[C---:B------:R-:W-:Y:S01]  /*1940*/  VIADD R0, R204.reuse, 0x5f ;  /* 0x0000005fcc007836 */ /* 0x040fe20000000000 */
[----:B----4-:R-:W-:Y:S02]  /*1950*/  @P1 SHF.R.U32.HI R3, RZ, R11, R6 ;  /* 0x0000000bff031219 */ /* 0x010fe40000011606 */
[----:B------:R-:W-:Y:S01]  /*1960*/  IADD3 R6, R204, 0x1, -R203 ;  /* 0x00000001cc067810 */ /* 0x000fe20007ffe8cb */
[----:B------:R-:W-:-:S04]  /*1970*/  IMAD.HI R0, R0, 0x2aaaaaab, RZ ;  /* 0x2aaaaaab00007827 */ /* 0x000fc800078e02ff */
[----:B------:R-:W-:Y:S01]  /*1980*/  IMAD.IADD R3, R6, 0x1, R3 ;  /* 0x0000000106037824 */ /* 0x000fe200078e0203 */
[----:B------:R-:W-:-:S03]  /*1990*/  SHF.R.U32.HI R29, RZ, 0x1f, R0 ;  /* 0x0000001fff1d7819 */ /* 0x000fc60000011600 */
[----:B------:R-:W-:Y:S01]  /*19a0*/  IMAD.IADD R4, R3, 0x1, R4 ;  /* 0x0000000103047824 */ /* 0x000fe200078e0204 */
[----:B------:R-:W-:Y:S01]  /*19b0*/  LEA.HI.SX32 R29, R0, R29, 0x1c ;  /* 0x0000001d001d7211 */ /* 0x000fe200078fe2ff */
[----:B-1----:R-:W-:Y:S06]  /*19c0*/  @!P2 BRA `(.L_x_2656) ;  /* 0x000000000048a947 */ /* 0x002fec0003800000 */
[C---:B------:R-:W-:Y:S01]  /*19d0*/  ISETP.GT.AND P0, PT, R3.reuse, RZ, PT ;  /* 0x000000ff0300720c */ /* 0x040fe20003f04270 */
[----:B------:R-:W-:Y:S01]  /*19e0*/  BSSY B0, `(.L_x_2657) ;  /* 0x000000e000007945 */ /* 0x000fe20003800000 */
[----:B------:R-:W-:-:S11]  /*19f0*/  VIADD R0, R3, 0xffffffff ;  /* 0xffffffff03007836 */ /* 0x000fd60000000000 */
        /* <DEDUP_REMOVED lines=8> */
.L_x_2658:
[----:B------:R-:W-:-:S13]  /*1a80*/  ISETP.NE.AND P0, PT, R5, 0x1, PT ;  /* 0x000000010500780c */ /* 0x000fda0003f05270 */
[----:B------:R-:W0:Y:S02]  /*1a90*/  @P0 LDC.64 R6, c[0x0][0x9e8] ;  /* 0x00027a00ff060b82 */ /* 0x000e240000000a00 */
[----:B0-----:R-:W-:-:S05]  /*1aa0*/  @P0 IMAD.HI.U32 R6, R0, R6, RZ ;  /* 0x0000000600060227 */ /* 0x001fca00078e00ff */
[----:B------:R-:W-:-:S07]  /*1ab0*/  @P0 SHF.R.U32.HI R0, RZ, R7, R6 ;  /* 0x00000007ff000219 */ /* 0x000fce0000011606 */
.L_x_2659:
[----:B------:R-:W-:Y:S05]  /*1ac0*/  BSYNC B0 ;  /* 0x0000000000007941 */ /* 0x000fea0003800000 */
.L_x_2657:
[----:B------:R-:W-:-:S05]  /*1ad0*/  IMAD R3, R0, R5, R5 ;  /* 0x0000000500037224 */ /* 0x000fca00078e0205 */
[----:B------:R-:W-:-:S07]  /*1ae0*/  VIMNMX R4, R4, R3, PT ;  /* 0x0000000304047248 */ /* 0x000fce0003fe0100 */
.L_x_2656:
[----:B------:R-:W0:Y:S01]  /*1af0*/  @P1 LDC R6, c[0x0][0x44c] ;  /* 0x00011300ff061b82 */ /* 0x000e220000000800 */
[----:B------:R-:W-:Y:S01]  /*1b00*/  VIADD R4, R4, 0x5f ;  /* 0x0000005f04047836 */ /* 0x000fe20000000000 */
[----:B------:R-:W-:Y:S01]  /*1b10*/  ULDC UR4, c[0x0][0x9dc] ;  /* 0x0002770000047ab9 */ /* 0x000fe20000000800 */
[----:B------:R-:W-:Y:S02]  /*1b20*/  IMAD.MOV.U32 R0, RZ, RZ, R209 ;  /* 0x000000ffff007224 */ /* 0x000fe400078e00d1 */
[----:B------:R-:W-:-:S03]  /*1b30*/  IMAD.HI R4, R4, 0x2aaaaaab, RZ ;  /* 0x2aaaaaab04047827 */ /* 0x000fc600078e02ff */
[----:B------:R-:W1:Y:S02]  /*1b40*/  @P1 LDC R7, c[0x0][0x450] ;  /* 0x00011400ff071b82 */ /* 0x000e640000000800 */
[----:B------:R-:W-:-:S04]  /*1b50*/  SHF.R.U32.HI R3, RZ, 0x1f, R4 ;  /* 0x0000001fff037819 */ /* 0x000fc80000011604 */
[----:B------:R-:W-:-:S04]  /*1b60*/  LEA.HI.SX32 R4, R4, R3, 0x1c ;  /* 0x0000000304047211 */ /* 0x000fc800078fe2ff */
[----:B------:R-:W-:Y:S01]  /*1b70*/  VIMNMX R8, R29, R4, PT ;  /* 0x000000041d087248 */ /* 0x000fe20003fe0100 */
[----:B0-----:R-:W-:-:S05]  /*1b80*/  @P1 IMAD.HI.U32 R6, R209, R6, RZ ;  /* 0x00000006d1061227 */ /* 0x001fca00078e00ff */
[----:B-1----:R-:W-:-:S04]  /*1b90*/  @P1 SHF.R.U32.HI R0, RZ, R7, R6 ;  /* 0x00000007ff001219 */ /* 0x002fc80000011606 */
[----:B------:R-:W-:-:S05]  /*1ba0*/  IADD3 R0, R0, R204, -R203 ;  /* 0x000000cc00007210 */ /* 0x000fca0007ffe8cb */
[----:B------:R-:W-:Y:S01]  /*1bb0*/  VIADD R3, R0, -UR4 ;  /* 0x8000000400037c36 */ /* 0x000fe20008000000 */
[----:B------:R-:W-:Y:S06]  /*1bc0*/  @!P2 BRA `(.L_x_2660) ;  /* 0x000000000044a947 */ /* 0x000fec0003800000 */
        /* <DEDUP_REMOVED lines=10> */
.L_x_2662:
[----:B------:R-:W-:-:S13]  /*1c70*/  ISETP.NE.AND P0, PT, R5, 0x1, PT ;  /* 0x000000010500780c */ /* 0x000fda0003f05270 */
[----:B------:R-:W0:Y:S02]  /*1c80*/  @P0 LDC.64 R6, c[0x0][0x9e8] ;  /* 0x00027a00ff060b82 */ /* 0x000e240000000a00 */
[----:B0-----:R-:W-:-:S05]  /*1c90*/  @P0 IMAD.HI.U32 R4, R0, R6, RZ ;  /* 0x0000000600040227 */ /* 0x001fca00078e00ff */
[----:B------:R-:W-:-:S07]  /*1ca0*/  @P0 SHF.R.U32.HI R0, RZ, R7, R4 ;  /* 0x00000007ff000219 */ /* 0x000fce0000011604 */
.L_x_2663:
[----:B------:R-:W-:Y:S05]  /*1cb0*/  BSYNC B0 ;  /* 0x0000000000007941 */ /* 0x000fea0003800000 */
.L_x_2661:
[----:B------:R-:W-:-:S05]  /*1cc0*/  IMAD R0, R0, R5, RZ ;  /* 0x0000000500007224 */ /* 0x000fca00078e02ff */
[----:B------:R-:W-:-:S07]  /*1cd0*/  VIMNMX R3, R3, R0, !PT ;  /* 0x0000000003037248 */ /* 0x000fce0007fe0100 */
.L_x_2660:
[----:B------:R-:W-:Y:S01]  /*1ce0*/  IMAD.HI R3, R3, 0x2aaaaaab, RZ ;  /* 0x2aaaaaab03037827 */ /* 0x000fe200078e02ff */
[----:B------:R-:W-:Y:S01]  /*1cf0*/  BSSY B0, `(.L_x_2664) ;  /* 0x0000028000007945 */ /* 0x000fe20003800000 */
[----:B------:R-:W-:Y:S02]  /*1d00*/  LOP3.LUT R233, R225, 0xff, RZ, 0xc0, !PT ;  /* 0x000000ffe1e97812 */ /* 0x000fe400078ec0ff */
[----:B------:R-:W-:Y:S02]  /*1d10*/  SHF.R.U32.HI R225, RZ, 0x10, R225 ;  /* 0x00000010ffe17819 */ /* 0x000fe400000116e1 */
[----:B------:R-:W-:-:S04]  /*1d20*/  SHF.R.U32.HI R0, RZ, 0x1f, R3 ;  /* 0x0000001fff007819 */ /* 0x000fc80000011603 */
[----:B------:R-:W-:-:S04]  /*1d30*/  LEA.HI.SX32 R0, R3, R0, 0x1c ;  /* 0x0000000003007211 */ /* 0x000fc800078fe2ff */
[----:B------:R-:W-:Y:S01]  /*1d40*/  VIMNMX R9, RZ, R0, !PT ;  /* 0x00000000ff097248 */ /* 0x000fe20007fe0100 */
[----:B------:R-:W-:-:S03]  /*1d50*/  IMAD.MOV.U32 R0, RZ, RZ, RZ ;  /* 0x000000ffff007224 */ /* 0x000fc600078e00ff */
[----:B------:R-:W-:-:S13]  /*1d60*/  ISETP.GT.AND P0, PT, R8, R9, PT ;  /* 0x000000090800720c */ /* 0x000fda0003f04270 */
[----:B------:R-:W-:Y:S05]  /*1d70*/  @!P0 BRA `(.L_x_2665) ;  /* 0x00000000007c8947 */ /* 0x000fea0003800000 */
[----:B------:R-:W-:Y:S01]  /*1d80*/  ISETP.NE.AND P0, PT, R225, RZ, PT ;  /* 0x000000ffe100720c */ /* 0x000fe20003f05270 */
[----:B------:R-:W-:-:S03]  /*1d90*/  ULDC UR4, c[0x0][0x9f0] ;  /* 0x00027c0000047ab9 */ /* 0x000fc60000000800 */
[----:B------:R-:W-:-:S04]  /*1da0*/  SEL R11, R225, UR4, P0 ;  /* 0x00000004e10b7c07 */ /* 0x000fc80008000000 */
[-C--:B------:R-:W-:Y:S02]  /*1db0*/  IABS R6, R11.reuse ;  /* 0x0000000b00067213 */ /* 0x080fe40000000000 */
[----:B------:R-:W-:Y:S02]  /*1dc0*/  IADD3 R0, R11, -0x1, R8 ;  /* 0xffffffff0b007810 */ /* 0x000fe40007ffe008 */
[----:B------:R-:W0:Y:S01]  /*1dd0*/  I2F.RP R3, R6 ;  /* 0x0000000600037306 */ /* 0x000e220000209400 */
[----:B------:R-:W-:Y:S02]  /*1de0*/  IABS R12, R11 ;  /* 0x0000000b000c7213 */ /* 0x000fe40000000000 */
[----:B------:R-:W-:-:S05]  /*1df0*/  IMAD.IADD R0, R0, 0x1, -R9 ;  /* 0x0000000100007824 */ /* 0x000fca00078e0a09 */
        /* <DEDUP_REMOVED lines=23> */
.L_x_2665:
[----:B------:R-:W-:Y:S05]  /*1f70*/  BSYNC B0 ;  /* 0x0000000000007941 */ /* 0x000fea0003800000 */
.L_x_2664:
[----:B------:R-:W-:-:S05]  /*1f80*/  IMAD R3, R233, R0, R9 ;  /* 0x00000000e9037224 */ /* 0x000fca00078e0209 */
        /* <DEDUP_REMOVED lines=36> */
.L_x_2668:
[----:B------:R-:W-:Y:S05]  /*21d0*/  BSYNC B6 ;  /* 0x0000000000067941 */ /* 0x000fea0003800000 */
.L_x_2667:
        /* <DEDUP_REMOVED lines=20> */
.L_x_2670:
[----:B------:R-:W-:Y:S05]  /*2320*/  BSYNC B6 ;  /* 0x0000000000067941 */ /* 0x000fea0003800000 */
.L_x_2669:
[----:B------:R-:W-:Y:S01]  /*2330*/  ULDC.64 UR4, c[0x0][0x9f8] ;  /* 0x00027e0000047ab9 */ /* 0x000fe20000000a00 */
[----:B------:R-:W0:Y:S01]  /*2340*/  LDC.64 R8, c[0x0][0x300] ;  /* 0x0000c000ff087b82 */ /* 0x000e220000000a00 */
[----:B------:R-:W-:-:S04]  /*2350*/  ISETP.NE.U32.AND P0, PT, RZ, UR4, PT ;  /* 0x00000004ff007c0c */ /* 0x000fc8000bf05070 */
[----:B------:R-:W-:Y:S01]  /*2360*/  ISETP.NE.AND.EX P0, PT, RZ, UR5, PT, P0 ;  /* 0x00000005ff007c0c */ /* 0x000fe2000bf05300 */
[----:B------:R-:W1:Y:S01]  /*2370*/  S2R R36, SR_TID.X ;  /* 0x0000000000247919 */ /* 0x000e620000002100 */
[----:B------:R-:W2:Y:S01]  /*2380*/  S2R R10, SR_TID.X ;  /* 0x00000000000a7919 */ /* 0x000ea20000002100 */
[----:B------:R-:W-:Y:S01]  /*2390*/  IMAD.IADD R58, R30, 0x1, R31 ;  /* 0x000000011e3a7824 */ /* 0x000fe200078e021f */
[----:B------:R-:W-:Y:S01]  /*23a0*/  ULDC.64 UR4, c[0x0][0xa08] ;  /* 0x0002820000047ab9 */ /* 0x000fe20000000a00 */
[----:B------:R-:W-:Y:S01]  /*23b0*/  SHF.R.S32.HI R17, RZ, 0x1f, R16 ;  /* 0x0000001fff117819 */ /* 0x000fe20000011410 */
[C---:B------:R-:W-:Y:S01]  /*23c0*/  VIADD R14, R16.reuse, 0xe0 ;  /* 0x000000e0100e7836 */ /* 0x040fe20000000000 */
[----:B------:R-:W3:Y:S08]  /*23d0*/  LDC R41, c[0x0][0x3f4] ;  /* 0x0000fd00ff297b82 */ /* 0x000ef00000000800 */
[----:B------:R-:W4:Y:S01]  /*23e0*/  @P0 LDC.64 R4, c[0x0][0x9f8] ;  /* 0x00027e00ff040b82 */ /* 0x000f220000000a00 */
[----:B------:R-:W-:-:S02]  /*23f0*/  VIADD R62, R16, 0x40 ;  /* 0x00000040103e7836 */ /* 0x000fc40000000000 */
[C---:B------:R-:W-:Y:S02]  /*2400*/  VIADD R63, R16.reuse, 0x60 ;  /* 0x00000060103f7836 */ /* 0x040fe40000000000 */
[C---:B------:R-:W-:Y:S02]  /*2410*/  VIADD R12, R16.reuse, 0xc0 ;  /* 0x000000c0100c7836 */ /* 0x040fe40000000000 */
[----:B------:R-:W-:Y:S01]  /*2420*/  VIADD R64, R16, 0x80 ;  /* 0x0000008010407836 */ /* 0x000fe20000000000 */
[----:B------:R-:W3:Y:S01]  /*2430*/  LDC.64 R56, c[0x0][0x408] ;  /* 0x00010200ff387b82 */ /* 0x000ee20000000a00 */
[----:B----4-:R-:W-:-:S05]  /*2440*/  @P0 IMAD.WIDE R4, R155, 0x4, R4 ;  /* 0x000000049b040825 */ /* 0x010fca00078e0204 */
[----:B------:R4:W3:Y:S01]  /*2450*/  @P0 LDG.E R155, desc[UR38][R4.64] ;  /* 0x00000026049b0981 */ /* 0x0008e2000c1e1900 */
[----:B------:R-:W-:Y:S01]  /*2460*/  SHF.R.S32.HI R43, RZ, 0x1f, R58 ;  /* 0x0000001fff2b7819 */ /* 0x000fe2000001143a */
[-C--:B0-----:R-:W-:Y:S01]  /*2470*/  IMAD.WIDE.U32 R6, R58, R8.reuse, RZ ;  /* 0x000000083a067225 */ /* 0x081fe200078e00ff */
[----:B------:R-:W-:Y:S02]  /*2480*/  ISETP.NE.U32.AND P0, PT, RZ, UR4, PT ;  /* 0x00000004ff007c0c */ /* 0x000fe4000bf05070 */
[----:B-1----:R-:W-:Y:S01]  /*2490*/  SHF.R.U32.HI R36, RZ, 0x7, R36 ;  /* 0x00000007ff247819 */ /* 0x002fe20000011624 */
[----:B------:R-:W-:Y:S01]  /*24a0*/  IMAD R0, R43, R8, RZ ;  /* 0x000000082b007224 */ /* 0x000fe200078e02ff */
[----:B------:R-:W-:Y:S01]  /*24b0*/  ISETP.NE.AND.EX P0, PT, RZ, UR5, PT, P0 ;  /* 0x00000005ff007c0c */ /* 0x000fe2000bf05300 */
[----:B------:R-:W-:Y:S01]  /*24c0*/  ULDC.64 UR4, c[0x0][0x308] ;  /* 0x0000c20000047ab9 */ /* 0x000fe20000000a00 */
[----:B--2---:R-:W-:Y:S01]  /*24d0*/  VIADD R10, R10, 0xffffff80 ;  /* 0xffffff800a0a7836 */ /* 0x004fe20000000000 */
[----:B------:R-:W-:Y:S01]  /*24e0*/  ISETP.NE.AND P6, PT, R36, 0x1, PT ;  /* 0x000000012400780c */ /* 0x000fe20003fc5270 */
[----:B------:R-:W-:Y:S01]  /*24f0*/  IMAD R3, R58, R9, R0 ;  /* 0x000000093a037224 */ /* 0x000fe200078e0200 */
[----:B------:R-:W-:Y:S01]  /*2500*/  SHF.R.S32.HI R201, RZ, 0x1f, R200 ;  /* 0x0000001fffc97819 */ /* 0x000fe200000114c8 */
[----:B------:R-:W-:Y:S01]  /*2510*/  VIADD R65, R16, 0xa0 ;  /* 0x000000a010417836 */ /* 0x000fe20000000000 */
[----:B------:R-:W-:Y:S01]  /*2520*/  SHF.L.U64.HI R66, R8, 0x6, R9 ;  /* 0x0000000608427819 */ /* 0x000fe20000010209 */
[----:B------:R-:W-:Y:S01]  /*2530*/  IMAD.IADD R7, R7, 0x1, R3 ;  /* 0x0000000107077824 */ /* 0x000fe200078e0203 */
[----:B------:R-:W-:Y:S01]  /*2540*/  SHF.R.S32.HI R3, RZ, 0x1f, R10 ;  /* 0x0000001fff037819 */ /* 0x000fe2000001140a */
[----:B------:R-:W-:Y:S01]  /*2550*/  VIADD R73, R36, 0x8 ;  /* 0x0000000824497836 */ /* 0x000fe20000000000 */
[----:B------:R-:W-:Y:S01]  /*2560*/  SHF.R.U32.HI R36, RZ, 0x3, R218 ;  /* 0x00000003ff247819 */ /* 0x000fe200000116da */
[----:B----4-:R-:W-:Y:S01]  /*2570*/  IMAD.WIDE.U32 R4, R224, UR4, R6 ;  /* 0x00000004e0047c25 */ /* 0x010fe2000f8e0006 */
[----:B------:R-:W-:-:S02]  /*2580*/  LEA.HI R34, R3, R10, RZ, 0x2 ;  /* 0x0000000a03227211 */ /* 0x000fc400078f10ff */
[----:B---3--:R-:W-:Y:S01]  /*2590*/  SHF.L.U64.HI R70, R56, 0x6, R57 ;  /* 0x0000000638467819 */ /* 0x008fe20000010239 */
[----:B------:R-:W-:Y:S01]  /*25a0*/  IMAD R5, R224, UR5, R5 ;  /* 0x00000005e0057c24 */ /* 0x000fe2000f8e0205 */
[----:B------:R-:W-:Y:S01]  /*25b0*/  ULDC.64 UR4, c[0x0][0x310] ;  /* 0x0000c40000047ab9 */ /* 0x000fe20000000a00 */
[-C--:B------:R-:W-:Y:S01]  /*25c0*/  IMAD R10, R234, R8.reuse, RZ ;  /* 0x00000008ea0a7224 */ /* 0x080fe200078e02ff */
[----:B------:R-:W-:Y:S01]  /*25d0*/  SHF.R.S32.HI R34, RZ, 0x1f, R34 ;  /* 0x0000001fff227819 */ /* 0x000fe20000011422 */
[C---:B------:R-:W-:Y:S01]  /*25e0*/  IMAD.WIDE.U32 R6, R23.reuse, R8, R16 ;  /* 0x0000000817067225 */ /* 0x040fe200078e0010 */
[----:B------:R-:W-:Y:S02]  /*25f0*/  SHF.R.S32.HI R72, RZ, 0x1f, R231 ;  /* 0x0000001fff487819 */ /* 0x000fe400000114e7 */
[----:B------:R-:W-:Y:S01]  /*2600*/  LEA.HI R34, R34, R23, RZ, 0x3 ;  /* 0x0000001722227211 */ /* 0x000fe200078f18ff */
[C---:B------:R-:W-:Y:S02]  /*2610*/  IMAD R61, R23.reuse, R9, R10 ;  /* 0x00000009173d7224 */ /* 0x040fe400078e020a */
[-C--:B------:R-:W-:Y:S01]  /*2620*/  IMAD R30, R234, R56.reuse, RZ ;  /* 0x00000038ea1e7224 */ /* 0x080fe200078e02ff */
[----:B------:R-:W-:Y:S01]  /*2630*/  LOP3.LUT R34, R34, 0xfffffff8, RZ, 0xc0, !PT ;  /* 0xfffffff822227812 */ /* 0x000fe200078ec0ff */
[----:B------:R-:W-:-:S04]  /*2640*/  IMAD.WIDE.U32 R20, R23, R56, R200 ;  /* 0x0000003817147225 */ /* 0x000fc800078e00c8 */
[C---:B------:R-:W-:Y:S02]  /*2650*/  IMAD.IADD R34, R23.reuse, 0x1, -R34 ;  /* 0x0000000117227824 */ /* 0x040fe400078e0a22 */
[C---:B------:R-:W-:Y:S02]  /*2660*/  IMAD R37, R23.reuse, R57, R30 ;  /* 0x0000003917257224 */ /* 0x040fe400078e021e */
[----:B------:R-:W-:Y:S02]  /*2670*/  IMAD.SHL.U32 R82, R34, 0x40, RZ ;  /* 0x0000004022527824 */ /* 0x000fe400078e00ff */
[----:B------:R-:W-:-:S03]  /*2680*/  IMAD.WIDE.U32 R30, R23, R56, R16 ;  /* 0x00000038171e7225 */ /* 0x000fc600078e0010 */
[----:B------:R-:W-:Y:S01]  /*2690*/  LOP3.LUT R82, R82, 0x1c0, RZ, 0xc0, !PT ;  /* 0x000001c052527812 */ /* 0x000fe200078ec0ff */
[----:B------:R-:W-:Y:S02]  /*26a0*/  IMAD.MOV.U32 R88, RZ, RZ, 0x20 ;  /* 0x00000020ff587424 */ /* 0x000fe400078e00ff */
[----:B------:R-:W-:Y:S01]  /*26b0*/  IMAD.IADD R21, R21, 0x1, R37 ;  /* 0x0000000115157824 */ /* 0x000fe200078e0225 */
[----:B------:R-:W-:Y:S01]  /*26c0*/  SHF.R.U32.HI R85, RZ, 0x3, R82 ;  /* 0x00000003ff557819 */ /* 0x000fe20000011652 */
[----:B------:R-:W-:Y:S02]  /*26d0*/  IMAD.IADD R31, R37, 0x1, R31 ;  /* 0x00000001251f7824 */ /* 0x000fe400078e021f */
[----:B------:R-:W-:Y:S02]  /*26e0*/  IMAD R75, R9, 0x60, RZ ;  /* 0x00000060094b7824 */ /* 0x000fe400078e02ff */
[----:B------:R-:W-:Y:S02]  /*26f0*/  IMAD.SHL.U32 R67, R8, 0x40, RZ ;  /* 0x0000004008437824 */ /* 0x000fe400078e00ff */
[----:B------:R-:W-:-:S02]  /*2700*/  IMAD R77, R57, 0x60, RZ ;  /* 0x00000060394d7824 */ /* 0x000fc400078e02ff */
[----:B------:R-:W-:Y:S02]  /*2710*/  IMAD.SHL.U32 R71, R56, 0x40, RZ ;  /* 0x0000004038477824 */ /* 0x000fe400078e00ff */
[----:B-----5:R-:W-:-:S04]  /*2720*/  IMAD.WIDE.U32 R20, R152, R56, R20 ;  /* 0x0000003898147225 */ /* 0x020fc800078e0014 */
[----:B------:R-:W-:-:S04]  /*2730*/  IMAD.WIDE.U32 R30, R152, R56, R30 ;  /* 0x00000038981e7225 */ /* 0x000fc800078e001e */
[----:B------:R-:W-:-:S04]  /*2740*/  IMAD.WIDE.U32 R8, R8, 0x60, RZ ;  /* 0x0000006008087825 */ /* 0x000fc800078e00ff */
[----:B------:R-:W-:Y:S02]  /*2750*/  IMAD.SHL.U32 R74, R41, 0x2, RZ ;  /* 0x00000002294a7824 */ /* 0x000fe400078e00ff */
[----:B------:R-:W-:Y:S01]  /*2760*/  IMAD.IADD R75, R9, 0x1, R75 ;  /* 0x00000001094b7824 */ /* 0x000fe200078e024b */
[----:B------:R-:W-:Y:S02]  /*2770*/  SHF.R.S32.HI R0, RZ, 0x1f, R155 ;  /* 0x0000001fff007819 */ /* 0x000fe4000001149b */
[----:B------:R-:W-:Y:S02]  /*2780*/  SEL R155, R155, RZ, !P0 ;  /* 0x000000ff9b9b7207 */ /* 0x000fe40004000000 */
[----:B------:R-:W-:-:S03]  /*2790*/  SEL R13, R0, RZ, !P0 ;  /* 0x000000ff000d7207 */ /* 0x000fc60004000000 */
[----:B------:R-:W-:-:S04]  /*27a0*/  IMAD.WIDE.U32 R4, R155, UR4, R4 ;  /* 0x000000049b047c25 */ /* 0x000fc8000f8e0004 */
[----:B------:R-:W-:-:S04]  /*27b0*/  IMAD R0, R13, UR4, RZ ;  /* 0x000000040d007c24 */ /* 0x000fc8000f8e02ff */
[----:B------:R-:W-:Y:S01]  /*27c0*/  IMAD R3, R155, UR5, R0 ;  /* 0x000000059b037c24 */ /* 0x000fe2000f8e0200 */
[----:B------:R-:W-:Y:S05]  /*27d0*/  @!P6 WARPSYNC.ALL ;  /* 0x000000000000e948 */ /* 0x000fea0003800000 */
[----:B------:R-:W-:Y:S01]  /*27e0*/  VIADD R0, R16, 0x20 ;  /* 0x0000002010007836 */ /* 0x000fe20000000000 */
[----:B------:R-:W-:Y:S01]  /*27f0*/  ULDC UR4, c[0x0][0x320] ;  /* 0x0000c80000047ab9 */ /* 0x000fe20000000800 */
[----:B------:R-:W-:Y:S01]  /*2800*/  IMAD.IADD R3, R5, 0x1, R3 ;  /* 0x0000000105037824 */ /* 0x000fe200078e0203 */
[----:B------:R-:W-:Y:S01]  /*2810*/  @!P6 BAR.SYNC.DEFER_BLOCKING 0x9, 0x100 ;  /* 0x024400000000eb1d */ /* 0x000fe20000010000 */
[----:B------:R-:W-:-:S02]  /*2820*/  ISETP.GE.AND P3, PT, R14, UR4, PT ;  /* 0x000000040e007c0c */ /* 0x000fc4000bf66270 */
[----:B------:R-:W-:Y:S02]  /*2830*/  ISETP.GE.AND P1, PT, R0, UR4, PT ;  /* 0x0000000400007c0c */ /* 0x000fe4000bf26270 */
[----:B------:R-:W-:-:S03]  /*2840*/  ISETP.GE.AND P0, PT, R16, UR4, PT ;  /* 0x0000000410007c0c */ /* 0x000fc6000bf06270 */
[----:B------:R-:W0:Y:S01]  /*2850*/  LDC.64 R14, c[0x0][0x3f8] ;  /* 0x0000fe00ff0e7b82 */ /* 0x000e220000000a00 */
[----:B------:R-:W-:Y:S01]  /*2860*/  SEL R10, RZ, 0xffffffff, P1 ;  /* 0xffffffffff0a7807 */ /* 0x000fe20000800000 */
[----:B------:R-:W-:Y:S01]  /*2870*/  ULDC.64 UR6, c[0x0][0x330] ;  /* 0x0000cc0000067ab9 */ /* 0x000fe20000000a00 */
[----:B------:R-:W-:Y:S02]  /*2880*/  IADD3 R60, P1, R4, R6, RZ ;  /* 0x00000006043c7210 */ /* 0x000fe40007f3e0ff */
[----:B------:R-:W-:Y:S01]  /*2890*/  SEL R6, RZ, 0x1, P0 ;  /* 0x00000001ff067807 */ /* 0x000fe20000000000 */
[----:B------:R-:W-:Y:S01]  /*28a0*/  IMAD.SHL.U32 R11, R10, 0x2, RZ ;  /* 0x000000020a0b7824 */ /* 0x000fe200078e00ff */
[----:B------:R-:W-:Y:S02]  /*28b0*/  IADD3.X R61, R3, R7, R61, P1, !PT ;  /* 0x00000007033d7210 */ /* 0x000fe40000ffe43d */
[----:B------:R-:W-:Y:S02]  /*28c0*/  ISETP.GE.AND P0, PT, R62, UR4, PT ;  /* 0x000000043e007c0c */ /* 0x000fe4000bf06270 */
[----:B------:R-:W-:-:S02]  /*28d0*/  ISETP.GE.AND P1, PT, R63, UR4, PT ;  /* 0x000000043f007c0c */ /* 0x000fc4000bf26270 */
[----:B------:R-:W-:Y:S02]  /*28e0*/  ISETP.GE.AND P2, PT, R12, UR4, PT ;  /* 0x000000040c007c0c */ /* 0x000fe4000bf46270 */
[----:B------:R-:W-:Y:S01]  /*28f0*/  LOP3.LUT R10, R11, 0x2, R6, 0xe2, !PT ;  /* 0x000000020b0a7812 */ /* 0x000fe200078ee206 */
[C---:B------:R-:W-:Y:S01]  /*2900*/  IMAD.WIDE.U32 R6, R224.reuse, UR6, R16 ;  /* 0x00000006e0067c25 */ /* 0x040fe2000f8e0010 */
[----:B------:R-:W-:Y:S02]  /*2910*/  SEL R11, RZ, 0x4, P0 ;  /* 0x00000004ff0b7807 */ /* 0x000fe40000000000 */
        /* <DEDUP_REMOVED lines=8> */
[----:B0-----:R-:W-:Y:S01]  /*29a0*/  IMAD R37, R15, 0x60, RZ ;  /* 0x000000600f257824 */ /* 0x001fe200078e02ff */
[----:B------:R-:W-:Y:S01]  /*29b0*/  SEL R12, RZ, 0x20, P1 ;  /* 0x00000020ff0c7807 */ /* 0x000fe20000800000 */
[----:B------:R-:W-:Y:S01]  /*29c0*/  IMAD R39, R155, UR5, R13 ;  /* 0x000000059b277c24 */ /* 0x000fe2000f8e020d */
[----:B------:R-:W-:Y:S01]  /*29d0*/  ISETP.GE.AND P0, PT, R16, R41, PT ;  /* 0x000000291000720c */ /* 0x000fe20003f06270 */
[----:B------:R-:W-:Y:S01]  /*29e0*/  IMAD.SHL.U32 R69, R14, 0x40, RZ ;  /* 0x000000400e457824 */ /* 0x000fe200078e00ff */
[----:B------:R-:W-:Y:S01]  /*29f0*/  LOP3.LUT R11, R12, R10, R11, 0xfe, !PT ;  /* 0x0000000a0c0b7212 */ /* 0x000fe200078efe0b */
[----:B------:R-:W-:Y:S01]  /*2a00*/  IMAD.WIDE.U32 R12, R23, R14, R16 ;  /* 0x0000000e170c7225 */ /* 0x000fe200078e0010 */
[----:B------:R-:W-:-:S02]  /*2a10*/  SEL R10, RZ, 0x40, P2 ;  /* 0x00000040ff0a7807 */ /* 0x000fc40001000000 */
[----:B------:R-:W-:Y:S01]  /*2a20*/  SEL R33, R41, RZ, P0 ;  /* 0x000000ff29217207 */ /* 0x000fe20000000000 */
[----:B------:R-:W-:Y:S01]  /*2a30*/  IMAD.WIDE.U32 R6, R155, UR4, R6 ;  /* 0x000000049b067c25 */ /* 0x000fe2000f8e0006 */
[----:B------:R-:W-:Y:S01]  /*2a40*/  LOP3.LUT R94, R11, R10, RZ, 0xfc, !PT ;  /* 0x0000000a0b5e7212 */ /* 0x000fe200078efcff */
[----:B------:R-:W-:Y:S01]  /*2a50*/  ULDC UR4, c[0x0][0x2f4] ;  /* 0x0000bd0000047ab9 */ /* 0x000fe20000000800 */
[C---:B------:R-:W-:Y:S01]  /*2a60*/  IADD3 R58, P1, R23.reuse, R58, RZ ;  /* 0x0000003a173a7210 */ /* 0x040fe20007f3e0ff */
[-C--:B------:R-:W-:Y:S01]  /*2a70*/  IMAD R10, R234, R14.reuse, RZ ;  /* 0x0000000eea0a7224 */ /* 0x080fe200078e02ff */
[----:B------:R-:W-:Y:S01]  /*2a80*/  SHF.L.U64.HI R68, R14, 0x6, R15 ;  /* 0x000000060e447819 */ /* 0x000fe2000001020f */
[----:B------:R-:W-:Y:S01]  /*2a90*/  IMAD.IADD R33, R16, 0x1, R33 ;  /* 0x0000000110217824 */ /* 0x000fe200078e0221 */
[----:B------:R-:W-:Y:S01]  /*2aa0*/  SEL R93, RZ, 0xffffff80, P3 ;  /* 0xffffff80ff5d7807 */ /* 0x000fe20001800000 */
[C---:B------:R-:W-:Y:S01]  /*2ab0*/  IMAD R35, R23.reuse, R15, R10 ;  /* 0x0000000f17237224 */ /* 0x040fe200078e020a */
[----:B------:R-:W-:Y:S01]  /*2ac0*/  ISETP.GE.AND P2, PT, R0, UR4, PT ;  /* 0x0000000400007c0c */ /* 0x000fe2000bf46270 */
[----:B------:R-:W-:Y:S01]  /*2ad0*/  IMAD.WIDE.U32 R10, R23, R14, R200 ;  /* 0x0000000e170a7225 */ /* 0x000fe200078e00c8 */
[----:B------:R-:W-:-:S02]  /*2ae0*/  SHF.R.S32.HI R32, RZ, 0x1f, R33 ;  /* 0x0000001fff207819 */ /* 0x000fc40000011421 */
[----:B------:R-:W-:Y:S01]  /*2af0*/  LOP3.LUT R93, R94, 0x80, R93, 0xc8, !PT ;  /* 0x000000805e5d7812 */ /* 0x000fe200078ec85d */
[----:B------:R-:W-:Y:S01]  /*2b00*/  IMAD.IADD R11, R11, 0x1, R35 ;  /* 0x000000010b0b7824 */ /* 0x000fe200078e0223 */
[----:B------:R-:W-:Y:S01]  /*2b10*/  LEA.HI R33, R32, R33, RZ, 0x3 ;  /* 0x0000002120217211 */ /* 0x000fe200078f18ff */
[----:B------:R-:W-:Y:S01]  /*2b20*/  IMAD.IADD R13, R35, 0x1, R13 ;  /* 0x00000001230d7824 */ /* 0x000fe200078e020d */
[----:B------:R-:W-:Y:S01]  /*2b30*/  SHF.R.S32.HI R35, RZ, 0x1f, R152 ;  /* 0x0000001fff237819 */ /* 0x000fe20000011498 */
[----:B------:R-:W-:Y:S01]  /*2b40*/  IMAD.X R59, R234, 0x1, R43, P1 ;  /* 0x00000001ea3b7824 */ /* 0x000fe200008e062b */
[----:B------:R-:W-:Y:S01]  /*2b50*/  LOP3.LUT P1, RZ, R34, 0x4, RZ, 0xc0, !PT ;  /* 0x0000000422ff7812 */ /* 0x000fe2000782c0ff */
[-C--:B------:R-:W-:Y:S01]  /*2b60*/  IMAD.WIDE.U32 R10, R152, R14.reuse, R10 ;  /* 0x0000000e980a7225 */ /* 0x080fe200078e000a */
[----:B------:R-:W-:Y:S02]  /*2b70*/  LOP3.LUT R34, R82, 0x18, R16, 0xf8, !PT ;  /* 0x0000001852227812 */ /* 0x000fe400078ef810 */
[--C-:B------:R-:W-:Y:S01]  /*2b80*/  SHF.R.S32.HI R83, RZ, 0x3, R33.reuse ;  /* 0x00000003ff537819 */ /* 0x100fe20000011421 */
[C---:B------:R-:W-:Y:S01]  /*2b90*/  IMAD R32, R35.reuse, R14, RZ ;  /* 0x0000000e23207224 */ /* 0x040fe200078e02ff */
[----:B------:R-:W-:Y:S01]  /*2ba0*/  LOP3.LUT R89, R34, R85, RZ, 0x3c, !PT ;  /* 0x0000005522597212 */ /* 0x000fe200078e3cff */
[----:B------:R-:W-:Y:S01]  /*2bb0*/  IMAD R35, R35, R56, RZ ;  /* 0x0000003823237224 */ /* 0x000fe200078e02ff */
[----:B------:R-:W-:Y:S01]  /*2bc0*/  LOP3.LUT R84, R33, 0xfffffff8, RZ, 0xc0, !PT ;  /* 0xfffffff821547812 */ /* 0x000fe200078ec0ff */
[----:B------:R-:W-:Y:S01]  /*2bd0*/  IMAD R79, R152, R15, R32 ;  /* 0x0000000f984f7224 */ /* 0x000fe200078e0220 */
[----:B------:R-:W-:Y:S01]  /*2be0*/  LOP3.LUT R32, R218, 0x38, R33, 0xf8, !PT ;  /* 0x00000038da207812 */ /* 0x000fe200078ef821 */
[----:B------:R-:W-:Y:S01]  /*2bf0*/  IMAD.WIDE.U32 R12, R152, R14, R12 ;  /* 0x0000000e980c7225 */ /* 0x000fe200078e000c */
[----:B------:R-:W-:-:S02]  /*2c00*/  SEL R88, R88, 0xffffffe0, !P1 ;  /* 0xffffffe058587807 */ /* 0x000fc40004800000 */
[----:B------:R-:W-:Y:S01]  /*2c10*/  LOP3.LUT R32, R32, R36, RZ, 0x3c, !PT ;  /* 0x0000002420207212 */ /* 0x000fe200078e3cff */
[----:B------:R-:W-:Y:S01]  /*2c20*/  IMAD R35, R152, R57, R35 ;  /* 0x0000003998237224 */ /* 0x000fe200078e0223 */
[----:B------:R-:W-:Y:S01]  /*2c30*/  SHF.R.S32.HI R86, RZ, 0x1f, R84 ;  /* 0x0000001fff567819 */ /* 0x000fe20000011454 */
[----:B------:R-:W-:Y:S01]  /*2c40*/  IMAD.WIDE.U32 R14, R14, 0x60, RZ ;  /* 0x000000600e0e7825 */ /* 0x000fe200078e00ff */
[----:B------:R-:W-:Y:S02]  /*2c50*/  ISETP.GE.AND P1, PT, R16, UR4, PT ;  /* 0x0000000410007c0c */ /* 0x000fe4000bf26270 */
[----:B------:R-:W-:Y:S01]  /*2c60*/  LOP3.LUT R94, R94, 0x40, RZ, 0xc0, !PT ;  /* 0x000000405e5e7812 */ /* 0x000fe200078ec0ff */
[----:B------:R-:W-:Y:S01]  /*2c70*/  IMAD.IADD R87, R221, 0x1, R32 ;  /* 0x00000001dd577824 */ /* 0x000fe200078e0220 */
[----:B------:R-:W-:Y:S01]  /*2c80*/  LOP3.LUT R32, R82, 0x38, R33, 0xf8, !PT ;  /* 0x0000003852207812 */ /* 0x000fe200078ef821 */
[----:B------:R-:W-:-:S03]  /*2c90*/  IMAD.WIDE.U32 R56, R56, 0x60, RZ ;  /* 0x0000006038387825 */ /* 0x000fc600078e00ff */
[----:B------:R-:W-:Y:S01]  /*2ca0*/  LOP3.LUT R33, R32, R85, RZ, 0x3c, !PT ;  /* 0x0000005520217212 */ /* 0x000fe200078e3cff */
[----:B------:R-:W-:Y:S02]  /*2cb0*/  IMAD R89, R220, 0x200, R89 ;  /* 0x00000200dc597824 */ /* 0x000fe400078e0259 */
[----:B------:R-:W-:Y:S02]  /*2cc0*/  IMAD.IADD R78, R11, 0x1, R79 ;  /* 0x000000010b4e7824 */ /* 0x000fe400078e024f */
[----:B------:R-:W-:Y:S02]  /*2cd0*/  IMAD.IADD R76, R15, 0x1, R37 ;  /* 0x000000010f4c7824 */ /* 0x000fe400078e0225 */
[----:B------:R-:W-:Y:S02]  /*2ce0*/  IMAD.IADD R77, R57, 0x1, R77 ;  /* 0x00000001394d7824 */ /* 0x000fe400078e024d */
[----:B------:R-:W-:Y:S02]  /*2cf0*/  IMAD.IADD R79, R79, 0x1, R13 ;  /* 0x000000014f4f7824 */ /* 0x000fe400078e020d */
[----:B------:R-:W-:-:S02]  /*2d00*/  IMAD.IADD R80, R21, 0x1, R35 ;  /* 0x0000000115507824 */ /* 0x000fc400078e0223 */
[----:B------:R-:W-:Y:S02]  /*2d10*/  IMAD.IADD R81, R35, 0x1, R31 ;  /* 0x0000000123517824 */ /* 0x000fe400078e021f */
[----:B------:R-:W-:Y:S02]  /*2d20*/  IMAD R90, R220, 0x200, R33 ;  /* 0x00000200dc5a7824 */ /* 0x000fe400078e0221 */
[----:B------:R-:W-:Y:S02]  /*2d30*/  IMAD.IADD R91, R88, 0x1, R89 ;  /* 0x00000001585b7824 */ /* 0x000fe400078e0259 */
[----:B------:R-:W-:-:S07]  /*2d40*/  IMAD.IADD R92, R7, 0x1, R39 ;  /* 0x00000001075c7824 */ /* 0x000fce00078e0227 */
.L_x_2718:
[----:B------:R-:W0:Y:S01]  /*2d50*/  LDC.64 R98, c[0x0][0x2e8] ;  /* 0x0000ba00ff627b82 */ /* 0x000e220000000a00 */
[----:B------:R-:W-:Y:S01]  /*2d60*/  VIADD R45, R27, 0xffffffff ;  /* 0xffffffff1b2d7836 */ /* 0x000fe20000000000 */
[----:B------:R-:W-:Y:S05]  /*2d70*/  YIELD ;  /* 0x0000000000007946 */ /* 0x000fea0003800000 */
[----:B------:R-:W-:Y:S01]  /*2d80*/  SHF.R.S32.HI R39, RZ, 0x1f, R45 ;  /* 0x0000001fff277819 */ /* 0x000fe2000001142d */
[----:B-1----:R-:W1:Y:S01]  /*2d90*/  LDC R102, c[0x0][0x3f4] ;  /* 0x0000fd00ff667b82 */ /* 0x002e620000000800 */
[-C--:B------:R-:W-:Y:S01]  /*2da0*/  IMAD R27, R75, R45.reuse, RZ ;  /* 0x0000002d4b1b7224 */ /* 0x080fe200078e02ff */
[----:B------:R-:W-:Y:S01]  /*2db0*/  BSSY B0, `(.L_x_2671) ;  /* 0x00002a7000007945 */ /* 0x000fe20003800000 */
[----:B------:R-:W-:-:S04]  /*2dc0*/  IMAD.WIDE.U32 R100, R8, R45, RZ ;  /* 0x0000002d08647225 */ /* 0x000fc800078e00ff */
[----:B------:R-:W-:Y:S01]  /*2dd0*/  IMAD R27, R39, R8, R27 ;  /* 0x00000008271b7224 */ /* 0x000fe200078e021b */
[-C--:B------:R-:W-:Y:S01]  /*2de0*/  IADD3 R33, P5, R60, R100.reuse, RZ ;  /* 0x000000643c217210 */ /* 0x080fe20007fbe0ff */
[----:B------:R-:W-:Y:S02]  /*2df0*/  IMAD R103, R22, 0x1800, R91 ;  /* 0x0000180016677824 */ /* 0x000fe400078e025b */
[----:B------:R-:W-:Y:S01]  /*2e00*/  IMAD.IADD R50, R101, 0x1, R27 ;  /* 0x0000000165327824 */ /* 0x000fe200078e021b */
[----:B------:R-:W-:Y:S01]  /*2e10*/  IADD3 R27, P3, P4, R60, R100, R67 ;  /* 0x000000643c1b7210 */ /* 0x000fe20007c7e043 */
[----:B------:R-:W-:Y:S02]  /*2e20*/  IMAD R103, R103, 0x2, R26 ;  /* 0x0000000267677824 */ /* 0x000fe400078e021a */
[----:B------:R-:W-:Y:S01]  /*2e30*/  IMAD.X R34, R50, 0x1, R61, P5 ;  /* 0x0000000132227824 */ /* 0x000fe200028e063d */
[----:B------:R-:W-:Y:S02]  /*2e40*/  IADD3.X R32, R61, R50, R66, P3, P4 ;  /* 0x000000323d207210 */ /* 0x000fe40001fe8442 */
[----:B0-----:R-:W-:-:S02]  /*2e50*/  LEA R40, P3, R27, R98, 0x1 ;  /* 0x000000621b287211 */ /* 0x001fc400078608ff */
[----:B------:R-:W-:Y:S02]  /*2e60*/  LEA R42, P5, R33, R98, 0x1 ;  /* 0x00000062212a7211 */ /* 0x000fe400078a08ff */
[-C--:B------:R-:W-:Y:S01]  /*2e70*/  LEA.HI.X R41, R27, R99.reuse, R32, 0x1, P3 ;  /* 0x000000631b297211 */ /* 0x080fe200018f0c20 */
[----:B------:R-:W-:Y:S01]  /*2e80*/  IMAD R27, R22, 0x1800, R89 ;  /* 0x00001800161b7824 */ /* 0x000fe200078e0259 */
[----:B-1----:R-:W-:Y:S02]  /*2e90*/  ISETP.GE.AND P3, PT, R102, 0x1, PT ;  /* 0x000000016600780c */ /* 0x002fe40003f66270 */
[----:B------:R-:W-:Y:S01]  /*2ea0*/  ISETP.GT.AND P4, PT, R45, R28, PT ;  /* 0x0000001c2d00720c */ /* 0x000fe20003f84270 */
[----:B------:R-:W-:Y:S01]  /*2eb0*/  IMAD R104, R27, 0x2, R26 ;  /* 0x000000021b687824 */ /* 0x000fe200078e021a */
[----:B------:R-:W-:Y:S01]  /*2ec0*/  LEA.HI.X R43, R33, R99, R34, 0x1, P5 ;  /* 0x00000063212b7211 */ /* 0x000fe200028f0c22 */
[----:B------:R-:W-:Y:S01]  /*2ed0*/  IMAD.MOV.U32 R27, RZ, RZ, R45 ;  /* 0x000000ffff1b7224 */ /* 0x000fe200078e002d */
[----:B------:R-:W-:-:S07]  /*2ee0*/  P2R R96, PR, RZ, 0x10 ;  /* 0x00000010ff607803 */ /* 0x000fce0000000000 */
        /* <DEDUP_REMOVED lines=20> */
[----:B------:R-:W-:-:S03]  /*3030*/  CS2R R54, SRZ ;  /* 0x0000000000367805 */ /* 0x000fc6000001ff00 */
[----:B------:R-:W-:Y:S05]  /*3040*/  @P4 BRA `(.L_x_2675) ;  /* 0x0000000000504947 */ /* 0x000fea0003800000 */
[----:B------:R-:W-:Y:S01]  /*3050*/  IADD3 R37, P3, R10, R32, RZ ;  /* 0x000000200a257210 */ /* 0x000fe20007f7e0ff */
[----:B------:R-:W-:Y:S01]  /*3060*/  ULDC.64 UR4, c[0x0][0x3e8] ;  /* 0x0000fa0000047ab9 */ /* 0x000fe20000000a00 */
[----:B------:R-:W-:Y:S02]  /*3070*/  CS2R R52, SRZ ;  /* 0x0000000000347805 */ /* 0x000fe4000001ff00 */
[----:B------:R-:W-:Y:S01]  /*3080*/  CS2R R54, SRZ ;  /* 0x0000000000367805 */ /* 0x000fe2000001ff00 */
[----:B------:R-:W-:Y:S01]  /*3090*/  IMAD.X R44, R95, 0x1, R78, P3 ;  /* 0x000000015f2c7824 */ /* 0x000fe200018e064e */
[----:B------:R-:W-:-:S04]  /*30a0*/  LEA R36, P3, R37, UR4, 0x1 ;  /* 0x0000000425247c11 */ /* 0x000fc8000f8608ff */
[----:B------:R-:W-:Y:S01]  /*30b0*/  LEA.HI.X R37, R37, UR5, R44, 0x1, P3 ;  /* 0x0000000525257c11 */ /* 0x000fe200098f0c2c */
[----:B------:R-:W-:Y:S01]  /*30c0*/  ULDC.64 UR4, c[0x0][0x400] ;  /* 0x0001000000047ab9 */ /* 0x000fe20000000a00 */
[----:B------:R-:W-:-:S05]  /*30d0*/  IADD3 R45, P3, R20, R34, RZ ;  /* 0x00000022142d7210 */ /* 0x000fca0007f7e0ff */
[----:B------:R-:W-:Y:S01]  /*30e0*/  IMAD.X R46, R105, 0x1, R80, P3 ;  /* 0x00000001692e7824 */ /* 0x000fe200018e0650 */
        /* <DEDUP_REMOVED lines=10> */
.L_x_2675:
[----:B------:R-:W-:Y:S05]  /*3190*/  BSYNC B1 ;  /* 0x0000000000017941 */ /* 0x000fea0003800000 */
.L_x_2674:
[----:B------:R-:W-:Y:S01]  /*31a0*/  ISETP.GE.AND P5, PT, R231, R97, PT ;  /* 0x00000061e700720c */ /* 0x000fe20003fa6270 */
[----:B------:R-:W-:Y:S01]  /*31b0*/  BSSY B1, `(.L_x_2676) ;  /* 0x000001b000017945 */ /* 0x000fe20003800000 */
[----:B0-----:R-:W-:Y:S02]  /*31c0*/  CS2R R44, SRZ ;  /* 0x00000000002c7805 */ /* 0x001fe4000001ff00 */
[----:B------:R-:W-:Y:S01]  /*31d0*/  CS2R R36, SRZ ;  /* 0x0000000000247805 */ /* 0x000fe2000001ff00 */
[----:B-----5:R-:W-:Y:S01]  /*31e0*/  IMAD.MOV.U32 R98, RZ, RZ, R50 ;  /* 0x000000ffff627224 */ /* 0x020fe200078e0032 */
[----:B------:R-:W-:Y:S01]  /*31f0*/  CS2R R46, SRZ ;  /* 0x00000000002e7805 */ /* 0x000fe2000001ff00 */
[----:B------:R-:W-:-:S06]  /*3200*/  IMAD.MOV.U32 R99, RZ, RZ, R51 ;  /* 0x000000ffff637224 */ /* 0x000fcc00078e0033 */
        /* <DEDUP_REMOVED lines=21> */
.L_x_2677:
[----:B------:R-:W-:Y:S05]  /*3360*/  BSYNC B1 ;  /* 0x0000000000017941 */ /* 0x000fea0003800000 */
.L_x_2676:
        /* <DEDUP_REMOVED lines=11> */
[----:B-----5:R-:W-:-:S02]  /*3420*/  IMAD.MOV.U32 R34, RZ, RZ, R44 ;  /* 0x000000ffff227224 */ /* 0x020fc400078e002c */
[----:B------:R-:W-:Y:S01]  /*3430*/  IMAD.MOV.U32 R35, RZ, RZ, R45 ;  /* 0x000000ffff237224 */ /* 0x000fe200078e002d */
[----:B------:R-:W-:Y:S01]  /*3440*/  PRMT R115, R32, 0x5410, R33 ;  /* 0x0000541020737816 */ /* 0x000fe20000000021 */
[----:B------:R-:W-:Y:S01]  /*3450*/  IMAD.MOV.U32 R32, RZ, RZ, R38 ;  /* 0x000000ffff207224 */ /* 0x000fe200078e0026 */
[----:B------:R-:W-:Y:S01]  /*3460*/  PRMT R101, R101, 0x5410, R34 ;  /* 0x0000541065657816 */ /* 0x000fe20000000022 */
[----:B------:R-:W-:Y:S01]  /*3470*/  IMAD.MOV.U32 R33, RZ, RZ, R39 ;  /* 0x000000ffff217224 */ /* 0x000fe200078e0027 */
[----:B------:R-:W-:Y:S01]  /*3480*/  PRMT R100, R35, 0x7610, R100 ;  /* 0x0000761023647816 */ /* 0x000fe20000000064 */
[----:B------:R-:W-:Y:S02]  /*3490*/  IMAD.MOV.U32 R34, RZ, RZ, R46 ;  /* 0x000000ffff227224 */ /* 0x000fe400078e002e */
[----:B------:R-:W-:Y:S01]  /*34a0*/  IMAD.MOV.U32 R35, RZ, RZ, R47 ;  /* 0x000000ffff237224 */ /* 0x000fe200078e002f */
[----:B------:R-:W-:Y:S01]  /*34b0*/  PRMT R98, R32, 0x5410, R33 ;  /* 0x0000541020627816 */ /* 0x000fe20000000021 */
[----:B------:R-:W-:Y:S01]  /*34c0*/  IMAD.MOV.U32 R32, RZ, RZ, R36 ;  /* 0x000000ffff207224 */ /* 0x000fe200078e0024 */
[----:B------:R-:W-:Y:S01]  /*34d0*/  PRMT R101, R34, 0x7610, R101 ;  /* 0x0000761022657816 */ /* 0x000fe20000000065 */
[----:B------:R-:W-:Y:S01]  /*34e0*/  IMAD.MOV.U32 R33, RZ, RZ, R37 ;  /* 0x000000ffff217224 */ /* 0x000fe200078e0025 */
[----:B------:R-:W-:-:S04]  /*34f0*/  PRMT R100, R100, 0x5410, R35 ;  /* 0x0000541064647816 */ /* 0x000fc80000000023 */
[----:B------:R-:W-:Y:S01]  /*3500*/  PRMT R99, R32, 0x5410, R33 ;  /* 0x0000541020637816 */ /* 0x000fe20000000021 */
[----:B------:R-:W-:Y:S06]  /*3510*/  @!P3 BRA `(.L_x_2678) ;  /* 0x000000000004b947 */ /* 0x000fec0003800000 */
[----:B------:R-:W-:Y:S01]  /*3520*/  BPT.TRAP 0x1 ;  /* 0x000000040000795c */ /* 0x000fe20000300000 */
.L_x_2678:
[----:B------:R-:W-:Y:S01]  /*3530*/  IMAD R95, R22, 0x8, R19 ;  /* 0x00000008165f7824 */ /* 0x000fe200078e0213 */
[----:B------:R-:W-:Y:S01]  /*3540*/  SHF.L.U32 R106, R206, 0x1f, RZ ;  /* 0x0000001fce6a7819 */ /* 0x000fe200000006ff */
[----:B------:R-:W-:Y:S03]  /*3550*/  BSSY B1, `(.L_x_2679) ;  /* 0x0000003000017945 */ /* 0x000fe60003800000 */
[----:B------:R-:W0:Y:S02]  /*3560*/  SYNCS.PHASECHK.TRANS64.TRYWAIT P6, [R95+URZ+0x22890], R106 ;  /* 0x0228906a5f0075a7 */ /* 0x000e2400080c017f */
[----:B0-----:R-:W-:Y:S05]  /*3570*/  @!P6 BRA `(.L_x_2680) ;  /* 0x0000021400c4e947 */ /* 0x001fea0003800000 */
.L_x_3052:
[----:B------:R-:W-:Y:S05]  /*3580*/  BSYNC B1 ;  /* 0x0000000000017941 */ /* 0x000fea0003800000 */
.L_x_2679:
        /* <DEDUP_REMOVED lines=20> */
[----:B------:R-:W-:Y:S02]  /*36d0*/  HADD2.F32 R35, -RZ, R35.H0_H0 ;  /* 0x20000023ff237230 */ /* 0x000fe40000004100 */
[----:B------:R-:W-:Y:S01]  /*36e0*/  FMUL.FTZ R55, R33, R55 ;  /* 0x0000003721377220 */ /* 0x000fe20000410000 */
[----:B------:R-:W-:Y:S02]  /*36f0*/  HADD2.F32 R108, -RZ, R108.H0_H0 ;  /* 0x2000006cff6c7230 */ /* 0x000fe40000004100 */
[----:B------:R-:W-:Y:S01]  /*3700*/  FMUL.FTZ R114, R53, R110 ;  /* 0x0000006e35727220 */ /* 0x000fe20000410000 */
[----:B------:R-:W-:Y:S01]  /*3710*/  FFMA.FTZ R112, R33, R54, -R112 ;  /* 0x0000003621707223 */ /* 0x000fe20000010870 */
[----:B------:R-:W-:Y:S01]  /*3720*/  FMUL.FTZ R110, R35, R110 ;  /* 0x0000006e236e7220 */ /* 0x000fe20000410000 */
[----:B------:R-:W-:Y:S01]  /*3730*/  FFMA.FTZ R107, R34, R54, R55 ;  /* 0x00000036226b7223 */ /* 0x000fe20000010037 */
[----:B------:R-:W-:-:S02]  /*3740*/  HADD2.F32 R54, -RZ, R116.H0_H0 ;  /* 0x20000074ff367230 */ /* 0x000fc40000004100 */
[-C--:B------:R-:W-:Y:S01]  /*3750*/  FFMA.FTZ R114, R35, R108.reuse, -R114 ;  /* 0x0000006c23727223 */ /* 0x080fe20000010872 */
[----:B------:R-:W-:Y:S02]  /*3760*/  HADD2.F32 R55, -RZ, R116.H1_H1 ;  /* 0x30000074ff377230 */ /* 0x000fe40000004100 */
[----:B------:R-:W-:Y:S01]  /*3770*/  FFMA.FTZ R111, R53, R108, R110 ;  /* 0x0000006c356f7223 */ /* 0x000fe2000001006e */
        /* <DEDUP_REMOVED lines=18> */
.L_x_2686:
[----:B------:R-:W-:Y:S05]  /*38a0*/  BSYNC B3 ;  /* 0x0000000000037941 */ /* 0x000fea0003800000 */
.L_x_2685:
[----:B--2---:R1:W-:Y:S02]  /*38b0*/  STG.E.128 desc[UR38][R42.64], R32 ;  /* 0x000000202a007986 */ /* 0x0043e4000c101d26 */
.L_x_2684:
[----:B------:R-:W-:Y:S05]  /*38c0*/  BSYNC B2 ;  /* 0x0000000000027941 */ /* 0x000fea0003800000 */
.L_x_2683:
        /* <DEDUP_REMOVED lines=46> */
.L_x_2688:
[----:B------:R-:W-:Y:S05]  /*3bb0*/  BSYNC B2 ;  /* 0x0000000000027941 */ /* 0x000fea0003800000 */
.L_x_2687:
[----:B--2---:R2:W-:Y:S02]  /*3bc0*/  STG.E.128 desc[UR38][R42.64+0x40], R32 ;  /* 0x000040202a007986 */ /* 0x0045e4000c101d26 */
.L_x_2682:
[----:B------:R-:W-:Y:S05]  /*3bd0*/  BSYNC B1 ;  /* 0x0000000000017941 */ /* 0x000fea0003800000 */
.L_x_2681:
        /* <DEDUP_REMOVED lines=14> */
[----:B------:R-:W-:Y:S02]  /*3cc0*/  HADD2.F32 R43, -RZ, R35.H1_H1 ;  /* 0x30000023ff2b7230 */ /* 0x000fe40000004100 */
[----:B------:R-:W-:Y:S02]  /*3cd0*/  HADD2.F32 R45, -RZ, R45.H0_H0 ;  /* 0x2000002dff2d7230 */ /* 0x000fe40000004100 */
[----:B------:R-:W-:-:S02]  /*3ce0*/  HADD2.F32 R48, -RZ, R48.H0_H0 ;  /* 0x20000030ff307230 */ /* 0x000fc40000004100 */
[----:B------:R-:W-:Y:S02]  /*3cf0*/  HADD2.F32 R44, -RZ, R44.H0_H0 ;  /* 0x2000002cff2c7230 */ /* 0x000fe40000004100 */
[CC--:B------:R-:W-:Y:S01]  /*3d00*/  FMUL.FTZ R50, R34.reuse, R45.reuse ;  /* 0x0000002d22327220 */ /* 0x0c0fe20000410000 */
[----:B------:R-:W-:Y:S02]  /*3d10*/  HADD2.F32 R35, -RZ, R35.H0_H0 ;  /* 0x20000023ff237230 */ /* 0x000fe40000004100 */
[----:B------:R-:W-:Y:S01]  /*3d20*/  FMUL.FTZ R45, R33, R45 ;  /* 0x0000002d212d7220 */ /* 0x000fe20000410000 */
[----:B------:R-:W-:Y:S02]  /*3d30*/  HADD2.F32 R46, -RZ, R49.H0_H0 ;  /* 0x20000031ff2e7230 */ /* 0x000fe40000004100 */
[----:B------:R-:W-:Y:S01]  /*3d40*/  FMUL.FTZ R52, R43, R48 ;  /* 0x000000302b347220 */ /* 0x000fe20000410000 */
[----:B------:R-:W-:Y:S01]  /*3d50*/  FFMA.FTZ R50, R33, R44, -R50 ;  /* 0x0000002c21327223 */ /* 0x000fe20000010832 */
[C---:B------:R-:W-:Y:S01]  /*3d60*/  FMUL.FTZ R48, R35.reuse, R48 ;  /* 0x0000003023307220 */ /* 0x040fe20000410000 */
[----:B------:R-:W-:Y:S01]  /*3d70*/  FFMA.FTZ R49, R34, R44, R45 ;  /* 0x0000002c22317223 */ /* 0x000fe2000001002d */
[----:B------:R-:W-:Y:S01]  /*3d80*/  FFMA.FTZ R52, R35, R46, -R52 ;  /* 0x0000002e23347223 */ /* 0x000fe20000010834 */
[----:B------:R-:W-:-:S02]  /*3d90*/  HADD2.F32 R35, -RZ, R101.H1_H1 ;  /* 0x30000065ff237230 */ /* 0x000fc40000004100 */
[----:B------:R-:W-:Y:S01]  /*3da0*/  FFMA.FTZ R53, R43, R46, R48 ;  /* 0x0000002e2b357223 */ /* 0x000fe20000010030 */
[----:B------:R-:W-:Y:S02]  /*3db0*/  HADD2.F32 R45, -RZ, R100.H1_H1 ;  /* 0x30000064ff2d7230 */ /* 0x000fe40000004100 */
[----:B------:R-:W-:Y:S02]  /*3dc0*/  HADD2.F32 R33, -RZ, R32.H1_H1 ;  /* 0x30000020ff217230 */ /* 0x000fe40000004100 */
[----:B------:R-:W-:Y:S02]  /*3dd0*/  HADD2.F32 R34, -RZ, R42.H1_H1 ;  /* 0x3000002aff227230 */ /* 0x000fe40000004100 */
[----:B------:R-:W-:Y:S02]  /*3de0*/  HADD2.F32 R101, -RZ, R101.H0_H0 ;  /* 0x20000065ff657230 */ /* 0x000fe40000004100 */
[----:B------:R-:W-:Y:S02]  /*3df0*/  HADD2.F32 R32, -RZ, R32.H0_H0 ;  /* 0x20000020ff207230 */ /* 0x000fe40000004100 */
[----:B------:R-:W-:Y:S01]  /*3e00*/  FMUL.FTZ R51, R34, R45 ;  /* 0x0000002d22337220 */ /* 0x000fe20000410000 */
[----:B------:R-:W-:-:S02]  /*3e10*/  HADD2.F32 R42, -RZ, R42.H0_H0 ;  /* 0x2000002aff2a7230 */ /* 0x000fc40000004100 */
[CC--:B------:R-:W-:Y:S01]  /*3e20*/  FMUL.FTZ R47, R33.reuse, R101.reuse ;  /* 0x00000065212f7220 */ /* 0x0c0fe20000410000 */
[----:B------:R-:W-:Y:S02]  /*3e30*/  HADD2.F32 R43, -RZ, R100.H0_H0 ;  /* 0x20000064ff2b7230 */ /* 0x000fe40000004100 */
[----:B------:R-:W-:Y:S01]  /*3e40*/  FMUL.FTZ R44, R32, R101 ;  /* 0x00000065202c7220 */ /* 0x000fe20000410000 */
[----:B------:R-:W-:Y:S01]  /*3e50*/  FMUL.FTZ R45, R42, R45 ;  /* 0x0000002d2a2d7220 */ /* 0x000fe20000410000 */
[-C--:B------:R-:W-:Y:S02]  /*3e60*/  FFMA.FTZ R47, R32, R35.reuse, -R47 ;  /* 0x00000023202f7223 */ /* 0x080fe4000001082f */
[----:B------:R-:W-:Y:S01]  /*3e70*/  FFMA.FTZ R44, R33, R35, R44 ;  /* 0x00000023212c7223 */ /* 0x000fe2000001002c */
[-C--:B------:R-:W-:Y:S01]  /*3e80*/  FFMA.FTZ R51, R42, R43.reuse, -R51 ;  /* 0x0000002b2a337223 */ /* 0x080fe20000010833 */
[----:B------:R-:W-:Y:S01]  /*3e90*/  FFMA.FTZ R34, R34, R43, R45 ;  /* 0x0000002b22227223 */ /* 0x000fe2000001002d */
[----:B------:R-:W-:-:S02]  /*3ea0*/  F2FP.F16.F32.PACK_AB R33, R49, R50 ;  /* 0x000000323121723e */ /* 0x000fc400000000ff */
[----:B------:R-:W-:Y:S02]  /*3eb0*/  F2FP.F16.F32.PACK_AB R35, R53, R52 ;  /* 0x000000343523723e */ /* 0x000fe400000000ff */
[----:B------:R-:W-:Y:S02]  /*3ec0*/  F2FP.F16.F32.PACK_AB R32, R44, R47 ;  /* 0x0000002f2c20723e */ /* 0x000fe400000000ff */
[----:B------:R-:W-:-:S07]  /*3ed0*/  F2FP.F16.F32.PACK_AB R34, R34, R51 ;  /* 0x000000332222723e */ /* 0x000fce00000000ff */
.L_x_2693:
[----:B------:R-:W-:Y:S05]  /*3ee0*/  BSYNC B2 ;  /* 0x0000000000027941 */ /* 0x000fea0003800000 */
.L_x_2692:
[----:B--2---:R3:W-:Y:S02]  /*3ef0*/  STG.E.128 desc[UR38][R40.64], R32 ;  /* 0x0000002028007986 */ /* 0x0047e4000c101d26 */
.L_x_2691:
[----:B------:R-:W-:Y:S05]  /*3f00*/  BSYNC B1 ;  /* 0x0000000000017941 */ /* 0x000fea0003800000 */
.L_x_2690:
        /* <DEDUP_REMOVED lines=46> */
.L_x_2695:
[----:B------:R-:W-:Y:S05]  /*41f0*/  BSYNC B1 ;  /* 0x0000000000017941 */ /* 0x000fea0003800000 */
.L_x_2694:
[----:B--2---:R1:W-:Y:S01]  /*4200*/  STG.E.128 desc[UR38][R40.64+0x40], R32 ;  /* 0x0000402028007986 */ /* 0x0043e2000c101d26 */
[----:B------:R-:W-:Y:S05]  /*4210*/  BRA `(.L_x_2689) ;  /* 0x0000001400807947 */ /* 0x000fea0003800000 */
.L_x_2673:
[----:B------:R-:W-:-:S04]  /*4220*/  ISETP.GE.AND P3, PT, R231, R97, PT ;  /* 0x00000061e700720c */ /* 0x000fc80003f66270 */
        /* <DEDUP_REMOVED lines=20> */
[----:B------:R-:W-:Y:S02]  /*4370*/  CS2R R32, SRZ ;  /* 0x0000000000207805 */ /* 0x000fe4000001ff00 */
[----:B------:R-:W-:-:S04]  /*4380*/  CS2R R38, SRZ ;  /* 0x0000000000267805 */ /* 0x000fc8000001ff00 */
[----:B------:R2:W3:Y:S02]  /*4390*/  @!P4 LDG.E.128 R32, desc[UR38][R36.64] ;  /* 0x000000262420c981 */ /* 0x0004e4000c1e1d00 */
[----:B--2---:R-:W-:-:S06]  /*43a0*/  CS2R R36, SRZ ;  /* 0x0000000000247805 */ /* 0x004fcc000001ff00 */
[----:B------:R2:W4:Y:S01]  /*43b0*/  @!P4 LDG.E.128 R36, desc[UR38][R40.64] ;  /* 0x000000262824c981 */ /* 0x000522000c1e1d00 */
[----:B0-----:R-:W-:-:S04]  /*43c0*/  @!P3 LEA R44, P4, R42, R44, 0x1 ;  /* 0x0000002c2a2cb211 */ /* 0x001fc800078808ff */
[----:B------:R-:W-:Y:S02]  /*43d0*/  @!P3 LEA.HI.X R45, R42, R45, R43, 0x1, P4 ;  /* 0x0000002d2a2db211 */ /* 0x000fe400020f0c2b */
[----:B------:R-:W-:Y:S02]  /*43e0*/  CS2R R42, SRZ ;  /* 0x00000000002a7805 */ /* 0x000fe4000001ff00 */
[C---:B-1----:R-:W-:Y:S02]  /*43f0*/  @!P3 LEA R48, P4, R46.reuse, R48, 0x1 ;  /* 0x000000302e30b211 */ /* 0x042fe400078808ff */
[----:B--2---:R-:W-:Y:S02]  /*4400*/  CS2R R40, SRZ ;  /* 0x0000000000287805 */ /* 0x004fe4000001ff00 */
[----:B------:R-:W-:Y:S02]  /*4410*/  @!P3 LEA.HI.X R49, R46, R49, R47, 0x1, P4 ;  /* 0x000000312e31b211 */ /* 0x000fe400020f0c2f */
[----:B------:R-:W-:-:S02]  /*4420*/  CS2R R46, SRZ ;  /* 0x00000000002e7805 */ /* 0x000fc4000001ff00 */
[----:B------:R0:W2:Y:S02]  /*4430*/  @!P3 LDG.E.128 R40, desc[UR38][R44.64] ;  /* 0x000000262c28b981 */ /* 0x0000a4000c1e1d00 */
[----:B0-----:R-:W-:-:S06]  /*4440*/  CS2R R44, SRZ ;  /* 0x00000000002c7805 */ /* 0x001fcc000001ff00 */
[----:B------:R0:W5:Y:S01]  /*4450*/  @!P3 LDG.E.128 R44, desc[UR38][R48.64] ;  /* 0x00000026302cb981 */ /* 0x000162000c1e1d00 */
[----:B------:R-:W-:Y:S01]  /*4460*/  UISETP.NE.AND UP0, UPT, UR37, 0x3, UPT ;  /* 0x000000032500788c */ /* 0x000fe2000bf05270 */
[----:B------:R-:W-:-:S05]  /*4470*/  ISETP.GE.AND P4, PT, R16, R102, PT ;  /* 0x000000661000720c */ /* 0x000fca0003f86270 */
[----:B------:R-:W-:Y:S01]  /*4480*/  PLOP3.LUT P3, PT, PT, PT, UP0, 0x80, 0x0 ;  /* 0x000000000000781c */ /* 0x000fe20003f6f008 */
[----:B---3--:R-:W-:Y:S02]  /*4490*/  IMAD.MOV.U32 R51, RZ, RZ, R34 ;  /* 0x000000ffff337224 */ /* 0x008fe400078e0022 */
[----:B------:R-:W-:Y:S02]  /*44a0*/  IMAD.MOV.U32 R52, RZ, RZ, R35 ;  /* 0x000000ffff347224 */ /* 0x000fe400078e0023 */
[----:B------:R-:W-:Y:S01]  /*44b0*/  IMAD.MOV.U32 R53, RZ, RZ, R32 ;  /* 0x000000ffff357224 */ /* 0x000fe200078e0020 */
[----:B------:R-:W-:Y:S01]  /*44c0*/  PRMT R121, R51, 0x7610, R121 ;  /* 0x0000761033797816 */ /* 0x000fe20000000079 */
[----:B------:R-:W-:-:S03]  /*44d0*/  IMAD.MOV.U32 R54, RZ, RZ, R33 ;  /* 0x000000ffff367224 */ /* 0x000fc600078e0021 */
[----:B------:R-:W-:Y:S02]  /*44e0*/  PRMT R123, R52, 0x5410, R53 ;  /* 0x00005410347b7816 */ /* 0x000fe40000000035 */
[----:B------:R-:W-:Y:S01]  /*44f0*/  PRMT R118, R54, 0x7610, R118 ;  /* 0x0000761036767816 */ /* 0x000fe20000000076 */
[----:B----4-:R-:W-:Y:S02]  /*4500*/  IMAD.MOV.U32 R51, RZ, RZ, R38 ;  /* 0x000000ffff337224 */ /* 0x010fe400078e0026 */
[----:B0-----:R-:W-:Y:S02]  /*4510*/  IMAD.MOV.U32 R48, RZ, RZ, R39 ;  /* 0x000000ffff307224 */ /* 0x001fe400078e0027 */
[----:B------:R-:W-:Y:S01]  /*4520*/  IMAD.MOV.U32 R49, RZ, RZ, R36 ;  /* 0x000000ffff317224 */ /* 0x000fe200078e0024 */
[----:B------:R-:W-:Y:S01]  /*4530*/  PRMT R121, R121, 0x5410, R51 ;  /* 0x0000541079797816 */ /* 0x000fe20000000033 */
[----:B------:R-:W-:-:S03]  /*4540*/  IMAD.MOV.U32 R52, RZ, RZ, R37 ;  /* 0x000000ffff347224 */ /* 0x000fc600078e0025 */
[----:B------:R-:W-:Y:S02]  /*4550*/  PRMT R125, R48, 0x5410, R49 ;  /* 0x00005410307d7816 */ /* 0x000fe40000000031 */
[----:B------:R-:W-:Y:S01]  /*4560*/  PRMT R122, R52, 0x7610, R122 ;  /* 0x00007610347a7816 */ /* 0x000fe2000000007a */
[----:B--2---:R-:W-:Y:S02]  /*4570*/  IMAD.MOV.U32 R48, RZ, RZ, R42 ;  /* 0x000000ffff307224 */ /* 0x004fe400078e002a */
[----:B------:R-:W-:Y:S02]  /*4580*/  IMAD.MOV.U32 R49, RZ, RZ, R43 ;  /* 0x000000ffff317224 */ /* 0x000fe400078e002b */
[----:B------:R-:W-:Y:S02]  /*4590*/  IMAD.MOV.U32 R51, RZ, RZ, R40 ;  /* 0x000000ffff337224 */ /* 0x000fe400078e0028 */
[----:B------:R-:W-:Y:S01]  /*45a0*/  IMAD.MOV.U32 R52, RZ, RZ, R41 ;  /* 0x000000ffff347224 */ /* 0x000fe200078e0029 */
[----:B------:R-:W-:-:S02]  /*45b0*/  PRMT R117, R49, 0x7610, R117 ;  /* 0x0000761031757816 */ /* 0x000fc40000000075 */
[----:B------:R-:W-:Y:S02]  /*45c0*/  PRMT R115, R48, 0x5410, R51 ;  /* 0x0000541030737816 */ /* 0x000fe40000000033 */
[----:B------:R-:W-:Y:S01]  /*45d0*/  PRMT R119, R52, 0x7610, R119 ;  /* 0x0000761034777816 */ /* 0x000fe20000000077 */
[----:B-----5:R-:W-:Y:S02]  /*45e0*/  IMAD.MOV.U32 R48, RZ, RZ, R46 ;  /* 0x000000ffff307224 */ /* 0x020fe400078e002e */
[----:B------:R-:W-:Y:S02]  /*45f0*/  IMAD.MOV.U32 R49, RZ, RZ, R47 ;  /* 0x000000ffff317224 */ /* 0x000fe400078e002f */
[----:B------:R-:W-:Y:S02]  /*4600*/  IMAD.MOV.U32 R51, RZ, RZ, R44 ;  /* 0x000000ffff337224 */ /* 0x000fe400078e002c */
[----:B------:R-:W-:Y:S01]  /*4610*/  IMAD.MOV.U32 R52, RZ, RZ, R45 ;  /* 0x000000ffff347224 */ /* 0x000fe200078e002d */
[----:B------:R-:W-:-:S02]  /*4620*/  PRMT R117, R117, 0x5410, R49 ;  /* 0x0000541075757816 */ /* 0x000fc40000000031 */
[----:B------:R-:W-:Y:S02]  /*4630*/  PRMT R116, R48, 0x5410, R51 ;  /* 0x0000541030747816 */ /* 0x000fe40000000033 */
[----:B------:R-:W-:Y:S01]  /*4640*/  PRMT R119, R119, 0x5410, R52 ;  /* 0x0000541077777816 */ /* 0x000fe20000000034 */
[----:B------:R-:W-:Y:S06]  /*4650*/  @!P3 BRA `(.L_x_2696) ;  /* 0x000000000004b947 */ /* 0x000fec0003800000 */
[----:B------:R-:W-:Y:S01]  /*4660*/  BPT.TRAP 0x1 ;  /* 0x000000040000795c */ /* 0x000fe20000300000 */
.L_x_2696:
        /* <DEDUP_REMOVED lines=9> */
.L_x_3053:
[----:B------:R-:W-:Y:S05]  /*4700*/  BSYNC B1 ;  /* 0x0000000000017941 */ /* 0x000fea0003800000 */
.L_x_2697:
        /* <DEDUP_REMOVED lines=29> */
[--C-:B------:R-:W-:Y:S02]  /*48e0*/  SHF.R.U64 R32, R32, 0x10, R33.reuse ;  /* 0x0000001020207819 */ /* 0x100fe40000001221 */
[----:B------:R-:W-:Y:S01]  /*48f0*/  SHF.R.U32.HI R114, RZ, 0x10, R33 ;  /* 0x00000010ff727819 */ /* 0x000fe20000011621 */
[----:B------:R-:W-:Y:S01]  /*4900*/  HADD2.F32 R124, -RZ, R37.H0_H0 ;  /* 0x20000025ff7c7230 */ /* 0x000fe20000004100 */
[----:B------:R-:W-:Y:S02]  /*4910*/  SHF.R.U64 R33, R34, 0x10, R35 ;  /* 0x0000001022217819 */ /* 0x000fe40000001223 */
[--C-:B------:R-:W-:Y:S01]  /*4920*/  SHF.R.U64 R34, R38, 0x10, R39.reuse ;  /* 0x0000001026227819 */ /* 0x100fe20000001227 */
[----:B-1----:R-:W-:Y:S01]  /*4930*/  HADD2.F32 R38, -RZ, R49.H0_H0 ;  /* 0x20000031ff267230 */ /* 0x002fe20000004100 */
[----:B------:R-:W-:Y:S01]  /*4940*/  SHF.R.U32.HI R113, RZ, 0x10, R39 ;  /* 0x00000010ff717819 */ /* 0x000fe20000011627 */
[--C-:B--2---:R-:W-:Y:S01]  /*4950*/  HADD2.F32 R39, -RZ, R53.reuse.H0_H0 ;  /* 0x20000035ff277230 */ /* 0x104fe20000004100 */
[----:B------:R-:W-:Y:S01]  /*4960*/  SHF.R.U32.HI R35, RZ, 0x10, R35 ;  /* 0x00000010ff237819 */ /* 0x000fe20000011623 */
[----:B------:R-:W-:-:S02]  /*4970*/  HADD2.F32 R53, -RZ, R53.H1_H1 ;  /* 0x30000035ff357230 */ /* 0x000fc40000004100 */
[----:B------:R-:W-:Y:S02]  /*4980*/  HADD2.F32 R49, -RZ, R49.H1_H1 ;  /* 0x30000031ff317230 */ /* 0x000fe40000004100 */
[-C--:B------:R-:W-:Y:S01]  /*4990*/  FMUL.FTZ R37, R39, R122.reuse ;  /* 0x0000007a27257220 */ /* 0x080fe20000410000 */
[----:B------:R-:W-:Y:S02]  /*49a0*/  HADD2.F32 R120, -RZ, R114.H0_H0 ;  /* 0x20000072ff787230 */ /* 0x000fe40000004100 */
[C---:B------:R-:W-:Y:S01]  /*49b0*/  FMUL.FTZ R122, R38.reuse, R122 ;  /* 0x0000007a267a7220 */ /* 0x040fe20000410000 */
[-C--:B------:R-:W-:Y:S01]  /*49c0*/  FMUL.FTZ R114, R53, R124.reuse ;  /* 0x0000007c35727220 */ /* 0x080fe20000410000 */
[----:B------:R-:W-:Y:S01]  /*49d0*/  FMUL.FTZ R124, R49, R124 ;  /* 0x0000007c317c7220 */ /* 0x000fe20000410000 */
[-C--:B------:R-:W-:Y:S01]  /*49e0*/  FFMA.FTZ R37, R38, R118.reuse, -R37 ;  /* 0x0000007626257223 */ /* 0x080fe20000010825 */
[----:B------:R-:W-:Y:S01]  /*49f0*/  FFMA.FTZ R38, R39, R118, R122 ;  /* 0x0000007627267223 */ /* 0x000fe2000001007a */
[-C--:B------:R-:W-:Y:S01]  /*4a00*/  FFMA.FTZ R114, R49, R120.reuse, -R114 ;  /* 0x0000007831727223 */ /* 0x080fe20000010872 */
[----:B------:R-:W-:Y:S01]  /*4a10*/  FFMA.FTZ R39, R53, R120, R124 ;  /* 0x0000007835277223 */ /* 0x000fe2000001007c */
[----:B------:R-:W-:-:S02]  /*4a20*/  HADD2.F32 R122, -RZ, R125.H0_H0 ;  /* 0x2000007dff7a7230 */ /* 0x000fc40000004100 */
[----:B------:R-:W-:Y:S01]  /*4a30*/  HADD2.F32 R53, -RZ, R55.H0_H0 ;  /* 0x20000037ff357230 */ /* 0x000fe20000004100 */
[----:B------:R-:W-:Y:S01]  /*4a40*/  F2FP.F16.F32.PACK_AB R37, R114, R37 ;  /* 0x000000257225723e */ /* 0x000fe200000000ff */
[----:B------:R-:W-:Y:S01]  /*4a50*/  HADD2.F32 R49, -RZ, R51.H0_H0 ;  /* 0x20000033ff317230 */ /* 0x000fe20000004100 */
[----:B------:R-:W-:Y:S01]  /*4a60*/  F2FP.F16.F32.PACK_AB R38, R39, R38 ;  /* 0x000000262726723e */ /* 0x000fe200000000ff */
[----:B------:R-:W-:Y:S02]  /*4a70*/  HADD2.F32 R55, -RZ, R55.H1_H1 ;  /* 0x30000037ff377230 */ /* 0x000fe40000004100 */
[-C--:B------:R-:W-:Y:S01]  /*4a80*/  FMUL.FTZ R126, R53, R122.reuse ;  /* 0x0000007a357e7220 */ /* 0x080fe20000410000 */
[----:B------:R-:W-:Y:S02]  /*4a90*/  HADD2.F32 R124, -RZ, R113.H0_H0 ;  /* 0x20000071ff7c7230 */ /* 0x000fe40000004100 */
[----:B------:R-:W-:Y:S01]  /*4aa0*/  FMUL.FTZ R122, R49, R122 ;  /* 0x0000007a317a7220 */ /* 0x000fe20000410000 */
[----:B------:R-:W-:-:S02]  /*4ab0*/  HADD2.F32 R118, -RZ, R123.H0_H0 ;  /* 0x2000007bff767230 */ /* 0x000fc40000004100 */
[----:B------:R-:W-:Y:S02]  /*4ac0*/  HADD2.F32 R51, -RZ, R51.H1_H1 ;  /* 0x30000033ff337230 */ /* 0x000fe40000004100 */
[----:B------:R-:W-:Y:S01]  /*4ad0*/  FMUL.FTZ R128, R55, R124 ;  /* 0x0000007c37807220 */ /* 0x000fe20000410000 */
[----:B------:R-:W-:Y:S02]  /*4ae0*/  HADD2.F32 R120, -RZ, R35.H0_H0 ;  /* 0x20000023ff787230 */ /* 0x000fe40000004100 */
[-C--:B------:R-:W-:Y:S01]  /*4af0*/  FFMA.FTZ R35, R49, R118.reuse, -R126 ;  /* 0x0000007631237223 */ /* 0x080fe2000001087e */
[----:B------:R-:W-:Y:S01]  /*4b00*/  FFMA.FTZ R49, R53, R118, R122 ;  /* 0x0000007635317223 */ /* 0x000fe2000001007a */
[----:B------:R-:W-:Y:S02]  /*4b10*/  HADD2.F32 R53, -RZ, R123.H1_H1 ;  /* 0x3000007bff357230 */ /* 0x000fe40000004100 */
[C---:B------:R-:W-:Y:S01]  /*4b20*/  FMUL.FTZ R124, R51.reuse, R124 ;  /* 0x0000007c337c7220 */ /* 0x040fe20000410000 */
[----:B------:R-:W-:Y:S01]  /*4b30*/  FFMA.FTZ R118, R51, R120, -R128 ;  /* 0x0000007833767223 */ /* 0x000fe20000010880 */
[----:B------:R-:W-:-:S02]  /*4b40*/  HADD2.F32 R123, -RZ, R36.H0_H0 ;  /* 0x20000024ff7b7230 */ /* 0x000fc40000004100 */
[----:B------:R-:W-:Y:S02]  /*4b50*/  HADD2.F32 R113, -RZ, R125.H1_H1 ;  /* 0x3000007dff717230 */ /* 0x000fe40000004100 */
[----:B------:R-:W-:Y:S01]  /*4b60*/  FFMA.FTZ R120, R55, R120, R124 ;  /* 0x0000007837787223 */ /* 0x000fe2000001007c */
[----:B------:R-:W-:Y:S01]  /*4b70*/  HADD2.F32 R51, -RZ, R52.H0_H0 ;  /* 0x20000034ff337230 */ /* 0x000fe20000004100 */
[----:B------:R-:W-:Y:S01]  /*4b80*/  F2FP.F16.F32.PACK_AB R35, R118, R35 ;  /* 0x000000237623723e */ /* 0x000fe200000000ff */
[----:B------:R-:W-:Y:S02]  /*4b90*/  HADD2.F32 R36, -RZ, R48.H0_H0 ;  /* 0x20000030ff247230 */ /* 0x000fe40000004100 */
[----:B------:R-:W-:Y:S02]  /*4ba0*/  HADD2.F32 R52, -RZ, R52.H1_H1 ;  /* 0x30000034ff347230 */ /* 0x000fe40000004100 */
[----:B------:R-:W-:Y:S01]  /*4bb0*/  FMUL.FTZ R125, R51, R113 ;  /* 0x00000071337d7220 */ /* 0x000fe20000410000 */
[----:B------:R-:W-:-:S02]  /*4bc0*/  HADD2.F32 R48, -RZ, R48.H1_H1 ;  /* 0x30000030ff307230 */ /* 0x000fc40000004100 */
[----:B------:R-:W-:Y:S01]  /*4bd0*/  FMUL.FTZ R122, R36, R113 ;  /* 0x00000071247a7220 */ /* 0x000fe20000410000 */
[----:B------:R-:W-:Y:S02]  /*4be0*/  HADD2.F32 R55, -RZ, R32.H0_H0 ;  /* 0x20000020ff377230 */ /* 0x000fe40000004100 */
[----:B------:R-:W-:Y:S01]  /*4bf0*/  FMUL.FTZ R113, R52, R123 ;  /* 0x0000007b34717220 */ /* 0x000fe20000410000 */
[----:B------:R-:W-:Y:S01]  /*4c00*/  FFMA.FTZ R32, R36, R53, -R125 ;  /* 0x0000003524207223 */ /* 0x000fe2000001087d */
[C---:B------:R-:W-:Y:S01]  /*4c10*/  FMUL.FTZ R123, R48.reuse, R123 ;  /* 0x0000007b307b7220 */ /* 0x040fe20000410000 */
[----:B------:R-:W-:Y:S01]  /*4c20*/  FFMA.FTZ R36, R51, R53, R122 ;  /* 0x0000003533247223 */ /* 0x000fe2000001007a */
[-C--:B------:R-:W-:Y:S01]  /*4c30*/  FFMA.FTZ R51, R48, R55.reuse, -R113 ;  /* 0x0000003730337223 */ /* 0x080fe20000010871 */
[----:B------:R-:W-:Y:S02]  /*4c40*/  HADD2.F32 R113, -RZ, R34.H0_H0 ;  /* 0x20000022ff717230 */ /* 0x000fe40000004100 */
[----:B------:R-:W-:Y:S01]  /*4c50*/  FFMA.FTZ R53, R52, R55, R123 ;  /* 0x0000003734357223 */ /* 0x000fe2000001007b */
[----:B------:R-:W-:-:S02]  /*4c60*/  HADD2.F32 R55, -RZ, R121.H0_H0 ;  /* 0x20000079ff377230 */ /* 0x000fc40000004100 */
[----:B------:R-:W-:Y:S02]  /*4c70*/  HADD2.F32 R48, -RZ, R54.H0_H0 ;  /* 0x20000036ff307230 */ /* 0x000fe40000004100 */
[----:B------:R-:W-:Y:S01]  /*4c80*/  HADD2.F32 R121, -RZ, R121.H1_H1 ;  /* 0x30000079ff797230 */ /* 0x000fe20000004100 */
[----:B------:R-:W-:Y:S01]  /*4c90*/  F2FP.F16.F32.PACK_AB R52, R53, R36 ;  /* 0x000000243534723e */ /* 0x000fe200000000ff */
[----:B------:R-:W-:Y:S02]  /*4ca0*/  HADD2.F32 R34, -RZ, R50.H0_H0 ;  /* 0x20000032ff227230 */ /* 0x000fe40000004100 */
[----:B------:R-:W-:Y:S02]  /*4cb0*/  HADD2.F32 R54, -RZ, R54.H1_H1 ;  /* 0x30000036ff367230 */ /* 0x000fe40000004100 */
[-C--:B------:R-:W-:Y:S01]  /*4cc0*/  FMUL.FTZ R123, R48, R121.reuse ;  /* 0x00000079307b7220 */ /* 0x080fe20000410000 */
[----:B------:R-:W-:Y:S02]  /*4cd0*/  HADD2.F32 R50, -RZ, R50.H1_H1 ;  /* 0x30000032ff327230 */ /* 0x000fe40000004100 */
[----:B------:R-:W-:Y:S01]  /*4ce0*/  FMUL.FTZ R121, R34, R121 ;  /* 0x0000007922797220 */ /* 0x000fe20000410000 */
[----:B------:R-:W-:-:S02]  /*4cf0*/  HADD2.F32 R33, -RZ, R33.H0_H0 ;  /* 0x20000021ff217230 */ /* 0x000fc40000004100 */
[----:B------:R-:W-:Y:S01]  /*4d00*/  FMUL.FTZ R125, R54, R113 ;  /* 0x00000071367d7220 */ /* 0x000fe20000410000 */
[----:B------:R-:W-:Y:S01]  /*4d10*/  FFMA.FTZ R123, R34, R55, -R123 ;  /* 0x00000037227b7223 */ /* 0x000fe2000001087b */
[----:B------:R-:W-:Y:S01]  /*4d20*/  FMUL.FTZ R113, R50, R113 ;  /* 0x0000007132717220 */ /* 0x000fe20000410000 */
[----:B------:R-:W-:Y:S01]  /*4d30*/  FFMA.FTZ R121, R48, R55, R121 ;  /* 0x0000003730797223 */ /* 0x000fe20000010079 */
[----:B------:R-:W-:Y:S01]  /*4d40*/  FFMA.FTZ R50, R50, R33, -R125 ;  /* 0x0000002132327223 */ /* 0x000fe2000001087d */
[----:B------:R-:W-:Y:S01]  /*4d50*/  F2FP.F16.F32.PACK_AB R55, R120, R49 ;  /* 0x000000317837723e */ /* 0x000fe200000000ff */
[----:B------:R-:W-:Y:S01]  /*4d60*/  FFMA.FTZ R54, R54, R33, R113 ;  /* 0x0000002136367223 */ /* 0x000fe20000010071 */
[----:B------:R-:W-:Y:S01]  /*4d70*/  F2FP.F16.F32.PACK_AB R48, R51, R32 ;  /* 0x000000203330723e */ /* 0x000fe200000000ff */
[----:B------:R-:W-:Y:S01]  /*4d80*/  IMAD.MOV.U32 R49, RZ, RZ, R37 ;  /* 0x000000ffff317224 */ /* 0x000fe200078e0025 */
[----:B------:R-:W-:Y:S01]  /*4d90*/  F2FP.F16.F32.PACK_AB R50, R50, R123 ;  /* 0x0000007b3232723e */ /* 0x000fe200000000ff */
[----:B------:R-:W-:Y:S01]  /*4da0*/  IMAD.MOV.U32 R53, RZ, RZ, R38 ;  /* 0x000000ffff357224 */ /* 0x000fe200078e0026 */
[----:B------:R-:W-:Y:S01]  /*4db0*/  F2FP.F16.F32.PACK_AB R54, R54, R121 ;  /* 0x000000793636723e */ /* 0x000fe200000000ff */
[----:B------:R-:W-:-:S07]  /*4dc0*/  IMAD.MOV.U32 R51, RZ, RZ, R35 ;  /* 0x000000ffff337224 */ /* 0x000fce00078e0023 */
.L_x_2702:
[----:B------:R-:W-:Y:S05]  /*4dd0*/  BSYNC B2 ;  /* 0x0000000000027941 */ /* 0x000fea0003800000 */
.L_x_2701:
        /* <DEDUP_REMOVED lines=12> */
.L_x_2700:
[----:B------:R-:W-:Y:S05]  /*4ea0*/  BSYNC B1 ;  /* 0x0000000000017941 */ /* 0x000fea0003800000 */
.L_x_2699:
        /* <DEDUP_REMOVED lines=18> */
[----:B------:R-:W-:-:S05]  /*4fd0*/  LOP3.LUT R32, R32, R34, RZ, 0x3c, !PT ;  /* 0x0000002220207212 */ /* 0x000fca00078e3cff */
[----:B------:R-:W-:Y:S02]  /*4fe0*/  IMAD.IADD R33, R221, 0x1, R32 ;  /* 0x00000001dd217824 */ /* 0x000fe400078e0220 */
[C---:B------:R-:W-:Y:S02]  /*4ff0*/  IMAD R32, R22.reuse, 0x1800, R87 ;  /* 0x0000180016207824 */ /* 0x040fe400078e0257 */
[----:B------:R-:W-:Y:S02]  /*5000*/  IMAD R34, R22, 0x1800, R33 ;  /* 0x0000180016227824 */ /* 0x000fe400078e0221 */
[--C-:B------:R-:W-:Y:S02]  /*5010*/  IMAD R32, R32, 0x2, R19.reuse ;  /* 0x0000000220207824 */ /* 0x100fe400078e0213 */
[----:B------:R-:W-:-:S04]  /*5020*/  IMAD R36, R34, 0x2, R19 ;  /* 0x0000000222247824 */ /* 0x000fc800078e0213 */
[----:B------:R-:W1:Y:S04]  /*5030*/  LDS.128 R32, [R32+0x1c400] ;  /* 0x01c4000020207984 */ /* 0x000e680000000c00 */
[----:B------:R-:W2:Y:S01]  /*5040*/  LDS.128 R36, [R36+0x1c400] ;  /* 0x01c4000024247984 */ /* 0x000ea20000000c00 */
[----:B------:R-:W-:Y:S05]  /*5050*/  @P4 BRA `(.L_x_2704) ;  /* 0x00000004005c4947 */ /* 0x000fea0003800000 */
[----:B------:R-:W-:Y:S02]  /*5060*/  SHF.R.U64 R52, R40, 0x10, R41 ;  /* 0x0000001028347819 */ /* 0x000fe40000001229 */
[----:B------:R-:W-:Y:S01]  /*5070*/  SHF.R.U64 R40, R42, 0x10, R43 ;  /* 0x000000102a287819 */ /* 0x000fe2000000122b */
[----:B-1----:R-:W-:Y:S01]  /*5080*/  IMAD.MOV.U32 R42, RZ, RZ, R32 ;  /* 0x000000ffff2a7224 */ /* 0x002fe200078e0020 */
[----:B------:R-:W-:Y:S01]  /*5090*/  SHF.R.U32.HI R54, RZ, 0x10, R45 ;  /* 0x00000010ff367819 */ /* 0x000fe2000001162d */
[----:B--2---:R-:W-:Y:S01]  /*50a0*/  IMAD.MOV.U32 R32, RZ, RZ, R37 ;  /* 0x000000ffff207224 */ /* 0x004fe200078e0025 */
[----:B------:R-:W-:Y:S01]  /*50b0*/  SHF.R.U32.HI R53, RZ, 0x10, R41 ;  /* 0x00000010ff357819 */ /* 0x000fe20000011629 */
[----:B------:R-:W-:Y:S01]  /*50c0*/  IMAD.MOV.U32 R37, RZ, RZ, R35 ;  /* 0x000000ffff257224 */ /* 0x000fe200078e0023 */
[----:B------:R-:W-:Y:S01]  /*50d0*/  SHF.R.U64 R44, R44, 0x10, R45 ;  /* 0x000000102c2c7819 */ /* 0x000fe2000000122d */
[----:B------:R-:W-:Y:S01]  /*50e0*/  IMAD.MOV.U32 R45, RZ, RZ, R39 ;  /* 0x000000ffff2d7224 */ /* 0x000fe200078e0027 */
[----:B------:R-:W-:Y:S01]  /*50f0*/  SHF.R.U32.HI R103, RZ, 0x10, R43 ;  /* 0x00000010ff677819 */ /* 0x000fe2000001162b */
[----:B------:R-:W-:Y:S01]  /*5100*/  IMAD.MOV.U32 R43, RZ, RZ, R36 ;  /* 0x000000ffff2b7224 */ /* 0x000fe200078e0024 */
[--C-:B------:R-:W-:Y:S01]  /*5110*/  SHF.R.U64 R41, R46, 0x10, R47.reuse ;  /* 0x000000102e297819 */ /* 0x100fe2000000122f */
[----:B------:R-:W-:Y:S01]  /*5120*/  HADD2.F32 R36, -RZ, R32.H0_H0 ;  /* 0x20000020ff247230 */ /* 0x000fe20000004100 */
[----:B------:R-:W-:Y:S01]  /*5130*/  SHF.R.U32.HI R55, RZ, 0x10, R47 ;  /* 0x00000010ff377819 */ /* 0x000fe2000001162f */
[----:B------:R-:W-:-:S02]  /*5140*/  HADD2.F32 R47, -RZ, R119.H0_H0 ;  /* 0x20000077ff2f7230 */ /* 0x000fc40000004100 */
[----:B------:R-:W-:Y:S02]  /*5150*/  HADD2.F32 R119, -RZ, R119.H1_H1 ;  /* 0x30000077ff777230 */ /* 0x000fe40000004100 */
[----:B------:R-:W-:Y:S02]  /*5160*/  HADD2.F32 R39, -RZ, R32.H1_H1 ;  /* 0x30000020ff277230 */ /* 0x000fe40000004100 */
[--C-:B------:R-:W-:Y:S02]  /*5170*/  HADD2.F32 R32, -RZ, R33.reuse.H0_H0 ;  /* 0x20000021ff207230 */ /* 0x100fe40000004100 */
[----:B------:R-:W-:Y:S02]  /*5180*/  HADD2.F32 R54, -RZ, R54.H0_H0 ;  /* 0x20000036ff367230 */ /* 0x000fe40000004100 */
[----:B------:R-:W-:Y:S02]  /*5190*/  HADD2.F32 R35, -RZ, R33.H1_H1 ;  /* 0x30000021ff237230 */ /* 0x000fe40000004100 */
[----:B------:R-:W-:Y:S01]  /*51a0*/  FMUL.FTZ R33, R36, R119 ;  /* 0x0000007724217220 */ /* 0x000fe20000410000 */
[----:B------:R-:W-:-:S02]  /*51b0*/  HADD2.F32 R46, -RZ, R53.H0_H0 ;  /* 0x20000035ff2e7230 */ /* 0x000fc40000004100 */
[C---:B------:R-:W-:Y:S01]  /*51c0*/  FMUL.FTZ R119, R32.reuse, R119 ;  /* 0x0000007720777220 */ /* 0x040fe20000410000 */
[-C--:B------:R-:W-:Y:S01]  /*51d0*/  FMUL.FTZ R102, R39, R54.reuse ;  /* 0x0000003627667220 */ /* 0x080fe20000410000 */
[C---:B------:R-:W-:Y:S01]  /*51e0*/  FMUL.FTZ R54, R35.reuse, R54 ;  /* 0x0000003623367220 */ /* 0x040fe20000410000 */
[-C--:B------:R-:W-:Y:S01]  /*51f0*/  FFMA.FTZ R32, R32, R47.reuse, -R33 ;  /* 0x0000002f20207223 */ /* 0x080fe20000010821 */
[----:B------:R-:W-:Y:S01]  /*5200*/  FFMA.FTZ R33, R36, R47, R119 ;  /* 0x0000002f24217223 */ /* 0x000fe20000010077 */
[-C--:B------:R-:W-:Y:S01]  /*5210*/  FFMA.FTZ R35, R35, R46.reuse, -R102 ;  /* 0x0000002e23237223 */ /* 0x080fe20000010866 */
[----:B------:R-:W-:Y:S01]  /*5220*/  FFMA.FTZ R36, R39, R46, R54 ;  /* 0x0000002e27247223 */ /* 0x000fe20000010036 */
[--C-:B------:R-:W-:Y:S02]  /*5230*/  HADD2.F32 R53, -RZ, R117.reuse.H0_H0 ;  /* 0x20000075ff357230 */ /* 0x100fe40000004100 */
[----:B------:R-:W-:Y:S01]  /*5240*/  HADD2.F32 R117, -RZ, R117.H1_H1 ;  /* 0x30000075ff757230 */ /* 0x000fe20000004100 */
[----:B------:R-:W-:Y:S01]  /*5250*/  F2FP.F16.F32.PACK_AB R35, R35, R32 ;  /* 0x000000202323723e */ /* 0x000fe200000000ff */
[----:B------:R-:W-:-:S02]  /*5260*/  HADD2.F32 R46, -RZ, R45.H0_H0 ;  /* 0x2000002dff2e7230 */ /* 0x000fc40000004100 */
[----:B------:R-:W-:Y:S02]  /*5270*/  HADD2.F32 R47, -RZ, R45.H1_H1 ;  /* 0x3000002dff2f7230 */ /* 0x000fe40000004100 */
[----:B------:R-:W-:Y:S02]  /*5280*/  HADD2.F32 R39, -RZ, R37.H0_H0 ;  /* 0x20000025ff277230 */ /* 0x000fe40000004100 */
[-C--:B------:R-:W-:Y:S01]  /*5290*/  FMUL.FTZ R104, R46, R117.reuse ;  /* 0x000000752e687220 */ /* 0x080fe20000410000 */
[----:B------:R-:W-:Y:S02]  /*52a0*/  HADD2.F32 R102, -RZ, R55.H0_H0 ;  /* 0x20000037ff667230 */ /* 0x000fe40000004100 */
[----:B------:R-:W-:Y:S02]  /*52b0*/  HADD2.F32 R45, -RZ, R37.H1_H1 ;  /* 0x30000025ff2d7230 */ /* 0x000fe40000004100 */
[----:B------:R-:W-:Y:S01]  /*52c0*/  FMUL.FTZ R117, R39, R117 ;  /* 0x0000007527757220 */ /* 0x000fe20000410000 */
[----:B------:R-:W-:-:S02]  /*52d0*/  HADD2.F32 R54, -RZ, R103.H0_H0 ;  /* 0x20000067ff367230 */ /* 0x000fc40000004100 */
[-C--:B------:R-:W-:Y:S01]  /*52e0*/  FMUL.FTZ R108, R47, R102.reuse ;  /* 0x000000662f6c7220 */ /* 0x080fe20000410000 */
[-C--:B------:R-:W-:Y:S01]  /*52f0*/  FFMA.FTZ R37, R39, R53.reuse, -R104 ;  /* 0x0000003527257223 */ /* 0x080fe20000010868 */
[C---:B------:R-:W-:Y:S01]  /*5300*/  FMUL.FTZ R102, R45.reuse, R102 ;  /* 0x000000662d667220 */ /* 0x040fe20000410000 */
[----:B------:R-:W-:Y:S01]  /*5310*/  FFMA.FTZ R39, R46, R53, R117 ;  /* 0x000000352e277223 */ /* 0x000fe20000010075 */
[-C--:B------:R-:W-:Y:S01]  /*5320*/  FFMA.FTZ R108, R45, R54.reuse, -R108 ;  /* 0x000000362d6c7223 */ /* 0x080fe2000001086c */
[----:B------:R-:W-:Y:S02]  /*5330*/  HADD2.F32 R53, -RZ, R44.H0_H0 ;  /* 0x2000002cff357230 */ /* 0x000fe40000004100 */
[----:B------:R-:W-:Y:S01]  /*5340*/  FFMA.FTZ R104, R47, R54, R102 ;  /* 0x000000362f687223 */ /* 0x000fe20000010066 */
[----:B------:R-:W-:Y:S02]  /*5350*/  HADD2.F32 R47, -RZ, R116.H1_H1 ;  /* 0x30000074ff2f7230 */ /* 0x000fe40000004100 */
[--C-:B------:R-:W-:Y:S01]  /*5360*/  HADD2.F32 R45, -RZ, R43.reuse.H0_H0 ;  /* 0x2000002bff2d7230 */ /* 0x100fe20000004100 */
[----:B------:R-:W-:Y:S01]  /*5370*/  F2FP.F16.F32.PACK_AB R108, R108, R37 ;  /* 0x000000256c6c723e */ /* 0x000fe200000000ff */
[----:B------:R-:W-:Y:S01]  /*5380*/  HADD2.F32 R44, -RZ, R42.H0_H0 ;  /* 0x2000002aff2c7230 */ /* 0x000fe20000004100 */
[----:B------:R-:W-:Y:S01]  /*5390*/  F2FP.F16.F32.PACK_AB R37, R36, R33 ;  /* 0x000000212425723e */ /* 0x000fe200000000ff */
[----:B------:R-:W-:-:S02]  /*53a0*/  HADD2.F32 R43, -RZ, R43.H1_H1 ;  /* 0x3000002bff2b7230 */ /* 0x000fc40000004100 */
[-C--:B------:R-:W-:Y:S01]  /*53b0*/  FMUL.FTZ R55, R45, R47.reuse ;  /* 0x0000002f2d377220 */ /* 0x080fe20000410000 */
[----:B------:R-:W-:Y:S02]  /*53c0*/  HADD2.F32 R46, -RZ, R115.H1_H1 ;  /* 0x30000073ff2e7230 */ /* 0x000fe40000004100 */
[C---:B------:R-:W-:Y:S01]  /*53d0*/  FMUL.FTZ R54, R44.reuse, R47 ;  /* 0x0000002f2c367220 */ /* 0x040fe20000410000 */
[----:B------:R-:W-:Y:S02]  /*53e0*/  HADD2.F32 R42, -RZ, R42.H1_H1 ;  /* 0x3000002aff2a7230 */ /* 0x000fe40000004100 */
[-C--:B------:R-:W-:Y:S01]  /*53f0*/  FMUL.FTZ R47, R43, R53.reuse ;  /* 0x000000352b2f7220 */ /* 0x080fe20000410000 */
[----:B------:R-:W-:Y:S02]  /*5400*/  HADD2.F32 R52, -RZ, R52.H0_H0 ;  /* 0x20000034ff347230 */ /* 0x000fe40000004100 */
[-C--:B------:R-:W-:Y:S01]  /*5410*/  FFMA.FTZ R55, R44, R46.reuse, -R55 ;  /* 0x0000002e2c377223 */ /* 0x080fe20000010837 */
[----:B------:R-:W-:Y:S01]  /*5420*/  FFMA.FTZ R54, R45, R46, R54 ;  /* 0x0000002e2d367223 */ /* 0x000fe20000010036 */
[----:B------:R-:W-:Y:S01]  /*5430*/  FMUL.FTZ R102, R42, R53 ;  /* 0x000000352a667220 */ /* 0x000fe20000410000 */
[----:B------:R-:W-:-:S02]  /*5440*/  HADD2.F32 R45, -RZ, R41.H0_H0 ;  /* 0x20000029ff2d7230 */ /* 0x000fc40000004100 */
[-C--:B------:R-:W-:Y:S01]  /*5450*/  FFMA.FTZ R44, R42, R52.reuse, -R47 ;  /* 0x000000342a2c7223 */ /* 0x080fe2000001082f */
[----:B------:R-:W-:Y:S02]  /*5460*/  HADD2.F32 R42, -RZ, R38.H0_H0 ;  /* 0x20000026ff2a7230 */ /* 0x000fe40000004100 */
[----:B------:R-:W-:Y:S01]  /*5470*/  FFMA.FTZ R47, R43, R52, R102 ;  /* 0x000000342b2f7223 */ /* 0x000fe20000010066 */
[----:B------:R-:W-:Y:S01]  /*5480*/  HADD2.F32 R41, -RZ, R34.H0_H0 ;  /* 0x20000022ff297230 */ /* 0x000fe20000004100 */
[----:B------:R-:W-:Y:S01]  /*5490*/  F2FP.F16.F32.PACK_AB R39, R104, R39 ;  /* 0x000000276827723e */ /* 0x000fe200000000ff */
[----:B------:R-:W-:Y:S01]  /*54a0*/  HADD2.F32 R38, -RZ, R38.H1_H1 ;  /* 0x30000026ff267230 */ /* 0x000fe20000004100 */
[----:B------:R-:W-:Y:S01]  /*54b0*/  F2FP.F16.F32.PACK_AB R32, R44, R55 ;  /* 0x000000372c20723e */ /* 0x000fe200000000ff */
[----:B------:R-:W-:Y:S01]  /*54c0*/  HADD2.F32 R116, -RZ, R116.H0_H0 ;  /* 0x20000074ff747230 */ /* 0x000fe20000004100 */
[----:B------:R-:W-:Y:S01]  /*54d0*/  F2FP.F16.F32.PACK_AB R36, R47, R54 ;  /* 0x000000362f24723e */ /* 0x000fe200000000ff */
[----:B------:R-:W-:-:S02]  /*54e0*/  HADD2.F32 R34, -RZ, R34.H1_H1 ;  /* 0x30000022ff227230 */ /* 0x000fc40000004100 */
[-C--:B------:R-:W-:Y:S01]  /*54f0*/  FMUL.FTZ R103, R38, R45.reuse ;  /* 0x0000002d26677220 */ /* 0x080fe20000410000 */
[----:B------:R-:W-:Y:S02]  /*5500*/  HADD2.F32 R115, -RZ, R115.H0_H0 ;  /* 0x20000073ff737230 */ /* 0x000fe40000004100 */
[CC--:B------:R-:W-:Y:S01]  /*5510*/  FMUL.FTZ R53, R41.reuse, R116.reuse ;  /* 0x0000007429357220 */ /* 0x0c0fe20000410000 */
[----:B------:R-:W-:Y:S02]  /*5520*/  HADD2.F32 R43, -RZ, R40.H0_H0 ;  /* 0x20000028ff2b7230 */ /* 0x000fe40000004100 */
[----:B------:R-:W-:Y:S01]  /*5530*/  FMUL.FTZ R40, R42, R116 ;  /* 0x000000742a287220 */ /* 0x000fe20000410000 */
[----:B------:R-:W-:Y:S01]  /*5540*/  FMUL.FTZ R45, R34, R45 ;  /* 0x0000002d222d7220 */ /* 0x000fe20000410000 */
[-C--:B------:R-:W-:Y:S01]  /*5550*/  FFMA.FTZ R53, R42, R115.reuse, R53 ;  /* 0x000000732a357223 */ /* 0x080fe20000010035 */
[----:B------:R-:W-:Y:S02]  /*5560*/  IMAD.MOV.U32 R33, RZ, RZ, R35 ;  /* 0x000000ffff217224 */ /* 0x000fe400078e0023 */
[----:B------:R-:W-:Y:S01]  /*5570*/  FFMA.FTZ R40, R41, R115, -R40 ;  /* 0x0000007329287223 */ /* 0x000fe20000010828 */
[-C--:B------:R-:W-:Y:S01]  /*5580*/  FFMA.FTZ R103, R34, R43.reuse, -R103 ;  /* 0x0000002b22677223 */ /* 0x080fe20000010867 */
[----:B------:R-:W-:Y:S01]  /*5590*/  FFMA.FTZ R38, R38, R43, R45 ;  /* 0x0000002b26267223 */ /* 0x000fe2000001002d */
[----:B------:R-:W-:-:S03]  /*55a0*/  IMAD.MOV.U32 R35, RZ, RZ, R108 ;  /* 0x000000ffff237224 */ /* 0x000fc600078e006c */
[----:B------:R-:W-:Y:S02]  /*55b0*/  F2FP.F16.F32.PACK_AB R34, R103, R40 ;  /* 0x000000286722723e */ /* 0x000fe400000000ff */
[----:B------:R-:W-:-:S07]  /*55c0*/  F2FP.F16.F32.PACK_AB R38, R38, R53 ;  /* 0x000000352626723e */ /* 0x000fce00000000ff */
.L_x_2704:
[----:B------:R-:W-:Y:S05]  /*55d0*/  BSYNC B1 ;  /* 0x0000000000017941 */ /* 0x000fea0003800000 */
.L_x_2703:
[----:B-1----:R4:W-:Y:S01]  /*55e0*/  STG.E.128 desc[UR38][R48.64], R32 ;  /* 0x0000002030007986 */ /* 0x0029e2000c101d26 */
[----:B------:R-:W-:-:S13]  /*55f0*/  ISETP.GE.AND P4, PT, R51, R107, PT ;  /* 0x0000006b3300720c */ /* 0x000fda0003f86270 */
[----:B------:R-:W-:Y:S05]  /*5600*/  @P4 BRA `(.L_x_2689) ;  /* 0x0000000000844947 */ /* 0x000fea0003800000 */
[--C-:B----4-:R-:W-:Y:S02]  /*5610*/  SHF.R.S32.HI R32, RZ, 0x1f, R51.reuse ;  /* 0x0000001fff207819 */ /* 0x110fe40000011433 */
[----:B------:R-:W-:-:S04]  /*5620*/  IADD3 R51, P4, P5, R4, R100, R51 ;  /* 0x0000006404337210 */ /* 0x000fc80007d9e033 */
[----:B------:R-:W-:Y:S02]  /*5630*/  IADD3.X R50, R3, R50, R32, P4, P5 ;  /* 0x0000003203327210 */ /* 0x000fe400027ea420 */
[----:B------:R-:W-:-:S04]  /*5640*/  LEA R98, P4, R51, R98, 0x1 ;  /* 0x0000006233627211 */ /* 0x000fc800078808ff */
[----:B------:R-:W-:-:S05]  /*5650*/  LEA.HI.X R99, R51, R99, R50, 0x1, P4 ;  /* 0x0000006333637211 */ /* 0x000fca00020f0c32 */
[----:B--2---:R1:W-:Y:S01]  /*5660*/  STG.E.128 desc[UR38][R98.64], R36 ;  /* 0x0000002462007986 */ /* 0x0043e2000c101d26 */
[----:B------:R-:W-:Y:S05]  /*5670*/  BRA `(.L_x_2689) ;  /* 0x0000000000687947 */ /* 0x000fea0003800000 */
.L_x_2672:
[----:B------:R-:W-:-:S06]  /*5680*/  UISETP.NE.AND UP0, UPT, UR37, 0x3, UPT ;  /* 0x000000032500788c */ /* 0x000fcc000bf05270 */
[----:B------:R-:W-:-:S13]  /*5690*/  PLOP3.LUT P3, PT, PT, PT, UP0, 0x80, 0x0 ;  /* 0x000000000000781c */ /* 0x000fda0003f6f008 */
[----:B------:R-:W-:Y:S05]  /*56a0*/  @!P3 BRA `(.L_x_2705) ;  /* 0x000000000004b947 */ /* 0x000fea0003800000 */
[----:B------:R-:W-:Y:S01]  /*56b0*/  BPT.TRAP 0x1 ;  /* 0x000000040000795c */ /* 0x000fe20000300000 */
.L_x_2705:
[----:B------:R-:W-:Y:S01]  /*56c0*/  IMAD R95, R22, 0x8, R19 ;  /* 0x00000008165f7824 */ /* 0x000fe200078e0213 */
[----:B------:R-:W-:Y:S01]  /*56d0*/  SHF.L.U32 R106, R206, 0x1f, RZ ;  /* 0x0000001fce6a7819 */ /* 0x000fe200000006ff */
[----:B------:R-:W-:Y:S01]  /*56e0*/  IMAD R97, R27, -0x60, R24 ;  /* 0xffffffa01b617824 */ /* 0x000fe200078e0218 */
[----:B------:R-:W-:Y:S02]  /*56f0*/  BSSY B1, `(.L_x_2706) ;  /* 0x0000004000017945 */ /* 0x000fe40003800000 */
[----:B------:R-:W0:Y:S02]  /*5700*/  SYNCS.PHASECHK.TRANS64.TRYWAIT P4, [R95+URZ+0x22890], R106 ;  /* 0x0228906a5f0075a7 */ /* 0x000e24000808017f */
[----:B------:R-:W-:Y:S01]  /*5710*/  VIMNMX R97, R97, 0x60, PT ;  /* 0x0000006061617848 */ /* 0x000fe20003fe0100 */
[----:B0-----:R-:W-:Y:S06]  /*5720*/  @!P4 BRA `(.L_x_2707) ;  /* 0x000001f40080c947 */ /* 0x001fec0003800000 */
.L_x_3054:
[----:B------:R-:W-:Y:S05]  /*5730*/  BSYNC B1 ;  /* 0x0000000000017941 */ /* 0x000fea0003800000 */
.L_x_2706:
[-C--:B------:R-:W-:Y:S01]  /*5740*/  ISETP.GE.AND P5, PT, R23, R97.reuse, PT ;  /* 0x000000611700720c */ /* 0x080fe20003fa6270 */
[----:B------:R-:W-:Y:S01]  /*5750*/  BSSY B1, `(.L_x_2708) ;  /* 0x0000007000017945 */ /* 0x000fe20003800000 */
[----:B------:R-:W-:-:S11]  /*5760*/  ISETP.GE.AND P4, PT, R231, R97, PT ;  /* 0x00000061e700720c */ /* 0x000fd60003f86270 */
[----:B------:R-:W-:Y:S05]  /*5770*/  @P5 BRA `(.L_x_2709) ;  /* 0x0000000000105947 */ /* 0x000fea0003800000 */
[----:B------:R-:W1:Y:S04]  /*5780*/  @!P1 LDS.128 R32, [R104] ;  /* 0x0000000068209984 */ /* 0x000e680000000c00 */
[----:B------:R-:W2:Y:S04]  /*5790*/  @!P2 LDS.128 R36, [R103] ;  /* 0x000000006724a984 */ /* 0x000ea80000000c00 */
[----:B-1----:R1:W-:Y:S04]  /*57a0*/  @!P1 STG.E.128 desc[UR38][R42.64], R32 ;  /* 0x000000202a009986 */ /* 0x0023e8000c101d26 */
[----:B--2---:R1:W-:Y:S02]  /*57b0*/  @!P2 STG.E.128 desc[UR38][R42.64+0x40], R36 ;  /* 0x000040242a00a986 */ /* 0x0043e4000c101d26 */
.L_x_2709:
[----:B------:R-:W-:Y:S05]  /*57c0*/  BSYNC B1 ;  /* 0x0000000000017941 */ /* 0x000fea0003800000 */
.L_x_2708:
[----:B------:R-:W-:Y:S05]  /*57d0*/  @P4 BRA `(.L_x_2689) ;  /* 0x0000000000104947 */ /* 0x000fea0003800000 */
[----:B-1----:R-:W1:Y:S04]  /*57e0*/  @!P1 LDS.128 R32, [R104+0x2000] ;  /* 0x0020000068209984 */ /* 0x002e680000000c00 */
[----:B------:R-:W2:Y:S04]  /*57f0*/  @!P2 LDS.128 R36, [R103+0x2000] ;  /* 0x002000006724a984 */ /* 0x000ea80000000c00 */
[----:B-1----:R3:W-:Y:S04]  /*5800*/  @!P1 STG.E.128 desc[UR38][R40.64], R32 ;  /* 0x0000002028009986 */ /* 0x0027e8000c101d26 */
[----:B--2---:R3:W-:Y:S02]  /*5810*/  @!P2 STG.E.128 desc[UR38][R40.64+0x40], R36 ;  /* 0x000040242800a986 */ /* 0x0047e4000c101d26 */
.L_x_2689:
[----:B------:R-:W-:Y:S05]  /*5820*/  BSYNC B0 ;  /* 0x0000000000007941 */ /* 0x000fea0003800000 */
.L_x_2671:
        /* <DEDUP_REMOVED lines=17> */
.L_x_2711:
[----:B------:R-:W-:Y:S05]  /*5940*/  BSYNC B0 ;  /* 0x0000000000007941 */ /* 0x000fea0003800000 */
.L_x_2710:
[----:B------:R-:W2:Y:S01]  /*5950*/  SYNCS.PHASECHK.TRANS64.TRYWAIT P3, [R95+URZ+0x228b0], R106 ;  /* 0x0228b06a5f0075a7 */ /* 0x000ea2000806017f */
[----:B------:R-:W-:Y:S01]  /*5960*/  ULDC UR41, c[0x0][0x320] ;  /* 0x0000c80000297ab9 */ /* 0x000fe20000000800 */
[----:B------:R-:W-:Y:S01]  /*5970*/  ULDC.64 UR46, c[0x0][0x328] ;  /* 0x0000ca00002e7ab9 */ /* 0x000fe20000000a00 */
[----:B------:R-:W-:Y:S01]  /*5980*/  ULDC.64 UR44, c[0x0][0x318] ;  /* 0x0000c600002c7ab9 */ /* 0x000fe20000000a00 */
[----:B------:R-:W-:Y:S01]  /*5990*/  BSSY B0, `(.L_x_2712) ;  /* 0x0000003000007945 */ /* 0x000fe20003800000 */
[----:B------:R-:W-:-:S03]  /*59a0*/  IMAD R41, R22, 0x6000, R89 ;  /* 0x0000600016297824 */ /* 0x000fc600078e0259 */
[----:B--2---:R-:W-:Y:S05]  /*59b0*/  @!P3 BRA `(.L_x_2713) ;  /* 0x000001f000f0b947 */ /* 0x004fea0003800000 */
.L_x_3055:
[----:B------:R-:W-:Y:S05]  /*59c0*/  BSYNC B0 ;  /* 0x0000000000007941 */ /* 0x000fea0003800000 */
.L_x_2712:
[----:B------:R-:W-:Y:S01]  /*59d0*/  ISETP.GE.AND P3, PT, R23, R97, PT ;  /* 0x000000611700720c */ /* 0x000fe20003f66270 */
[----:B------:R-:W-:Y:S01]  /*59e0*/  IMAD.IADD R40, R88, 0x1, R41 ;  /* 0x0000000158287824 */ /* 0x000fe200078e0229 */
[----:B------:R-:W-:Y:S01]  /*59f0*/  BSSY B0, `(.L_x_2714) ;  /* 0x0000025000007945 */ /* 0x000fe20003800000 */
[----:B------:R-:W-:Y:S02]  /*5a00*/  IMAD R41, R41, 0x2, R25 ;  /* 0x0000000229297824 */ /* 0x000fe400078e0219 */
[----:B------:R-:W-:-:S04]  /*5a10*/  IMAD.WIDE R36, R27, 0x60, R58 ;  /* 0x000000601b247825 */ /* 0x000fc800078e023a */
[----:B------:R-:W-:-:S04]  /*5a20*/  IMAD R40, R40, 0x2, R25 ;  /* 0x0000000228287824 */ /* 0x000fc800078e0219 */
        /* <DEDUP_REMOVED lines=33> */
.L_x_2715:
[----:B------:R-:W-:Y:S05]  /*5c40*/  BSYNC B0 ;  /* 0x0000000000007941 */ /* 0x000fea0003800000 */
.L_x_2714:
        /* <DEDUP_REMOVED lines=37> */
.L_x_2717:
[----:B------:R-:W-:Y:S05]  /*5ea0*/  BSYNC B0 ;  /* 0x0000000000007941 */ /* 0x000fea0003800000 */
.L_x_2716:
        /* <DEDUP_REMOVED lines=12> */
[----:B---34-:R-:W-:Y:S02]  /*5f70*/  SEL R33, RZ, 0x1, P3 ;  /* 0x00000001ff217807 */ /* 0x018fe40001800000 */
[----:B------:R-:W-:Y:S02]  /*5f80*/  SEL R22, R22, RZ, P3 ;  /* 0x000000ff16167207 */ /* 0x000fe40001800000 */
[----:B------:R-:W-:Y:S01]  /*5f90*/  LOP3.LUT R206, R206, R33, RZ, 0x3c, !PT ;  /* 0x00000021cece7212 */ /* 0x000fe200078e3cff */
[----:B------:R1:W-:Y:S01]  /*5fa0*/  @!P4 SYNCS.ARRIVE.TRANS64.RED.A1T0 RZ, [R95+URZ], RZ ;  /* 0x000000ff5fffc9a7 */ /* 0x0003e2000810043f */
[----:B------:R-:W-:Y:S05]  /*5fb0*/  @P5 BRA `(.L_x_2718) ;  /* 0xffffffcc00645947 */ /* 0x000fea000383ffff */
[----:B-1----:R-:W0:Y:S01]  /*5fc0*/  S2R R32, SR_TID.X ;  /* 0x0000000000207919 */ /* 0x002e220000002100 */
[----:B------:R-:W-:Y:S02]  /*5fd0*/  PLOP3.LUT P0, PT, PT, PT, PT, 0x8, 0x0 ;  /* 0x000000000000781c */ /* 0x000fe40003f0e170 */
[----:B0-----:R-:W-:-:S04]  /*5fe0*/  SHF.R.U32.HI R32, RZ, 0x7, R32 ;  /* 0x00000007ff207819 */ /* 0x001fc80000011620 */
[----:B------:R-:W-:-:S13]  /*5ff0*/  ISETP.NE.AND P5, PT, R32, 0x1, PT ;  /* 0x000000012000780c */ /* 0x000fda0003fa5270 */
[----:B------:R-:W-:Y:S06]  /*6000*/  @!P5 BAR.ARV 0x9, 0x100 ;  /* 0x024400000000db1d */ /* 0x000fec0000002000 */
.L_x_2666:
[----:B------:R-:W0:Y:S01]  /*6010*/  LDC R0, c[0x0][0x448] ;  /* 0x00011200ff007b82 */ /* 0x000e220000000800 */
[----:B------:R-:W-:-:S07]  /*6020*/  IADD3 R7, R204, 0x1, -R203 ;  /* 0x00000001cc077810 */ /* 0x000fce0007ffe8cb */
[----:B------:R-:W1:Y:S01]  /*6030*/  LDC.64 R4, c[0x0][0x9e0] ;  /* 0x00027800ff047b82 */ /* 0x000e620000000a00 */
[----:B0-----:R-:W-:Y:S01]  /*6040*/  ISETP.NE.AND P1, PT, R0, 0x1, PT ;  /* 0x000000010000780c */ /* 0x001fe20003f25270 */
[----:B------:R-:W-:Y:S01]  /*6050*/  VIADD R0, R209, 0x7f ;  /* 0x0000007fd1007836 */ /* 0x000fe20000000000 */
[----:B-1----:R-:W-:-:S11]  /*6060*/  ISETP.GE.AND P2, PT, R5, 0x1, PT ;  /* 0x000000010500780c */ /* 0x002fd60003f46270 */
[----:B------:R-:W0:Y:S08]  /*6070*/  @P1 LDC R3, c[0x0][0x44c] ;  /* 0x00011300ff031b82 */ /* 0x000e300000000800 */
[----:B------:R-:W1:Y:S01]  /*6080*/  @P1 LDC R6, c[0x0][0x450] ;  /* 0x00011400ff061b82 */ /* 0x000e620000000800 */
[----:B0-----:R-:W-:-:S05]  /*6090*/  @P1 IMAD.HI.U32 R3, R0, R3, RZ ;  /* 0x0000000300031227 */ /* 0x001fca00078e00ff */
[----:B-1----:R-:W-:-:S05]  /*60a0*/  @P1 SHF.R.U32.HI R0, RZ, R6, R3 ;  /* 0x00000006ff001219 */ /* 0x002fca0000011603 */
[----:B------:R-:W-:Y:S01]  /*60b0*/  IMAD.IADD R3, R7, 0x1, R0 ;  /* 0x0000000107037824 */ /* 0x000fe200078e0200 */
[----:B------:R-:W-:Y:S06]  /*60c0*/  @P0 BRA `(.L_x_2719) ;  /* 0x00000000000c0947 */ /* 0x000fec0003800000 */
[----:B------:R-:W0:Y:S01]  /*60d0*/  FENCE.VIEW.ASYNC.G ;  /* 0x00000000000073c6 */ /* 0x000e220000000100 */
[----:B------:R-:W-:Y:S05]  /*60e0*/  WARPSYNC.ALL ;  /* 0x0000000000007948 */ /* 0x000fea0003800000 */
[----:B0-----:R-:W-:Y:S06]  /*60f0*/  BAR.ARV 0xc, 0x180 ;  /* 0x0306000000007b1d */ /* 0x001fec0000002000 */
.L_x_2719:
[----:B------:R-:W-:Y:S01]  /*6100*/  IMAD.IADD R4, R3, 0x1, R4 ;  /* 0x0000000103047824 */ /* 0x000fe200078e0204 */
[----:B------:R-:W-:Y:S06]  /*6110*/  @!P2 BRA `(.L_x_2720) ;  /* 0x000000000048a947 */ /* 0x000fec0003800000 */
        /* <DEDUP_REMOVED lines=11> */
.L_x_2722:
[----:B------:R-:W-:-:S13]  /*61d0*/  ISETP.NE.AND P0, PT, R5, 0x1, PT ;  /* 0x000000010500780c */ /* 0x000fda0003f05270 */
[----:B------:R-:W0:Y:S02]  /*61e0*/  @P0 LDC.64 R6, c[0x0][0x9e8] ;  /* 0x00027a00ff060b82 */ /* 0x000e240000000a00 */
[----:B0-----:R-:W-:-:S05]  /*61f0*/  @P0 IMAD.HI.U32 R6, R0, R6, RZ ;  /* 0x0000000600060227 */ /* 0x001fca00078e00ff */
[----:B------:R-:W-:-:S07]  /*6200*/  @P0 SHF.R.U32.HI R0, RZ, R7, R6 ;  /* 0x00000007ff000219 */ /* 0x000fce0000011606 */
.L_x_2723:
[----:B------:R-:W-:Y:S05]  /*6210*/  BSYNC B0 ;  /* 0x0000000000007941 */ /* 0x000fea0003800000 */
.L_x_2721:
[----:B------:R-:W-:-:S05]  /*6220*/  IMAD R3, R0, R5, R5 ;  /* 0x0000000500037224 */ /* 0x000fca00078e0205 */
[----:B------:R-:W-:-:S07]  /*6230*/  VIMNMX R4, R4, R3, PT ;  /* 0x0000000304047248 */ /* 0x000fce0003fe0100 */
.L_x_2720:
[----:B------:R-:W0:Y:S01]  /*6240*/  @P1 LDC R0, c[0x0][0x44c] ;  /* 0x00011300ff001b82 */ /* 0x000e220000000800 */
[----:B------:R-:W-:Y:S01]  /*6250*/  VIADD R4, R4, 0x5f ;  /* 0x0000005f04047836 */ /* 0x000fe20000000000 */
[----:B------:R-:W-:-:S03]  /*6260*/  ULDC UR4, c[0x0][0x9dc] ;  /* 0x0002770000047ab9 */ /* 0x000fc60000000800 */
[----:B------:R-:W-:-:S03]  /*6270*/  IMAD.HI R4, R4, 0x2aaaaaab, RZ ;  /* 0x2aaaaaab04047827 */ /* 0x000fc600078e02ff */
[----:B------:R-:W1:Y:S02]  /*6280*/  @P1 LDC R7, c[0x0][0x450] ;  /* 0x00011400ff071b82 */ /* 0x000e640000000800 */
[----:B------:R-:W-:-:S04]  /*6290*/  SHF.R.U32.HI R3, RZ, 0x1f, R4 ;  /* 0x0000001fff037819 */ /* 0x000fc80000011604 */
[----:B------:R-:W-:-:S04]  /*62a0*/  LEA.HI.SX32 R4, R4, R3, 0x1c ;  /* 0x0000000304047211 */ /* 0x000fc800078fe2ff */
[----:B------:R-:W-:Y:S01]  /*62b0*/  VIMNMX R29, R29, R4, PT ;  /* 0x000000041d1d7248 */ /* 0x000fe20003fe0100 */
[----:B0-----:R-:W-:-:S04]  /*62c0*/  @P1 IMAD.HI.U32 R6, R209, R0, RZ ;  /* 0x00000000d1061227 */ /* 0x001fc800078e00ff */
[----:B------:R-:W-:Y:S01]  /*62d0*/  IMAD.MOV.U32 R0, RZ, RZ, R209 ;  /* 0x000000ffff007224 */ /* 0x000fe200078e00d1 */
        /* <DEDUP_REMOVED lines=14> */
.L_x_2726:
[----:B------:R-:W-:-:S13]  /*63c0*/  ISETP.NE.AND P0, PT, R5, 0x1, PT ;  /* 0x000000010500780c */ /* 0x000fda0003f05270 */
[----:B------:R-:W0:Y:S02]  /*63d0*/  @P0 LDC.64 R6, c[0x0][0x9e8] ;  /* 0x00027a00ff060b82 */ /* 0x000e240000000a00 */
[----:B0-----:R-:W-:-:S05]  /*63e0*/  @P0 IMAD.HI.U32 R4, R0, R6, RZ ;  /* 0x0000000600040227 */ /* 0x001fca00078e00ff */
[----:B------:R-:W-:-:S07]  /*63f0*/  @P0 SHF.R.U32.HI R0, RZ, R7, R4 ;  /* 0x00000007ff000219 */ /* 0x000fce0000011604 */
.L_x_2727:
[----:B------:R-:W-:Y:S05]  /*6400*/  BSYNC B0 ;  /* 0x0000000000007941 */ /* 0x000fea0003800000 */
.L_x_2725:
[----:B------:R-:W-:-:S05]  /*6410*/  IMAD R0, R0, R5, RZ ;  /* 0x0000000500007224 */ /* 0x000fca00078e02ff */
[----:B------:R-:W-:-:S07]  /*6420*/  VIMNMX R3, R3, R0, !PT ;  /* 0x0000000003037248 */ /* 0x000fce0007fe0100 */
.L_x_2724:
[----:B------:R-:W-:Y:S01]  /*6430*/  IMAD.HI R3, R3, 0x2aaaaaab, RZ ;  /* 0x2aaaaaab03037827 */ /* 0x000fe200078e02ff */
[----:B------:R-:W-:Y:S03]  /*6440*/  BSSY B0, `(.L_x_2728) ;  /* 0x0000026000007945 */ /* 0x000fe60003800000 */
[----:B------:R-:W-:Y:S01]  /*6450*/  IMAD.MOV.U32 R176, RZ, RZ, RZ ;  /* 0x000000ffffb07224 */ /* 0x000fe200078e00ff */
[----:B------:R-:W-:-:S04]  /*6460*/  SHF.R.U32.HI R0, RZ, 0x1f, R3 ;  /* 0x0000001fff007819 */ /* 0x000fc80000011603 */
[----:B------:R-:W-:-:S04]  /*6470*/  LEA.HI.SX32 R0, R3, R0, 0x1c ;  /* 0x0000000003007211 */ /* 0x000fc800078fe2ff */
[----:B------:R-:W-:-:S04]  /*6480*/  VIMNMX R219, RZ, R0, !PT ;  /* 0x00000000ffdb7248 */ /* 0x000fc80007fe0100 */
        /* <DEDUP_REMOVED lines=33> */
.L_x_2729:
[----:B------:R-:W-:Y:S05]  /*66a0*/  BSYNC B0 ;  /* 0x0000000000007941 */ /* 0x000fea0003800000 */
.L_x_2728:
[-C--:B------:R-:W-:Y:S01]  /*66b0*/  IMAD R219, R233, R176.reuse, R219 ;  /* 0x000000b0e9db7224 */ /* 0x080fe200078e02db */
        /* <DEDUP_REMOVED lines=78> */
.L_x_3058:
        /* <DEDUP_REMOVED lines=26> */
.L_x_2733:
[----:B------:R-:W-:Y:S05]  /*6d40*/  BSYNC B6 ;  /* 0x0000000000067941 */ /* 0x000fea0003800000 */
.L_x_2732:
        /* <DEDUP_REMOVED lines=12> */
.L_x_2737:
[----:B--2---:R2:W3:Y:S02]  /*6e10*/  SYNCS.PHASECHK.TRANS64.TRYWAIT P0, [R19+URZ+0x22800], R0 ;  /* 0x02280000130075a7 */ /* 0x0044e4000800017f */
[----:B---3--:R-:W-:Y:S05]  /*6e20*/  @!P0 NANOSLEEP.SYNCS 0x989680 ;  /* 0x009896800000895d */ /* 0x008fea0003900000 */
[----:B------:R-:W3:Y:S02]  /*6e30*/  @!P0 SYNCS.PHASECHK.TRANS64 P0, [R19+URZ+0x22800], R0 ;  /* 0x02280000130085a7 */ /* 0x000ee4000800007f */
[----:B---3--:R-:W-:Y:S05]  /*6e40*/  @!P0 BRA `(.L_x_2737) ;  /* 0xfffffffc00f08947 */ /* 0x008fea000383ffff */
.L_x_2736:
[----:B------:R-:W-:Y:S05]  /*6e50*/  BSYNC B0 ;  /* 0x0000000000007941 */ /* 0x000fea0003800000 */
.L_x_2735:
[----:B------:R-:W-:Y:S05]  /*6e60*/  BRA `(.L_x_2738) ;  /* 0x0000002800f87947 */ /* 0x000fea0003800000 */
.L_x_2734:
[----:B------:R-:W-:Y:S01]  /*6e70*/  LOP3.LUT P0, RZ, R24, 0x3ff, RZ, 0xc0, !PT ;  /* 0x000003ff18ff7812 */ /* 0x000fe2000780c0ff */
[----:B------:R-:W-:Y:S01]  /*6e80*/  ULDC.64 UR4, c[0x0][0x3f8] ;  /* 0x0000fe0000047ab9 */ /* 0x000fe20000000a00 */
[----:B-----5:R-:W-:Y:S01]  /*6e90*/  SHF.R.S32.HI R0, RZ, 0x1f, R152 ;  /* 0x0000001fff007819 */ /* 0x020fe20000011498 */
[----:B------:R-:W-:Y:S01]  /*6ea0*/  ULDC.64 UR6, c[0x0][0x408] ;  /* 0x0001020000067ab9 */ /* 0x000fe20000000a00 */
[----:B------:R-:W-:Y:S01]  /*6eb0*/  IMAD.WIDE.U32 R24, R152, UR4, RZ ;  /* 0x0000000498187c25 */ /* 0x000fe2000f8e00ff */
[----:B------:R-:W-:Y:S03]  /*6ec0*/  BSSY B6, `(.L_x_2739) ;  /* 0x0000019000067945 */ /* 0x000fe60003800000 */
[C---:B------:R-:W-:Y:S02]  /*6ed0*/  IMAD R3, R0.reuse, UR4, RZ ;  /* 0x0000000400037c24 */ /* 0x040fe4000f8e02ff */
[----:B------:R-:W-:-:S02]  /*6ee0*/  IMAD R5, R0, UR6, RZ ;  /* 0x0000000600057c24 */ /* 0x000fc4000f8e02ff */
[C---:B------:R-:W-:Y:S02]  /*6ef0*/  IMAD R3, R152.reuse, UR5, R3 ;  /* 0x0000000598037c24 */ /* 0x040fe4000f8e0203 */
[C---:B------:R-:W-:Y:S02]  /*6f00*/  IMAD R5, R152.reuse, UR7, R5 ;  /* 0x0000000798057c24 */ /* 0x040fe4000f8e0205 */
[----:B------:R-:W-:-:S04]  /*6f10*/  IMAD.WIDE.U32 R152, R152, UR6, RZ ;  /* 0x0000000698987c25 */ /* 0x000fc8000f8e00ff */
[----:B------:R-:W-:Y:S02]  /*6f20*/  IMAD.IADD R27, R3, 0x1, R25 ;  /* 0x00000001031b7824 */ /* 0x000fe400078e0219 */
[----:B------:R-:W-:Y:S01]  /*6f30*/  IMAD.IADD R29, R5, 0x1, R153 ;  /* 0x00000001051d7824 */ /* 0x000fe200078e0299 */
        /* <DEDUP_REMOVED lines=17> */
.L_x_2740:
[----:B------:R-:W-:Y:S05]  /*7050*/  BSYNC B6 ;  /* 0x0000000000067941 */ /* 0x000fea0003800000 */
.L_x_2739:
[----:B------:R-:W-:Y:S01]  /*7060*/  LEA.HI R31, R31, R26, RZ, 0x2 ;  /* 0x0000001a1f1f7211 */ /* 0x000fe200078f10ff */
[----:B------:R-:W-:Y:S01]  /*7070*/  ULDC.U8 UR4, c[0x0][0x410] ;  /* 0x0001040000047ab9 */ /* 0x000fe20000000000 */
[----:B------:R-:W-:Y:S01]  /*7080*/  BSSY B0, `(.L_x_2741) ;  /* 0x0000294000007945 */ /* 0x000fe20003800000 */
[----:B------:R-:W-:Y:S01]  /*7090*/  ISETP.NE.AND P0, PT, RZ, UR4, PT ;  /* 0x00000004ff007c0c */ /* 0x000fe2000bf05270 */
[----:B------:R-:W-:Y:S01]  /*70a0*/  IMAD.IADD R39, R23, 0x1, R209 ;  /* 0x0000000117277824 */ /* 0x000fe200078e02d1 */
[----:B------:R-:W-:Y:S02]  /*70b0*/  SHF.R.S32.HI R0, RZ, 0x1f, R31 ;  /* 0x0000001fff007819 */ /* 0x000fe4000001141f */
[----:B------:R-:W-:Y:S02]  /*70c0*/  LOP3.LUT R31, R31, 0xfffffffc, RZ, 0xc0, !PT ;  /* 0xfffffffc1f1f7812 */ /* 0x000fe400078ec0ff */
[----:B------:R-:W-:-:S03]  /*70d0*/  LEA.HI R0, R0, R23, RZ, 0x3 ;  /* 0x0000001700007211 */ /* 0x000fc600078f18ff */
[----:B------:R-:W-:Y:S01]  /*70e0*/  IMAD.IADD R26, R26, 0x1, -R31 ;  /* 0x000000011a1a7824 */ /* 0x000fe200078e0a1f */
[----:B------:R-:W-:-:S05]  /*70f0*/  LOP3.LUT R0, R0, 0xfffffff8, RZ, 0xc0, !PT ;  /* 0xfffffff800007812 */ /* 0x000fca00078ec0ff */
[----:B------:R-:W-:Y:S01]  /*7100*/  IMAD.IADD R37, R23, 0x1, -R0 ;  /* 0x0000000117257824 */ /* 0x000fe200078e0a00 */
[----:B------:R-:W-:Y:S06]  /*7110*/  @!P0 BRA `(.L_x_2742) ;  /* 0x0000001400508947 */ /* 0x000fec0003800000 */
[----:B------:R-:W1:Y:S01]  /*7120*/  LDC R40, c[0x0][0x448] ;  /* 0x00011200ff287b82 */ /* 0x000e620000000800 */
[----:B------:R-:W-:Y:S01]  /*7130*/  IMAD R3, R26, 0x40, R39 ;  /* 0x000000401a037824 */ /* 0x000fe200078e0227 */
[----:B------:R-:W-:Y:S01]  /*7140*/  ULDC.64 UR4, c[0x0][0x3f8] ;  /* 0x0000fe0000047ab9 */ /* 0x000fe20000000a00 */
[----:B------:R-:W-:Y:S01]  /*7150*/  ULDC.64 UR6, c[0x0][0x408] ;  /* 0x0001020000067ab9 */ /* 0x000fe20000000a00 */
[----:B------:R-:W-:Y:S01]  /*7160*/  IMAD.MOV.U32 R8, RZ, RZ, R24 ;  /* 0x000000ffff087224 */ /* 0x000fe200078e0018 */
[----:B------:R-:W-:Y:S01]  /*7170*/  SHF.R.S32.HI R32, RZ, 0x1f, R207 ;  /* 0x0000001fff207819 */ /* 0x000fe200000114cf */
[----:B------:R-:W-:Y:S02]  /*7180*/  IMAD.MOV.U32 R9, RZ, RZ, R27 ;  /* 0x000000ffff097224 */ /* 0x000fe400078e001b */
[----:B------:R-:W-:Y:S02]  /*7190*/  IMAD.MOV.U32 R10, RZ, RZ, R152 ;  /* 0x000000ffff0a7224 */ /* 0x000fe400078e0098 */
[----:B------:R-:W-:Y:S01]  /*71a0*/  IMAD.MOV.U32 R11, RZ, RZ, R29 ;  /* 0x000000ffff0b7224 */ /* 0x000fe200078e001d */
[----:B-1----:R-:W-:-:S13]  /*71b0*/  ISETP.NE.AND P0, PT, R40, 0x1, PT ;  /* 0x000000012800780c */ /* 0x002fda0003f05270 */
[----:B------:R-:W1:Y:S08]  /*71c0*/  @P0 LDC R0, c[0x0][0x44c] ;  /* 0x00011300ff000b82 */ /* 0x000e700000000800 */
[----:B------:R-:W2:Y:S01]  /*71d0*/  @P0 LDC R5, c[0x0][0x450] ;  /* 0x00011400ff050b82 */ /* 0x000ea20000000800 */
[----:B-1----:R-:W-:-:S05]  /*71e0*/  @P0 IMAD.HI.U32 R0, R3, R0, RZ ;  /* 0x0000000003000227 */ /* 0x002fca00078e00ff */
[----:B--2---:R-:W-:-:S04]  /*71f0*/  @P0 SHF.R.U32.HI R3, RZ, R5, R0 ;  /* 0x00000005ff030219 */ /* 0x004fc80000011600 */
[----:B------:R-:W-:Y:S01]  /*7200*/  SHF.R.S32.HI R0, RZ, 0x1f, R3 ;  /* 0x0000001fff007819 */ /* 0x000fe20000011403 */
[----:B------:R-:W-:-:S04]  /*7210*/  IMAD.WIDE.U32 R8, R3, UR4, R8 ;  /* 0x0000000403087c25 */ /* 0x000fc8000f8e0008 */
[C---:B------:R-:W-:Y:S02]  /*7220*/  IMAD R4, R0.reuse, UR4, RZ ;  /* 0x0000000400047c24 */ /* 0x040fe4000f8e02ff */
[----:B------:R-:W-:Y:S02]  /*7230*/  IMAD R0, R0, UR6, RZ ;  /* 0x0000000600007c24 */ /* 0x000fe4000f8e02ff */
[C---:B------:R-:W-:Y:S01]  /*7240*/  IMAD R7, R3.reuse, UR5, R4 ;  /* 0x0000000503077c24 */ /* 0x040fe2000f8e0204 */
[----:B------:R-:W-:Y:S01]  /*7250*/  ULDC.64 UR4, c[0x0][0x3e8] ;  /* 0x0000fa0000047ab9 */ /* 0x000fe20000000a00 */
[C---:B------:R-:W-:Y:S01]  /*7260*/  IMAD.WIDE.U32 R10, R3.reuse, UR6, R10 ;  /* 0x00000006030a7c25 */ /* 0x040fe2000f8e000a */
[----:B------:R-:W-:Y:S01]  /*7270*/  LEA R6, P0, R8, UR4, 0x1 ;  /* 0x0000000408067c11 */ /* 0x000fe2000f8008ff */
[----:B------:R-:W-:Y:S02]  /*7280*/  UMOV UR4, 0xffffffff ;  /* 0xffffffff00047882 */ /* 0x000fe40000000000 */
[----:B------:R-:W-:Y:S01]  /*7290*/  IMAD R3, R3, UR7, R0 ;  /* 0x0000000703037c24 */ /* 0x000fe2000f8e0200 */
[----:B------:R-:W-:Y:S01]  /*72a0*/  ULDC.64 UR6, c[0x0][0x400] ;  /* 0x0001000000067ab9 */ /* 0x000fe20000000a00 */
[----:B------:R-:W-:Y:S01]  /*72b0*/  IMAD.IADD R7, R9, 0x1, R7 ;  /* 0x0000000109077824 */ /* 0x000fe200078e0207 */
[----:B------:R-:W-:Y:S01]  /*72c0*/  LEA R4, P1, R10, UR6, 0x1 ;  /* 0x000000060a047c11 */ /* 0x000fe2000f8208ff */
[----:B------:R-:W-:-:S03]  /*72d0*/  IMAD.IADD R3, R11, 0x1, R3 ;  /* 0x000000010b037824 */ /* 0x000fc600078e0203 */
[----:B------:R-:W-:Y:S02]  /*72e0*/  LEA.HI.X R7, R8, UR5, R7, 0x1, P0 ;  /* 0x0000000508077c11 */ /* 0x000fe400080f0c07 */
[----:B------:R-:W-:Y:S01]  /*72f0*/  LEA.HI.X R10, R10, UR7, R3, 0x1, P1 ;  /* 0x000000070a0a7c11 */ /* 0x000fe200088f0c03 */
[----:B------:R-:W-:Y:S06]  /*7300*/  BRA.DIV UR4, `(.L_x_2743) ;  /* 0x000001da04d47947 */ /* 0x000fec000b800000 */
[----:B------:R1:W2:Y:S04]  /*7310*/  SHFL.IDX PT, R3, R7, RZ, 0x1c1f ;  /* 0x001c1fff07037589 */ /* 0x0002a800000e0000 */
[----:B------:R1:W3:Y:S04]  /*7320*/  SHFL.IDX PT, R0, R6, RZ, 0x1c1f ;  /* 0x001c1fff06007589 */ /* 0x0002e800000e0000 */
[----:B------:R1:W4:Y:S04]  /*7330*/  SHFL.IDX PT, R5, R10, RZ, 0x1c1f ;  /* 0x001c1fff0a057589 */ /* 0x00032800000e0000 */
[----:B------:R1:W0:Y:S02]  /*7340*/  SHFL.IDX PT, R14, R4, RZ, 0x1c1f ;  /* 0x001c1fff040e7589 */ /* 0x00022400000e0000 */
.L_x_3064:
[----:B------:R-:W-:Y:S01]  /*7350*/  IMAD R40, R203, R40, RZ ;  /* 0x00000028cb287224 */ /* 0x000fe200078e02ff */
[----:B------:R-:W-:Y:S01]  /*7360*/  BSSY B1, `(.L_x_2744) ;  /* 0x000001d000017945 */ /* 0x000fe20003800000 */
[----:B------:R-:W-:Y:S02]  /*7370*/  CS2R R26, SRZ ;  /* 0x00000000001a7805 */ /* 0x000fe4000001ff00 */
[----:B------:R-:W-:Y:S02]  /*7380*/  CS2R R24, SRZ ;  /* 0x0000000000187805 */ /* 0x000fe4000001ff00 */
[----:B------:R-:W-:Y:S02]  /*7390*/  CS2R R28, SRZ ;  /* 0x00000000001c7805 */ /* 0x000fe4000001ff00 */
[----:B------:R-:W-:Y:S02]  /*73a0*/  ISETP.GE.AND P0, PT, R39, R40, PT ;  /* 0x000000282700720c */ /* 0x000fe40003f06270 */
[----:B------:R-:W-:-:S11]  /*73b0*/  CS2R R20, SRZ ;  /* 0x0000000000147805 */ /* 0x000fd6000001ff00 */
[----:B------:R-:W-:Y:S05]  /*73c0*/  @P0 BRA `(.L_x_2745) ;  /* 0x0000000000580947 */ /* 0x000fea0003800000 */
[----:B------:R-:W-:Y:S01]  /*73d0*/  ULDC UR4, c[0x0][0x3f4] ;  /* 0x0000fd0000047ab9 */ /* 0x000fe20000000800 */
[----:B---3--:R-:W-:Y:S01]  /*73e0*/  IMAD.MOV.U32 R8, RZ, RZ, R0 ;  /* 0x000000ffff087224 */ /* 0x008fe200078e0000 */
[----:B------:R-:W-:Y:S01]  /*73f0*/  ISETP.GE.AND P3, PT, R207, UR4, PT ;  /* 0x00000004cf007c0c */ /* 0x000fe2000bf66270 */
[----:B--2---:R-:W-:Y:S01]  /*7400*/  IMAD.MOV.U32 R9, RZ, RZ, R3 ;  /* 0x000000ffff097224 */ /* 0x004fe200078e0003 */
[----:B------:R-:W-:Y:S01]  /*7410*/  ISETP.GE.AND P2, PT, R200, UR4, PT ;  /* 0x00000004c8007c0c */ /* 0x000fe2000bf46270 */
[----:B----4-:R-:W-:Y:S01]  /*7420*/  IMAD.MOV.U32 R15, RZ, RZ, R5 ;  /* 0x000000ffff0f7224 */ /* 0x010fe200078e0005 */
[----:B------:R-:W-:-:S09]  /*7430*/  CS2R R28, SRZ ;  /* 0x00000000001c7805 */ /* 0x000fd2000001ff00 */
[C---:B0-----:R-:W-:Y:S01]  /*7440*/  @!P3 IMAD.SHL.U32 R13, R207.reuse, 0x2, RZ ;  /* 0x00000002cf0db824 */ /* 0x041fe200078e00ff */
[----:B------:R-:W-:Y:S01]  /*7450*/  @!P3 SHF.L.U64.HI R24, R207, 0x1, R32 ;  /* 0x00000001cf18b819 */ /* 0x000fe20000010220 */
[----:B------:R-:W-:-:S03]  /*7460*/  @!P2 IMAD.WIDE R30, R200, 0x2, R8 ;  /* 0x00000002c81ea825 */ /* 0x000fc600078e0208 */
        /* <DEDUP_REMOVED lines=12> */
.L_x_2745:
[----:B------:R-:W-:Y:S05]  /*7530*/  BSYNC B1 ;  /* 0x0000000000017941 */ /* 0x000fea0003800000 */
.L_x_2744:
[----:B--2--5:R-:W-:Y:S01]  /*7540*/  IMAD.MOV.U32 R3, RZ, RZ, R27 ;  /* 0x000000ffff037224 */ /* 0x024fe200078e001b */
[----:B------:R-:W-:Y:S01]  /*7550*/  UMOV UR4, 0xffffffff ;  /* 0xffffffff00047882 */ /* 0x000fe20000000000 */
[----:B----4-:R-:W-:Y:S02]  /*7560*/  IMAD.MOV.U32 R5, RZ, RZ, R24 ;  /* 0x000000ffff057224 */ /* 0x010fe400078e0018 */
[----:B0-----:R-:W-:Y:S02]  /*7570*/  IMAD.MOV.U32 R8, RZ, RZ, R25 ;  /* 0x000000ffff087224 */ /* 0x001fe400078e0019 */
[----:B---3--:R-:W-:Y:S01]  /*7580*/  IMAD.MOV.U32 R0, RZ, RZ, R26 ;  /* 0x000000ffff007224 */ /* 0x008fe200078e001a */
[----:B------:R-:W-:Y:S01]  /*7590*/  PRMT R41, R3, 0x5410, R5 ;  /* 0x0000541003297816 */ /* 0x000fe20000000005 */
[----:B------:R-:W-:Y:S01]  /*75a0*/  IMAD.MOV.U32 R5, RZ, RZ, R20 ;  /* 0x000000ffff057224 */ /* 0x000fe200078e0014 */
[----:B------:R-:W-:Y:S01]  /*75b0*/  PRMT R43, R8, 0x7610, R43 ;  /* 0x00007610082b7816 */ /* 0x000fe2000000002b */
[----:B------:R-:W-:Y:S01]  /*75c0*/  IMAD.MOV.U32 R8, RZ, RZ, R21 ;  /* 0x000000ffff087224 */ /* 0x000fe200078e0015 */
[----:B------:R-:W-:Y:S01]  /*75d0*/  PRMT R35, R0, 0x7610, R35 ;  /* 0x0000761000237816 */ /* 0x000fe20000000023 */
[----:B------:R-:W-:-:S02]  /*75e0*/  IMAD.MOV.U32 R0, RZ, RZ, R28 ;  /* 0x000000ffff007224 */ /* 0x000fc400078e001c */
[----:B------:R-:W-:Y:S01]  /*75f0*/  IMAD.MOV.U32 R3, RZ, RZ, R29 ;  /* 0x000000ffff037224 */ /* 0x000fe200078e001d */
[----:B------:R-:W-:Y:S02]  /*7600*/  PRMT R44, R5, 0x5410, R8 ;  /* 0x00005410052c7816 */ /* 0x000fe40000000008 */
[----:B------:R-:W-:Y:S02]  /*7610*/  CS2R R8, SRZ ;  /* 0x0000000000087805 */ /* 0x000fe4000001ff00 */
[----:B------:R-:W-:Y:S02]  /*7620*/  PRMT R35, R35, 0x5410, R0 ;  /* 0x0000541023237816 */ /* 0x000fe40000000000 */
[----:B------:R-:W-:Y:S01]  /*7630*/  PRMT R43, R43, 0x5410, R3 ;  /* 0x000054102b2b7816 */ /* 0x000fe20000000003 */
[----:B------:R-:W-:Y:S06]  /*7640*/  BRA.DIV UR4, `(.L_x_2746) ;  /* 0x000001da04747947 */ /* 0x000fec000b800000 */
[----:B------:R0:W2:Y:S04]  /*7650*/  SHFL.IDX PT, R3, R7, 0x1, 0x1c1f ;  /* 0x003c1f0007037f89 */ /* 0x0000a800000e0000 */
[----:B------:R0:W3:Y:S04]  /*7660*/  SHFL.IDX PT, R0, R6, 0x1, 0x1c1f ;  /* 0x003c1f0006007f89 */ /* 0x0000e800000e0000 */
[----:B------:R0:W4:Y:S04]  /*7670*/  SHFL.IDX PT, R5, R10, 0x1, 0x1c1f ;  /* 0x003c1f000a057f89 */ /* 0x00012800000e0000 */
[----:B-1----:R-:W1:Y:S02]  /*7680*/  SHFL.IDX PT, R4, R4, 0x1, 0x1c1f ;  /* 0x003c1f0004047f89 */ /* 0x002e6400000e0000 */
.L_x_3070:
[----:B------:R-:W-:Y:S01]  /*7690*/  VIADD R39, R39, 0x40 ;  /* 0x0000004027277836 */ /* 0x000fe20000000000 */
[----:B0-----:R-:W-:Y:S01]  /*76a0*/  LEA.HI R6, R232, R232, RZ, 0x1 ;  /* 0x000000e8e8067211 */ /* 0x001fe200078f08ff */
[----:B------:R-:W-:Y:S01]  /*76b0*/  BSSY B1, `(.L_x_2747) ;  /* 0x000001e000017945 */ /* 0x000fe20003800000 */
[----:B------:R-:W-:Y:S02]  /*76c0*/  CS2R R10, SRZ ;  /* 0x00000000000a7805 */ /* 0x000fe4000001ff00 */
[----:B------:R-:W-:Y:S02]  /*76d0*/  CS2R R14, SRZ ;  /* 0x00000000000e7805 */ /* 0x000fe4000001ff00 */
[----:B------:R-:W-:Y:S02]  /*76e0*/  ISETP.GE.AND P0, PT, R39, R40, PT ;  /* 0x000000282700720c */ /* 0x000fe40003f06270 */
[----:B------:R-:W-:Y:S02]  /*76f0*/  CS2R R12, SRZ ;  /* 0x00000000000c7805 */ /* 0x000fe4000001ff00 */
[----:B------:R-:W-:-:S05]  /*7700*/  LOP3.LUT R7, R6, 0xfffffffe, RZ, 0xc0, !PT ;  /* 0xfffffffe06077812 */ /* 0x000fca00078ec0ff */
[----:B------:R-:W-:-:S05]  /*7710*/  IMAD.IADD R7, R232, 0x1, -R7 ;  /* 0x00000001e8077824 */ /* 0x000fca00078e0a07 */
[----:B------:R-:W-:Y:S01]  /*7720*/  SHF.L.U32 R36, R7, 0x1f, RZ ;  /* 0x0000001f07247819 */ /* 0x000fe200000006ff */
[----:B------:R-:W-:Y:S06]  /*7730*/  @P0 BRA `(.L_x_2748) ;  /* 0x0000000000540947 */ /* 0x000fec0003800000 */
[----:B------:R-:W-:Y:S01]  /*7740*/  ULDC UR4, c[0x0][0x3f4] ;  /* 0x0000fd0000047ab9 */ /* 0x000fe20000000800 */
[----:B---3--:R-:W-:Y:S01]  /*7750*/  IMAD.MOV.U32 R6, RZ, RZ, R0 ;  /* 0x000000ffff067224 */ /* 0x008fe200078e0000 */
[----:B------:R-:W-:Y:S01]  /*7760*/  ISETP.GE.AND P2, PT, R200, UR4, PT ;  /* 0x00000004c8007c0c */ /* 0x000fe2000bf46270 */
[----:B--2---:R-:W-:Y:S01]  /*7770*/  IMAD.MOV.U32 R7, RZ, RZ, R3 ;  /* 0x000000ffff077224 */ /* 0x004fe200078e0003 */
[----:B------:R-:W-:Y:S02]  /*7780*/  ISETP.GE.AND P3, PT, R207, UR4, PT ;  /* 0x00000004cf007c0c */ /* 0x000fe4000bf66270 */
[----:B------:R-:W-:-:S09]  /*7790*/  CS2R R14, SRZ ;  /* 0x00000000000e7805 */ /* 0x000fd2000001ff00 */
[C---:B------:R-:W-:Y:S02]  /*77a0*/  @!P2 IMAD.WIDE R38, R200.reuse, 0x2, R6 ;  /* 0x00000002c826a825 */ /* 0x040fe400078e0206 */
[C---:B------:R-:W-:Y:S02]  /*77b0*/  @!P3 SHF.L.U64.HI R10, R207.reuse, 0x1, R32 ;  /* 0x00000001cf0ab819 */ /* 0x040fe40000010220 */
[----:B------:R-:W-:Y:S01]  /*77c0*/  @!P3 IMAD.SHL.U32 R7, R207, 0x2, RZ ;  /* 0x00000002cf07b824 */ /* 0x000fe200078e00ff */
[----:B------:R-:W-:Y:S02]  /*77d0*/  CS2R R8, SRZ ;  /* 0x0000000000087805 */ /* 0x000fe4000001ff00 */
[----:B------:R-:W-:Y:S01]  /*77e0*/  CS2R R12, SRZ ;  /* 0x00000000000c7805 */ /* 0x000fe2000001ff00 */
[----:B------:R0:W5:Y:S01]  /*77f0*/  @!P2 LD.E.64 R14, desc[UR38][R38.64] ;  /* 0x00000026260ea980 */ /* 0x000162000c101b00 */
[----:B-1--4-:R-:W-:Y:S01]  /*7800*/  @!P2 IMAD.WIDE R32, R200, 0x2, R4 ;  /* 0x00000002c820a825 */ /* 0x012fe200078e0204 */
[----:B------:R-:W-:-:S02]  /*7810*/  @!P3 IADD3 R30, P0, R0, R7, RZ ;  /* 0x00000007001eb210 */ /* 0x000fc40007f1e0ff */
[----:B------:R-:W-:Y:S02]  /*7820*/  @!P3 IADD3 R6, P1, R4, R7, RZ ;  /* 0x000000070406b210 */ /* 0x000fe40007f3e0ff */
[----:B------:R0:W5:Y:S01]  /*7830*/  @!P2 LD.E.64 R8, desc[UR38][R32.64] ;  /* 0x000000262008a980 */ /* 0x000162000c101b00 */
[--C-:B------:R-:W-:Y:S02]  /*7840*/  @!P3 IMAD.X R31, R3, 0x1, R10.reuse, P0 ;  /* 0x00000001031fb824 */ /* 0x100fe400000e060a */
[----:B------:R-:W-:Y:S01]  /*7850*/  @!P3 IMAD.X R7, R5, 0x1, R10, P1 ;  /* 0x000000010507b824 */ /* 0x000fe200008e060a */
[----:B------:R-:W-:Y:S02]  /*7860*/  CS2R R10, SRZ ;  /* 0x00000000000a7805 */ /* 0x000fe4000001ff00 */
[----:B------:R0:W5:Y:S04]  /*7870*/  @!P3 LD.E.64 R12, desc[UR38][R30.64] ;  /* 0x000000261e0cb980 */ /* 0x000168000c101b00 */
[----:B------:R0:W5:Y:S02]  /*7880*/  @!P3 LD.E.64 R10, desc[UR38][R6.64] ;  /* 0x00000026060ab980 */ /* 0x000164000c101b00 */
.L_x_2748:
[----:B------:R-:W-:Y:S05]  /*7890*/  BSYNC B1 ;  /* 0x0000000000017941 */ /* 0x000fea0003800000 */
.L_x_2747:
[----:B------:R-:W0:Y:S01]  /*78a0*/  SYNCS.PHASECHK.TRANS64.TRYWAIT P0, [R19+URZ+0x22800], R36 ;  /* 0x02280024130075a7 */ /* 0x000e22000800017f */
[----:B---3--:R-:W-:Y:S01]  /*78b0*/  IMAD.SHL.U32 R0, R37, 0x40, RZ ;  /* 0x0000004025007824 */ /* 0x008fe200078e00ff */
[----:B------:R-:W-:Y:S01]  /*78c0*/  VIADDMNMX R42, R40, -R209, 0x80, PT ;  /* 0x00000080282a7446 */ /* 0x000fe200038009d1 */
[----:B-1---5:R-:W-:Y:S01]  /*78d0*/  IMAD.MOV.U32 R4, RZ, RZ, R8 ;  /* 0x000000ffff047224 */ /* 0x022fe200078e0008 */
[----:B------:R-:W-:Y:S01]  /*78e0*/  BSSY B1, `(.L_x_2749) ;  /* 0x0000019000017945 */ /* 0x000fe20003800000 */
[----:B----4-:R-:W-:Y:S01]  /*78f0*/  IMAD.MOV.U32 R5, RZ, RZ, R11 ;  /* 0x000000ffff057224 */ /* 0x010fe200078e000b */
[----:B--2---:R-:W-:Y:S01]  /*7900*/  LOP3.LUT R3, R0, 0x1c0, RZ, 0xc0, !PT ;  /* 0x000001c000037812 */ /* 0x004fe200078ec0ff */
[----:B0-----:R-:W-:Y:S01]  /*7910*/  IMAD.MOV.U32 R6, RZ, RZ, R14 ;  /* 0x000000ffff067224 */ /* 0x001fe200078e000e */
[----:B------:R-:W-:Y:S01]  /*7920*/  PRMT R45, R4, 0x7610, R45 ;  /* 0x00007610042d7816 */ /* 0x000fe2000000002d */
[----:B------:R-:W-:Y:S01]  /*7930*/  IMAD.MOV.U32 R4, RZ, RZ, R10 ;  /* 0x000000ffff047224 */ /* 0x000fe200078e000a */
[----:B------:R-:W-:-:S02]  /*7940*/  LOP3.LUT R0, R3, 0x18, R16, 0xf8, !PT ;  /* 0x0000001803007812 */ /* 0x000fc400078ef810 */
[----:B------:R-:W-:Y:S02]  /*7950*/  SHF.R.U32.HI R3, RZ, 0x3, R3 ;  /* 0x00000003ff037819 */ /* 0x000fe40000011603 */
[----:B------:R-:W-:Y:S01]  /*7960*/  PRMT R46, R4, 0x5410, R5 ;  /* 0x00005410042e7816 */ /* 0x000fe20000000005 */
[----:B------:R-:W-:Y:S01]  /*7970*/  IMAD.MOV.U32 R4, RZ, RZ, R15 ;  /* 0x000000ffff047224 */ /* 0x000fe200078e000f */
[----:B------:R-:W-:Y:S01]  /*7980*/  LOP3.LUT R3, R0, R3, RZ, 0x3c, !PT ;  /* 0x0000000300037212 */ /* 0x000fe200078e3cff */
[----:B------:R-:W-:Y:S01]  /*7990*/  IMAD.MOV.U32 R0, RZ, RZ, R9 ;  /* 0x000000ffff007224 */ /* 0x000fe200078e0009 */
[----:B------:R-:W-:Y:S01]  /*79a0*/  PRMT R47, R6, 0x7610, R47 ;  /* 0x00007610062f7816 */ /* 0x000fe2000000002f */
[----:B------:R-:W-:Y:S01]  /*79b0*/  IMAD.MOV.U32 R5, RZ, RZ, R12 ;  /* 0x000000ffff057224 */ /* 0x000fe200078e000c */
[----:B------:R-:W-:Y:S02]  /*79c0*/  LOP3.LUT P2, RZ, R37, 0x4, RZ, 0xc0, !PT ;  /* 0x0000000425ff7812 */ /* 0x000fe4000784c0ff */
[----:B------:R-:W-:Y:S01]  /*79d0*/  PRMT R45, R45, 0x5410, R0 ;  /* 0x000054102d2d7816 */ /* 0x000fe20000000000 */
[----:B------:R-:W-:Y:S01]  /*79e0*/  IMAD R0, R220, 0x200, R3 ;  /* 0x00000200dc007824 */ /* 0x000fe200078e0203 */
[----:B------:R-:W-:-:S02]  /*79f0*/  PRMT R47, R47, 0x5410, R4 ;  /* 0x000054102f2f7816 */ /* 0x000fc40000000004 */
[----:B------:R-:W-:Y:S01]  /*7a00*/  PRMT R48, R5, 0x7610, R48 ;  /* 0x0000761005307816 */ /* 0x000fe20000000030 */
[----:B------:R-:W-:Y:S01]  /*7a10*/  IMAD R3, R0, 0x2, R19 ;  /* 0x0000000200037824 */ /* 0x000fe200078e0213 */
[----:B------:R-:W-:Y:S01]  /*7a20*/  ISETP.GE.AND P1, PT, R23, R42, PT ;  /* 0x0000002a1700720c */ /* 0x000fe20003f26270 */
[----:B------:R-:W-:Y:S02]  /*7a30*/  IMAD.MOV.U32 R5, RZ, RZ, R13 ;  /* 0x000000ffff057224 */ /* 0x000fe400078e000d */
[C---:B------:R-:W-:Y:S02]  /*7a40*/  VIADD R4, R3.reuse, 0x18400 ;  /* 0x0001840003047836 */ /* 0x040fe40000000000 */
[----:B------:R-:W-:Y:S01]  /*7a50*/  VIADD R0, R3, 0x18440 ;  /* 0x0001844003007836 */ /* 0x000fe20000000000 */
[----:B------:R-:W-:Y:S07]  /*7a60*/  @!P0 BRA `(.L_x_2750) ;  /* 0x000001d400e08947 */ /* 0x000fee0003800000 */
.L_x_3071:
[----:B------:R-:W-:Y:S05]  /*7a70*/  BSYNC B1 ;  /* 0x0000000000017941 */ /* 0x000fea0003800000 */
.L_x_2749:
[----:B------:R-:W-:Y:S01]  /*7a80*/  BSSY B1, `(.L_x_2751) ;  /* 0x000005f000017945 */ /* 0x000fe20003800000 */
[----:B------:R-:W-:Y:S01]  /*7a90*/  PRMT R48, R48, 0x5410, R5 ;  /* 0x0000541030307816 */ /* 0x000fe20000000005 */
[----:B------:R-:W-:Y:S02]  /*7aa0*/  @P2 VIADD R0, R4, 0xffffffc0 ;  /* 0xffffffc004002836 */ /* 0x000fe40000000000 */
[----:B------:R-:W-:Y:S05]  /*7ab0*/  @P1 BRA `(.L_x_2752) ;  /* 0x00000004006c1947 */ /* 0x000fea0003800000 */
[----:B------:R-:W1:Y:S01]  /*7ac0*/  LDC R4, c[0x0][0x3f4] ;  /* 0x0000fd00ff047b82 */ /* 0x000e620000000800 */
[----:B------:R-:W-:Y:S01]  /*7ad0*/  BSSY B2, `(.L_x_2753) ;  /* 0x000002e000027945 */ /* 0x000fe20003800000 */
[-C--:B-1----:R-:W-:Y:S02]  /*7ae0*/  ISETP.GE.AND P0, PT, R200, R4.reuse, PT ;  /* 0x00000004c800720c */ /* 0x082fe40003f06270 */
[----:B------:R-:W-:-:S11]  /*7af0*/  ISETP.GE.AND P1, PT, R207, R4, PT ;  /* 0x00000004cf00720c */ /* 0x000fd60003f26270 */
[----:B------:R-:W-:Y:S05]  /*7b00*/  @P0 BRA `(.L_x_2754) ;  /* 0x0000000000a80947 */ /* 0x000fea0003800000 */
[----:B------:R-:W1:Y:S01]  /*7b10*/  LDS.128 R4, [R3+0x18400] ;  /* 0x0184000003047984 */ /* 0x000e620000000c00 */
[----:B------:R-:W-:Y:S01]  /*7b20*/  SHF.R.U32.HI R31, RZ, 0x10, R29 ;  /* 0x00000010ff1f7819 */ /* 0x000fe2000001161d */
[--C-:B------:R-:W-:Y:S01]  /*7b30*/  HADD2.F32 R32, -RZ, R35.reuse.H0_H0 ;  /* 0x20000023ff207230 */ /* 0x100fe20000004100 */
[----:B------:R-:W-:Y:S01]  /*7b40*/  SHF.R.U32.HI R33, RZ, 0x10, R27 ;  /* 0x00000010ff217819 */ /* 0x000fe2000001161b */
[----:B------:R-:W-:Y:S01]  /*7b50*/  HADD2.F32 R30, -RZ, R35.H1_H1 ;  /* 0x30000023ff1e7230 */ /* 0x000fe20000004100 */
[----:B------:R-:W-:Y:S01]  /*7b60*/  SHF.R.U64 R39, R28, 0x10, R29 ;  /* 0x000000101c277819 */ /* 0x000fe2000000121d */
[----:B------:R-:W-:Y:S01]  /*7b70*/  HADD2.F32 R31, -RZ, R31.H0_H0 ;  /* 0x2000001fff1f7230 */ /* 0x000fe20000004100 */
[----:B------:R-:W-:Y:S01]  /*7b80*/  SHF.R.U64 R37, R26, 0x10, R27 ;  /* 0x000000101a257819 */ /* 0x000fe2000000121b */
[----:B------:R-:W-:Y:S02]  /*7b90*/  HADD2.F32 R33, -RZ, R33.H0_H0 ;  /* 0x20000021ff217230 */ /* 0x000fe40000004100 */
[----:B-1----:R-:W-:-:S02]  /*7ba0*/  HADD2.F32 R28, -RZ, R7.H0_H0 ;  /* 0x20000007ff1c7230 */ /* 0x002fc40000004100 */
[----:B------:R-:W-:Y:S02]  /*7bb0*/  HADD2.F32 R29, -RZ, R7.H1_H1 ;  /* 0x30000007ff1d7230 */ /* 0x000fe40000004100 */
[--C-:B------:R-:W-:Y:S02]  /*7bc0*/  HADD2.F32 R7, -RZ, R4.reuse.H0_H0 ;  /* 0x20000004ff077230 */ /* 0x100fe40000004100 */
[----:B------:R-:W-:Y:S02]  /*7bd0*/  HADD2.F32 R4, -RZ, R4.H1_H1 ;  /* 0x30000004ff047230 */ /* 0x000fe40000004100 */
[C---:B------:R-:W-:Y:S01]  /*7be0*/  FMUL.FTZ R38, R29.reuse, R31 ;  /* 0x0000001f1d267220 */ /* 0x040fe20000410000 */
[-C--:B------:R-:W-:Y:S01]  /*7bf0*/  FMUL.FTZ R35, R29, R33.reuse ;  /* 0x000000211d237220 */ /* 0x080fe20000410000 */
[--C-:B------:R-:W-:Y:S02]  /*7c00*/  HADD2.F32 R26, -RZ, R6.reuse.H0_H0 ;  /* 0x20000006ff1a7230 */ /* 0x100fe40000004100 */
[----:B0-----:R-:W-:Y:S01]  /*7c10*/  FMUL.FTZ R36, R4, R32 ;  /* 0x0000002004247220 */ /* 0x001fe20000410000 */
[----:B------:R-:W-:Y:S01]  /*7c20*/  FFMA.FTZ R40, R28, R33, R38 ;  /* 0x000000211c287223 */ /* 0x000fe20000010026 */
[----:B------:R-:W-:-:S02]  /*7c30*/  HADD2.F32 R27, -RZ, R6.H1_H1 ;  /* 0x30000006ff1b7230 */ /* 0x000fc40000004100 */
[-C--:B------:R-:W-:Y:S01]  /*7c40*/  FMUL.FTZ R38, R4, R30.reuse ;  /* 0x0000001e04267220 */ /* 0x080fe20000410000 */
[C---:B------:R-:W-:Y:S01]  /*7c50*/  FFMA.FTZ R36, R7.reuse, R30, -R36 ;  /* 0x0000001e07247223 */ /* 0x040fe20000010824 */
[----:B------:R-:W-:Y:S02]  /*7c60*/  HADD2.F32 R6, -RZ, R5.H0_H0 ;  /* 0x20000005ff067230 */ /* 0x000fe40000004100 */
[----:B------:R-:W-:Y:S01]  /*7c70*/  FFMA.FTZ R35, R28, R31, -R35 ;  /* 0x0000001f1c237223 */ /* 0x000fe20000010823 */
[----:B------:R-:W-:Y:S02]  /*7c80*/  HADD2.F32 R30, -RZ, R41.H0_H0 ;  /* 0x20000029ff1e7230 */ /* 0x000fe40000004100 */
[----:B------:R-:W-:Y:S01]  /*7c90*/  FFMA.FTZ R31, R7, R32, R38 ;  /* 0x00000020071f7223 */ /* 0x000fe20000010026 */
[----:B------:R-:W-:Y:S02]  /*7ca0*/  HADD2.F32 R5, -RZ, R5.H1_H1 ;  /* 0x30000005ff057230 */ /* 0x000fe40000004100 */
[----:B------:R-:W-:-:S02]  /*7cb0*/  HADD2.F32 R28, -RZ, R43.H1_H1 ;  /* 0x3000002bff1c7230 */ /* 0x000fc40000004100 */
[C---:B------:R-:W-:Y:S01]  /*7cc0*/  FMUL.FTZ R33, R27.reuse, R30 ;  /* 0x0000001e1b217220 */ /* 0x040fe20000410000 */
[----:B------:R-:W-:Y:S02]  /*7cd0*/  HADD2.F32 R29, -RZ, R37.H0_H0 ;  /* 0x20000025ff1d7230 */ /* 0x000fe40000004100 */
[----:B------:R-:W-:Y:S02]  /*7ce0*/  HADD2.F32 R4, -RZ, R39.H0_H0 ;  /* 0x20000027ff047230 */ /* 0x000fe40000004100 */
[-C--:B------:R-:W-:Y:S01]  /*7cf0*/  FMUL.FTZ R27, R27, R28.reuse ;  /* 0x0000001c1b1b7220 */ /* 0x080fe20000410000 */
[C---:B------:R-:W-:Y:S01]  /*7d00*/  FFMA.FTZ R33, R26.reuse, R28, -R33 ;  /* 0x0000001c1a217223 */ /* 0x040fe20000010821 */
[C---:B------:R-:W-:Y:S01]  /*7d10*/  FMUL.FTZ R7, R5.reuse, R29 ;  /* 0x0000001d05077220 */ /* 0x040fe20000410000 */
[----:B------:R-:W-:Y:S01]  /*7d20*/  FMUL.FTZ R32, R5, R4 ;  /* 0x0000000405207220 */ /* 0x000fe20000410000 */
[----:B------:R-:W-:Y:S02]  /*7d30*/  FFMA.FTZ R26, R26, R30, R27 ;  /* 0x0000001e1a1a7223 */ /* 0x000fe4000001001b */
[----:B------:R-:W-:Y:S01]  /*7d40*/  FFMA.FTZ R5, R6, R4, -R7 ;  /* 0x0000000406057223 */ /* 0x000fe20000010807 */
[----:B------:R-:W-:Y:S01]  /*7d50*/  F2FP.F16.F32.PACK_AB R7, R40, R35 ;  /* 0x000000232807723e */ /* 0x000fe200000000ff */
[----:B------:R-:W-:Y:S01]  /*7d60*/  FFMA.FTZ R32, R6, R29, R32 ;  /* 0x0000001d06207223 */ /* 0x000fe20000010020 */
[----:B------:R-:W-:-:S02]  /*7d70*/  F2FP.F16.F32.PACK_AB R4, R31, R36 ;  /* 0x000000241f04723e */ /* 0x000fc400000000ff */
[----:B------:R-:W-:Y:S02]  /*7d80*/  F2FP.F16.F32.PACK_AB R6, R26, R33 ;  /* 0x000000211a06723e */ /* 0x000fe400000000ff */
[----:B------:R-:W-:-:S05]  /*7d90*/  F2FP.F16.F32.PACK_AB R5, R32, R5 ;  /* 0x000000052005723e */ /* 0x000fca00000000ff */
[----:B------:R1:W-:Y:S02]  /*7da0*/  STS.128 [R3+0x18400], R4 ;  /* 0x0184000403007388 */ /* 0x0003e40000000c00 */
.L_x_2754:
[----:B------:R-:W-:Y:S05]  /*7db0*/  BSYNC B2 ;  /* 0x0000000000027941 */ /* 0x000fea0003800000 */
.L_x_2753:
[----:B------:R-:W-:Y:S05]  /*7dc0*/  @P1 BRA `(.L_x_2752) ;  /* 0x0000000000a81947 */ /* 0x000fea0003800000 */
[----:B-1----:R-:W1:Y:S01]  /*7dd0*/  LDS.128 R4, [R0] ;  /* 0x0000000000047984 */ /* 0x002e620000000c00 */
[----:B------:R-:W-:Y:S01]  /*7de0*/  SHF.R.U32.HI R27, RZ, 0x10, R21 ;  /* 0x00000010ff1b7819 */ /* 0x000fe20000011615 */
[----:B------:R-:W-:Y:S01]  /*7df0*/  HADD2.F32 R28, -RZ, R41.H1_H1 ;  /* 0x30000029ff1c7230 */ /* 0x000fe20000004100 */
[--C-:B------:R-:W-:Y:S01]  /*7e00*/  SHF.R.U32.HI R29, RZ, 0x10, R25.reuse ;  /* 0x00000010ff1d7819 */ /* 0x100fe20000011619 */
[----:B------:R-:W-:Y:S01]  /*7e10*/  HADD2.F32 R26, -RZ, R44.H0_H0 ;  /* 0x2000002cff1a7230 */ /* 0x000fe20000004100 */
        /* <DEDUP_REMOVED lines=11> */
[----:B------:R-:W-:Y:S01]  /*7ed0*/  FMUL.FTZ R30, R4, R28 ;  /* 0x0000001c041e7220 */ /* 0x000fe20000410000 */
[----:B0-----:R-:W-:Y:S01]  /*7ee0*/  FFMA.FTZ R36, R24, R29, R32 ;  /* 0x0000001d18247223 */ /* 0x001fe20000010020 */
        /* <DEDUP_REMOVED lines=23> */
[----:B------:R2:W-:Y:S02]  /*8060*/  STS.128 [R0], R4 ;  /* 0x0000000400007388 */ /* 0x0005e40000000c00 */
.L_x_2752:
[----:B------:R-:W-:Y:S05]  /*8070*/  BSYNC B1 ;  /* 0x0000000000017941 */ /* 0x000fea0003800000 */
.L_x_2751:
[----:B------:R-:W-:-:S13]  /*8080*/  ISETP.GE.AND P0, PT, R231, R42, PT ;  /* 0x0000002ae700720c */ /* 0x000fda0003f06270 */
[----:B------:R-:W-:Y:S05]  /*8090*/  @P0 BRA `(.L_x_2755) ;  /* 0x0000001800480947 */ /* 0x000fea0003800000 */
[----:B-12---:R-:W1:Y:S01]  /*80a0*/  LDC R4, c[0x0][0x3f4] ;  /* 0x0000fd00ff047b82 */ /* 0x006e620000000800 */
[----:B------:R-:W-:Y:S01]  /*80b0*/  BSSY B1, `(.L_x_2756) ;  /* 0x000002e000017945 */ /* 0x000fe20003800000 */
[-C--:B-1----:R-:W-:Y:S02]  /*80c0*/  ISETP.GE.AND P0, PT, R200, R4.reuse, PT ;  /* 0x00000004c800720c */ /* 0x082fe40003f06270 */
[----:B------:R-:W-:-:S11]  /*80d0*/  ISETP.GE.AND P1, PT, R207, R4, PT ;  /* 0x00000004cf00720c */ /* 0x000fd60003f26270 */
[----:B------:R-:W-:Y:S05]  /*80e0*/  @P0 BRA `(.L_x_2757) ;  /* 0x0000000000a80947 */ /* 0x000fea0003800000 */
[----:B------:R-:W1:Y:S01]  /*80f0*/  LDS.128 R4, [R3+0x1a400] ;  /* 0x01a4000003047984 */ /* 0x000e620000000c00 */
[----:B------:R-:W-:Y:S01]  /*8100*/  SHF.R.U32.HI R21, RZ, 0x10, R15 ;  /* 0x00000010ff157819 */ /* 0x000fe2000001160f */
[----:B------:R-:W-:Y:S01]  /*8110*/  HADD2.F32 R24, -RZ, R45.H0_H0 ;  /* 0x2000002dff187230 */ /* 0x000fe20000004100 */
[----:B------:R-:W-:Y:S01]  /*8120*/  SHF.R.U32.HI R25, RZ, 0x10, R9 ;  /* 0x00000010ff197819 */ /* 0x000fe20000011609 */
        /* <DEDUP_REMOVED lines=13> */
[----:B------:R-:W-:Y:S01]  /*8200*/  FFMA.FTZ R30, R14, R25, R28 ;  /* 0x000000190e1e7223 */ /* 0x000fe2000001001c */
[----:B------:R-:W-:-:S02]  /*8210*/  HADD2.F32 R9, -RZ, R6.H1_H1 ;  /* 0x30000006ff097230 */ /* 0x000fc40000004100 */
[-C--:B------:R-:W-:Y:S01]  /*8220*/  FMUL.FTZ R28, R4, R20.reuse ;  /* 0x00000014041c7220 */ /* 0x080fe20000410000 */
[C---:B------:R-:W-:Y:S01]  /*8230*/  FFMA.FTZ R26, R7.reuse, R20, -R26 ;  /* 0x00000014071a7223 */ /* 0x040fe2000001081a */
[----:B------:R-:W-:Y:S02]  /*8240*/  HADD2.F32 R6, -RZ, R5.H0_H0 ;  /* 0x20000005ff067230 */ /* 0x000fe40000004100 */
[----:B------:R-:W-:Y:S01]  /*8250*/  FFMA.FTZ R27, R14, R21, -R27 ;  /* 0x000000150e1b7223 */ /* 0x000fe2000001081b */
[----:B------:R-:W-:Y:S02]  /*8260*/  HADD2.F32 R20, -RZ, R45.H1_H1 ;  /* 0x3000002dff147230 */ /* 0x000fe40000004100 */
        /* <DEDUP_REMOVED lines=18> */
.L_x_2757:
[----:B------:R-:W-:Y:S05]  /*8390*/  BSYNC B1 ;  /* 0x0000000000017941 */ /* 0x000fea0003800000 */
.L_x_2756:
[----:B------:R-:W-:Y:S05]  /*83a0*/  @P1 BRA `(.L_x_2755) ;  /* 0x0000001400841947 */ /* 0x000fea0003800000 */
[----:B-1----:R-:W1:Y:S01]  /*83b0*/  LDS.128 R4, [R0+0x2000] ;  /* 0x0020000000047984 */ /* 0x002e620000000c00 */
[--C-:B------:R-:W-:Y:S02]  /*83c0*/  SHF.R.U64 R25, R12, 0x10, R13.reuse ;  /* 0x000000100c197819 */ /* 0x100fe4000000120d */
[----:B------:R-:W-:Y:S01]  /*83d0*/  SHF.R.U32.HI R12, RZ, 0x10, R13 ;  /* 0x00000010ff0c7819 */ /* 0x000fe2000001160d */
[----:B------:R-:W-:Y:S01]  /*83e0*/  HADD2.F32 R13, -RZ, R46.H0_H0 ;  /* 0x2000002eff0d7230 */ /* 0x000fe20000004100 */
[--C-:B------:R-:W-:Y:S02]  /*83f0*/  SHF.R.U32.HI R14, RZ, 0x10, R11.reuse ;  /* 0x00000010ff0e7819 */ /* 0x100fe4000001160b */
[----:B------:R-:W-:Y:S01]  /*8400*/  SHF.R.U64 R24, R10, 0x10, R11 ;  /* 0x000000100a187819 */ /* 0x000fe2000000120b */
[----:B------:R-:W-:Y:S02]  /*8410*/  HADD2.F32 R12, -RZ, R12.H0_H0 ;  /* 0x2000000cff0c7230 */ /* 0x000fe40000004100 */
[----:B------:R-:W-:-:S02]  /*8420*/  HADD2.F32 R14, -RZ, R14.H0_H0 ;  /* 0x2000000eff0e7230 */ /* 0x000fc40000004100 */
[----:B------:R-:W-:Y:S02]  /*8430*/  HADD2.F32 R11, -RZ, R48.H0_H0 ;  /* 0x20000030ff0b7230 */ /* 0x000fe40000004100 */
[--C-:B-1----:R-:W-:Y:S02]  /*8440*/  HADD2.F32 R10, -RZ, R7.reuse.H1_H1 ;  /* 0x30000007ff0a7230 */ /* 0x102fe40000004100 */
[--C-:B------:R-:W-:Y:S02]  /*8450*/  HADD2.F32 R3, -RZ, R4.reuse.H0_H0 ;  /* 0x20000004ff037230 */ /* 0x100fe40000004100 */
[----:B------:R-:W-:Y:S02]  /*8460*/  HADD2.F32 R4, -RZ, R4.H1_H1 ;  /* 0x30000004ff047230 */ /* 0x000fe40000004100 */
[C---:B------:R-:W-:Y:S01]  /*8470*/  FMUL.FTZ R20, R10.reuse, R14 ;  /* 0x0000000e0a147220 */ /* 0x040fe20000410000 */
[----:B------:R-:W-:Y:S02]  /*8480*/  HADD2.F32 R9, -RZ, R7.H0_H0 ;  /* 0x20000007ff097230 */ /* 0x000fe40000004100 */
[----:B------:R-:W-:Y:S01]  /*8490*/  FMUL.FTZ R15, R10, R12 ;  /* 0x0000000c0a0f7220 */ /* 0x000fe20000410000 */
[----:B------:R-:W-:-:S02]  /*84a0*/  HADD2.F32 R7, -RZ, R6.H0_H0 ;  /* 0x20000006ff077230 */ /* 0x000fc40000004100 */
[C---:B------:R-:W-:Y:S01]  /*84b0*/  FMUL.FTZ R10, R4.reuse, R13 ;  /* 0x0000000d040a7220 */ /* 0x040fe20000410000 */
[----:B------:R-:W-:Y:S02]  /*84c0*/  HADD2.F32 R8, -RZ, R6.H1_H1 ;  /* 0x30000006ff087230 */ /* 0x000fe40000004100 */
[C---:B------:R-:W-:Y:S01]  /*84d0*/  FFMA.FTZ R20, R9.reuse, R12, -R20 ;  /* 0x0000000c09147223 */ /* 0x040fe20000010814 */
[----:B------:R-:W-:Y:S01]  /*84e0*/  FFMA.FTZ R21, R9, R14, R15 ;  /* 0x0000000e09157223 */ /* 0x000fe2000001000f */
[-C--:B------:R-:W-:Y:S01]  /*84f0*/  FMUL.FTZ R14, R4, R11.reuse ;  /* 0x0000000b040e7220 */ /* 0x080fe20000410000 */
[C---:B------:R-:W-:Y:S01]  /*8500*/  FFMA.FTZ R12, R3.reuse, R11, -R10 ;  /* 0x0000000b030c7223 */ /* 0x040fe2000001080a */
[--C-:B------:R-:W-:Y:S02]  /*8510*/  HADD2.F32 R6, -RZ, R5.reuse.H0_H0 ;  /* 0x20000005ff067230 */ /* 0x100fe40000004100 */
[----:B------:R-:W-:Y:S02]  /*8520*/  HADD2.F32 R11, -RZ, R46.H1_H1 ;  /* 0x3000002eff0b7230 */ /* 0x000fe40000004100 */
[----:B------:R-:W-:Y:S01]  /*8530*/  FFMA.FTZ R3, R3, R13, R14 ;  /* 0x0000000d03037223 */ /* 0x000fe2000001000e */
[----:B------:R-:W-:-:S02]  /*8540*/  HADD2.F32 R5, -RZ, R5.H1_H1 ;  /* 0x30000005ff057230 */ /* 0x000fc40000004100 */
[----:B------:R-:W-:Y:S02]  /*8550*/  HADD2.F32 R9, -RZ, R48.H1_H1 ;  /* 0x30000030ff097230 */ /* 0x000fe40000004100 */
[C---:B------:R-:W-:Y:S01]  /*8560*/  FMUL.FTZ R14, R8.reuse, R11 ;  /* 0x0000000b080e7220 */ /* 0x040fe20000410000 */
[----:B------:R-:W-:Y:S02]  /*8570*/  HADD2.F32 R10, -RZ, R24.H0_H0 ;  /* 0x20000018ff0a7230 */ /* 0x000fe40000004100 */
[----:B------:R-:W-:Y:S02]  /*8580*/  HADD2.F32 R4, -RZ, R25.H0_H0 ;  /* 0x20000019ff047230 */ /* 0x000fe40000004100 */
[-C--:B------:R-:W-:Y:S01]  /*8590*/  FMUL.FTZ R8, R8, R9.reuse ;  /* 0x0000000908087220 */ /* 0x080fe20000410000 */
[----:B------:R-:W-:Y:S01]  /*85a0*/  FFMA.FTZ R14, R7, R9, -R14 ;  /* 0x00000009070e7223 */ /* 0x000fe2000001080e */
[C---:B------:R-:W-:Y:S01]  /*85b0*/  FMUL.FTZ R13, R5.reuse, R10 ;  /* 0x0000000a050d7220 */ /* 0x040fe20000410000 */
[----:B------:R-:W-:Y:S01]  /*85c0*/  FMUL.FTZ R15, R5, R4 ;  /* 0x00000004050f7220 */ /* 0x000fe20000410000 */
[----:B------:R-:W-:-:S02]  /*85d0*/  FFMA.FTZ R11, R7, R11, R8 ;  /* 0x0000000b070b7223 */ /* 0x000fc40000010008 */
[C---:B------:R-:W-:Y:S01]  /*85e0*/  FFMA.FTZ R5, R6.reuse, R4, -R13 ;  /* 0x0000000406057223 */ /* 0x040fe2000001080d */
[----:B------:R-:W-:Y:S01]  /*85f0*/  F2FP.F16.F32.PACK_AB R7, R21, R20 ;  /* 0x000000141507723e */ /* 0x000fe200000000ff */
[----:B------:R-:W-:Y:S01]  /*8600*/  FFMA.FTZ R10, R6, R10, R15 ;  /* 0x0000000a060a7223 */ /* 0x000fe2000001000f */
[----:B------:R-:W-:Y:S02]  /*8610*/  F2FP.F16.F32.PACK_AB R4, R3, R12 ;  /* 0x0000000c0304723e */ /* 0x000fe400000000ff */
[----:B------:R-:W-:Y:S02]  /*8620*/  F2FP.F16.F32.PACK_AB R6, R11, R14 ;  /* 0x0000000e0b06723e */ /* 0x000fe400000000ff */
[----:B------:R-:W-:-:S05]  /*8630*/  F2FP.F16.F32.PACK_AB R5, R10, R5 ;  /* 0x000000050a05723e */ /* 0x000fca00000000ff */
[----:B------:R3:W-:Y:S01]  /*8640*/  STS.128 [R0+0x2000], R4 ;  /* 0x0020000400007388 */ /* 0x0007e20000000c00 */
[----:B------:R-:W-:Y:S05]  /*8650*/  BRA `(.L_x_2755) ;  /* 0x0000001000d87947 */ /* 0x000fea0003800000 */
.L_x_2742:
[----:B------:R-:W1:Y:S01]  /*8660*/  LDC R36, c[0x0][0x448] ;  /* 0x00011200ff247b82 */ /* 0x000e620000000800 */
[----:B------:R-:W-:Y:S01]  /*8670*/  IMAD R3, R26, 0x40, R39 ;  /* 0x000000401a037824 */ /* 0x000fe200078e0227 */
[----:B------:R-:W-:Y:S01]  /*8680*/  ULDC.64 UR4, c[0x0][0x3f8] ;  /* 0x0000fe0000047ab9 */ /* 0x000fe20000000a00 */
[----:B------:R-:W-:Y:S01]  /*8690*/  ULDC.64 UR6, c[0x0][0x408] ;  /* 0x0001020000067ab9 */ /* 0x000fe20000000a00 */
[----:B------:R-:W-:Y:S01]  /*86a0*/  IMAD.MOV.U32 R26, RZ, RZ, R24 ;  /* 0x000000ffff1a7224 */ /* 0x000fe200078e0018 */
[----:B------:R-:W-:Y:S01]  /*86b0*/  SHF.R.S32.HI R43, RZ, 0x1f, R16 ;  /* 0x0000001fff2b7819 */ /* 0x000fe20000011410 */
[----:B------:R-:W-:Y:S01]  /*86c0*/  IMAD.MOV.U32 R4, RZ, RZ, R152 ;  /* 0x000000ffff047224 */ /* 0x000fe200078e0098 */
[----:B-1----:R-:W-:-:S13]  /*86d0*/  ISETP.NE.AND P0, PT, R36, 0x1, PT ;  /* 0x000000012400780c */ /* 0x002fda0003f05270 */
[----:B------:R-:W1:Y:S08]  /*86e0*/  @P0 LDC R0, c[0x0][0x44c] ;  /* 0x00011300ff000b82 */ /* 0x000e700000000800 */
[----:B------:R-:W2:Y:S01]  /*86f0*/  @P0 LDC R5, c[0x0][0x450] ;  /* 0x00011400ff050b82 */ /* 0x000ea20000000800 */
[----:B-1----:R-:W-:-:S05]  /*8700*/  @P0 IMAD.HI.U32 R0, R3, R0, RZ ;  /* 0x0000000003000227 */ /* 0x002fca00078e00ff */
[----:B--2---:R-:W-:Y:S01]  /*8710*/  @P0 SHF.R.U32.HI R3, RZ, R5, R0 ;  /* 0x00000005ff030219 */ /* 0x004fe20000011600 */
[----:B------:R-:W-:-:S03]  /*8720*/  IMAD.MOV.U32 R5, RZ, RZ, R29 ;  /* 0x000000ffff057224 */ /* 0x000fc600078e001d */
        /* <DEDUP_REMOVED lines=17> */
[----:B------:R-:W1:Y:S01]  /*8840*/  LDC R41, c[0x0][0x3f4] ;  /* 0x0000fd00ff297b82 */ /* 0x000e620000000800 */
[----:B------:R-:W2:Y:S01]  /*8850*/  SHFL.IDX PT, R3, R25, RZ, 0x1c1f ;  /* 0x001c1fff19037589 */ /* 0x000ea200000e0000 */
[----:B------:R-:W-:-:S03]  /*8860*/  IMAD R36, R203, R36, RZ ;  /* 0x00000024cb247224 */ /* 0x000fc600078e02ff */
[----:B------:R-:W3:Y:S04]  /*8870*/  SHFL.IDX PT, R0, R26, RZ, 0x1c1f ;  /* 0x001c1fff1a007589 */ /* 0x000ee800000e0000 */
[----:B------:R-:W4:Y:S04]  /*8880*/  SHFL.IDX PT, R14, R27, RZ, 0x1c1f ;  /* 0x001c1fff1b0e7589 */ /* 0x000f2800000e0000 */
[----:B------:R-:W5:Y:S01]  /*8890*/  SHFL.IDX PT, R4, R24, RZ, 0x1c1f ;  /* 0x001c1fff18047589 */ /* 0x000f6200000e0000 */
[----:B-1----:R-:W-:-:S04]  /*88a0*/  ISETP.GE.AND P0, PT, R16, R41, PT ;  /* 0x000000291000720c */ /* 0x002fc80003f06270 */
[----:B------:R-:W-:-:S13]  /*88b0*/  ISETP.GE.OR P1, PT, R39, R36, P0 ;  /* 0x000000242700720c */ /* 0x000fda0000726670 */
[C---:B------:R-:W-:Y:S01]  /*88c0*/  @!P1 IMAD.SHL.U32 R5, R16.reuse, 0x2, RZ ;  /* 0x0000000210059824 */ /* 0x040fe200078e00ff */
[----:B------:R-:W-:-:S04]  /*88d0*/  @!P1 SHF.L.U64.HI R21, R16, 0x1, R43 ;  /* 0x0000000110159819 */ /* 0x000fc8000001022b */
[----:B--2---:R-:W-:-:S05]  /*88e0*/  @!P1 IADD3 R6, P2, R3, R5, RZ ;  /* 0x0000000503069210 */ /* 0x004fca0007f5e0ff */
[----:B---3--:R-:W-:-:S05]  /*88f0*/  @!P1 IMAD.X R7, R0, 0x1, R21, P2 ;  /* 0x0000000100079824 */ /* 0x008fca00010e0615 */
[----:B------:R-:W2:Y:S01]  /*8900*/  @!P1 LD.E.128 R8, desc[UR38][R6.64] ;  /* 0x0000002606089980 */ /* 0x000ea2000c101d00 */
[----:B----4-:R-:W-:-:S05]  /*8910*/  @!P1 IADD3 R14, P2, R14, R5, RZ ;  /* 0x000000050e0e9210 */ /* 0x010fca0007f5e0ff */
[----:B-----5:R-:W-:-:S04]  /*8920*/  @!P1 IMAD.X R3, R4, 0x1, R21, P2 ;  /* 0x0000000104039824 */ /* 0x020fc800010e0615 */
[----:B------:R-:W-:-:S05]  /*8930*/  @!P1 IMAD.MOV.U32 R15, RZ, RZ, R3 ;  /* 0x000000ffff0f9224 */ /* 0x000fca00078e0003 */
[----:B------:R1:W3:Y:S01]  /*8940*/  @!P1 LD.E.128 R4, desc[UR38][R14.64] ;  /* 0x000000260e049980 */ /* 0x0002e2000c101d00 */
[----:B------:R-:W-:Y:S02]  /*8950*/  CS2R R20, SRZ ;  /* 0x0000000000147805 */ /* 0x000fe4000001ff00 */
[----:B------:R-:W-:Y:S02]  /*8960*/  CS2R R30, SRZ ;  /* 0x00000000001e7805 */ /* 0x000fe4000001ff00 */
[----:B------:R-:W-:Y:S01]  /*8970*/  CS2R R32, SRZ ;  /* 0x0000000000207805 */ /* 0x000fe2000001ff00 */
[----:B------:R-:W4:Y:S01]  /*8980*/  SHFL.IDX PT, R24, R24, 0x1, 0x1c1f ;  /* 0x003c1f0018187f89 */ /* 0x000f2200000e0000 */
[----:B------:R-:W-:-:S03]  /*8990*/  CS2R R28, SRZ ;  /* 0x00000000001c7805 */ /* 0x000fc6000001ff00 */
[----:B-1----:R1:W0:Y:S01]  /*89a0*/  SHFL.IDX PT, R14, R27, 0x1, 0x1c1f ;  /* 0x003c1f001b0e7f89 */ /* 0x00222200000e0000 */
[----:B--2---:R-:W-:Y:S02]  /*89b0*/  @!P1 IMAD.MOV.U32 R20, RZ, RZ, R8 ;  /* 0x000000ffff149224 */ /* 0x004fe400078e0008 */
[----:B------:R-:W-:Y:S02]  /*89c0*/  @!P1 IMAD.MOV.U32 R21, RZ, RZ, R9 ;  /* 0x000000ffff159224 */ /* 0x000fe400078e0009 */
[----:B------:R-:W-:Y:S02]  /*89d0*/  IMAD.MOV.U32 R0, RZ, RZ, R20 ;  /* 0x000000ffff007224 */ /* 0x000fe400078e0014 */
[----:B------:R-:W-:Y:S02]  /*89e0*/  IMAD.MOV.U32 R3, RZ, RZ, R21 ;  /* 0x000000ffff037224 */ /* 0x000fe400078e0015 */
[----:B------:R-:W-:Y:S01]  /*89f0*/  @!P1 IMAD.MOV.U32 R28, RZ, RZ, R10 ;  /* 0x000000ffff1c9224 */ /* 0x000fe200078e000a */
[----:B------:R-:W-:Y:S01]  /*8a00*/  PRMT R53, R53, 0x5410, R0 ;  /* 0x0000541035357816 */ /* 0x000fe20000000000 */
[----:B------:R-:W-:Y:S01]  /*8a10*/  @!P1 IMAD.MOV.U32 R29, RZ, RZ, R11 ;  /* 0x000000ffff1d9224 */ /* 0x000fe200078e000b */
[----:B------:R-:W-:Y:S01]  /*8a20*/  PRMT R40, R40, 0x5410, R3 ;  /* 0x0000541028287816 */ /* 0x000fe20000000003 */
[----:B------:R1:W2:Y:S01]  /*8a30*/  SHFL.IDX PT, R0, R26, 0x1, 0x1c1f ;  /* 0x003c1f001a007f89 */ /* 0x0002a200000e0000 */
[----:B------:R-:W-:-:S02]  /*8a40*/  IMAD.MOV.U32 R8, RZ, RZ, R28 ;  /* 0x000000ffff087224 */ /* 0x000fc400078e001c */
[----:B---3--:R-:W-:Y:S01]  /*8a50*/  @!P1 IMAD.MOV.U32 R30, RZ, RZ, R4 ;  /* 0x000000ffff1e9224 */ /* 0x008fe200078e0004 */
[----:B------:R1:W3:Y:S01]  /*8a60*/  SHFL.IDX PT, R3, R25, 0x1, 0x1c1f ;  /* 0x003c1f0019037f89 */ /* 0x0002e200000e0000 */
[----:B------:R-:W-:Y:S02]  /*8a70*/  @!P1 IMAD.MOV.U32 R31, RZ, RZ, R5 ;  /* 0x000000ffff1f9224 */ /* 0x000fe400078e0005 */
[----:B------:R-:W-:Y:S02]  /*8a80*/  @!P1 IMAD.MOV.U32 R33, RZ, RZ, R7 ;  /* 0x000000ffff219224 */ /* 0x000fe400078e0007 */
[----:B------:R-:W-:Y:S02]  /*8a90*/  @!P1 IMAD.MOV.U32 R32, RZ, RZ, R6 ;  /* 0x000000ffff209224 */ /* 0x000fe400078e0006 */
[----:B------:R-:W-:Y:S02]  /*8aa0*/  IMAD.MOV.U32 R4, RZ, RZ, R30 ;  /* 0x000000ffff047224 */ /* 0x000fe400078e001e */
[----:B------:R-:W-:-:S02]  /*8ab0*/  IMAD.MOV.U32 R5, RZ, RZ, R31 ;  /* 0x000000ffff057224 */ /* 0x000fc400078e001f */
[----:B------:R-:W-:Y:S02]  /*8ac0*/  IMAD.MOV.U32 R7, RZ, RZ, R33 ;  /* 0x000000ffff077224 */ /* 0x000fe400078e0021 */
[----:B------:R-:W-:Y:S01]  /*8ad0*/  IMAD.MOV.U32 R9, RZ, RZ, R29 ;  /* 0x000000ffff097224 */ /* 0x000fe200078e001d */
[----:B------:R-:W-:Y:S01]  /*8ae0*/  PRMT R40, R5, 0x7610, R40 ;  /* 0x0000761005287816 */ /* 0x000fe20000000028 */
[----:B------:R-:W-:Y:S01]  /*8af0*/  IMAD.MOV.U32 R6, RZ, RZ, R32 ;  /* 0x000000ffff067224 */ /* 0x000fe200078e0020 */
[----:B------:R-:W-:Y:S02]  /*8b00*/  PRMT R46, R4, 0x5410, R7 ;  /* 0x00005410042e7816 */ /* 0x000fe40000000007 */
[----:B------:R-:W-:Y:S02]  /*8b10*/  CS2R R4, SRZ ;  /* 0x0000000000047805 */ /* 0x000fe4000001ff00 */
[----:B------:R-:W-:Y:S02]  /*8b20*/  PRMT R35, R8, 0x5410, R9 ;  /* 0x0000541008237816 */ /* 0x000fe40000000009 */
[----:B012-4-:R-:W-:-:S07]  /*8b30*/  PRMT R53, R6, 0x7610, R53 ;  /* 0x0000761006357816 */ /* 0x017fce0000000035 */
.L_x_3081:
[----:B------:R-:W-:Y:S01]  /*8b40*/  VIADD R39, R39, 0x40 ;  /* 0x0000004027277836 */ /* 0x000fe20000000000 */
[----:B------:R-:W-:Y:S01]  /*8b50*/  LEA.HI R6, R232, R232, RZ, 0x1 ;  /* 0x000000e8e8067211 */ /* 0x000fe200078f08ff */
[----:B------:R-:W-:Y:S01]  /*8b60*/  BSSY B1, `(.L_x_2759) ;  /* 0x0000015000017945 */ /* 0x000fe20003800000 */
[----:B------:R-:W-:Y:S02]  /*8b70*/  CS2R R8, SRZ ;  /* 0x0000000000087805 */ /* 0x000fe4000001ff00 */
[----:B------:R-:W-:Y:S02]  /*8b80*/  CS2R R10, SRZ ;  /* 0x00000000000a7805 */ /* 0x000fe4000001ff00 */
[----:B------:R-:W-:Y:S02]  /*8b90*/  ISETP.GE.AND P1, PT, R39, R36, PT ;  /* 0x000000242700720c */ /* 0x000fe40003f26270 */
[----:B------:R-:W-:-:S05]  /*8ba0*/  LOP3.LUT R7, R6, 0xfffffffe, RZ, 0xc0, !PT ;  /* 0xfffffffe06077812 */ /* 0x000fca00078ec0ff */
[----:B------:R-:W-:Y:S01]  /*8bb0*/  IMAD.IADD R12, R232, 0x1, -R7 ;  /* 0x00000001e80c7824 */ /* 0x000fe200078e0a07 */
[----:B------:R-:W-:-:S04]  /*8bc0*/  CS2R R6, SRZ ;  /* 0x0000000000067805 */ /* 0x000fc8000001ff00 */
[----:B------:R-:W-:Y:S01]  /*8bd0*/  SHF.L.U32 R12, R12, 0x1f, RZ ;  /* 0x0000001f0c0c7819 */ /* 0x000fe200000006ff */
[----:B------:R-:W-:Y:S06]  /*8be0*/  @P1 BRA `(.L_x_2760) ;  /* 0x0000000000301947 */ /* 0x000fec0003800000 */
[----:B------:R-:W-:Y:S02]  /*8bf0*/  CS2R R6, SRZ ;  /* 0x0000000000067805 */ /* 0x000fe4000001ff00 */
[----:B------:R-:W-:Y:S02]  /*8c00*/  CS2R R8, SRZ ;  /* 0x0000000000087805 */ /* 0x000fe4000001ff00 */
[----:B------:R-:W-:Y:S01]  /*8c10*/  CS2R R10, SRZ ;  /* 0x00000000000a7805 */ /* 0x000fe2000001ff00 */
[----:B------:R-:W-:Y:S06]  /*8c20*/  @P0 BRA `(.L_x_2760) ;  /* 0x0000000000200947 */ /* 0x000fec0003800000 */
[C---:B------:R-:W-:Y:S01]  /*8c30*/  IMAD.SHL.U32 R4, R16.reuse, 0x2, RZ ;  /* 0x0000000210047824 */ /* 0x040fe200078e00ff */
[----:B------:R-:W-:-:S04]  /*8c40*/  SHF.L.U64.HI R5, R16, 0x1, R43 ;  /* 0x0000000110057819 */ /* 0x000fc8000001022b */
[-C--:B---3--:R-:W-:Y:S02]  /*8c50*/  IADD3 R8, P1, R3, R4.reuse, RZ ;  /* 0x0000000403087210 */ /* 0x088fe40007f3e0ff */
[----:B------:R-:W-:-:S03]  /*8c60*/  IADD3 R4, P2, R14, R4, RZ ;  /* 0x000000040e047210 */ /* 0x000fc60007f5e0ff */
[--C-:B------:R-:W-:Y:S02]  /*8c70*/  IMAD.X R9, R0, 0x1, R5.reuse, P1 ;  /* 0x0000000100097824 */ /* 0x100fe400008e0605 */
[----:B------:R-:W-:-:S04]  /*8c80*/  IMAD.X R5, R24, 0x1, R5, P2 ;  /* 0x0000000118057824 */ /* 0x000fc800010e0605 */
[----:B------:R-:W5:Y:S04]  /*8c90*/  LD.E.128 R8, desc[UR38][R8.64] ;  /* 0x0000002608087980 */ /* 0x000f68000c101d00 */
[----:B------:R-:W5:Y:S02]  /*8ca0*/  LD.E.128 R4, desc[UR38][R4.64] ;  /* 0x0000002604047980 */ /* 0x000f64000c101d00 */
.L_x_2760:
[----:B------:R-:W-:Y:S05]  /*8cb0*/  BSYNC B1 ;  /* 0x0000000000017941 */ /* 0x000fea0003800000 */
.L_x_2759:
[----:B------:R-:W0:Y:S01]  /*8cc0*/  SYNCS.PHASECHK.TRANS64.TRYWAIT P1, [R19+URZ+0x22800], R12 ;  /* 0x0228000c130075a7 */ /* 0x000e22000802017f */
[----:B-----5:R-:W-:Y:S01]  /*8cd0*/  IMAD.MOV.U32 R0, RZ, RZ, R4 ;  /* 0x000000ffff007224 */ /* 0x020fe200078e0004 */
[----:B------:R-:W-:Y:S01]  /*8ce0*/  VIADDMNMX R36, R36, -R209, 0x80, PT ;  /* 0x0000008024247446 */ /* 0x000fe200038009d1 */
[----:B---3--:R-:W-:Y:S01]  /*8cf0*/  IMAD.MOV.U32 R3, RZ, RZ, R5 ;  /* 0x000000ffff037224 */ /* 0x008fe200078e0005 */
[----:B------:R-:W-:Y:S01]  /*8d00*/  BSSY B1, `(.L_x_2761) ;  /* 0x000000c000017945 */ /* 0x000fe20003800000 */
[----:B------:R-:W-:Y:S01]  /*8d10*/  IMAD.MOV.U32 R13, RZ, RZ, R8 ;  /* 0x000000ffff0d7224 */ /* 0x000fe200078e0008 */
[-C--:B------:R-:W-:Y:S01]  /*8d20*/  ISETP.GE.OR P2, PT, R23, R36.reuse, P0 ;  /* 0x000000241700720c */ /* 0x080fe20000746670 */
[----:B------:R-:W-:Y:S01]  /*8d30*/  IMAD.MOV.U32 R14, RZ, RZ, R9 ;  /* 0x000000ffff0e7224 */ /* 0x000fe200078e0009 */
[----:B------:R-:W-:Y:S01]  /*8d40*/  PRMT R54, R0, 0x5410, R3 ;  /* 0x0000541000367816 */ /* 0x000fe20000000003 */
[----:B------:R-:W-:Y:S01]  /*8d50*/  IMAD.MOV.U32 R0, RZ, RZ, R6 ;  /* 0x000000ffff007224 */ /* 0x000fe200078e0006 */
[----:B------:R-:W-:Y:S01]  /*8d60*/  ISETP.GE.OR P0, PT, R231, R36, P0 ;  /* 0x00000024e700720c */ /* 0x000fe20000706670 */
[----:B------:R-:W-:Y:S01]  /*8d70*/  IMAD.MOV.U32 R3, RZ, RZ, R7 ;  /* 0x000000ffff037224 */ /* 0x000fe200078e0007 */
[----:B------:R-:W-:Y:S01]  /*8d80*/  PRMT R56, R13, 0x5410, R14 ;  /* 0x000054100d387816 */ /* 0x000fe2000000000e */
[----:B------:R-:W-:-:S03]  /*8d90*/  IMAD.IADD R39, R16, 0x1, R41 ;  /* 0x0000000110277824 */ /* 0x000fc600078e0229 */
[----:B------:R-:W-:Y:S01]  /*8da0*/  PRMT R55, R0, 0x5410, R3 ;  /* 0x0000541000377816 */ /* 0x000fe20000000003 */
[----:B0-----:R-:W-:Y:S06]  /*8db0*/  @!P1 BRA `(.L_x_2762) ;  /* 0x000001c800889947 */ /* 0x001fec0003800000 */
.L_x_3082:
[----:B------:R-:W-:Y:S05]  /*8dc0*/  BSYNC B1 ;  /* 0x0000000000017941 */ /* 0x000fea0003800000 */
.L_x_2761:
[----:B------:R-:W-:Y:S01]  /*8dd0*/  BSSY B1, `(.L_x_2763) ;  /* 0x0000063000017945 */ /* 0x000fe20003800000 */
[----:B------:R-:W-:Y:S01]  /*8de0*/  IMAD.MOV.U32 R0, RZ, RZ, R10 ;  /* 0x000000ffff007224 */ /* 0x000fe200078e000a */
[----:B------:R-:W-:Y:S01]  /*8df0*/  LOP3.LUT R39, R39, 0x38, RZ, 0xc0, !PT ;  /* 0x0000003827277812 */ /* 0x000fe200078ec0ff */
[----:B------:R-:W-:Y:S01]  /*8e00*/  IMAD.MOV.U32 R3, RZ, RZ, R11 ;  /* 0x000000ffff037224 */ /* 0x000fe200078e000b */
[----:B------:R-:W-:Y:S06]  /*8e10*/  @P2 BRA `(.L_x_2764) ;  /* 0x0000000400782947 */ /* 0x000fec0003800000 */
[----:B------:R-:W-:Y:S01]  /*8e20*/  IMAD.SHL.U32 R37, R37, 0x40, RZ ;  /* 0x0000004025257824 */ /* 0x000fe200078e00ff */
[--C-:B------:R-:W-:Y:S01]  /*8e30*/  SHF.R.U64 R50, R30, 0x10, R31.reuse ;  /* 0x000000101e327819 */ /* 0x100fe2000000121f */
[----:B------:R-:W-:Y:S01]  /*8e40*/  HADD2.F32 R41, -RZ, R40.H0_H0 ;  /* 0x20000028ff297230 */ /* 0x000fe20000004100 */
[----:B------:R-:W-:Y:S02]  /*8e50*/  SHF.R.U32.HI R36, RZ, 0x10, R31 ;  /* 0x00000010ff247819 */ /* 0x000fe4000001161f */
[----:B------:R-:W-:Y:S02]  /*8e60*/  LOP3.LUT R37, R37, 0x1c0, RZ, 0xc0, !PT ;  /* 0x000001c025257812 */ /* 0x000fe400078ec0ff */
[----:B------:R-:W-:Y:S01]  /*8e70*/  SHF.R.U64 R52, R20, 0x10, R21 ;  /* 0x0000001014347819 */ /* 0x000fe20000001215 */
[----:B------:R-:W-:Y:S01]  /*8e80*/  HADD2.F32 R36, -RZ, R36.H0_H0 ;  /* 0x20000024ff247230 */ /* 0x000fe20000004100 */
[----:B------:R-:W-:Y:S02]  /*8e90*/  SHF.R.U32.HI R14, RZ, 0x3, R37 ;  /* 0x00000003ff0e7819 */ /* 0x000fe40000011625 */
[----:B0-----:R-:W-:-:S02]  /*8ea0*/  LOP3.LUT R12, R37, 0x38, R16, 0xf8, !PT ;  /* 0x00000038250c7812 */ /* 0x001fc400078ef810 */
[----:B------:R-:W-:Y:S01]  /*8eb0*/  LOP3.LUT R25, R14, R39, R37, 0x1e, !PT ;  /* 0x000000270e197212 */ /* 0x000fe200078e1e25 */
[----:B------:R-:W-:Y:S01]  /*8ec0*/  HADD2.F32 R37, -RZ, R40.H1_H1 ;  /* 0x30000028ff257230 */ /* 0x000fe20000004100 */
[----:B------:R-:W-:Y:S02]  /*8ed0*/  LOP3.LUT R13, R12, R14, RZ, 0x3c, !PT ;  /* 0x0000000e0c0d7212 */ /* 0x000fe400078e3cff */
[----:B------:R-:W-:Y:S01]  /*8ee0*/  SHF.R.U32.HI R38, RZ, 0x10, R21 ;  /* 0x00000010ff267819 */ /* 0x000fe20000011615 */
[----:B------:R-:W-:Y:S01]  /*8ef0*/  IMAD R24, R220, 0x200, R25 ;  /* 0x00000200dc187824 */ /* 0x000fe200078e0219 */
[----:B------:R-:W-:Y:S01]  /*8f00*/  SHF.R.U64 R49, R32, 0x10, R33 ;  /* 0x0000001020317819 */ /* 0x000fe20000001221 */
[----:B------:R-:W-:Y:S01]  /*8f10*/  IMAD R12, R220, 0x200, R13 ;  /* 0x00000200dc0c7824 */ /* 0x000fe200078e020d */
[----:B------:R-:W-:Y:S01]  /*8f20*/  SHF.R.U32.HI R42, RZ, 0x10, R33 ;  /* 0x00000010ff2a7819 */ /* 0x000fe20000011621 */
[----:B------:R-:W-:Y:S01]  /*8f30*/  IMAD R48, R24, 0x2, R19 ;  /* 0x0000000218307824 */ /* 0x000fe200078e0213 */
[----:B------:R-:W-:Y:S01]  /*8f40*/  SHF.R.U64 R51, R28, 0x10, R29 ;  /* 0x000000101c337819 */ /* 0x000fe2000000121d */
[----:B------:R-:W-:Y:S01]  /*8f50*/  IMAD R47, R12, 0x2, R19 ;  /* 0x000000020c2f7824 */ /* 0x000fe200078e0213 */
[----:B------:R-:W-:-:S02]  /*8f60*/  SHF.R.U32.HI R44, RZ, 0x10, R29 ;  /* 0x00000010ff2c7819 */ /* 0x000fc4000001161d */
[----:B------:R-:W0:Y:S04]  /*8f70*/  LDS.128 R24, [R48+0x18400] ;  /* 0x0184000030187984 */ /* 0x000e280000000c00 */
[----:B------:R-:W1:Y:S01]  /*8f80*/  LDS.128 R12, [R47+0x18400] ;  /* 0x018400002f0c7984 */ /* 0x000e620000000c00 */
[--C-:B0-----:R-:W-:Y:S02]  /*8f90*/  HADD2.F32 R30, -RZ, R25.reuse.H0_H0 ;  /* 0x20000019ff1e7230 */ /* 0x101fe40000004100 */
[----:B------:R-:W-:Y:S02]  /*8fa0*/  HADD2.F32 R31, -RZ, R25.H1_H1 ;  /* 0x30000019ff1f7230 */ /* 0x000fe40000004100 */
[----:B-1----:R-:W-:Y:S02]  /*8fb0*/  HADD2.F32 R20, -RZ, R13.H0_H0 ;  /* 0x2000000dff147230 */ /* 0x002fe40000004100 */
[C---:B------:R-:W-:Y:S01]  /*8fc0*/  FMUL.FTZ R43, R30.reuse, R41 ;  /* 0x000000291e2b7220 */ /* 0x040fe20000410000 */
[----:B------:R-:W-:Y:S01]  /*8fd0*/  FMUL.FTZ R45, R30, R37 ;  /* 0x000000251e2d7220 */ /* 0x000fe20000410000 */
[----:B------:R-:W-:-:S02]  /*8fe0*/  HADD2.F32 R30, -RZ, R38.H0_H0 ;  /* 0x20000026ff1e7230 */ /* 0x000fc40000004100 */
[C---:B------:R-:W-:Y:S01]  /*8ff0*/  FMUL.FTZ R38, R31.reuse, R36 ;  /* 0x000000241f267220 */ /* 0x040fe20000410000 */
[C---:B------:R-:W-:Y:S01]  /*9000*/  FFMA.FTZ R40, R20.reuse, R37, -R43 ;  /* 0x0000002514287223 */ /* 0x040fe2000001082b */
[----:B------:R-:W-:Y:S02]  /*9010*/  HADD2.F32 R21, -RZ, R13.H1_H1 ;  /* 0x3000000dff157230 */ /* 0x000fe40000004100 */
[----:B------:R-:W-:Y:S01]  /*9020*/  FFMA.FTZ R45, R20, R41, R45 ;  /* 0x00000029142d7223 */ /* 0x000fe2000001002d */
[----:B------:R-:W-:Y:S02]  /*9030*/  HADD2.F32 R32, -RZ, R27.H0_H0 ;  /* 0x2000001bff207230 */ /* 0x000fe40000004100 */
[-C--:B------:R-:W-:Y:S01]  /*9040*/  FMUL.FTZ R20, R31, R30.reuse ;  /* 0x0000001e1f147220 */ /* 0x080fe20000410000 */
[----:B------:R-:W-:Y:S02]  /*9050*/  HADD2.F32 R43, -RZ, R46.H1_H1 ;  /* 0x3000002eff2b7230 */ /* 0x000fe40000004100 */
[----:B------:R-:W-:Y:S01]  /*9060*/  FFMA.FTZ R41, R21, R30, -R38 ;  /* 0x0000001e15297223 */ /* 0x000fe20000010826 */
[----:B------:R-:W-:-:S02]  /*9070*/  HADD2.F32 R37, -RZ, R35.H1_H1 ;  /* 0x30000023ff257230 */ /* 0x000fc40000004100 */
[----:B------:R-:W-:Y:S02]  /*9080*/  HADD2.F32 R28, -RZ, R15.H0_H0 ;  /* 0x2000000fff1c7230 */ /* 0x000fe40000004100 */
[C---:B------:R-:W-:Y:S01]  /*9090*/  FMUL.FTZ R31, R32.reuse, R43 ;  /* 0x0000002b201f7220 */ /* 0x040fe20000410000 */
[----:B------:R-:W-:Y:S02]  /*90a0*/  HADD2.F32 R33, -RZ, R27.H1_H1 ;  /* 0x3000001bff217230 */ /* 0x000fe40000004100 */
[-C--:B------:R-:W-:Y:S01]  /*90b0*/  FMUL.FTZ R32, R32, R37.reuse ;  /* 0x0000002520207220 */ /* 0x080fe20000410000 */
[----:B------:R-:W-:Y:S02]  /*90c0*/  HADD2.F32 R38, -RZ, R42.H0_H0 ;  /* 0x2000002aff267230 */ /* 0x000fe40000004100 */
[C---:B------:R-:W-:Y:S01]  /*90d0*/  FFMA.FTZ R37, R28.reuse, R37, -R31 ;  /* 0x000000251c257223 */ /* 0x040fe2000001081f */
[----:B------:R-:W-:Y:S02]  /*90e0*/  HADD2.F32 R29, -RZ, R15.H1_H1 ;  /* 0x3000000fff1d7230 */ /* 0x000fe40000004100 */
[----:B------:R-:W-:Y:S01]  /*90f0*/  FFMA.FTZ R43, R28, R43, R32 ;  /* 0x0000002b1c2b7223 */ /* 0x000fe20000010020 */
[----:B------:R-:W-:-:S02]  /*9100*/  HADD2.F32 R30, -RZ, R44.H0_H0 ;  /* 0x2000002cff1e7230 */ /* 0x000fc40000004100 */
[----:B------:R-:W-:Y:S01]  /*9110*/  FFMA.FTZ R42, R21, R36, R20 ;  /* 0x00000024152a7223 */ /* 0x000fe20000010014 */
[----:B------:R-:W-:Y:S02]  /*9120*/  HADD2.F32 R25, -RZ, R24.H0_H0 ;  /* 0x20000018ff197230 */ /* 0x000fe40000004100 */
[C---:B------:R-:W-:Y:S01]  /*9130*/  FMUL.FTZ R28, R33.reuse, R38 ;  /* 0x00000026211c7220 */ /* 0x040fe20000410000 */
[----:B------:R-:W-:Y:S02]  /*9140*/  HADD2.F32 R32, -RZ, R46.H0_H0 ;  /* 0x2000002eff207230 */ /* 0x000fe40000004100 */
[-C--:B------:R-:W-:Y:S01]  /*9150*/  FMUL.FTZ R46, R33, R30.reuse ;  /* 0x0000001e212e7220 */ /* 0x080fe20000410000 */
[----:B------:R-:W-:Y:S02]  /*9160*/  HADD2.F32 R20, -RZ, R53.H1_H1 ;  /* 0x30000035ff147230 */ /* 0x000fe40000004100 */
[----:B------:R-:W-:Y:S01]  /*9170*/  FFMA.FTZ R44, R29, R30, -R28 ;  /* 0x0000001e1d2c7223 */ /* 0x000fe2000001081c */
[----:B------:R-:W-:-:S02]  /*9180*/  HADD2.F32 R13, -RZ, R12.H0_H0 ;  /* 0x2000000cff0d7230 */ /* 0x000fc40000004100 */
[C---:B------:R-:W-:Y:S01]  /*9190*/  FMUL.FTZ R36, R25.reuse, R32 ;  /* 0x0000002019247220 */ /* 0x040fe20000410000 */
[----:B------:R-:W-:Y:S02]  /*91a0*/  HADD2.F32 R27, -RZ, R26.H0_H0 ;  /* 0x2000001aff1b7230 */ /* 0x000fe40000004100 */
[----:B------:R-:W-:Y:S01]  /*91b0*/  FMUL.FTZ R25, R25, R20 ;  /* 0x0000001419197220 */ /* 0x000fe20000410000 */
[----:B------:R-:W-:Y:S02]  /*91c0*/  HADD2.F32 R30, -RZ, R53.H0_H0 ;  /* 0x20000035ff1e7230 */ /* 0x000fe40000004100 */
[----:B------:R-:W-:Y:S01]  /*91d0*/  FFMA.FTZ R46, R29, R38, R46 ;  /* 0x000000261d2e7223 */ /* 0x000fe2000001002e */
[----:B------:R-:W-:Y:S02]  /*91e0*/  HADD2.F32 R28, -RZ, R35.H0_H0 ;  /* 0x20000023ff1c7230 */ /* 0x000fe40000004100 */
[----:B------:R-:W-:Y:S01]  /*91f0*/  FFMA.FTZ R36, R13, R20, -R36 ;  /* 0x000000140d247223 */ /* 0x000fe20000010824 */
[----:B------:R-:W-:-:S02]  /*9200*/  HADD2.F32 R15, -RZ, R14.H0_H0 ;  /* 0x2000000eff0f7230 */ /* 0x000fc40000004100 */
[----:B------:R-:W-:Y:S01]  /*9210*/  FMUL.FTZ R38, R27, R30 ;  /* 0x0000001e1b267220 */ /* 0x000fe20000410000 */
[----:B------:R-:W-:Y:S01]  /*9220*/  FFMA.FTZ R32, R13, R32, R25 ;  /* 0x000000200d207223 */ /* 0x000fe20000010019 */
[-C--:B------:R-:W-:Y:S01]  /*9230*/  FMUL.FTZ R20, R27, R28.reuse ;  /* 0x0000001c1b147220 */ /* 0x080fe20000410000 */
[----:B------:R-:W-:Y:S02]  /*9240*/  HADD2.F32 R24, -RZ, R24.H1_H1 ;  /* 0x30000018ff187230 */ /* 0x000fe40000004100 */
[C---:B------:R-:W-:Y:S01]  /*9250*/  FFMA.FTZ R38, R15.reuse, R28, -R38 ;  /* 0x0000001c0f267223 */ /* 0x040fe20000010826 */
[----:B------:R-:W-:Y:S02]  /*9260*/  HADD2.F32 R26, -RZ, R26.H1_H1 ;  /* 0x3000001aff1a7230 */ /* 0x000fe40000004100 */
[----:B------:R-:W-:Y:S01]  /*9270*/  FFMA.FTZ R20, R15, R30, R20 ;  /* 0x0000001e0f147223 */ /* 0x000fe20000010014 */
[----:B------:R-:W-:Y:S02]  /*9280*/  HADD2.F32 R25, -RZ, R50.H0_H0 ;  /* 0x20000032ff197230 */ /* 0x000fe40000004100 */
[----:B------:R-:W-:-:S02]  /*9290*/  HADD2.F32 R27, -RZ, R49.H0_H0 ;  /* 0x20000031ff1b7230 */ /* 0x000fc40000004100 */
[----:B------:R-:W-:Y:S02]  /*92a0*/  HADD2.F32 R13, -RZ, R52.H0_H0 ;  /* 0x20000034ff0d7230 */ /* 0x000fe40000004100 */
[----:B------:R-:W-:Y:S01]  /*92b0*/  FMUL.FTZ R15, R24, R25 ;  /* 0x00000019180f7220 */ /* 0x000fe20000410000 */
[----:B------:R-:W-:Y:S02]  /*92c0*/  HADD2.F32 R21, -RZ, R51.H0_H0 ;  /* 0x20000033ff157230 */ /* 0x000fe40000004100 */
[----:B------:R-:W-:Y:S01]  /*92d0*/  FMUL.FTZ R33, R26, R27 ;  /* 0x0000001b1a217220 */ /* 0x000fe20000410000 */
[----:B------:R-:W-:Y:S02]  /*92e0*/  HADD2.F32 R12, -RZ, R12.H1_H1 ;  /* 0x3000000cff0c7230 */ /* 0x000fe40000004100 */
[----:B------:R-:W-:Y:S01]  /*92f0*/  FMUL.FTZ R24, R24, R13 ;  /* 0x0000000d18187220 */ /* 0x000fe20000410000 */
        /* <DEDUP_REMOVED lines=16> */
.L_x_2764:
[----:B------:R-:W-:Y:S05]  /*9400*/  BSYNC B1 ;  /* 0x0000000000017941 */ /* 0x000fea0003800000 */
.L_x_2763:
[----:B------:R-:W-:Y:S01]  /*9410*/  PRMT R41, R0, 0x5410, R3 ;  /* 0x0000541000297816 */ /* 0x000fe20000000003 */
[----:B------:R-:W-:Y:S06]  /*9420*/  @P0 BRA `(.L_x_2755) ;  /* 0x0000000400640947 */ /* 0x000fec0003800000 */
[----:B------:R-:W2:Y:S01]  /*9430*/  LDL R42, [R1+0x68] ;  /* 0x00006800012a7983 */ /* 0x000ea20000100800 */
[----:B01----:R-:W-:-:S04]  /*9440*/  SHF.R.U32.HI R12, RZ, 0x3, R218 ;  /* 0x00000003ff0c7819 */ /* 0x003fc800000116da */
[----:B------:R-:W-:-:S05]  /*9450*/  LOP3.LUT R0, R12, R39, R218, 0x1e, !PT ;  /* 0x000000270c007212 */ /* 0x000fca00078e1eda */
[----:B------:R-:W-:-:S04]  /*9460*/  IMAD.IADD R0, R221, 0x1, R0 ;  /* 0x00000001dd007824 */ /* 0x000fc800078e0200 */
[----:B------:R-:W-:-:S05]  /*9470*/  IMAD R0, R0, 0x2, R19 ;  /* 0x0000000200007824 */ /* 0x000fca00078e0213 */
[----:B------:R-:W0:Y:S01]  /*9480*/  LDS.128 R24, [R0+0x18400] ;  /* 0x0184000000187984 */ /* 0x000e220000000c00 */
[----:B------:R-:W-:Y:S01]  /*9490*/  SHF.R.U64 R40, R8, 0x10, R9 ;  /* 0x0000001008287819 */ /* 0x000fe20000001209 */
[----:B------:R-:W-:Y:S01]  /*94a0*/  HADD2.F32 R21, -RZ, R54.H1_H1 ;  /* 0x30000036ff157230 */ /* 0x000fe20000004100 */
[----:B------:R-:W-:Y:S02]  /*94b0*/  SHF.R.U32.HI R28, RZ, 0x10, R5 ;  /* 0x00000010ff1c7819 */ /* 0x000fe40000011605 */
[--C-:B------:R-:W-:Y:S02]  /*94c0*/  SHF.R.U64 R39, R10, 0x10, R11.reuse ;  /* 0x000000100a277819 */ /* 0x100fe4000000120b */
[----:B------:R-:W-:Y:S01]  /*94d0*/  SHF.R.U32.HI R38, RZ, 0x10, R11 ;  /* 0x00000010ff267819 */ /* 0x000fe2000001160b */
[----:B------:R-:W-:Y:S01]  /*94e0*/  HADD2.F32 R11, -RZ, R56.H1_H1 ;  /* 0x30000038ff0b7230 */ /* 0x000fe20000004100 */
[----:B------:R-:W-:Y:S01]  /*94f0*/  SHF.R.U32.HI R20, RZ, 0x10, R9 ;  /* 0x00000010ff147819 */ /* 0x000fe20000011609 */
[----:B------:R-:W-:Y:S01]  /*9500*/  HADD2.F32 R28, -RZ, R28.H0_H0 ;  /* 0x2000001cff1c7230 */ /* 0x000fe20000004100 */
[----:B------:R-:W-:-:S02]  /*9510*/  SHF.R.U64 R37, R4, 0x10, R5 ;  /* 0x0000001004257819 */ /* 0x000fc40000001205 */
[--C-:B------:R-:W-:Y:S02]  /*9520*/  SHF.R.U64 R35, R6, 0x10, R7.reuse ;  /* 0x0000001006237819 */ /* 0x100fe40000001207 */
[----:B------:R-:W-:Y:S01]  /*9530*/  SHF.R.U32.HI R33, RZ, 0x10, R7 ;  /* 0x00000010ff217819 */ /* 0x000fe20000011607 */
[--C-:B0-----:R-:W-:Y:S02]  /*9540*/  HADD2.F32 R8, -RZ, R25.reuse.H0_H0 ;  /* 0x20000019ff087230 */ /* 0x101fe40000004100 */
[----:B------:R-:W-:-:S03]  /*9550*/  HADD2.F32 R25, -RZ, R25.H1_H1 ;  /* 0x30000019ff197230 */ /* 0x000fc60000004100 */
[C---:B------:R-:W-:Y:S01]  /*9560*/  FMUL.FTZ R29, R8.reuse, R21 ;  /* 0x00000015081d7220 */ /* 0x040fe20000410000 */
[----:B------:R-:W-:Y:S01]  /*9570*/  FMUL.FTZ R31, R8, R11 ;  /* 0x0000000b081f7220 */ /* 0x000fe20000410000 */
[----:B------:R-:W-:Y:S02]  /*9580*/  HADD2.F32 R8, -RZ, R20.H0_H0 ;  /* 0x20000014ff087230 */ /* 0x000fe40000004100 */
[C---:B------:R-:W-:Y:S01]  /*9590*/  FMUL.FTZ R30, R25.reuse, R28 ;  /* 0x0000001c191e7220 */ /* 0x040fe20000410000 */
[----:B------:R-:W-:Y:S02]  /*95a0*/  HADD2.F32 R7, -RZ, R24.H0_H0 ;  /* 0x20000018ff077230 */ /* 0x000fe40000004100 */
[----:B------:R-:W-:Y:S02]  /*95b0*/  HADD2.F32 R20, -RZ, R54.H0_H0 ;  /* 0x20000036ff147230 */ /* 0x000fe40000004100 */
[----:B------:R-:W-:Y:S01]  /*95c0*/  FMUL.FTZ R36, R25, R8 ;  /* 0x0000000819247220 */ /* 0x000fe20000410000 */
[----:B------:R-:W-:-:S02]  /*95d0*/  HADD2.F32 R9, -RZ, R26.H0_H0 ;  /* 0x2000001aff097230 */ /* 0x000fc40000004100 */
[--C-:B------:R-:W-:Y:S02]  /*95e0*/  HADD2.F32 R10, -RZ, R27.reuse.H0_H0 ;  /* 0x2000001bff0a7230 */ /* 0x100fe40000004100 */
[----:B------:R-:W-:Y:S02]  /*95f0*/  HADD2.F32 R27, -RZ, R27.H1_H1 ;  /* 0x3000001bff1b7230 */ /* 0x000fe40000004100 */
[----:B------:R-:W-:Y:S02]  /*9600*/  HADD2.F32 R24, -RZ, R24.H1_H1 ;  /* 0x30000018ff187230 */ /* 0x000fe40000004100 */
[----:B------:R-:W-:Y:S01]  /*9610*/  HADD2.F32 R26, -RZ, R26.H1_H1 ;  /* 0x3000001aff1a7230 */ /* 0x000fe20000004100 */
[----:B--2---:R-:W0:Y:S02]  /*9620*/  LDS.128 R12, [R42+0x18400] ;  /* 0x018400002a0c7984 */ /* 0x004e240000000c00 */
[--C-:B0-----:R-:W-:Y:S02]  /*9630*/  HADD2.F32 R4, -RZ, R13.reuse.H0_H0 ;  /* 0x2000000dff047230 */ /* 0x101fe40000004100 */
[----:B------:R-:W-:-:S03]  /*9640*/  HADD2.F32 R13, -RZ, R13.H1_H1 ;  /* 0x3000000dff0d7230 */ /* 0x000fc60000004100 */
[C---:B------:R-:W-:Y:S01]  /*9650*/  FFMA.FTZ R29, R4.reuse, R11, -R29 ;  /* 0x0000000b041d7223 */ /* 0x040fe2000001081d */
[----:B------:R-:W-:Y:S01]  /*9660*/  FFMA.FTZ R31, R4, R21, R31 ;  /* 0x00000015041f7223 */ /* 0x000fe2000001001f */
[----:B------:R-:W-:Y:S02]  /*9670*/  HADD2.F32 R4, -RZ, R56.H0_H0 ;  /* 0x20000038ff047230 */ /* 0x000fe40000004100 */
[----:B------:R-:W-:Y:S01]  /*9680*/  FFMA.FTZ R32, R13, R8, -R30 ;  /* 0x000000080d207223 */ /* 0x000fe2000001081e */
[----:B------:R-:W-:Y:S02]  /*9690*/  HADD2.F32 R3, -RZ, R12.H0_H0 ;  /* 0x2000000cff037230 */ /* 0x000fe40000004100 */
[C---:B------:R-:W-:Y:S01]  /*96a0*/  FMUL.FTZ R30, R7.reuse, R20 ;  /* 0x00000014071e7220 */ /* 0x040fe20000410000 */
[----:B------:R-:W-:Y:S02]  /*96b0*/  HADD2.F32 R8, -RZ, R55.H0_H0 ;  /* 0x20000037ff087230 */ /* 0x000fe40000004100 */
[----:B------:R-:W-:Y:S01]  /*96c0*/  FMUL.FTZ R7, R7, R4 ;  /* 0x0000000407077220 */ /* 0x000fe20000410000 */
[----:B------:R-:W-:Y:S01]  /*96d0*/  FFMA.FTZ R36, R13, R28, R36 ;  /* 0x0000001c0d247223 */ /* 0x000fe20000010024 */
[----:B------:R-:W-:Y:S01]  /*96e0*/  FFMA.FTZ R30, R3, R4, -R30 ;  /* 0x00000004031e7223 */ /* 0x000fe2000001081e */
[----:B------:R-:W-:-:S02]  /*96f0*/  HADD2.F32 R5, -RZ, R14.H0_H0 ;  /* 0x2000000eff057230 */ /* 0x000fc40000004100 */
[----:B------:R-:W-:Y:S01]  /*9700*/  FFMA.FTZ R13, R3, R20, R7 ;  /* 0x00000014030d7223 */ /* 0x000fe20000010007 */
[--C-:B------:R-:W-:Y:S02]  /*9710*/  HADD2.F32 R4, -RZ, R41.reuse.H0_H0 ;  /* 0x20000029ff047230 */ /* 0x100fe40000004100 */
[C---:B------:R-:W-:Y:S01]  /*9720*/  FMUL.FTZ R20, R9.reuse, R8 ;  /* 0x0000000809147220 */ /* 0x040fe20000410000 */
[----:B------:R-:W-:Y:S02]  /*9730*/  HADD2.F32 R3, -RZ, R41.H1_H1 ;  /* 0x30000029ff037230 */ /* 0x000fe40000004100 */
[----:B------:R-:W-:Y:S02]  /*9740*/  HADD2.F32 R7, -RZ, R55.H1_H1 ;  /* 0x30000037ff077230 */ /* 0x000fe40000004100 */
[-C--:B------:R-:W-:Y:S01]  /*9750*/  FMUL.FTZ R28, R9, R4.reuse ;  /* 0x00000004091c7220 */ /* 0x080fe20000410000 */
[----:B------:R-:W-:Y:S01]  /*9760*/  FFMA.FTZ R21, R5, R4, -R20 ;  /* 0x0000000405157223 */ /* 0x000fe20000010814 */
[----:B------:R-:W-:-:S02]  /*9770*/  HADD2.F32 R6, -RZ, R15.H0_H0 ;  /* 0x2000000fff067230 */ /* 0x000fc40000004100 */
[----:B------:R-:W-:Y:S02]  /*9780*/  HADD2.F32 R4, -RZ, R38.H0_H0 ;  /* 0x20000026ff047230 */ /* 0x000fe40000004100 */
[C---:B------:R-:W-:Y:S01]  /*9790*/  FMUL.FTZ R9, R10.reuse, R7 ;  /* 0x000000070a097220 */ /* 0x040fe20000410000 */
[----:B------:R-:W-:Y:S02]  /*97a0*/  HADD2.F32 R20, -RZ, R33.H0_H0 ;  /* 0x20000021ff147230 */ /* 0x000fe40000004100 */
[-C--:B------:R-:W-:Y:S01]  /*97b0*/  FMUL.FTZ R38, R10, R3.reuse ;  /* 0x000000030a267220 */ /* 0x080fe20000410000 */
[----:B------:R-:W-:Y:S02]  /*97c0*/  HADD2.F32 R15, -RZ, R15.H1_H1 ;  /* 0x3000000fff0f7230 */ /* 0x000fe40000004100 */
[----:B------:R-:W-:Y:S01]  /*97d0*/  FFMA.FTZ R10, R5, R8, R28 ;  /* 0x00000008050a7223 */ /* 0x000fe2000001001c */
[C---:B------:R-:W-:Y:S01]  /*97e0*/  FFMA.FTZ R25, R6.reuse, R3, -R9 ;  /* 0x0000000306197223 */ /* 0x040fe20000010809 */
[----:B------:R-:W-:Y:S01]  /*97f0*/  FFMA.FTZ R38, R6, R7, R38 ;  /* 0x0000000706267223 */ /* 0x000fe20000010026 */
[C---:B------:R-:W-:Y:S01]  /*9800*/  FMUL.FTZ R8, R27.reuse, R20 ;  /* 0x000000141b087220 */ /* 0x040fe20000410000 */
[----:B------:R-:W-:Y:S01]  /*9810*/  FMUL.FTZ R6, R27, R4 ;  /* 0x000000041b067220 */ /* 0x000fe20000410000 */
[----:B------:R-:W-:-:S02]  /*9820*/  HADD2.F32 R7, -RZ, R37.H0_H0 ;  /* 0x20000025ff077230 */ /* 0x000fc40000004100 */
[----:B------:R-:W-:Y:S02]  /*9830*/  HADD2.F32 R9, -RZ, R35.H0_H0 ;  /* 0x20000023ff097230 */ /* 0x000fe40000004100 */
[----:B------:R-:W-:Y:S02]  /*9840*/  HADD2.F32 R3, -RZ, R40.H0_H0 ;  /* 0x20000028ff037230 */ /* 0x000fe40000004100 */
[----:B------:R-:W-:Y:S02]  /*9850*/  HADD2.F32 R5, -RZ, R39.H0_H0 ;  /* 0x20000027ff057230 */ /* 0x000fe40000004100 */
[C---:B------:R-:W-:Y:S01]  /*9860*/  FFMA.FTZ R4, R15.reuse, R4, -R8 ;  /* 0x000000040f047223 */ /* 0x040fe20000010808 */
[----:B------:R-:W-:Y:S02]  /*9870*/  HADD2.F32 R12, -RZ, R12.H1_H1 ;  /* 0x3000000cff0c7230 */ /* 0x000fe40000004100 */
[----:B------:R-:W-:Y:S01]  /*9880*/  FFMA.FTZ R27, R15, R20, R6 ;  /* 0x000000140f1b7223 */ /* 0x000fe20000010006 */
[----:B------:R-:W-:-:S02]  /*9890*/  HADD2.F32 R14, -RZ, R14.H1_H1 ;  /* 0x3000000eff0e7230 */ /* 0x000fc40000004100 */
[----:B------:R-:W-:Y:S01]  /*98a0*/  FMUL.FTZ R11, R24, R7 ;  /* 0x00000007180b7220 */ /* 0x000fe20000410000 */
[----:B------:R-:W-:Y:S01]  /*98b0*/  FMUL.FTZ R15, R26, R9 ;  /* 0x000000091a0f7220 */ /* 0x000fe20000410000 */
[----:B------:R-:W-:Y:S01]  /*98c0*/  FMUL.FTZ R24, R24, R3 ;  /* 0x0000000318187220 */ /* 0x000fe20000410000 */
[----:B------:R-:W-:Y:S01]  /*98d0*/  FMUL.FTZ R26, R26, R5 ;  /* 0x000000051a1a7220 */ /* 0x000fe20000410000 */
[----:B------:R-:W-:Y:S01]  /*98e0*/  FFMA.FTZ R3, R12, R3, -R11 ;  /* 0x000000030c037223 */ /* 0x000fe2000001080b */
[----:B------:R-:W-:Y:S01]  /*98f0*/  FFMA.FTZ R6, R14, R5, -R15 ;  /* 0x000000050e067223 */ /* 0x000fe2000001080f */
        /* <DEDUP_REMOVED lines=12> */
.L_x_2755:
[----:B------:R-:W-:Y:S05]  /*99c0*/  BSYNC B0 ;  /* 0x0000000000007941 */ /* 0x000fea0003800000 */
.L_x_2741:
        /* <DEDUP_REMOVED lines=8> */
.L_x_2738:
[----:B-1----:R-:W1:Y:S01]  /*9a50*/  S2R R3, SR_TID.X ;  /* 0x0000000000037919 */ /* 0x002e620000002100 */
[----:B--23--:R-:W-:Y:S01]  /*9a60*/  IMAD.U32 R0, RZ, RZ, UR37 ;  /* 0x00000025ff007e24 */ /* 0x00cfe2000f8e00ff */
[----:B------:R-:W-:Y:S05]  /*9a70*/  WARPSYNC.ALL ;  /* 0x0000000000007948 */ /* 0x000fea0003800000 */
[----:B------:R-:W-:Y:S02]  /*9a80*/  ISETP.NE.AND P0, PT, R0, 0x3, PT ;  /* 0x000000030000780c */ /* 0x000fe40003f05270 */
[----:B------:R-:W-:-:S11]  /*9a90*/  LOP3.LUT R18, R18, 0xfff7ffff, RZ, 0xc0, !PT ;  /* 0xfff7ffff12127812 */ /* 0x000fd600078ec0ff */
[----:B------:R-:W-:Y:S02]  /*9aa0*/  @P0 LOP3.LUT R18, R18, 0x80000, RZ, 0xfc, !PT ;  /* 0x0008000012120812 */ /* 0x000fe400078efcff */
[----:B-1----:R-:W-:-:S05]  /*9ab0*/  SHF.R.U32.HI R3, RZ, 0x7, R3 ;  /* 0x00000007ff037819 */ /* 0x002fca0000011603 */
[----:B------:R-:W-:-:S05]  /*9ac0*/  VIADD R72, R3, 0x8 ;  /* 0x0000000803487836 */ /* 0x000fca0000000000 */
[----:B------:R1:W-:Y:S06]  /*9ad0*/  BAR.SYNC.DEFER_BLOCKING R72, 0x100 ;  /* 0x000400480000751d */ /* 0x0003ec0000010000 */
[----:B------:R-:W-:Y:S05]  /*9ae0*/  @!P0 BRA `(.L_x_2765) ;  /* 0x0000000000048947 */ /* 0x000fea0003800000 */
[----:B------:R-:W-:Y:S01]  /*9af0*/  BPT.TRAP 0x1 ;  /* 0x000000040000795c */ /* 0x000fe20000300000 */
.L_x_2765:
[----:B------:R-:W-:Y:S01]  /*9b00*/  IMAD R4, R2, 0x8, R19 ;  /* 0x0000000802047824 */ /* 0x000fe200078e0213 */
[----:B------:R-:W-:-:S04]  /*9b10*/  SHF.L.U32 R73, R202, 0x1f, RZ ;  /* 0x0000001fca497819 */ /* 0x000fc800000006ff */
[----:B------:R2:W3:Y:S01]  /*9b20*/  SYNCS.PHASECHK.TRANS64.TRYWAIT P1, [R4+URZ+0x22830], R73 ;  /* 0x02283049040075a7 */ /* 0x0004e2000802017f */
[----:B------:R-:W-:Y:S05]  /*9b30*/  @!P0 BRA `(.L_x_2766) ;  /* 0x0000000000048947 */ /* 0x000fea0003800000 */
[----:B------:R-:W-:Y:S01]  /*9b40*/  BPT.TRAP 0x1 ;  /* 0x000000040000795c */ /* 0x000fe20000300000 */
.L_x_2766:
[----:B------:R-:W4:Y:S01]  /*9b50*/  S2R R3, SR_TID.X ;  /* 0x0000000000037919 */ /* 0x000f220000002100 */
[----:B------:R-:W-:-:S05]  /*9b60*/  VIADD R0, R19, 0x1c400 ;  /* 0x0001c40013007836 */ /* 0x000fca0000000000 */
[----:B------:R-:W-:-:S04]  /*9b70*/  SHF.R.U32.HI R0, RZ, 0x4, R0 ;  /* 0x00000004ff007819 */ /* 0x000fc80000011600 */
[----:B------:R-:W-:Y:S02]  /*9b80*/  LOP3.LUT R0, R0, 0x3fff, RZ, 0xc0, !PT ;  /* 0x00003fff00007812 */ /* 0x000fe400078ec0ff */
[----:B----4-:R-:W-:-:S04]  /*9b90*/  LOP3.LUT R3, R3, 0x7f, RZ, 0xc0, !PT ;  /* 0x0000007f03037812 */ /* 0x010fc800078ec0ff */
[----:B------:R-:W-:Y:S01]  /*9ba0*/  ISETP.NE.AND P0, PT, R3, RZ, PT ;  /* 0x000000ff0300720c */ /* 0x000fe20003f05270 */
[----:B---3--:R-:W-:-:S12]  /*9bb0*/  @P1 BRA `(.L_x_2767) ;  /* 0x0000000000081947 */ /* 0x008fd80003800000 */
[----:B------:R-:W3:Y:S02]  /*9bc0*/  SYNCS.PHASECHK.TRANS64.TRYWAIT P1, [R4+URZ+0x22830], R73 ;  /* 0x02283049040075a7 */ /* 0x000ee4000802017f */
[----:B---3--:R-:W-:Y:S05]  /*9bd0*/  @!P1 BRA `(.L_x_2768) ;  /* 0x000001bc00149947 */ /* 0x008fea0003800000 */
.L_x_2767:
[----:B------:R-:W-:Y:S05]  /*9be0*/  WARPSYNC.ALL ;  /* 0x0000000000007948 */ /* 0x000fea0003800000 */
[----:B------:R-:W-:-:S05]  /*9bf0*/  LOP3.LUT R21, R0, 0x10000, RZ, 0xfc, !PT ;  /* 0x0001000000157812 */ /* 0x000fca00078efcff */
[----:B------:R-:W-:Y:S01]  /*9c00*/  IMAD R8, R2, 0x300, R21 ;  /* 0x0000030002087824 */ /* 0x000fe200078e0215 */
[----:B------:R-:W-:Y:S01]  /*9c10*/  LOP3.LUT R6, R34, 0x10000, RZ, 0xfc, !PT ;  /* 0x0001000022067812 */ /* 0x000fe200078efcff */
[----:B------:R-:W-:Y:S01]  /*9c20*/  IMAD.MOV.U32 R9, RZ, RZ, 0x40000040 ;  /* 0x40000040ff097424 */ /* 0x000fe200078e00ff */
[----:B0-----:R-:W-:Y:S01]  /*9c30*/  WARPGROUP.ARRIVE ;  /* 0x00000000000079c5 */ /* 0x001fe20000000000 */
[----:B------:R-:W-:Y:S01]  /*9c40*/  IMAD.MOV.U32 R7, RZ, RZ, 0x40000040 ;  /* 0x40000040ff077424 */ /* 0x000fe200078e00ff */
[C---:B------:R-:W-:Y:S01]  /*9c50*/  R2UR UR6, R8.reuse ;  /* 0x00000000080672ca */ /* 0x040fe200000e0000 */
[----:B------:R-:W-:Y:S01]  /*9c60*/  VIADD R10, R8, 0x2 ;  /* 0x00000002080a7836 */ /* 0x000fe20000000000 */
[----:B------:R-:W-:Y:S01]  /*9c70*/  R2UR UR7, R9 ;  /* 0x00000000090772ca */ /* 0x000fe200000e0000 */
[C---:B------:R-:W-:Y:S01]  /*9c80*/  VIADD R14, R6.reuse, 0x2 ;  /* 0x00000002060e7836 */ /* 0x040fe20000000000 */
[C---:B------:R-:W-:Y:S01]  /*9c90*/  R2UR UR4, R6.reuse ;  /* 0x00000000060472ca */ /* 0x040fe200000e0000 */
[----:B------:R-:W-:Y:S01]  /*9ca0*/  IMAD.MOV.U32 R11, RZ, RZ, 0x40000040 ;  /* 0x40000040ff0b7424 */ /* 0x000fe200078e00ff */
[----:B------:R-:W-:Y:S01]  /*9cb0*/  R2UR UR5, R7 ;  /* 0x00000000070572ca */ /* 0x000fe200000e0000 */
[----:B------:R-:W-:Y:S01]  /*9cc0*/  IMAD.MOV.U32 R15, RZ, RZ, 0x40000040 ;  /* 0x40000040ff0f7424 */ /* 0x000fe200078e00ff */
[----:B------:R-:W0:Y:S01]  /*9cd0*/  LDC R20, c[0x0][0x448] ;  /* 0x00011200ff147b82 */ /* 0x000e220000000800 */
[----:B------:R-:W-:Y:S01]  /*9ce0*/  VIADD R12, R6, 0x4 ;  /* 0x00000004060c7836 */ /* 0x000fe20000000000 */
[----:B------:R-:W4:Y:S01]  /*9cf0*/  S2R R80, SR_TID.X ;  /* 0x0000000000507919 */ /* 0x000f220000002100 */
[----:B------:R-:W-:Y:S01]  /*9d00*/  IMAD.MOV.U32 R13, RZ, RZ, 0x40000040 ;  /* 0x40000040ff0d7424 */ /* 0x000fe200078e00ff */
[----:B------:R-:W-:Y:S01]  /*9d10*/  ULDC.64 UR8, c[0x0][0x9e0] ;  /* 0x0002780000087ab9 */ /* 0x000fe20000000a00 */
[----:B------:R-:W-:Y:S01]  /*9d20*/  IMAD.MOV.U32 R9, RZ, RZ, 0x40000040 ;  /* 0x40000040ff097424 */ /* 0x000fe200078e00ff */
[----:B------:R-:W-:Y:S01]  /*9d30*/  UISETP.GE.AND UP0, UPT, UR9, 0x1, UPT ;  /* 0x000000010900788c */ /* 0x000fe2000bf06270 */
[----:B------:R-:W-:Y:S01]  /*9d40*/  LOP3.LUT R18, R18, 0xffefffff, RZ, 0xc0, !PT ;  /* 0xffefffff12127812 */ /* 0x000fe200078ec0ff */
[----:B------:R-:W-:-:S02]  /*9d50*/  ULDC UR43, c[0x0][0x9dc] ;  /* 0x00027700002b7ab9 */ /* 0x000fc40000000800 */
[----:B------:R-:W-:Y:S01]  /*9d60*/  ULOP3.LUT UR43, URZ, UR43, URZ, 0x33, !UPT ;  /* 0x0000002b3f2b7292 */ /* 0x000fe2000f8e333f */
[----:B------:R-:W-:Y:S01]  /*9d70*/  HGMMA.64x96x16.F32 R24, gdesc[UR4], RZ, !UPT, gsb0 ;  /* 0x01600000041879f0 */ /* 0x000fe2000c0008ff */
[----:B------:R-:W-:Y:S01]  /*9d80*/  R2UR UR6, R10 ;  /* 0x000000000a0672ca */ /* 0x000fe200000e0000 */
[----:B------:R-:W-:Y:S01]  /*9d90*/  VIADD R10, R8, 0x4 ;  /* 0x00000004080a7836 */ /* 0x000fe20000000000 */
[----:B------:R-:W-:Y:S01]  /*9da0*/  R2UR UR7, R11 ;  /* 0x000000000b0772ca */ /* 0x000fe200000e0000 */
[----:B------:R-:W-:Y:S01]  /*9db0*/  IMAD.MOV.U32 R11, RZ, RZ, 0x40000040 ;  /* 0x40000040ff0b7424 */ /* 0x000fe200078e00ff */
[----:B------:R-:W-:Y:S01]  /*9dc0*/  R2UR UR4, R14 ;  /* 0x000000000e0472ca */ /* 0x000fe200000e0000 */
[----:B------:R-:W-:Y:S01]  /*9dd0*/  UP2UR UR40, UPR, URZ, 0x1 ;  /* 0x000000013f287883 */ /* 0x000fe20008000000 */
[----:B------:R-:W-:Y:S02]  /*9de0*/  R2UR UR5, R15 ;  /* 0x000000000f0572ca */ /* 0x000fe400000e0000 */
[----:B0-----:R-:W-:-:S02]  /*9df0*/  ISETP.NE.AND P1, PT, R20, 0x1, PT ;  /* 0x000000011400780c */ /* 0x001fc40003f25270 */
[----:B----4-:R-:W-:-:S11]  /*9e00*/  SHF.R.U32.HI R80, RZ, 0x7, R80 ;  /* 0x00000007ff507819 */ /* 0x010fd60000011650 */
[----:B------:R-:W0:Y:S01]  /*9e10*/  @P1 LDC R20, c[0x0][0x44c] ;  /* 0x00011300ff141b82 */ /* 0x000e220000000800 */
[----:B------:R-:W-:Y:S01]  /*9e20*/  @P1 LOP3.LUT R18, R18, 0x100000, RZ, 0xfc, !PT ;  /* 0x0010000012121812 */ /* 0x000fe200078efcff */
[----:B------:R-:W-:Y:S02]  /*9e30*/  WARPGROUP.DEPBAR.LE gsb0, 0x0 ;  /* 0x00008000000079c5 */ /* 0x000fe40000010000 */
[----:B------:R-:W-:-:S06]  /*9e40*/  WARPGROUP.ARRIVE ;  /* 0x00000000000079c5 */ /* 0x000fcc0000000000 */
[----:B------:R-:W-:Y:S01]  /*9e50*/  HGMMA.64x96x16.F32 R24, gdesc[UR4], R24, gsb0 ;  /* 0x01600000041879f0 */ /* 0x000fe20008000818 */
[----:B------:R-:W-:Y:S01]  /*9e60*/  R2UR UR6, R10 ;  /* 0x000000000a0672ca */ /* 0x000fe200000e0000 */
[----:B------:R-:W-:Y:S01]  /*9e70*/  VIADD R10, R8, 0x6 ;  /* 0x00000006080a7836 */ /* 0x000fe20000000000 */
[----:B------:R-:W-:Y:S01]  /*9e80*/  R2UR UR7, R11 ;  /* 0x000000000b0772ca */ /* 0x000fe200000e0000 */
[----:B------:R-:W-:Y:S01]  /*9e90*/  VIADD R8, R6, 0x6 ;  /* 0x0000000606087836 */ /* 0x000fe20000000000 */
[----:B------:R-:W-:Y:S01]  /*9ea0*/  R2UR UR4, R12 ;  /* 0x000000000c0472ca */ /* 0x000fe200000e0000 */
[----:B------:R-:W-:Y:S01]  /*9eb0*/  IMAD.MOV.U32 R11, RZ, RZ, 0x40000040 ;  /* 0x40000040ff0b7424 */ /* 0x000fe200078e00ff */
        /* <DEDUP_REMOVED lines=11> */
[----:B------:R-:W-:Y:S02]  /*9f70*/  ULDC UR4, c[0x0][0x9d8] ;  /* 0x0002760000047ab9 */ /* 0x000fe40000000800 */
[----:B------:R-:W-:Y:S02]  /*9f80*/  WARPGROUP.DEPBAR.LE gsb0, 0x0 ;  /* 0x00008000000079c5 */ /* 0x000fe40000010000 */
[----:B------:R-:W-:Y:S01]  /*9f90*/  FMUL.FTZ R79, R49, UR4 ;  /* 0x00000004314f7c20 */ /* 0x000fe20008410000 */
[----:B------:R-:W-:Y:S01]  /*9fa0*/  FMUL.FTZ R3, R27, UR4 ;  /* 0x000000041b037c20 */ /* 0x000fe20008410000 */
[----:B------:R-:W4:Y:S01]  /*9fb0*/  @P1 LDC R49, c[0x0][0x450] ;  /* 0x00011400ff311b82 */ /* 0x000f220000000800 */
[----:B------:R-:W-:Y:S01]  /*9fc0*/  FMUL.FTZ R27, R39, UR4 ;  /* 0x00000004271b7c20 */ /* 0x000fe20008410000 */
[----:B------:R-:W-:Y:S01]  /*9fd0*/  FMUL.FTZ R39, R55, UR4 ;  /* 0x0000000437277c20 */ /* 0x000fe20008410000 */
[----:B------:R-:W-:Y:S01]  /*9fe0*/  FMUL.FTZ R55, R57, UR4 ;  /* 0x0000000439377c20 */ /* 0x000fe20008410000 */
[----:B------:R-:W-:Y:S01]  /*9ff0*/  FMUL.FTZ R57, R61, UR4 ;  /* 0x000000043d397c20 */ /* 0x000fe20008410000 */
[----:B------:R-:W-:-:S02]  /*a000*/  IMAD.IADD R61, R210, 0x1, R209 ;  /* 0x00000001d23d7824 */ /* 0x000fc400078e02d1 */
[----:B------:R-:W-:Y:S01]  /*a010*/  FMUL.FTZ R74, R25, UR4 ;  /* 0x00000004194a7c20 */ /* 0x000fe20008410000 */
[----:B------:R-:W-:Y:S01]  /*a020*/  FMUL.FTZ R25, R35, UR4 ;  /* 0x0000000423197c20 */ /* 0x000fe20008410000 */
[----:B------:R-:W-:Y:S01]  /*a030*/  FMUL.FTZ R35, R51, UR4 ;  /* 0x0000000433237c20 */ /* 0x000fe20008410000 */
[----:B0-----:R-:W-:-:S04]  /*a040*/  @P1 IMAD.HI.U32 R20, R61, R20, RZ ;  /* 0x000000143d141227 */ /* 0x001fc800078e00ff */
        /* <DEDUP_REMOVED lines=14> */
[----:B----4-:R-:W-:Y:S01]  /*a130*/  @P1 SHF.R.U32.HI R61, RZ, R49, R20 ;  /* 0x00000031ff3d1219 */ /* 0x010fe20000011614 */
[----:B------:R-:W-:-:S02]  /*a140*/  @!P0 VIADD R49, R4, 0x22840 ;  /* 0x0002284004318836 */ /* 0x000fc40000000000 */
[----:B------:R-:W-:Y:S01]  /*a150*/  FMUL.FTZ R44, R59, UR4 ;  /* 0x000000043b2c7c20 */ /* 0x000fe20008410000 */
[----:B------:R-:W-:Y:S01]  /*a160*/  FMUL.FTZ R28, R42, UR4 ;  /* 0x000000042a1c7c20 */ /* 0x000fe20008410000 */
[----:B------:R-:W-:Y:S01]  /*a170*/  FMUL.FTZ R29, R43, UR4 ;  /* 0x000000042b1d7c20 */ /* 0x000fe20008410000 */
[----:B------:R-:W0:Y:S01]  /*a180*/  SHFL.IDX PT, R60, R61, RZ, 0x1c1f ;  /* 0x001c1fff3d3c7589 */ /* 0x000e2200000e0000 */
[----:B------:R-:W-:Y:S01]  /*a190*/  FMUL.FTZ R30, R46, UR4 ;  /* 0x000000042e1e7c20 */ /* 0x000fe20008410000 */
[----:B------:R-:W-:Y:S01]  /*a1a0*/  FMUL.FTZ R31, R47, UR4 ;  /* 0x000000042f1f7c20 */ /* 0x000fe20008410000 */
[----:B------:R-:W-:Y:S01]  /*a1b0*/  FMUL.FTZ R78, R48, UR4 ;  /* 0x00000004304e7c20 */ /* 0x000fe20008410000 */
[----:B------:R-:W-:Y:S01]  /*a1c0*/  FMUL.FTZ R34, R50, UR4 ;  /* 0x0000000432227c20 */ /* 0x000fe20008410000 */
[----:B------:R-:W-:Y:S01]  /*a1d0*/  FMUL.FTZ R59, R64, UR4 ;  /* 0x00000004403b7c20 */ /* 0x000fe20008410000 */
[----:B------:R-:W-:Y:S01]  /*a1e0*/  IADD3 R20, -R80, 0xb, RZ ;  /* 0x0000000b50147810 */ /* 0x000fe20007ffe1ff */
        /* <DEDUP_REMOVED lines=15> */
[----:B------:R-:W-:Y:S01]  /*a2e0*/  @!P0 PRMT R49, RZ, 0x654, R49 ;  /* 0x00000654ff318816 */ /* 0x000fe20000000031 */
[----:B------:R-:W-:Y:S01]  /*a2f0*/  FMUL.FTZ R50, R71, UR4 ;  /* 0x0000000447327c20 */ /* 0x000fe20008410000 */
[----:B------:R-:W-:Y:S01]  /*a300*/  FMUL.FTZ R68, R68, UR4 ;  /* 0x0000000444447c20 */ /* 0x000fe20008410000 */
[----:B------:R-:W-:Y:S01]  /*a310*/  FMUL.FTZ R70, R70, UR4 ;  /* 0x0000000446467c20 */ /* 0x000fe20008410000 */
[----:B------:R-:W-:Y:S01]  /*a320*/  PLOP3.LUT P1, PT, PT, PT, UP0, 0x40, 0x0 ;  /* 0x000000000000781c */ /* 0x000fe20003f2e808 */
[----:B------:R4:W-:Y:S06]  /*a330*/  BAR.ARV R20, 0x100 ;  /* 0x000400140000751d */ /* 0x0009ec0000002000 */
[C-C-:B------:R-:W-:Y:S01]  /*a340*/  IADD3 R58, -R205.reuse, 0x61, R54.reuse ;  /* 0x00000061cd3a7810 */ /* 0x140fe20007ffe136 */
[----:B------:R1:W-:Y:S01]  /*a350*/  @!P0 SYNCS.ARRIVE.TRANS64.RED.A1T0 RZ, [R49+URZ], RZ ;  /* 0x000000ff31ff89a7 */ /* 0x0003e2000810043f */
[----:B------:R-:W1:Y:S01]  /*a360*/  MUFU.TANH R5, R5 ;  /* 0x0000000500057308 */ /* 0x000e620000002400 */
[----:B------:R-:W-:Y:S01]  /*a370*/  IMAD.MOV.U32 R63, RZ, RZ, -0x60 ;  /* 0xffffffa0ff3f7424 */ /* 0x000fe200078e00ff */
[----:B------:R-:W-:Y:S01]  /*a380*/  IADD3 R67, -R205, 0x60, R54 ;  /* 0x00000060cd437810 */ /* 0x000fe20007ffe136 */
[----:B------:R-:W-:-:S02]  /*a390*/  IMAD.IADD R58, R58, 0x1, -R203 ;  /* 0x000000013a3a7824 */ /* 0x000fc400078e0acb */
[----:B------:R-:W-:Y:S02]  /*a3a0*/  IMAD R82, R176, R63, 0x60 ;  /* 0x00000060b0527424 */ /* 0x000fe400078e023f */
[C---:B------:R-:W-:Y:S01]  /*a3b0*/  VIADD R80, R58.reuse, UR8 ;  /* 0x000000083a507c36 */ /* 0x040fe20008000000 */
[----:B------:R-:W1:Y:S01]  /*a3c0*/  MUFU.TANH R74, R74 ;  /* 0x0000004a004a7308 */ /* 0x000e620000002400 */
[----:B------:R-:W-:Y:S02]  /*a3d0*/  VIADD R71, R58, UR43 ;  /* 0x0000002b3a477c36 */ /* 0x000fe40008000000 */
[----:B------:R-:W-:Y:S01]  /*a3e0*/  IMAD.IADD R81, R82, 0x1, -R205 ;  /* 0x0000000152517824 */ /* 0x000fe200078e0acd */
[----:B0-----:R-:W-:Y:S01]  /*a3f0*/  VIADDMNMX R62, R60, R80, R67, PT ;  /* 0x000000503c3e7246 */ /* 0x001fe20003800143 */
[----:B------:R-:W-:-:S03]  /*a400*/  IMAD.IADD R63, R71, 0x1, R60 ;  /* 0x00000001473f7824 */ /* 0x000fc600078e023c */
        /* <DEDUP_REMOVED lines=43> */
[----:B------:R-:W0:Y:S08]  /*a6c0*/  MUFU.TANH R69, R69 ;  /* 0x0000004500457308 */ /* 0x000e300000002400 */
[----:B-1----:R4:W1:Y:S08]  /*a6d0*/  MUFU.TANH R49, R70 ;  /* 0x0000004600317308 */ /* 0x0028700000002400 */
[----:B------:R-:W0:Y:S01]  /*a6e0*/  MUFU.TANH R50, R50 ;  /* 0x0000003200327308 */ /* 0x000e220000002400 */
[----:B----4-:R-:W-:Y:S05]  /*a6f0*/  @P1 BRA `(.L_x_2769) ;  /* 0x0000000000541947 */ /* 0x010fea0003800000 */
        /* <DEDUP_REMOVED lines=12> */
.L_x_2771:
[----:B------:R-:W-:-:S06]  /*a7c0*/  UISETP.NE.AND UP0, UPT, UR9, 0x1, UPT ;  /* 0x000000010900788c */ /* 0x000fcc000bf05270 */
[----:B------:R-:W-:-:S05]  /*a7d0*/  PLOP3.LUT P1, PT, PT, PT, UP0, 0x80, 0x0 ;  /* 0x000000000000781c */ /* 0x000fca0003f2f008 */
[----:B------:R-:W-:-:S08]  /*a7e0*/  @UP0 ULDC.64 UR4, c[0x0][0x9e8] ;  /* 0x00027a0000040ab9 */ /* 0x000fd00000000a00 */
[----:B------:R-:W-:-:S05]  /*a7f0*/  @P1 IMAD.HI.U32 R58, R54, UR4, RZ ;  /* 0x00000004363a1c27 */ /* 0x000fca000f8e00ff */
[----:B------:R-:W-:-:S07]  /*a800*/  @P1 SHF.R.U32.HI R54, RZ, UR5, R58 ;  /* 0x00000005ff361c19 */ /* 0x000fce000801163a */
.L_x_2772:
[----:B------:R-:W-:Y:S05]  /*a810*/  BSYNC B0 ;  /* 0x0000000000007941 */ /* 0x000fea0003800000 */
.L_x_2770:
[----:B------:R-:W-:-:S05]  /*a820*/  IMAD R54, R54, UR9, R81 ;  /* 0x0000000936367c24 */ /* 0x000fca000f8e0251 */
[----:B------:R-:W-:Y:S02]  /*a830*/  VIMNMX R63, R63, R54, !PT ;  /* 0x000000363f3f7248 */ /* 0x000fe40007fe0100 */
[----:B------:R-:W-:-:S07]  /*a840*/  VIADDMNMX R62, R54, UR9, R62, PT ;  /* 0x00000009363e7c46 */ /* 0x000fce000b80013e */
.L_x_2769:
[C---:B------:R-:W-:Y:S01]  /*a850*/  ISETP.GE.AND P1, PT, R82.reuse, 0x2, PT ;  /* 0x000000025200780c */ /* 0x040fe20003f26270 */
[----:B------:R-:W-:Y:S01]  /*a860*/  UISETP.NE.AND UP0, UPT, UR40, URZ, UPT ;  /* 0x0000003f2800728c */ /* 0x000fe2000bf05270 */
[C---:B------:R-:W-:Y:S02]  /*a870*/  ISETP.GE.AND P6, PT, R82.reuse, 0x9, PT ;  /* 0x000000095200780c */ /* 0x040fe40003fc6270 */
[----:B------:R-:W-:Y:S02]  /*a880*/  ISETP.GT.AND P2, PT, R63, 0x1, !P1 ;  /* 0x000000013f00780c */ /* 0x000fe40004f44270 */
[----:B------:R-:W-:Y:S02]  /*a890*/  ISETP.GE.AND P3, PT, R82, 0xa, PT ;  /* 0x0000000a5200780c */ /* 0x000fe40003f66270 */
[----:B------:R-:W-:Y:S02]  /*a8a0*/  ISETP.LT.OR P2, PT, R62, 0x2, P2 ;  /* 0x000000023e00780c */ /* 0x000fe40001741670 */
[----:B------:R-:W-:-:S02]  /*a8b0*/  ISETP.GE.AND P5, PT, R82, 0x1, PT ;  /* 0x000000015200780c */ /* 0x000fc40003fa6270 */
[----:B------:R-:W-:Y:S02]  /*a8c0*/  FSEL R112, R74, -INF , !P2 ;  /* 0xff8000004a707808 */ /* 0x000fe40005000000 */
[----:B------:R-:W-:-:S04]  /*a8d0*/  ISETP.GT.AND P2, PT, R63, 0x8, !P6 ;  /* 0x000000083f00780c */ /* 0x000fc80007744270 */
[----:B------:R-:W-:-:S04]  /*a8e0*/  ISETP.LT.OR P2, PT, R62, 0x9, P2 ;  /* 0x000000093e00780c */ /* 0x000fc80001741670 */
[----:B0-----:R-:W-:Y:S02]  /*a8f0*/  FSEL R110, R75, -INF , !P2 ;  /* 0xff8000004b6e7808 */ /* 0x001fe40005000000 */
        /* <DEDUP_REMOVED lines=50> */
[----:B------:R-:W-:Y:S01]  /*ac20*/  ISETP.GT.AND P2, PT, R63, 0x31, !P3 ;  /* 0x000000313f00780c */ /* 0x000fe20005f44270 */
[----:B------:R-:W0:Y:S01]  /*ac30*/  SHFL.IDX PT, R78, R61, 0x1, 0x1c1f ;  /* 0x003c1f003d4e7f89 */ /* 0x000e2200000e0000 */
        /* <DEDUP_REMOVED lines=11> */
[----:B------:R-:W-:Y:S01]  /*acf0*/  ISETP.LT.OR P2, PT, R62, 0x3a, P2 ;  /* 0x0000003a3e00780c */ /* 0x000fe20001741670 */
[----:B0-----:R-:W-:Y:S01]  /*ad00*/  IMAD.IADD R37, R71, 0x1, R78 ;  /* 0x0000000147257824 */ /* 0x001fe200078e024e */
        /* <DEDUP_REMOVED lines=25> */
[----:B------:R-:W-:-:S02]  /*aea0*/  VIADDMNMX R33, R78, R80, R67, PT ;  /* 0x000000504e217246 */ /* 0x000fc40003800143 */
        /* <DEDUP_REMOVED lines=12> */
[----:B------:R-:W-:-:S04]  /*af70*/  ISETP.GE.AND P4, PT, R82, 0x5a, PT ;  /* 0x0000005a5200780c */ /* 0x000fc80003f86270 */
[----:B------:R-:W-:Y:S02]  /*af80*/  P2R R41, PR, RZ, 0x10 ;  /* 0x00000010ff297803 */ /* 0x000fe40000000000 */
        /* <DEDUP_REMOVED lines=18> */
.L_x_2775:
[----:B------:R-:W-:-:S06]  /*b0b0*/  UISETP.NE.AND UP0, UPT, UR9, 0x1, UPT ;  /* 0x000000010900788c */ /* 0x000fcc000bf05270 */
[----:B------:R-:W-:-:S05]  /*b0c0*/  PLOP3.LUT P4, PT, PT, PT, UP0, 0x80, 0x0 ;  /* 0x000000000000781c */ /* 0x000fca0003f8f008 */
[----:B------:R-:W-:-:S08]  /*b0d0*/  @UP0 ULDC.64 UR4, c[0x0][0x9e8] ;  /* 0x00027a0000040ab9 */ /* 0x000fd00000000a00 */
[----:B------:R-:W-:Y:S01]  /*b0e0*/  @P4 IMAD.HI.U32 R59, R5, UR4, RZ ;  /* 0x00000004053b4c27 */ /* 0x000fe2000f8e00ff */
[----:B------:R-:W-:-:S13]  /*b0f0*/  PLOP3.LUT P4, PT, PT, PT, UP0, 0x80, 0x0 ;  /* 0x000000000000781c */ /* 0x000fda0003f8f008 */
[----:B------:R-:W-:-:S07]  /*b100*/  @P4 SHF.R.U32.HI R5, RZ, UR5, R59 ;  /* 0x00000005ff054c19 */ /* 0x000fce000801163b */
.L_x_2776:
[----:B------:R-:W-:Y:S05]  /*b110*/  BSYNC B0 ;  /* 0x0000000000007941 */ /* 0x000fea0003800000 */
.L_x_2774:
[----:B------:R-:W-:-:S05]  /*b120*/  IMAD R78, R5, UR9, R81 ;  /* 0x00000009054e7c24 */ /* 0x000fca000f8e0251 */
[----:B------:R-:W-:Y:S02]  /*b130*/  VIMNMX R37, R37, R78, !PT ;  /* 0x0000004e25257248 */ /* 0x000fe40007fe0100 */
[----:B------:R-:W-:-:S07]  /*b140*/  VIADDMNMX R33, R78, UR9, R33, PT ;  /* 0x000000094e217c46 */ /* 0x000fce000b800121 */
.L_x_2773:
[C---:B------:R-:W-:Y:S01]  /*b150*/  ISETP.GT.AND P1, PT, R37.reuse, 0x1, !P1 ;  /* 0x000000012500780c */ /* 0x040fe20004f24270 */
[----:B------:R-:W-:Y:S01]  /*b160*/  ULDC UR4, c[0x0][0x988] ;  /* 0x0002620000047ab9 */ /* 0x000fe20000000800 */
[----:B------:R-:W-:Y:S01]  /*b170*/  ISETP.GT.AND P6, PT, R37, 0x8, !P6 ;  /* 0x000000082500780c */ /* 0x000fe200077c4270 */
[----:B------:R-:W-:Y:S01]  /*b180*/  IMAD.U32 R59, RZ, RZ, UR37 ;  /* 0x00000025ff3b7e24 */ /* 0x000fe2000f8e00ff */
        /* <DEDUP_REMOVED lines=8> */
[----:B------:R-:W-:Y:S02]  /*b210*/  FMNMX.FTZ R3, R108, R3, !PT ;  /* 0x000000036c037209 */ /* 0x000fe40007810000 */
[----:B------:R-:W-:Y:S01]  /*b220*/  FSEL R92, R11, -INF , !P1 ;  /* 0xff8000000b5c7808 */ /* 0x000fe20004800000 */
[----:B------:R-:W-:Y:S01]  /*b230*/  IMAD.U32 R11, RZ, RZ, UR4 ;  /* 0x00000004ff0b7e24 */ /* 0x000fe2000f8e00ff */
        /* <DEDUP_REMOVED lines=17> */
[----:B------:R-:W-:Y:S02]  /*b350*/  ISETP.NE.AND P4, PT, R87, RZ, PT ;  /* 0x000000ff5700720c */ /* 0x000fe40003f85270 */
        /* <DEDUP_REMOVED lines=8> */
[----:B------:R-:W-:Y:S02]  /*b3e0*/  ISETP.GT.AND P1, PT, R37, 0x20, !P4 ;  /* 0x000000202500780c */ /* 0x000fe40006724270 */
[----:B------:R-:W-:Y:S02]  /*b3f0*/  FMNMX.FTZ R3, R54, R3, !PT ;  /* 0x0000000336037209 */ /* 0x000fe40007810000 */
        /* <DEDUP_REMOVED lines=27> */
[----:B------:R-:W-:Y:S01]  /*b5b0*/  ISETP.GT.AND P5, PT, R37, RZ, !P5 ;  /* 0x000000ff2500720c */ /* 0x000fe20006fa4270 */
[----:B------:R-:W0:Y:S01]  /*b5c0*/  SHFL.BFLY PT, R10, R3, 0x2, 0x1f ;  /* 0x0c401f00030a7f89 */ /* 0x000e2200000e0000 */
[C---:B------:R-:W-:Y:S02]  /*b5d0*/  ISETP.LT.OR P1, PT, R33.reuse, 0x31, P1 ;  /* 0x000000312100780c */ /* 0x040fe40000f21670 */
[----:B------:R-:W-:Y:S02]  /*b5e0*/  ISETP.LT.OR P5, PT, R33, 0x1, P5 ;  /* 0x000000012100780c */ /* 0x000fe40002fa1670 */
[----:B------:R-:W-:Y:S02]  /*b5f0*/  FSEL R82, R34, -INF , !P1 ;  /* 0xff80000022527808 */ /* 0x000fe40004800000 */
[----:B------:R-:W-:Y:S02]  /*b600*/  ISETP.NE.AND P1, PT, R93, RZ, PT ;  /* 0x000000ff5d00720c */ /* 0x000fe40003f25270 */
[----:B------:R-:W-:-:S02]  /*b610*/  FSEL R0, R0, -INF , !P5 ;  /* 0xff80000000007808 */ /* 0x000fc40006800000 */
[----:B------:R-:W-:Y:S02]  /*b620*/  ISETP.GT.AND P1, PT, R37, 0x31, !P1 ;  /* 0x000000312500780c */ /* 0x000fe40004f24270 */
[----:B------:R-:W-:Y:S02]  /*b630*/  ISETP.NE.AND P6, PT, R55, RZ, PT ;  /* 0x000000ff3700720c */ /* 0x000fe40003fc5270 */
[----:B------:R-:W-:Y:S02]  /*b640*/  ISETP.LT.OR P1, PT, R33, 0x32, P1 ;  /* 0x000000322100780c */ /* 0x000fe40000f21670 */
[----:B------:R-:W-:Y:S02]  /*b650*/  ISETP.NE.AND P4, PT, R97, RZ, PT ;  /* 0x000000ff6100720c */ /* 0x000fe40003f85270 */
[----:B------:R-:W-:Y:S02]  /*b660*/  FSEL R34, R35, -INF , !P1 ;  /* 0xff80000023227808 */ /* 0x000fe40004800000 */
[----:B------:R-:W-:-:S02]  /*b670*/  ISETP.NE.AND P1, PT, R79, RZ, PT ;  /* 0x000000ff4f00720c */ /* 0x000fc40003f25270 */
[C---:B------:R-:W-:Y:S02]  /*b680*/  ISETP.GT.AND P2, PT, R37.reuse, 0x51, !P2 ;  /* 0x000000512500780c */ /* 0x040fe40005744270 */
[----:B------:R-:W-:Y:S02]  /*b690*/  ISETP.GT.AND P1, PT, R37, 0x38, !P1 ;  /* 0x000000382500780c */ /* 0x000fe40004f24270 */
[----:B0-----:R-:W-:Y:S02]  /*b6a0*/  FMNMX.FTZ R10, R3, R10, !PT ;  /* 0x0000000a030a7209 */ /* 0x001fe40007810000 */
[----:B------:R-:W-:Y:S02]  /*b6b0*/  ISETP.LT.OR P1, PT, R33, 0x39, P1 ;  /* 0x000000392100780c */ /* 0x000fe40000f21670 */
[----:B------:R-:W-:Y:S01]  /*b6c0*/  FMNMX.FTZ R3, R0, R94, !PT ;  /* 0x0000005e00037209 */ /* 0x000fe20007810000 */
[----:B------:R-:W0:Y:S01]  /*b6d0*/  SHFL.BFLY PT, R5, R10, 0x1, 0x1f ;  /* 0x0c201f000a057f89 */ /* 0x000e2200000e0000 */
        /* <DEDUP_REMOVED lines=30> */
[----:B0-----:R-:W-:-:S02]  /*b8c0*/  FMNMX.FTZ R5, R10, R5, !PT ;  /* 0x000000050a057209 */ /* 0x001fc40007810000 */
[----:B------:R-:W-:Y:S02]  /*b8d0*/  ISETP.LT.OR P1, PT, R33, 0x4a, P1 ;  /* 0x0000004a2100780c */ /* 0x000fe40000f21670 */
[----:B------:R-:W-:Y:S01]  /*b8e0*/  FMNMX.FTZ R31, R80, R31, !PT ;  /* 0x0000001f501f7209 */ /* 0x000fe20007810000 */
[----:B------:R-:W-:Y:S01]  /*b8f0*/  FMUL.FTZ R27, R5, R11 ;  /* 0x0000000b051b7220 */ /* 0x000fe20000410000 */
[----:B------:R-:W-:Y:S02]  /*b900*/  FSEL R106, R47, -INF , !P1 ;  /* 0xff8000002f6a7808 */ /* 0x000fe40004800000 */
[----:B------:R-:W-:Y:S02]  /*b910*/  FSETP.NEU.FTZ.AND P1, PT, R5, -INF , PT ;  /* 0xff8000000500780b */ /* 0x000fe40003f3d000 */
[----:B------:R-:W-:Y:S02]  /*b920*/  ISETP.NE.AND P4, PT, R57, RZ, PT ;  /* 0x000000ff3900720c */ /* 0x000fe40003f85270 */
[----:B------:R-:W-:-:S02]  /*b930*/  FMNMX.FTZ R35, R42, R31, !PT ;  /* 0x0000001f2a237209 */ /* 0x000fc40007810000 */
[----:B------:R-:W-:Y:S02]  /*b940*/  FSEL R27, R27, RZ, P1 ;  /* 0x000000ff1b1b7208 */ /* 0x000fe40000800000 */
[----:B------:R-:W-:Y:S02]  /*b950*/  ISETP.GT.AND P1, PT, R37, 0x50, !P4 ;  /* 0x000000502500780c */ /* 0x000fe40006724270 */
[----:B------:R-:W-:Y:S01]  /*b960*/  FMNMX.FTZ R35, R44, R35, !PT ;  /* 0x000000232c237209 */ /* 0x000fe20007810000 */
[-CC-:B------:R-:W-:Y:S01]  /*b970*/  FFMA.FTZ R96, R96, R11.reuse, -R27.reuse ;  /* 0x0000000b60607223 */ /* 0x180fe2000001081b */
[----:B------:R-:W-:Y:S01]  /*b980*/  ISETP.LT.OR P1, PT, R33, 0x51, P1 ;  /* 0x000000512100780c */ /* 0x000fe20000f21670 */
[--C-:B------:R-:W-:Y:S01]  /*b990*/  FFMA.FTZ R166, R36, R11, -R27.reuse ;  /* 0x0000000b24a67223 */ /* 0x100fe2000001081b */
[----:B------:R-:W-:Y:S01]  /*b9a0*/  FMNMX.FTZ R35, R46, R35, !PT ;  /* 0x000000232e237209 */ /* 0x000fe20007810000 */
[----:B------:R0:W-:Y:S01]  /*b9b0*/  MUFU.EX2 R31, R96 ;  /* 0x00000060001f7308 */ /* 0x0001e20000000800 */
[----:B------:R-:W-:Y:S01]  /*b9c0*/  ISETP.NE.AND P4, PT, R41, RZ, PT ;  /* 0x000000ff2900720c */ /* 0x000fe20003f85270 */
[-CC-:B-----5:R-:W-:Y:S01]  /*b9d0*/  FFMA.FTZ R152, R114, R11.reuse, -R27.reuse ;  /* 0x0000000b72987223 */ /* 0x1a0fe2000001081b */
[----:B------:R-:W-:Y:S01]  /*b9e0*/  FSEL R48, R48, -INF , !P1 ;  /* 0xff80000030307808 */ /* 0x000fe20004800000 */
[-CC-:B------:R-:W-:Y:S01]  /*b9f0*/  FFMA.FTZ R112, R112, R11.reuse, -R27.reuse ;  /* 0x0000000b70707223 */ /* 0x180fe2000001081b */
[----:B------:R-:W-:Y:S01]  /*ba00*/  ISETP.GT.AND P3, PT, R37, 0x58, !P3 ;  /* 0x000000582500780c */ /* 0x000fe20005f64270 */
[--C-:B------:R-:W-:Y:S01]  /*ba10*/  FFMA.FTZ R154, R110, R11, -R27.reuse ;  /* 0x0000000b6e9a7223 */ /* 0x100fe2000001081b */
[----:B------:R-:W-:Y:S01]  /*ba20*/  ISETP.LT.OR P2, PT, R33, 0x52, P2 ;  /* 0x000000522100780c */ /* 0x000fe20001741670 */
[----:B------:R-:W-:Y:S01]  /*ba30*/  MUFU.EX2 R152, R152 ;  /* 0x0000009800987308 */ /* 0x000fe20000000800 */
[----:B------:R-:W-:Y:S01]  /*ba40*/  FMNMX.FTZ R35, R106, R35, !PT ;  /* 0x000000236a237209 */ /* 0x000fe20007810000 */
[-CC-:B------:R-:W-:Y:S01]  /*ba50*/  FFMA.FTZ R108, R108, R11.reuse, -R27.reuse ;  /* 0x0000000b6c6c7223 */ /* 0x180fe2000001081b */
[----:B------:R-:W-:Y:S01]  /*ba60*/  ISETP.GT.AND P1, PT, R37, 0x59, !P4 ;  /* 0x000000592500780c */ /* 0x000fe20006724270 */
[-CC-:B------:R-:W-:Y:S01]  /*ba70*/  FFMA.FTZ R37, R76, R11.reuse, -R27.reuse ;  /* 0x0000000b4c257223 */ /* 0x180fe2000001081b */
[----:B------:R-:W-:Y:S01]  /*ba80*/  ISETP.LT.OR P3, PT, R33, 0x59, P3 ;  /* 0x000000592100780c */ /* 0x000fe20001f61670 */
[--C-:B------:R-:W-:Y:S01]  /*ba90*/  FFMA.FTZ R156, R104, R11, -R27.reuse ;  /* 0x0000000b689c7223 */ /* 0x100fe2000001081b */
[----:B0-----:R-:W-:Y:S01]  /*baa0*/  FSEL R96, R43, -INF , !P2 ;  /* 0xff8000002b607808 */ /* 0x001fe20005000000 */
[----:B------:R-:W0:Y:S01]  /*bab0*/  MUFU.EX2 R3, R112 ;  /* 0x0000007000037308 */ /* 0x000e220000000800 */
[----:B------:R-:W-:Y:S01]  /*bac0*/  FMNMX.FTZ R35, R48, R35, !PT ;  /* 0x0000002330237209 */ /* 0x000fe20007810000 */
[-CC-:B------:R-:W-:Y:S01]  /*bad0*/  FFMA.FTZ R100, R100, R11.reuse, -R27.reuse ;  /* 0x0000000b64647223 */ /* 0x180fe2000001081b */
[----:B------:R-:W-:Y:S01]  /*bae0*/  ISETP.LT.OR P1, PT, R33, 0x5a, P1 ;  /* 0x0000005a2100780c */ /* 0x000fe20000f21670 */
[-CC-:B------:R-:W-:Y:S01]  /*baf0*/  FFMA.FTZ R158, R102, R11.reuse, -R27.reuse ;  /* 0x0000000b669e7223 */ /* 0x180fe2000001081b */
[----:B-1----:R-:W-:Y:S01]  /*bb00*/  FSEL R76, R49, -INF , !P3 ;  /* 0xff800000314c7808 */ /* 0x002fe20005800000 */
[--C-:B------:R-:W-:Y:S01]  /*bb10*/  FFMA.FTZ R174, R32, R11, -R27.reuse ;  /* 0x0000000b20ae7223 */ /* 0x100fe2000001081b */
[----:B------:R-:W-:Y:S01]  /*bb20*/  FMNMX.FTZ R35, R96, R35, !PT ;  /* 0x0000002360237209 */ /* 0x000fe20007810000 */
[----:B------:R-:W1:Y:S01]  /*bb30*/  MUFU.EX2 R154, R154 ;  /* 0x0000009a009a7308 */ /* 0x000e620000000800 */
[----:B------:R-:W-:Y:S01]  /*bb40*/  FSEL R50, R50, -INF , !P1 ;  /* 0xff80000032327808 */ /* 0x000fe20004800000 */
[--C-:B------:R-:W-:Y:S01]  /*bb50*/  FFMA.FTZ R160, R98, R11, -R27.reuse ;  /* 0x0000000b62a07223 */ /* 0x100fe2000001081b */
[----:B------:R-:W-:Y:S01]  /*bb60*/  FMNMX.FTZ R35, R76, R35, !PT ;  /* 0x000000234c237209 */ /* 0x000fe20007810000 */
[-CC-:B------:R-:W-:Y:S01]  /*bb70*/  FFMA.FTZ R162, R60, R11.reuse, -R27.reuse ;  /* 0x0000000b3ca27223 */ /* 0x180fe2000001081b */
[-CC-:B------:R-:W-:Y:S01]  /*bb80*/  FFMA.FTZ R172, R40, R11.reuse, -R27.reuse ;  /* 0x0000000b28ac7223 */ /* 0x180fe2000001081b */
[----:B------:R-:W-:Y:S01]  /*bb90*/  FFMA.FTZ R164, R54, R11, -R27 ;  /* 0x0000000b36a47223 */ /* 0x000fe2000001081b */
[----:B------:R-:W-:Y:S01]  /*bba0*/  FMNMX.FTZ R10, R50, R35, !PT ;  /* 0x00000023320a7209 */ /* 0x000fe20007810000 */
[----:B------:R-:W4:Y:S01]  /*bbb0*/  MUFU.EX2 R25, R108 ;  /* 0x0000006c00197308 */ /* 0x000f220000000800 */
[----:B0-----:R-:W-:Y:S01]  /*bbc0*/  FADD.FTZ R49, R152, R3 ;  /* 0x0000000398317221 */ /* 0x001fe20000010000 */
[-CC-:B------:R-:W-:Y:S01]  /*bbd0*/  FFMA.FTZ R35, R58, R11.reuse, -R27.reuse ;  /* 0x0000000b3a237223 */ /* 0x180fe2000001081b */
[-CC-:B------:R-:W-:Y:S01]  /*bbe0*/  FFMA.FTZ R39, R70, R11.reuse, -R27.reuse ;  /* 0x0000000b46277223 */ /* 0x180fe2000001081b */
[----:B------:R-:W0:Y:S01]  /*bbf0*/  SHFL.BFLY PT, R41, R10, 0x2, 0x1f ;  /* 0x0c401f000a297f89 */ /* 0x000e2200000e0000 */
[-CC-:B------:R-:W-:Y:S01]  /*bc00*/  FFMA.FTZ R168, R52, R11.reuse, -R27.reuse ;  /* 0x0000000b34a87223 */ /* 0x180fe2000001081b */
[-CC-:B------:R-:W-:Y:S01]  /*bc10*/  FFMA.FTZ R170, R56, R11.reuse, -R27.reuse ;  /* 0x0000000b38aa7223 */ /* 0x180fe2000001081b */
[-CC-:B------:R-:W-:Y:S01]  /*bc20*/  FFMA.FTZ R43, R66, R11.reuse, -R27.reuse ;  /* 0x0000000b422b7223 */ /* 0x180fe2000001081b */
[----:B------:R-:W2:Y:S01]  /*bc30*/  MUFU.EX2 R156, R156 ;  /* 0x0000009c009c7308 */ /* 0x000ea20000000800 */
[----:B------:R-:W-:Y:S01]  /*bc40*/  F2FP.F16.F32.PACK_AB R152, R3, R152 ;  /* 0x000000980398723e */ /* 0x000fe200000000ff */
[----:B------:R-:W-:Y:S01]  /*bc50*/  FFMA.FTZ R45, R64, R11, -R27 ;  /* 0x0000000b402d7223 */ /* 0x000fe2000001081b */
[----:B------:R-:W-:-:S05]  /*bc60*/  ISETP.NE.AND P4, PT, R59, 0x3, PT ;  /* 0x000000033b00780c */ /* 0x000fca0003f85270 */
[----:B------:R-:W3:Y:S08]  /*bc70*/  MUFU.EX2 R29, R100 ;  /* 0x00000064001d7308 */ /* 0x000ef00000000800 */
[----:B------:R-:W3:Y:S01]  /*bc80*/  MUFU.EX2 R158, R158 ;  /* 0x0000009e009e7308 */ /* 0x000ee20000000800 */
[----:B0-----:R-:W-:Y:S01]  /*bc90*/  FMNMX.FTZ R36, R10, R41, !PT ;  /* 0x000000290a247209 */ /* 0x001fe20007810000 */
[----:B------:R-:W-:-:S06]  /*bca0*/  FFMA.FTZ R41, R68, R11, -R27 ;  /* 0x0000000b44297223 */ /* 0x000fcc000001081b */
[----:B------:R-:W0:Y:S01]  /*bcb0*/  MUFU.EX2 R160, R160 ;  /* 0x000000a000a07308 */ /* 0x000e220000000800 */
[----:B------:R-:W1:Y:S07]  /*bcc0*/  SHFL.BFLY PT, R47, R36, 0x1, 0x1f ;  /* 0x0c201f00242f7f89 */ /* 0x000e6e00000e0000 */
[----:B------:R4:W0:Y:S08]  /*bcd0*/  MUFU.EX2 R33, R37 ;  /* 0x0000002500217308 */ /* 0x0008300000000800 */
[----:B------:R-:W-:Y:S01]  /*bce0*/  MUFU.EX2 R162, R162 ;  /* 0x000000a200a27308 */ /* 0x000fe20000000800 */
[-CC-:B----4-:R-:W-:Y:S01]  /*bcf0*/  FFMA.FTZ R37, R74, R11.reuse, -R27.reuse ;  /* 0x0000000b4a257223 */ /* 0x190fe2000001081b */
[----:B------:R-:W-:-:S06]  /*bd00*/  FFMA.FTZ R27, R62, R11, -R27 ;  /* 0x0000000b3e1b7223 */ /* 0x000fcc000001081b */
[----:B------:R-:W-:Y:S01]  /*bd10*/  MUFU.EX2 R35, R35 ;  /* 0x0000002300237308 */ /* 0x000fe20000000800 */
[----:B-1----:R-:W-:Y:S01]  /*bd20*/  FMNMX.FTZ R10, R36, R47, !PT ;  /* 0x0000002f240a7209 */ /* 0x002fe20007810000 */
[----:B------:R-:W-:Y:S01]  /*bd30*/  FADD.FTZ R36, R154, R49 ;  /* 0x000000319a247221 */ /* 0x000fe20000010000 */
[C---:B------:R-:W-:Y:S02]  /*bd40*/  F2FP.F16.F32.PACK_AB R154, R25.reuse, R154 ;  /* 0x0000009a199a723e */ /* 0x040fe400000000ff */
[C---:B------:R-:W-:Y:S01]  /*bd50*/  FSETP.NEU.FTZ.AND P1, PT, R10.reuse, -INF , PT ;  /* 0xff8000000a00780b */ /* 0x040fe20003f3d000 */
[----:B------:R-:W-:Y:S01]  /*bd60*/  FMUL.FTZ R47, R10, R11 ;  /* 0x0000000b0a2f7220 */ /* 0x000fe20000410000 */
[----:B------:R-:W-:Y:S01]  /*bd70*/  FADD.FTZ R49, R25, R36 ;  /* 0x0000002419317221 */ /* 0x000fe20000010000 */
[----:B------:R-:W-:Y:S03]  /*bd80*/  MUFU.EX2 R164, R164 ;  /* 0x000000a400a47308 */ /* 0x000fe60000000800 */
[----:B------:R-:W-:Y:S01]  /*bd90*/  FSEL R47, R47, RZ, P1 ;  /* 0x000000ff2f2f7208 */ /* 0x000fe20000800000 */
[----:B--2---:R-:W-:Y:S01]  /*bda0*/  FADD.FTZ R36, R156, R49 ;  /* 0x000000319c247221 */ /* 0x004fe20000010000 */
[----:B---3--:R-:W-:-:S03]  /*bdb0*/  F2FP.F16.F32.PACK_AB R156, R29, R156 ;  /* 0x0000009c1d9c723e */ /* 0x008fc600000000ff */
        /* <DEDUP_REMOVED lines=10> */
[----:B------:R-:W-:Y:S01]  /*be60*/  FADD.FTZ R51, R29, R36 ;  /* 0x000000241d337221 */ /* 0x000fe20000010000 */
[-CC-:B------:R-:W-:Y:S01]  /*be70*/  FFMA.FTZ R161, R28, R11.reuse, -R47.reuse ;  /* 0x0000000b1ca17223 */ /* 0x180fe2000001082f */
[-CC-:B------:R-:W-:Y:S01]  /*be80*/  FFMA.FTZ R28, R86, R11.reuse, -R47.reuse ;  /* 0x0000000b561c7223 */ /* 0x180fe2000001082f */
[-C--:B------:R-:W-:Y:S01]  /*be90*/  FFMA.FTZ R163, R30, R11.reuse, -R47 ;  /* 0x0000000b1ea37223 */ /* 0x080fe2000001082f */
[----:B------:R-:W1:Y:S01]  /*bea0*/  MUFU.EX2 R0, R0 ;  /* 0x0000000000007308 */ /* 0x000e620000000800 */
[----:B------:R-:W-:Y:S01]  /*beb0*/  FADD.FTZ R40, R158, R51 ;  /* 0x000000339e287221 */ /* 0x000fe20000010000 */
[-CC-:B------:R-:W-:Y:S01]  /*bec0*/  FFMA.FTZ R30, R84, R11.reuse, -R47.reuse ;  /* 0x0000000b541e7223 */ /* 0x180fe2000001082f */
[-CC-:B------:R-:W-:Y:S01]  /*bed0*/  FFMA.FTZ R165, R82, R11.reuse, -R47.reuse ;  /* 0x0000000b52a57223 */ /* 0x180fe2000001082f */
[-CC-:B------:R-:W-:Y:S01]  /*bee0*/  FFMA.FTZ R34, R34, R11.reuse, -R47.reuse ;  /* 0x0000000b22227223 */ /* 0x180fe2000001082f */
[----:B------:R-:W-:Y:S01]  /*bef0*/  FADD.FTZ R51, R31, R40 ;  /* 0x000000281f337221 */ /* 0x000fe20000010000 */
[-CC-:B------:R-:W-:Y:S01]  /*bf00*/  FFMA.FTZ R36, R80, R11.reuse, -R47.reuse ;  /* 0x0000000b50247223 */ /* 0x180fe2000001082f */
[-C--:B------:R-:W-:Y:S01]  /*bf10*/  FFMA.FTZ R169, R42, R11.reuse, -R47 ;  /* 0x0000000b2aa97223 */ /* 0x080fe2000001082f */
[----:B------:R-:W2:Y:S01]  /*bf20*/  MUFU.EX2 R155, R155 ;  /* 0x0000009b009b7308 */ /* 0x000ea20000000800 */
[----:B0-----:R-:W-:Y:S01]  /*bf30*/  FADD.FTZ R40, R160, R51 ;  /* 0x00000033a0287221 */ /* 0x001fe20000010000 */
[-CC-:B------:R-:W-:Y:S01]  /*bf40*/  FFMA.FTZ R44, R44, R11.reuse, -R47.reuse ;  /* 0x0000000b2c2c7223 */ /* 0x180fe2000001082f */
[-CC-:B------:R-:W-:Y:S01]  /*bf50*/  FFMA.FTZ R46, R46, R11.reuse, -R47.reuse ;  /* 0x0000000b2e2e7223 */ /* 0x180fe2000001082f */
[-CC-:B------:R-:W-:Y:S01]  /*bf60*/  FFMA.FTZ R106, R106, R11.reuse, -R47.reuse ;  /* 0x0000000b6a6a7223 */ /* 0x180fe2000001082f */
[----:B------:R-:W-:Y:S01]  /*bf70*/  FADD.FTZ R51, R33, R40 ;  /* 0x0000002821337221 */ /* 0x000fe20000010000 */
[-CC-:B------:R-:W-:Y:S01]  /*bf80*/  FFMA.FTZ R48, R48, R11.reuse, -R47.reuse ;  /* 0x0000000b30307223 */ /* 0x180fe2000001082f */
[-C--:B------:R-:W-:Y:S01]  /*bf90*/  FFMA.FTZ R96, R96, R11.reuse, -R47 ;  /* 0x0000000b60607223 */ /* 0x080fe2000001082f */
[----:B------:R-:W0:Y:S01]  /*bfa0*/  MUFU.EX2 R32, R32 ;  /* 0x0000002000207308 */ /* 0x000e220000000800 */
[----:B-1----:R-:W-:Y:S01]  /*bfb0*/  FADD.FTZ R38, R153, R0 ;  /* 0x0000000099267221 */ /* 0x002fe20000010000 */
[----:B------:R-:W-:Y:S01]  /*bfc0*/  FADD.FTZ R40, R162, R51 ;  /* 0x00000033a2287221 */ /* 0x000fe20000010000 */
[-CC-:B------:R-:W-:Y:S01]  /*bfd0*/  FFMA.FTZ R76, R76, R11.reuse, -R47.reuse ;  /* 0x0000000b4c4c7223 */ /* 0x180fe2000001082f */
[----:B------:R-:W-:Y:S01]  /*bfe0*/  FFMA.FTZ R47, R50, R11, -R47 ;  /* 0x0000000b322f7223 */ /* 0x000fe2000001082f */
[----:B------:R-:W-:Y:S01]  /*bff0*/  F2FP.F16.F32.PACK_AB R153, R0, R153 ;  /* 0x000000990099723e */ /* 0x000fe200000000ff */
[----:B------:R-:W-:Y:S01]  /*c000*/  FADD.FTZ R51, R35, R40 ;  /* 0x0000002823337221 */ /* 0x000fe20000010000 */
[----:B------:R-:W-:Y:S01]  /*c010*/  F2FP.F16.F32.PACK_AB R158, R31, R158 ;  /* 0x0000009e1f9e723e */ /* 0x000fe200000000ff */
[----:B------:R-:W1:Y:S01]  /*c020*/  MUFU.EX2 R157, R157 ;  /* 0x0000009d009d7308 */ /* 0x000e620000000800 */
[----:B--2---:R-:W-:Y:S01]  /*c030*/  FADD.FTZ R49, R155, R38 ;  /* 0x000000269b317221 */ /* 0x004fe20000010000 */
[----:B------:R-:W-:Y:S01]  /*c040*/  FADD.FTZ R40, R164, R51 ;  /* 0x00000033a4287221 */ /* 0x000fe20000010000 */
[----:B------:R-:W-:-:S02]  /*c050*/  F2FP.F16.F32.PACK_AB R160, R33, R160 ;  /* 0x000000a021a0723e */ /* 0x000fc400000000ff */
[----:B------:R-:W-:-:S03]  /*c060*/  F2FP.F16.F32.PACK_AB R162, R35, R162 ;  /* 0x000000a223a2723e */ /* 0x000fc600000000ff */
        /* <DEDUP_REMOVED lines=74> */
[----:B--2---:R-:W-:Y:S01]  /*c510*/  FADD.FTZ R0, R76, R25 ;  /* 0x000000194c007221 */ /* 0x004fe20000010000 */
[C---:B0-----:R-:W-:Y:S01]  /*c520*/  FADD.FTZ R3, R27.reuse, R40 ;  /* 0x000000281b037221 */ /* 0x041fe20000010000 */
[----:B------:R-:W-:Y:S02]  /*c530*/  F2FP.F16.F32.PACK_AB R174, R27, R174 ;  /* 0x000000ae1bae723e */ /* 0x000fe400000000ff */
[C---:B-1----:R-:W-:Y:S01]  /*c540*/  FADD.FTZ R0, R47.reuse, R0 ;  /* 0x000000002f007221 */ /* 0x042fe20000010000 */
[----:B------:R-:W-:Y:S01]  /*c550*/  F2FP.F16.F32.PACK_AB R175, R47, R76 ;  /* 0x0000004c2faf723e */ /* 0x000fe200000000ff */
[----:B------:R-:W-:Y:S06]  /*c560*/  @!P4 BRA `(.L_x_2777) ;  /* 0x000000000004c947 */ /* 0x000fec0003800000 */
[----:B------:R-:W-:Y:S01]  /*c570*/  BPT.TRAP 0x1 ;  /* 0x000000040000795c */ /* 0x000fe20000300000 */
.L_x_2777:
[----:B------:R0:W1:Y:S01]  /*c580*/  SYNCS.PHASECHK.TRANS64.TRYWAIT P1, [R4+URZ+0x22850], R73 ;  /* 0x02285049040075a7 */ /* 0x000062000802017f */
[----:B------:R-:W-:Y:S05]  /*c590*/  @!P4 BRA `(.L_x_2778) ;  /* 0x000000000004c947 */ /* 0x000fea0003800000 */
[----:B------:R-:W-:Y:S01]  /*c5a0*/  BPT.TRAP 0x1 ;  /* 0x000000040000795c */ /* 0x000fe20000300000 */
.L_x_2778:
[----:B------:R-:W-:Y:S04]  /*c5b0*/  BSSY B0, `(.L_x_2779) ;  /* 0x0000004000007945 */ /* 0x000fe80003800000 */
[----:B-1----:R-:W-:Y:S05]  /*c5c0*/  @P1 BRA `(.L_x_2780) ;  /* 0x0000000000081947 */ /* 0x002fea0003800000 */
[----:B------:R-:W1:Y:S02]  /*c5d0*/  SYNCS.PHASECHK.TRANS64.TRYWAIT P1, [R4+URZ+0x22850], R73 ;  /* 0x02285049040075a7 */ /* 0x000e64000802017f */
[----:B-1----:R-:W-:Y:S05]  /*c5e0*/  @!P1 BRA `(.L_x_2781) ;  /* 0x0000019000a49947 */ /* 0x002fea0003800000 */
.L_x_2780:
[----:B------:R-:W-:Y:S05]  /*c5f0*/  BSYNC B0 ;  /* 0x0000000000007941 */ /* 0x000fea0003800000 */
.L_x_2779:
[----:B------:R-:W-:Y:S05]  /*c600*/  WARPSYNC.ALL ;  /* 0x0000000000007948 */ /* 0x000fea0003800000 */
[----:B------:R-:W2:Y:S01]  /*c610*/  LDC R24, c[0x0][0x448] ;  /* 0x00011200ff187b82 */ /* 0x000ea20000000800 */
[----:B------:R-:W-:Y:S01]  /*c620*/  R2UR UR4, R19 ;  /* 0x00000000130472ca */ /* 0x000fe200000e0000 */
[----:B------:R-:W-:Y:S01]  /*c630*/  IMAD.MOV.U32 R27, RZ, RZ, 0xc00 ;  /* 0x00000c00ff1b7424 */ /* 0x000fe200078e00ff */
[----:B------:R-:W-:Y:S01]  /*c640*/  UISETP.NE.AND UP0, UPT, UR40, URZ, UPT ;  /* 0x0000003f2800728c */ /* 0x000fe2000bf05270 */
[----:B------:R-:W-:Y:S02]  /*c650*/  IMAD.MOV.U32 R177, RZ, RZ, R209 ;  /* 0x000000ffffb17224 */ /* 0x000fe400078e00d1 */
[----:B------:R-:W-:-:S02]  /*c660*/  IMAD.MOV.U32 R29, RZ, RZ, 0x40000040 ;  /* 0x40000040ff1d7424 */ /* 0x000fc400078e00ff */
[----:B------:R-:W-:Y:S02]  /*c670*/  IMAD.MOV.U32 R31, RZ, RZ, 0x40000040 ;  /* 0x40000040ff1f7424 */ /* 0x000fe400078e00ff */
[----:B01----:R-:W-:Y:S01]  /*c680*/  @!P0 VIADD R4, R4, 0x22860 ;  /* 0x0002286004048836 */ /* 0x003fe20000000000 */
[C---:B------:R-:W-:Y:S02]  /*c690*/  R2UR UR11, R29.reuse ;  /* 0x000000001d0b72ca */ /* 0x040fe400000e0000 */
[----:B------:R-:W-:Y:S01]  /*c6a0*/  R2UR UR19, R29 ;  /* 0x000000001d1372ca */ /* 0x000fe200000e0000 */
[----:B------:R-:W-:Y:S01]  /*c6b0*/  UIADD3 UR4, UR4, 0x400, URZ ;  /* 0x0000040004047890 */ /* 0x000fe2000fffe03f */
[----:B------:R-:W-:Y:S02]  /*c6c0*/  R2UR UR23, R31 ;  /* 0x000000001f1772ca */ /* 0x000fe400000e0000 */
[----:B------:R-:W-:Y:S01]  /*c6d0*/  @!P0 PRMT R4, RZ, 0x654, R4 ;  /* 0x00000654ff048816 */ /* 0x000fe20000000004 */
[----:B------:R-:W-:-:S04]  /*c6e0*/  USHF.R.U32.HI UR4, URZ, 0x4, UR4 ;  /* 0x000000043f047899 */ /* 0x000fc80008011604 */
[----:B------:R-:W-:Y:S01]  /*c6f0*/  ULOP3.LUT UR4, UR4, 0x3fff, URZ, 0xc0, !UPT ;  /* 0x00003fff04047892 */ /* 0x000fe2000f8ec03f */
[----:B------:R0:W-:Y:S01]  /*c700*/  BAR.SYNC.DEFER_BLOCKING R72, 0x100 ;  /* 0x000400480000751d */ /* 0x0001e20000010000 */
[----:B--2---:R-:W-:Y:S02]  /*c710*/  ISETP.NE.AND P1, PT, R24, 0x1, PT ;  /* 0x000000011800780c */ /* 0x004fe40003f25270 */
[----:B------:R-:W-:-:S06]  /*c720*/  ULOP3.LUT UR42, UR4, 0x3000000, URZ, 0xfc, !UPT ;  /* 0x03000000042a7892 */ /* 0x000fcc000f8efc3f */
[----:B------:R-:W-:Y:S02]  /*c730*/  IMAD R24, R2, R27, UR42 ;  /* 0x0000002a02187e24 */ /* 0x000fe4000f8e021b */
[----:B------:R-:W-:Y:S02]  /*c740*/  IMAD.MOV.U32 R27, RZ, RZ, 0x40000040 ;  /* 0x40000040ff1b7424 */ /* 0x000fe400078e00ff */
[C---:B------:R-:W-:Y:S01]  /*c750*/  VIADD R28, R24.reuse, 0x80 ;  /* 0x00000080181c7836 */ /* 0x040fe20000000000 */
[----:B------:R-:W1:Y:S01]  /*c760*/  @P1 LDC R26, c[0x0][0x44c] ;  /* 0x00011300ff1a1b82 */ /* 0x000e620000000800 */
[C---:B------:R-:W-:Y:S01]  /*c770*/  R2UR UR6, R24.reuse ;  /* 0x00000000180672ca */ /* 0x040fe200000e0000 */
[----:B------:R-:W-:Y:S01]  /*c780*/  VIADD R30, R24, 0x200 ;  /* 0x00000200181e7836 */ /* 0x000fe20000000000 */
[----:B------:R-:W-:Y:S02]  /*c790*/  R2UR UR15, R27 ;  /* 0x000000001b0f72ca */ /* 0x000fe400000e0000 */
[----:B------:R-:W-:Y:S01]  /*c7a0*/  R2UR UR10, R28 ;  /* 0x000000001c0a72ca */ /* 0x000fe200000e0000 */
[----:B------:R-:W-:Y:S01]  /*c7b0*/  VIADD R28, R24, 0x180 ;  /* 0x00000180181c7836 */ /* 0x000fe20000000000 */
[----:B------:R-:W-:Y:S01]  /*c7c0*/  R2UR UR22, R30 ;  /* 0x000000001e1672ca */ /* 0x000fe200000e0000 */
[----:B------:R-:W2:Y:S03]  /*c7d0*/  @P1 LDC R25, c[0x0][0x450] ;  /* 0x00011400ff191b82 */ /* 0x000ea60000000800 */
[----:B------:R-:W-:Y:S01]  /*c7e0*/  R2UR UR18, R28 ;  /* 0x000000001c1272ca */ /* 0x000fe200000e0000 */
[----:B-1----:R-:W-:-:S05]  /*c7f0*/  @P1 IMAD.HI.U32 R26, R209, R26, RZ ;  /* 0x0000001ad11a1227 */ /* 0x002fca00078e00ff */
[----:B--2---:R-:W-:Y:S01]  /*c800*/  @P1 SHF.R.U32.HI R177, RZ, R25, R26 ;  /* 0x00000019ffb11219 */ /* 0x004fe2000001161a */
[----:B------:R-:W-:Y:S01]  /*c810*/  IMAD.MOV.U32 R25, RZ, RZ, 0x40000040 ;  /* 0x40000040ff197424 */ /* 0x000fe200078e00ff */
[----:B------:R-:W-:Y:S01]  /*c820*/  PLOP3.LUT P1, PT, PT, PT, UP0, 0x40, 0x0 ;  /* 0x000000000000781c */ /* 0x000fe20003f2e808 */
[C---:B------:R-:W-:Y:S02]  /*c830*/  VIADD R26, R24.reuse, 0x100 ;  /* 0x00000100181a7836 */ /* 0x040fe40000000000 */
[----:B------:R-:W-:Y:S01]  /*c840*/  VIADD R24, R24, 0x280 ;  /* 0x0000028018187836 */ /* 0x000fe20000000000 */
[----:B------:R-:W-:Y:S02]  /*c850*/  R2UR UR7, R25 ;  /* 0x00000000190772ca */ /* 0x000fe400000e0000 */
[----:B------:R-:W-:Y:S02]  /*c860*/  R2UR UR14, R26 ;  /* 0x000000001a0e72ca */ /* 0x000fe400000e0000 */
[----:B------:R-:W-:-:S02]  /*c870*/  R2UR UR26, R24 ;  /* 0x00000000181a72ca */ /* 0x000fc400000e0000 */
[----:B------:R-:W-:Y:S02]  /*c880*/  R2UR UR27, R25 ;  /* 0x00000000191b72ca */ /* 0x000fe400000e0000 */
[----:B0-----:R-:W-:-:S06]  /*c890*/  WARPGROUP.ARRIVE ;  /* 0x00000000000079c5 */ /* 0x001fcc0000000000 */
[----:B------:R-:W-:Y:S03]  /*c8a0*/  HGMMA.64x256x16.F32 R24, R152, gdesc[UR4].tnspB, RZ, !UPT, gsb0 ;  /* 0x43e0000498187df0 */ /* 0x000fe6000c0008ff */
[----:B------:R-:W-:Y:S02]  /*c8b0*/  WARPGROUP.DEPBAR.LE gsb0, 0x0 ;  /* 0x00008000000079c5 */ /* 0x000fe40000010000 */
[----:B------:R-:W-:Y:S01]  /*c8c0*/  WARPGROUP.ARRIVE ;  /* 0x00000000000079c5 */ /* 0x000fe20000000000 */
[----:B------:R-:W-:-:S15]  /*c8d0*/  IADD3 R152, R177, R204, -R203 ;  /* 0x000000ccb1987210 */ /* 0x000fde0007ffe8cb */
[----:B------:R-:W-:-:S07]  /*c8e0*/  NOP ;  /* 0x0000000000007918 */ /* 0x000fce0000000000 */
[----:B------:R-:W-:Y:S01]  /*c8f0*/  HGMMA.64x256x16.F32 R24, R156, gdesc[UR8].tnspB, R24, gsb0 ;  /* 0x43e000089c187df0 */ /* 0x000fe20008000818 */
[----:B------:R-:W-:Y:S02]  /*c900*/  VIADD R153, R152, UR8 ;  /* 0x0000000898997c36 */ /* 0x000fe40008000000 */
        /* <DEDUP_REMOVED lines=18> */
[----:B0-----:R-:W-:Y:S01]  /*ca30*/  VIADD R4, R176, 0xfffffffe ;  /* 0xfffffffeb0047836 */ /* 0x001fe20000000000 */
[----:B------:R-:W-:Y:S06]  /*ca40*/  @P1 BRA `(.L_x_2782) ;  /* 0x0000000000541947 */ /* 0x000fec0003800000 */
[C---:B------:R-:W-:Y:S01]  /*ca50*/  ISETP.GT.AND P1, PT, R152.reuse, RZ, PT ;  /* 0x000000ff9800720c */ /* 0x040fe20003f24270 */
[----:B------:R-:W-:Y:S01]  /*ca60*/  BSSY B0, `(.L_x_2783) ;  /* 0x0000010000007945 */ /* 0x000fe20003800000 */
[----:B------:R-:W-:-:S11]  /*ca70*/  VIADD R154, R152, 0xffffffff ;  /* 0xffffffff989a7836 */ /* 0x000fd60000000000 */
[----:B------:R-:W-:Y:S05]  /*ca80*/  @P1 BRA `(.L_x_2784) ;  /* 0x0000000000201947 */ /* 0x000fea0003800000 */
[----:B------:R-:W-:Y:S01]  /*ca90*/  UISETP.NE.AND UP0, UPT, UR9, 0x1, UPT ;  /* 0x000000010900788c */ /* 0x000fe2000bf05270 */
[----:B------:R-:W-:-:S05]  /*caa0*/  IMAD.MOV R152, RZ, RZ, -R152 ;  /* 0x000000ffff987224 */ /* 0x000fca00078e0a98 */
[----:B------:R-:W-:-:S05]  /*cab0*/  PLOP3.LUT P1, PT, PT, PT, UP0, 0x80, 0x0 ;  /* 0x000000000000781c */ /* 0x000fca0003f2f008 */
[----:B------:R-:W-:-:S08]  /*cac0*/  @UP0 ULDC.64 UR4, c[0x0][0x9e8] ;  /* 0x00027a0000040ab9 */ /* 0x000fd00000000a00 */
[----:B------:R-:W-:-:S05]  /*cad0*/  @P1 IMAD.HI.U32 R154, R152, UR4, RZ ;  /* 0x00000004989a1c27 */ /* 0x000fca000f8e00ff */
[----:B------:R-:W-:-:S04]  /*cae0*/  @P1 SHF.R.U32.HI R152, RZ, UR5, R154 ;  /* 0x00000005ff981c19 */ /* 0x000fc8000801169a */
[----:B------:R-:W-:Y:S01]  /*caf0*/  LOP3.LUT R154, RZ, R152, RZ, 0x33, !PT ;  /* 0x00000098ff9a7212 */ /* 0x000fe200078e33ff */
[----:B------:R-:W-:Y:S06]  /*cb00*/  BRA `(.L_x_2785) ;  /* 0x0000000000147947 */ /* 0x000fec0003800000 */
.L_x_2784:
[----:B------:R-:W-:-:S06]  /*cb10*/  UISETP.NE.AND UP0, UPT, UR9, 0x1, UPT ;  /* 0x000000010900788c */ /* 0x000fcc000bf05270 */
[----:B------:R-:W-:-:S05]  /*cb20*/  PLOP3.LUT P1, PT, PT, PT, UP0, 0x80, 0x0 ;  /* 0x000000000000781c */ /* 0x000fca0003f2f008 */
[----:B------:R-:W-:-:S08]  /*cb30*/  @UP0 ULDC.64 UR4, c[0x0][0x9e8] ;  /* 0x00027a0000040ab9 */ /* 0x000fd00000000a00 */
[----:B------:R-:W-:-:S05]  /*cb40*/  @P1 IMAD.HI.U32 R152, R154, UR4, RZ ;  /* 0x000000049a981c27 */ /* 0x000fca000f8e00ff */
[----:B------:R-:W-:-:S07]  /*cb50*/  @P1 SHF.R.U32.HI R154, RZ, UR5, R152 ;  /* 0x00000005ff9a1c19 */ /* 0x000fce0008011698 */
.L_x_2785:
[----:B------:R-:W-:Y:S05]  /*cb60*/  BSYNC B0 ;  /* 0x0000000000007941 */ /* 0x000fea0003800000 */
.L_x_2783:
[----:B------:R-:W-:-:S04]  /*cb70*/  IMAD.U32 R152, RZ, RZ, UR9 ;  /* 0x00000009ff987e24 */ /* 0x000fc8000f8e00ff */
[----:B------:R-:W-:-:S05]  /*cb80*/  IMAD R152, R154, R152, UR9 ;  /* 0x000000099a987e24 */ /* 0x000fca000f8e0298 */
[----:B------:R-:W-:-:S07]  /*cb90*/  VIMNMX R153, R153, R152, PT ;  /* 0x0000009899997248 */ /* 0x000fce0003fe0100 */
.L_x_2782:
[----:B------:R-:W-:Y:S01]  /*cba0*/  IMAD.HI R153, R153, 0x2aaaaaab, RZ ;  /* 0x2aaaaaab99997827 */ /* 0x000fe200078e02ff */
[----:B------:R-:W-:Y:S01]  /*cbb0*/  ULDC UR52, c[0x0][0x9e4] ;  /* 0x0002790000347ab9 */ /* 0x000fe20000000800 */
[----:B------:R-:W-:Y:S01]  /*cbc0*/  ULDC UR49, c[0x0][0x9e4] ;  /* 0x0002790000317ab9 */ /* 0x000fe20000000800 */
[----:B------:R-:W-:Y:S01]  /*cbd0*/  ULDC UR54, c[0x0][0x9d8] ;  /* 0x0002760000367ab9 */ /* 0x000fe20000000800 */
[----:B------:R-:W-:Y:S01]  /*cbe0*/  ULDC UR57, c[0x0][0x9d8] ;  /* 0x0002760000397ab9 */ /* 0x000fe20000000800 */
[----:B------:R-:W-:Y:S01]  /*cbf0*/  SHF.R.U32.HI R152, RZ, 0x1f, R153 ;  /* 0x0000001fff987819 */ /* 0x000fe20000011699 */
[----:B------:R-:W-:Y:S01]  /*cc00*/  ULDC UR55, c[0x0][0x9d8] ;  /* 0x0002760000377ab9 */ /* 0x000fe20000000800 */
[----:B------:R-:W-:Y:S01]  /*cc10*/  ULDC UR48, c[0x0][0x988] ;  /* 0x0002620000307ab9 */ /* 0x000fe20000000800 */
[----:B------:R-:W-:Y:S01]  /*cc20*/  ULDC UR51, c[0x0][0x988] ;  /* 0x0002620000337ab9 */ /* 0x000fe20000000800 */
[----:B------:R-:W-:Y:S01]  /*cc30*/  LEA.HI.SX32 R152, R153, R152, 0x1c ;  /* 0x0000009899987211 */ /* 0x000fe200078fe2ff */
[----:B------:R-:W-:Y:S01]  /*cc40*/  ULDC UR50, c[0x0][0x988] ;  /* 0x0002620000327ab9 */ /* 0x000fe20000000800 */
[----:B------:R-:W-:Y:S01]  /*cc50*/  ULDC UR56, c[0x0][0x9e0] ;  /* 0x0002780000387ab9 */ /* 0x000fe20000000800 */
[----:B------:R-:W-:Y:S01]  /*cc60*/  ULDC UR53, c[0x0][0x9e0] ;  /* 0x0002780000357ab9 */ /* 0x000fe20000000800 */
[----:B------:R-:W-:-:S04]  /*cc70*/  VIMNMX R213, R219, R152, !PT ;  /* 0x00000098dbd57248 */ /* 0x000fc80007fe0100 */
[----:B------:R-:W-:-:S13]  /*cc80*/  ISETP.GE.AND P1, PT, R4, R213, PT ;  /* 0x000000d50400720c */ /* 0x000fda0003f26270 */
[----:B------:R-:W-:Y:S05]  /*cc90*/  @!P1 BRA `(.L_x_2786) ;  /* 0x0000003400f09947 */ /* 0x000fea0003800000 */
.L_x_2804:
[----:B------:R-:W-:Y:S01]  /*cca0*/  IMAD.U32 R20, RZ, RZ, UR37 ;  /* 0x00000025ff147e24 */ /* 0x000fe2000f8e00ff */
[----:B------:R-:W-:Y:S05]  /*ccb0*/  YIELD ;  /* 0x0000000000007946 */ /* 0x000fea0003800000 */
[----:B------:R-:W-:Y:S01]  /*ccc0*/  ISETP.NE.AND P2, PT, R20, 0x3, PT ;  /* 0x000000031400780c */ /* 0x000fe20003f45270 */
[----:B------:R-:W-:-:S05]  /*ccd0*/  VIADD R2, R2, 0x1 ;  /* 0x0000000102027836 */ /* 0x000fca0000000000 */
[----:B------:R-:W-:-:S04]  /*cce0*/  ISETP.NE.AND P1, PT, R2, 0x2, PT ;  /* 0x000000020200780c */ /* 0x000fc80003f25270 */
[----:B------:R-:W-:Y:S02]  /*ccf0*/  SEL R11, RZ, 0x1, P1 ;  /* 0x00000001ff0b7807 */ /* 0x000fe40000800000 */
[----:B------:R-:W-:Y:S02]  /*cd00*/  SEL R2, R2, RZ, P1 ;  /* 0x000000ff02027207 */ /* 0x000fe40000800000 */
[----:B------:R-:W-:Y:S01]  /*cd10*/  LOP3.LUT R202, R202, R11, RZ, 0x3c, !PT ;  /* 0x0000000bcaca7212 */ /* 0x000fe200078e3cff */
[----:B0-----:R-:W-:Y:S06]  /*cd20*/  @!P2 BRA `(.L_x_2787) ;  /* 0x000000000004a947 */ /* 0x001fec0003800000 */
[----:B------:R-:W-:Y:S01]  /*cd30*/  BPT.TRAP 0x1 ;  /* 0x000000040000795c */ /* 0x000fe20000300000 */
.L_x_2787:
[----:B------:R-:W-:Y:S01]  /*cd40*/  IMAD R212, R2, 0x8, R19 ;  /* 0x0000000802d47824 */ /* 0x000fe200078e0213 */
[----:B------:R-:W-:-:S04]  /*cd50*/  SHF.L.U32 R211, R202, 0x1f, RZ ;  /* 0x0000001fcad37819 */ /* 0x000fc800000006ff */
[----:B------:R0:W1:Y:S01]  /*cd60*/  SYNCS.PHASECHK.TRANS64.TRYWAIT P1, [R212+URZ+0x22830], R211 ;  /* 0x022830d3d40075a7 */ /* 0x000062000802017f */
[----:B------:R-:W-:Y:S05]  /*cd70*/  @!P2 BRA `(.L_x_2788) ;  /* 0x000000000004a947 */ /* 0x000fea0003800000 */
[----:B------:R-:W-:Y:S01]  /*cd80*/  BPT.TRAP 0x1 ;  /* 0x000000040000795c */ /* 0x000fe20000300000 */
.L_x_2788:
[----:B------:R-:W-:Y:S02]  /*cd90*/  IMAD R214, R2, 0x300, R21 ;  /* 0x0000030002d67824 */ /* 0x000fe400078e0215 */
[----:B------:R-:W-:Y:S01]  /*cda0*/  IMAD.MOV.U32 R215, RZ, RZ, 0x40000040 ;  /* 0x40000040ffd77424 */ /* 0x000fe200078e00ff */
[----:B-1----:R-:W-:Y:S06]  /*cdb0*/  @P1 BRA `(.L_x_2789) ;  /* 0x0000000000081947 */ /* 0x002fec0003800000 */
[----:B------:R-:W1:Y:S02]  /*cdc0*/  SYNCS.PHASECHK.TRANS64.TRYWAIT P1, [R212+URZ+0x22830], R211 ;  /* 0x022830d3d40075a7 */ /* 0x000e64000802017f */
[----:B-1----:R-:W-:Y:S05]  /*cdd0*/  @!P1 BRA `(.L_x_2790) ;  /* 0x0000018800bc9947 */ /* 0x002fea0003800000 */
.L_x_2789:
[----:B------:R-:W-:Y:S05]  /*cde0*/  WARPSYNC.ALL ;  /* 0x0000000000007948 */ /* 0x000fea0003800000 */
[C---:B------:R-:W-:Y:S01]  /*cdf0*/  R2UR UR6, R214.reuse ;  /* 0x00000000d60672ca */ /* 0x040fe200000e0000 */
[----:B------:R-:W-:Y:S01]  /*ce00*/  WARPGROUP.ARRIVE ;  /* 0x00000000000079c5 */ /* 0x000fe20000000000 */
[----:B------:R-:W-:Y:S01]  /*ce10*/  R2UR UR7, R215 ;  /* 0x00000000d70772ca */ /* 0x000fe200000e0000 */
[----:B------:R-:W-:Y:S01]  /*ce20*/  VIADD R216, R214, 0x2 ;  /* 0x00000002d6d87836 */ /* 0x000fe20000000000 */
[----:B------:R-:W-:Y:S01]  /*ce30*/  R2UR UR4, R6 ;  /* 0x00000000060472ca */ /* 0x000fe200000e0000 */
[----:B------:R-:W-:Y:S01]  /*ce40*/  IMAD.MOV.U32 R217, RZ, RZ, 0x40000040 ;  /* 0x40000040ffd97424 */ /* 0x000fe200078e00ff */
[----:B------:R-:W-:Y:S01]  /*ce50*/  R2UR UR5, R7 ;  /* 0x00000000070572ca */ /* 0x000fe200000e0000 */
[----:B------:R-:W-:Y:S01]  /*ce60*/  IMAD.MOV.U32 R215, RZ, RZ, 0x40000040 ;  /* 0x40000040ffd77424 */ /* 0x000fe200078e00ff */
[----:B------:R-:W2:Y:S01]  /*ce70*/  LDC R11, c[0x0][0x448] ;  /* 0x00011200ff0b7b82 */ /* 0x000ea20000000800 */
[----:B------:R-:W3:Y:S01]  /*ce80*/  S2R R228, SR_TID.X ;  /* 0x0000000000e47919 */ /* 0x000ee20000002100 */
[----:B------:R-:W-:-:S09]  /*ce90*/  UISETP.NE.AND UP0, UPT, UR40, URZ, UPT ;  /* 0x0000003f2800728c */ /* 0x000fd2000bf05270 */
[----:B------:R-:W-:Y:S01]  /*cea0*/  HGMMA.64x96x16.F32 R152, gdesc[UR4], RZ, !UPT, gsb0 ;  /* 0x01600000049879f0 */ /* 0x000fe2000c0008ff */
[----:B------:R-:W-:Y:S01]  /*ceb0*/  R2UR UR6, R216 ;  /* 0x00000000d80672ca */ /* 0x000fe200000e0000 */
[----:B------:R-:W-:Y:S01]  /*cec0*/  VIADD R216, R214, 0x4 ;  /* 0x00000004d6d87836 */ /* 0x000fe20000000000 */
[----:B------:R-:W-:Y:S01]  /*ced0*/  R2UR UR7, R217 ;  /* 0x00000000d90772ca */ /* 0x000fe200000e0000 */
[----:B------:R-:W-:Y:S01]  /*cee0*/  IMAD.MOV.U32 R217, RZ, RZ, 0x40000040 ;  /* 0x40000040ffd97424 */ /* 0x000fe200078e00ff */
[----:B------:R-:W-:Y:S01]  /*cef0*/  R2UR UR4, R14 ;  /* 0x000000000e0472ca */ /* 0x000fe200000e0000 */
[----:B------:R-:W-:Y:S01]  /*cf00*/  VIADD R214, R214, 0x6 ;  /* 0x00000006d6d67836 */ /* 0x000fe20000000000 */
[----:B------:R-:W-:Y:S02]  /*cf10*/  R2UR UR5, R15 ;  /* 0x000000000f0572ca */ /* 0x000fe400000e0000 */
[----:B--2---:R-:W-:Y:S01]  /*cf20*/  ISETP.NE.AND P1, PT, R11, 0x1, PT ;  /* 0x000000010b00780c */ /* 0x004fe20003f25270 */
[----:B------:R-:W-:Y:S01]  /*cf30*/  IMAD.IADD R11, R210, 0x1, R209 ;  /* 0x00000001d20b7824 */ /* 0x000fe200078e02d1 */
[----:B---3--:R-:W-:-:S11]  /*cf40*/  SHF.R.U32.HI R228, RZ, 0x7, R228 ;  /* 0x00000007ffe47819 */ /* 0x008fd600000116e4 */
[----:B------:R-:W2:Y:S01]  /*cf50*/  @P1 LDC R20, c[0x0][0x450] ;  /* 0x00011400ff141b82 */ /* 0x000ea20000000800 */
        /* <DEDUP_REMOVED lines=11> */
[----:B------:R-:W-:Y:S01]  /*d010*/  R2UR UR7, R215 ;  /* 0x00000000d70772ca */ /* 0x000fe200000e0000 */
[----:B------:R-:W3:Y:S01]  /*d020*/  @P1 LDC R214, c[0x0][0x44c] ;  /* 0x00011300ffd61b82 */ /* 0x000ee20000000800 */
[----:B------:R-:W-:Y:S02]  /*d030*/  R2UR UR4, R8 ;  /* 0x00000000080472ca */ /* 0x000fe400000e0000 */
[----:B------:R-:W-:Y:S01]  /*d040*/  R2UR UR5, R9 ;  /* 0x00000000090572ca */ /* 0x000fe200000e0000 */
[----:B---3--:R-:W-:-:S05]  /*d050*/  @P1 IMAD.HI.U32 R214, R11, R214, RZ ;  /* 0x000000d60bd61227 */ /* 0x008fca00078e00ff */
[----:B--2---:R-:W-:Y:S02]  /*d060*/  @P1 SHF.R.U32.HI R11, RZ, R20, R214 ;  /* 0x00000014ff0b1219 */ /* 0x004fe400000116d6 */
[----:B------:R-:W-:Y:S02]  /*d070*/  PLOP3.LUT P1, PT, PT, PT, UP0, 0x40, 0x0 ;  /* 0x000000000000781c */ /* 0x000fe40003f2e808 */
[----:B------:R-:W-:Y:S01]  /*d080*/  IADD3 R20, -R228, 0xb, RZ ;  /* 0x0000000be4147810 */ /* 0x000fe20007ffe1ff */
[----:B------:R-:W2:Y:S01]  /*d090*/  SHFL.IDX PT, R229, R11, RZ, 0x1c1f ;  /* 0x001c1fff0be57589 */ /* 0x000ea200000e0000 */
        /* <DEDUP_REMOVED lines=53> */
[----:B------:R-:W-:Y:S01]  /*d3f0*/  IADD3 R199, -R205, 0x1, R194 ;  /* 0x00000001cdc77810 */ /* 0x000fe20007ffe1c2 */
[----:B------:R-:W3:Y:S01]  /*d400*/  MUFU.TANH R152, R152 ;  /* 0x0000009800987308 */ /* 0x000ee20000002400 */
[----:B------:R-:W-:-:S02]  /*d410*/  @!P0 VIADD R166, R212, 0x22840 ;  /* 0x00022840d4a68836 */ /* 0x000fc40000000000 */
[----:B------:R-:W-:-:S03]  /*d420*/  IADD3 R199, -R203, R199, R204 ;  /* 0x000000c7cbc77210 */ /* 0x000fc60007ffe1cc */
        /* <DEDUP_REMOVED lines=54> */
[----:B--234-:R-:W-:Y:S05]  /*d790*/  @P1 BRA `(.L_x_2791) ;  /* 0x0000000000581947 */ /* 0x01cfea0003800000 */
[----:B------:R-:W-:Y:S01]  /*d7a0*/  IADD3 R229, -R203, R204, R229 ;  /* 0x000000cccbe57210 */ /* 0x000fe20007ffe1e5 */
[----:B------:R-:W-:Y:S03]  /*d7b0*/  BSSY B0, `(.L_x_2792) ;  /* 0x0000010000007945 */ /* 0x000fe60003800000 */
[----:B------:R-:W-:-:S13]  /*d7c0*/  ISETP.GT.AND P1, PT, R229, -0x1, PT ;  /* 0xffffffffe500780c */ /* 0x000fda0003f24270 */
[----:B------:R-:W-:Y:S05]  /*d7d0*/  @P1 BRA `(.L_x_2793) ;  /* 0x0000000000201947 */ /* 0x000fea0003800000 */
[----:B------:R-:W-:Y:S01]  /*d7e0*/  IMAD.U32 R235, RZ, RZ, UR52 ;  /* 0x00000034ffeb7e24 */ /* 0x000fe2000f8e00ff */
[----:B------:R-:W-:-:S04]  /*d7f0*/  LOP3.LUT R229, RZ, R229, RZ, 0x33, !PT ;  /* 0x000000e5ffe57212 */ /* 0x000fc800078e33ff */
[----:B------:R-:W-:-:S13]  /*d800*/  ISETP.NE.AND P1, PT, R235, 0x1, PT ;  /* 0x00000001eb00780c */ /* 0x000fda0003f25270 */
[----:B------:R-:W2:Y:S02]  /*d810*/  @P1 LDC.64 R166, c[0x0][0x9e8] ;  /* 0x00027a00ffa61b82 */ /* 0x000ea40000000a00 */
[----:B--2---:R-:W-:-:S05]  /*d820*/  @P1 IMAD.HI.U32 R166, R229, R166, RZ ;  /* 0x000000a6e5a61227 */ /* 0x004fca00078e00ff */
[----:B------:R-:W-:-:S04]  /*d830*/  @P1 SHF.R.U32.HI R229, RZ, R167, R166 ;  /* 0x000000a7ffe51219 */ /* 0x000fc800000116a6 */
[----:B------:R-:W-:Y:S01]  /*d840*/  LOP3.LUT R229, RZ, R229, RZ, 0x33, !PT ;  /* 0x000000e5ffe57212 */ /* 0x000fe200078e33ff */
[----:B------:R-:W-:Y:S06]  /*d850*/  BRA `(.L_x_2794) ;  /* 0x0000000000147947 */ /* 0x000fec0003800000 */
.L_x_2793:
[----:B------:R-:W-:-:S05]  /*d860*/  IMAD.U32 R235, RZ, RZ, UR52 ;  /* 0x00000034ffeb7e24 */ /* 0x000fca000f8e00ff */
[----:B------:R-:W-:-:S13]  /*d870*/  ISETP.NE.AND P1, PT, R235, 0x1, PT ;  /* 0x00000001eb00780c */ /* 0x000fda0003f25270 */
[----:B------:R-:W2:Y:S02]  /*d880*/  @P1 LDC.64 R166, c[0x0][0x9e8] ;  /* 0x00027a00ffa61b82 */ /* 0x000ea40000000a00 */
[----:B--2---:R-:W-:-:S05]  /*d890*/  @P1 IMAD.HI.U32 R166, R229, R166, RZ ;  /* 0x000000a6e5a61227 */ /* 0x004fca00078e00ff */
[----:B------:R-:W-:-:S07]  /*d8a0*/  @P1 SHF.R.U32.HI R229, RZ, R167, R166 ;  /* 0x000000a7ffe51219 */ /* 0x000fce00000116a6 */
.L_x_2794:
[----:B------:R-:W-:Y:S05]  /*d8b0*/  BSYNC B0 ;  /* 0x0000000000007941 */ /* 0x000fea0003800000 */
.L_x_2792:
[----:B------:R-:W-:-:S04]  /*d8c0*/  IMAD.IADD R166, R194, 0x1, -R205 ;  /* 0x00000001c2a67824 */ /* 0x000fc800078e0acd */
[----:B------:R-:W-:-:S05]  /*d8d0*/  IMAD R166, R229, R235, R166 ;  /* 0x000000ebe5a67224 */ /* 0x000fca00078e02a6 */
[----:B------:R-:W-:Y:S02]  /*d8e0*/  VIADDMNMX R198, R166, R235, R198, PT ;  /* 0x000000eba6c67246 */ /* 0x000fe400038001c6 */
[----:B------:R-:W-:-:S07]  /*d8f0*/  VIMNMX R197, R197, R166, !PT ;  /* 0x000000a6c5c57248 */ /* 0x000fce0007fe0100 */
.L_x_2791:
[----:B------:R-:W-:Y:S01]  /*d900*/  ISETP.GE.AND P1, PT, R194, 0x1, PT ;  /* 0x00000001c200780c */ /* 0x000fe20003f26270 */
[----:B------:R-:W2:Y:S01]  /*d910*/  SHFL.IDX PT, R11, R11, 0x1, 0x1c1f ;  /* 0x003c1f000b0b7f89 */ /* 0x000ea200000e0000 */
[----:B------:R-:W-:Y:S01]  /*d920*/  LOP3.LUT R18, R18, 0xfffbffff, RZ, 0xc0, !PT ;  /* 0xfffbffff12127812 */ /* 0x000fe200078ec0ff */
[----:B------:R-:W-:Y:S01]  /*d930*/  UISETP.NE.AND UP0, UPT, UR40, URZ, UPT ;  /* 0x0000003f2800728c */ /* 0x000fe2000bf05270 */
[----:B------:R-:W-:-:S09]  /*d940*/  ISETP.GE.AND P3, PT, R194, 0x9, PT ;  /* 0x00000009c200780c */ /* 0x000fd20003f66270 */
[----:B------:R-:W-:Y:S02]  /*d950*/  @P1 LOP3.LUT R18, R18, 0x40000, RZ, 0xfc, !PT ;  /* 0x0004000012121812 */ /* 0x000fe400078efcff */
[----:B------:R-:W-:Y:S02]  /*d960*/  ISETP.GT.AND P1, PT, R197, RZ, !P1 ;  /* 0x000000ffc500720c */ /* 0x000fe40004f24270 */
[----:B------:R-:W-:Y:S02]  /*d970*/  LOP3.LUT R18, R18, 0xfffffffd, RZ, 0xc0, !PT ;  /* 0xfffffffd12127812 */ /* 0x000fe400078ec0ff */
[----:B------:R-:W-:Y:S02]  /*d980*/  ISETP.LT.OR P2, PT, R198, 0x1, P1 ;  /* 0x00000001c600780c */ /* 0x000fe40000f41670 */
[----:B------:R-:W-:Y:S02]  /*d990*/  ISETP.GE.AND P1, PT, R194, 0x2, PT ;  /* 0x00000002c200780c */ /* 0x000fe40003f26270 */
[----:B------:R-:W-:-:S02]  /*d9a0*/  FSEL R152, R152, -INF , !P2 ;  /* 0xff80000098987808 */ /* 0x000fc40005000000 */
[----:B------:R-:W-:Y:S01]  /*d9b0*/  ISETP.GT.AND P2, PT, R197, 0x1, !P1 ;  /* 0x00000001c500780c */ /* 0x000fe20004f44270 */
[--C-:B--2---:R-:W-:Y:S01]  /*d9c0*/  IMAD.IADD R228, R228, 0x1, R11.reuse ;  /* 0x00000001e4e47824 */ /* 0x104fe200078e020b */
[----:B------:R-:W-:Y:S01]  /*d9d0*/  @P3 LOP3.LUT R18, R18, 0x2, RZ, 0xfc, !PT ;  /* 0x0000000212123812 */ /* 0x000fe200078efcff */
[----:B------:R-:W-:Y:S01]  /*d9e0*/  IMAD.IADD R199, R199, 0x1, R11 ;  /* 0x00000001c7c77824 */ /* 0x000fe200078e020b */
[----:B------:R-:W-:Y:S02]  /*d9f0*/  ISETP.LT.OR P2, PT, R198, 0x2, P2 ;  /* 0x00000002c600780c */ /* 0x000fe40001741670 */
[----:B------:R-:W-:Y:S02]  /*da00*/  LOP3.LUT R18, R18, 0xfffffffb, RZ, 0xc0, !PT ;  /* 0xfffffffb12127812 */ /* 0x000fe400078ec0ff */
[----:B0-----:R-:W-:Y:S02]  /*da10*/  FSEL R214, R214, -INF , !P2 ;  /* 0xff800000d6d67808 */ /* 0x001fe40005000000 */
[----:B------:R-:W-:-:S02]  /*da20*/  ISETP.GT.AND P2, PT, R197, 0x8, !P3 ;  /* 0x00000008c500780c */ /* 0x000fc40005f44270 */
[----:B------:R-:W-:Y:S02]  /*da30*/  ISETP.GE.AND P3, PT, R194, 0xa, PT ;  /* 0x0000000ac200780c */ /* 0x000fe40003f66270 */
[----:B------:R-:W-:-:S04]  /*da40*/  ISETP.LT.OR P2, PT, R198, 0x9, P2 ;  /* 0x00000009c600780c */ /* 0x000fc80001741670 */
        /* <DEDUP_REMOVED lines=131> */
.L_x_2797:
[----:B------:R-:W-:-:S05]  /*e280*/  IMAD.U32 R197, RZ, RZ, UR52 ;  /* 0x00000034ffc57e24 */ /* 0x000fca000f8e00ff */
[----:B------:R-:W-:-:S13]  /*e290*/  ISETP.NE.AND P6, PT, R197, 0x1, PT ;  /* 0x00000001c500780c */ /* 0x000fda0003fc5270 */
[----:B------:R-:W0:Y:S02]  /*e2a0*/  @P6 LDC.64 R166, c[0x0][0x9e8] ;  /* 0x00027a00ffa66b82 */ /* 0x000e240000000a00 */
[----:B0-----:R-:W-:-:S05]  /*e2b0*/  @P6 IMAD.HI.U32 R166, R11, R166, RZ ;  /* 0x000000a60ba66227 */ /* 0x001fca00078e00ff */
[----:B------:R-:W-:-:S07]  /*e2c0*/  @P6 SHF.R.U32.HI R11, RZ, R167, R166 ;  /* 0x000000a7ff0b6219 */ /* 0x000fce00000116a6 */
.L_x_2798:
[----:B------:R-:W-:Y:S05]  /*e2d0*/  BSYNC B0 ;  /* 0x0000000000007941 */ /* 0x000fea0003800000 */
.L_x_2796:
[----:B------:R-:W-:-:S04]  /*e2e0*/  IMAD.IADD R194, R194, 0x1, -R205 ;  /* 0x00000001c2c27824 */ /* 0x000fc800078e0acd */
[----:B------:R-:W-:-:S05]  /*e2f0*/  IMAD R194, R11, R197, R194 ;  /* 0x000000c50bc27224 */ /* 0x000fca00078e02c2 */
[----:B------:R-:W-:Y:S02]  /*e300*/  VIMNMX R199, R199, R194, !PT ;  /* 0x000000c2c7c77248 */ /* 0x000fe40007fe0100 */
[----:B------:R-:W-:-:S07]  /*e310*/  VIADDMNMX R228, R194, R197, R228, PT ;  /* 0x000000c5c2e47246 */ /* 0x000fce00038001e4 */
.L_x_2795:
[----:B------:R-:W-:Y:S01]  /*e320*/  ISETP.GT.AND P1, PT, R199, 0x1, !P1 ;  /* 0x00000001c700780c */ /* 0x000fe20004f24270 */
[----:B------:R-:W-:Y:S01]  /*e330*/  IMAD.U32 R235, RZ, RZ, UR37 ;  /* 0x00000025ffeb7e24 */ /* 0x000fe2000f8e00ff */
        /* <DEDUP_REMOVED lines=67> */
[----:B------:R-:W-:Y:S02]  /*e770*/  FSEL R187, R187, -INF , !P2 ;  /* 0xff800000bbbb7808 */ /* 0x000fe40005000000 */
[C---:B------:R-:W-:Y:S02]  /*e780*/  ISETP.GT.AND P1, PT, R199.reuse, 0x29, !P1 ;  /* 0x00000029c700780c */ /* 0x040fe40004f24270 */
[----:B------:R-:W-:Y:S02]  /*e790*/  LOP3.LUT P2, RZ, R18, 0x40000, RZ, 0xc0, !PT ;  /* 0x0004000012ff7812 */ /* 0x000fe4000784c0ff */
[----:B------:R-:W-:Y:S02]  /*e7a0*/  ISETP.LT.OR P1, PT, R228, 0x2a, P1 ;  /* 0x0000002ae400780c */ /* 0x000fe40000f21670 */
[----:B------:R-:W-:Y:S02]  /*e7b0*/  ISETP.GT.AND P3, PT, R199, 0x50, !P3 ;  /* 0x00000050c700780c */ /* 0x000fe40005f64270 */
[----:B------:R-:W-:-:S02]  /*e7c0*/  FSEL R175, R175, -INF , !P1 ;  /* 0xff800000afaf7808 */ /* 0x000fc40004800000 */
[----:B------:R-:W-:Y:S02]  /*e7d0*/  LOP3.LUT P1, RZ, R18, 0x800, RZ, 0xc0, !PT ;  /* 0x0000080012ff7812 */ /* 0x000fe4000782c0ff */
[----:B0-----:R-:W-:Y:S02]  /*e7e0*/  FMNMX.FTZ R167, R11, R167, !PT ;  /* 0x000000a70ba77209 */ /* 0x001fe40007810000 */
[C---:B------:R-:W-:Y:S02]  /*e7f0*/  ISETP.GT.AND P1, PT, R199.reuse, 0x30, !P1 ;  /* 0x00000030c700780c */ /* 0x040fe40004f24270 */
[C---:B------:R-:W-:Y:S02]  /*e800*/  ISETP.LT.OR P3, PT, R228.reuse, 0x51, P3 ;  /* 0x00000051e400780c */ /* 0x040fe40001f61670 */
[----:B------:R-:W-:Y:S02]  /*e810*/  ISETP.LT.OR P1, PT, R228, 0x31, P1 ;  /* 0x00000031e400780c */ /* 0x000fe40000f21670 */
[----:B------:R-:W-:-:S02]  /*e820*/  ISETP.GT.AND P4, PT, R199, 0x51, !P4 ;  /* 0x00000051c700780c */ /* 0x000fc40006784270 */
[----:B------:R-:W-:Y:S02]  /*e830*/  FSEL R166, R178, -INF , !P1 ;  /* 0xff800000b2a67808 */ /* 0x000fe40004800000 */
[----:B------:R-:W-:Y:S01]  /*e840*/  LOP3.LUT P1, RZ, R18, 0x400, RZ, 0xc0, !PT ;  /* 0x0000040012ff7812 */ /* 0x000fe2000782c0ff */
[----:B------:R-:W0:Y:S01]  /*e850*/  SHFL.BFLY PT, R178, R167, 0x1, 0x1f ;  /* 0x0c201f00a7b27f89 */ /* 0x000e2200000e0000 */
[----:B------:R-:W-:Y:S02]  /*e860*/  FSEL R190, R190, -INF , !P3 ;  /* 0xff800000bebe7808 */ /* 0x000fe40005800000 */
[C---:B------:R-:W-:Y:S02]  /*e870*/  ISETP.GT.AND P1, PT, R199.reuse, 0x31, !P1 ;  /* 0x00000031c700780c */ /* 0x040fe40004f24270 */
[----:B------:R-:W-:Y:S02]  /*e880*/  ISETP.GT.AND P5, PT, R199, 0x58, !P5 ;  /* 0x00000058c700780c */ /* 0x000fe40006fa4270 */
[----:B------:R-:W-:-:S02]  /*e890*/  ISETP.LT.OR P1, PT, R228, 0x32, P1 ;  /* 0x00000032e400780c */ /* 0x000fc40000f21670 */
[----:B------:R-:W-:Y:S02]  /*e8a0*/  ISETP.LT.OR P4, PT, R228, 0x52, P4 ;  /* 0x00000052e400780c */ /* 0x000fe40002781670 */
[----:B------:R-:W-:Y:S02]  /*e8b0*/  FSEL R179, R179, -INF , !P1 ;  /* 0xff800000b3b37808 */ /* 0x000fe40004800000 */
[----:B------:R-:W-:Y:S02]  /*e8c0*/  LOP3.LUT P1, RZ, R18, 0x200, RZ, 0xc0, !PT ;  /* 0x0000020012ff7812 */ /* 0x000fe4000782c0ff */
[----:B------:R-:W-:Y:S02]  /*e8d0*/  ISETP.LT.OR P5, PT, R228, 0x59, P5 ;  /* 0x00000059e400780c */ /* 0x000fe40002fa1670 */
[----:B------:R-:W-:Y:S02]  /*e8e0*/  ISETP.GT.AND P1, PT, R199, 0x38, !P1 ;  /* 0x00000038c700780c */ /* 0x000fe40004f24270 */
[----:B------:R-:W-:-:S02]  /*e8f0*/  FSEL R189, R189, -INF , !P4 ;  /* 0xff800000bdbd7808 */ /* 0x000fc40006000000 */
[----:B------:R-:W-:Y:S02]  /*e900*/  ISETP.LT.OR P1, PT, R228, 0x39, P1 ;  /* 0x00000039e400780c */ /* 0x000fe40000f21670 */
[----:B------:R-:W-:Y:S02]  /*e910*/  FSEL R191, R191, -INF , !P5 ;  /* 0xff800000bfbf7808 */ /* 0x000fe40006800000 */
        /* <DEDUP_REMOVED lines=21> */
[----:B------:R-:W-:-:S04]  /*ea70*/  IMAD.U32 R11, RZ, RZ, UR51 ;  /* 0x00000033ff0b7e24 */ /* 0x000fc8000f8e00ff */
[-C--:B------:R-:W-:Y:S01]  /*ea80*/  FMUL.FTZ R194, R178, R11.reuse ;  /* 0x0000000bb2c27220 */ /* 0x080fe20000410000 */
[----:B------:R-:W-:-:S04]  /*ea90*/  FMUL.FTZ R5, R5, R11 ;  /* 0x0000000b05057220 */ /* 0x000fc80000410000 */
[----:B------:R-:W-:Y:S02]  /*eaa0*/  FSEL R194, R194, RZ, P1 ;  /* 0x000000ffc2c27208 */ /* 0x000fe40000800000 */
[----:B------:R-:W-:Y:S01]  /*eab0*/  ISETP.GT.AND P1, PT, R199, RZ, !P2 ;  /* 0x000000ffc700720c */ /* 0x000fe20005724270 */
[----:B------:R-:W0:Y:S01]  /*eac0*/  MUFU.EX2 R5, R5 ;  /* 0x0000000500057308 */ /* 0x000e220000000800 */
[----:B------:R-:W-:Y:S01]  /*ead0*/  ISETP.NE.AND P2, PT, R235, 0x3, PT ;  /* 0x00000003eb00780c */ /* 0x000fe20003f45270 */
[-CC-:B------:R-:W-:Y:S01]  /*eae0*/  FFMA.FTZ R152, R152, R11.reuse, -R194.reuse ;  /* 0x0000000b98987223 */ /* 0x180fe200000108c2 */
[----:B------:R-:W-:Y:S01]  /*eaf0*/  ISETP.LT.OR P1, PT, R228, 0x1, P1 ;  /* 0x00000001e400780c */ /* 0x000fe20000f21670 */
[-CC-:B------:R-:W-:Y:S01]  /*eb00*/  FFMA.FTZ R214, R214, R11.reuse, -R194.reuse ;  /* 0x0000000bd6d67223 */ /* 0x180fe200000108c2 */
[-CC-:B------:R-:W-:Y:S01]  /*eb10*/  FFMA.FTZ R155, R155, R11.reuse, -R194.reuse ;  /* 0x0000000b9b9b7223 */ /* 0x180fe200000108c2 */
[-CC-:B------:R-:W-:Y:S01]  /*eb20*/  FFMA.FTZ R156, R156, R11.reuse, -R194.reuse ;  /* 0x0000000b9c9c7223 */ /* 0x180fe200000108c2 */
[----:B------:R-:W-:Y:S01]  /*eb30*/  FSEL R153, R153, -INF , !P1 ;  /* 0xff80000099997808 */ /* 0x000fe20004800000 */
[-CC-:B------:R-:W-:Y:S01]  /*eb40*/  FFMA.FTZ R159, R159, R11.reuse, -R194.reuse ;  /* 0x0000000b9f9f7223 */ /* 0x180fe200000108c2 */
[----:B------:R-:W-:Y:S01]  /*eb50*/  ISETP.GT.AND P1, PT, R199, 0x59, !P6 ;  /* 0x00000059c700780c */ /* 0x000fe20007724270 */
[-CC-:B------:R-:W-:Y:S01]  /*eb60*/  FFMA.FTZ R160, R160, R11.reuse, -R194.reuse ;  /* 0x0000000ba0a07223 */ /* 0x180fe200000108c2 */
[----:B------:R-:W-:Y:S01]  /*eb70*/  FMNMX.FTZ R167, R153, R10, !PT ;  /* 0x0000000a99a77209 */ /* 0x000fe20007810000 */
[-CC-:B------:R-:W-:Y:S01]  /*eb80*/  FFMA.FTZ R163, R163, R11.reuse, -R194.reuse ;  /* 0x0000000ba3a37223 */ /* 0x180fe200000108c2 */
[----:B------:R-:W-:Y:S01]  /*eb90*/  ISETP.LT.OR P1, PT, R228, 0x5a, P1 ;  /* 0x0000005ae400780c */ /* 0x000fe20000f21670 */
[--C-:B------:R-:W-:Y:S01]  /*eba0*/  FFMA.FTZ R164, R164, R11, -R194.reuse ;  /* 0x0000000ba4a47223 */ /* 0x100fe200000108c2 */
[----:B------:R-:W-:Y:S01]  /*ebb0*/  FMNMX.FTZ R167, R154, R167, !PT ;  /* 0x000000a79aa77209 */ /* 0x000fe20007810000 */
[-CC-:B------:R-:W-:Y:S01]  /*ebc0*/  FFMA.FTZ R168, R168, R11.reuse, -R194.reuse ;  /* 0x0000000ba8a87223 */ /* 0x180fe200000108c2 */
[----:B------:R-:W-:Y:S01]  /*ebd0*/  FSEL R193, R193, -INF , !P1 ;  /* 0xff800000c1c17808 */ /* 0x000fe20004800000 */
[--C-:B------:R-:W-:Y:S01]  /*ebe0*/  FFMA.FTZ R169, R169, R11, -R194.reuse ;  /* 0x0000000ba9a97223 */ /* 0x100fe200000108c2 */
[----:B------:R-:W-:Y:S01]  /*ebf0*/  FMNMX.FTZ R167, R157, R167, !PT ;  /* 0x000000a79da77209 */ /* 0x000fe20007810000 */
[-CC-:B------:R-:W-:Y:S01]  /*ec00*/  FFMA.FTZ R172, R172, R11.reuse, -R194.reuse ;  /* 0x0000000bacac7223 */ /* 0x180fe200000108c2 */
[-CC-:B------:R-:W-:Y:S01]  /*ec10*/  FFMA.FTZ R173, R173, R11.reuse, -R194.reuse ;  /* 0x0000000badad7223 */ /* 0x180fe200000108c2 */
        /* <DEDUP_REMOVED lines=15> */
[----:B------:R-:W-:Y:S01]  /*ed10*/  FFMA.FTZ R194, R196, R11, -R194 ;  /* 0x0000000bc4c27223 */ /* 0x000fe200000108c2 */
[----:B------:R-:W2:Y:S01]  /*ed20*/  MUFU.EX2 R152, R152 ;  /* 0x0000009800987308 */ /* 0x000ea20000000800 */
[----:B------:R-:W-:Y:S01]  /*ed30*/  FMNMX.FTZ R167, R215, R167, !PT ;  /* 0x000000a7d7a77209 */ /* 0x000fe20007810000 */
[-C--:B0-----:R-:W-:Y:S01]  /*ed40*/  FMUL.FTZ R24, R24, R5.reuse ;  /* 0x0000000518187220 */ /* 0x081fe20000410000 */
[-C--:B------:R-:W-:Y:S01]  /*ed50*/  FMUL.FTZ R25, R25, R5.reuse ;  /* 0x0000000519197220 */ /* 0x080fe20000410000 */
[----:B------:R-:W-:Y:S01]  /*ed60*/  FMUL.FTZ R28, R28, R5 ;  /* 0x000000051c1c7220 */ /* 0x000fe20000410000 */
[----:B------:R-:W-:Y:S01]  /*ed70*/  FMNMX.FTZ R167, R170, R167, !PT ;  /* 0x000000a7aaa77209 */ /* 0x000fe20007810000 */
[-C--:B------:R-:W-:Y:S01]  /*ed80*/  FMUL.FTZ R29, R29, R5.reuse ;  /* 0x000000051d1d7220 */ /* 0x080fe20000410000 */
[----:B------:R-:W-:Y:S01]  /*ed90*/  FMUL.FTZ R32, R32, R5 ;  /* 0x0000000520207220 */ /* 0x000fe20000410000 */
[----:B------:R-:W0:Y:S01]  /*eda0*/  MUFU.EX2 R214, R214 ;  /* 0x000000d600d67308 */ /* 0x000e220000000800 */
[----:B------:R-:W-:Y:S01]  /*edb0*/  FMNMX.FTZ R167, R171, R167, !PT ;  /* 0x000000a7aba77209 */ /* 0x000fe20007810000 */
[-C--:B------:R-:W-:Y:S01]  /*edc0*/  FMUL.FTZ R33, R33, R5.reuse ;  /* 0x0000000521217220 */ /* 0x080fe20000410000 */
[-C--:B------:R-:W-:Y:S01]  /*edd0*/  FMUL.FTZ R36, R36, R5.reuse ;  /* 0x0000000524247220 */ /* 0x080fe20000410000 */
[----:B------:R-:W-:Y:S01]  /*ede0*/  FMUL.FTZ R37, R37, R5 ;  /* 0x0000000525257220 */ /* 0x000fe20000410000 */
[----:B------:R-:W-:Y:S01]  /*edf0*/  FMNMX.FTZ R167, R174, R167, !PT ;  /* 0x000000a7aea77209 */ /* 0x000fe20007810000 */
[-C--:B------:R-:W-:Y:S01]  /*ee00*/  FMUL.FTZ R40, R40, R5.reuse ;  /* 0x0000000528287220 */ /* 0x080fe20000410000 */
[----:B------:R-:W-:Y:S01]  /*ee10*/  FMUL.FTZ R41, R41, R5 ;  /* 0x0000000529297220 */ /* 0x000fe20000410000 */
[----:B------:R-:W3:Y:S01]  /*ee20*/  MUFU.EX2 R155, R155 ;  /* 0x0000009b009b7308 */ /* 0x000ee20000000800 */
[----:B------:R-:W-:Y:S01]  /*ee30*/  FMNMX.FTZ R167, R175, R167, !PT ;  /* 0x000000a7afa77209 */ /* 0x000fe20007810000 */
[----:B--2---:R-:W-:Y:S01]  /*ee40*/  FFMA.FTZ R3, R5, R3, R152 ;  /* 0x0000000305037223 */ /* 0x004fe20000010098 */
[-C--:B------:R-:W-:Y:S01]  /*ee50*/  FMUL.FTZ R44, R44, R5.reuse ;  /* 0x000000052c2c7220 */ /* 0x080fe20000410000 */
[----:B------:R-:W-:Y:S01]  /*ee60*/  FMUL.FTZ R45, R45, R5 ;  /* 0x000000052d2d7220 */ /* 0x000fe20000410000 */
[----:B------:R-:W-:Y:S01]  /*ee70*/  FMNMX.FTZ R167, R166, R167, !PT ;  /* 0x000000a7a6a77209 */ /* 0x000fe20007810000 */
[-C--:B------:R-:W-:Y:S01]  /*ee80*/  FMUL.FTZ R48, R48, R5.reuse ;  /* 0x0000000530307220 */ /* 0x080fe20000410000 */
[----:B------:R-:W-:Y:S01]  /*ee90*/  FMUL.FTZ R49, R49, R5 ;  /* 0x0000000531317220 */ /* 0x000fe20000410000 */
[----:B------:R-:W2:Y:S01]  /*eea0*/  MUFU.EX2 R156, R156 ;  /* 0x0000009c009c7308 */ /* 0x000ea20000000800 */
[----:B------:R-:W-:Y:S01]  /*eeb0*/  FMNMX.FTZ R167, R179, R167, !PT ;  /* 0x000000a7b3a77209 */ /* 0x000fe20007810000 */
[C---:B0-----:R-:W-:Y:S01]  /*eec0*/  FADD.FTZ R3, R214.reuse, R3 ;  /* 0x00000003d6037221 */ /* 0x041fe20000010000 */
[----:B------:R-:W-:Y:S01]  /*eed0*/  F2FP.F16.F32.PACK_AB R152, R214, R152 ;  /* 0x00000098d698723e */ /* 0x000fe200000000ff */
[----:B------:R-:W-:Y:S01]  /*eee0*/  FMUL.FTZ R52, R52, R5 ;  /* 0x0000000534347220 */ /* 0x000fe20000410000 */
[----:B------:R-:W-:Y:S01]  /*eef0*/  FMNMX.FTZ R167, R180, R167, !PT ;  /* 0x000000a7b4a77209 */ /* 0x000fe20007810000 */
[-C--:B------:R-:W-:Y:S01]  /*ef00*/  FMUL.FTZ R53, R53, R5.reuse ;  /* 0x0000000535357220 */ /* 0x080fe20000410000 */
[----:B------:R-:W-:Y:S01]  /*ef10*/  FMUL.FTZ R56, R56, R5 ;  /* 0x0000000538387220 */ /* 0x000fe20000410000 */
[----:B------:R-:W0:Y:S01]  /*ef20*/  MUFU.EX2 R159, R159 ;  /* 0x0000009f009f7308 */ /* 0x000e220000000800 */
[----:B------:R-:W-:Y:S01]  /*ef30*/  FMNMX.FTZ R167, R181, R167, !PT ;  /* 0x000000a7b5a77209 */ /* 0x000fe20007810000 */
[----:B---3--:R-:W-:Y:S01]  /*ef40*/  FADD.FTZ R3, R155, R3 ;  /* 0x000000039b037221 */ /* 0x008fe20000010000 */
[-C--:B------:R-:W-:Y:S01]  /*ef50*/  FMUL.FTZ R57, R57, R5.reuse ;  /* 0x0000000539397220 */ /* 0x080fe20000410000 */
[----:B------:R-:W-:Y:S01]  /*ef60*/  FMUL.FTZ R60, R60, R5 ;  /* 0x000000053c3c7220 */ /* 0x000fe20000410000 */
[----:B------:R-:W-:Y:S01]  /*ef70*/  FMNMX.FTZ R167, R182, R167, !PT ;  /* 0x000000a7b6a77209 */ /* 0x000fe20007810000 */
[-C--:B------:R-:W-:Y:S01]  /*ef80*/  FMUL.FTZ R61, R61, R5.reuse ;  /* 0x000000053d3d7220 */ /* 0x080fe20000410000 */
[----:B------:R-:W-:Y:S01]  /*ef90*/  FMUL.FTZ R64, R64, R5 ;  /* 0x0000000540407220 */ /* 0x000fe20000410000 */
[----:B------:R-:W3:Y:S01]  /*efa0*/  MUFU.EX2 R160, R160 ;  /* 0x000000a000a07308 */ /* 0x000ee20000000800 */
        /* <DEDUP_REMOVED lines=9> */
[----:B0-----:R-:W-:Y:S01]  /*f040*/  FADD.FTZ R3, R159, R3 ;  /* 0x000000039f037221 */ /* 0x001fe20000010000 */
[-C--:B------:R-:W-:Y:S01]  /*f050*/  FMUL.FTZ R73, R73, R5.reuse ;  /* 0x0000000549497220 */ /* 0x080fe20000410000 */
        /* <DEDUP_REMOVED lines=12> */
[----:B------:R-:W2:Y:S01]  /*f120*/  MUFU.EX2 R164, R164 ;  /* 0x000000a400a47308 */ /* 0x000ea20000000800 */
[----:B------:R-:W-:Y:S01]  /*f130*/  FMNMX.FTZ R167, R193, R167, !PT ;  /* 0x000000a7c1a77209 */ /* 0x000fe20007810000 */
[-C--:B------:R-:W-:Y:S01]  /*f140*/  FMUL.FTZ R89, R89, R5.reuse ;  /* 0x0000000559597220 */ /* 0x080fe20000410000 */
[-C--:B------:R-:W-:Y:S01]  /*f150*/  FMUL.FTZ R92, R92, R5.reuse ;  /* 0x000000055c5c7220 */ /* 0x080fe20000410000 */
[-C--:B------:R-:W-:Y:S01]  /*f160*/  FMUL.FTZ R93, R93, R5.reuse ;  /* 0x000000055d5d7220 */ /* 0x080fe20000410000 */
[-C--:B------:R-:W-:Y:S01]  /*f170*/  FMUL.FTZ R96, R96, R5.reuse ;  /* 0x0000000560607220 */ /* 0x080fe20000410000 */
[----:B------:R-:W3:Y:S01]  /*f180*/  SHFL.BFLY PT, R196, R167, 0x2, 0x1f ;  /* 0x0c401f00a7c47f89 */ /* 0x000ee200000e0000 */
[-C--:B------:R-:W-:Y:S01]  /*f190*/  FMUL.FTZ R97, R97, R5.reuse ;  /* 0x0000000561617220 */ /* 0x080fe20000410000 */
[----:B------:R-:W4:Y:S01]  /*f1a0*/  MUFU.EX2 R168, R168 ;  /* 0x000000a800a87308 */ /* 0x000f220000000800 */
        /* <DEDUP_REMOVED lines=16> */
[----:B----4-:R-:W-:Y:S01]  /*f2b0*/  FADD.FTZ R3, R168, R3 ;  /* 0x00000003a8037221 */ /* 0x010fe20000010000 */
[-C--:B------:R-:W-:Y:S01]  /*f2c0*/  FMUL.FTZ R124, R124, R5.reuse ;  /* 0x000000057c7c7220 */ /* 0x080fe20000410000 */
[-C--:B------:R-:W-:Y:S01]  /*f2d0*/  FMUL.FTZ R125, R125, R5.reuse ;  /* 0x000000057d7d7220 */ /* 0x080fe20000410000 */
[-C--:B------:R-:W-:Y:S01]  /*f2e0*/  FMUL.FTZ R128, R128, R5.reuse ;  /* 0x0000000580807220 */ /* 0x080fe20000410000 */
[-C--:B------:R-:W-:Y:S01]  /*f2f0*/  FMUL.FTZ R129, R129, R5.reuse ;  /* 0x0000000581817220 */ /* 0x080fe20000410000 */
[----:B---3--:R-:W-:Y:S01]  /*f300*/  FMNMX.FTZ R167, R167, R196, !PT ;  /* 0x000000c4a7a77209 */ /* 0x008fe20007810000 */
[-C--:B------:R-:W-:Y:S01]  /*f310*/  FMUL.FTZ R132, R132, R5.reuse ;  /* 0x0000000584847220 */ /* 0x080fe20000410000 */
[----:B------:R-:W3:Y:S01]  /*f320*/  MUFU.EX2 R173, R173 ;  /* 0x000000ad00ad7308 */ /* 0x000ee20000000800 */
[----:B0-----:R-:W-:Y:S01]  /*f330*/  FADD.FTZ R3, R169, R3 ;  /* 0x00000003a9037221 */ /* 0x001fe20000010000 */
[-C--:B------:R-:W-:Y:S01]  /*f340*/  FMUL.FTZ R133, R133, R5.reuse ;  /* 0x0000000585857220 */ /* 0x080fe20000410000 */
[----:B------:R-:W0:Y:S01]  /*f350*/  SHFL.BFLY PT, R196, R167, 0x1, 0x1f ;  /* 0x0c201f00a7c47f89 */ /* 0x000e2200000e0000 */
[-C--:B------:R-:W-:Y:S01]  /*f360*/  FMUL.FTZ R136, R136, R5.reuse ;  /* 0x0000000588887220 */ /* 0x080fe20000410000 */
[-C--:B------:R-:W-:Y:S01]  /*f370*/  FMUL.FTZ R137, R137, R5.reuse ;  /* 0x0000000589897220 */ /* 0x080fe20000410000 */
[-C--:B------:R-:W-:Y:S01]  /*f380*/  FMUL.FTZ R140, R140, R5.reuse ;  /* 0x000000058c8c7220 */ /* 0x080fe20000410000 */
[-C--:B------:R-:W-:Y:S01]  /*f390*/  FMUL.FTZ R141, R141, R5.reuse ;  /* 0x000000058d8d7220 */ /* 0x080fe20000410000 */
[----:B------:R-:W4:Y:S01]  /*f3a0*/  MUFU.EX2 R177, R177 ;  /* 0x000000b100b17308 */ /* 0x000f220000000800 */
[----:B--2---:R-:W-:Y:S01]  /*f3b0*/  FADD.FTZ R3, R172, R3 ;  /* 0x00000003ac037221 */ /* 0x004fe20000010000 */
[-C--:B------:R-:W-:Y:S01]  /*f3c0*/  FMUL.FTZ R144, R144, R5.reuse ;  /* 0x0000000590907220 */ /* 0x080fe20000410000 */
[-C--:B------:R-:W-:Y:S01]  /*f3d0*/  FMUL.FTZ R145, R145, R5.reuse ;  /* 0x0000000591917220 */ /* 0x080fe20000410000 */
[-C--:B------:R-:W-:Y:S01]  /*f3e0*/  FMUL.FTZ R148, R148, R5.reuse ;  /* 0x0000000594947220 */ /* 0x080fe20000410000 */
[----:B------:R-:W-:-:S03]  /*f3f0*/  FMUL.FTZ R149, R149, R5 ;  /* 0x0000000595957220 */ /* 0x000fc60000410000 */
[----:B------:R-:W2:Y:S01]  /*f400*/  MUFU.EX2 R216, R216 ;  /* 0x000000d800d87308 */ /* 0x000ea20000000800 */
[----:B---3--:R-:W-:-:S04]  /*f410*/  FADD.FTZ R3, R173, R3 ;  /* 0x00000003ad037221 */ /* 0x008fc80000010000 */
[----:B------:R-:W-:-:S03]  /*f420*/  FADD.FTZ R3, R197, R3 ;  /* 0x00000003c5037221 */ /* 0x000fc60000010000 */
[----:B------:R-:W3:Y:S01]  /*f430*/  MUFU.EX2 R217, R217 ;  /* 0x000000d900d97308 */ /* 0x000ee20000000800 */
[----:B----4-:R-:W-:Y:S01]  /*f440*/  FADD.FTZ R3, R177, R3 ;  /* 0x00000003b1037221 */ /* 0x010fe20000010000 */
[----:B0-----:R-:W-:-:S04]  /*f450*/  FMNMX.FTZ R176, R167, R196, !PT ;  /* 0x000000c4a7b07209 */ /* 0x001fc80007810000 */
[C---:B------:R-:W-:Y:S01]  /*f460*/  FSETP.NEU.FTZ.AND P1, PT, R176.reuse, -INF , PT ;  /* 0xff800000b000780b */ /* 0x040fe20003f3d000 */
[----:B------:R-:W-:Y:S01]  /*f470*/  FMUL.FTZ R198, R176, R11 ;  /* 0x0000000bb0c67220 */ /* 0x000fe20000410000 */
[----:B------:R-:W0:Y:S01]  /*f480*/  MUFU.EX2 R184, R184 ;  /* 0x000000b800b87308 */ /* 0x000e220000000800 */
[----:B--2---:R-:W-:-:S03]  /*f490*/  FADD.FTZ R3, R216, R3 ;  /* 0x00000003d8037221 */ /* 0x004fc60000010000 */
[----:B------:R-:W-:-:S04]  /*f4a0*/  FSEL R198, R198, RZ, P1 ;  /* 0x000000ffc6c67208 */ /* 0x000fc80000800000 */
[----:B------:R-:W2:Y:S01]  /*f4b0*/  MUFU.EX2 R185, R185 ;  /* 0x000000b900b97308 */ /* 0x000ea20000000800 */
[-CC-:B------:R-:W-:Y:S01]  /*f4c0*/  FFMA.FTZ R228, R153, R11.reuse, -R198.reuse ;  /* 0x0000000b99e47223 */ /* 0x180fe200000108c6 */
[-CC-:B------:R-:W-:Y:S01]  /*f4d0*/  FFMA.FTZ R153, R170, R11.reuse, -R198.reuse ;  /* 0x0000000baa997223 */ /* 0x180fe200000108c6 */
[--C-:B------:R-:W-:Y:S01]  /*f4e0*/  FFMA.FTZ R196, R158, R11, -R198.reuse ;  /* 0x0000000b9ec47223 */ /* 0x100fe200000108c6 */
[----:B------:R-:W-:Y:S01]  /*f4f0*/  F2FP.F16.F32.PACK_AB R158, R164, R163 ;  /* 0x000000a3a49e723e */ /* 0x000fe200000000ff */
[-CC-:B------:R-:W-:Y:S01]  /*f500*/  FFMA.FTZ R167, R154, R11.reuse, -R198.reuse ;  /* 0x0000000b9aa77223 */ /* 0x180fe200000108c6 */
[--C-:B------:R-:W-:Y:S01]  /*f510*/  FFMA.FTZ R214, R157, R11, -R198.reuse ;  /* 0x0000000b9dd67223 */ /* 0x100fe200000108c6 */
[----:B------:R-:W-:Y:S01]  /*f520*/  F2FP.F16.F32.PACK_AB R154, R156, R155 ;  /* 0x0000009b9c9a723e */ /* 0x000fe200000000ff */
[----:B------:R4:W-:Y:S01]  /*f530*/  MUFU.EX2 R163, R153 ;  /* 0x0000009900a37308 */ /* 0x0009e20000000800 */
[-CC-:B------:R-:W-:Y:S01]  /*f540*/  FFMA.FTZ R199, R161, R11.reuse, -R198.reuse ;  /* 0x0000000ba1c77223 */ /* 0x180fe200000108c6 */
[-CC-:B------:R-:W-:Y:S01]  /*f550*/  FFMA.FTZ R161, R162, R11.reuse, -R198.reuse ;  /* 0x0000000ba2a17223 */ /* 0x180fe200000108c6 */
[-CC-:B------:R-:W-:Y:S01]  /*f560*/  FFMA.FTZ R165, R165, R11.reuse, -R198.reuse ;  /* 0x0000000ba5a57223 */ /* 0x180fe200000108c6 */
[--C-:B------:R-:W-:Y:S01]  /*f570*/  FFMA.FTZ R215, R215, R11, -R198.reuse ;  /* 0x0000000bd7d77223 */ /* 0x100fe200000108c6 */
[----:B------:R-:W-:Y:S01]  /*f580*/  F2FP.F16.F32.PACK_AB R156, R160, R159 ;  /* 0x0000009fa09c723e */ /* 0x000fe200000000ff */
[-CC-:B------:R-:W-:Y:S01]  /*f590*/  FFMA.FTZ R171, R171, R11.reuse, -R198.reuse ;  /* 0x0000000babab7223 */ /* 0x180fe200000108c6 */
[-CC-:B------:R-:W-:Y:S01]  /*f5a0*/  FFMA.FTZ R157, R174, R11.reuse, -R198.reuse ;  /* 0x0000000bae9d7223 */ /* 0x180fe200000108c6 */
[----:B------:R-:W-:Y:S01]  /*f5b0*/  MUFU.EX2 R228, R228 ;  /* 0x000000e400e47308 */ /* 0x000fe20000000800 */
[----:B----4-:R-:W-:Y:S01]  /*f5c0*/  FSEL R153, R176, RZ, P1 ;  /* 0x000000ffb0997208 */ /* 0x010fe20000800000 */
[-CC-:B------:R-:W-:Y:S01]  /*f5d0*/  FFMA.FTZ R175, R175, R11.reuse, -R198.reuse ;  /* 0x0000000bafaf7223 */ /* 0x180fe200000108c6 */
[-CC-:B------:R-:W-:Y:S01]  /*f5e0*/  FFMA.FTZ R229, R166, R11.reuse, -R198.reuse ;  /* 0x0000000ba6e57223 */ /* 0x180fe200000108c6 */
[-CC-:B------:R-:W-:Y:S01]  /*f5f0*/  FFMA.FTZ R179, R179, R11.reuse, -R198.reuse ;  /* 0x0000000bb3b37223 */ /* 0x180fe200000108c6 */
[-C--:B------:R-:W-:Y:S01]  /*f600*/  FFMA.FTZ R180, R180, R11.reuse, -R198 ;  /* 0x0000000bb4b47223 */ /* 0x080fe200000108c6 */
[----:B------:R-:W-:Y:S01]  /*f610*/  FADD.FTZ R10, -R153, R10 ;  /* 0x0000000a990a7221 */ /* 0x000fe20000010100 */
[-CC-:B------:R-:W-:Y:S01]  /*f620*/  FFMA.FTZ R181, R181, R11.reuse, -R198.reuse ;  /* 0x0000000bb5b57223 */ /* 0x180fe200000108c6 */
[----:B------:R-:W4:Y:S01]  /*f630*/  MUFU.EX2 R167, R167 ;  /* 0x000000a700a77308 */ /* 0x000f220000000800 */
[-CC-:B------:R-:W-:Y:S01]  /*f640*/  FFMA.FTZ R182, R182, R11.reuse, -R198.reuse ;  /* 0x0000000bb6b67223 */ /* 0x180fe200000108c6 */
[-C--:B------:R-:W-:Y:S01]  /*f650*/  FMUL.FTZ R10, R10, R11.reuse ;  /* 0x0000000b0a0a7220 */ /* 0x080fe20000410000 */
[-CC-:B------:R-:W-:Y:S01]  /*f660*/  FFMA.FTZ R183, R183, R11.reuse, -R198.reuse ;  /* 0x0000000bb7b77223 */ /* 0x180fe200000108c6 */
[----:B------:R-:W-:Y:S01]  /*f670*/  F2FP.F16.F32.PACK_AB R160, R169, R168 ;  /* 0x000000a8a9a0723e */ /* 0x000fe200000000ff */
[-CC-:B------:R-:W-:Y:S01]  /*f680*/  FFMA.FTZ R186, R186, R11.reuse, -R198.reuse ;  /* 0x0000000bbaba7223 */ /* 0x180fe200000108c6 */
[-CC-:B------:R-:W-:Y:S01]  /*f690*/  FFMA.FTZ R187, R187, R11.reuse, -R198.reuse ;  /* 0x0000000bbbbb7223 */ /* 0x180fe200000108c6 */
[-CC-:B------:R-:W-:Y:S01]  /*f6a0*/  FFMA.FTZ R190, R190, R11.reuse, -R198.reuse ;  /* 0x0000000bbebe7223 */ /* 0x180fe200000108c6 */
[----:B------:R-:W5:Y:S01]  /*f6b0*/  MUFU.EX2 R10, R10 ;  /* 0x0000000a000a7308 */ /* 0x000f620000000800 */
[----:B---3--:R-:W-:Y:S01]  /*f6c0*/  FADD.FTZ R3, R217, R3 ;  /* 0x00000003d9037221 */ /* 0x008fe20000010000 */
[-CC-:B------:R-:W-:Y:S01]  /*f6d0*/  FFMA.FTZ R189, R189, R11.reuse, -R198.reuse ;  /* 0x0000000bbdbd7223 */ /* 0x180fe200000108c6 */
[----:B------:R-:W-:Y:S01]  /*f6e0*/  F2FP.F16.F32.PACK_AB R162, R173, R172 ;  /* 0x000000acada2723e */ /* 0x000fe200000000ff */
[-CC-:B------:R-:W-:Y:S01]  /*f6f0*/  FFMA.FTZ R191, R191, R11.reuse, -R198.reuse ;  /* 0x0000000bbfbf7223 */ /* 0x180fe200000108c6 */
[----:B0-----:R-:W-:Y:S01]  /*f700*/  FADD.FTZ R3, R184, R3 ;  /* 0x00000003b8037221 */ /* 0x001fe20000010000 */
[----:B------:R-:W-:Y:S01]  /*f710*/  FFMA.FTZ R193, R193, R11, -R198 ;  /* 0x0000000bc1c17223 */ /* 0x000fe200000108c6 */
[----:B------:R-:W-:Y:S01]  /*f720*/  F2FP.F16.F32.PACK_AB R164, R177, R197 ;  /* 0x000000c5b1a4723e */ /* 0x000fe200000000ff */
[----:B------:R-:W0:Y:S01]  /*f730*/  MUFU.EX2 R155, R214 ;  /* 0x000000d6009b7308 */ /* 0x000e220000000800 */
[----:B--2---:R-:W-:Y:S01]  /*f740*/  FADD.FTZ R3, R185, R3 ;  /* 0x00000003b9037221 */ /* 0x004fe20000010000 */
[----:B----4-:R-:W-:-:S02]  /*f750*/  F2FP.F16.F32.PACK_AB R153, R167, R228 ;  /* 0x000000e4a799723e */ /* 0x010fc400000000ff */
[----:B------:R-:W-:Y:S02]  /*f760*/  F2FP.F16.F32.PACK_AB R166, R217, R216 ;  /* 0x000000d8d9a6723e */ /* 0x000fe400000000ff */
[----:B------:R-:W-:Y:S02]  /*f770*/  F2FP.F16.F32.PACK_AB R168, R185, R184 ;  /* 0x000000b8b9a8723e */ /* 0x000fe400000000ff */
[----:B------:R-:W2:Y:S01]  /*f780*/  MUFU.EX2 R196, R196 ;  /* 0x000000c400c47308 */ /* 0x000ea20000000800 */
[----:B-----5:R-:W-:Y:S01]  /*f790*/  FFMA.FTZ R0, R10, R0, R228 ;  /* 0x000000000a007223 */ /* 0x020fe200000100e4 */
[-C--:B------:R-:W-:Y:S01]  /*f7a0*/  FMUL.FTZ R26, R26, R10.reuse ;  /* 0x0000000a1a1a7220 */ /* 0x080fe20000410000 */
[-C--:B------:R-:W-:Y:S01]  /*f7b0*/  FMUL.FTZ R27, R27, R10.reuse ;  /* 0x0000000a1b1b7220 */ /* 0x080fe20000410000 */
[-C--:B------:R-:W-:Y:S01]  /*f7c0*/  FMUL.FTZ R30, R30, R10.reuse ;  /* 0x0000000a1e1e7220 */ /* 0x080fe20000410000 */
[----:B------:R-:W-:Y:S01]  /*f7d0*/  FADD.FTZ R0, R167, R0 ;  /* 0x00000000a7007221 */ /* 0x000fe20000010000 */
        /* <DEDUP_REMOVED lines=42> */
[----:B------:R2:W4:Y:S01]  /*fa80*/  MUFU.EX2 R165, R157 ;  /* 0x0000009d00a57308 */ /* 0x0005220000000800 */
[C---:B---3--:R-:W-:Y:S01]  /*fa90*/  FADD.FTZ R0, R215.reuse, R0 ;  /* 0x00000000d7007221 */ /* 0x048fe20000010000 */
[----:B------:R-:W-:Y:S01]  /*faa0*/  F2FP.F16.F32.PACK_AB R159, R215, R159 ;  /* 0x0000009fd79f723e */ /* 0x000fe200000000ff */
[-C--:B------:R-:W-:Y:S01]  /*fab0*/  FMUL.FTZ R94, R94, R10.reuse ;  /* 0x0000000a5e5e7220 */ /* 0x080fe20000410000 */
[-C--:B------:R-:W-:Y:S01]  /*fac0*/  FMUL.FTZ R95, R95, R10.reuse ;  /* 0x0000000a5f5f7220 */ /* 0x080fe20000410000 */
[----:B------:R-:W-:Y:S01]  /*fad0*/  FADD.FTZ R0, R163, R0 ;  /* 0x00000000a3007221 */ /* 0x000fe20000010000 */
[-C--:B------:R-:W-:Y:S01]  /*fae0*/  FMUL.FTZ R98, R98, R10.reuse ;  /* 0x0000000a62627220 */ /* 0x080fe20000410000 */
[-C--:B------:R-:W-:Y:S01]  /*faf0*/  FMUL.FTZ R99, R99, R10.reuse ;  /* 0x0000000a63637220 */ /* 0x080fe20000410000 */
[----:B------:R-:W3:Y:S01]  /*fb00*/  MUFU.EX2 R175, R175 ;  /* 0x000000af00af7308 */ /* 0x000ee20000000800 */
[----:B0-----:R-:W-:Y:S01]  /*fb10*/  FADD.FTZ R0, R171, R0 ;  /* 0x00000000ab007221 */ /* 0x001fe20000010000 */
[----:B--2---:R-:W-:Y:S01]  /*fb20*/  F2FP.F16.F32.PACK_AB R157, R161, R199 ;  /* 0x000000c7a19d723e */ /* 0x004fe200000000ff */
[-C--:B------:R-:W-:Y:S01]  /*fb30*/  FMUL.FTZ R102, R102, R10.reuse ;  /* 0x0000000a66667220 */ /* 0x080fe20000410000 */
[----:B------:R-:W-:Y:S01]  /*fb40*/  F2FP.F16.F32.PACK_AB R161, R171, R163 ;  /* 0x000000a3aba1723e */ /* 0x000fe200000000ff */
[-C--:B------:R-:W-:Y:S01]  /*fb50*/  FMUL.FTZ R103, R103, R10.reuse ;  /* 0x0000000a67677220 */ /* 0x080fe20000410000 */
[-C--:B------:R-:W-:Y:S01]  /*fb60*/  FMUL.FTZ R106, R106, R10.reuse ;  /* 0x0000000a6a6a7220 */ /* 0x080fe20000410000 */
[-C--:B------:R-:W-:Y:S01]  /*fb70*/  FMUL.FTZ R107, R107, R10.reuse ;  /* 0x0000000a6b6b7220 */ /* 0x080fe20000410000 */
[----:B------:R-:W0:Y:S01]  /*fb80*/  MUFU.EX2 R229, R229 ;  /* 0x000000e500e57308 */ /* 0x000e220000000800 */
[----:B----4-:R-:W-:Y:S01]  /*fb90*/  FADD.FTZ R0, R165, R0 ;  /* 0x00000000a5007221 */ /* 0x010fe20000010000 */
        /* <DEDUP_REMOVED lines=29> */
[----:B------:R-:W-:Y:S01]  /*fd70*/  FMUL.FTZ R151, R151, R10 ;  /* 0x0000000a97977220 */ /* 0x000fe20000410000 */
        /* <DEDUP_REMOVED lines=23> */
[----:B---3--:R-:W-:-:S07]  /*fef0*/  FADD.FTZ R0, R173, R0 ;  /* 0x00000000ad007221 */ /* 0x008fce0000010000 */
        /* <DEDUP_REMOVED lines=14> */
[----:B------:R-:W-:Y:S06]  /*ffe0*/  @!P2 BRA `(.L_x_2799) ;  /* 0x000000000004a947 */ /* 0x000fec0003800000 */
[----:B------:R-:W-:Y:S01]  /*fff0*/  BPT.TRAP 0x1 ;  /* 0x000000040000795c */ /* 0x000fe20000300000 */
.L_x_2799:
[----:B------:R0:W2:Y:S01]  /*10000*/  SYNCS.PHASECHK.TRANS64.TRYWAIT P1, [R212+URZ+0x22850], R211 ;  /* 0x022850d3d40075a7 */ /* 0x0000a2000802017f */
[----:B------:R-:W-:Y:S05]  /*10010*/  @!P2 BRA `(.L_x_2800) ;  /* 0x000000000004a947 */ /* 0x000fea0003800000 */
[----:B------:R-:W-:Y:S01]  /*10020*/  BPT.TRAP 0x1 ;  /* 0x000000040000795c */ /* 0x000fe20000300000 */
.L_x_2800:
[----:B------:R-:W-:Y:S04]  /*10030*/  BSSY B0, `(.L_x_2801) ;  /* 0x0000004000007945 */ /* 0x000fe80003800000 */
[----:B--2---:R-:W-:Y:S05]  /*10040*/  @P1 BRA `(.L_x_2802) ;  /* 0x0000000000081947 */ /* 0x004fea0003800000 */
[----:B------:R-:W2:Y:S02]  /*10050*/  SYNCS.PHASECHK.TRANS64.TRYWAIT P1, [R212+URZ+0x22850], R211 ;  /* 0x022850d3d40075a7 */ /* 0x000ea4000802017f */
[----:B--2---:R-:W-:Y:S05]  /*10060*/  @!P1 BRA `(.L_x_2803) ;  /* 0x00000158002c9947 */ /* 0x004fea0003800000 */
.L_x_2802:
[----:B------:R-:W-:Y:S05]  /*10070*/  BSYNC B0 ;  /* 0x0000000000007941 */ /* 0x000fea0003800000 */
.L_x_2801:
[----:B------:R-:W3:Y:S01]  /*10080*/  S2R R5, SR_TID.X ;  /* 0x0000000000057919 */ /* 0x000ee20000002100 */
[----:B------:R-:W-:Y:S05]  /*10090*/  WARPSYNC.ALL ;  /* 0x0000000000007948 */ /* 0x000fea0003800000 */
[----:B------:R-:W-:Y:S01]  /*100a0*/  IMAD.MOV.U32 R180, RZ, RZ, 0xc00 ;  /* 0x00000c00ffb47424 */ /* 0x000fe200078e00ff */
[----:B------:R-:W-:Y:S01]  /*100b0*/  ISETP.GT.AND P1, PT, R4, R213, PT ;  /* 0x000000d50400720c */ /* 0x000fe20003f24270 */
[----:B------:R-:W-:Y:S02]  /*100c0*/  IMAD.MOV.U32 R181, RZ, RZ, 0x40000040 ;  /* 0x40000040ffb57424 */ /* 0x000fe400078e00ff */
[----:B------:R-:W-:-:S02]  /*100d0*/  IMAD R180, R2, R180, UR42 ;  /* 0x0000002a02b47e24 */ /* 0x000fc4000f8e02b4 */
[----:B012---:R-:W-:Y:S01]  /*100e0*/  @!P0 VIADD R212, R212, 0x22860 ;  /* 0x00022860d4d48836 */ /* 0x007fe20000000000 */
[----:B------:R-:W-:Y:S01]  /*100f0*/  R2UR UR7, R181 ;  /* 0x00000000b50772ca */ /* 0x000fe200000e0000 */
[----:B------:R-:W-:Y:S01]  /*10100*/  IMAD.MOV.U32 R181, RZ, RZ, 0x40000040 ;  /* 0x40000040ffb57424 */ /* 0x000fe200078e00ff */
[----:B------:R-:W-:Y:S01]  /*10110*/  R2UR UR6, R180 ;  /* 0x00000000b40672ca */ /* 0x000fe200000e0000 */
[----:B------:R-:W-:Y:S01]  /*10120*/  VIADD R4, R4, 0xffffffff ;  /* 0xffffffff04047836 */ /* 0x000fe20000000000 */
[----:B------:R-:W-:Y:S01]  /*10130*/  @!P0 PRMT R212, RZ, 0x654, R212 ;  /* 0x00000654ffd48816 */ /* 0x000fe200000000d4 */
[----:B------:R-:W-:Y:S01]  /*10140*/  IMAD.MOV.U32 R10, RZ, RZ, R176 ;  /* 0x000000ffff0a7224 */ /* 0x000fe200078e00b0 */
[----:B---3--:R-:W-:-:S05]  /*10150*/  SHF.R.U32.HI R5, RZ, 0x7, R5 ;  /* 0x00000007ff057819 */ /* 0x008fca0000011605 */
[----:B------:R-:W-:-:S05]  /*10160*/  VIADD R5, R5, 0x8 ;  /* 0x0000000805057836 */ /* 0x000fca0000000000 */
[----:B------:R0:W-:Y:S02]  /*10170*/  BAR.SYNC.DEFER_BLOCKING R5, 0x100 ;  /* 0x000400050000751d */ /* 0x0001e40000010000 */
[----:B0-----:R-:W-:-:S04]  /*10180*/  IMAD.MOV.U32 R5, RZ, RZ, R178 ;  /* 0x000000ffff057224 */ /* 0x001fc800078e00b2 */
        /* <DEDUP_REMOVED lines=43> */
[----:B------:R-:W-:Y:S02]  /*10440*/  IMAD.MOV.U32 R10, RZ, RZ, R176 ;  /* 0x000000ffff0a7224 */ /* 0x000fe400078e00b0 */
[----:B------:R-:W-:-:S07]  /*10450*/  IMAD.MOV.U32 R5, RZ, RZ, R178 ;  /* 0x000000ffff057224 */ /* 0x000fce00078e00b2 */
.L_x_2786:
[----:B------:R-:W1:Y:S01]  /*10460*/  LDC R152, c[0x0][0x448] ;  /* 0x00011200ff987b82 */ /* 0x000e620000000800 */
[----:B------:R-:W-:Y:S01]  /*10470*/  VIADD R153, R209, 0x7f ;  /* 0x0000007fd1997836 */ /* 0x000fe20000000000 */
[----:B------:R-:W-:Y:S01]  /*10480*/  LOP3.LUT R18, R18, 0xffefffff, RZ, 0xc0, !PT ;  /* 0xffefffff12127812 */ /* 0x000fe200078ec0ff */
[----:B------:R-:W-:Y:S02]  /*10490*/  ULDC UR4, c[0x0][0x9dc] ;  /* 0x0002770000047ab9 */ /* 0x000fe40000000800 */
[----:B------:R-:W-:-:S03]  /*104a0*/  IMAD.MOV.U32 R155, RZ, RZ, R153 ;  /* 0x000000ffff9b7224 */ /* 0x000fc600078e0099 */
[----:B------:R-:W2:Y:S01]  /*104b0*/  LDC R235, c[0x0][0x9e4] ;  /* 0x00027900ffeb7b82 */ /* 0x000ea20000000800 */
[----:B-1----:R-:W-:-:S13]  /*104c0*/  ISETP.NE.AND P1, PT, R152, 0x1, PT ;  /* 0x000000019800780c */ /* 0x002fda0003f25270 */
[----:B------:R-:W1:Y:S01]  /*104d0*/  @P1 LDC R154, c[0x0][0x44c] ;  /* 0x00011300ff9a1b82 */ /* 0x000e620000000800 */
[----:B------:R-:W-:-:S04]  /*104e0*/  @P1 LOP3.LUT R18, R18, 0x100000, RZ, 0xfc, !PT ;  /* 0x0010000012121812 */ /* 0x000fc800078efcff */
[----:B------:R-:W-:-:S03]  /*104f0*/  LOP3.LUT R18, R18, 0xffdfffff, RZ, 0xc0, !PT ;  /* 0xffdfffff12127812 */ /* 0x000fc600078ec0ff */
[----:B------:R-:W3:Y:S01]  /*10500*/  @P1 LDC R152, c[0x0][0x450] ;  /* 0x00011400ff981b82 */ /* 0x000ee20000000800 */
[----:B-1----:R-:W-:-:S05]  /*10510*/  @P1 IMAD.HI.U32 R154, R153, R154, RZ ;  /* 0x0000009a999a1227 */ /* 0x002fca00078e00ff */
[----:B---3--:R-:W-:Y:S02]  /*10520*/  @P1 SHF.R.U32.HI R155, RZ, R152, R154 ;  /* 0x00000098ff9b1219 */ /* 0x008fe4000001169a */
[----:B--2---:R-:W-:Y:S02]  /*10530*/  ISETP.GE.AND P1, PT, R235, 0x1, PT ;  /* 0x00000001eb00780c */ /* 0x004fe40003f26270 */
[----:B------:R-:W-:-:S05]  /*10540*/  IADD3 R152, R204, 0x1, -R203 ;  /* 0x00000001cc987810 */ /* 0x000fca0007ffe8cb */
[----:B------:R-:W-:-:S04]  /*10550*/  IMAD.IADD R155, R152, 0x1, R155 ;  /* 0x00000001989b7824 */ /* 0x000fc800078e029b */
[----:B------:R-:W-:Y:S02]  /*10560*/  VIADD R154, R155, -UR4 ;  /* 0x800000049b9a7c36 */ /* 0x000fe40008000000 */
[----:B------:R-:W-:Y:S01]  /*10570*/  @P1 LOP3.LUT R18, R18, 0x200000, RZ, 0xfc, !PT ;  /* 0x0020000012121812 */ /* 0x000fe200078efcff */
[----:B------:R-:W-:Y:S06]  /*10580*/  @!P1 BRA `(.L_x_2805) ;  /* 0x0000000000449947 */ /* 0x000fec0003800000 */
[----:B------:R-:W-:Y:S01]  /*10590*/  ISETP.GT.AND P1, PT, R155, -0x1, PT ;  /* 0xffffffff9b00780c */ /* 0x000fe20003f24270 */
[----:B------:R-:W-:-:S12]  /*105a0*/  BSSY B0, `(.L_x_2806) ;  /* 0x000000d000007945 */ /* 0x000fd80003800000 */
[----:B------:R-:W-:Y:S05]  /*105b0*/  @P1 BRA `(.L_x_2807) ;  /* 0x00000000001c1947 */ /* 0x000fea0003800000 */
[----:B------:R-:W-:Y:S02]  /*105c0*/  ISETP.NE.AND P1, PT, R235, 0x1, PT ;  /* 0x00000001eb00780c */ /* 0x000fe40003f25270 */
[----:B------:R-:W-:-:S11]  /*105d0*/  LOP3.LUT R155, RZ, R155, RZ, 0x33, !PT ;  /* 0x0000009bff9b7212 */ /* 0x000fd600078e33ff */
[----:B------:R-:W1:Y:S02]  /*105e0*/  @P1 LDC.64 R152, c[0x0][0x9e8] ;  /* 0x00027a00ff981b82 */ /* 0x000e640000000a00 */
[----:B-1----:R-:W-:-:S05]  /*105f0*/  @P1 IMAD.HI.U32 R152, R155, R152, RZ ;  /* 0x000000989b981227 */ /* 0x002fca00078e00ff */
[----:B------:R-:W-:-:S04]  /*10600*/  @P1 SHF.R.U32.HI R155, RZ, R153, R152 ;  /* 0x00000099ff9b1219 */ /* 0x000fc80000011698 */
[----:B------:R-:W-:Y:S01]  /*10610*/  LOP3.LUT R155, RZ, R155, RZ, 0x33, !PT ;  /* 0x0000009bff9b7212 */ /* 0x000fe200078e33ff */
[----:B------:R-:W-:Y:S06]  /*10620*/  BRA `(.L_x_2808) ;  /* 0x0000000000107947 */ /* 0x000fec0003800000 */
.L_x_2807:
[----:B------:R-:W-:-:S13]  /*10630*/  ISETP.NE.AND P1, PT, R235, 0x1, PT ;  /* 0x00000001eb00780c */ /* 0x000fda0003f25270 */
[----:B------:R-:W1:Y:S02]  /*10640*/  @P1 LDC.64 R152, c[0x0][0x9e8] ;  /* 0x00027a00ff981b82 */ /* 0x000e640000000a00 */
[----:B-1----:R-:W-:-:S05]  /*10650*/  @P1 IMAD.HI.U32 R152, R155, R152, RZ ;  /* 0x000000989b981227 */ /* 0x002fca00078e00ff */
[----:B------:R-:W-:-:S07]  /*10660*/  @P1 SHF.R.U32.HI R155, RZ, R153, R152 ;  /* 0x00000099ff9b1219 */ /* 0x000fce0000011698 */
.L_x_2808:
[----:B------:R-:W-:Y:S05]  /*10670*/  BSYNC B0 ;  /* 0x0000000000007941 */ /* 0x000fea0003800000 */
.L_x_2806:
[----:B------:R-:W-:-:S05]  /*10680*/  IMAD R155, R155, R235, RZ ;  /* 0x000000eb9b9b7224 */ /* 0x000fca00078e02ff */
[----:B------:R-:W-:-:S07]  /*10690*/  VIMNMX R154, R154, R155, !PT ;  /* 0x0000009b9a9a7248 */ /* 0x000fce0007fe0100 */
.L_x_2805:
[----:B------:R-:W-:-:S04]  /*106a0*/  VIADD R152, R154, 0x5f ;  /* 0x0000005f9a987836 */ /* 0x000fc80000000000 */
[----:B------:R-:W-:-:S05]  /*106b0*/  IMAD.HI R152, R152, 0x2aaaaaab, RZ ;  /* 0x2aaaaaab98987827 */ /* 0x000fca00078e02ff */
[----:B------:R-:W-:-:S04]  /*106c0*/  SHF.R.U32.HI R153, RZ, 0x1f, R152 ;  /* 0x0000001fff997819 */ /* 0x000fc80000011698 */
[----:B------:R-:W-:-:S04]  /*106d0*/  LEA.HI.SX32 R153, R152, R153, 0x1c ;  /* 0x0000009998997211 */ /* 0x000fc800078fe2ff */
[----:B------:R-:W-:-:S04]  /*106e0*/  VIMNMX R211, R219, R153, !PT ;  /* 0x00000099dbd37248 */ /* 0x000fc80007fe0100 */
[----:B------:R-:W-:-:S13]  /*106f0*/  ISETP.GE.AND P1, PT, R4, R211, PT ;  /* 0x000000d30400720c */ /* 0x000fda0003f26270 */
[----:B------:R-:W-:Y:S05]  /*10700*/  @!P1 BRA `(.L_x_2809) ;  /* 0x0000002400509947 */ /* 0x000fea0003800000 */
[----:B------:R-:W-:Y:S02]  /*10710*/  IMAD.MOV.U32 R214, RZ, RZ, R10 ;  /* 0x000000ffffd67224 */ /* 0x000fe400078e000a */
[----:B------:R-:W-:Y:S02]  /*10720*/  IMAD.MOV.U32 R215, RZ, RZ, R5 ;  /* 0x000000ffffd77224 */ /* 0x000fe400078e0005 */
[----:B------:R-:W-:-:S07]  /*10730*/  IMAD.MOV.U32 R213, RZ, RZ, R4 ;  /* 0x000000ffffd57224 */ /* 0x000fce00078e0004 */
.L_x_2819:
[----:B------:R-:W-:Y:S01]  /*10740*/  IMAD.U32 R5, RZ, RZ, UR37 ;  /* 0x00000025ff057e24 */ /* 0x000fe2000f8e00ff */
[----:B------:R-:W-:Y:S05]  /*10750*/  YIELD ;  /* 0x0000000000007946 */ /* 0x000fea0003800000 */
[----:B------:R-:W-:Y:S01]  /*10760*/  ISETP.NE.AND P3, PT, R5, 0x3, PT ;  /* 0x000000030500780c */ /* 0x000fe20003f65270 */
[----:B------:R-:W-:Y:S02]  /*10770*/  VIADD R2, R2, 0x1 ;  /* 0x0000000102027836 */ /* 0x000fe40000000000 */
[----:B-1----:R-:W-:Y:S02]  /*10780*/  IMAD.MOV.U32 R4, RZ, RZ, R213 ;  /* 0x000000ffff047224 */ /* 0x002fe400078e00d5 */
[----:B------:R-:W-:Y:S01]  /*10790*/  VIADD R213, R213, 0xffffffff ;  /* 0xffffffffd5d57836 */ /* 0x000fe20000000000 */
[----:B------:R-:W-:-:S02]  /*107a0*/  ISETP.NE.AND P2, PT, R2, 0x2, PT ;  /* 0x000000020200780c */ /* 0x000fc40003f45270 */
[----:B------:R-:W-:Y:S02]  /*107b0*/  ISETP.GT.AND P1, PT, R4, R211, PT ;  /* 0x000000d30400720c */ /* 0x000fe40003f24270 */
[----:B------:R-:W-:Y:S02]  /*107c0*/  SEL R4, RZ, 0x1, P2 ;  /* 0x00000001ff047807 */ /* 0x000fe40001000000 */
[----:B------:R-:W-:Y:S02]  /*107d0*/  SEL R2, R2, RZ, P2 ;  /* 0x000000ff02027207 */ /* 0x000fe40001000000 */
[----:B------:R-:W-:Y:S01]  /*107e0*/  LOP3.LUT R202, R202, R4, RZ, 0x3c, !PT ;  /* 0x00000004caca7212 */ /* 0x000fe200078e3cff */
[----:B------:R-:W-:Y:S06]  /*107f0*/  @!P3 BRA `(.L_x_2810) ;  /* 0x000000000004b947 */ /* 0x000fec0003800000 */
[----:B------:R-:W-:Y:S01]  /*10800*/  BPT.TRAP 0x1 ;  /* 0x000000040000795c */ /* 0x000fe20000300000 */
.L_x_2810:
[----:B------:R-:W-:Y:S01]  /*10810*/  IMAD R4, R2, 0x8, R19 ;  /* 0x0000000802047824 */ /* 0x000fe200078e0213 */
[----:B0-----:R-:W-:-:S04]  /*10820*/  SHF.L.U32 R212, R202, 0x1f, RZ ;  /* 0x0000001fcad47819 */ /* 0x001fc800000006ff */
[----:B------:R0:W1:Y:S01]  /*10830*/  SYNCS.PHASECHK.TRANS64.TRYWAIT P2, [R4+URZ+0x22830], R212 ;  /* 0x022830d4040075a7 */ /* 0x000062000804017f */
[----:B------:R-:W-:Y:S05]  /*10840*/  @!P3 BRA `(.L_x_2811) ;  /* 0x000000000004b947 */ /* 0x000fea0003800000 */
[----:B------:R-:W-:Y:S01]  /*10850*/  BPT.TRAP 0x1 ;  /* 0x000000040000795c */ /* 0x000fe20000300000 */
.L_x_2811:
[----:B------:R-:W-:Y:S02]  /*10860*/  IMAD R154, R2, 0x300, R21 ;  /* 0x00000300029a7824 */ /* 0x000fe400078e0215 */
[----:B------:R-:W-:Y:S01]  /*10870*/  IMAD.MOV.U32 R155, RZ, RZ, 0x40000040 ;  /* 0x40000040ff9b7424 */ /* 0x000fe200078e00ff */
[----:B-1----:R-:W-:Y:S06]  /*10880*/  @P2 BRA `(.L_x_2812) ;  /* 0x0000000000082947 */ /* 0x002fec0003800000 */
[----:B------:R-:W1:Y:S02]  /*10890*/  SYNCS.PHASECHK.TRANS64.TRYWAIT P2, [R4+URZ+0x22830], R212 ;  /* 0x022830d4040075a7 */ /* 0x000e64000804017f */
[----:B-1----:R-:W-:Y:S05]  /*108a0*/  @!P2 BRA `(.L_x_2813) ;  /* 0x000001500030a947 */ /* 0x002fea0003800000 */
.L_x_2812:
        /* <DEDUP_REMOVED lines=13> */
[----:B------:R-:W-:Y:S01]  /*10980*/  R2UR UR11, R153 ;  /* 0x00000000990b72ca */ /* 0x000fe200000e0000 */
[----:B------:R-:W2:Y:S01]  /*10990*/  S2R R216, SR_TID.X ;  /* 0x0000000000d87919 */ /* 0x000ea20000002100 */
[----:B------:R-:W-:-:S02]  /*109a0*/  R2UR UR19, R155 ;  /* 0x000000009b1372ca */ /* 0x000fc400000e0000 */
[----:B------:R-:W-:Y:S01]  /*109b0*/  WARPGROUP.ARRIVE ;  /* 0x00000000000079c5 */ /* 0x000fe20000000000 */
[----:B------:R-:W-:Y:S02]  /*109c0*/  R2UR UR8, R14 ;  /* 0x000000000e0872ca */ /* 0x000fe400000e0000 */
[----:B------:R-:W-:Y:S02]  /*109d0*/  R2UR UR9, R15 ;  /* 0x000000000f0972ca */ /* 0x000fe400000e0000 */
[----:B------:R-:W-:Y:S01]  /*109e0*/  R2UR UR14, R10 ;  /* 0x000000000a0e72ca */ /* 0x000fe200000e0000 */
[----:B------:R-:W-:Y:S01]  /*109f0*/  HGMMA.64x96x16.F32 R152, gdesc[UR4], RZ, !UPT, gsb0 ;  /* 0x01600000049879f0 */ /* 0x000fe2000c0008ff */
[----:B------:R-:W-:Y:S02]  /*10a00*/  R2UR UR15, R11 ;  /* 0x000000000b0f72ca */ /* 0x000fe400000e0000 */
[----:B------:R-:W-:Y:S02]  /*10a10*/  R2UR UR12, R12 ;  /* 0x000000000c0c72ca */ /* 0x000fe400000e0000 */
[----:B------:R-:W-:-:S02]  /*10a20*/  R2UR UR13, R13 ;  /* 0x000000000d0d72ca */ /* 0x000fc400000e0000 */
[----:B------:R-:W-:Y:S02]  /*10a30*/  R2UR UR16, R8 ;  /* 0x00000000081072ca */ /* 0x000fe400000e0000 */
[----:B------:R-:W-:Y:S02]  /*10a40*/  R2UR UR17, R9 ;  /* 0x00000000091172ca */ /* 0x000fe400000e0000 */
[----:B--2---:R-:W-:Y:S01]  /*10a50*/  SHF.R.U32.HI R216, RZ, 0x7, R216 ;  /* 0x00000007ffd87819 */ /* 0x004fe200000116d8 */
        /* <DEDUP_REMOVED lines=103> */
[C---:B------:R-:W-:Y:S01]  /*110d0*/  FMUL.FTZ R154, R5.reuse, R11 ;  /* 0x0000000b059a7220 */ /* 0x040fe20000410000 */
[----:B------:R-:W-:-:S03]  /*110e0*/  FADD.FTZ R215, -R5, R215 ;  /* 0x000000d705d77221 */ /* 0x000fc60000010100 */
[-CC-:B------:R-:W-:Y:S01]  /*110f0*/  FFMA.FTZ R10, R10, R11.reuse, -R154.reuse ;  /* 0x0000000b0a0a7223 */ /* 0x180fe2000001089a */
[-C--:B------:R-:W-:Y:S01]  /*11100*/  FMUL.FTZ R215, R215, R11.reuse ;  /* 0x0000000bd7d77220 */ /* 0x080fe20000410000 */
        /* <DEDUP_REMOVED lines=25> */
[-C--:B--2---:R-:W-:Y:S01]  /*112a0*/  FMUL.FTZ R24, R24, R152.reuse ;  /* 0x0000009818187220 */ /* 0x084fe20000410000 */
        /* <DEDUP_REMOVED lines=65> */
[----:B------:R-:W-:Y:S01]  /*116c0*/  FMUL.FTZ R3, R170, UR55 ;  /* 0x00000037aa037c20 */ /* 0x000fe20008410000 */
[----:B------:R-:W-:Y:S01]  /*116d0*/  FMUL.FTZ R170, R174, UR55 ;  /* 0x00000037aeaa7c20 */ /* 0x000fe20008410000 */
[----:B--2---:R-:W-:Y:S01]  /*116e0*/  FMUL.FTZ R20, R171, UR55 ;  /* 0x00000037ab147c20 */ /* 0x004fe20008410000 */
[C---:B----4-:R-:W-:Y:S01]  /*116f0*/  FADD.FTZ R174, R154.reuse, R152 ;  /* 0x000000989aae7221 */ /* 0x050fe20000010000 */
[----:B------:R-:W-:Y:S01]  /*11700*/  F2FP.F16.F32.PACK_AB R152, R154, R10 ;  /* 0x0000000a9a98723e */ /* 0x000fe200000000ff */
[----:B------:R-:W-:Y:S01]  /*11710*/  FMUL.FTZ R171, R178, UR55 ;  /* 0x00000037b2ab7c20 */ /* 0x000fe20008410000 */
[----:B------:R-:W2:Y:S01]  /*11720*/  MUFU.EX2 R154, R197 ;  /* 0x000000c5009a7308 */ /* 0x000ea20000000800 */
[----:B------:R-:W-:Y:S01]  /*11730*/  FMUL.FTZ R178, R182, UR55 ;  /* 0x00000037b6b27c20 */ /* 0x000fe20008410000 */
[----:B------:R-:W-:Y:S01]  /*11740*/  FMUL.FTZ R182, R186, UR55 ;  /* 0x00000037bab67c20 */ /* 0x000fe20008410000 */
[----:B------:R-:W-:Y:S01]  /*11750*/  FMUL.FTZ R186, R190, UR55 ;  /* 0x00000037beba7c20 */ /* 0x000fe20008410000 */
[----:B------:R-:W-:Y:S01]  /*11760*/  FMUL.FTZ R190, R194, UR55 ;  /* 0x00000037c2be7c20 */ /* 0x000fe20008410000 */
[----:B------:R-:W-:-:S03]  /*11770*/  FMUL.FTZ R194, R198, UR55 ;  /* 0x00000037c6c27c20 */ /* 0x000fc60008410000 */
[----:B------:R3:W4:Y:S08]  /*11780*/  MUFU.EX2 R10, R153 ;  /* 0x00000099000a7308 */ /* 0x0007300000000800 */
[----:B------:R-:W5:Y:S01]  /*11790*/  MUFU.TANH R3, R3 ;  /* 0x0000000300037308 */ /* 0x000f620000002400 */
[----:B--2---:R-:W-:Y:S01]  /*117a0*/  FADD.FTZ R174, R154, R174 ;  /* 0x000000ae9aae7221 */ /* 0x004fe20000010000 */
[----:B---3--:R-:W-:Y:S01]  /*117b0*/  FMUL.FTZ R153, R175, UR55 ;  /* 0x00000037af997c20 */ /* 0x008fe20008410000 */
[----:B------:R-:W-:Y:S01]  /*117c0*/  FMUL.FTZ R175, R179, UR55 ;  /* 0x00000037b3af7c20 */ /* 0x000fe20008410000 */
[----:B------:R-:W-:Y:S01]  /*117d0*/  FMUL.FTZ R179, R183, UR55 ;  /* 0x00000037b7b37c20 */ /* 0x000fe20008410000 */
[----:B------:R-:W-:Y:S01]  /*117e0*/  FMUL.FTZ R183, R187, UR55 ;  /* 0x00000037bbb77c20 */ /* 0x000fe20008410000 */
[----:B------:R-:W-:Y:S01]  /*117f0*/  FMUL.FTZ R187, R191, UR55 ;  /* 0x00000037bfbb7c20 */ /* 0x000fe20008410000 */
[----:B------:R-:W-:Y:S01]  /*11800*/  FMUL.FTZ R191, R195, UR55 ;  /* 0x00000037c3bf7c20 */ /* 0x000fe20008410000 */
[----:B------:R-:W2:Y:S01]  /*11810*/  MUFU.TANH R20, R20 ;  /* 0x0000001400147308 */ /* 0x000ea20000002400 */
[C---:B----4-:R-:W-:Y:S01]  /*11820*/  FADD.FTZ R174, R10.reuse, R174 ;  /* 0x000000ae0aae7221 */ /* 0x050fe20000010000 */
[----:B------:R-:W-:Y:S01]  /*11830*/  F2FP.F16.F32.PACK_AB R154, R10, R154 ;  /* 0x0000009a0a9a723e */ /* 0x000fe200000000ff */
[----:B------:R-:W-:Y:S01]  /*11840*/  FMUL.FTZ R195, R199, UR55 ;  /* 0x00000037c7c37c20 */ /* 0x000fe20008410000 */
        /* <DEDUP_REMOVED lines=8> */
[----:B------:R-:W0:Y:S03]  /*118d0*/  MUFU.TANH R171, R171 ;  /* 0x000000ab00ab7308 */ /* 0x000e260000002400 */
[----:B------:R-:W-:-:S04]  /*118e0*/  FMNMX.FTZ R10, R166, R10, !PT ;  /* 0x0000000aa60a7209 */ /* 0x000fc80007810000 */
[----:B------:R-:W-:Y:S01]  /*118f0*/  FMNMX.FTZ R10, R167, R10, !PT ;  /* 0x0000000aa70a7209 */ /* 0x000fe20007810000 */
[----:B------:R-:W1:Y:S03]  /*11900*/  MUFU.TANH R175, R175 ;  /* 0x000000af00af7308 */ /* 0x000e660000002400 */
[----:B-----5:R-:W-:-:S04]  /*11910*/  FMNMX.FTZ R10, R3, R10, !PT ;  /* 0x0000000a030a7209 */ /* 0x020fc80007810000 */
[----:B--2---:R-:W-:Y:S01]  /*11920*/  FMNMX.FTZ R10, R20, R10, !PT ;  /* 0x0000000a140a7209 */ /* 0x004fe20007810000 */
[----:B------:R-:W2:Y:S03]  /*11930*/  MUFU.TANH R178, R178 ;  /* 0x000000b200b27308 */ /* 0x000ea60000002400 */
[----:B---3--:R-:W-:-:S04]  /*11940*/  FMNMX.FTZ R10, R170, R10, !PT ;  /* 0x0000000aaa0a7209 */ /* 0x008fc80007810000 */
[----:B----4-:R-:W-:Y:S01]  /*11950*/  FMNMX.FTZ R10, R153, R10, !PT ;  /* 0x0000000a990a7209 */ /* 0x010fe20007810000 */
[----:B------:R-:W3:Y:S03]  /*11960*/  MUFU.TANH R179, R179 ;  /* 0x000000b300b37308 */ /* 0x000ee60000002400 */
[----:B0-----:R-:W-:-:S04]  /*11970*/  FMNMX.FTZ R10, R171, R10, !PT ;  /* 0x0000000aab0a7209 */ /* 0x001fc80007810000 */
[----:B-1----:R-:W-:Y:S01]  /*11980*/  FMNMX.FTZ R10, R175, R10, !PT ;  /* 0x0000000aaf0a7209 */ /* 0x002fe20007810000 */
[----:B------:R-:W0:Y:S03]  /*11990*/  MUFU.TANH R182, R182 ;  /* 0x000000b600b67308 */ /* 0x000e260000002400 */
[----:B--2---:R-:W-:-:S05]  /*119a0*/  FMNMX.FTZ R10, R178, R10, !PT ;  /* 0x0000000ab20a7209 */ /* 0x004fca0007810000 */
[----:B------:R-:W1:Y:S01]  /*119b0*/  MUFU.TANH R183, R183 ;  /* 0x000000b700b77308 */ /* 0x000e620000002400 */
[----:B---3--:R-:W-:-:S07]  /*119c0*/  FMNMX.FTZ R10, R179, R10, !PT ;  /* 0x0000000ab30a7209 */ /* 0x008fce0007810000 */
        /* <DEDUP_REMOVED lines=12> */
[----:B------:R-:W2:Y:S01]  /*11a90*/  MUFU.EX2 R156, R156 ;  /* 0x0000009c009c7308 */ /* 0x000ea20000000800 */
[----:B0-----:R-:W-:-:S07]  /*11aa0*/  FMNMX.FTZ R10, R194, R10, !PT ;  /* 0x0000000ac20a7209 */ /* 0x001fce0007810000 */
[----:B------:R-:W0:Y:S01]  /*11ab0*/  MUFU.EX2 R157, R157 ;  /* 0x0000009d009d7308 */ /* 0x000e220000000800 */
[----:B-1----:R-:W-:-:S05]  /*11ac0*/  FMNMX.FTZ R10, R195, R10, !PT ;  /* 0x0000000ac30a7209 */ /* 0x002fca0007810000 */
[----:B------:R-:W1:Y:S02]  /*11ad0*/  SHFL.BFLY PT, R197, R10, 0x2, 0x1f ;  /* 0x0c401f000ac57f89 */ /* 0x000e6400000e0000 */
[----:B------:R-:W-:Y:S08]  /*11ae0*/  MUFU.EX2 R160, R160 ;  /* 0x000000a000a07308 */ /* 0x000ff00000000800 */
[----:B------:R-:W-:Y:S08]  /*11af0*/  MUFU.EX2 R161, R161 ;  /* 0x000000a100a17308 */ /* 0x000ff00000000800 */
[----:B------:R-:W-:Y:S01]  /*11b00*/  MUFU.EX2 R164, R164 ;  /* 0x000000a400a47308 */ /* 0x000fe20000000800 */
[----:B-1----:R-:W-:-:S07]  /*11b10*/  FMNMX.FTZ R10, R10, R197, !PT ;  /* 0x000000c50a0a7209 */ /* 0x002fce0007810000 */
[----:B------:R-:W-:Y:S01]  /*11b20*/  MUFU.EX2 R165, R165 ;  /* 0x000000a500a57308 */ /* 0x000fe20000000800 */
[----:B------:R-:W1:Y:S07]  /*11b30*/  SHFL.BFLY PT, R197, R10, 0x1, 0x1f ;  /* 0x0c201f000ac57f89 */ /* 0x000e6e00000e0000 */
[----:B------:R-:W-:Y:S08]  /*11b40*/  MUFU.EX2 R168, R168 ;  /* 0x000000a800a87308 */ /* 0x000ff00000000800 */
[----:B------:R-:W-:Y:S08]  /*11b50*/  MUFU.EX2 R169, R169 ;  /* 0x000000a900a97308 */ /* 0x000ff00000000800 */
[----:B------:R-:W-:Y:S01]  /*11b60*/  MUFU.EX2 R172, R172 ;  /* 0x000000ac00ac7308 */ /* 0x000fe20000000800 */
[----:B-1----:R-:W-:-:S05]  /*11b70*/  FMNMX.FTZ R10, R10, R197, !PT ;  /* 0x000000c50a0a7209 */ /* 0x002fca0007810000 */
        /* <DEDUP_REMOVED lines=30> */
[----:B------:R-:W-:Y:S01]  /*11d60*/  FFMA.FTZ R195, R195, R11, -R198 ;  /* 0x0000000bc3c37223 */ /* 0x000fe200000108c6 */
[----:B--2---:R-:W-:Y:S01]  /*11d70*/  FADD.FTZ R20, R156, R174 ;  /* 0x000000ae9c147221 */ /* 0x004fe20000010000 */
[----:B0-----:R-:W-:Y:S01]  /*11d80*/  F2FP.F16.F32.PACK_AB R156, R157, R156 ;  /* 0x0000009c9d9c723e */ /* 0x001fe200000000ff */
[----:B------:R0:W2:Y:S01]  /*11d90*/  MUFU.EX2 R198, R158 ;  /* 0x0000009e00c67308 */ /* 0x0000a20000000800 */
[----:B-1----:R-:W-:Y:S01]  /*11da0*/  FFMA.FTZ R0, R197, R0, R192 ;  /* 0x00000000c5007223 */ /* 0x002fe200000100c0 */
[----:B------:R-:W-:Y:S01]  /*11db0*/  FADD.FTZ R20, R157, R20 ;  /* 0x000000149d147221 */ /* 0x000fe20000010000 */
[----:B------:R-:W-:-:S02]  /*11dc0*/  @!P0 VIADD R157, R4, 0x22840 ;  /* 0x00022840049d8836 */ /* 0x000fc40000000000 */
[-C--:B------:R-:W-:Y:S01]  /*11dd0*/  FMUL.FTZ R26, R26, R197.reuse ;  /* 0x000000c51a1a7220 */ /* 0x080fe20000410000 */
[-C--:B------:R-:W-:Y:S01]  /*11de0*/  FMUL.FTZ R27, R27, R197.reuse ;  /* 0x000000c51b1b7220 */ /* 0x080fe20000410000 */
[-C--:B------:R-:W-:Y:S01]  /*11df0*/  FMUL.FTZ R30, R30, R197.reuse ;  /* 0x000000c51e1e7220 */ /* 0x080fe20000410000 */
[-C--:B------:R-:W-:Y:S01]  /*11e00*/  FMUL.FTZ R31, R31, R197.reuse ;  /* 0x000000c51f1f7220 */ /* 0x080fe20000410000 */
[----:B------:R-:W1:Y:S01]  /*11e10*/  MUFU.EX2 R159, R159 ;  /* 0x0000009f009f7308 */ /* 0x000e620000000800 */
[----:B---3--:R-:W-:Y:S01]  /*11e20*/  FADD.FTZ R0, R155, R0 ;  /* 0x000000009b007221 */ /* 0x008fe20000010000 */
[----:B0-----:R-:W-:Y:S01]  /*11e30*/  FADD.FTZ R158, R160, R20 ;  /* 0x00000014a09e7221 */ /* 0x001fe20000010000 */
[----:B------:R-:W-:Y:S01]  /*11e40*/  IADD3 R20, -R216, 0xb, RZ ;  /* 0x0000000bd8147810 */ /* 0x000fe20007ffe1ff */
[----:B------:R-:W-:Y:S01]  /*11e50*/  IMAD.U32 R216, RZ, RZ, UR37 ;  /* 0x00000025ffd87e24 */ /* 0x000fe2000f8e00ff */
[----:B------:R-:W-:Y:S01]  /*11e60*/  @!P0 PRMT R157, RZ, 0x654, R157 ;  /* 0x00000654ff9d8816 */ /* 0x000fe2000000009d */
[----:B------:R-:W-:Y:S01]  /*11e70*/  FADD.FTZ R158, R161, R158 ;  /* 0x0000009ea19e7221 */ /* 0x000fe20000010000 */
[-C--:B------:R-:W-:Y:S01]  /*11e80*/  FMUL.FTZ R34, R34, R197.reuse ;  /* 0x000000c522227220 */ /* 0x080fe20000410000 */
[----:B------:R0:W3:Y:S01]  /*11e90*/  MUFU.EX2 R214, R162 ;  /* 0x000000a200d67308 */ /* 0x0000e20000000800 */
[----:B--2---:R-:W-:Y:S01]  /*11ea0*/  FADD.FTZ R0, R198, R0 ;  /* 0x00000000c6007221 */ /* 0x004fe20000010000 */
[----:B------:R2:W-:Y:S06]  /*11eb0*/  BAR.ARV R20, 0x100 ;  /* 0x000400140000751d */ /* 0x0005ec0000002000 */
[----:B------:R-:W4:Y:S01]  /*11ec0*/  MUFU.EX2 R163, R163 ;  /* 0x000000a300a37308 */ /* 0x000f220000000800 */
[----:B-1----:R-:W-:Y:S01]  /*11ed0*/  FADD.FTZ R0, R159, R0 ;  /* 0x000000009f007221 */ /* 0x002fe20000010000 */
[----:B------:R1:W-:Y:S01]  /*11ee0*/  @!P0 SYNCS.ARRIVE.TRANS64.RED.A1T0 RZ, [R157+URZ], RZ ;  /* 0x000000ff9dff89a7 */ /* 0x0003e2000810043f */
[----:B0-----:R-:W-:Y:S01]  /*11ef0*/  F2FP.F16.F32.PACK_AB R162, R169, R168 ;  /* 0x000000a8a9a2723e */ /* 0x001fe200000000ff */
[-C--:B------:R-:W-:Y:S01]  /*11f00*/  FMUL.FTZ R35, R35, R197.reuse ;  /* 0x000000c523237220 */ /* 0x080fe20000410000 */
[----:B------:R-:W-:Y:S01]  /*11f10*/  ISETP.NE.AND P3, PT, R216, 0x3, PT ;  /* 0x00000003d800780c */ /* 0x000fe20003f65270 */
[-C--:B------:R-:W-:Y:S01]  /*11f20*/  FMUL.FTZ R38, R38, R197.reuse ;  /* 0x000000c526267220 */ /* 0x080fe20000410000 */
[-C--:B------:R-:W-:Y:S01]  /*11f30*/  FMUL.FTZ R39, R39, R197.reuse ;  /* 0x000000c527277220 */ /* 0x080fe20000410000 */
[----:B------:R-:W0:Y:S01]  /*11f40*/  MUFU.EX2 R215, R166 ;  /* 0x000000a600d77308 */ /* 0x000e220000000800 */
[----:B---3--:R-:W-:Y:S01]  /*11f50*/  FADD.FTZ R0, R214, R0 ;  /* 0x00000000d6007221 */ /* 0x008fe20000010000 */
[----:B-1----:R-:W-:Y:S01]  /*11f60*/  FADD.FTZ R157, R164, R158 ;  /* 0x0000009ea49d7221 */ /* 0x002fe20000010000 */
[----:B------:R-:W-:Y:S01]  /*11f70*/  F2FP.F16.F32.PACK_AB R158, R161, R160 ;  /* 0x000000a0a19e723e */ /* 0x000fe200000000ff */
[-C--:B------:R-:W-:Y:S01]  /*11f80*/  FMUL.FTZ R42, R42, R197.reuse ;  /* 0x000000c52a2a7220 */ /* 0x080fe20000410000 */
[C---:B------:R-:W-:Y:S01]  /*11f90*/  F2FP.F16.F32.PACK_AB R160, R165.reuse, R164 ;  /* 0x000000a4a5a0723e */ /* 0x040fe200000000ff */
[----:B------:R-:W-:Y:S01]  /*11fa0*/  FADD.FTZ R157, R165, R157 ;  /* 0x0000009da59d7221 */ /* 0x000fe20000010000 */
[----:B------:R-:W-:Y:S01]  /*11fb0*/  F2FP.F16.F32.PACK_AB R164, R173, R172 ;  /* 0x000000acada4723e */ /* 0x000fe200000000ff */
[----:B------:R-:W1:Y:S01]  /*11fc0*/  MUFU.EX2 R167, R167 ;  /* 0x000000a700a77308 */ /* 0x000e620000000800 */
[----:B----4-:R-:W-:Y:S01]  /*11fd0*/  FADD.FTZ R0, R163, R0 ;  /* 0x00000000a3007221 */ /* 0x010fe20000010000 */
[----:B------:R-:W-:Y:S01]  /*11fe0*/  FADD.FTZ R157, R168, R157 ;  /* 0x0000009da89d7221 */ /* 0x000fe20000010000 */
[-C--:B------:R-:W-:Y:S01]  /*11ff0*/  FMUL.FTZ R43, R43, R197.reuse ;  /* 0x000000c52b2b7220 */ /* 0x080fe20000410000 */
[-C--:B------:R-:W-:Y:S01]  /*12000*/  FMUL.FTZ R46, R46, R197.reuse ;  /* 0x000000c52e2e7220 */ /* 0x080fe20000410000 */
[-C--:B------:R-:W-:Y:S01]  /*12010*/  FMUL.FTZ R47, R47, R197.reuse ;  /* 0x000000c52f2f7220 */ /* 0x080fe20000410000 */
[----:B------:R-:W-:Y:S01]  /*12020*/  FADD.FTZ R157, R169, R157 ;  /* 0x0000009da99d7221 */ /* 0x000fe20000010000 */
[-C--:B------:R-:W-:Y:S01]  /*12030*/  FMUL.FTZ R50, R50, R197.reuse ;  /* 0x000000c532327220 */ /* 0x080fe20000410000 */
[----:B------:R-:W3:Y:S01]  /*12040*/  MUFU.EX2 R199, R199 ;  /* 0x000000c700c77308 */ /* 0x000ee20000000800 */
        /* <DEDUP_REMOVED lines=33> */
[----:B---3--:R-:W-:Y:S01]  /*12260*/  F2FP.F16.F32.PACK_AB R153, R155, R192 ;  /* 0x000000c09b99723e */ /* 0x008fe200000000ff */
[-C--:B------:R-:W-:Y:S01]  /*12270*/  FMUL.FTZ R95, R95, R197.reuse ;  /* 0x000000c55f5f7220 */ /* 0x080fe20000410000 */
[----:B------:R-:W-:Y:S01]  /*12280*/  F2FP.F16.F32.PACK_AB R155, R159, R198 ;  /* 0x000000c69f9b723e */ /* 0x000fe200000000ff */
[----:B------:R-:W-:Y:S01]  /*12290*/  FMUL.FTZ R98, R98, R197 ;  /* 0x000000c562627220 */ /* 0x000fe20000410000 */
[----:B------:R-:W-:Y:S01]  /*122a0*/  F2FP.F16.F32.PACK_AB R159, R167, R215 ;  /* 0x000000d7a79f723e */ /* 0x000fe200000000ff */
[-C--:B------:R-:W-:Y:S01]  /*122b0*/  FMUL.FTZ R99, R99, R197.reuse ;  /* 0x000000c563637220 */ /* 0x080fe20000410000 */
[----:B------:R-:W1:Y:S01]  /*122c0*/  MUFU.EX2 R176, R176 ;  /* 0x000000b000b07308 */ /* 0x000e620000000800 */
[----:B----4-:R-:W-:Y:S01]  /*122d0*/  FADD.FTZ R0, R169, R0 ;  /* 0x00000000a9007221 */ /* 0x010fe20000010000 */
        /* <DEDUP_REMOVED lines=34> */
[----:B------:R-:W-:Y:S01]  /*12500*/  FMUL.FTZ R151, R151, R197 ;  /* 0x000000c597977220 */ /* 0x000fe20000410000 */
[----:B------:R-:W-:-:S03]  /*12510*/  F2FP.F16.F32.PACK_AB R161, R161, R199 ;  /* 0x000000c7a1a1723e */ /* 0x000fc600000000ff */
[----:B------:R-:W0:Y:S01]  /*12520*/  MUFU.EX2 R179, R179 ;  /* 0x000000b300b37308 */ /* 0x000e220000000800 */
[----:B-1----:R-:W-:-:S07]  /*12530*/  FADD.FTZ R0, R178, R0 ;  /* 0x00000000b2007221 */ /* 0x002fce0000010000 */
[----:B------:R-:W1:Y:S01]  /*12540*/  MUFU.EX2 R181, R181 ;  /* 0x000000b500b57308 */ /* 0x000e620000000800 */
[----:B---3--:R-:W-:-:S07]  /*12550*/  FADD.FTZ R157, R180, R157 ;  /* 0x0000009db49d7221 */ /* 0x008fce0000010000 */
[----:B------:R-:W3:Y:S01]  /*12560*/  MUFU.EX2 R182, R182 ;  /* 0x000000b600b67308 */ /* 0x000ee20000000800 */
[C---:B0-----:R-:W-:Y:S01]  /*12570*/  FADD.FTZ R0, R179.reuse, R0 ;  /* 0x00000000b3007221 */ /* 0x041fe20000010000 */
[----:B------:R-:W-:-:S06]  /*12580*/  F2FP.F16.F32.PACK_AB R167, R179, R178 ;  /* 0x000000b2b3a7723e */ /* 0x000fcc00000000ff */
[----:B------:R-:W0:Y:S01]  /*12590*/  MUFU.EX2 R184, R184 ;  /* 0x000000b800b87308 */ /* 0x000e220000000800 */
[C---:B-1----:R-:W-:Y:S01]  /*125a0*/  FADD.FTZ R157, R181.reuse, R157 ;  /* 0x0000009db59d7221 */ /* 0x042fe20000010000 */
[----:B------:R-:W-:-:S06]  /*125b0*/  F2FP.F16.F32.PACK_AB R168, R181, R180 ;  /* 0x000000b4b5a8723e */ /* 0x000fcc00000000ff */
[----:B------:R-:W1:Y:S01]  /*125c0*/  MUFU.EX2 R183, R183 ;  /* 0x000000b700b77308 */ /* 0x000e620000000800 */
[----:B---3--:R-:W-:-:S07]  /*125d0*/  FADD.FTZ R0, R182, R0 ;  /* 0x00000000b6007221 */ /* 0x008fce0000010000 */
[----:B------:R-:W3:Y:S01]  /*125e0*/  MUFU.EX2 R185, R185 ;  /* 0x000000b900b97308 */ /* 0x000ee20000000800 */
[----:B0-----:R-:W-:-:S07]  /*125f0*/  FADD.FTZ R157, R184, R157 ;  /* 0x0000009db89d7221 */ /* 0x001fce0000010000 */
        /* <DEDUP_REMOVED lines=23> */
[----:B------:R-:W-:Y:S02]  /*12770*/  F2FP.F16.F32.PACK_AB R157, R163, R214 ;  /* 0x000000d6a39d723e */ /* 0x000fe400000000ff */
[----:B------:R-:W-:Y:S02]  /*12780*/  F2FP.F16.F32.PACK_AB R163, R169, R165 ;  /* 0x000000a5a9a3723e */ /* 0x000fe400000000ff */
[----:B------:R-:W-:Y:S02]  /*12790*/  F2FP.F16.F32.PACK_AB R165, R175, R171 ;  /* 0x000000abafa5723e */ /* 0x000fe400000000ff */
[----:B------:R-:W-:Y:S01]  /*127a0*/  F2FP.F16.F32.PACK_AB R174, R196, R193 ;  /* 0x000000c1c4ae723e */ /* 0x000fe200000000ff */
[----:B---3--:R-:W-:Y:S01]  /*127b0*/  FADD.FTZ R0, R194, R0 ;  /* 0x00000000c2007221 */ /* 0x008fe20000010000 */
[----:B------:R-:W-:-:S02]  /*127c0*/  F2FP.F16.F32.PACK_AB R169, R183, R182 ;  /* 0x000000b6b7a9723e */ /* 0x000fc400000000ff */
[----:B------:R-:W-:Y:S01]  /*127d0*/  F2FP.F16.F32.PACK_AB R171, R187, R186 ;  /* 0x000000babbab723e */ /* 0x000fe200000000ff */
[C---:B0-----:R-:W-:Y:S01]  /*127e0*/  FADD.FTZ R0, R195.reuse, R0 ;  /* 0x00000000c3007221 */ /* 0x041fe20000010000 */
[----:B------:R-:W-:Y:S01]  /*127f0*/  F2FP.F16.F32.PACK_AB R175, R195, R194 ;  /* 0x000000c2c3af723e */ /* 0x000fe200000000ff */
[----:B--2---:R-:W-:Y:S06]  /*12800*/  @!P3 BRA `(.L_x_2814) ;  /* 0x000000000004b947 */ /* 0x004fec0003800000 */
[----:B------:R-:W-:Y:S01]  /*12810*/  BPT.TRAP 0x1 ;  /* 0x000000040000795c */ /* 0x000fe20000300000 */
.L_x_2814:
[----:B------:R0:W1:Y:S01]  /*12820*/  SYNCS.PHASECHK.TRANS64.TRYWAIT P2, [R4+URZ+0x22850], R212 ;  /* 0x022850d4040075a7 */ /* 0x000062000804017f */
[----:B------:R-:W-:Y:S05]  /*12830*/  @!P3 BRA `(.L_x_2815) ;  /* 0x000000000004b947 */ /* 0x000fea0003800000 */
[----:B------:R-:W-:Y:S01]  /*12840*/  BPT.TRAP 0x1 ;  /* 0x000000040000795c */ /* 0x000fe20000300000 */
.L_x_2815:
[----:B------:R-:W-:Y:S04]  /*12850*/  BSSY B0, `(.L_x_2816) ;  /* 0x0000004000007945 */ /* 0x000fe80003800000 */
[----:B-1----:R-:W-:Y:S05]  /*12860*/  @P2 BRA `(.L_x_2817) ;  /* 0x0000000000082947 */ /* 0x002fea0003800000 */
[----:B------:R-:W1:Y:S02]  /*12870*/  SYNCS.PHASECHK.TRANS64.TRYWAIT P2, [R4+URZ+0x22850], R212 ;  /* 0x022850d4040075a7 */ /* 0x000e64000804017f */
[----:B-1----:R-:W-:Y:S05]  /*12880*/  @!P2 BRA `(.L_x_2818) ;  /* 0x00000130004ca947 */ /* 0x002fea0003800000 */
.L_x_2817:
[----:B------:R-:W-:Y:S05]  /*12890*/  BSYNC B0 ;  /* 0x0000000000007941 */ /* 0x000fea0003800000 */
.L_x_2816:
[----:B------:R-:W2:Y:S01]  /*128a0*/  S2R R178, SR_TID.X ;  /* 0x0000000000b27919 */ /* 0x000ea20000002100 */
[----:B------:R-:W-:Y:S01]  /*128b0*/  IMAD.MOV.U32 R177, RZ, RZ, 0x40000040 ;  /* 0x40000040ffb17424 */ /* 0x000fe200078e00ff */
[----:B------:R-:W-:Y:S05]  /*128c0*/  WARPSYNC.ALL ;  /* 0x0000000000007948 */ /* 0x000fea0003800000 */
[----:B------:R-:W-:Y:S01]  /*128d0*/  R2UR UR7, R177 ;  /* 0x00000000b10772ca */ /* 0x000fe200000e0000 */
[----:B------:R-:W-:Y:S02]  /*128e0*/  IMAD.MOV.U32 R176, RZ, RZ, 0xc00 ;  /* 0x00000c00ffb07424 */ /* 0x000fe400078e00ff */
[----:B01----:R-:W-:-:S02]  /*128f0*/  @!P0 VIADD R4, R4, 0x22860 ;  /* 0x0002286004048836 */ /* 0x003fc40000000000 */
[----:B------:R-:W-:Y:S02]  /*12900*/  IMAD R176, R2, R176, UR42 ;  /* 0x0000002a02b07e24 */ /* 0x000fe4000f8e02b0 */
[----:B------:R-:W-:Y:S01]  /*12910*/  IMAD.MOV.U32 R214, RZ, RZ, R10 ;  /* 0x000000ffffd67224 */ /* 0x000fe200078e000a */
[----:B------:R-:W-:Y:S01]  /*12920*/  @!P0 PRMT R4, RZ, 0x654, R4 ;  /* 0x00000654ff048816 */ /* 0x000fe20000000004 */
[----:B------:R-:W-:Y:S01]  /*12930*/  IMAD.MOV.U32 R215, RZ, RZ, R5 ;  /* 0x000000ffffd77224 */ /* 0x000fe200078e0005 */
[----:B------:R-:W-:Y:S02]  /*12940*/  R2UR UR6, R176 ;  /* 0x00000000b00672ca */ /* 0x000fe400000e0000 */
[----:B--2---:R-:W-:-:S05]  /*12950*/  SHF.R.U32.HI R178, RZ, 0x7, R178 ;  /* 0x00000007ffb27819 */ /* 0x004fca00000116b2 */
[----:B------:R-:W-:-:S05]  /*12960*/  VIADD R177, R178, 0x8 ;  /* 0x00000008b2b17836 */ /* 0x000fca0000000000 */
[----:B------:R0:W-:Y:S02]  /*12970*/  BAR.SYNC.DEFER_BLOCKING R177, 0x100 ;  /* 0x000400b10000751d */ /* 0x0001e40000010000 */
[----:B0-----:R-:W-:-:S04]  /*12980*/  IMAD.MOV.U32 R177, RZ, RZ, 0x40000040 ;  /* 0x40000040ffb17424 */ /* 0x001fc800078e00ff */
        /* <DEDUP_REMOVED lines=43> */
[----:B-1----:R-:W-:-:S07]  /*12c40*/  IMAD.MOV.U32 R4, RZ, RZ, R213 ;  /* 0x000000ffff047224 */ /* 0x002fce00078e00d5 */
.L_x_2809:
[----:B------:R-:W-:-:S13]  /*12c50*/  ISETP.GE.AND P1, PT, R4, R219, PT ;  /* 0x000000db0400720c */ /* 0x000fda0003f26270 */
[----:B------:R-:W-:Y:S05]  /*12c60*/  @!P1 BRA `(.L_x_2820) ;  /* 0x0000003400e89947 */ /* 0x000fea0003800000 */
[----:B------:R-:W-:Y:S02]  /*12c70*/  IMAD.MOV.U32 R213, RZ, RZ, R10 ;  /* 0x000000ffffd57224 */ /* 0x000fe400078e000a */
[----:B------:R-:W-:-:S07]  /*12c80*/  IMAD.MOV.U32 R216, RZ, RZ, R5 ;  /* 0x000000ffffd87224 */ /* 0x000fce00078e0005 */
.L_x_2838:
        /* <DEDUP_REMOVED lines=8> */
[----:B-1----:R-:W-:Y:S06]  /*12d10*/  @!P2 BRA `(.L_x_2821) ;  /* 0x000000000004a947 */ /* 0x002fec0003800000 */
[----:B------:R-:W-:Y:S01]  /*12d20*/  BPT.TRAP 0x1 ;  /* 0x000000040000795c */ /* 0x000fe20000300000 */
.L_x_2821:
[----:B------:R-:W-:Y:S01]  /*12d30*/  IMAD R211, R2, 0x8, R19 ;  /* 0x0000000802d37824 */ /* 0x000fe200078e0213 */
[----:B0-----:R-:W-:-:S04]  /*12d40*/  SHF.L.U32 R212, R202, 0x1f, RZ ;  /* 0x0000001fcad47819 */ /* 0x001fc800000006ff */
[----:B------:R0:W1:Y:S01]  /*12d50*/  SYNCS.PHASECHK.TRANS64.TRYWAIT P1, [R211+URZ+0x22830], R212 ;  /* 0x022830d4d30075a7 */ /* 0x000062000802017f */
[----:B------:R-:W-:Y:S05]  /*12d60*/  @!P2 BRA `(.L_x_2822) ;  /* 0x000000000004a947 */ /* 0x000fea0003800000 */
[----:B------:R-:W-:Y:S01]  /*12d70*/  BPT.TRAP 0x1 ;  /* 0x000000040000795c */ /* 0x000fe20000300000 */
.L_x_2822:
[----:B------:R-:W-:Y:S02]  /*12d80*/  IMAD R10, R2, 0x300, R21 ;  /* 0x00000300020a7824 */ /* 0x000fe400078e0215 */
[----:B------:R-:W-:Y:S01]  /*12d90*/  IMAD.MOV.U32 R11, RZ, RZ, 0x40000040 ;  /* 0x40000040ff0b7424 */ /* 0x000fe200078e00ff */
[----:B-1----:R-:W-:Y:S06]  /*12da0*/  @P1 BRA `(.L_x_2823) ;  /* 0x0000000000081947 */ /* 0x002fec0003800000 */
[----:B------:R-:W1:Y:S02]  /*12db0*/  SYNCS.PHASECHK.TRANS64.TRYWAIT P1, [R211+URZ+0x22830], R212 ;  /* 0x022830d4d30075a7 */ /* 0x000e64000802017f */
[----:B-1----:R-:W-:Y:S05]  /*12dc0*/  @!P1 BRA `(.L_x_2824) ;  /* 0x0000012c00109947 */ /* 0x002fea0003800000 */
.L_x_2823:
        /* <DEDUP_REMOVED lines=10> */
[----:B------:R-:W3:Y:S10]  /*12e70*/  S2R R20, SR_TID.X ;  /* 0x0000000000147919 */ /* 0x000ef40000002100 */
[----:B------:R-:W-:Y:S01]  /*12e80*/  HGMMA.64x96x16.F32 R152, gdesc[UR4], RZ, !UPT, gsb0 ;  /* 0x01600000049879f0 */ /* 0x000fe2000c0008ff */
[----:B------:R-:W-:Y:S01]  /*12e90*/  R2UR UR6, R214 ;  /* 0x00000000d60672ca */ /* 0x000fe200000e0000 */
[----:B------:R-:W-:Y:S01]  /*12ea0*/  VIADD R214, R10, 0x4 ;  /* 0x000000040ad67836 */ /* 0x000fe20000000000 */
[----:B------:R-:W-:Y:S01]  /*12eb0*/  R2UR UR7, R215 ;  /* 0x00000000d70772ca */ /* 0x000fe200000e0000 */
[----:B------:R-:W-:Y:S01]  /*12ec0*/  IMAD.MOV.U32 R215, RZ, RZ, 0x40000040 ;  /* 0x40000040ffd77424 */ /* 0x000fe200078e00ff */
[----:B------:R-:W-:Y:S01]  /*12ed0*/  R2UR UR4, R14 ;  /* 0x000000000e0472ca */ /* 0x000fe200000e0000 */
[----:B------:R-:W-:Y:S01]  /*12ee0*/  VIADD R10, R10, 0x6 ;  /* 0x000000060a0a7836 */ /* 0x000fe20000000000 */
[----:B------:R-:W-:-:S02]  /*12ef0*/  R2UR UR5, R15 ;  /* 0x000000000f0572ca */ /* 0x000fc400000e0000 */
[----:B--2---:R-:W-:Y:S01]  /*12f00*/  ISETP.NE.AND P1, PT, R5, 0x1, PT ;  /* 0x000000010500780c */ /* 0x004fe20003f25270 */
[----:B------:R-:W-:Y:S01]  /*12f10*/  IMAD.IADD R5, R210, 0x1, R209 ;  /* 0x00000001d2057824 */ /* 0x000fe200078e02d1 */
[----:B---3--:R-:W-:-:S04]  /*12f20*/  SHF.R.U32.HI R20, RZ, 0x7, R20 ;  /* 0x00000007ff147819 */ /* 0x008fc80000011614 */
[----:B------:R-:W-:Y:S01]  /*12f30*/  IADD3 R20, -R20, 0xb, RZ ;  /* 0x0000000b14147810 */ /* 0x000fe20007ffe1ff */
        /* <DEDUP_REMOVED lines=12> */
[----:B------:R-:W2:Y:S01]  /*13000*/  @P1 LDC R10, c[0x0][0x450] ;  /* 0x00011400ff0a1b82 */ /* 0x000ea20000000800 */
[----:B------:R-:W-:Y:S02]  /*13010*/  R2UR UR4, R8 ;  /* 0x00000000080472ca */ /* 0x000fe400000e0000 */
[----:B------:R-:W-:-:S05]  /*13020*/  R2UR UR5, R9 ;  /* 0x00000000090572ca */ /* 0x000fca00000e0000 */
[----:B------:R-:W3:Y:S02]  /*13030*/  @P1 LDC R11, c[0x0][0x44c] ;  /* 0x00011300ff0b1b82 */ /* 0x000ee40000000800 */
[----:B---3--:R-:W-:-:S05]  /*13040*/  @P1 IMAD.HI.U32 R11, R5, R11, RZ ;  /* 0x0000000b050b1227 */ /* 0x008fca00078e00ff */
[----:B--2---:R-:W-:Y:S02]  /*13050*/  @P1 SHF.R.U32.HI R5, RZ, R10, R11 ;  /* 0x0000000aff051219 */ /* 0x004fe4000001160b */
[----:B------:R-:W-:-:S03]  /*13060*/  ISETP.GE.AND P1, PT, R235, 0x1, PT ;  /* 0x00000001eb00780c */ /* 0x000fc60003f26270 */
        /* <DEDUP_REMOVED lines=53> */
[----:B------:R-:W-:-:S02]  /*133c0*/  IMAD R194, R4, -0x60, RZ ;  /* 0xffffffa004c27824 */ /* 0x000fc400078e02ff */
[----:B------:R-:W-:Y:S01]  /*133d0*/  FMUL.FTZ R191, R198, UR54 ;  /* 0x00000036c6bf7c20 */ /* 0x000fe20008410000 */
[----:B------:R-:W-:Y:S01]  /*133e0*/  FMUL.FTZ R193, R199, UR54 ;  /* 0x00000036c7c17c20 */ /* 0x000fe20008410000 */
[----:B------:R3:W-:Y:S06]  /*133f0*/  BAR.ARV R20, 0x100 ;  /* 0x000400140000751d */ /* 0x0007ec0000002000 */
[----:B------:R4:W-:Y:S01]  /*13400*/  @!P0 SYNCS.ARRIVE.TRANS64.RED.A1T0 RZ, [R164+URZ], RZ ;  /* 0x000000ffa4ff89a7 */ /* 0x0009e2000810043f */
[----:B------:R-:W0:Y:S01]  /*13410*/  MUFU.TANH R10, R10 ;  /* 0x0000000a000a7308 */ /* 0x000e220000002400 */
[----:B----4-:R-:W-:-:S07]  /*13420*/  IADD3 R164, -R205, 0x1, R194 ;  /* 0x00000001cda47810 */ /* 0x010fce0007ffe1c2 */
[----:B------:R-:W4:Y:S01]  /*13430*/  MUFU.TANH R11, R11 ;  /* 0x0000000b000b7308 */ /* 0x000f220000002400 */
[----:B------:R-:W-:-:S07]  /*13440*/  IADD3 R164, -R203, R164, R204 ;  /* 0x000000a4cba47210 */ /* 0x000fce0007ffe1cc */
[----:B------:R-:W0:Y:S01]  /*13450*/  MUFU.TANH R152, R152 ;  /* 0x0000009800987308 */ /* 0x000e220000002400 */
[C---:B------:R-:W-:Y:S02]  /*13460*/  VIADD R227, R164.reuse, UR53 ;  /* 0x00000035a4e37c36 */ /* 0x040fe40008000000 */
[----:B------:R-:W-:Y:S02]  /*13470*/  VIADD R199, R164, UR43 ;  /* 0x0000002ba4c77c36 */ /* 0x000fe40008000000 */
        /* <DEDUP_REMOVED lines=47> */
[----:B--234-:R-:W-:Y:S05]  /*13770*/  @!P1 BRA `(.L_x_2825) ;  /* 0x0000000000589947 */ /* 0x01cfea0003800000 */
        /* <DEDUP_REMOVED lines=12> */
.L_x_2827:
[----:B------:R-:W-:-:S05]  /*13840*/  IMAD.U32 R229, RZ, RZ, UR49 ;  /* 0x00000031ffe57e24 */ /* 0x000fca000f8e00ff */
[----:B------:R-:W-:-:S13]  /*13850*/  ISETP.NE.AND P1, PT, R229, 0x1, PT ;  /* 0x00000001e500780c */ /* 0x000fda0003f25270 */
[----:B------:R-:W2:Y:S02]  /*13860*/  @P1 LDC.64 R164, c[0x0][0x9e8] ;  /* 0x00027a00ffa41b82 */ /* 0x000ea40000000a00 */
[----:B--2---:R-:W-:-:S05]  /*13870*/  @P1 IMAD.HI.U32 R164, R228, R164, RZ ;  /* 0x000000a4e4a41227 */ /* 0x004fca00078e00ff */
[----:B------:R-:W-:-:S07]  /*13880*/  @P1 SHF.R.U32.HI R228, RZ, R165, R164 ;  /* 0x000000a5ffe41219 */ /* 0x000fce00000116a4 */
.L_x_2828:
[----:B------:R-:W-:Y:S05]  /*13890*/  BSYNC B0 ;  /* 0x0000000000007941 */ /* 0x000fea0003800000 */
.L_x_2826:
[----:B------:R-:W-:-:S04]  /*138a0*/  IMAD.IADD R164, R194, 0x1, -R205 ;  /* 0x00000001c2a47824 */ /* 0x000fc800078e0acd */
[----:B------:R-:W-:-:S05]  /*138b0*/  IMAD R164, R228, R229, R164 ;  /* 0x000000e5e4a47224 */ /* 0x000fca00078e02a4 */
[----:B------:R-:W-:Y:S02]  /*138c0*/  VIADDMNMX R198, R164, R229, R198, PT ;  /* 0x000000e5a4c67246 */ /* 0x000fe400038001c6 */
[----:B------:R-:W-:-:S07]  /*138d0*/  VIMNMX R197, R197, R164, !PT ;  /* 0x000000a4c5c57248 */ /* 0x000fce0007fe0100 */
.L_x_2825:
[----:B------:R-:W-:Y:S01]  /*138e0*/  ISETP.GE.AND P1, PT, R194, 0x1, PT ;  /* 0x00000001c200780c */ /* 0x000fe20003f26270 */
[----:B------:R-:W2:Y:S01]  /*138f0*/  SHFL.IDX PT, R5, R5, 0x1, 0x1c1f ;  /* 0x003c1f0005057f89 */ /* 0x000ea200000e0000 */
[----:B------:R-:W-:Y:S02]  /*13900*/  LOP3.LUT R18, R18, 0xfffbffff, RZ, 0xc0, !PT ;  /* 0xfffbffff12127812 */ /* 0x000fe400078ec0ff */
[----:B------:R-:W-:-:S09]  /*13910*/  ISETP.GE.AND P3, PT, R194, 0x9, PT ;  /* 0x00000009c200780c */ /* 0x000fd20003f66270 */
[----:B------:R-:W-:Y:S02]  /*13920*/  @P1 LOP3.LUT R18, R18, 0x40000, RZ, 0xfc, !PT ;  /* 0x0004000012121812 */ /* 0x000fe400078efcff */
[----:B------:R-:W-:Y:S02]  /*13930*/  ISETP.GT.AND P1, PT, R197, RZ, !P1 ;  /* 0x000000ffc500720c */ /* 0x000fe40004f24270 */
[----:B------:R-:W-:Y:S02]  /*13940*/  LOP3.LUT R18, R18, 0xfffffffd, RZ, 0xc0, !PT ;  /* 0xfffffffd12127812 */ /* 0x000fe400078ec0ff */
[----:B------:R-:W-:Y:S02]  /*13950*/  ISETP.LT.OR P1, PT, R198, 0x1, P1 ;  /* 0x00000001c600780c */ /* 0x000fe40000f21670 */
[----:B------:R-:W-:Y:S02]  /*13960*/  @P3 LOP3.LUT R18, R18, 0x2, RZ, 0xfc, !PT ;  /* 0x0000000212123812 */ /* 0x000fe400078efcff */
[----:B0-----:R-:W-:-:S02]  /*13970*/  FSEL R164, R10, -INF , !P1 ;  /* 0xff8000000aa47808 */ /* 0x001fc40004800000 */
[----:B------:R-:W-:Y:S01]  /*13980*/  ISETP.GE.AND P1, PT, R194, 0x2, PT ;  /* 0x00000002c200780c */ /* 0x000fe20003f26270 */
[--C-:B--2---:R-:W-:Y:S01]  /*13990*/  IMAD.IADD R227, R227, 0x1, R5.reuse ;  /* 0x00000001e3e37824 */ /* 0x104fe200078e0205 */
[----:B------:R-:W-:Y:S01]  /*139a0*/  LOP3.LUT R18, R18, 0xfffffffb, RZ, 0xc0, !PT ;  /* 0xfffffffb12127812 */ /* 0x000fe200078ec0ff */
[----:B------:R-:W-:Y:S01]  /*139b0*/  IMAD.IADD R199, R199, 0x1, R5 ;  /* 0x00000001c7c77824 */ /* 0x000fe200078e0205 */
[----:B------:R-:W-:-:S04]  /*139c0*/  ISETP.GT.AND P2, PT, R197, 0x1, !P1 ;  /* 0x00000001c500780c */ /* 0x000fc80004f44270 */
[----:B------:R-:W-:-:S04]  /*139d0*/  ISETP.LT.OR P2, PT, R198, 0x2, P2 ;  /* 0x00000002c600780c */ /* 0x000fc80001741670 */
[----:B------:R-:W-:Y:S02]  /*139e0*/  FSEL R165, R11, -INF , !P2 ;  /* 0xff8000000ba57808 */ /* 0x000fe40005000000 */
[----:B------:R-:W-:Y:S02]  /*139f0*/  ISETP.GT.AND P2, PT, R197, 0x8, !P3 ;  /* 0x00000008c500780c */ /* 0x000fe40005f44270 */
        /* <DEDUP_REMOVED lines=119> */
[----:B------:R-:W-:-:S13]  /*14170*/  ISETP.GE.AND P6, PT, R235, 0x1, PT ;  /* 0x00000001eb00780c */ /* 0x000fda0003fc6270 */
[----:B------:R-:W-:Y:S05]  /*14180*/  @!P6 BRA `(.L_x_2829) ;  /* 0x000000000058e947 */ /* 0x000fea0003800000 */
        /* <DEDUP_REMOVED lines=12> */
.L_x_2831:
[----:B------:R-:W-:-:S05]  /*14250*/  IMAD.U32 R197, RZ, RZ, UR49 ;  /* 0x00000031ffc57e24 */ /* 0x000fca000f8e00ff */
[----:B------:R-:W-:-:S13]  /*14260*/  ISETP.NE.AND P6, PT, R197, 0x1, PT ;  /* 0x00000001c500780c */ /* 0x000fda0003fc5270 */
[----:B------:R-:W0:Y:S02]  /*14270*/  @P6 LDC.64 R10, c[0x0][0x9e8] ;  /* 0x00027a00ff0a6b82 */ /* 0x000e240000000a00 */
[----:B0-----:R-:W-:-:S05]  /*14280*/  @P6 IMAD.HI.U32 R10, R5, R10, RZ ;  /* 0x0000000a050a6227 */ /* 0x001fca00078e00ff */
[----:B------:R-:W-:-:S07]  /*14290*/  @P6 SHF.R.U32.HI R5, RZ, R11, R10 ;  /* 0x0000000bff056219 */ /* 0x000fce000001160a */
.L_x_2832:
[----:B------:R-:W-:Y:S05]  /*142a0*/  BSYNC B0 ;  /* 0x0000000000007941 */ /* 0x000fea0003800000 */
.L_x_2830:
[----:B------:R-:W-:-:S04]  /*142b0*/  IMAD.IADD R194, R194, 0x1, -R205 ;  /* 0x00000001c2c27824 */ /* 0x000fc800078e0acd */
[----:B------:R-:W-:-:S05]  /*142c0*/  IMAD R194, R5, R197, R194 ;  /* 0x000000c505c27224 */ /* 0x000fca00078e02c2 */
[----:B------:R-:W-:Y:S02]  /*142d0*/  VIMNMX R199, R199, R194, !PT ;  /* 0x000000c2c7c77248 */ /* 0x000fe40007fe0100 */
[----:B------:R-:W-:-:S07]  /*142e0*/  VIADDMNMX R227, R194, R197, R227, PT ;  /* 0x000000c5c2e37246 */ /* 0x000fce00038001e3 */
.L_x_2829:
[----:B------:R-:W-:Y:S01]  /*142f0*/  ISETP.GT.AND P1, PT, R199, 0x1, !P1 ;  /* 0x00000001c700780c */ /* 0x000fe20004f24270 */
[----:B------:R-:W-:Y:S01]  /*14300*/  IMAD.U32 R11, RZ, RZ, UR48 ;  /* 0x00000030ff0b7e24 */ /* 0x000fe2000f8e00ff */
[----:B------:R-:W-:Y:S01]  /*14310*/  FMNMX.FTZ R5, R164, R216, !PT ;  /* 0x000000d8a4057209 */ /* 0x000fe20007810000 */
[----:B------:R-:W-:Y:S01]  /*14320*/  IMAD.U32 R228, RZ, RZ, UR37 ;  /* 0x00000025ffe47e24 */ /* 0x000fe2000f8e00ff */
        /* <DEDUP_REMOVED lines=67> */
[----:B------:R-:W-:Y:S02]  /*14760*/  ISETP.GT.AND P1, PT, R199, 0x29, !P1 ;  /* 0x00000029c700780c */ /* 0x000fe40004f24270 */
[----:B------:R-:W-:Y:S02]  /*14770*/  LOP3.LUT P2, RZ, R18, 0x40000, RZ, 0xc0, !PT ;  /* 0x0004000012ff7812 */ /* 0x000fe4000784c0ff */
        /* <DEDUP_REMOVED lines=12> */
[----:B------:R-:W-:Y:S02]  /*14840*/  FSEL R190, R190, -INF , !P3 ;  /* 0xff800000bebe7808 */ /* 0x000fe40005800000 */
[----:B------:R-:W-:Y:S02]  /*14850*/  ISETP.GT.AND P1, PT, R199, 0x31, !P1 ;  /* 0x00000031c700780c */ /* 0x000fe40004f24270 */
[C---:B------:R-:W-:Y:S02]  /*14860*/  ISETP.LT.OR P4, PT, R227.reuse, 0x52, P4 ;  /* 0x00000052e300780c */ /* 0x040fe40002781670 */
[----:B------:R-:W-:-:S02]  /*14870*/  ISETP.LT.OR P1, PT, R227, 0x32, P1 ;  /* 0x00000032e300780c */ /* 0x000fc40000f21670 */
[----:B------:R-:W-:Y:S02]  /*14880*/  ISETP.GT.AND P5, PT, R199, 0x58, !P5 ;  /* 0x00000058c700780c */ /* 0x000fe40006fa4270 */
[----:B------:R-:W-:Y:S02]  /*14890*/  FSEL R179, R179, -INF , !P1 ;  /* 0xff800000b3b37808 */ /* 0x000fe40004800000 */
[----:B------:R-:W-:Y:S02]  /*148a0*/  LOP3.LUT P1, RZ, R18, 0x200, RZ, 0xc0, !PT ;  /* 0x0000020012ff7812 */ /* 0x000fe4000782c0ff */
[----:B------:R-:W-:Y:S02]  /*148b0*/  FSEL R189, R189, -INF , !P4 ;  /* 0xff800000bdbd7808 */ /* 0x000fe40006000000 */
[----:B------:R-:W-:Y:S02]  /*148c0*/  ISETP.GT.AND P1, PT, R199, 0x38, !P1 ;  /* 0x00000038c700780c */ /* 0x000fe40004f24270 */
[----:B0-----:R-:W-:-:S02]  /*148d0*/  FMNMX.FTZ R5, R5, R10, !PT ;  /* 0x0000000a05057209 */ /* 0x001fc40007810000 */
[C---:B------:R-:W-:Y:S02]  /*148e0*/  ISETP.LT.OR P1, PT, R227.reuse, 0x39, P1 ;  /* 0x00000039e300780c */ /* 0x040fe40000f21670 */
[----:B------:R-:W-:Y:S01]  /*148f0*/  ISETP.LT.OR P5, PT, R227, 0x59, P5 ;  /* 0x00000059e300780c */ /* 0x000fe20002fa1670 */
[----:B------:R-:W-:Y:S01]  /*14900*/  FMUL.FTZ R10, R5, R11 ;  /* 0x0000000b050a7220 */ /* 0x000fe20000410000 */
[----:B------:R-:W-:Y:S02]  /*14910*/  FSEL R180, R180, -INF , !P1 ;  /* 0xff800000b4b47808 */ /* 0x000fe40004800000 */
[----:B------:R-:W-:Y:S02]  /*14920*/  LOP3.LUT P1, RZ, R18, 0x100, RZ, 0xc0, !PT ;  /* 0x0000010012ff7812 */ /* 0x000fe4000782c0ff */
[----:B------:R-:W-:Y:S02]  /*14930*/  FSEL R191, R191, -INF , !P5 ;  /* 0xff800000bfbf7808 */ /* 0x000fe40006800000 */
        /* <DEDUP_REMOVED lines=16> */
[----:B------:R-:W-:Y:S02]  /*14a40*/  FSEL R194, R5, RZ, P1 ;  /* 0x000000ff05c27208 */ /* 0x000fe40000800000 */
[----:B------:R-:W-:Y:S02]  /*14a50*/  FSEL R10, R10, RZ, P1 ;  /* 0x000000ff0a0a7208 */ /* 0x000fe40000800000 */
[----:B------:R-:W-:Y:S01]  /*14a60*/  ISETP.GT.AND P1, PT, R199, RZ, !P2 ;  /* 0x000000ffc700720c */ /* 0x000fe20005724270 */
[----:B------:R-:W-:Y:S01]  /*14a70*/  FADD.FTZ R194, -R194, R216 ;  /* 0x000000d8c2c27221 */ /* 0x000fe20000010100 */
        /* <DEDUP_REMOVED lines=27> */
[----:B------:R-:W-:Y:S01]  /*14c30*/  FMNMX.FTZ R10, R198, R213, !PT ;  /* 0x000000d5c60a7209 */ /* 0x000fe20007810000 */
[----:B------:R-:W-:Y:S01]  /*14c40*/  MUFU.EX2 R152, R164 ;  /* 0x000000a400987308 */ /* 0x000fe20000000800 */
[----:B------:R-:W-:Y:S01]  /*14c50*/  ISETP.GT.AND P1, PT, R199, 0x59, !P6 ;  /* 0x00000059c700780c */ /* 0x000fe20007724270 */
[----:B------:R-:W-:Y:S01]  /*14c60*/  FMUL.FTZ R184, R194, R11 ;  /* 0x0000000bc2b87220 */ /* 0x000fe20000410000 */
[----:B------:R-:W-:-:S02]  /*14c70*/  FMNMX.FTZ R10, R153, R10, !PT ;  /* 0x0000000a990a7209 */ /* 0x000fc40007810000 */
[----:B------:R-:W-:Y:S02]  /*14c80*/  ISETP.LT.OR P1, PT, R227, 0x5a, P1 ;  /* 0x0000005ae300780c */ /* 0x000fe40000f21670 */
[----:B------:R-:W-:Y:S01]  /*14c90*/  FMNMX.FTZ R10, R156, R10, !PT ;  /* 0x0000000a9c0a7209 */ /* 0x000fe20007810000 */
[----:B------:R-:W0:Y:S01]  /*14ca0*/  MUFU.EX2 R184, R184 ;  /* 0x000000b800b87308 */ /* 0x000e220000000800 */
[----:B------:R-:W-:Y:S02]  /*14cb0*/  FSEL R193, R193, -INF , !P1 ;  /* 0xff800000c1c17808 */ /* 0x000fe40004800000 */
[----:B------:R-:W-:-:S04]  /*14cc0*/  FMNMX.FTZ R10, R157, R10, !PT ;  /* 0x0000000a9d0a7209 */ /* 0x000fc80007810000 */
[----:B------:R-:W-:Y:S01]  /*14cd0*/  FMNMX.FTZ R10, R160, R10, !PT ;  /* 0x0000000aa00a7209 */ /* 0x000fe20007810000 */
[----:B------:R-:W2:Y:S03]  /*14ce0*/  MUFU.EX2 R165, R165 ;  /* 0x000000a500a57308 */ /* 0x000ea60000000800 */
[----:B------:R-:W-:-:S04]  /*14cf0*/  FMNMX.FTZ R10, R161, R10, !PT ;  /* 0x0000000aa10a7209 */ /* 0x000fc80007810000 */
[----:B------:R-:W-:Y:S01]  /*14d00*/  FMNMX.FTZ R10, R166, R10, !PT ;  /* 0x0000000aa60a7209 */ /* 0x000fe20007810000 */
[----:B------:R-:W3:Y:S01]  /*14d10*/  MUFU.EX2 R154, R154 ;  /* 0x0000009a009a7308 */ /* 0x000ee20000000800 */
[----:B0-----:R-:W-:Y:S01]  /*14d20*/  FFMA.FTZ R3, R184, R3, R152 ;  /* 0x00000003b8037223 */ /* 0x001fe20000010098 */
[----:B------:R-:W-:Y:S01]  /*14d30*/  FMUL.FTZ R24, R24, R184 ;  /* 0x000000b818187220 */ /* 0x000fe20000410000 */
[----:B------:R-:W-:Y:S01]  /*14d40*/  FMNMX.FTZ R10, R167, R10, !PT ;  /* 0x0000000aa70a7209 */ /* 0x000fe20007810000 */
[-C--:B------:R-:W-:Y:S01]  /*14d50*/  FMUL.FTZ R25, R25, R184.reuse ;  /* 0x000000b819197220 */ /* 0x080fe20000410000 */
[-C--:B------:R-:W-:Y:S01]  /*14d60*/  FMUL.FTZ R28, R28, R184.reuse ;  /* 0x000000b81c1c7220 */ /* 0x080fe20000410000 */
[----:B------:R-:W-:Y:S01]  /*14d70*/  FMUL.FTZ R29, R29, R184 ;  /* 0x000000b81d1d7220 */ /* 0x000fe20000410000 */
[----:B------:R-:W-:Y:S01]  /*14d80*/  FMNMX.FTZ R10, R170, R10, !PT ;  /* 0x0000000aaa0a7209 */ /* 0x000fe20007810000 */
[----:B------:R-:W0:Y:S01]  /*14d90*/  MUFU.EX2 R155, R155 ;  /* 0x0000009b009b7308 */ /* 0x000e220000000800 */
[C---:B--2---:R-:W-:Y:S01]  /*14da0*/  FADD.FTZ R3, R165.reuse, R3 ;  /* 0x00000003a5037221 */ /* 0x044fe20000010000 */
[----:B------:R-:W-:Y:S01]  /*14db0*/  F2FP.F16.F32.PACK_AB R152, R165, R152 ;  /* 0x00000098a598723e */ /* 0x000fe200000000ff */
[----:B------:R-:W-:Y:S01]  /*14dc0*/  FMUL.FTZ R32, R32, R184 ;  /* 0x000000b820207220 */ /* 0x000fe20000410000 */
[----:B------:R-:W-:Y:S01]  /*14dd0*/  FMNMX.FTZ R10, R171, R10, !PT ;  /* 0x0000000aab0a7209 */ /* 0x000fe20007810000 */
[-C--:B------:R-:W-:Y:S01]  /*14de0*/  FMUL.FTZ R33, R33, R184.reuse ;  /* 0x000000b821217220 */ /* 0x080fe20000410000 */
[-C--:B------:R-:W-:Y:S01]  /*14df0*/  FMUL.FTZ R36, R36, R184.reuse ;  /* 0x000000b824247220 */ /* 0x080fe20000410000 */
[----:B------:R-:W-:Y:S01]  /*14e00*/  FMUL.FTZ R37, R37, R184 ;  /* 0x000000b825257220 */ /* 0x000fe20000410000 */
[----:B------:R-:W-:Y:S01]  /*14e10*/  FMNMX.FTZ R10, R174, R10, !PT ;  /* 0x0000000aae0a7209 */ /* 0x000fe20007810000 */
[----:B------:R-:W2:Y:S01]  /*14e20*/  MUFU.EX2 R158, R158 ;  /* 0x0000009e009e7308 */ /* 0x000ea20000000800 */
[----:B---3--:R-:W-:Y:S01]  /*14e30*/  FADD.FTZ R3, R154, R3 ;  /* 0x000000039a037221 */ /* 0x008fe20000010000 */
[----:B------:R-:W-:Y:S01]  /*14e40*/  FMUL.FTZ R40, R40, R184 ;  /* 0x000000b828287220 */ /* 0x000fe20000410000 */
[----:B------:R-:W-:Y:S01]  /*14e50*/  FMNMX.FTZ R10, R175, R10, !PT ;  /* 0x0000000aaf0a7209 */ /* 0x000fe20007810000 */
[-C--:B------:R-:W-:Y:S01]  /*14e60*/  FMUL.FTZ R41, R41, R184.reuse ;  /* 0x000000b829297220 */ /* 0x080fe20000410000 */
[-C--:B------:R-:W-:Y:S01]  /*14e70*/  FMUL.FTZ R44, R44, R184.reuse ;  /* 0x000000b82c2c7220 */ /* 0x080fe20000410000 */
[----:B------:R-:W-:Y:S01]  /*14e80*/  FMUL.FTZ R45, R45, R184 ;  /* 0x000000b82d2d7220 */ /* 0x000fe20000410000 */
[----:B------:R-:W-:Y:S01]  /*14e90*/  FMNMX.FTZ R10, R178, R10, !PT ;  /* 0x0000000ab20a7209 */ /* 0x000fe20007810000 */
[----:B------:R-:W3:Y:S01]  /*14ea0*/  MUFU.EX2 R159, R159 ;  /* 0x0000009f009f7308 */ /* 0x000ee20000000800 */
[C---:B0-----:R-:W-:Y:S01]  /*14eb0*/  FADD.FTZ R3, R155.reuse, R3 ;  /* 0x000000039b037221 */ /* 0x041fe20000010000 */
[----:B------:R-:W-:Y:S01]  /*14ec0*/  F2FP.F16.F32.PACK_AB R154, R155, R154 ;  /* 0x0000009a9b9a723e */ /* 0x000fe200000000ff */
[----:B------:R-:W-:Y:S01]  /*14ed0*/  FMUL.FTZ R48, R48, R184 ;  /* 0x000000b830307220 */ /* 0x000fe20000410000 */
[----:B------:R-:W-:Y:S01]  /*14ee0*/  FMNMX.FTZ R10, R179, R10, !PT ;  /* 0x0000000ab30a7209 */ /* 0x000fe20007810000 */
[-C--:B------:R-:W-:Y:S01]  /*14ef0*/  FMUL.FTZ R49, R49, R184.reuse ;  /* 0x000000b831317220 */ /* 0x080fe20000410000 */
[-C--:B------:R-:W-:Y:S01]  /*14f00*/  FMUL.FTZ R52, R52, R184.reuse ;  /* 0x000000b834347220 */ /* 0x080fe20000410000 */
[----:B------:R-:W-:Y:S01]  /*14f10*/  FMUL.FTZ R53, R53, R184 ;  /* 0x000000b835357220 */ /* 0x000fe20000410000 */
[----:B------:R-:W-:Y:S01]  /*14f20*/  FMNMX.FTZ R10, R180, R10, !PT ;  /* 0x0000000ab40a7209 */ /* 0x000fe20007810000 */
[----:B------:R-:W0:Y:S01]  /*14f30*/  MUFU.EX2 R162, R162 ;  /* 0x000000a200a27308 */ /* 0x000e220000000800 */
[----:B--2---:R-:W-:Y:S01]  /*14f40*/  FADD.FTZ R3, R158, R3 ;  /* 0x000000039e037221 */ /* 0x004fe20000010000 */
        /* <DEDUP_REMOVED lines=15> */
[----:B0-----:R-:W-:Y:S01]  /*15040*/  FADD.FTZ R3, R162, R3 ;  /* 0x00000003a2037221 */ /* 0x001fe20000010000 */
        /* <DEDUP_REMOVED lines=20> */
[-C--:B------:R-:W-:Y:S01]  /*15190*/  FMUL.FTZ R93, R93, R184.reuse ;  /* 0x000000b85d5d7220 */ /* 0x080fe20000410000 */
[-C--:B------:R-:W-:Y:S01]  /*151a0*/  FMUL.FTZ R96, R96, R184.reuse ;  /* 0x000000b860607220 */ /* 0x080fe20000410000 */
[----:B------:R-:W3:Y:S01]  /*151b0*/  SHFL.BFLY PT, R164, R10, 0x2, 0x1f ;  /* 0x0c401f000aa47f89 */ /* 0x000ee200000e0000 */
        /* <DEDUP_REMOVED lines=22> */
[----:B------:R-:W-:Y:S01]  /*15320*/  FMUL.FTZ R129, R129, R184 ;  /* 0x000000b881817220 */ /* 0x000fe20000410000 */
[----:B---3--:R-:W-:Y:S01]  /*15330*/  FMNMX.FTZ R10, R10, R164, !PT ;  /* 0x000000a40a0a7209 */ /* 0x008fe20007810000 */
[----:B------:R-:W3:Y:S01]  /*15340*/  MUFU.EX2 R214, R214 ;  /* 0x000000d600d67308 */ /* 0x000ee20000000800 */
[----:B0-----:R-:W-:Y:S01]  /*15350*/  FADD.FTZ R3, R176, R3 ;  /* 0x00000003b0037221 */ /* 0x001fe20000010000 */
[-C--:B------:R-:W-:Y:S01]  /*15360*/  FMUL.FTZ R132, R132, R184.reuse ;  /* 0x000000b884847220 */ /* 0x080fe20000410000 */
[-C--:B------:R-:W-:Y:S01]  /*15370*/  FMUL.FTZ R133, R133, R184.reuse ;  /* 0x000000b885857220 */ /* 0x080fe20000410000 */
[----:B------:R-:W0:Y:S01]  /*15380*/  SHFL.BFLY PT, R164, R10, 0x1, 0x1f ;  /* 0x0c201f000aa47f89 */ /* 0x000e2200000e0000 */
        /* <DEDUP_REMOVED lines=8> */
[-C--:B------:R-:W-:Y:S01]  /*15410*/  FMUL.FTZ R148, R148, R184.reuse ;  /* 0x000000b894947220 */ /* 0x080fe20000410000 */
[----:B------:R-:W-:-:S02]  /*15420*/  FMUL.FTZ R149, R149, R184 ;  /* 0x000000b895957220 */ /* 0x000fc40000410000 */
[----:B------:R-:W2:Y:S01]  /*15430*/  MUFU.EX2 R197, R197 ;  /* 0x000000c500c57308 */ /* 0x000ea20000000800 */
[----:B---3--:R-:W-:-:S07]  /*15440*/  FADD.FTZ R3, R214, R3 ;  /* 0x00000003d6037221 */ /* 0x008fce0000010000 */
[----:B------:R-:W3:Y:S01]  /*15450*/  MUFU.EX2 R185, R185 ;  /* 0x000000b900b97308 */ /* 0x000ee20000000800 */
[----:B----4-:R-:W-:Y:S01]  /*15460*/  FADD.FTZ R3, R215, R3 ;  /* 0x00000003d7037221 */ /* 0x010fe20000010000 */
[----:B0-----:R-:W-:-:S04]  /*15470*/  FMNMX.FTZ R10, R10, R164, !PT ;  /* 0x000000a40a0a7209 */ /* 0x001fc80007810000 */
[C---:B------:R-:W-:Y:S01]  /*15480*/  FSETP.NEU.FTZ.AND P1, PT, R10.reuse, -INF , PT ;  /* 0xff8000000a00780b */ /* 0x040fe20003f3d000 */
[----:B------:R-:W-:Y:S01]  /*15490*/  FMUL.FTZ R194, R10, R11 ;  /* 0x0000000b0ac27220 */ /* 0x000fe20000410000 */
[----:B------:R-:W0:Y:S01]  /*154a0*/  MUFU.EX2 R188, R188 ;  /* 0x000000bc00bc7308 */ /* 0x000e220000000800 */
[----:B--2---:R-:W-:-:S03]  /*154b0*/  FADD.FTZ R3, R197, R3 ;  /* 0x00000003c5037221 */ /* 0x004fc60000010000 */
[----:B------:R-:W-:Y:S01]  /*154c0*/  FSEL R194, R194, RZ, P1 ;  /* 0x000000ffc2c27208 */ /* 0x000fe20000800000 */
[----:B---3--:R-:W-:-:S03]  /*154d0*/  FADD.FTZ R3, R185, R3 ;  /* 0x00000003b9037221 */ /* 0x008fc60000010000 */
[----:B------:R-:W2:Y:S01]  /*154e0*/  MUFU.EX2 R217, R217 ;  /* 0x000000d900d97308 */ /* 0x000ea20000000800 */
[-CC-:B------:R-:W-:Y:S01]  /*154f0*/  FFMA.FTZ R164, R153, R11.reuse, -R194.reuse ;  /* 0x0000000b99a47223 */ /* 0x180fe200000108c2 */
[-CC-:B------:R-:W-:Y:S01]  /*15500*/  FFMA.FTZ R153, R170, R11.reuse, -R194.reuse ;  /* 0x0000000baa997223 */ /* 0x180fe200000108c2 */
[-CC-:B------:R-:W-:Y:S01]  /*15510*/  FFMA.FTZ R216, R156, R11.reuse, -R194.reuse ;  /* 0x0000000b9cd87223 */ /* 0x180fe200000108c2 */
[----:B------:R-:W-:Y:S01]  /*15520*/  F2FP.F16.F32.PACK_AB R156, R159, R158 ;  /* 0x0000009e9f9c723e */ /* 0x000fe200000000ff */
[-CC-:B------:R-:W-:Y:S01]  /*15530*/  FFMA.FTZ R227, R198, R11.reuse, -R194.reuse ;  /* 0x0000000bc6e37223 */ /* 0x180fe200000108c2 */
[----:B------:R-:W-:Y:S01]  /*15540*/  F2FP.F16.F32.PACK_AB R158, R163, R162 ;  /* 0x000000a2a39e723e */ /* 0x000fe200000000ff */
[-CC-:B------:R-:W-:Y:S01]  /*15550*/  FFMA.FTZ R157, R157, R11.reuse, -R194.reuse ;  /* 0x0000000b9d9d7223 */ /* 0x180fe200000108c2 */
[----:B------:R3:W-:Y:S01]  /*15560*/  MUFU.EX2 R163, R153 ;  /* 0x0000009900a37308 */ /* 0x0007e20000000800 */
[-CC-:B------:R-:W-:Y:S01]  /*15570*/  FFMA.FTZ R199, R160, R11.reuse, -R194.reuse ;  /* 0x0000000ba0c77223 */ /* 0x180fe200000108c2 */
[-CC-:B------:R-:W-:Y:S01]  /*15580*/  FFMA.FTZ R161, R161, R11.reuse, -R194.reuse ;  /* 0x0000000ba1a17223 */ /* 0x180fe200000108c2 */
[-CC-:B------:R-:W-:Y:S01]  /*15590*/  FFMA.FTZ R198, R166, R11.reuse, -R194.reuse ;  /* 0x0000000ba6c67223 */ /* 0x180fe200000108c2 */
[-CC-:B------:R-:W-:Y:S01]  /*155a0*/  FFMA.FTZ R167, R167, R11.reuse, -R194.reuse ;  /* 0x0000000ba7a77223 */ /* 0x180fe200000108c2 */
[-CC-:B------:R-:W-:Y:S01]  /*155b0*/  FFMA.FTZ R171, R171, R11.reuse, -R194.reuse ;  /* 0x0000000babab7223 */ /* 0x180fe200000108c2 */
[-CC-:B------:R-:W-:Y:S01]  /*155c0*/  FFMA.FTZ R165, R174, R11.reuse, -R194.reuse ;  /* 0x0000000baea57223 */ /* 0x180fe200000108c2 */
[-CC-:B------:R-:W-:Y:S01]  /*155d0*/  FFMA.FTZ R175, R175, R11.reuse, -R194.reuse ;  /* 0x0000000bafaf7223 */ /* 0x180fe200000108c2 */
[----:B------:R4:W-:Y:S01]  /*155e0*/  MUFU.EX2 R155, R164 ;  /* 0x000000a4009b7308 */ /* 0x0009e20000000800 */
[----:B---3--:R-:W-:Y:S01]  /*155f0*/  FSEL R153, R10, RZ, P1 ;  /* 0x000000ff0a997208 */ /* 0x008fe20000800000 */
[-CC-:B------:R-:W-:Y:S01]  /*15600*/  FFMA.FTZ R178, R178, R11.reuse, -R194.reuse ;  /* 0x0000000bb2b27223 */ /* 0x180fe200000108c2 */
[-CC-:B------:R-:W-:Y:S01]  /*15610*/  FFMA.FTZ R179, R179, R11.reuse, -R194.reuse ;  /* 0x0000000bb3b37223 */ /* 0x180fe200000108c2 */
[-CC-:B------:R-:W-:Y:S01]  /*15620*/  FFMA.FTZ R180, R180, R11.reuse, -R194.reuse ;  /* 0x0000000bb4b47223 */ /* 0x180fe200000108c2 */
[-CC-:B------:R-:W-:Y:S01]  /*15630*/  FFMA.FTZ R181, R181, R11.reuse, -R194.reuse ;  /* 0x0000000bb5b57223 */ /* 0x180fe200000108c2 */
[----:B------:R-:W-:Y:S01]  /*15640*/  FADD.FTZ R153, -R153, R213 ;  /* 0x000000d599997221 */ /* 0x000fe20000010100 */
[-CC-:B------:R-:W-:Y:S01]  /*15650*/  FFMA.FTZ R182, R182, R11.reuse, -R194.reuse ;  /* 0x0000000bb6b67223 */ /* 0x180fe200000108c2 */
[----:B------:R-:W3:Y:S01]  /*15660*/  MUFU.EX2 R227, R227 ;  /* 0x000000e300e37308 */ /* 0x000ee20000000800 */
[----:B----4-:R-:W-:Y:S01]  /*15670*/  F2FP.F16.F32.PACK_AB R164, R177, R176 ;  /* 0x000000b0b1a4723e */ /* 0x010fe200000000ff */
[-C--:B------:R-:W-:Y:S01]  /*15680*/  FMUL.FTZ R153, R153, R11.reuse ;  /* 0x0000000b99997220 */ /* 0x080fe20000410000 */
[-CC-:B------:R-:W-:Y:S01]  /*15690*/  FFMA.FTZ R183, R183, R11.reuse, -R194.reuse ;  /* 0x0000000bb7b77223 */ /* 0x180fe200000108c2 */
[----:B------:R-:W-:Y:S01]  /*156a0*/  F2FP.F16.F32.PACK_AB R160, R169, R168 ;  /* 0x000000a8a9a0723e */ /* 0x000fe200000000ff */
[-CC-:B------:R-:W-:Y:S01]  /*156b0*/  FFMA.FTZ R186, R186, R11.reuse, -R194.reuse ;  /* 0x0000000bbaba7223 */ /* 0x180fe200000108c2 */
[-CC-:B------:R-:W-:Y:S01]  /*156c0*/  FFMA.FTZ R187, R187, R11.reuse, -R194.reuse ;  /* 0x0000000bbbbb7223 */ /* 0x180fe200000108c2 */
[-CC-:B------:R-:W-:Y:S01]  /*156d0*/  FFMA.FTZ R190, R190, R11.reuse, -R194.reuse ;  /* 0x0000000bbebe7223 */ /* 0x180fe200000108c2 */
[----:B------:R3:W4:Y:S01]  /*156e0*/  MUFU.EX2 R176, R153 ;  /* 0x0000009900b07308 */ /* 0x0007220000000800 */
[-CC-:B------:R-:W-:Y:S01]  /*156f0*/  FFMA.FTZ R189, R189, R11.reuse, -R194.reuse ;  /* 0x0000000bbdbd7223 */ /* 0x180fe200000108c2 */
[----:B------:R-:W-:Y:S01]  /*15700*/  F2FP.F16.F32.PACK_AB R162, R173, R172 ;  /* 0x000000acada2723e */ /* 0x000fe200000000ff */
[-CC-:B------:R-:W-:Y:S01]  /*15710*/  FFMA.FTZ R191, R191, R11.reuse, -R194.reuse ;  /* 0x0000000bbfbf7223 */ /* 0x180fe200000108c2 */
[----:B------:R-:W-:Y:S01]  /*15720*/  FFMA.FTZ R193, R193, R11, -R194 ;  /* 0x0000000bc1c17223 */ /* 0x000fe200000108c2 */
[----:B0-----:R-:W-:Y:S01]  /*15730*/  FADD.FTZ R3, R188, R3 ;  /* 0x00000003bc037221 */ /* 0x001fe20000010000 */
[----:B------:R-:W-:-:S02]  /*15740*/  F2FP.F16.F32.PACK_AB R166, R215, R214 ;  /* 0x000000d6d7a6723e */ /* 0x000fc400000000ff */
[----:B------:R-:W0:Y:S01]  /*15750*/  MUFU.EX2 R216, R216 ;  /* 0x000000d800d87308 */ /* 0x000e220000000800 */
[----:B--2---:R-:W-:Y:S01]  /*15760*/  FADD.FTZ R3, R217, R3 ;  /* 0x00000003d9037221 */ /* 0x004fe20000010000 */
[----:B---3--:R-:W-:Y:S02]  /*15770*/  F2FP.F16.F32.PACK_AB R153, R155, R227 ;  /* 0x000000e39b99723e */ /* 0x008fe400000000ff */
[----:B------:R-:W-:Y:S02]  /*15780*/  F2FP.F16.F32.PACK_AB R168, R185, R197 ;  /* 0x000000c5b9a8723e */ /* 0x000fe400000000ff */
[----:B------:R-:W-:Y:S02]  /*15790*/  F2FP.F16.F32.PACK_AB R170, R217, R188 ;  /* 0x000000bcd9aa723e */ /* 0x000fe400000000ff */
[----:B------:R-:W2:Y:S01]  /*157a0*/  MUFU.EX2 R157, R157 ;  /* 0x0000009d009d7308 */ /* 0x000ea20000000800 */
[----:B----4-:R-:W-:Y:S01]  /*157b0*/  FFMA.FTZ R0, R176, R0, R227 ;  /* 0x00000000b0007223 */ /* 0x010fe200000100e3 */
        /* <DEDUP_REMOVED lines=127> */
[----:B------:R-:W-:Y:S06]  /*15fb0*/  @!P2 BRA `(.L_x_2833) ;  /* 0x000000000004a947 */ /* 0x000fec0003800000 */
[----:B------:R-:W-:Y:S01]  /*15fc0*/  BPT.TRAP 0x1 ;  /* 0x000000040000795c */ /* 0x000fe20000300000 */
.L_x_2833:
[----:B------:R0:W2:Y:S01]  /*15fd0*/  SYNCS.PHASECHK.TRANS64.TRYWAIT P1, [R211+URZ+0x22850], R212 ;  /* 0x022850d4d30075a7 */ /* 0x0000a2000802017f */
[----:B------:R-:W-:Y:S05]  /*15fe0*/  @!P2 BRA `(.L_x_2834) ;  /* 0x000000000004a947 */ /* 0x000fea0003800000 */
[----:B------:R-:W-:Y:S01]  /*15ff0*/  BPT.TRAP 0x1 ;  /* 0x000000040000795c */ /* 0x000fe20000300000 */
.L_x_2834:
[----:B------:R-:W-:Y:S04]  /*16000*/  BSSY B0, `(.L_x_2835) ;  /* 0x0000004000007945 */ /* 0x000fe80003800000 */
[----:B--2---:R-:W-:Y:S05]  /*16010*/  @P1 BRA `(.L_x_2836) ;  /* 0x0000000000081947 */ /* 0x004fea0003800000 */
[----:B------:R-:W2:Y:S02]  /*16020*/  SYNCS.PHASECHK.TRANS64.TRYWAIT P1, [R211+URZ+0x22850], R212 ;  /* 0x022850d4d30075a7 */ /* 0x000ea4000802017f */
[----:B--2---:R-:W-:Y:S05]  /*16030*/  @!P1 BRA `(.L_x_2837) ;  /* 0x000000f800889947 */ /* 0x004fea0003800000 */
.L_x_2836:
[----:B------:R-:W-:Y:S05]  /*16040*/  BSYNC B0 ;  /* 0x0000000000007941 */ /* 0x000fea0003800000 */
.L_x_2835:
[----:B------:R-:W3:Y:S01]  /*16050*/  S2R R178, SR_TID.X ;  /* 0x0000000000b27919 */ /* 0x000ee20000002100 */
[----:B------:R-:W-:Y:S01]  /*16060*/  IMAD.MOV.U32 R177, RZ, RZ, 0x40000040 ;  /* 0x40000040ffb17424 */ /* 0x000fe200078e00ff */
[----:B------:R-:W-:Y:S05]  /*16070*/  WARPSYNC.ALL ;  /* 0x0000000000007948 */ /* 0x000fea0003800000 */
[----:B------:R-:W-:Y:S01]  /*16080*/  R2UR UR7, R177 ;  /* 0x00000000b10772ca */ /* 0x000fe200000e0000 */
[----:B------:R-:W-:Y:S01]  /*16090*/  IMAD.MOV.U32 R176, RZ, RZ, 0xc00 ;  /* 0x00000c00ffb07424 */ /* 0x000fe200078e00ff */
[----:B------:R-:W-:Y:S01]  /*160a0*/  ISETP.GT.AND P1, PT, R4, R219, PT ;  /* 0x000000db0400720c */ /* 0x000fe20003f24270 */
[----:B012---:R-:W-:-:S02]  /*160b0*/  @!P0 VIADD R211, R211, 0x22860 ;  /* 0x00022860d3d38836 */ /* 0x007fc40000000000 */
[----:B------:R-:W-:Y:S02]  /*160c0*/  IMAD R176, R2, R176, UR42 ;  /* 0x0000002a02b07e24 */ /* 0x000fe4000f8e02b0 */
[----:B------:R-:W-:Y:S01]  /*160d0*/  VIADD R4, R4, 0xffffffff ;  /* 0xffffffff04047836 */ /* 0x000fe20000000000 */
[----:B------:R-:W-:Y:S01]  /*160e0*/  @!P0 PRMT R211, RZ, 0x654, R211 ;  /* 0x00000654ffd38816 */ /* 0x000fe200000000d3 */
[----:B------:R-:W-:Y:S01]  /*160f0*/  IMAD.MOV.U32 R213, RZ, RZ, R10 ;  /* 0x000000ffffd57224 */ /* 0x000fe200078e000a */
[----:B------:R-:W-:Y:S01]  /*16100*/  R2UR UR6, R176 ;  /* 0x00000000b00672ca */ /* 0x000fe200000e0000 */
[----:B------:R-:W-:Y:S01]  /*16110*/  IMAD.MOV.U32 R216, RZ, RZ, R5 ;  /* 0x000000ffffd87224 */ /* 0x000fe200078e0005 */
[----:B---3--:R-:W-:-:S05]  /*16120*/  SHF.R.U32.HI R178, RZ, 0x7, R178 ;  /* 0x00000007ffb27819 */ /* 0x008fca00000116b2 */
        /* <DEDUP_REMOVED lines=46> */
.L_x_2820:
[----:B------:R-:W-:Y:S05]  /*16410*/  WARPSYNC.ALL ;  /* 0x0000000000007948 */ /* 0x000fea0003800000 */
[----:B------:R-:W2:Y:S01]  /*16420*/  SHFL.BFLY PT, R4, R3, 0x2, 0x1f ;  /* 0x0c401f0003047f89 */ /* 0x000ea200000e0000 */
[----:B------:R-:W-:Y:S02]  /*16430*/  IMAD.MOV.U32 R21, RZ, RZ, -0x800000 ;  /* 0xff800000ff157424 */ /* 0x000fe400078e00ff */
[----:B------:R-:W-:Y:S01]  /*16440*/  VIADD R2, R2, 0x1 ;  /* 0x0000000102027836 */ /* 0x000fe20000000000 */
[----:B------:R-:W3:Y:S01]  /*16450*/  SHFL.BFLY PT, R9, R0, 0x2, 0x1f ;  /* 0x0c401f0000097f89 */ /* 0x000ee200000e0000 */
[----:B------:R-:W-:Y:S01]  /*16460*/  VIADD R232, R232, 0x1 ;  /* 0x00000001e8e87836 */ /* 0x000fe20000000000 */
[----:B------:R4:W-:Y:S08]  /*16470*/  BAR.ARV R20, 0x100 ;  /* 0x000400140000751d */ /* 0x0009f00000002000 */
[----:B------:R-:W-:Y:S06]  /*16480*/  BAR.ARV 0x8, 0x180 ;  /* 0x0206000000007b1d */ /* 0x000fec0000002000 */
[----:B--2---:R-:W-:Y:S01]  /*16490*/  FADD.FTZ R4, R4, R3 ;  /* 0x0000000304047221 */ /* 0x004fe20000010000 */
[----:B---3--:R-:W-:-:S04]  /*164a0*/  FADD.FTZ R9, R9, R0 ;  /* 0x0000000009097221 */ /* 0x008fc80000010000 */
[----:B------:R-:W2:Y:S04]  /*164b0*/  SHFL.BFLY PT, R7, R4, 0x1, 0x1f ;  /* 0x0c201f0004077f89 */ /* 0x000ea800000e0000 */
[----:B------:R-:W3:Y:S01]  /*164c0*/  SHFL.BFLY PT, R6, R9, 0x1, 0x1f ;  /* 0x0c201f0009067f89 */ /* 0x000ee200000e0000 */
[----:B--2---:R-:W-:Y:S01]  /*164d0*/  FADD.FTZ R7, R4, R7 ;  /* 0x0000000704077221 */ /* 0x004fe20000010000 */
[----:B------:R-:W-:Y:S02]  /*164e0*/  IMAD.MOV.U32 R4, RZ, RZ, RZ ;  /* 0x000000ffff047224 */ /* 0x000fe400078e00ff */
[----:B---3--:R-:W-:Y:S02]  /*164f0*/  FADD.FTZ R6, R9, R6 ;  /* 0x0000000609067221 */ /* 0x008fe40000010000 */
[----:B------:R-:W-:-:S03]  /*16500*/  FSETP.NE.FTZ.AND P0, PT, R7, RZ, PT ;  /* 0x000000ff0700720b */ /* 0x000fc60003f15000 */
[----:B------:R-:W-:-:S10]  /*16510*/  FSETP.NE.FTZ.AND P1, PT, R6, RZ, PT ;  /* 0x000000ff0600720b */ /* 0x000fd40003f35000 */
[----:B------:R-:W2:Y:S01]  /*16520*/  @P0 MUFU.LG2 R8, R7 ;  /* 0x0000000700080308 */ /* 0x000ea20000000c00 */
[----:B------:R-:W-:-:S07]  /*16530*/  @P0 FMUL.FTZ R0, R11, 0.69314718246459960938 ;  /* 0x3f3172180b000820 */ /* 0x000fce0000410000 */
[----:B------:R-:W3:Y:S08]  /*16540*/  @P1 MUFU.LG2 R3, R6 ;  /* 0x0000000600031308 */ /* 0x000ef00000000c00 */
[----:B------:R-:W5:Y:S01]  /*16550*/  @P0 MUFU.RCP R4, R7 ;  /* 0x0000000700040308 */ /* 0x000f620000001000 */
[----:B--2---:R-:W-:-:S04]  /*16560*/  @P0 FMUL.FTZ R13, R8, 0.69314718246459960938 ;  /* 0x3f317218080d0820 */ /* 0x004fc80000410000 */
[----:B------:R-:W-:Y:S01]  /*16570*/  @P0 FFMA.FTZ R21, R0, R5, R13 ;  /* 0x0000000500150223 */ /* 0x000fe2000001000d */
[----:B------:R-:W-:Y:S01]  /*16580*/  @P1 FMUL.FTZ R0, R11, 0.69314718246459960938 ;  /* 0x3f3172180b001820 */ /* 0x000fe20000410000 */
[----:B------:R-:W-:Y:S01]  /*16590*/  PLOP3.LUT P0, PT, PT, PT, PT, 0x8, 0x0 ;  /* 0x000000000000781c */ /* 0x000fe20003f0e170 */
[----:B---3--:R-:W-:Y:S01]  /*165a0*/  @P1 FMUL.FTZ R5, R3, 0.69314718246459960938 ;  /* 0x3f31721803051820 */ /* 0x008fe20000410000 */
[----:B------:R-:W-:-:S03]  /*165b0*/  IMAD.MOV.U32 R3, RZ, RZ, -0x800000 ;  /* 0xff800000ff037424 */ /* 0x000fc600078e00ff */
[----:B------:R-:W-:Y:S01]  /*165c0*/  @P1 FFMA.FTZ R3, R0, R10, R5 ;  /* 0x0000000a00031223 */ /* 0x000fe20000010005 */
[----:B------:R-:W-:Y:S02]  /*165d0*/  IMAD.MOV.U32 R0, RZ, RZ, RZ ;  /* 0x000000ffff007224 */ /* 0x000fe400078e00ff */
[-C--:B-----5:R-:W-:Y:S01]  /*165e0*/  FMUL.FTZ R24, R24, R4.reuse ;  /* 0x0000000418187220 */ /* 0x0a0fe20000410000 */
[-C--:B------:R-:W-:Y:S01]  /*165f0*/  FMUL.FTZ R25, R25, R4.reuse ;  /* 0x0000000419197220 */ /* 0x080fe20000410000 */
[-C--:B------:R-:W-:Y:S02]  /*16600*/  FMUL.FTZ R28, R28, R4.reuse ;  /* 0x000000041c1c7220 */ /* 0x080fe40000410000 */
[----:B------:R-:W2:Y:S01]  /*16610*/  @P1 MUFU.RCP R0, R6 ;  /* 0x0000000600001308 */ /* 0x000ea20000001000 */
[----:B------:R-:W-:Y:S01]  /*16620*/  ISETP.NE.AND P1, PT, R2, 0x2, PT ;  /* 0x000000020200780c */ /* 0x000fe20003f25270 */
[-C--:B------:R-:W-:Y:S01]  /*16630*/  FMUL.FTZ R29, R29, R4.reuse ;  /* 0x000000041d1d7220 */ /* 0x080fe20000410000 */
[-C--:B------:R-:W-:Y:S01]  /*16640*/  FMUL.FTZ R32, R32, R4.reuse ;  /* 0x0000000420207220 */ /* 0x080fe20000410000 */
[-C--:B------:R-:W-:Y:S01]  /*16650*/  FMUL.FTZ R33, R33, R4.reuse ;  /* 0x0000000421217220 */ /* 0x080fe20000410000 */
[----:B------:R-:W-:Y:S01]  /*16660*/  SEL R5, RZ, 0x1, P1 ;  /* 0x00000001ff057807 */ /* 0x000fe20000800000 */
        /* <DEDUP_REMOVED lines=122> */
[----:B------:R-:W-:-:S02]  /*16e10*/  LOP3.LUT R202, R202, R5, RZ, 0x3c, !PT ;  /* 0x00000005caca7212 */ /* 0x000fc400078e3cff */
[----:B----4-:R-:W-:-:S07]  /*16e20*/  SEL R2, R2, RZ, P1 ;  /* 0x000000ff02027207 */ /* 0x010fce0000800000 */
.L_x_2730:
[----:B------:R-:W-:Y:S05]  /*16e30*/  WARPSYNC.ALL ;  /* 0x0000000000007948 */ /* 0x000fea0003800000 */
[----:B------:R-:W2:Y:S08]  /*16e40*/  S2UR UR5, SR_CgaCtaId ;  /* 0x00000000000579c3 */ /* 0x000eb00000008800 */
[----:B------:R-:W-:Y:S06]  /*16e50*/  BAR.SYNC.DEFER_BLOCKING 0x5, 0x180 ;  /* 0x0146000000007b1d */ /* 0x000fec0000010000 */
[----:B------:R-:W-:Y:S01]  /*16e60*/  UMOV UR4, 0x400 ;  /* 0x0000040000047882 */ /* 0x000fe20000000000 */
[----:B------:R-:W-:Y:S01]  /*16e70*/  BSSY B0, `(.L_x_2839) ;  /* 0x0000507000007945 */ /* 0x000fe20003800000 */
[----:B--2---:R-:W-:-:S06]  /*16e80*/  ULEA UR4, UR5, UR4, 0x18 ;  /* 0x0000000405047291 */ /* 0x004fcc000f8ec03f */
[----:B------:R-:W-:-:S05]  /*16e90*/  IMAD.U32 R19, RZ, RZ, UR4 ;  /* 0x00000004ff137e24 */ /* 0x000fca000f8e00ff */
[----:B-----5:R2:W3:Y:S01]  /*16ea0*/  LDS.128 R152, [R19+0x228d0] ;  /* 0x0228d00013987984 */ /* 0x0204e20000000c00 */
[----:B------:R-:W-:Y:S06]  /*16eb0*/  BAR.ARV 0x4, 0x180 ;  /* 0x0106000000007b1d */ /* 0x000fec0000002000 */
[----:B------:R-:W-:Y:S05]  /*16ec0*/  @P0 BRA `(.L_x_2840) ;  /* 0x0000004000300947 */ /* 0x000fea0003800000 */
[----:B------:R-:W4:Y:S01]  /*16ed0*/  LDL R4, [R1+0x70] ;  /* 0x0000700001047983 */ /* 0x000f220000100800 */
[----:B------:R-:W-:Y:S01]  /*16ee0*/  ISETP.NE.AND P0, PT, R225, RZ, PT ;  /* 0x000000ffe100720c */ /* 0x000fe20003f05270 */
[----:B------:R-:W-:Y:S01]  /*16ef0*/  ULDC UR4, c[0x0][0xad4] ;  /* 0x0002b50000047ab9 */ /* 0x000fe20000000800 */
[----:B------:R-:W-:Y:S01]  /*16f00*/  F2FP.F16.F32.PACK_AB R6, R29, R28 ;  /* 0x0000001c1d06723e */ /* 0x000fe200000000ff */
[----:B------:R-:W0:Y:S01]  /*16f10*/  S2R R0, SR_SWINHI ;  /* 0x0000000000007919 */ /* 0x000e220000002f00 */
        /* <DEDUP_REMOVED lines=13> */
[----:B0-----:R-:W-:-:S03]  /*16ff0*/  MOV R13, R0 ;  /* 0x00000000000d7202 */ /* 0x001fc60000000f00 */
[----:B----4-:R-:W-:-:S04]  /*17000*/  IMAD.WIDE R14, R4, 0x2, R12 ;  /* 0x00000002040e7825 */ /* 0x010fc800078e020c */
        /* <DEDUP_REMOVED lines=162> */
[----:B0-----:R-:W-:Y:S01]  /*17a30*/  IADD3 R0, P0, R14, 0xc060, RZ ;  /* 0x0000c0600e007810 */ /* 0x001fe20007f1e0ff */
[----:B------:R-:W0:Y:S03]  /*17a40*/  LDC.64 R6, c[0x0][0xc00] ;  /* 0x00030000ff067b82 */ /* 0x000e260000000a00 */
[----:B------:R-:W-:Y:S01]  /*17a50*/  LOP3.LUT R4, R0, 0x380, RZ, 0xc0, !PT ;  /* 0x0000038000047812 */ /* 0x000fe200078ec0ff */
[----:B------:R-:W-:-:S03]  /*17a60*/  IMAD.X R15, RZ, RZ, R15, P0 ;  /* 0x000000ffff0f7224 */ /* 0x000fc600000e060f */
[----:B------:R-:W-:-:S04]  /*17a70*/  SHF.R.U64 R4, R4, 0x3, RZ ;  /* 0x0000000304047819 */ /* 0x000fc800000012ff */
[----:B------:R-:W-:Y:S01]  /*17a80*/  LOP3.LUT R14, R4, R0, RZ, 0x3c, !PT ;  /* 0x00000000040e7212 */ /* 0x000fe200078e3cff */
[----:B------:R-:W-:-:S03]  /*17a90*/  IMAD.MOV.U32 R4, RZ, RZ, RZ ;  /* 0x000000ffff047224 */ /* 0x000fc600078e00ff */
[----:B------:R-:W-:-:S05]  /*17aa0*/  MOV R14, R14 ;  /* 0x0000000e000e7202 */ /* 0x000fca0000000f00 */
[----:B------:R4:W-:Y:S01]  /*17ab0*/  STSM.16.M88.4 [R14], R8 ;  /* 0x000000080e007844 */ /* 0x0009e20000000200 */
[----:B0-----:R-:W-:Y:S01]  /*17ac0*/  IMAD.WIDE R6, R230, 0x4, R6 ;  /* 0x00000004e6067825 */ /* 0x001fe200078e0206 */
[----:B------:R-:W-:Y:S06]  /*17ad0*/  BAR.SYNC.DEFER_BLOCKING 0x1, 0x100 ;  /* 0x0044000000007b1d */ /* 0x000fec0000010000 */
[----:B------:R-:W5:Y:S01]  /*17ae0*/  @P1 LDG.E R4, desc[UR38][R6.64] ;  /* 0x0000002606041981 */ /* 0x000f62000c1e1900 */
[----:B------:R-:W-:Y:S01]  /*17af0*/  ISETP.NE.U32.AND P0, PT, RZ, UR6, PT ;  /* 0x00000006ff007c0c */ /* 0x000fe2000bf05070 */
[----:B------:R-:W-:Y:S01]  /*17b00*/  ULDC UR6, c[0x0][0xa88] ;  /* 0x0002a20000067ab9 */ /* 0x000fe20000000800 */
[----:B------:R-:W-:-:S02]  /*17b10*/  IMAD.MOV.U32 R20, RZ, RZ, 0x9b8 ;  /* 0x000009b8ff147424 */ /* 0x000fc400078e00ff */
[----:B------:R-:W-:Y:S01]  /*17b20*/  ISETP.NE.AND.EX P0, PT, RZ, UR7, PT, P0 ;  /* 0x00000007ff007c0c */ /* 0x000fe2000bf05300 */
[----:B------:R-:W-:-:S12]  /*17b30*/  IMAD.U32 R0, RZ, RZ, UR6 ;  /* 0x00000006ff007e24 */ /* 0x000fd8000f8e00ff */
[----:B----4-:R-:W0:Y:S01]  /*17b40*/  @P0 LDC.64 R8, c[0x0][0xc08] ;  /* 0x00030200ff080b82 */ /* 0x010e220000000a00 */
[----:B------:R-:W-:-:S04]  /*17b50*/  ISETP.GT.AND P2, PT, R225, 0x1, PT ;  /* 0x00000001e100780c */ /* 0x000fc80003f44270 */
[----:B------:R-:W-:-:S04]  /*17b60*/  SEL R20, R20, 0x978, P2 ;  /* 0x0000097814147807 */ /* 0x000fc80001000000 */
[----:B------:R4:W1:Y:S01]  /*17b70*/  LDC.64 R10, c[0x0][R20+0x220] ;  /* 0x00008800140a7b82 */ /* 0x0008620000000a00 */
[----:B0-----:R-:W-:-:S05]  /*17b80*/  @P0 IMAD.WIDE R8, R230, 0x4, R8 ;  /* 0x00000004e6080825 */ /* 0x001fca00078e0208 */
[----:B------:R0:W5:Y:S02]  /*17b90*/  @P0 LDG.E R0, desc[UR38][R8.64] ;  /* 0x0000002608000981 */ /* 0x000164000c1e1900 */
[----:B0-----:R4:W0:Y:S01]  /*17ba0*/  LDC.64 R8, c[0x0][R20+0x218] ;  /* 0x0000860014087b82 */ /* 0x0018220000000a00 */
[----:B-1----:R-:W-:Y:S05]  /*17bb0*/  @P0 BRA `(.L_x_2841) ;  /* 0x0000000000100947 */ /* 0x002fea0003800000 */
[----:B------:R-:W-:Y:S05]  /*17bc0*/  @!P1 BRA `(.L_x_2841) ;  /* 0x00000000000c9947 */ /* 0x000fea0003800000 */
[----:B-----5:R-:W2:Y:S04]  /*17bd0*/  LDG.E R0, desc[UR38][R6.64] ;  /* 0x0000002606007981 */ /* 0x020ea8000c1e1900 */
[----:B------:R-:W2:Y:S02]  /*17be0*/  LDG.E R6, desc[UR38][R6.64+0x4] ;  /* 0x0000042606067981 */ /* 0x000ea4000c1e1900 */
[----:B--2---:R-:W-:-:S07]  /*17bf0*/  IMAD.IADD R0, R6, 0x1, -R0 ;  /* 0x0000000106007824 */ /* 0x004fce00078e0a00 */
.L_x_2841:
[----:B------:R-:W2:Y:S01]  /*17c00*/  LDL R159, [R1+0x6c] ;  /* 0x00006c00019f7983 */ /* 0x000ea20000100800 */
[----:B------:R-:W1:Y:S03]  /*17c10*/  LDC R157, c[0x0][0xbe8] ;  /* 0x0002fa00ff9d7b82 */ /* 0x000e660000000800 */
[----:B------:R-:W2:Y:S01]  /*17c20*/  LDL R158, [R1+0x64] ;  /* 0x00006400019e7983 */ /* 0x000ea20000100800 */
[----:B------:R-:W-:Y:S02]  /*17c30*/  ISETP.NE.U32.AND P0, PT, RZ, UR4, PT ;  /* 0x00000004ff007c0c */ /* 0x000fe4000bf05070 */
[----:B------:R-:W-:Y:S02]  /*17c40*/  SHF.R.S32.HI R5, RZ, 0x1f, R230 ;  /* 0x0000001fff057819 */ /* 0x000fe400000114e6 */
[----:B------:R-:W4:Y:S01]  /*17c50*/  LDC.64 R14, c[0x0][R20+0x228] ;  /* 0x00008a00140e7b82 */ /* 0x000f220000000a00 */
[----:B------:R-:W-:-:S04]  /*17c60*/  ISETP.NE.AND.EX P0, PT, RZ, UR5, PT, P0 ;  /* 0x00000005ff007c0c */ /* 0x000fc8000bf05300 */
[----:B------:R-:W-:Y:S02]  /*17c70*/  SEL R6, R230, RZ, !P0 ;  /* 0x000000ffe6067207 */ /* 0x000fe40004000000 */
[----:B------:R-:W-:-:S03]  /*17c80*/  SEL R5, R5, RZ, !P0 ;  /* 0x000000ff05057207 */ /* 0x000fc60004000000 */
[----:B---3--:R-:W-:-:S04]  /*17c90*/  IMAD R152, R11, R6, RZ ;  /* 0x000000060b987224 */ /* 0x008fc800078e02ff */
[----:B------:R-:W-:Y:S01]  /*17ca0*/  IMAD R152, R10, R5, R152 ;  /* 0x000000050a987224 */ /* 0x000fe200078e0298 */
[----:B-1----:R-:W-:Y:S01]  /*17cb0*/  ISETP.NE.AND P1, PT, R157, 0x1, PT ;  /* 0x000000019d00780c */ /* 0x002fe20003f25270 */
[-C--:B0-----:R-:W-:Y:S02]  /*17cc0*/  IMAD R5, R9, R224.reuse, RZ ;  /* 0x000000e009057224 */ /* 0x081fe400078e02ff */
[----:B------:R-:W-:-:S04]  /*17cd0*/  IMAD.WIDE.U32 R8, R8, R224, RZ ;  /* 0x000000e008087225 */ /* 0x000fc800078e00ff */
[----:B------:R-:W-:-:S04]  /*17ce0*/  IMAD.WIDE.U32 R10, R10, R6, RZ ;  /* 0x000000060a0a7225 */ /* 0x000fc800078e00ff */
[----:B------:R-:W-:Y:S01]  /*17cf0*/  IMAD.IADD R156, R9, 0x1, R5 ;  /* 0x00000001099c7824 */ /* 0x000fe200078e0205 */
[----:B-----5:R-:W-:Y:S01]  /*17d00*/  IADD3 R7, P0, P3, R10, R8, R4 ;  /* 0x000000080a077210 */ /* 0x020fe20007b1e004 */
[----:B------:R-:W0:Y:S01]  /*17d10*/  @P1 LDC R9, c[0x0][0xbec] ;  /* 0x0002fb00ff091b82 */ /* 0x000e220000000800 */
[----:B------:R-:W-:Y:S01]  /*17d20*/  SEL R10, R233, RZ, P2 ;  /* 0x000000ffe90a7207 */ /* 0x000fe20001000000 */
[----:B------:R-:W-:Y:S01]  /*17d30*/  IMAD.IADD R152, R11, 0x1, R152 ;  /* 0x000000010b987824 */ /* 0x000fe200078e0298 */
[----:B------:R-:W-:Y:S01]  /*17d40*/  SHF.R.S32.HI R5, RZ, 0x1f, R4 ;  /* 0x0000001fff057819 */ /* 0x000fe20000011404 */
[----:B------:R-:W-:-:S04]  /*17d50*/  IMAD R0, R0, R157, RZ ;  /* 0x0000009d00007224 */ /* 0x000fc800078e02ff */
[----:B------:R-:W1:Y:S01]  /*17d60*/  @P1 LDC R8, c[0x0][0xbf0] ;  /* 0x0002fc00ff081b82 */ /* 0x000e620000000800 */
[-C--:B----4-:R-:W-:Y:S02]  /*17d70*/  IMAD R15, R15, R10.reuse, RZ ;  /* 0x0000000a0f0f7224 */ /* 0x090fe400078e02ff */
[----:B------:R-:W-:Y:S01]  /*17d80*/  IMAD.WIDE.U32 R10, R14, R10, RZ ;  /* 0x0000000a0e0a7225 */ /* 0x000fe200078e00ff */
[----:B------:R-:W-:-:S03]  /*17d90*/  IADD3.X R14, R152, R156, R5, P0, P3 ;  /* 0x0000009c980e7210 */ /* 0x000fc600007e6405 */
[----:B------:R-:W-:Y:S02]  /*17da0*/  IMAD.IADD R152, R210, 0x1, R209 ;  /* 0x00000001d2987824 */ /* 0x000fe400078e02d1 */
[----:B------:R-:W-:Y:S02]  /*17db0*/  IMAD.IADD R15, R11, 0x1, R15 ;  /* 0x000000010b0f7824 */ /* 0x000fe400078e020f */
[----:B0-----:R-:W-:-:S04]  /*17dc0*/  @P1 IMAD.HI.U32 R9, R152, R9, RZ ;  /* 0x0000000998091227 */ /* 0x001fc800078e00ff */
[----:B------:R-:W-:Y:S01]  /*17dd0*/  IMAD.MOV.U32 R156, RZ, RZ, R152 ;  /* 0x000000ffff9c7224 */ /* 0x000fe200078e0098 */
[----:B-1----:R-:W-:Y:S02]  /*17de0*/  @P1 SHF.R.U32.HI R156, RZ, R8, R9 ;  /* 0x00000008ff9c1219 */ /* 0x002fe40000011609 */
[----:B------:R0:W1:Y:S02]  /*17df0*/  LDC.64 R8, c[0x0][R20+0x210] ;  /* 0x0000840014087b82 */ /* 0x0000640000000a00 */
[----:B------:R-:W-:Y:S02]  /*17e00*/  IADD3 R10, P0, P3, R156, R7, R10 ;  /* 0x000000079c0a7210 */ /* 0x000fe40007b1e00a */
[----:B------:R-:W-:-:S04]  /*17e10*/  SHF.R.S32.HI R7, RZ, 0x1f, R156 ;  /* 0x0000001fff077819 */ /* 0x000fc8000001149c */
[----:B------:R-:W-:Y:S01]  /*17e20*/  IADD3.X R11, R7, R14, R15, P0, P3 ;  /* 0x0000000e070b7210 */ /* 0x000fe200007e640f */
[----:B0-----:R-:W-:Y:S01]  /*17e30*/  IMAD.MOV R20, RZ, RZ, -R156 ;  /* 0x000000ffff147224 */ /* 0x001fe200078e0a9c */
[----:B------:R-:W0:Y:S03]  /*17e40*/  LDC.64 R14, c[0x0][0xba8] ;  /* 0x0002ea00ff0e7b82 */ /* 0x000e260000000a00 */
[----:B------:R-:W-:-:S05]  /*17e50*/  IMAD R20, R157, R20, R152 ;  /* 0x000000149d147224 */ /* 0x000fca00078e0298 */
[----:B------:R-:W-:Y:S01]  /*17e60*/  SHF.R.S32.HI R7, RZ, 0x1f, R20 ;  /* 0x0000001fff077819 */ /* 0x000fe20000011414 */
[----:B0-----:R-:W0:Y:S08]  /*17e70*/  @!P2 LDC R14, c[0x0][0xb50] ;  /* 0x0002d400ff0eab82 */ /* 0x001e300000000800 */
[----:B------:R-:W3:Y:S01]  /*17e80*/  @!P2 LDC R15, c[0x0][0xb54] ;  /* 0x0002d500ff0fab82 */ /* 0x000ee20000000800 */
[----:B-1----:R-:W-:-:S02]  /*17e90*/  IMAD R9, R9, R20, RZ ;  /* 0x0000001409097224 */ /* 0x002fc400078e02ff */
[----:B------:R-:W-:-:S04]  /*17ea0*/  IMAD.WIDE.U32 R10, R8, R20, R10 ;  /* 0x00000014080a7225 */ /* 0x000fc800078e000a */
[----:B------:R-:W-:-:S04]  /*17eb0*/  IMAD R7, R8, R7, R9 ;  /* 0x0000000708077224 */ /* 0x000fc800078e0209 */
[----:B------:R-:W-:Y:S01]  /*17ec0*/  IMAD.IADD R7, R11, 0x1, R7 ;  /* 0x000000010b077824 */ /* 0x000fe200078e0207 */
[----:B0-----:R-:W-:-:S05]  /*17ed0*/  LEA R14, P0, R10, R14, 0x2 ;  /* 0x0000000e0a0e7211 */ /* 0x001fca00078010ff */
[----:B------:R-:W-:Y:S01]  /*17ee0*/  SHFL.IDX PT, R8, R14, RZ, 0x1c1f ;  /* 0x001c1fff0e087589 */ /* 0x000fe200000e0000 */
[----:B---3--:R-:W-:-:S03]  /*17ef0*/  LEA.HI.X R7, R10, R15, R7, 0x2, P0 ;  /* 0x0000000f0a077211 */ /* 0x008fc600000f1407 */
[----:B------:R-:W-:Y:S04]  /*17f00*/  SHFL.IDX PT, R10, R14, 0x1, 0x1c1f ;  /* 0x003c1f000e0a7f89 */ /* 0x000fe800000e0000 */
[----:B------:R-:W0:Y:S04]  /*17f10*/  SHFL.IDX PT, R9, R7, RZ, 0x1c1f ;  /* 0x001c1fff07097589 */ /* 0x000e2800000e0000 */
[----:B------:R1:W3:Y:S01]  /*17f20*/  SHFL.IDX PT, R11, R7, 0x1, 0x1c1f ;  /* 0x003c1f00070b7f89 */ /* 0x0002e200000e0000 */
[----:B--2---:R-:W-:Y:S01]  /*17f30*/  IMAD.IADD R20, R159, 0x1, R209 ;  /* 0x000000019f147824 */ /* 0x004fe200078e02d1 */
[----:B------:R-:W-:-:S03]  /*17f40*/  LOP3.LUT P0, RZ, R158, 0x3, RZ, 0xc0, !PT ;  /* 0x000000039eff7812 */ /* 0x000fc6000780c0ff */
[C---:B-1----:R-:W-:Y:S01]  /*17f50*/  VIADD R7, R20.reuse, 0x8 ;  /* 0x0000000814077836 */ /* 0x042fe20000000000 */
[----:B------:R-:W-:-:S04]  /*17f60*/  ISETP.GE.OR P3, PT, R20, R0, P0 ;  /* 0x000000001400720c */ /* 0x000fc80000766670 */
[----:B------:R-:W-:-:S09]  /*17f70*/  ISETP.GE.OR P0, PT, R7, R0, P0 ;  /* 0x000000000700720c */ /* 0x000fd20000706670 */
[----:B0-----:R0:W-:Y:S04]  /*17f80*/  @!P3 ST.E desc[UR38][R8.64], R21 ;  /* 0x000000150800b985 */ /* 0x0011e8000c101926 */
[----:B---3--:R0:W-:Y:S01]  /*17f90*/  @!P0 ST.E desc[UR38][R10.64], R3 ;  /* 0x000000030a008985 */ /* 0x0081e2000c101926 */
[----:B------:R-:W-:Y:S05]  /*17fa0*/  @P2 BRA `(.L_x_2842) ;  /* 0x0000001000382947 */ /* 0x000fea0003800000 */
[----:B0-----:R-:W0:Y:S01]  /*17fb0*/  S2R R3, SR_TID.X ;  /* 0x0000000000037919 */ /* 0x001e220000002100 */
        /* <DEDUP_REMOVED lines=10> */
[----:B------:R-:W-:Y:S02]  /*18060*/  IADD3 R41, P4, R12, 0x4000, RZ ;  /* 0x000040000c297810 */ /* 0x000fe40007f9e0ff */
[----:B------:R-:W-:Y:S02]  /*18070*/  LOP3.LUT R28, R29, 0x380, RZ, 0xc0, !PT ;  /* 0x000003801d1c7812 */ /* 0x000fe400078ec0ff */
[----:B------:R-:W-:-:S02]  /*18080*/  LOP3.LUT R32, R33, 0x380, RZ, 0xc0, !PT ;  /* 0x0000038021207812 */ /* 0x000fc400078ec0ff */
[----:B------:R-:W-:Y:S02]  /*18090*/  LOP3.LUT R36, R37, 0x380, RZ, 0xc0, !PT ;  /* 0x0000038025247812 */ /* 0x000fe400078ec0ff */
[----:B------:R-:W-:Y:S02]  /*180a0*/  LOP3.LUT R40, R41, 0x380, RZ, 0xc0, !PT ;  /* 0x0000038029287812 */ /* 0x000fe400078ec0ff */
[----:B------:R-:W-:Y:S02]  /*180b0*/  IADD3 R45, P5, R12, 0x5000, RZ ;  /* 0x000050000c2d7810 */ /* 0x000fe40007fbe0ff */
[----:B------:R-:W-:Y:S02]  /*180c0*/  SHF.R.U64 R28, R28, 0x3, RZ ;  /* 0x000000031c1c7819 */ /* 0x000fe400000012ff */
[----:B------:R-:W-:Y:S02]  /*180d0*/  SHF.R.U64 R32, R32, 0x3, RZ ;  /* 0x0000000320207819 */ /* 0x000fe400000012ff */
[----:B------:R-:W-:-:S02]  /*180e0*/  SHF.R.U64 R36, R36, 0x3, RZ ;  /* 0x0000000324247819 */ /* 0x000fc400000012ff */
        /* <DEDUP_REMOVED lines=17> */
[----:B------:R-:W-:Y:S02]  /*18200*/  SHF.R.U64 R44, R44, 0x3, RZ ;  /* 0x000000032c2c7819 */ /* 0x000fe400000012ff */
[----:B------:R-:W-:Y:S01]  /*18210*/  LOP3.LUT R48, R49, 0x380, RZ, 0xc0, !PT ;  /* 0x0000038031307812 */ /* 0x000fe200078ec0ff */
[----:B------:R-:W5:Y:S01]  /*18220*/  LD.E.128 R36, desc[UR38][R36.64] ;  /* 0x0000002624247980 */ /* 0x000f62000c101d00 */
[----:B------:R-:W-:Y:S02]  /*18230*/  LOP3.LUT R52, R53, 0x380, RZ, 0xc0, !PT ;  /* 0x0000038035347812 */ /* 0x000fe400078ec0ff */
[----:B------:R-:W-:Y:S01]  /*18240*/  LOP3.LUT R56, R57, 0x380, RZ, 0xc0, !PT ;  /* 0x0000038039387812 */ /* 0x000fe200078ec0ff */
[----:B------:R-:W5:Y:S01]  /*18250*/  LD.E.128 R40, desc[UR38][R40.64] ;  /* 0x0000002628287980 */ /* 0x000f62000c101d00 */
[----:B------:R-:W-:-:S02]  /*18260*/  LOP3.LUT R60, R61, 0x380, RZ, 0xc0, !PT ;  /* 0x000003803d3c7812 */ /* 0x000fc400078ec0ff */
[----:B------:R-:W-:Y:S01]  /*18270*/  LOP3.LUT R44, R44, R45, RZ, 0x3c, !PT ;  /* 0x0000002d2c2c7212 */ /* 0x000fe200078e3cff */
[----:B------:R-:W-:Y:S01]  /*18280*/  IMAD.X R45, RZ, RZ, R13, P5 ;  /* 0x000000ffff2d7224 */ /* 0x000fe200028e060d */
[----:B------:R-:W-:Y:S02]  /*18290*/  IADD3 R65, P5, R12, 0xa000, RZ ;  /* 0x0000a0000c417810 */ /* 0x000fe40007fbe0ff */
[----:B------:R-:W-:Y:S02]  /*182a0*/  SHF.R.U64 R48, R48, 0x3, RZ ;  /* 0x0000000330307819 */ /* 0x000fe400000012ff */
[----:B------:R-:W-:Y:S01]  /*182b0*/  SHF.R.U64 R52, R52, 0x3, RZ ;  /* 0x0000000334347819 */ /* 0x000fe200000012ff */
[----:B------:R-:W5:Y:S01]  /*182c0*/  LD.E.128 R44, desc[UR38][R44.64] ;  /* 0x000000262c2c7980 */ /* 0x000f62000c101d00 */
[----:B------:R-:W-:Y:S02]  /*182d0*/  SHF.R.U64 R56, R56, 0x3, RZ ;  /* 0x0000000338387819 */ /* 0x000fe400000012ff */
[----:B------:R-:W-:-:S02]  /*182e0*/  SHF.R.U64 R60, R60, 0x3, RZ ;  /* 0x000000033c3c7819 */ /* 0x000fc400000012ff */
        /* <DEDUP_REMOVED lines=14> */
[C---:B------:R-:W-:Y:S02]  /*183d0*/  IADD3 R81, P4, R12.reuse, 0xe000, RZ ;  /* 0x0000e0000c517810 */ /* 0x040fe40007f9e0ff */
[----:B------:R-:W-:Y:S01]  /*183e0*/  LOP3.LUT R11, R12, 0x380, RZ, 0xc0, !PT ;  /* 0x000003800c0b7812 */ /* 0x000fe200078ec0ff */
[----:B------:R-:W5:Y:S01]  /*183f0*/  LD.E.128 R56, desc[UR38][R56.64] ;  /* 0x0000002638387980 */ /* 0x000f62000c101d00 */
[----:B------:R-:W-:Y:S02]  /*18400*/  SHF.R.U64 R64, R64, 0x3, RZ ;  /* 0x0000000340407819 */ /* 0x000fe400000012ff */
[----:B------:R-:W-:Y:S01]  /*18410*/  LOP3.LUT R68, R69, 0x380, RZ, 0xc0, !PT ;  /* 0x0000038045447812 */ /* 0x000fe200078ec0ff */
[----:B------:R-:W5:Y:S01]  /*18420*/  LD.E.128 R60, desc[UR38][R60.64] ;  /* 0x000000263c3c7980 */ /* 0x000f62000c101d00 */
[----:B------:R-:W-:-:S02]  /*18430*/  LOP3.LUT R72, R73, 0x380, RZ, 0xc0, !PT ;  /* 0x0000038049487812 */ /* 0x000fc400078ec0ff */
[----:B------:R-:W-:Y:S02]  /*18440*/  LOP3.LUT R76, R77, 0x380, RZ, 0xc0, !PT ;  /* 0x000003804d4c7812 */ /* 0x000fe400078ec0ff */
[----:B------:R-:W-:Y:S02]  /*18450*/  LOP3.LUT R80, R81, 0x380, RZ, 0xc0, !PT ;  /* 0x0000038051507812 */ /* 0x000fe400078ec0ff */
[----:B------:R-:W-:Y:S02]  /*18460*/  SHF.R.U64 R11, R11, 0x3, RZ ;  /* 0x000000030b0b7819 */ /* 0x000fe400000012ff */
[----:B------:R-:W-:Y:S01]  /*18470*/  LOP3.LUT R64, R64, R65, RZ, 0x3c, !PT ;  /* 0x0000004140407212 */ /* 0x000fe200078e3cff */
[----:B------:R-:W-:Y:S01]  /*18480*/  IMAD.X R65, RZ, RZ, R13, P5 ;  /* 0x000000ffff417224 */ /* 0x000fe200028e060d */
[----:B------:R-:W-:Y:S02]  /*18490*/  IADD3 R10, P5, R12, 0xf000, RZ ;  /* 0x0000f0000c0a7810 */ /* 0x000fe40007fbe0ff */
[----:B------:R-:W-:-:S02]  /*184a0*/  SHF.R.U64 R68, R68, 0x3, RZ ;  /* 0x0000000344447819 */ /* 0x000fc400000012ff */
[----:B------:R-:W-:Y:S01]  /*184b0*/  SHF.R.U64 R72, R72, 0x3, RZ ;  /* 0x0000000348487819 */ /* 0x000fe200000012ff */
[--C-:B------:R-:W-:Y:S01]  /*184c0*/  IMAD.X R85, RZ, RZ, R13.reuse, P5 ;  /* 0x000000ffff557224 */ /* 0x100fe200028e060d */
[----:B------:R-:W-:Y:S01]  /*184d0*/  SHF.R.U64 R76, R76, 0x3, RZ ;  /* 0x000000034c4c7819 */ /* 0x000fe200000012ff */
[----:B------:R-:W5:Y:S01]  /*184e0*/  LD.E.128 R64, desc[UR38][R64.64] ;  /* 0x0000002640407980 */ /* 0x000f62000c101d00 */
[----:B------:R-:W-:Y:S02]  /*184f0*/  SHF.R.U64 R80, R80, 0x3, RZ ;  /* 0x0000000350507819 */ /* 0x000fe400000012ff */
        /* <DEDUP_REMOVED lines=9> */
[----:B------:R0:W5:Y:S01]  /*18590*/  LD.E.128 R24, desc[UR38][R12.64] ;  /* 0x000000260c187980 */ /* 0x000162000c101d00 */
[----:B------:R-:W-:-:S02]  /*185a0*/  LOP3.LUT R9, R10, 0x380, RZ, 0xc0, !PT ;  /* 0x000003800a097812 */ /* 0x000fc400078ec0ff */
[----:B------:R-:W-:Y:S01]  /*185b0*/  LOP3.LUT R8, R8, 0xfffffff8, RZ, 0xc0, !PT ;  /* 0xfffffff808087812 */ /* 0x000fe200078ec0ff */
[----:B------:R-:W5:Y:S01]  /*185c0*/  LD.E.128 R68, desc[UR38][R68.64] ;  /* 0x0000002644447980 */ /* 0x000f62000c101d00 */
[----:B------:R-:W-:Y:S02]  /*185d0*/  SHF.R.U64 R9, R9, 0x3, RZ ;  /* 0x0000000309097819 */ /* 0x000fe400000012ff */
[----:B------:R-:W-:Y:S01]  /*185e0*/  SHF.R.S32.HI R11, RZ, 0x1f, R6 ;  /* 0x0000001fff0b7819 */ /* 0x000fe20000011406 */
[----:B------:R-:W5:Y:S01]  /*185f0*/  LD.E.128 R72, desc[UR38][R72.64] ;  /* 0x0000002648487980 */ /* 0x000f62000c101d00 */
[----:B------:R-:W-:Y:S01]  /*18600*/  LOP3.LUT R84, R9, R10, RZ, 0x3c, !PT ;  /* 0x0000000a09547212 */ /* 0x000fe200078e3cff */
[----:B0-----:R-:W0:Y:S01]  /*18610*/  @P1 LDC R13, c[0x0][0xbec] ;  /* 0x0002fb00ff0d1b82 */ /* 0x001e220000000800 */
[----:B------:R-:W-:Y:S01]  /*18620*/  IMAD.IADD R8, R3, 0x1, -R8 ;  /* 0x0000000103087824 */ /* 0x000fe200078e0a08 */
[----:B------:R-:W5:Y:S04]  /*18630*/  LD.E.128 R76, desc[UR38][R76.64] ;  /* 0x000000264c4c7980 */ /* 0x000f68000c101d00 */
[----:B------:R-:W5:Y:S02]  /*18640*/  LD.E.128 R80, desc[UR38][R80.64] ;  /* 0x0000002650507980 */ /* 0x000f64000c101d00 */
[----:B------:R-:W1:Y:S01]  /*18650*/  @P1 LDC R12, c[0x0][0xbf0] ;  /* 0x0002fc00ff0c1b82 */ /* 0x000e620000000800 */
[C---:B------:R-:W-:Y:S01]  /*18660*/  IMAD R9, R4.reuse, UR5, R5 ;  /* 0x0000000504097c24 */ /* 0x040fe2000f8e0205 */
[----:B------:R-:W5:Y:S01]  /*18670*/  LD.E.128 R84, desc[UR38][R84.64] ;  /* 0x0000002654547980 */ /* 0x000f62000c101d00 */
[----:B------:R-:W-:Y:S01]  /*18680*/  IMAD.WIDE.U32 R4, R4, UR4, RZ ;  /* 0x0000000404047c25 */ /* 0x000fe2000f8e00ff */
[----:B------:R-:W-:Y:S01]  /*18690*/  ULDC.64 UR4, c[0x0][0xae8] ;  /* 0x0002ba0000047ab9 */ /* 0x000fe20000000a00 */
[----:B------:R-:W-:Y:S01]  /*186a0*/  @!PT LDS RZ, [RZ] ;  /* 0x00000000fffff984 */ /* 0x000fe20000000800 */
[----:B------:R-:W-:Y:S01]  /*186b0*/  @!PT LDS RZ, [RZ] ;  /* 0x00000000fffff984 */ /* 0x000fe20000000800 */
[----:B------:R-:W-:Y:S01]  /*186c0*/  @!PT LDS RZ, [RZ] ;  /* 0x00000000fffff984 */ /* 0x000fe20000000800 */
[----:B------:R-:W-:Y:S01]  /*186d0*/  @!PT LDS RZ, [RZ] ;  /* 0x00000000fffff984 */ /* 0x000fe20000000800 */
[----:B------:R2:W-:Y:S06]  /*186e0*/  MEMBAR.ALL.CTA ;  /* 0x0000000000007992 */ /* 0x0005ec0000008000 */
[----:B--2---:R-:W2:Y:S01]  /*186f0*/  FENCE.VIEW.ASYNC.S ;  /* 0x00000000000073c6 */ /* 0x004ea20000000000 */
[----:B------:R-:W-:-:S02]  /*18700*/  IMAD R8, R8, 0x20, R7 ;  /* 0x0000002008087824 */ /* 0x000fc400078e0207 */
[----:B------:R-:W-:Y:S02]  /*18710*/  IMAD.IADD R5, R5, 0x1, R9 ;  /* 0x0000000105057824 */ /* 0x000fe400078e0209 */
[----:B------:R-:W-:Y:S02]  /*18720*/  IMAD.IADD R10, R209, 0x1, R8 ;  /* 0x00000001d10a7824 */ /* 0x000fe400078e0208 */
[----:B------:R-:W-:-:S04]  /*18730*/  IMAD.WIDE.U32 R4, R224, UR4, R4 ;  /* 0x00000004e0047c25 */ /* 0x000fc8000f8e0004 */
[----:B0-----:R-:W-:-:S04]  /*18740*/  @P1 IMAD.HI.U32 R3, R10, R13, RZ ;  /* 0x0000000d0a031227 */ /* 0x001fc800078e00ff */
[----:B------:R-:W-:Y:S01]  /*18750*/  IMAD R5, R224, UR5, R5 ;  /* 0x00000005e0057c24 */ /* 0x000fe2000f8e0205 */
[----:B------:R-:W-:Y:S01]  /*18760*/  ULDC.64 UR4, c[0x0][0xaf0] ;  /* 0x0002bc0000047ab9 */ /* 0x000fe20000000a00 */
[----:B------:R-:W-:Y:S01]  /*18770*/  IMAD.MOV.U32 R9, RZ, RZ, R10 ;  /* 0x000000ffff097224 */ /* 0x000fe200078e000a */
[----:B-1----:R-:W-:Y:S01]  /*18780*/  @P1 SHF.R.U32.HI R9, RZ, R12, R3 ;  /* 0x0000000cff091219 */ /* 0x002fe20000011603 */
[----:B------:R-:W-:Y:S02]  /*18790*/  IMAD R11, R11, UR4, RZ ;  /* 0x000000040b0b7c24 */ /* 0x000fe4000f8e02ff */
[----:B------:R-:W-:Y:S01]  /*187a0*/  IMAD.WIDE.U32 R4, R6, UR4, R4 ;  /* 0x0000000406047c25 */ /* 0x000fe2000f8e0004 */
[----:B------:R-:W-:-:S03]  /*187b0*/  SHF.R.S32.HI R3, RZ, 0x1f, R9 ;  /* 0x0000001fff037819 */ /* 0x000fc60000011409 */
[----:B------:R-:W-:Y:S01]  /*187c0*/  IMAD R11, R6, UR5, R11 ;  /* 0x00000005060b7c24 */ /* 0x000fe2000f8e020b */
[----:B------:R-:W-:Y:S01]  /*187d0*/  ULDC.64 UR4, c[0x0][0xae0] ;  /* 0x0002b80000047ab9 */ /* 0x000fe20000000a00 */
[----:B------:R-:W-:Y:S02]  /*187e0*/  IMAD.MOV R8, RZ, RZ, -R9 ;  /* 0x000000ffff087224 */ /* 0x000fe400078e0a09 */
[----:B------:R-:W-:Y:S02]  /*187f0*/  IMAD.IADD R5, R5, 0x1, R11 ;  /* 0x0000000105057824 */ /* 0x000fe400078e020b */
[----:B------:R-:W-:Y:S02]  /*18800*/  IMAD R6, R3, UR4, RZ ;  /* 0x0000000403067c24 */ /* 0x000fe4000f8e02ff */
[----:B------:R-:W-:Y:S02]  /*18810*/  IMAD R157, R157, R8, R10 ;  /* 0x000000089d9d7224 */ /* 0x000fe400078e020a */
[----:B------:R-:W-:-:S04]  /*18820*/  IMAD.WIDE.U32 R4, R9, UR4, R4 ;  /* 0x0000000409047c25 */ /* 0x000fc8000f8e0004 */
[----:B------:R-:W-:Y:S01]  /*18830*/  IMAD R9, R9, UR5, R6 ;  /* 0x0000000509097c24 */ /* 0x000fe2000f8e0206 */
[----:B------:R-:W-:Y:S01]  /*18840*/  SHF.R.S32.HI R6, RZ, 0x1f, R157 ;  /* 0x0000001fff067819 */ /* 0x000fe2000001149d */
[----:B------:R-:W-:Y:S02]  /*18850*/  ULDC.64 UR4, c[0x0][0xad8] ;  /* 0x0002b60000047ab9 */ /* 0x000fe40000000a00 */
[----:B------:R-:W-:Y:S02]  /*18860*/  IMAD.IADD R5, R5, 0x1, R9 ;  /* 0x0000000105057824 */ /* 0x000fe400078e0209 */
[----:B------:R-:W-:Y:S02]  /*18870*/  IMAD R6, R6, UR4, RZ ;  /* 0x0000000406067c24 */ /* 0x000fe4000f8e02ff */
[----:B------:R-:W-:Y:S02]  /*18880*/  VIADD R3, R19, 0x22820 ;  /* 0x0002282013037836 */ /* 0x000fe40000000000 */
[----:B------:R-:W-:-:S04]  /*18890*/  IMAD.WIDE.U32 R4, R157, UR4, R4 ;  /* 0x000000049d047c25 */ /* 0x000fc8000f8e0004 */
[----:B------:R-:W-:Y:S01]  /*188a0*/  IMAD R21, R157, UR5, R6 ;  /* 0x000000059d157c24 */ /* 0x000fe2000f8e0206 */
[----:B------:R-:W-:Y:S01]  /*188b0*/  ULDC.64 UR4, c[0x0][0xa80] ;  /* 0x0002a00000047ab9 */ /* 0x000fe20000000a00 */
[----:B------:R-:W-:Y:S02]  /*188c0*/  PRMT R3, RZ, 0x654, R3 ;  /* 0x00000654ff037816 */ /* 0x000fe40000000003 */
[----:B------:R-:W-:Y:S01]  /*188d0*/  IMAD.IADD R21, R5, 0x1, R21 ;  /* 0x0000000105157824 */ /* 0x000fe200078e0215 */
[C---:B------:R-:W-:Y:S01]  /*188e0*/  LEA R20, P0, R4.reuse, UR4, 0x1 ;  /* 0x0000000404147c11 */ /* 0x040fe2000f8008ff */
[----:B------:R-:W-:Y:S01]  /*188f0*/  UMOV UR4, 0xffffffff ;  /* 0xffffffff00047882 */ /* 0x000fe20000000000 */
[----:B--2---:R0:W-:Y:S02]  /*18900*/  SYNCS.ARRIVE.TRANS64.RED.A1T0 RZ, [R3+URZ], RZ ;  /* 0x000000ff03ff79a7 */ /* 0x0041e4000810043f */
[----:B------:R-:W-:Y:S01]  /*18910*/  LEA.HI.X R21, R4, UR5, R21, 0x1, P0 ;  /* 0x0000000504157c11 */ /* 0x000fe200080f0c15 */
[----:B------:R-:W-:Y:S08]  /*18920*/  BRA.DIV UR4, `(.L_x_2843) ;  /* 0x000000d204607947 */ /* 0x000ff0000b800000 */
[----:B0-----:R0:W1:Y:S04]  /*18930*/  SHFL.IDX PT, R3, R21, RZ, 0x181f ;  /* 0x00181fff15037589 */ /* 0x00106800000e0000 */
[----:B------:R0:W2:Y:S02]  /*18940*/  SHFL.IDX PT, R14, R20, RZ, 0x181f ;  /* 0x00181fff140e7589 */ /* 0x0000a400000e0000 */
.L_x_3085:
[----:B------:R-:W-:Y:S01]  /*18950*/  IMAD.IADD R209, R7, 0x1, R209 ;  /* 0x0000000107d17824 */ /* 0x000fe200078e02d1 */
        /* <DEDUP_REMOVED lines=14> */
[-C--:B------:R-:W-:Y:S02]  /*18a40*/  @!P2 LEA R6, P4, R223, R14.reuse, 0x1 ;  /* 0x0000000edf06a211 */ /* 0x080fe400078808ff */
[----:B-1----:R-:W-:Y:S02]  /*18a50*/  @!P3 LEA.HI.X R5, R208, R3, R8, 0x1, P5 ;  /* 0x00000003d005b211 */ /* 0x002fe400028f0c08 */
[----:B------:R-:W-:-:S02]  /*18a60*/  @!P1 LEA R8, P5, R222, R14, 0x1 ;  /* 0x0000000ede089211 */ /* 0x000fc400078a08ff */
[-C--:B------:R-:W-:Y:S01]  /*18a70*/  @!P2 LEA.HI.X R7, R223, R3.reuse, R10, 0x1, P4 ;  /* 0x00000003df07a211 */ /* 0x080fe200020f0c0a */
        /* <DEDUP_REMOVED lines=8> */
.L_x_2845:
[----:B------:R-:W-:Y:S05]  /*18b00*/  BSYNC B1 ;  /* 0x0000000000017941 */ /* 0x000fea0003800000 */
.L_x_2844:
[----:B------:R-:W-:Y:S01]  /*18b10*/  UMOV UR4, 0xffffffff ;  /* 0xffffffff00047882 */ /* 0x000fe20000000000 */
[----:B---3-5:R-:W-:Y:S02]  /*18b20*/  SHF.R.S32.HI R24, RZ, 0x1f, R88 ;  /* 0x0000001fff187819 */ /* 0x028fe40000011458 */
[----:B------:R-:W-:Y:S05]  /*18b30*/  BRA.DIV UR4, `(.L_x_2846) ;  /* 0x000000d204107947 */ /* 0x000fea000b800000 */
[----:B-1----:R1:W3:Y:S04]  /*18b40*/  SHFL.IDX PT, R3, R21, 0x1, 0x181f ;  /* 0x00381f0015037f89 */ /* 0x0022e800000e0000 */
[----:B--2---:R1:W2:Y:S02]  /*18b50*/  SHFL.IDX PT, R14, R20, 0x1, 0x181f ;  /* 0x00381f00140e7f89 */ /* 0x0042a400000e0000 */
.L_x_3089:
        /* <DEDUP_REMOVED lines=13> */
[CC--:B------:R-:W-:Y:S02]  /*18c30*/  @!P2 LEA R6, P4, R223.reuse, R14.reuse, 0x1 ;  /* 0x0000000edf06a211 */ /* 0x0c0fe400078808ff */
[-C--:B---3--:R-:W-:Y:S02]  /*18c40*/  @!P3 LEA.HI.X R5, R208, R3.reuse, R8, 0x1, P5 ;  /* 0x00000003d005b211 */ /* 0x088fe400028f0c08 */
[-C--:B------:R-:W-:Y:S02]  /*18c50*/  @!P1 LEA R8, P5, R222, R14.reuse, 0x1 ;  /* 0x0000000ede089211 */ /* 0x080fe400078a08ff */
        /* <DEDUP_REMOVED lines=8> */
.L_x_2848:
[----:B------:R-:W-:Y:S05]  /*18ce0*/  BSYNC B1 ;  /* 0x0000000000017941 */ /* 0x000fea0003800000 */
.L_x_2847:
[----:B------:R-:W-:-:S03]  /*18cf0*/  UMOV UR4, 0xffffffff ;  /* 0xffffffff00047882 */ /* 0x000fc60000000000 */
[----:B------:R-:W-:Y:S05]  /*18d00*/  BRA.DIV UR4, `(.L_x_2849) ;  /* 0x000000ce04e47947 */ /* 0x000fea000b800000 */
[----:B---3--:R3:W0:Y:S04]  /*18d10*/  SHFL.IDX PT, R3, R21, 0x2, 0x181f ;  /* 0x00581f0015037f89 */ /* 0x00862800000e0000 */
[----:B--2---:R3:W2:Y:S02]  /*18d20*/  SHFL.IDX PT, R14, R20, 0x2, 0x181f ;  /* 0x00581f00140e7f89 */ /* 0x0046a400000e0000 */
.L_x_3093:
        /* <DEDUP_REMOVED lines=14> */
[-C--:B0-----:R-:W-:Y:S02]  /*18e10*/  @!P3 LEA.HI.X R9, R208, R3.reuse, R4, 0x1, P5 ;  /* 0x00000003d009b211 */ /* 0x081fe400028f0c04 */
        /* <DEDUP_REMOVED lines=9> */
.L_x_2851:
[----:B------:R-:W-:Y:S05]  /*18eb0*/  BSYNC B1 ;  /* 0x0000000000017941 */ /* 0x000fea0003800000 */
.L_x_2850:
[----:B------:R-:W-:-:S03]  /*18ec0*/  UMOV UR4, 0xffffffff ;  /* 0xffffffff00047882 */ /* 0x000fc60000000000 */
[----:B------:R-:W-:Y:S05]  /*18ed0*/  BRA.DIV UR4, `(.L_x_2852) ;  /* 0x000000ce04b87947 */ /* 0x000fea000b800000 */
[----:B0-----:R0:W0:Y:S04]  /*18ee0*/  SHFL.IDX PT, R3, R21, 0x3, 0x181f ;  /* 0x00781f0015037f89 */ /* 0x00102800000e0000 */
[----:B--2-4-:R2:W4:Y:S02]  /*18ef0*/  SHFL.IDX PT, R14, R20, 0x3, 0x181f ;  /* 0x00781f00140e7f89 */ /* 0x01452400000e0000 */
.L_x_3097:
[----:B------:R-:W-:-:S05]  /*18f00*/  VIADD R5, R209, 0x60 ;  /* 0x00000060d1057836 */ /* 0x000fca0000000000 */
        /* <DEDUP_REMOVED lines=9> */
[-C--:B----4-:R-:W-:Y:S02]  /*18fa0*/  @!P3 LEA R4, P0, R208, R14.reuse, 0x1 ;  /* 0x0000000ed004b211 */ /* 0x090fe400078008ff */
[CC--:B------:R-:W-:Y:S02]  /*18fb0*/  @!P4 LEA R6, P1, R223.reuse, R14.reuse, 0x1 ;  /* 0x0000000edf06c211 */ /* 0x0c0fe400078208ff */
        /* <DEDUP_REMOVED lines=13> */
.L_x_2842:
[----:B0-----:R-:W0:Y:S01]  /*19090*/  @P1 LDC R9, c[0x0][0xbec] ;  /* 0x0002fb00ff091b82 */ /* 0x001e220000000800 */
[----:B------:R-:W-:Y:S01]  /*190a0*/  ULDC.64 UR4, c[0x0][0xb08] ;  /* 0x0002c20000047ab9 */ /* 0x000fe20000000a00 */
[----:B------:R-:W-:Y:S02]  /*190b0*/  IMAD.MOV.U32 R3, RZ, RZ, R152 ;  /* 0x000000ffff037224 */ /* 0x000fe400078e0098 */
[----:B------:R-:W-:-:S04]  /*190c0*/  IMAD R5, R5, UR4, RZ ;  /* 0x0000000405057c24 */ /* 0x000fc8000f8e02ff */
[----:B------:R-:W1:Y:S01]  /*190d0*/  @P1 LDC R8, c[0x0][0xbf0] ;  /* 0x0002fc00ff081b82 */ /* 0x000e620000000800 */
[----:B0-----:R-:W-:-:S05]  /*190e0*/  @P1 IMAD.HI.U32 R9, R152, R9, RZ ;  /* 0x0000000998091227 */ /* 0x001fca00078e00ff */
[----:B-1----:R-:W-:Y:S01]  /*190f0*/  @P1 SHF.R.U32.HI R3, RZ, R8, R9 ;  /* 0x00000008ff031219 */ /* 0x002fe20000011609 */
[C---:B------:R-:W-:Y:S01]  /*19100*/  IMAD R8, R4.reuse, UR5, R5 ;  /* 0x0000000504087c24 */ /* 0x040fe2000f8e0205 */
[----:B------:R-:W-:Y:S01]  /*19110*/  SHF.R.S32.HI R9, RZ, 0x1f, R6 ;  /* 0x0000001fff097819 */ /* 0x000fe20000011406 */
[----:B------:R-:W-:Y:S01]  /*19120*/  IMAD.WIDE.U32 R4, R4, UR4, RZ ;  /* 0x0000000404047c25 */ /* 0x000fe2000f8e00ff */
[----:B------:R-:W-:-:S03]  /*19130*/  ULDC.64 UR4, c[0x0][0xb38] ;  /* 0x0002ce0000047ab9 */ /* 0x000fc60000000a00 */
        /* <DEDUP_REMOVED lines=8> */
[--C-:B------:R-:W-:Y:S02]  /*191c0*/  IMAD.MOV R6, RZ, RZ, -R3.reuse ;  /* 0x000000ffff067224 */ /* 0x100fe400078e0a03 */
        /* <DEDUP_REMOVED lines=26> */
.L_x_3100:
        /* <DEDUP_REMOVED lines=22> */
[----:B-1----:R-:W-:Y:S01]  /*194d0*/  @!P1 LEA R4, P2, R12, R11, 0x2 ;  /* 0x0000000b0c049211 */ /* 0x002fe200078410ff */
[----:B------:R-:W-:-:S03]  /*194e0*/  VIADD R24, R205, 0xa0 ;  /* 0x000000a0cd187836 */ /* 0x000fc60000000000 */
[----:B------:R-:W-:Y:S01]  /*194f0*/  @!P1 LEA.HI.X R5, R12, R10, R13, 0x2, P2 ;  /* 0x0000000a0c059211 */ /* 0x000fe200010f140d */
[C---:B------:R-:W-:Y:S01]  /*19500*/  VIADD R13, R205.reuse, 0x10 ;  /* 0x00000010cd0d7836 */ /* 0x040fe20000000000 */
[----:B------:R-:W-:Y:S01]  /*19510*/  SHF.R.S32.HI R24, RZ, 0x1f, R24 ;  /* 0x0000001fff187819 */ /* 0x000fe20000011418 */
        /* <DEDUP_REMOVED lines=13> */
[----:B------:R-:W-:Y:S01]  /*195f0*/  VIADD R13, R205, 0x20 ;  /* 0x00000020cd0d7836 */ /* 0x000fe20000000000 */
        /* <DEDUP_REMOVED lines=104> */
[C---:B------:R-:W-:Y:S01]  /*19c80*/  VIADD R15, R205.reuse, 0xa8 ;  /* 0x000000a8cd0f7836 */ /* 0x040fe20000000000 */
        /* <DEDUP_REMOVED lines=9> */
[----:B-1----:R-:W-:-:S04]  /*19d20*/  @!P0 LEA R4, P3, R21, R11, 0x2 ;  /* 0x0000000b15048211 */ /* 0x002fc800078610ff */
[-C--:B------:R-:W-:Y:S01]  /*19d30*/  @!P0 LEA.HI.X R5, R21, R10.reuse, R24, 0x2, P3 ;  /* 0x0000000a15058211 */ /* 0x080fe200018f1418 */
[C---:B------:R-:W-:Y:S02]  /*19d40*/  VIADD R24, R205.reuse, 0xb0 ;  /* 0x000000b0cd187836 */ /* 0x040fe40000000000 */
[C---:B------:R-:W-:Y:S01]  /*19d50*/  VIADD R21, R205.reuse, 0xd0 ;  /* 0x000000d0cd157836 */ /* 0x040fe20000000000 */
[C---:B--2---:R-:W-:Y:S01]  /*19d60*/  @!P2 LEA R8, P5, R14.reuse, R11, 0x2 ;  /* 0x0000000b0e08a211 */ /* 0x044fe200078a10ff */
[----:B------:R1:W-:Y:S01]  /*19d70*/  @!P0 ST.E.64 desc[UR38][R4.64], R104 ;  /* 0x0000006804008985 */ /* 0x0003e2000c101b26 */
[----:B------:R-:W-:Y:S02]  /*19d80*/  SHF.R.S32.HI R24, RZ, 0x1f, R24 ;  /* 0x0000001fff187819 */ /* 0x000fe40000011418 */
[----:B------:R-:W-:Y:S01]  /*19d90*/  @!P2 LEA.HI.X R9, R14, R10, R15, 0x2, P5 ;  /* 0x0000000a0e09a211 */ /* 0x000fe200028f140f */
[C---:B------:R-:W-:Y:S01]  /*19da0*/  VIADD R14, R205.reuse, 0xc8 ;  /* 0x000000c8cd0e7836 */ /* 0x040fe20000000000 */
[----:B------:R-:W-:Y:S01]  /*19db0*/  ISETP.GE.AND P0, PT, R12, UR4, PT ;  /* 0x000000040c007c0c */ /* 0x000fe2000bf06270 */
[----:B------:R-:W-:-:S02]  /*19dc0*/  VIADD R15, R205, 0xb8 ;  /* 0x000000b8cd0f7836 */ /* 0x000fc40000000000 */
[----:B------:R2:W-:Y:S01]  /*19dd0*/  @!P2 ST.E.64 desc[UR38][R8.64], R108 ;  /* 0x0000006c0800a985 */ /* 0x0005e2000c101b26 */
[----:B------:R-:W-:Y:S02]  /*19de0*/  ISETP.GE.AND P2, PT, R14, UR4, PT ;  /* 0x000000040e007c0c */ /* 0x000fe4000bf46270 */
[----:B------:R-:W-:Y:S02]  /*19df0*/  SHF.R.S32.HI R15, RZ, 0x1f, R15 ;  /* 0x0000001fff0f7819 */ /* 0x000fe4000001140f */
[----:B-1----:R-:W-:-:S04]  /*19e00*/  @!P4 LEA R4, P3, R20, R11, 0x2 ;  /* 0x0000000b1404c211 */ /* 0x002fc800078610ff */
[-C--:B------:R-:W-:Y:S01]  /*19e10*/  @!P4 LEA.HI.X R5, R20, R10.reuse, R24, 0x2, P3 ;  /* 0x0000000a1405c211 */ /* 0x080fe200018f1418 */
[----:B------:R-:W-:Y:S01]  /*19e20*/  VIADD R24, R205, 0xc8 ;  /* 0x000000c8cd187836 */ /* 0x000fe20000000000 */
[----:B------:R-:W-:Y:S01]  /*19e30*/  ISETP.GE.AND P3, PT, R21, UR4, PT ;  /* 0x0000000415007c0c */ /* 0x000fe2000bf66270 */
[----:B------:R-:W-:Y:S01]  /*19e40*/  VIADD R20, R205, 0xd8 ;  /* 0x000000d8cd147836 */ /* 0x000fe20000000000 */
[C---:B--2---:R-:W-:Y:S01]  /*19e50*/  @!P1 LEA R8, P5, R13.reuse, R11, 0x2 ;  /* 0x0000000b0d089211 */ /* 0x044fe200078a10ff */
[----:B------:R1:W-:Y:S01]  /*19e60*/  @!P4 ST.E.64 desc[UR38][R4.64], R112 ;  /* 0x000000700400c985 */ /* 0x0003e2000c101b26 */
[----:B------:R-:W-:Y:S02]  /*19e70*/  SHF.R.S32.HI R24, RZ, 0x1f, R24 ;  /* 0x0000001fff187819 */ /* 0x000fe40000011418 */
[----:B------:R-:W-:Y:S01]  /*19e80*/  @!P1 LEA.HI.X R9, R13, R10, R15, 0x2, P5 ;  /* 0x0000000a0d099211 */ /* 0x000fe200028f140f */
[C---:B------:R-:W-:Y:S02]  /*19e90*/  VIADD R13, R205.reuse, 0xc0 ;  /* 0x000000c0cd0d7836 */ /* 0x040fe40000000000 */
[----:B------:R-:W-:-:S02]  /*19ea0*/  VIADD R15, R205, 0xe0 ;  /* 0x000000e0cd0f7836 */ /* 0x000fc40000000000 */
        /* <DEDUP_REMOVED lines=8> */
[----:B------:R-:W-:Y:S02]  /*19f30*/  ISETP.GE.AND P0, PT, R15, UR4, PT ;  /* 0x000000040f007c0c */ /* 0x000fe4000bf06270 */
[----:B------:R-:W-:Y:S01]  /*19f40*/  @!P2 LEA.HI.X R9, R14, R10, R24, 0x2, P5 ;  /* 0x0000000a0e09a211 */ /* 0x000fe200028f1418 */
[C---:B------:R-:W-:Y:S02]  /*19f50*/  VIADD R24, R205.reuse, 0xd0 ;  /* 0x000000d0cd187836 */ /* 0x040fe40000000000 */
[----:B------:R-:W-:-:S02]  /*19f60*/  VIADD R14, R205, 0xe8 ;  /* 0x000000e8cd0e7836 */ /* 0x000fc40000000000 */
[----:B------:R2:W-:Y:S01]  /*19f70*/  @!P2 ST.E.64 desc[UR38][R8.64], R124 ;  /* 0x0000007c0800a985 */ /* 0x0005e2000c101b26 */
[----:B------:R-:W-:Y:S02]  /*19f80*/  SHF.R.S32.HI R24, RZ, 0x1f, R24 ;  /* 0x0000001fff187819 */ /* 0x000fe40000011418 */
[----:B------:R-:W-:Y:S02]  /*19f90*/  ISETP.GE.AND P2, PT, R237, UR4, PT ;  /* 0x00000004ed007c0c */ /* 0x000fe4000bf46270 */
[----:B------:R-:W-:Y:S01]  /*19fa0*/  @!P3 LEA.HI.X R13, R21, R10, R24, 0x2, P4 ;  /* 0x0000000a150db211 */ /* 0x000fe200020f1418 */
[----:B------:R-:W-:Y:S01]  /*19fb0*/  VIADD R21, R205, 0xd8 ;  /* 0x000000d8cd157836 */ /* 0x000fe20000000000 */
[----:B-1----:R-:W-:Y:S02]  /*19fc0*/  @!P1 LEA R4, P5, R20, R11, 0x2 ;  /* 0x0000000b14049211 */ /* 0x002fe400078a10ff */
[----:B------:R-:W-:Y:S01]  /*19fd0*/  ISETP.GE.AND P4, PT, R14, UR4, PT ;  /* 0x000000040e007c0c */ /* 0x000fe2000bf86270 */
[----:B------:R1:W-:Y:S01]  /*19fe0*/  @!P3 ST.E.64 desc[UR38][R12.64], R128 ;  /* 0x000000800c00b985 */ /* 0x0003e2000c101b26 */
[----:B------:R-:W-:-:S02]  /*19ff0*/  SHF.R.S32.HI R21, RZ, 0x1f, R21 ;  /* 0x0000001fff157819 */ /* 0x000fc40000011415 */
[----:B------:R-:W-:Y:S02]  /*1a000*/  ISETP.GE.AND P3, PT, R236, UR4, PT ;  /* 0x00000004ec007c0c */ /* 0x000fe4000bf66270 */
[----:B------:R-:W-:Y:S01]  /*1a010*/  @!P1 LEA.HI.X R5, R20, R10, R21, 0x2, P5 ;  /* 0x0000000a14059211 */ /* 0x000fe200028f1415 */
[----:B------:R-:W-:Y:S01]  /*1a020*/  VIADD R20, R205, 0xe0 ;  /* 0x000000e0cd147836 */ /* 0x000fe20000000000 */
[-C--:B--2---:R-:W-:Y:S02]  /*1a030*/  @!P0 LEA R8, P5, R15, R11.reuse, 0x2 ;  /* 0x0000000b0f088211 */ /* 0x084fe400078a10ff */
[----:B------:R-:W-:Y:S01]  /*1a040*/  SHF.R.S32.HI R21, RZ, 0x1f, R237 ;  /* 0x0000001fff157819 */ /* 0x000fe200000114ed */
[----:B------:R2:W-:Y:S01]  /*1a050*/  @!P1 ST.E.64 desc[UR38][R4.64], R132 ;  /* 0x0000008404009985 */ /* 0x0005e2000c101b26 */
[----:B------:R-:W-:Y:S02]  /*1a060*/  SHF.R.S32.HI R20, RZ, 0x1f, R20 ;  /* 0x0000001fff147819 */ /* 0x000fe40000011414 */
[----:B-1----:R-:W-:-:S02]  /*1a070*/  @!P4 LEA R12, P1, R14, R11, 0x2 ;  /* 0x0000000b0e0cc211 */ /* 0x002fc400078210ff */
[----:B------:R-:W-:Y:S01]  /*1a080*/  @!P0 LEA.HI.X R9, R15, R10, R20, 0x2, P5 ;  /* 0x0000000a0f098211 */ /* 0x000fe200028f1414 */
[----:B------:R-:W-:Y:S01]  /*1a090*/  VIADD R15, R205, 0xe8 ;  /* 0x000000e8cd0f7836 */ /* 0x000fe20000000000 */
[----:B------:R-:W-:-:S03]  /*1a0a0*/  SHF.R.S32.HI R20, RZ, 0x1f, R236 ;  /* 0x0000001fff147819 */ /* 0x000fc600000114ec */
[----:B------:R3:W-:Y:S01]  /*1a0b0*/  @!P0 ST.E.64 desc[UR38][R8.64], R136 ;  /* 0x0000008808008985 */ /* 0x0007e2000c101b26 */
[----:B------:R-:W-:Y:S02]  /*1a0c0*/  SHF.R.S32.HI R15, RZ, 0x1f, R15 ;  /* 0x0000001fff0f7819 */ /* 0x000fe4000001140f */
[CC--:B--2---:R-:W-:Y:S02]  /*1a0d0*/  @!P2 LEA R4, P5, R237.reuse, R11.reuse, 0x2 ;  /* 0x0000000bed04a211 */ /* 0x0c4fe400078a10ff */
[-C--:B------:R-:W-:Y:S02]  /*1a0e0*/  @!P4 LEA.HI.X R13, R14, R10.reuse, R15, 0x2, P1 ;  /* 0x0000000a0e0dc211 */ /* 0x080fe400008f140f */
[C---:B------:R-:W-:Y:S02]  /*1a0f0*/  @!P3 LEA R14, P1, R236.reuse, R11, 0x2 ;  /* 0x0000000bec0eb211 */ /* 0x040fe400078210ff */
[-C--:B------:R-:W-:Y:S01]  /*1a100*/  @!P2 LEA.HI.X R5, R237, R10.reuse, R21, 0x2, P5 ;  /* 0x0000000aed05a211 */ /* 0x080fe200028f1415 */
[----:B------:R3:W-:Y:S01]  /*1a110*/  @!P4 ST.E.64 desc[UR38][R12.64], R140 ;  /* 0x0000008c0c00c985 */ /* 0x0007e2000c101b26 */
[----:B------:R-:W-:-:S03]  /*1a120*/  @!P3 LEA.HI.X R15, R236, R10, R20, 0x2, P1 ;  /* 0x0000000aec0fb211 */ /* 0x000fc600008f1414 */
[----:B------:R3:W-:Y:S04]  /*1a130*/  @!P2 ST.E.64 desc[UR38][R4.64], R144 ;  /* 0x000000900400a985 */ /* 0x0007e8000c101b26 */
[----:B------:R3:W-:Y:S02]  /*1a140*/  @!P3 ST.E.64 desc[UR38][R14.64], R148 ;  /* 0x000000940e00b985 */ /* 0x0007e4000c101b26 */
.L_x_2856:
[----:B------:R-:W-:Y:S05]  /*1a150*/  BSYNC B1 ;  /* 0x0000000000017941 */ /* 0x000fea0003800000 */
.L_x_2855:
[----:B------:R-:W-:-:S03]  /*1a160*/  UMOV UR4, 0xffffffff ;  /* 0xffffffff00047882 */ /* 0x000fc60000000000 */
[----:B------:R-:W-:Y:S05]  /*1a170*/  BRA.DIV UR4, `(.L_x_2857) ;  /* 0x000000be04907947 */ /* 0x000fea000b800000 */
[----:B-1----:R1:W4:Y:S04]  /*1a180*/  SHFL.IDX PT, R10, R6, 0x1, 0x1c1f ;  /* 0x003c1f00060a7f89 */ /* 0x00232800000e0000 */
[----:B---3--:R1:W3:Y:S02]  /*1a190*/  SHFL.IDX PT, R14, R3, 0x1, 0x1c1f ;  /* 0x003c1f00030e7f89 */ /* 0x0082e400000e0000 */
.L_x_3104:
[----:B------:R-:W-:-:S13]  /*1a1a0*/  ISETP.GE.AND P0, PT, R7, R0, PT ;  /* 0x000000000700720c */ /* 0x000fda0003f06270 */
[----:B------:R-:W-:Y:S05]  /*1a1b0*/  @P0 BRA `(.L_x_2853) ;  /* 0x0000001c00480947 */ /* 0x000fea0003800000 */
[----:B------:R-:W-:Y:S01]  /*1a1c0*/  ULDC UR4, c[0x0][0xac8] ;  /* 0x0002b20000047ab9 */ /* 0x000fe20000000800 */
[C---:B------:R-:W-:Y:S01]  /*1a1d0*/  VIADD R9, R205.reuse, 0x8 ;  /* 0x00000008cd097836 */ /* 0x040fe20000000000 */
[C---:B------:R-:W-:Y:S01]  /*1a1e0*/  ISETP.GE.AND P2, PT, R205.reuse, UR4, PT ;  /* 0x00000004cd007c0c */ /* 0x040fe2000bf46270 */
[C---:B01----:R-:W-:Y:S02]  /*1a1f0*/  VIADD R3, R205.reuse, 0x10 ;  /* 0x00000010cd037836 */ /* 0x043fe40000000000 */
[----:B------:R-:W-:Y:S01]  /*1a200*/  VIADD R12, R205, 0x18 ;  /* 0x00000018cd0c7836 */ /* 0x000fe20000000000 */
[----:B------:R-:W-:Y:S01]  /*1a210*/  ISETP.GE.AND P3, PT, R9, UR4, PT ;  /* 0x0000000409007c0c */ /* 0x000fe2000bf66270 */
[----:B------:R-:W-:Y:S01]  /*1a220*/  VIADD R13, R205, 0x8 ;  /* 0x00000008cd0d7836 */ /* 0x000fe20000000000 */
[----:B------:R-:W-:Y:S01]  /*1a230*/  ISETP.GE.AND P1, PT, R3, UR4, PT ;  /* 0x0000000403007c0c */ /* 0x000fe2000bf26270 */
[C---:B------:R-:W-:Y:S01]  /*1a240*/  VIADD R8, R205.reuse, 0x20 ;  /* 0x00000020cd087836 */ /* 0x040fe20000000000 */
[----:B------:R-:W-:Y:S01]  /*1a250*/  ISETP.GE.AND P0, PT, R12, UR4, PT ;  /* 0x000000040c007c0c */ /* 0x000fe2000bf06270 */
[C---:B--2---:R-:W-:Y:S01]  /*1a260*/  VIADD R11, R205.reuse, 0x10 ;  /* 0x00000010cd0b7836 */ /* 0x044fe20000000000 */
[----:B------:R-:W-:Y:S01]  /*1a270*/  SHF.R.S32.HI R13, RZ, 0x1f, R13 ;  /* 0x0000001fff0d7819 */ /* 0x000fe2000001140d */
[----:B------:R-:W-:-:S02]  /*1a280*/  VIADD R24, R205, 0x68 ;  /* 0x00000068cd187836 */ /* 0x000fc40000000000 */
[----:B---3--:R-:W-:Y:S01]  /*1a290*/  @!P2 IMAD.MOV.U32 R4, RZ, RZ, R14 ;  /* 0x000000ffff04a224 */ /* 0x008fe200078e000e */
[----:B------:R-:W-:Y:S01]  /*1a2a0*/  SHF.R.S32.HI R11, RZ, 0x1f, R11 ;  /* 0x0000001fff0b7819 */ /* 0x000fe2000001140b */
[----:B----4-:R-:W-:Y:S02]  /*1a2b0*/  @!P2 IMAD.MOV.U32 R5, RZ, RZ, R10 ;  /* 0x000000ffff05a224 */ /* 0x010fe400078e000a */
[----:B------:R-:W-:Y:S01]  /*1a2c0*/  @!P3 LEA R6, P4, R9, R14, 0x2 ;  /* 0x0000000e0906b211 */ /* 0x000fe200078810ff */
[C---:B------:R-:W-:Y:S02]  /*1a2d0*/  VIADD R15, R205.reuse, 0x58 ;  /* 0x00000058cd0f7836 */ /* 0x040fe40000000000 */
[----:B------:R-:W-:Y:S01]  /*1a2e0*/  @!P2 IMAD.WIDE R4, R205, 0x4, R4 ;  /* 0x00000004cd04a825 */ /* 0x000fe200078e0204 */
[----:B------:R-:W-:Y:S02]  /*1a2f0*/  @!P3 LEA.HI.X R7, R9, R10, R13, 0x2, P4 ;  /* 0x0000000a0907b211 */ /* 0x000fe400020f140d */
[----:B------:R-:W-:Y:S01]  /*1a300*/  SHF.R.S32.HI R15, RZ, 0x1f, R15 ;  /* 0x0000001fff0f7819 */ /* 0x000fe2000001140f */
[C---:B------:R-:W-:Y:S01]  /*1a310*/  VIADD R9, R205.reuse, 0x28 ;  /* 0x00000028cd097836 */ /* 0x040fe20000000000 */
[----:B------:R0:W-:Y:S01]  /*1a320*/  @!P2 ST.E.64 desc[UR38][R4.64], R26 ;  /* 0x0000001a0400a985 */ /* 0x0001e2000c101b26 */
[----:B------:R-:W-:Y:S01]  /*1a330*/  ISETP.GE.AND P2, PT, R8, UR4, PT ;  /* 0x0000000408007c0c */ /* 0x000fe2000bf46270 */
[----:B------:R-:W-:-:S02]  /*1a340*/  VIADD R13, R205, 0x18 ;  /* 0x00000018cd0d7836 */ /* 0x000fc40000000000 */
[----:B------:R1:W-:Y:S01]  /*1a350*/  @!P3 ST.E.64 desc[UR38][R6.64], R30 ;  /* 0x0000001e0600b985 */ /* 0x0003e2000c101b26 */
[----:B------:R-:W-:Y:S01]  /*1a360*/  ISETP.GE.AND P3, PT, R9, UR4, PT ;  /* 0x0000000409007c0c */ /* 0x000fe2000bf66270 */
[C---:B------:R-:W-:Y:S01]  /*1a370*/  VIADD R25, R205.reuse, 0x78 ;  /* 0x00000078cd197836 */ /* 0x040fe20000000000 */
[----:B------:R-:W-:Y:S01]  /*1a380*/  SHF.R.S32.HI R13, RZ, 0x1f, R13 ;  /* 0x0000001fff0d7819 */ /* 0x000fe2000001140d */
[C---:B------:R-:W-:Y:S02]  /*1a390*/  VIADD R28, R205.reuse, 0x68 ;  /* 0x00000068cd1c7836 */ /* 0x040fe40000000000 */
[----:B------:R-:W-:-:S03]  /*1a3a0*/  VIADD R29, R205, 0x98 ;  /* 0x00000098cd1d7836 */ /* 0x000fc60000000000 */
[----:B------:R-:W-:Y:S02]  /*1a3b0*/  SHF.R.S32.HI R28, RZ, 0x1f, R28 ;  /* 0x0000001fff1c7819 */ /* 0x000fe4000001141c */
[C---:B0-----:R-:W-:Y:S02]  /*1a3c0*/  @!P1 LEA R4, P5, R3.reuse, R14, 0x2 ;  /* 0x0000000e03049211 */ /* 0x041fe400078a10ff */
[----:B------:R-:W-:Y:S02]  /*1a3d0*/  SHF.R.S32.HI R29, RZ, 0x1f, R29 ;  /* 0x0000001fff1d7819 */ /* 0x000fe4000001141d */
[----:B------:R-:W-:Y:S01]  /*1a3e0*/  @!P1 LEA.HI.X R5, R3, R10, R11, 0x2, P5 ;  /* 0x0000000a03059211 */ /* 0x000fe200028f140b */
[C---:B------:R-:W-:Y:S01]  /*1a3f0*/  VIADD R3, R205.reuse, 0x30 ;  /* 0x00000030cd037836 */ /* 0x040fe20000000000 */
[----:B-1----:R-:W-:Y:S01]  /*1a400*/  @!P0 LEA R6, P4, R12, R14, 0x2 ;  /* 0x0000000e0c068211 */ /* 0x002fe200078810ff */
[----:B------:R-:W-:Y:S02]  /*1a410*/  VIADD R11, R205, 0x20 ;  /* 0x00000020cd0b7836 */ /* 0x000fe40000000000 */
[----:B------:R0:W-:Y:S01]  /*1a420*/  @!P1 ST.E.64 desc[UR38][R4.64], R34 ;  /* 0x0000002204009985 */ /* 0x0001e2000c101b26 */
[----:B------:R-:W-:-:S02]  /*1a430*/  ISETP.GE.AND P1, PT, R3, UR4, PT ;  /* 0x0000000403007c0c */ /* 0x000fc4000bf26270 */
[----:B------:R-:W-:Y:S02]  /*1a440*/  SHF.R.S32.HI R11, RZ, 0x1f, R11 ;  /* 0x0000001fff0b7819 */ /* 0x000fe4000001140b */
[----:B------:R-:W-:Y:S01]  /*1a450*/  @!P0 LEA.HI.X R7, R12, R10, R13, 0x2, P4 ;  /* 0x0000000a0c078211 */ /* 0x000fe200020f140d */
[C---:B------:R-:W-:Y:S02]  /*1a460*/  VIADD R12, R205.reuse, 0x38 ;  /* 0x00000038cd0c7836 */ /* 0x040fe40000000000 */
[----:B------:R-:W-:Y:S02]  /*1a470*/  VIADD R13, R205, 0x28 ;  /* 0x00000028cd0d7836 */ /* 0x000fe40000000000 */
[----:B------:R1:W-:Y:S01]  /*1a480*/  @!P0 ST.E.64 desc[UR38][R6.64], R38 ;  /* 0x0000002606008985 */ /* 0x0003e2000c101b26 */
[----:B------:R-:W-:Y:S02]  /*1a490*/  ISETP.GE.AND P0, PT, R12, UR4, PT ;  /* 0x000000040c007c0c */ /* 0x000fe4000bf06270 */
[----:B------:R-:W-:-:S02]  /*1a4a0*/  SHF.R.S32.HI R13, RZ, 0x1f, R13 ;  /* 0x0000001fff0d7819 */ /* 0x000fc4000001140d */
[----:B0-----:R-:W-:-:S04]  /*1a4b0*/  @!P2 LEA R4, P5, R8, R14, 0x2 ;  /* 0x0000000e0804a211 */ /* 0x001fc800078a10ff */
[----:B------:R-:W-:Y:S01]  /*1a4c0*/  @!P2 LEA.HI.X R5, R8, R10, R11, 0x2, P5 ;  /* 0x0000000a0805a211 */ /* 0x000fe200028f140b */
[C---:B------:R-:W-:Y:S02]  /*1a4d0*/  VIADD R8, R205.reuse, 0x40 ;  /* 0x00000040cd087836 */ /* 0x040fe40000000000 */
[----:B------:R-:W-:Y:S01]  /*1a4e0*/  VIADD R11, R205, 0x30 ;  /* 0x00000030cd0b7836 */ /* 0x000fe20000000000 */
[C---:B-1----:R-:W-:Y:S01]  /*1a4f0*/  @!P3 LEA R6, P4, R9.reuse, R14, 0x2 ;  /* 0x0000000e0906b211 */ /* 0x042fe200078810ff */
        /* <DEDUP_REMOVED lines=9> */
[----:B0-----:R-:W-:-:S04]  /*1a590*/  @!P1 LEA R4, P5, R3, R14, 0x2 ;  /* 0x0000000e03049211 */ /* 0x001fc800078a10ff */
[----:B------:R-:W-:Y:S01]  /*1a5a0*/  @!P1 LEA.HI.X R5, R3, R10, R11, 0x2, P5 ;  /* 0x0000000a03059211 */ /* 0x000fe200028f140b */
[C---:B------:R-:W-:Y:S02]  /*1a5b0*/  VIADD R3, R205.reuse, 0x50 ;  /* 0x00000050cd037836 */ /* 0x040fe40000000000 */
[----:B------:R-:W-:Y:S01]  /*1a5c0*/  VIADD R11, R205, 0x40 ;  /* 0x00000040cd0b7836 */ /* 0x000fe20000000000 */
[C---:B-1----:R-:W-:Y:S01]  /*1a5d0*/  @!P0 LEA R6, P4, R12.reuse, R14, 0x2 ;  /* 0x0000000e0c068211 */ /* 0x042fe200078810ff */
        /* <DEDUP_REMOVED lines=12> */
[----:B------:R-:W-:Y:S01]  /*1a6a0*/  VIADD R8, R205, 0x50 ;  /* 0x00000050cd087836 */ /* 0x000fe20000000000 */
[----:B-1----:R-:W-:Y:S01]  /*1a6b0*/  @!P3 LEA R6, P4, R9, R14, 0x2 ;  /* 0x0000000e0906b211 */ /* 0x002fe200078810ff */
[----:B------:R0:W-:Y:S01]  /*1a6c0*/  @!P2 ST.E.64 desc[UR38][R4.64], R58 ;  /* 0x0000003a0400a985 */ /* 0x0001e2000c101b26 */
[----:B------:R-:W-:Y:S02]  /*1a6d0*/  ISETP.GE.AND P2, PT, R11, UR4, PT ;  /* 0x000000040b007c0c */ /* 0x000fe4000bf46270 */
[----:B------:R-:W-:Y:S01]  /*1a6e0*/  @!P3 LEA.HI.X R7, R9, R10, R12, 0x2, P4 ;  /* 0x0000000a0907b211 */ /* 0x000fe200020f140c */
[----:B------:R-:W-:Y:S01]  /*1a6f0*/  VIADD R12, R205, 0x60 ;  /* 0x00000060cd0c7836 */ /* 0x000fe20000000000 */
[----:B------:R-:W-:-:S03]  /*1a700*/  SHF.R.S32.HI R8, RZ, 0x1f, R8 ;  /* 0x0000001fff087819 */ /* 0x000fc60000011408 */
[----:B------:R1:W-:Y:S01]  /*1a710*/  @!P3 ST.E.64 desc[UR38][R6.64], R62 ;  /* 0x0000003e0600b985 */ /* 0x0003e2000c101b26 */
[----:B------:R-:W-:Y:S02]  /*1a720*/  ISETP.GE.AND P3, PT, R24, UR4, PT ;  /* 0x0000000418007c0c */ /* 0x000fe4000bf66270 */
[----:B------:R-:W-:Y:S02]  /*1a730*/  SHF.R.S32.HI R12, RZ, 0x1f, R12 ;  /* 0x0000001fff0c7819 */ /* 0x000fe4000001140c */
[----:B0-----:R-:W-:-:S04]  /*1a740*/  @!P1 LEA R4, P5, R3, R14, 0x2 ;  /* 0x0000000e03049211 */ /* 0x001fc800078a10ff */
[----:B------:R-:W-:Y:S01]  /*1a750*/  @!P1 LEA.HI.X R5, R3, R10, R8, 0x2, P5 ;  /* 0x0000000a03059211 */ /* 0x000fe200028f1408 */
[----:B------:R-:W-:Y:S01]  /*1a760*/  VIADD R3, R205, 0x70 ;  /* 0x00000070cd037836 */ /* 0x000fe20000000000 */
[-C--:B------:R-:W-:Y:S02]  /*1a770*/  @!P2 LEA R8, P5, R11, R14.reuse, 0x2 ;  /* 0x0000000e0b08a211 */ /* 0x080fe400078a10ff */
[----:B-1----:R-:W-:Y:S01]  /*1a780*/  @!P0 LEA R6, P4, R13, R14, 0x2 ;  /* 0x0000000e0d068211 */ /* 0x002fe200078810ff */
        /* <DEDUP_REMOVED lines=9> */
[----:B------:R-:W-:Y:S01]  /*1a820*/  @!P3 LEA.HI.X R13, R24, R10, R28, 0x2, P4 ;  /* 0x0000000a180db211 */ /* 0x000fe200020f141c */
[----:B------:R2:W-:Y:S01]  /*1a830*/  @!P2 ST.E.64 desc[UR38][R8.64], R74 ;  /* 0x0000004a0800a985 */ /* 0x0005e2000c101b26 */
[----:B------:R-:W-:Y:S01]  /*1a840*/  ISETP.GE.AND P2, PT, R11, UR4, PT ;  /* 0x000000040b007c0c */ /* 0x000fe2000bf46270 */
[C---:B------:R-:W-:Y:S01]  /*1a850*/  VIADD R24, R205.reuse, 0x88 ;  /* 0x00000088cd187836 */ /* 0x040fe20000000000 */
[----:B------:R-:W-:Y:S01]  /*1a860*/  SHF.R.S32.HI R15, RZ, 0x1f, R15 ;  /* 0x0000001fff0f7819 */ /* 0x000fe2000001140f */
[----:B------:R-:W-:Y:S01]  /*1a870*/  VIADD R28, R205, 0x78 ;  /* 0x00000078cd1c7836 */ /* 0x000fe20000000000 */
[C---:B------:R-:W-:Y:S01]  /*1a880*/  @!P1 LEA R20, P5, R3.reuse, R14, 0x2 ;  /* 0x0000000e03149211 */ /* 0x040fe200078a10ff */
[----:B------:R3:W-:Y:S01]  /*1a890*/  @!P3 ST.E.64 desc[UR38][R12.64], R78 ;  /* 0x0000004e0c00b985 */ /* 0x0007e2000c101b26 */
[----:B------:R-:W-:Y:S02]  /*1a8a0*/  ISETP.GE.AND P3, PT, R24, UR4, PT ;  /* 0x0000000418007c0c */ /* 0x000fe4000bf66270 */
[----:B------:R-:W-:Y:S01]  /*1a8b0*/  @!P1 LEA.HI.X R21, R3, R10, R15, 0x2, P5 ;  /* 0x0000000a03159211 */ /* 0x000fe200028f140f */
[----:B------:R-:W-:Y:S01]  /*1a8c0*/  VIADD R3, R205, 0x90 ;  /* 0x00000090cd037836 */ /* 0x000fe20000000000 */
[----:B0-----:R-:W-:Y:S01]  /*1a8d0*/  @!P0 LEA R4, P4, R25, R14, 0x2 ;  /* 0x0000000e19048211 */ /* 0x001fe200078810ff */
[----:B------:R-:W-:Y:S01]  /*1a8e0*/  VIADD R15, R205, 0x80 ;  /* 0x00000080cd0f7836 */ /* 0x000fe20000000000 */
[----:B------:R-:W-:Y:S01]  /*1a8f0*/  SHF.R.S32.HI R28, RZ, 0x1f, R28 ;  /* 0x0000001fff1c7819 */ /* 0x000fe2000001141c */
[----:B------:R0:W-:Y:S01]  /*1a900*/  @!P1 ST.E.64 desc[UR38][R20.64], R82 ;  /* 0x0000005214009985 */ /* 0x0001e2000c101b26 */
[----:B------:R-:W-:-:S02]  /*1a910*/  ISETP.GE.AND P1, PT, R3, UR4, PT ;  /* 0x0000000403007c0c */ /* 0x000fc4000bf26270 */
[----:B------:R-:W-:Y:S02]  /*1a920*/  SHF.R.S32.HI R15, RZ, 0x1f, R15 ;  /* 0x0000001fff0f7819 */ /* 0x000fe4000001140f */
[----:B-1----:R-:W-:Y:S02]  /*1a930*/  @!P2 LEA R6, P5, R11, R14, 0x2 ;  /* 0x0000000e0b06a211 */ /* 0x002fe400078a10ff */
[-C--:B------:R-:W-:Y:S01]  /*1a940*/  @!P0 LEA.HI.X R5, R25, R10.reuse, R28, 0x2, P4 ;  /* 0x0000000a19058211 */ /* 0x080fe200020f141c */
[----:B------:R-:W-:Y:S01]  /*1a950*/  VIADD R25, R205, 0x98 ;  /* 0x00000098cd197836 */ /* 0x000fe20000000000 */
[----:B------:R-:W-:Y:S01]  /*1a960*/  @!P2 LEA.HI.X R7, R11, R10, R15, 0x2, P5 ;  /* 0x0000000a0b07a211 */ /* 0x000fe200028f140f */
[C---:B------:R-:W-:Y:S01]  /*1a970*/  VIADD R28, R205.reuse, 0x88 ;  /* 0x00000088cd1c7836 */ /* 0x040fe20000000000 */
[----:B--2---:R-:W-:Y:S01]  /*1a980*/  @!P3 LEA R8, P4, R24, R14, 0x2 ;  /* 0x0000000e1808b211 */ /* 0x004fe200078810ff */
[----:B------:R-:W-:Y:S01]  /*1a990*/  VIADD R11, R205, 0xa0 ;  /* 0x000000a0cd0b7836 */ /* 0x000fe20000000000 */
[----:B------:R1:W-:Y:S01]  /*1a9a0*/  @!P0 ST.E.64 desc[UR38][R4.64], R86 ;  /* 0x0000005604008985 */ /* 0x0003e2000c101b26 */
[----:B------:R-:W-:Y:S01]  /*1a9b0*/  ISETP.GE.AND P0, PT, R25, UR4, PT ;  /* 0x0000000419007c0c */ /* 0x000fe2000bf06270 */
[----:B------:R-:W-:Y:S01]  /*1a9c0*/  VIADD R15, R205, 0x90 ;  /* 0x00000090cd0f7836 */ /* 0x000fe20000000000 */
[----:B------:R-:W-:Y:S01]  /*1a9d0*/  SHF.R.S32.HI R28, RZ, 0x1f, R28 ;  /* 0x0000001fff1c7819 */ /* 0x000fe2000001141c */
[----:B------:R2:W-:Y:S01]  /*1a9e0*/  @!P2 ST.E.64 desc[UR38][R6.64], R90 ;  /* 0x0000005a0600a985 */ /* 0x0005e2000c101b26 */
[----:B------:R-:W-:-:S02]  /*1a9f0*/  ISETP.GE.AND P2, PT, R11, UR4, PT ;  /* 0x000000040b007c0c */ /* 0x000fc4000bf46270 */
[----:B------:R-:W-:Y:S01]  /*1aa00*/  @!P3 LEA.HI.X R9, R24, R10, R28, 0x2, P4 ;  /* 0x0000000a1809b211 */ /* 0x000fe200020f141c */
[C---:B------:R-:W-:Y:S01]  /*1aa10*/  VIADD R28, R205.reuse, 0xa8 ;  /* 0x000000a8cd1c7836 */ /* 0x040fe20000000000 */
[----:B------:R-:W-:Y:S01]  /*1aa20*/  SHF.R.S32.HI R15, RZ, 0x1f, R15 ;  /* 0x0000001fff0f7819 */ /* 0x000fe2000001140f */
[----:B------:R-:W-:Y:S01]  /*1aa30*/  VIADD R24, R205, 0xa0 ;  /* 0x000000a0cd187836 */ /* 0x000fe20000000000 */
[C---:B---3--:R-:W-:Y:S01]  /*1aa40*/  @!P1 LEA R12, P5, R3.reuse, R14, 0x2 ;  /* 0x0000000e030c9211 */ /* 0x048fe200078a10ff */
[----:B------:R3:W-:Y:S01]  /*1aa50*/  @!P3 ST.E.64 desc[UR38][R8.64], R94 ;  /* 0x0000005e0800b985 */ /* 0x0007e2000c101b26 */
[----:B------:R-:W-:Y:S02]  /*1aa60*/  ISETP.GE.AND P4, PT, R28, UR4, PT ;  /* 0x000000041c007c0c */ /* 0x000fe4000bf86270 */
[----:B------:R-:W-:Y:S01]  /*1aa70*/  @!P1 LEA.HI.X R13, R3, R10, R15, 0x2, P5 ;  /* 0x0000000a030d9211 */ /* 0x000fe200028f140f */
[----:B------:R-:W-:Y:S01]  /*1aa80*/  VIADD R15, R205, 0xb0 ;  /* 0x000000b0cd0f7836 */ /* 0x000fe20000000000 */
[-C--:B0-----:R-:W-:Y:S01]  /*1aa90*/  @!P0 LEA R20, P5, R25, R14.reuse, 0x2 ;  /* 0x0000000e19148211 */ /* 0x081fe200078a10ff */
[----:B------:R-:W-:Y:S01]  /*1aaa0*/  VIADD R3, R205, 0xb8 ;  /* 0x000000b8cd037836 */ /* 0x000fe20000000000 */
[----:B------:R-:W-:Y:S01]  /*1aab0*/  SHF.R.S32.HI R24, RZ, 0x1f, R24 ;  /* 0x0000001fff187819 */ /* 0x000fe20000011418 */
[----:B------:R0:W-:Y:S01]  /*1aac0*/  @!P1 ST.E.64 desc[UR38][R12.64], R98 ;  /* 0x000000620c009985 */ /* 0x0001e2000c101b26 */
[----:B-1----:R-:W-:-:S02]  /*1aad0*/  @!P2 LEA R4, P1, R11, R14, 0x2 ;  /* 0x0000000e0b04a211 */ /* 0x002fc400078210ff */
[----:B------:R-:W-:Y:S02]  /*1aae0*/  ISETP.GE.AND P3, PT, R15, UR4, PT ;  /* 0x000000040f007c0c */ /* 0x000fe4000bf66270 */
[-C--:B------:R-:W-:Y:S01]  /*1aaf0*/  @!P0 LEA.HI.X R21, R25, R10.reuse, R29, 0x2, P5 ;  /* 0x0000000a19158211 */ /* 0x080fe200028f141d */
[----:B------:R-:W-:Y:S01]  /*1ab00*/  VIADD R29, R205, 0xa8 ;  /* 0x000000a8cd1d7836 */ /* 0x000fe20000000000 */
[----:B------:R-:W-:Y:S01]  /*1ab10*/  @!P2 LEA.HI.X R5, R11, R10, R24, 0x2, P1 ;  /* 0x0000000a0b05a211 */ /* 0x000fe200008f1418 */
[----:B------:R-:W-:Y:S01]  /*1ab20*/  VIADD R25, R205, 0xc8 ;  /* 0x000000c8cd197836 */ /* 0x000fe20000000000 */
[----:B------:R-:W-:Y:S01]  /*1ab30*/  ISETP.GE.AND P1, PT, R3, UR4, PT ;  /* 0x0000000403007c0c */ /* 0x000fe2000bf26270 */
[----:B------:R-:W-:Y:S01]  /*1ab40*/  @!P0 ST.E.64 desc[UR38][R20.64], R102 ;  /* 0x0000006614008985 */ /* 0x000fe2000c101b26 */
[-C--:B--2---:R-:W-:Y:S01]  /*1ab50*/  @!P4 LEA R6, P0, R28, R14.reuse, 0x2 ;  /* 0x0000000e1c06c211 */ /* 0x084fe200078010ff */
[C---:B------:R-:W-:Y:S01]  /*1ab60*/  VIADD R24, R205.reuse, 0xb0 ;  /* 0x000000b0cd187836 */ /* 0x040fe20000000000 */
[----:B------:R-:W-:Y:S01]  /*1ab70*/  SHF.R.S32.HI R29, RZ, 0x1f, R29 ;  /* 0x0000001fff1d7819 */ /* 0x000fe2000001141d */
[----:B------:R-:W-:Y:S01]  /*1ab80*/  VIADD R11, R205, 0xc0 ;  /* 0x000000c0cd0b7836 */ /* 0x000fe20000000000 */
[----:B------:R1:W-:Y:S01]  /*1ab90*/  @!P2 ST.E.64 desc[UR38][R4.64], R106 ;  /* 0x0000006a0400a985 */ /* 0x0003e2000c101b26 */
[----:B---3--:R-:W-:-:S02]  /*1aba0*/  @!P3 LEA R8, P5, R15, R14, 0x2 ;  /* 0x0000000e0f08b211 */ /* 0x008fc400078a10ff */
[----:B------:R-:W-:Y:S01]  /*1abb0*/  @!P4 LEA.HI.X R7, R28, R10, R29, 0x2, P0 ;  /* 0x0000000a1c07c211 */ /* 0x000fe200000f141d */
[----:B------:R-:W-:Y:S01]  /*1abc0*/  VIADD R28, R205, 0xb8 ;  /* 0x000000b8cd1c7836 */ /* 0x000fe20000000000 */
[----:B------:R-:W-:Y:S02]  /*1abd0*/  SHF.R.S32.HI R24, RZ, 0x1f, R24 ;  /* 0x0000001fff187819 */ /* 0x000fe40000011418 */
[----:B------:R-:W-:Y:S01]  /*1abe0*/  ISETP.GE.AND P0, PT, R25, UR4, PT ;  /* 0x0000000419007c0c */ /* 0x000fe2000bf06270 */
[----:B------:R2:W-:Y:S01]  /*1abf0*/  @!P4 ST.E.64 desc[UR38][R6.64], R110 ;  /* 0x0000006e0600c985 */ /* 0x0005e2000c101b26 */
[----:B------:R-:W-:Y:S02]  /*1ac00*/  ISETP.GE.AND P2, PT, R11, UR4, PT ;  /* 0x000000040b007c0c */ /* 0x000fe4000bf46270 */
[----:B0-----:R-:W-:Y:S02]  /*1ac10*/  @!P1 LEA R12, P4, R3, R14, 0x2 ;  /* 0x0000000e030c9211 */ /* 0x001fe400078810ff */
[----:B------:R-:W-:-:S02]  /*1ac20*/  SHF.R.S32.HI R28, RZ, 0x1f, R28 ;  /* 0x0000001fff1c7819 */ /* 0x000fc4000001141c */
[-C--:B------:R-:W-:Y:S01]  /*1ac30*/  @!P3 LEA.HI.X R9, R15, R10.reuse, R24, 0x2, P5 ;  /* 0x0000000a0f09b211 */ /* 0x080fe200028f1418 */
[----:B------:R-:W-:Y:S01]  /*1ac40*/  VIADD R15, R205, 0xd0 ;  /* 0x000000d0cd0f7836 */ /* 0x000fe20000000000 */
[----:B------:R-:W-:Y:S01]  /*1ac50*/  @!P1 LEA.HI.X R13, R3, R10, R28, 0x2, P4 ;  /* 0x0000000a030d9211 */ /* 0x000fe200020f141c */
[----:B------:R-:W-:Y:S02]  /*1ac60*/  VIADD R28, R205, 0xc8 ;  /* 0x000000c8cd1c7836 */ /* 0x000fe40000000000 */
[----:B------:R0:W-:Y:S01]  /*1ac70*/  @!P3 ST.E.64 desc[UR38][R8.64], R114 ;  /* 0x000000720800b985 */ /* 0x0001e2000c101b26 */
[----:B------:R-:W-:Y:S01]  /*1ac80*/  ISETP.GE.AND P3, PT, R15, UR4, PT ;  /* 0x000000040f007c0c */ /* 0x000fe2000bf66270 */
[----:B------:R-:W-:Y:S01]  /*1ac90*/  VIADD R24, R205, 0xc0 ;  /* 0x000000c0cd187836 */ /* 0x000fe20000000000 */
[-C--:B-1----:R-:W-:Y:S01]  /*1aca0*/  @!P0 LEA R4, P4, R25, R14.reuse, 0x2 ;  /* 0x0000000e19048211 */ /* 0x082fe200078810ff */
[----:B------:R-:W-:Y:S01]  /*1acb0*/  VIADD R3, R205, 0xd8 ;  /* 0x000000d8cd037836 */ /* 0x000fe20000000000 */
[----:B------:R-:W-:Y:S01]  /*1acc0*/  SHF.R.S32.HI R28, RZ, 0x1f, R28 ;  /* 0x0000001fff1c7819 */ /* 0x000fe2000001141c */
[----:B------:R1:W-:Y:S01]  /*1acd0*/  @!P1 ST.E.64 desc[UR38][R12.64], R118 ;  /* 0x000000760c009985 */ /* 0x0003e2000c101b26 */
[----:B------:R-:W-:-:S02]  /*1ace0*/  @!P2 LEA R20, P5, R11, R14, 0x2 ;  /* 0x0000000e0b14a211 */ /* 0x000fc400078a10ff */
[----:B------:R-:W-:Y:S02]  /*1acf0*/  SHF.R.S32.HI R24, RZ, 0x1f, R24 ;  /* 0x0000001fff187819 */ /* 0x000fe40000011418 */
[-C--:B------:R-:W-:Y:S01]  /*1ad00*/  @!P0 LEA.HI.X R5, R25, R10.reuse, R28, 0x2, P4 ;  /* 0x0000000a19058211 */ /* 0x080fe200020f141c */
[----:B------:R-:W-:Y:S01]  /*1ad10*/  VIADD R25, R205, 0xd0 ;  /* 0x000000d0cd197836 */ /* 0x000fe20000000000 */
[----:B------:R-:W-:Y:S01]  /*1ad20*/  @!P2 LEA.HI.X R21, R11, R10, R24, 0x2, P5 ;  /* 0x0000000a0b15a211 */ /* 0x000fe200028f1418 */
[----:B------:R-:W-:Y:S01]  /*1ad30*/  VIADD R24, R205, 0xe0 ;  /* 0x000000e0cd187836 */ /* 0x000fe20000000000 */
[----:B------:R-:W-:Y:S01]  /*1ad40*/  ISETP.GE.AND P1, PT, R3, UR4, PT ;  /* 0x0000000403007c0c */ /* 0x000fe2000bf26270 */
[----:B------:R-:W-:Y:S01]  /*1ad50*/  VIADD R11, R205, 0xe8 ;  /* 0x000000e8cd0b7836 */ /* 0x000fe20000000000 */
[----:B------:R-:W-:Y:S01]  /*1ad60*/  SHF.R.S32.HI R25, RZ, 0x1f, R25 ;  /* 0x0000001fff197819 */ /* 0x000fe20000011419 */
[----:B------:R3:W-:Y:S01]  /*1ad70*/  @!P2 ST.E.64 desc[UR38][R20.64], R122 ;  /* 0x0000007a1400a985 */ /* 0x0007e2000c101b26 */
[----:B--2---:R-:W-:-:S02]  /*1ad80*/  @!P3 LEA R6, P5, R15, R14, 0x2 ;  /* 0x0000000e0f06b211 */ /* 0x004fc400078a10ff */
[----:B------:R-:W-:Y:S01]  /*1ad90*/  ISETP.GE.AND P4, PT, R24, UR4, PT ;  /* 0x0000000418007c0c */ /* 0x000fe2000bf86270 */
[----:B------:R2:W-:Y:S01]  /*1ada0*/  @!P0 ST.E.64 desc[UR38][R4.64], R126 ;  /* 0x0000007e04008985 */ /* 0x0005e2000c101b26 */
[----:B------:R-:W-:Y:S01]  /*1adb0*/  @!P3 LEA.HI.X R7, R15, R10, R25, 0x2, P5 ;  /* 0x0000000a0f07b211 */ /* 0x000fe200028f1419 */
[----:B------:R-:W-:Y:S01]  /*1adc0*/  VIADD R15, R205, 0xd8 ;  /* 0x000000d8cd0f7836 */ /* 0x000fe20000000000 */
[----:B------:R-:W-:Y:S01]  /*1add0*/  ISETP.GE.AND P2, PT, R11, UR4, PT ;  /* 0x000000040b007c0c */ /* 0x000fe2000bf46270 */
[----:B------:R-:W-:Y:S01]  /*1ade0*/  VIADD R25, R205, 0xe0 ;  /* 0x000000e0cd197836 */ /* 0x000fe20000000000 */
[----:B------:R-:W-:Y:S01]  /*1adf0*/  ISETP.GE.AND P0, PT, R237, UR4, PT ;  /* 0x00000004ed007c0c */ /* 0x000fe2000bf06270 */
[----:B------:R2:W-:Y:S01]  /*1ae00*/  @!P3 ST.E.64 desc[UR38][R6.64], R130 ;  /* 0x000000820600b985 */ /* 0x0005e2000c101b26 */
[----:B------:R-:W-:Y:S02]  /*1ae10*/  SHF.R.S32.HI R15, RZ, 0x1f, R15 ;  /* 0x0000001fff0f7819 */ /* 0x000fe4000001140f */
[----:B0-----:R-:W-:-:S02]  /*1ae20*/  @!P1 LEA R8, P5, R3, R14, 0x2 ;  /* 0x0000000e03089211 */ /* 0x001fc400078a10ff */
[----:B------:R-:W-:Y:S02]  /*1ae30*/  SHF.R.S32.HI R25, RZ, 0x1f, R25 ;  /* 0x0000001fff197819 */ /* 0x000fe40000011419 */
[----:B------:R-:W-:Y:S01]  /*1ae40*/  @!P1 LEA.HI.X R9, R3, R10, R15, 0x2, P5 ;  /* 0x0000000a03099211 */ /* 0x000fe200028f140f */
[----:B------:R-:W-:Y:S01]  /*1ae50*/  VIADD R15, R205, 0xe8 ;  /* 0x000000e8cd0f7836 */ /* 0x000fe20000000000 */
[CC--:B-1----:R-:W-:Y:S02]  /*1ae60*/  @!P4 LEA R12, P3, R24.reuse, R14.reuse, 0x2 ;  /* 0x0000000e180cc211 */ /* 0x0c2fe400078610ff */
[----:B---3--:R-:W-:Y:S01]  /*1ae70*/  @!P2 LEA R20, P5, R11, R14, 0x2 ;  /* 0x0000000e0b14a211 */ /* 0x008fe200078a10ff */
[----:B------:R2:W-:Y:S01]  /*1ae80*/  @!P1 ST.E.64 desc[UR38][R8.64], R134 ;  /* 0x0000008608009985 */ /* 0x0005e2000c101b26 */
[----:B------:R-:W-:Y:S02]  /*1ae90*/  SHF.R.S32.HI R15, RZ, 0x1f, R15 ;  /* 0x0000001fff0f7819 */ /* 0x000fe4000001140f */
[----:B------:R-:W-:-:S02]  /*1aea0*/  @!P4 LEA.HI.X R13, R24, R10, R25, 0x2, P3 ;  /* 0x0000000a180dc211 */ /* 0x000fc400018f1419 */
[----:B------:R-:W-:Y:S02]  /*1aeb0*/  SHF.R.S32.HI R3, RZ, 0x1f, R237 ;  /* 0x0000001fff037819 */ /* 0x000fe400000114ed */
[----:B------:R-:W-:Y:S01]  /*1aec0*/  @!P0 LEA R24, P3, R237, R14, 0x2 ;  /* 0x0000000eed188211 */ /* 0x000fe200078610ff */
[----:B------:R2:W-:Y:S01]  /*1aed0*/  @!P4 ST.E.64 desc[UR38][R12.64], R138 ;  /* 0x0000008a0c00c985 */ /* 0x0005e2000c101b26 */
[-C--:B------:R-:W-:Y:S02]  /*1aee0*/  @!P2 LEA.HI.X R21, R11, R10.reuse, R15, 0x2, P5 ;  /* 0x0000000a0b15a211 */ /* 0x080fe400028f140f */
        /* <DEDUP_REMOVED lines=10> */
.L_x_2840:
[----:B------:R-:W-:Y:S01]  /*1af90*/  ULDC.64 UR4, c[0x0][0xc08] ;  /* 0x0003020000047ab9 */ /* 0x000fe20000000a00 */
[----:B------:R-:W4:Y:S01]  /*1afa0*/  LDC.64 R4, c[0x0][0xc00] ;  /* 0x00030000ff047b82 */ /* 0x000f220000000a00 */
[----:B------:R-:W-:Y:S01]  /*1afb0*/  ISETP.NE.U32.AND P0, PT, RZ, UR4, PT ;  /* 0x00000004ff007c0c */ /* 0x000fe2000bf05070 */
[----:B------:R-:W-:-:S03]  /*1afc0*/  IMAD.MOV.U32 R3, RZ, RZ, RZ ;  /* 0x000000ffff037224 */ /* 0x000fc600078e00ff */
[----:B------:R-:W-:Y:S01]  /*1afd0*/  ISETP.NE.AND.EX P1, PT, RZ, UR5, PT, P0 ;  /* 0x00000005ff007c0c */ /* 0x000fe2000bf25300 */
[----:B------:R-:W-:Y:S02]  /*1afe0*/  ULDC.64 UR4, c[0x0][0xc00] ;  /* 0x0003000000047ab9 */ /* 0x000fe40000000a00 */
[----:B------:R-:W-:-:S04]  /*1aff0*/  ISETP.NE.U32.AND P0, PT, RZ, UR4, PT ;  /* 0x00000004ff007c0c */ /* 0x000fc8000bf05070 */
[----:B------:R-:W-:-:S06]  /*1b000*/  ISETP.NE.AND.EX P0, PT, RZ, UR5, PT, P0 ;  /* 0x00000005ff007c0c */ /* 0x000fcc000bf05300 */
[----:B------:R-:W0:Y:S01]  /*1b010*/  @P1 LDC.64 R6, c[0x0][0xc08] ;  /* 0x00030200ff061b82 */ /* 0x000e220000000a00 */
[----:B------:R-:W-:Y:S02]  /*1b020*/  ULDC UR4, c[0x0][0xa88] ;  /* 0x0002a20000047ab9 */ /* 0x000fe40000000800 */
[----:B------:R-:W-:Y:S02]  /*1b030*/  IMAD.U32 R20, RZ, RZ, UR4 ;  /* 0x00000004ff147e24 */ /* 0x000fe4000f8e00ff */
[----:B----4-:R-:W-:-:S05]  /*1b040*/  IMAD.WIDE R4, R230, 0x4, R4 ;  /* 0x00000004e6047825 */ /* 0x010fca00078e0204 */
[----:B------:R4:W5:Y:S01]  /*1b050*/  @P0 LDG.E R3, desc[UR38][R4.64] ;  /* 0x0000002604030981 */ /* 0x000962000c1e1900 */
[----:B0-----:R-:W-:-:S05]  /*1b060*/  @P1 IMAD.WIDE R6, R230, 0x4, R6 ;  /* 0x00000004e6061825 */ /* 0x001fca00078e0206 */
[----:B------:R4:W5:Y:S01]  /*1b070*/  @P1 LDG.E R20, desc[UR38][R6.64] ;  /* 0x0000002606141981 */ /* 0x000962000c1e1900 */
[----:B------:R-:W-:Y:S02]  /*1b080*/  ISETP.NE.AND P2, PT, R225, RZ, PT ;  /* 0x000000ffe100720c */ /* 0x000fe40003f45270 */
[----:B------:R-:W-:Y:S01]  /*1b090*/  SHF.R.S32.HI R28, RZ, 0x1f, R230 ;  /* 0x0000001fff1c7819 */ /* 0x000fe200000114e6 */
[----:B------:R-:W0:Y:S10]  /*1b0a0*/  S2R R8, SR_TID.X ;  /* 0x0000000000087919 */ /* 0x000e340000002100 */
[----:B------:R-:W1:Y:S01]  /*1b0b0*/  @!P2 LDC R225, c[0x0][0xad4] ;  /* 0x0002b500ffe1ab82 */ /* 0x000e620000000800 */
[----:B0-----:R-:W-:Y:S01]  /*1b0c0*/  VIADD R0, R8, 0xffffff80 ;  /* 0xffffff8008007836 */ /* 0x001fe20000000000 */
[----:B-1----:R-:W-:-:S04]  /*1b0d0*/  ISETP.GT.AND P2, PT, R225, 0x1, PT ;  /* 0x00000001e100780c */ /* 0x002fc80003f44270 */
[----:B------:R-:W-:Y:S01]  /*1b0e0*/  ISETP.GT.AND P3, PT, R0, 0x7f, PT ;  /* 0x0000007f0000780c */ /* 0x000fe20003f64270 */
[----:B----4-:R-:W-:-:S12]  /*1b0f0*/  @P1 BRA `(.L_x_2858) ;  /* 0x0000000000101947 */ /* 0x010fd80003800000 */
[----:B------:R-:W-:Y:S05]  /*1b100*/  @!P0 BRA `(.L_x_2858) ;  /* 0x00000000000c8947 */ /* 0x000fea0003800000 */
[----:B------:R-:W4:Y:S04]  /*1b110*/  LDG.E R7, desc[UR38][R4.64] ;  /* 0x0000002604077981 */ /* 0x000f28000c1e1900 */
[----:B-----5:R-:W4:Y:S02]  /*1b120*/  LDG.E R20, desc[UR38][R4.64+0x4] ;  /* 0x0000042604147981 */ /* 0x020f24000c1e1900 */
[----:B----4-:R-:W-:-:S07]  /*1b130*/  IMAD.IADD R20, R20, 0x1, -R7 ;  /* 0x0000000114147824 */ /* 0x010fce00078e0a07 */
.L_x_2858:
[----:B------:R-:W-:Y:S01]  /*1b140*/  BSSY B1, `(.L_x_2859) ;  /* 0x0000035000017945 */ /* 0x000fe20003800000 */
[----:B------:R-:W-:Y:S02]  /*1b150*/  SEL R27, R230, RZ, !P0 ;  /* 0x000000ffe61b7207 */ /* 0x000fe40004000000 */
[----:B------:R-:W-:Y:S02]  /*1b160*/  SEL R28, R28, RZ, !P0 ;  /* 0x000000ff1c1c7207 */ /* 0x000fe40004000000 */
[----:B-----5:R-:W-:Y:S01]  /*1b170*/  SHF.R.S32.HI R26, RZ, 0x1f, R3 ;  /* 0x0000001fff1a7819 */ /* 0x020fe20000011403 */
[----:B------:R-:W-:Y:S06]  /*1b180*/  @P3 BRA `(.L_x_2860) ;  /* 0x0000000000c03947 */ /* 0x000fec0003800000 */
[----:B------:R-:W0:Y:S01]  /*1b190*/  LDC R31, c[0x0][0xbe8] ;  /* 0x0002fa00ff1f7b82 */ /* 0x000e220000000800 */
[----:B------:R-:W-:Y:S01]  /*1b1a0*/  IADD3 R29, R209, -0x80, R8 ;  /* 0xffffff80d11d7810 */ /* 0x000fe20007ffe008 */
[----:B0-----:R-:W-:-:S05]  /*1b1b0*/  IMAD R0, R20, R31, RZ ;  /* 0x0000001f14007224 */ /* 0x001fca00078e02ff */
        /* <DEDUP_REMOVED lines=9> */
[----:B------:R-:W1:Y:S08]  /*1b250*/  LDC.64 R12, c[0x0][R24+0x220] ;  /* 0x00008800180c7b82 */ /* 0x000e700000000a00 */
[----:B------:R-:W4:Y:S08]  /*1b260*/  LDC.64 R14, c[0x0][R24+0x218] ;  /* 0x00008600180e7b82 */ /* 0x000f300000000a00 */
[----:B------:R-:W5:Y:S08]  /*1b270*/  LDC.64 R8, c[0x0][R24+0x228] ;  /* 0x00008a0018087b82 */ /* 0x000f700000000a00 */
[----:B------:R-:W2:Y:S08]  /*1b280*/  LDC.64 R6, c[0x0][R24+0x210] ;  /* 0x0000840018067b82 */ /* 0x000eb00000000a00 */
[----:B------:R-:W3:Y:S08]  /*1b290*/  @P1 LDC R0, c[0x0][0xbec] ;  /* 0x0002fb00ff001b82 */ /* 0x000ef00000000800 */
[----:B------:R-:W5:Y:S01]  /*1b2a0*/  @P1 LDC R33, c[0x0][0xbf0] ;  /* 0x0002fc00ff211b82 */ /* 0x000f620000000800 */
[----:B-1----:R-:W-:-:S07]  /*1b2b0*/  IMAD R13, R13, R27, RZ ;  /* 0x0000001b0d0d7224 */ /* 0x002fce00078e02ff */
[----:B0-----:R-:W0:Y:S01]  /*1b2c0*/  @!P0 LDC R4, c[0x0][0xb50] ;  /* 0x0002d400ff048b82 */ /* 0x001e220000000800 */
[----:B------:R-:W-:-:S04]  /*1b2d0*/  IMAD.WIDE.U32 R10, R12, R27, RZ ;  /* 0x0000001b0c0a7225 */ /* 0x000fc800078e00ff */
[----:B------:R-:W-:Y:S02]  /*1b2e0*/  IMAD R13, R12, R28, R13 ;  /* 0x0000001c0c0d7224 */ /* 0x000fe400078e020d */
[----:B---3--:R-:W-:Y:S01]  /*1b2f0*/  @P1 IMAD.HI.U32 R0, R29, R0, RZ ;  /* 0x000000001d001227 */ /* 0x008fe200078e00ff */
[----:B------:R-:W1:Y:S03]  /*1b300*/  @!P0 LDC R5, c[0x0][0xb54] ;  /* 0x0002d500ff058b82 */ /* 0x000e660000000800 */
        /* <DEDUP_REMOVED lines=15> */
[----:B--2---:R-:W-:Y:S01]  /*1b400*/  IMAD R0, R7, R11, RZ ;  /* 0x0000000b07007224 */ /* 0x004fe200078e02ff */
[----:B------:R-:W-:-:S05]  /*1b410*/  SHF.R.S32.HI R13, RZ, 0x1f, R11 ;  /* 0x0000001fff0d7819 */ /* 0x000fca000001140b */
[C---:B------:R-:W-:Y:S02]  /*1b420*/  IMAD R13, R6.reuse, R13, R0 ;  /* 0x0000000d060d7224 */ /* 0x040fe400078e0200 */
[----:B------:R-:W-:-:S04]  /*1b430*/  IMAD.WIDE.U32 R6, R6, R11, R8 ;  /* 0x0000000b06067225 */ /* 0x000fc800078e0008 */
[----:B------:R-:W-:Y:S01]  /*1b440*/  IMAD.IADD R0, R7, 0x1, R13 ;  /* 0x0000000107007824 */ /* 0x000fe200078e020d */
[----:B0-----:R-:W-:Y:S01]  /*1b450*/  LEA R4, P0, R6, R4, 0x2 ;  /* 0x0000000406047211 */ /* 0x001fe200078010ff */
[----:B------:R-:W-:-:S03]  /*1b460*/  IMAD.MOV.U32 R7, RZ, RZ, -0x800000 ;  /* 0xff800000ff077424 */ /* 0x000fc600078e00ff */
[----:B-1----:R-:W-:-:S05]  /*1b470*/  LEA.HI.X R5, R6, R5, R0, 0x2, P0 ;  /* 0x0000000506057211 */ /* 0x002fca00000f1400 */
[----:B------:R0:W-:Y:S04]  /*1b480*/  STG.E desc[UR38][R4.64], R7 ;  /* 0x0000000704007986 */ /* 0x0001e8000c101926 */
.L_x_2860:
[----:B------:R-:W-:Y:S05]  /*1b490*/  BSYNC B1 ;  /* 0x0000000000017941 */ /* 0x000fea0003800000 */
.L_x_2859:
[----:B------:R-:W-:Y:S05]  /*1b4a0*/  @P2 BRA `(.L_x_2853) ;  /* 0x00000008008c2947 */ /* 0x000fea0003800000 */
[----:B------:R-:W1:Y:S01]  /*1b4b0*/  S2R R0, SR_TID.X ;  /* 0x0000000000007919 */ /* 0x000e620000002100 */
[----:B------:R-:W4:Y:S01]  /*1b4c0*/  LDC R21, c[0x0][0xbe8] ;  /* 0x0002fa00ff157b82 */ /* 0x000f220000000800 */
[----:B------:R-:W-:Y:S01]  /*1b4d0*/  ULDC.64 UR4, c[0x0][0xaa0] ;  /* 0x0002a80000047ab9 */ /* 0x000fe20000000a00 */
[----:B------:R-:W-:Y:S01]  /*1b4e0*/  ULDC.64 UR6, c[0x0][0xaf0] ;  /* 0x0002bc0000067ab9 */ /* 0x000fe20000000a00 */
[----:B----4-:R-:W-:Y:S01]  /*1b4f0*/  ISETP.NE.AND P0, PT, R21, 0x1, PT ;  /* 0x000000011500780c */ /* 0x010fe20003f05270 */
[----:B-1----:R-:W-:Y:S02]  /*1b500*/  VIADD R6, R0, 0xffffff80 ;  /* 0xffffff8000067836 */ /* 0x002fe40000000000 */
[----:B------:R-:W-:-:S03]  /*1b510*/  IMAD R0, R26, UR4, RZ ;  /* 0x000000041a007c24 */ /* 0x000fc6000f8e02ff */
[----:B0-----:R-:W-:-:S07]  /*1b520*/  SHF.R.S32.HI R5, RZ, 0x1f, R6 ;  /* 0x0000001fff057819 */ /* 0x001fce0000011406 */
[----:B------:R-:W0:Y:S01]  /*1b530*/  @P0 LDC R8, c[0x0][0xbec] ;  /* 0x0002fb00ff080b82 */ /* 0x000e220000000800 */
[----:B------:R-:W-:Y:S01]  /*1b540*/  IMAD R7, R3, UR5, R0 ;  /* 0x0000000503077c24 */ /* 0x000fe2000f8e0200 */
[----:B------:R-:W-:Y:S01]  /*1b550*/  LEA.HI R9, R5, R6, RZ, 0x3 ;  /* 0x0000000605097211 */ /* 0x000fe200078f18ff */
[----:B------:R-:W-:Y:S01]  /*1b560*/  IMAD.WIDE.U32 R4, R3, UR4, RZ ;  /* 0x0000000403047c25 */ /* 0x000fe2000f8e00ff */
[----:B------:R-:W-:Y:S02]  /*1b570*/  ULDC.64 UR4, c[0x0][0xae8] ;  /* 0x0002ba0000047ab9 */ /* 0x000fe40000000a00 */
[----:B------:R-:W-:Y:S02]  /*1b580*/  LOP3.LUT R13, R9, 0xfffffff8, RZ, 0xc0, !PT ;  /* 0xfffffff8090d7812 */ /* 0x000fe400078ec0ff */
[----:B------:R-:W1:Y:S01]  /*1b590*/  @P0 LDC R11, c[0x0][0xbf0] ;  /* 0x0002fc00ff0b0b82 */ /* 0x000e620000000800 */
[----:B------:R-:W-:Y:S01]  /*1b5a0*/  SHF.R.S32.HI R10, RZ, 0x3, R9 ;  /* 0x00000003ff0a7819 */ /* 0x000fe20000011409 */
[----:B------:R-:W-:-:S02]  /*1b5b0*/  IMAD.IADD R5, R5, 0x1, R7 ;  /* 0x0000000105057824 */ /* 0x000fc400078e0207 */
[----:B------:R-:W-:Y:S02]  /*1b5c0*/  IMAD.IADD R0, R6, 0x1, -R13 ;  /* 0x0000000106007824 */ /* 0x000fe400078e0a0d */
[----:B------:R-:W-:-:S04]  /*1b5d0*/  IMAD.WIDE.U32 R4, R224, UR4, R4 ;  /* 0x00000004e0047c25 */ /* 0x000fc8000f8e0004 */
[----:B------:R-:W-:Y:S02]  /*1b5e0*/  IMAD R0, R0, 0x20, R10 ;  /* 0x0000002000007824 */ /* 0x000fe400078e020a */
[----:B------:R-:W-:Y:S01]  /*1b5f0*/  IMAD R5, R224, UR5, R5 ;  /* 0x00000005e0057c24 */ /* 0x000fe2000f8e0205 */
[----:B------:R-:W-:Y:S01]  /*1b600*/  ULDC.64 UR4, c[0x0][0xae0] ;  /* 0x0002b80000047ab9 */ /* 0x000fe20000000a00 */
[----:B------:R-:W-:Y:S02]  /*1b610*/  IMAD.IADD R9, R209, 0x1, R0 ;  /* 0x00000001d1097824 */ /* 0x000fe400078e0200 */
[----:B------:R-:W-:Y:S02]  /*1b620*/  IMAD R6, R28, UR6, RZ ;  /* 0x000000061c067c24 */ /* 0x000fe4000f8e02ff */
[----:B0-----:R-:W-:-:S04]  /*1b630*/  @P0 IMAD.HI.U32 R0, R9, R8, RZ ;  /* 0x0000000809000227 */ /* 0x001fc800078e00ff */
[----:B------:R-:W-:Y:S01]  /*1b640*/  IMAD.MOV.U32 R3, RZ, RZ, R9 ;  /* 0x000000ffff037224 */ /* 0x000fe200078e0009 */
[----:B-1----:R-:W-:Y:S01]  /*1b650*/  @P0 SHF.R.U32.HI R3, RZ, R11, R0 ;  /* 0x0000000bff030219 */ /* 0x002fe20000011600 */
[C---:B------:R-:W-:Y:S02]  /*1b660*/  IMAD R7, R27.reuse, UR7, R6 ;  /* 0x000000071b077c24 */ /* 0x040fe4000f8e0206 */
[----:B------:R-:W-:Y:S01]  /*1b670*/  IMAD.WIDE.U32 R4, R27, UR6, R4 ;  /* 0x000000061b047c25 */ /* 0x000fe2000f8e0004 */
[----:B------:R-:W-:-:S03]  /*1b680*/  SHF.R.S32.HI R0, RZ, 0x1f, R3 ;  /* 0x0000001fff007819 */ /* 0x000fc60000011403 */
[----:B------:R-:W-:Y:S02]  /*1b690*/  IMAD.MOV R6, RZ, RZ, -R3 ;  /* 0x000000ffff067224 */ /* 0x000fe400078e0a03 */
[----:B------:R-:W-:Y:S02]  /*1b6a0*/  IMAD.IADD R5, R5, 0x1, R7 ;  /* 0x0000000105057824 */ /* 0x000fe400078e0207 */
[----:B------:R-:W-:Y:S02]  /*1b6b0*/  IMAD R0, R0, UR4, RZ ;  /* 0x0000000400007c24 */ /* 0x000fe4000f8e02ff */
[----:B------:R-:W-:Y:S02]  /*1b6c0*/  IMAD R7, R21, R6, R9 ;  /* 0x0000000615077224 */ /* 0x000fe400078e0209 */
[----:B------:R-:W-:-:S04]  /*1b6d0*/  IMAD.WIDE.U32 R4, R3, UR4, R4 ;  /* 0x0000000403047c25 */ /* 0x000fc8000f8e0004 */
[----:B------:R-:W-:Y:S01]  /*1b6e0*/  IMAD R3, R3, UR5, R0 ;  /* 0x0000000503037c24 */ /* 0x000fe2000f8e0200 */
[----:B------:R-:W-:Y:S01]  /*1b6f0*/  SHF.R.S32.HI R0, RZ, 0x1f, R7 ;  /* 0x0000001fff007819 */ /* 0x000fe20000011407 */
[----:B------:R-:W-:Y:S01]  /*1b700*/  ULDC.64 UR4, c[0x0][0xad8] ;  /* 0x0002b60000047ab9 */ /* 0x000fe20000000a00 */
[----:B------:R-:W-:Y:S02]  /*1b710*/  VIADD R6, R208, 0xc0 ;  /* 0x000000c0d0067836 */ /* 0x000fe40000000000 */
[----:B------:R-:W-:Y:S02]  /*1b720*/  IMAD.IADD R5, R5, 0x1, R3 ;  /* 0x0000000105057824 */ /* 0x000fe400078e0203 */
[----:B------:R-:W-:Y:S02]  /*1b730*/  IMAD R0, R0, UR4, RZ ;  /* 0x0000000400007c24 */ /* 0x000fe4000f8e02ff */
[----:B------:R-:W-:-:S04]  /*1b740*/  IMAD.WIDE.U32 R4, R7, UR4, R4 ;  /* 0x0000000407047c25 */ /* 0x000fc8000f8e0004 */
[----:B------:R-:W-:Y:S01]  /*1b750*/  IMAD R3, R7, UR5, R0 ;  /* 0x0000000507037c24 */ /* 0x000fe2000f8e0200 */
[----:B------:R-:W-:Y:S01]  /*1b760*/  ULDC.64 UR4, c[0x0][0xa80] ;  /* 0x0002a00000047ab9 */ /* 0x000fe20000000a00 */
[----:B------:R-:W-:Y:S02]  /*1b770*/  SHF.R.S32.HI R7, RZ, 0x1f, R6 ;  /* 0x0000001fff077819 */ /* 0x000fe40000011406 */
[----:B------:R-:W-:Y:S01]  /*1b780*/  IMAD.IADD R3, R5, 0x1, R3 ;  /* 0x0000000105037824 */ /* 0x000fe200078e0203 */
[----:B------:R-:W-:Y:S01]  /*1b790*/  LEA R0, P0, R4, UR4, 0x1 ;  /* 0x0000000404007c11 */ /* 0x000fe2000f8008ff */
[----:B------:R-:W-:-:S03]  /*1b7a0*/  UMOV UR4, 0xffffffff ;  /* 0xffffffff00047882 */ /* 0x000fc60000000000 */
[----:B------:R-:W-:Y:S01]  /*1b7b0*/  LEA.HI.X R4, R4, UR5, R3, 0x1, P0 ;  /* 0x0000000504047c11 */ /* 0x000fe200080f0c03 */
[----:B------:R-:W-:Y:S08]  /*1b7c0*/  BRA.DIV UR4, `(.L_x_2861) ;  /* 0x000000aa04447947 */ /* 0x000ff0000b800000 */
[----:B------:R0:W1:Y:S04]  /*1b7d0*/  SHFL.IDX PT, R3, R4, RZ, 0x181f ;  /* 0x00181fff04037589 */ /* 0x00006800000e0000 */
[----:B------:R0:W4:Y:S02]  /*1b7e0*/  SHFL.IDX PT, R14, R0, RZ, 0x181f ;  /* 0x00181fff000e7589 */ /* 0x00012400000e0000 */
.L_x_3107:
[----:B------:R-:W-:Y:S01]  /*1b7f0*/  IMAD R20, R20, R21, RZ ;  /* 0x0000001514147224 */ /* 0x000fe200078e02ff */
[----:B------:R-:W-:Y:S01]  /*1b800*/  BSSY B1, `(.L_x_2862) ;  /* 0x0000018000017945 */ /* 0x000fe20003800000 */
[----:B------:R-:W-:-:S05]  /*1b810*/  IMAD.IADD R209, R10, 0x1, R209 ;  /* 0x000000010ad17824 */ /* 0x000fca00078e02d1 */
        /* <DEDUP_REMOVED lines=10> */
[CC--:B------:R-:W-:Y:S02]  /*1b8c0*/  @!P2 LEA R10, P4, R223.reuse, R14.reuse, 0x1 ;  /* 0x0000000edf0aa211 */ /* 0x0c0fe400078808ff */
[-C--:B-1----:R-:W-:Y:S02]  /*1b8d0*/  @!P3 LEA.HI.X R9, R208, R3.reuse, R5, 0x1, P5 ;  /* 0x00000003d009b211 */ /* 0x082fe400028f0c05 */
        /* <DEDUP_REMOVED lines=10> */
.L_x_2863:
[----:B------:R-:W-:Y:S05]  /*1b980*/  BSYNC B1 ;  /* 0x0000000000017941 */ /* 0x000fea0003800000 */
.L_x_2862:
[----:B------:R-:W-:-:S03]  /*1b990*/  UMOV UR4, 0xffffffff ;  /* 0xffffffff00047882 */ /* 0x000fc60000000000 */
[----:B------:R-:W-:Y:S05]  /*1b9a0*/  BRA.DIV UR4, `(.L_x_2864) ;  /* 0x000000aa04007947 */ /* 0x000fea000b800000 */
[----:B-1----:R1:W0:Y:S04]  /*1b9b0*/  SHFL.IDX PT, R3, R4, 0x1, 0x181f ;  /* 0x00381f0004037f89 */ /* 0x00222800000e0000 */
[----:B----4-:R1:W4:Y:S02]  /*1b9c0*/  SHFL.IDX PT, R14, R0, 0x1, 0x181f ;  /* 0x00381f00000e7f89 */ /* 0x01032400000e0000 */
.L_x_3111:
        /* <DEDUP_REMOVED lines=12> */
[CC--:B----4-:R-:W-:Y:S02]  /*1ba90*/  @!P3 LEA R8, P5, R208.reuse, R14.reuse, 0x1 ;  /* 0x0000000ed008b211 */ /* 0x0d0fe400078a08ff */
[CC--:B------:R-:W-:Y:S02]  /*1baa0*/  @!P2 LEA R10, P4, R223.reuse, R14.reuse, 0x1 ;  /* 0x0000000edf0aa211 */ /* 0x0c0fe400078808ff */
[-C--:B0-----:R-:W-:Y:S02]  /*1bab0*/  @!P3 LEA.HI.X R9, R208, R3.reuse, R12, 0x1, P5 ;  /* 0x00000003d009b211 */ /* 0x081fe400028f0c0c */
[-C--:B------:R-:W-:Y:S02]  /*1bac0*/  @!P1 LEA R12, P5, R222, R14.reuse, 0x1 ;  /* 0x0000000ede0c9211 */ /* 0x080fe400078a08ff */
        /* <DEDUP_REMOVED lines=8> */
.L_x_2866:
[----:B------:R-:W-:Y:S05]  /*1bb50*/  BSYNC B1 ;  /* 0x0000000000017941 */ /* 0x000fea0003800000 */
.L_x_2865:
[----:B------:R-:W-:-:S03]  /*1bb60*/  UMOV UR4, 0xffffffff ;  /* 0xffffffff00047882 */ /* 0x000fc60000000000 */
[----:B------:R-:W-:Y:S05]  /*1bb70*/  BRA.DIV UR4, `(.L_x_2867) ;  /* 0x000000a604d47947 */ /* 0x000fea000b800000 */
[----:B0-----:R0:W0:Y:S04]  /*1bb80*/  SHFL.IDX PT, R3, R4, 0x2, 0x181f ;  /* 0x00581f0004037f89 */ /* 0x00102800000e0000 */
[----:B----4-:R4:W0:Y:S02]  /*1bb90*/  SHFL.IDX PT, R14, R0, 0x2, 0x181f ;  /* 0x00581f00000e7f89 */ /* 0x01082400000e0000 */
.L_x_3115:
        /* <DEDUP_REMOVED lines=12> */
[CC--:B0-----:R-:W-:Y:S02]  /*1bc60*/  @!P3 LEA R8, P5, R208.reuse, R14.reuse, 0x1 ;  /* 0x0000000ed008b211 */ /* 0x0c1fe400078a08ff */
[CC--:B------:R-:W-:Y:S02]  /*1bc70*/  @!P2 LEA R10, P4, R223.reuse, R14.reuse, 0x1 ;  /* 0x0000000edf0aa211 */ /* 0x0c0fe400078808ff */
[-C--:B------:R-:W-:Y:S02]  /*1bc80*/  @!P3 LEA.HI.X R9, R208, R3.reuse, R12, 0x1, P5 ;  /* 0x00000003d009b211 */ /* 0x080fe400028f0c0c */
        /* <DEDUP_REMOVED lines=9> */
.L_x_2869:
[----:B------:R-:W-:Y:S05]  /*1bd20*/  BSYNC B1 ;  /* 0x0000000000017941 */ /* 0x000fea0003800000 */
.L_x_2868:
[----:B------:R-:W-:-:S03]  /*1bd30*/  UMOV UR4, 0xffffffff ;  /* 0xffffffff00047882 */ /* 0x000fc60000000000 */
[----:B------:R-:W-:Y:S05]  /*1bd40*/  BRA.DIV UR4, `(.L_x_2870) ;  /* 0x000000a604a87947 */ /* 0x000fea000b800000 */
[----:B0-----:R0:W0:Y:S04]  /*1bd50*/  SHFL.IDX PT, R3, R4, 0x3, 0x181f ;  /* 0x00781f0004037f89 */ /* 0x00102800000e0000 */
[----:B------:R0:W0:Y:S02]  /*1bd60*/  SHFL.IDX PT, R14, R0, 0x3, 0x181f ;  /* 0x00781f00000e7f89 */ /* 0x00002400000e0000 */
.L_x_3119:
        /* <DEDUP_REMOVED lines=11> */
[CC--:B------:R-:W-:Y:S02]  /*1be20*/  @!P3 LEA R4, P5, R208.reuse, R14.reuse, 0x1 ;  /* 0x0000000ed004b211 */ /* 0x0c0fe400078a08ff */
        /* <DEDUP_REMOVED lines=11> */
.L_x_2853:
[----:B------:R-:W-:Y:S05]  /*1bee0*/  BSYNC B0 ;  /* 0x0000000000007941 */ /* 0x000fea0003800000 */
.L_x_2839:
[----:B------:R-:W-:Y:S02]  /*1bef0*/  ULDC UR4, c[0x0][0xc3c] ;  /* 0x00030f0000047ab9 */ /* 0x000fe40000000800 */
[----:B---3--:R-:W-:-:S13]  /*1bf00*/  ISETP.GE.AND P0, PT, R155, UR4, PT ;  /* 0x000000049b007c0c */ /* 0x008fda000bf06270 */
[----:B------:R-:W-:Y:S05]  /*1bf10*/  @!P0 BRA `(.L_x_2871) ;  /* 0xfffffe54002c8947 */ /* 0x000fea000383ffff */
[----:B------:R-:W-:Y:S05]  /*1bf20*/  BRA `(.L_x_2652) ;  /* 0x0000008c00507947 */ /* 0x000fea0003800000 */
.L_x_2650:
        /* <DEDUP_REMOVED lines=18> */
.L_x_2872:
        /* <DEDUP_REMOVED lines=43> */
.L_x_2876:
        /* <DEDUP_REMOVED lines=39> */
.L_x_2874:
        /* <DEDUP_REMOVED lines=12> */
.L_x_2877:
        /* <DEDUP_REMOVED lines=63> */
.L_x_2878:
        /* <DEDUP_REMOVED lines=61> */
.L_x_2879:
[----:B01----:R-:W-:-:S05]  /*1cdf0*/  LOP3.LUT R3, RZ, R2, RZ, 0x33, !PT ;  /* 0x00000002ff037212 */ /* 0x003fca00078e33ff */
[----:B------:R-:W-:-:S05]  /*1ce00*/  IMAD.IADD R2, R4, 0x1, R3 ;  /* 0x0000000104027824 */ /* 0x000fca00078e0203 */
[----:B------:R1:W-:Y:S01]  /*1ce10*/  STL [R1+0x4], R2 ;  /* 0x0000040201007387 */ /* 0x0003e20000100800 */
[----:B------:R-:W-:Y:S05]  /*1ce20*/  BRA `(.L_x_2880) ;  /* 0x0000000000107947 */ /* 0x000fea0003800000 */
.L_x_2875:
[----:B------:R-:W-:Y:S01]  /*1ce30*/  IMAD.U32 R2, RZ, RZ, UR6 ;  /* 0x00000006ff027e24 */ /* 0x000fe2000f8e00ff */
[----:B------:R0:W-:Y:S04]  /*1ce40*/  STL [R1+0x4], RZ ;  /* 0x000004ff01007387 */ /* 0x0001e80000100800 */
[----:B------:R0:W-:Y:S04]  /*1ce50*/  STL [R1+0x8], RZ ;  /* 0x000008ff01007387 */ /* 0x0001e80000100800 */
[----:B------:R0:W-:Y:S02]  /*1ce60*/  STL [R1], R2 ;  /* 0x0000000201007387 */ /* 0x0001e40000100800 */
.L_x_2880:
        /* <DEDUP_REMOVED lines=10> */
.L_x_2873:
        /* <DEDUP_REMOVED lines=13> */
[----:B------:R-:W-:Y:S01]  /*1cfe0*/  ULDC.64 UR40, c[0x0][0x198] ;  /* 0x0000660000287ab9 */ /* 0x000fe20000000a00 */
[----:B------:R-:W-:Y:S01]  /*1cff0*/  LOP3.LUT R3, R0, 0x1f8, RZ, 0xc0, !PT ;  /* 0x000001f800037812 */ /* 0x000fe200078ec0ff */
[----:B01----:R-:W-:Y:S01]  /*1d000*/  IMAD.SHL.U32 R2, R4, 0x8, RZ ;  /* 0x0000000804027824 */ /* 0x003fe200078e00ff */
[----:B------:R-:W-:Y:S01]  /*1d010*/  ULDC UR37, c[0x0][0xc] ;  /* 0x0000030000257ab9 */ /* 0x000fe20000000800 */
        /* <DEDUP_REMOVED lines=12> */
[----:B------:R0:W-:Y:S04]  /*1d0e0*/  STL [R1+0x14], RZ ;  /* 0x000014ff01007387 */ /* 0x0001e80000100800 */
[----:B------:R0:W-:Y:S04]  /*1d0f0*/  STL [R1+0x10], RZ ;  /* 0x000010ff01007387 */ /* 0x0001e80000100800 */
[----:B------:R0:W-:Y:S02]  /*1d100*/  STL [R1+0x18], R0 ;  /* 0x0000180001007387 */ /* 0x0001e40000100800 */
.L_x_3041:
[----:B--2---:R-:W2:Y:S01]  /*1d110*/  LDL R14, [R1+0xc] ;  /* 0x00000c00010e7983 */ /* 0x004ea20000100800 */
[----:B------:R-:W-:Y:S05]  /*1d120*/  YIELD ;  /* 0x0000000000007946 */ /* 0x000fea0003800000 */
[----:B------:R-:W-:Y:S01]  /*1d130*/  ULDC.64 UR4, c[0x0][0xa28] ;  /* 0x00028a0000047ab9 */ /* 0x000fe20000000a00 */
[----:B01----:R-:W-:Y:S02]  /*1d140*/  CS2R R6, SRZ ;  /* 0x0000000000067805 */ /* 0x003fe4000001ff00 */
[----:B------:R-:W-:Y:S01]  /*1d150*/  ISETP.NE.U32.AND P0, PT, RZ, UR4, PT ;  /* 0x00000004ff007c0c */ /* 0x000fe2000bf05070 */
[----:B------:R-:W1:Y:S01]  /*1d160*/  LDC.64 R12, c[0x0][0xa00] ;  /* 0x00028000ff0c7b82 */ /* 0x000e620000000a00 */
[----:B------:R-:W-:Y:S01]  /*1d170*/  ULDC.64 UR6, c[0x0][0xa08] ;  /* 0x0002820000067ab9 */ /* 0x000fe20000000a00 */
[----:B------:R-:W-:Y:S01]  /*1d180*/  ULDC.64 UR8, c[0x0][0xa10] ;  /* 0x0002840000087ab9 */ /* 0x000fe20000000a00 */
[----:B------:R-:W-:Y:S01]  /*1d190*/  ISETP.NE.AND.EX P0, PT, RZ, UR5, PT, P0 ;  /* 0x00000005ff007c0c */ /* 0x000fe2000bf05300 */
[----:B------:R-:W-:-:S04]  /*1d1a0*/  ULDC.64 UR4, c[0x0][0xa18] ;  /* 0x0002860000047ab9 */ /* 0x000fc80000000a00 */
[----:B------:R-:W4:Y:S08]  /*1d1b0*/  LDC.64 R4, c[0x0][0xa08] ;  /* 0x00028200ff047b82 */ /* 0x000f300000000a00 */
[----:B0-----:R-:W2:Y:S02]  /*1d1c0*/  @P0 LDC.64 R2, c[0x0][0xa28] ;  /* 0x00028a00ff020b82 */ /* 0x001ea40000000a00 */
[----:B--2---:R-:W-:-:S05]  /*1d1d0*/  @P0 IMAD.WIDE R2, R14, 0x4, R2 ;  /* 0x000000040e020825 */ /* 0x004fca00078e0202 */
[----:B------:R0:W5:Y:S01]  /*1d1e0*/  @P0 LDG.E R6, desc[UR38][R2.64] ;  /* 0x0000002602060981 */ /* 0x000162000c1e1900 */
[----:B------:R-:W-:Y:S01]  /*1d1f0*/  ISETP.NE.U32.AND P0, PT, RZ, UR4, PT ;  /* 0x00000004ff007c0c */ /* 0x000fe2000bf05070 */
[----:B-1----:R-:W-:Y:S01]  /*1d200*/  IMAD.WIDE R12, R14, 0x4, R12 ;  /* 0x000000040e0c7825 */ /* 0x002fe200078e020c */
[----:B------:R-:W-:Y:S02]  /*1d210*/  ISETP.NE.U32.AND P2, PT, RZ, UR6, PT ;  /* 0x00000006ff007c0c */ /* 0x000fe4000bf45070 */
[----:B------:R-:W-:Y:S01]  /*1d220*/  ISETP.NE.AND.EX P0, PT, RZ, UR5, PT, P0 ;  /* 0x00000005ff007c0c */ /* 0x000fe2000bf05300 */
[----:B------:R-:W-:Y:S01]  /*1d230*/  ULDC.64 UR4, c[0x0][0xa00] ;  /* 0x0002800000047ab9 */ /* 0x000fe20000000a00 */
[----:B------:R-:W-:Y:S01]  /*1d240*/  ISETP.NE.U32.AND P4, PT, RZ, UR8, PT ;  /* 0x00000008ff007c0c */ /* 0x000fe2000bf85070 */
[----:B---3--:R-:W-:Y:S01]  /*1d250*/  IMAD.MOV.U32 R8, RZ, RZ, RZ ;  /* 0x000000ffff087224 */ /* 0x008fe200078e00ff */
[----:B------:R-:W-:Y:S01]  /*1d260*/  ISETP.NE.U32.AND P1, PT, RZ, UR4, PT ;  /* 0x00000004ff007c0c */ /* 0x000fe2000bf25070 */
[----:B0-----:R-:W0:Y:S01]  /*1d270*/  LDC.64 R2, c[0x0][0xa10] ;  /* 0x00028400ff027b82 */ /* 0x001e220000000a00 */
[----:B------:R-:W-:-:S02]  /*1d280*/  IMAD.MOV.U32 R0, RZ, RZ, RZ ;  /* 0x000000ffff007224 */ /* 0x000fc400078e00ff */
[----:B------:R-:W-:Y:S01]  /*1d290*/  ISETP.NE.AND.EX P3, PT, RZ, UR5, PT, P1 ;  /* 0x00000005ff007c0c */ /* 0x000fe2000bf65310 */
[----:B----4-:R-:W-:-:S04]  /*1d2a0*/  IMAD.WIDE R4, R14, 0x4, R4 ;  /* 0x000000040e047825 */ /* 0x010fc800078e0204 */
[----:B------:R-:W1:Y:S01]  /*1d2b0*/  @P0 LDC.64 R10, c[0x0][0xa18] ;  /* 0x00028600ff0a0b82 */ /* 0x000e620000000a00 */
[----:B------:R-:W-:Y:S01]  /*1d2c0*/  ULDC UR4, c[0x0][0x288] ;  /* 0x0000a20000047ab9 */ /* 0x000fe20000000800 */
[----:B------:R-:W-:Y:S02]  /*1d2d0*/  ISETP.NE.AND.EX P1, PT, RZ, UR7, PT, P2 ;  /* 0x00000007ff007c0c */ /* 0x000fe4000bf25320 */
[----:B------:R-:W-:-:S04]  /*1d2e0*/  ISETP.NE.AND.EX P2, PT, RZ, UR9, PT, P4 ;  /* 0x00000009ff007c0c */ /* 0x000fc8000bf45340 */
[----:B------:R-:W2:Y:S07]  /*1d2f0*/  @P3 LDG.E R7, desc[UR38][R12.64] ;  /* 0x000000260c073981 */ /* 0x000eae000c1e1900 */
[----:B------:R3:W5:Y:S01]  /*1d300*/  @P1 LDG.E R8, desc[UR38][R4.64] ;  /* 0x0000002604081981 */ /* 0x000762000c1e1900 */
[----:B0-----:R-:W-:-:S05]  /*1d310*/  IMAD.WIDE R2, R14, 0x4, R2 ;  /* 0x000000040e027825 */ /* 0x001fca00078e0202 */
[----:B------:R3:W5:Y:S01]  /*1d320*/  @P2 LDG.E R0, desc[UR38][R2.64] ;  /* 0x0000002602002981 */ /* 0x000762000c1e1900 */
[----:B-1----:R-:W-:-:S03]  /*1d330*/  @P0 IMAD.WIDE R10, R14, 0x4, R10 ;  /* 0x000000040e0a0825 */ /* 0x002fc600078e020a */
[----:B--2---:R0:W-:Y:S02]  /*1d340*/  STL [R1+0x48], R7 ;  /* 0x0000480701007387 */ /* 0x0041e40000100800 */
[----:B0-----:R-:W-:Y:S01]  /*1d350*/  IMAD.U32 R7, RZ, RZ, UR4 ;  /* 0x00000004ff077e24 */ /* 0x001fe2000f8e00ff */
[----:B------:R-:W-:-:S05]  /*1d360*/  ULDC.64 UR4, c[0x0][0x418] ;  /* 0x0001060000047ab9 */ /* 0x000fca0000000a00 */
[----:B------:R-:W2:Y:S01]  /*1d370*/  @P0 LDG.E R7, desc[UR38][R10.64] ;  /* 0x000000260a070981 */ /* 0x000ea2000c1e1900 */
[----:B------:R-:W-:-:S03]  /*1d380*/  UISETP.NE.U32.AND UP0, UPT, UR4, URZ, UPT ;  /* 0x0000003f0400728c */ /* 0x000fc6000bf05070 */
[----:B------:R-:W-:Y:S01]  /*1d390*/  ULDC UR4, c[0x0][0x424] ;  /* 0x0001090000047ab9 */ /* 0x000fe20000000800 */
[----:B------:R-:W-:-:S03]  /*1d3a0*/  UISETP.NE.AND.EX UP0, UPT, UR5, URZ, UPT, UP0 ;  /* 0x0000003f0500728c */ /* 0x000fc6000bf05300 */
[----:B------:R-:W-:Y:S01]  /*1d3b0*/  ULDC UR5, c[0x0][0x2f0] ;  /* 0x0000bc0000057ab9 */ /* 0x000fe20000000800 */
[----:B------:R-:W-:Y:S01]  /*1d3c0*/  USEL UR4, UR4, 0x1, UP0 ;  /* 0x0000000104047887 */ /* 0x000fe20008000000 */
[----:B--2---:R0:W-:Y:S04]  /*1d3d0*/  STL [R1+0x38], R7 ;  /* 0x0000380701007387 */ /* 0x0041e80000100800 */
[----:B------:R3:W5:Y:S01]  /*1d3e0*/  LDL R15, [R1+0x38] ;  /* 0x00003800010f7983 */ /* 0x0007620000100800 */
[----:B------:R-:W-:-:S03]  /*1d3f0*/  UIMAD UR4, UR4, UR5, URZ ;  /* 0x00000005040472a4 */ /* 0x000fc6000f8e023f */
[----:B------:R-:W-:Y:S02]  /*1d400*/  ULDC UR5, c[0x0][0x348] ;  /* 0x0000d20000057ab9 */ /* 0x000fe40000000800 */
[----:B------:R-:W-:Y:S02]  /*1d410*/  IMAD.U32 R10, RZ, RZ, UR5 ;  /* 0x00000005ff0a7e24 */ /* 0x000fe4000f8e00ff */
[----:B0-----:R-:W-:Y:S01]  /*1d420*/  IMAD.U32 R7, RZ, RZ, UR4 ;  /* 0x00000004ff077e24 */ /* 0x001fe2000f8e00ff */
[----:B---3--:R-:W-:Y:S06]  /*1d430*/  @P0 BRA `(.L_x_2882) ;  /* 0x0000000000140947 */ /* 0x008fec0003800000 */
[----:B------:R-:W-:Y:S05]  /*1d440*/  @!P3 BRA `(.L_x_2882) ;  /* 0x000000000010b947 */ /* 0x000fea0003800000 */
[----:B------:R-:W2:Y:S04]  /*1d450*/  LDG.E R9, desc[UR38][R12.64] ;  /* 0x000000260c097981 */ /* 0x000ea8000c1e1900 */
[----:B------:R-:W2:Y:S02]  /*1d460*/  LDG.E R12, desc[UR38][R12.64+0x4] ;  /* 0x000004260c0c7981 */ /* 0x000ea4000c1e1900 */
[----:B--2--5:R-:W-:-:S05]  /*1d470*/  IMAD.IADD R15, R12, 0x1, -R9 ;  /* 0x000000010c0f7824 */ /* 0x024fca00078e0a09 */
[----:B------:R0:W-:Y:S02]  /*1d480*/  STL [R1+0x38], R15 ;  /* 0x0000380f01007387 */ /* 0x0001e40000100800 */
.L_x_2882:
[----:B------:R-:W2:Y:S01]  /*1d490*/  LDL.LU R12, [R1+0x8] ;  /* 0x00000800010c7983 */ /* 0x000ea20000300800 */
[----:B-----5:R-:W-:Y:S01]  /*1d4a0*/  IMAD.IADD R8, R8, 0x1, R6 ;  /* 0x0000000108087824 */ /* 0x020fe200078e0206 */
[----:B------:R-:W-:Y:S02]  /*1d4b0*/  ULDC.64 UR4, c[0x0][0xa20] ;  /* 0x0002880000047ab9 */ /* 0x000fe40000000a00 */
[----:B------:R-:W-:Y:S02]  /*1d4c0*/  ISETP.NE.U32.AND P0, PT, RZ, UR4, PT ;  /* 0x00000004ff007c0c */ /* 0x000fe4000bf05070 */
[----:B------:R1:W-:Y:S02]  /*1d4d0*/  STL [R1+0x20], R8 ;  /* 0x0000200801007387 */ /* 0x0003e40000100800 */
[----:B------:R-:W-:Y:S02]  /*1d4e0*/  ISETP.NE.AND.EX P0, PT, RZ, UR5, PT, P0 ;  /* 0x00000005ff007c0c */ /* 0x000fe4000bf05300 */
[----:B--2---:R-:W-:-:S02]  /*1d4f0*/  LOP3.LUT R11, R12, 0xff000000, RZ, 0xc0, !PT ;  /* 0xff0000000c0b7812 */ /* 0x004fc400078ec0ff */
[C---:B------:R-:W-:Y:S02]  /*1d500*/  LOP3.LUT R9, R12.reuse, 0xff0000, RZ, 0xc0, !PT ;  /* 0x00ff00000c097812 */ /* 0x040fe400078ec0ff */
[----:B------:R-:W-:Y:S02]  /*1d510*/  SHF.R.U32.HI R11, RZ, 0x8, R11 ;  /* 0x00000008ff0b7819 */ /* 0x000fe4000001160b */
[----:B------:R-:W-:Y:S02]  /*1d520*/  LOP3.LUT R16, R12, 0xffff, RZ, 0xc0, !PT ;  /* 0x0000ffff0c107812 */ /* 0x000fe400078ec0ff */
[----:B------:R-:W-:-:S03]  /*1d530*/  LEA.HI R11, R9, R11, RZ, 0x10 ;  /* 0x0000000b090b7211 */ /* 0x000fc600078f80ff */
[----:B-1----:R-:W-:Y:S05]  /*1d540*/  @!P0 BRA `(.L_x_2883) ;  /* 0x0000000000108947 */ /* 0x002fea0003800000 */
[----:B------:R-:W1:Y:S02]  /*1d550*/  LDC.64 R4, c[0x0][0xa20] ;  /* 0x00028800ff047b82 */ /* 0x000e640000000a00 */
[----:B-1----:R-:W-:-:S05]  /*1d560*/  IMAD.WIDE R4, R14, 0x4, R4 ;  /* 0x000000040e047825 */ /* 0x002fca00078e0204 */
[----:B------:R1:W5:Y:S01]  /*1d570*/  LDG.E R7, desc[UR38][R4.64] ;  /* 0x0000002604077981 */ /* 0x000362000c1e1900 */
[----:B------:R-:W-:Y:S05]  /*1d580*/  BRA `(.L_x_2884) ;  /* 0x0000000000107947 */ /* 0x000fea0003800000 */
.L_x_2883:
[----:B------:R-:W-:Y:S05]  /*1d590*/  @!P1 BRA `(.L_x_2884) ;  /* 0x00000000000c9947 */ /* 0x000fea0003800000 */
[----:B------:R-:W2:Y:S04]  /*1d5a0*/  LDG.E R7, desc[UR38][R4.64] ;  /* 0x0000002604077981 */ /* 0x000ea8000c1e1900 */
[----:B------:R-:W2:Y:S02]  /*1d5b0*/  LDG.E R4, desc[UR38][R4.64+0x4] ;  /* 0x0000042604047981 */ /* 0x000ea4000c1e1900 */
[----:B--2---:R-:W-:-:S07]  /*1d5c0*/  IMAD.IADD R7, R4, 0x1, -R7 ;  /* 0x0000000104077824 */ /* 0x004fce00078e0a07 */
.L_x_2884:
[----:B------:R-:W2:Y:S04]  /*1d5d0*/  LDL.LU R8, [R1+0x4] ;  /* 0x0000040001087983 */ /* 0x000ea80000300800 */
[----:B-1----:R-:W3:Y:S04]  /*1d5e0*/  @P2 LDG.E R4, desc[UR38][R2.64] ;  /* 0x0000002602042981 */ /* 0x002ee8000c1e1900 */
[----:B------:R1:W3:Y:S01]  /*1d5f0*/  @P2 LDG.E R2, desc[UR38][R2.64+0x4] ;  /* 0x0000042602022981 */ /* 0x0002e2000c1e1900 */
[----:B-----5:R-:W-:Y:S01]  /*1d600*/  IMAD.IADD R9, R7, 0x1, -R6 ;  /* 0x0000000107097824 */ /* 0x020fe200078e0a06 */
[----:B-1----:R-:W1:Y:S02]  /*1d610*/  LDC R3, c[0x0][0x448] ;  /* 0x00011200ff037b82 */ /* 0x002e640000000800 */
[----:B-1----:R-:W-:-:S13]  /*1d620*/  ISETP.NE.AND P1, PT, R3, 0x1, PT ;  /* 0x000000010300780c */ /* 0x002fda0003f25270 */
[----:B------:R-:W1:Y:S08]  /*1d630*/  @P1 LDC R3, c[0x0][0x44c] ;  /* 0x00011300ff031b82 */ /* 0x000e700000000800 */
[----:B------:R-:W4:Y:S01]  /*1d640*/  @P1 LDC R5, c[0x0][0x450] ;  /* 0x00011400ff051b82 */ /* 0x000f220000000800 */
[----:B--2---:R-:W-:-:S04]  /*1d650*/  IMAD.SHL.U32 R13, R8, 0x80, RZ ;  /* 0x00000080080d7824 */ /* 0x004fc800078e00ff */
[----:B------:R-:W-:Y:S01]  /*1d660*/  VIADD R7, R13, 0x7f ;  /* 0x0000007f0d077836 */ /* 0x000fe20000000000 */
[----:B------:R2:W-:Y:S01]  /*1d670*/  STL [R1+0x28], R13 ;  /* 0x0000280d01007387 */ /* 0x0005e20000100800 */
[----:B---3--:R-:W-:Y:S02]  /*1d680*/  @P2 IMAD.IADD R10, R2, 0x1, -R4 ;  /* 0x00000001020a2824 */ /* 0x008fe400078e0a04 */
[----:B-1----:R-:W-:-:S04]  /*1d690*/  @P1 IMAD.HI.U32 R2, R7, R3, RZ ;  /* 0x0000000307021227 */ /* 0x002fc800078e00ff */
[----:B------:R-:W-:Y:S01]  /*1d6a0*/  IMAD.IADD R6, R9, 0x1, R10 ;  /* 0x0000000109067824 */ /* 0x000fe200078e020a */
[----:B----4-:R-:W-:-:S03]  /*1d6b0*/  @P1 SHF.R.U32.HI R7, RZ, R5, R2 ;  /* 0x00000005ff071219 */ /* 0x010fc60000011602 */
[C---:B------:R-:W-:Y:S01]  /*1d6c0*/  VIADD R2, R6.reuse, 0x5f ;  /* 0x0000005f06027836 */ /* 0x040fe20000000000 */
[----:B------:R-:W-:-:S03]  /*1d6d0*/  IADD3 R20, R6, 0x1, -R15 ;  /* 0x0000000106147810 */ /* 0x000fc60007ffe80f */
[----:B------:R-:W-:-:S04]  /*1d6e0*/  IMAD.HI R2, R2, 0x2aaaaaab, RZ ;  /* 0x2aaaaaab02027827 */ /* 0x000fc800078e02ff */
[----:B------:R-:W-:Y:S01]  /*1d6f0*/  IMAD.IADD R7, R20, 0x1, R7 ;  /* 0x0000000114077824 */ /* 0x000fe200078e0207 */
[----:B------:R-:W-:-:S04]  /*1d700*/  SHF.R.U32.HI R3, RZ, 0x1f, R2 ;  /* 0x0000001fff037819 */ /* 0x000fc80000011602 */
[----:B------:R-:W-:Y:S02]  /*1d710*/  LEA.HI.SX32 R12, R2, R3, 0x1c ;  /* 0x00000003020c7211 */ /* 0x000fe400078fe2ff */
[----:B------:R-:W1:Y:S03]  /*1d720*/  LDC.64 R2, c[0x0][0x9e0] ;  /* 0x00027800ff027b82 */ /* 0x000e660000000a00 */
[----:B------:R2:W-:Y:S01]  /*1d730*/  STL [R1+0x5c], R12 ;  /* 0x00005c0c01007387 */ /* 0x0005e20000100800 */
[----:B-1----:R-:W-:Y:S01]  /*1d740*/  ISETP.GE.AND P3, PT, R3, 0x1, PT ;  /* 0x000000010300780c */ /* 0x002fe20003f66270 */
        /* <DEDUP_REMOVED lines=8> */
[----:B------:R-:W1:Y:S02]  /*1d7d0*/  @P0 LDC.64 R4, c[0x0][0x9e8] ;  /* 0x00027a00ff040b82 */ /* 0x000e640000000a00 */
[----:B-1----:R-:W-:-:S05]  /*1d7e0*/  @P0 IMAD.HI.U32 R4, R2, R4, RZ ;  /* 0x0000000402040227 */ /* 0x002fca00078e00ff */
[----:B------:R-:W-:-:S04]  /*1d7f0*/  @P0 SHF.R.U32.HI R2, RZ, R5, R4 ;  /* 0x00000005ff020219 */ /* 0x000fc80000011604 */
[----:B------:R-:W-:Y:S01]  /*1d800*/  LOP3.LUT R2, RZ, R2, RZ, 0x33, !PT ;  /* 0x00000002ff027212 */ /* 0x000fe200078e33ff */
[----:B------:R-:W-:Y:S06]  /*1d810*/  BRA `(.L_x_2888) ;  /* 0x0000000000107947 */ /* 0x000fec0003800000 */
.L_x_2887:
[----:B------:R-:W-:-:S13]  /*1d820*/  ISETP.NE.AND P0, PT, R3, 0x1, PT ;  /* 0x000000010300780c */ /* 0x000fda0003f05270 */
[----:B------:R-:W1:Y:S02]  /*1d830*/  @P0 LDC.64 R4, c[0x0][0x9e8] ;  /* 0x00027a00ff040b82 */ /* 0x000e640000000a00 */
[----:B-1----:R-:W-:-:S05]  /*1d840*/  @P0 IMAD.HI.U32 R4, R2, R4, RZ ;  /* 0x0000000402040227 */ /* 0x002fca00078e00ff */
[----:B------:R-:W-:-:S07]  /*1d850*/  @P0 SHF.R.U32.HI R2, RZ, R5, R4 ;  /* 0x00000005ff020219 */ /* 0x000fce0000011604 */
.L_x_2888:
[----:B------:R-:W-:Y:S05]  /*1d860*/  BSYNC B0 ;  /* 0x0000000000007941 */ /* 0x000fea0003800000 */
.L_x_2886:
[----:B------:R-:W-:-:S05]  /*1d870*/  IMAD R2, R2, R3, R3 ;  /* 0x0000000302027224 */ /* 0x000fca00078e0203 */
[----:B------:R-:W-:-:S07]  /*1d880*/  VIMNMX R8, R8, R2, PT ;  /* 0x0000000208087248 */ /* 0x000fce0003fe0100 */
.L_x_2885:
[----:B------:R-:W1:Y:S01]  /*1d890*/  @P1 LDC R4, c[0x0][0x44c] ;  /* 0x00011300ff041b82 */ /* 0x000e620000000800 */
[----:B------:R-:W-:Y:S01]  /*1d8a0*/  VIADD R8, R8, 0x5f ;  /* 0x0000005f08087836 */ /* 0x000fe20000000000 */
[----:B------:R-:W-:Y:S01]  /*1d8b0*/  ULDC UR4, c[0x0][0x9dc] ;  /* 0x0002770000047ab9 */ /* 0x000fe20000000800 */
[----:B------:R-:W-:Y:S02]  /*1d8c0*/  IMAD.MOV.U32 R2, RZ, RZ, R13 ;  /* 0x000000ffff027224 */ /* 0x000fe400078e000d */
[----:B------:R-:W-:-:S03]  /*1d8d0*/  IMAD.HI R8, R8, 0x2aaaaaab, RZ ;  /* 0x2aaaaaab08087827 */ /* 0x000fc600078e02ff */
[----:B------:R-:W2:Y:S01]  /*1d8e0*/  @P1 LDC R5, c[0x0][0x450] ;  /* 0x00011400ff051b82 */ /* 0x000ea20000000800 */
[----:B------:R-:W-:Y:S02]  /*1d8f0*/  IMAD.IADD R17, R6, 0x1, -R15 ;  /* 0x0000000106117824 */ /* 0x000fe400078e0a0f */
[----:B-1----:R-:W-:-:S05]  /*1d900*/  @P1 IMAD.HI.U32 R4, R13, R4, RZ ;  /* 0x000000040d041227 */ /* 0x002fca00078e00ff */
[----:B--2---:R-:W-:Y:S02]  /*1d910*/  @P1 SHF.R.U32.HI R2, RZ, R5, R4 ;  /* 0x00000005ff021219 */ /* 0x004fe40000011604 */
[----:B------:R-:W-:-:S03]  /*1d920*/  SHF.R.U32.HI R4, RZ, 0x1f, R8 ;  /* 0x0000001fff047819 */ /* 0x000fc60000011608 */
[----:B------:R-:W-:Y:S01]  /*1d930*/  IMAD.IADD R2, R17, 0x1, R2 ;  /* 0x0000000111027824 */ /* 0x000fe200078e0202 */
[----:B------:R-:W-:-:S03]  /*1d940*/  LEA.HI.SX32 R8, R8, R4, 0x1c ;  /* 0x0000000408087211 */ /* 0x000fc600078fe2ff */
[----:B------:R-:W-:Y:S01]  /*1d950*/  VIADD R6, R2, -UR4 ;  /* 0x8000000402067c36 */ /* 0x000fe20008000000 */
[----:B------:R-:W-:Y:S01]  /*1d960*/  VIMNMX R8, R12, R8, PT ;  /* 0x000000080c087248 */ /* 0x000fe20003fe0100 */
        /* <DEDUP_REMOVED lines=11> */
.L_x_2891:
[----:B------:R-:W-:-:S13]  /*1da20*/  ISETP.NE.AND P0, PT, R3, 0x1, PT ;  /* 0x000000010300780c */ /* 0x000fda0003f05270 */
[----:B------:R-:W1:Y:S02]  /*1da30*/  @P0 LDC.64 R4, c[0x0][0x9e8] ;  /* 0x00027a00ff040b82 */ /* 0x000e640000000a00 */
[----:B-1----:R-:W-:-:S05]  /*1da40*/  @P0 IMAD.HI.U32 R4, R2, R4, RZ ;  /* 0x0000000402040227 */ /* 0x002fca00078e00ff */
[----:B------:R-:W-:-:S07]  /*1da50*/  @P0 SHF.R.U32.HI R2, RZ, R5, R4 ;  /* 0x00000005ff020219 */ /* 0x000fce0000011604 */
.L_x_2892:
[----:B------:R-:W-:Y:S05]  /*1da60*/  BSYNC B0 ;  /* 0x0000000000007941 */ /* 0x000fea0003800000 */
.L_x_2890:
[----:B------:R-:W-:-:S05]  /*1da70*/  IMAD R2, R2, R3, RZ ;  /* 0x0000000302027224 */ /* 0x000fca00078e02ff */
[----:B------:R-:W-:-:S07]  /*1da80*/  VIMNMX R6, R6, R2, !PT ;  /* 0x0000000206067248 */ /* 0x000fce0007fe0100 */
.L_x_2889:
[----:B------:R-:W-:Y:S01]  /*1da90*/  IMAD.HI R6, R6, 0x2aaaaaab, RZ ;  /* 0x2aaaaaab06067827 */ /* 0x000fe200078e02ff */
[----:B------:R-:W-:Y:S01]  /*1daa0*/  LOP3.LUT R13, R11, 0xff, RZ, 0xc0, !PT ;  /* 0x000000ff0b0d7812 */ /* 0x000fe200078ec0ff */
[----:B------:R-:W-:Y:S01]  /*1dab0*/  BSSY B0, `(.L_x_2893) ;  /* 0x0000027000007945 */ /* 0x000fe20003800000 */
[----:B------:R-:W-:Y:S01]  /*1dac0*/  SHF.R.U32.HI R4, RZ, 0x10, R11 ;  /* 0x00000010ff047819 */ /* 0x000fe2000001160b */
[----:B------:R-:W-:Y:S01]  /*1dad0*/  IMAD.MOV.U32 R2, RZ, RZ, RZ ;  /* 0x000000ffff027224 */ /* 0x000fe200078e00ff */
[----:B------:R-:W-:Y:S01]  /*1dae0*/  SHF.R.U32.HI R5, RZ, 0x1f, R6 ;  /* 0x0000001fff057819 */ /* 0x000fe20000011606 */
[----:B------:R1:W-:Y:S03]  /*1daf0*/  STL [R1+0x54], R13 ;  /* 0x0000540d01007387 */ /* 0x0003e60000100800 */
[----:B------:R-:W-:-:S04]  /*1db00*/  LEA.HI.SX32 R5, R6, R5, 0x1c ;  /* 0x0000000506057211 */ /* 0x000fc800078fe2ff */
[----:B------:R-:W-:-:S04]  /*1db10*/  VIMNMX R5, RZ, R5, !PT ;  /* 0x00000005ff057248 */ /* 0x000fc80007fe0100 */
[----:B------:R-:W-:-:S13]  /*1db20*/  ISETP.GT.AND P0, PT, R8, R5, PT ;  /* 0x000000050800720c */ /* 0x000fda0003f04270 */
[----:B-1----:R-:W-:Y:S05]  /*1db30*/  @!P0 BRA `(.L_x_2894) ;  /* 0x0000000000788947 */ /* 0x002fea0003800000 */
[----:B------:R-:W-:Y:S01]  /*1db40*/  ISETP.NE.AND P0, PT, R4, RZ, PT ;  /* 0x000000ff0400720c */ /* 0x000fe20003f05270 */
[----:B------:R-:W-:-:S03]  /*1db50*/  ULDC UR4, c[0x0][0x9f0] ;  /* 0x00027c0000047ab9 */ /* 0x000fc60000000800 */
[----:B------:R-:W-:-:S04]  /*1db60*/  SEL R6, R4, UR4, P0 ;  /* 0x0000000404067c07 */ /* 0x000fc80008000000 */
[----:B------:R-:W-:Y:S02]  /*1db70*/  IABS R7, R6 ;  /* 0x0000000600077213 */ /* 0x000fe40000000000 */
[----:B------:R-:W-:Y:S02]  /*1db80*/  IADD3 R11, R6, -0x1, R8 ;  /* 0xffffffff060b7810 */ /* 0x000fe40007ffe008 */
[----:B------:R-:W1:Y:S03]  /*1db90*/  I2F.RP R2, R7 ;  /* 0x0000000700027306 */ /* 0x000e660000209400 */
[----:B------:R-:W-:-:S05]  /*1dba0*/  IMAD.IADD R11, R11, 0x1, -R5 ;  /* 0x000000010b0b7824 */ /* 0x000fca00078e0a05 */
        /* <DEDUP_REMOVED lines=23> */
.L_x_2894:
[----:B------:R-:W-:Y:S05]  /*1dd20*/  BSYNC B0 ;  /* 0x0000000000007941 */ /* 0x000fea0003800000 */
.L_x_2893:
[-C--:B------:R-:W-:Y:S01]  /*1dd30*/  IMAD R5, R13, R2.reuse, R5 ;  /* 0x000000020d057224 */ /* 0x080fe200078e0205 */
        /* <DEDUP_REMOVED lines=23> */
[----:B------:R1:W2:Y:S02]  /*1deb0*/  SHFL.IDX PT, R14, R6, RZ, 0x1f ;  /* 0x00001fff060e7589 */ /* 0x0002a400000e0000 */
.L_x_3122:
[----:B--2---:R-:W-:Y:S02]  /*1dec0*/  ISETP.NE.AND P0, PT, R14, RZ, PT ;  /* 0x000000ff0e00720c */ /* 0x004fe40003f05270 */
[----:B------:R-:W-:-:S11]  /*1ded0*/  PLOP3.LUT P6, PT, PT, PT, PT, 0x8, 0x0 ;  /* 0x000000000000781c */ /* 0x000fd60003fce170 */
[----:B------:R-:W-:Y:S05]  /*1dee0*/  @P0 BRA `(.L_x_2898) ;  /* 0x00000000000c0947 */ /* 0x000fea0003800000 */
[----:B------:R-:W-:-:S03]  /*1def0*/  UMOV UR4, 0xffffffff ;  /* 0xffffffff00047882 */ /* 0x000fc60000000000 */
[----:B------:R-:W-:Y:S05]  /*1df00*/  BRA.DIV UR4, `(.L_x_2899) ;  /* 0x0000008604b47947 */ /* 0x000fea000b800000 */
[----:B------:R-:W-:-:S13]  /*1df10*/  ELECT P6, URZ, PT ;  /* 0x00000000003f782f */ /* 0x000fda00038c0000 */
.L_x_2898:
[----:B-1----:R-:W2:Y:S01]  /*1df20*/  LDL R6, [R1+0x58] ;  /* 0x0000580001067983 */ /* 0x002ea20000100800 */
[----:B------:R-:W-:Y:S01]  /*1df30*/  BSSY B1, `(.L_x_2900) ;  /* 0x0000008000017945 */ /* 0x000fe20003800000 */
[----:B--2---:R-:W-:-:S05]  /*1df40*/  VIADD R6, R6, 0x1 ;  /* 0x0000000106067836 */ /* 0x004fca0000000000 */
[----:B------:R-:W-:-:S04]  /*1df50*/  LEA.HI R7, R6, R6, RZ, 0x1 ;  /* 0x0000000606077211 */ /* 0x000fc800078f08ff */
[----:B------:R-:W-:-:S05]  /*1df60*/  LOP3.LUT R7, R7, 0xfffffffe, RZ, 0xc0, !PT ;  /* 0xfffffffe07077812 */ /* 0x000fca00078ec0ff */
[----:B------:R-:W-:-:S05]  /*1df70*/  IMAD.IADD R6, R6, 0x1, -R7 ;  /* 0x0000000106067824 */ /* 0x000fca00078e0a07 */
[----:B------:R-:W-:-:S04]  /*1df80*/  SHF.L.U32 R6, R6, 0x1f, RZ ;  /* 0x0000001f06067819 */ /* 0x000fc800000006ff */
[----:B------:R-:W1:Y:S02]  /*1df90*/  SYNCS.PHASECHK.TRANS64.TRYWAIT P0, [R19+URZ+0x22820], R6 ;  /* 0x02282006130075a7 */ /* 0x000e64000800017f */
[----:B-1----:R-:W-:Y:S05]  /*1dfa0*/  @!P0 BRA `(.L_x_2901) ;  /* 0x0000008400ac8947 */ /* 0x002fea0003800000 */
.L_x_3125:
[----:B------:R-:W-:Y:S05]  /*1dfb0*/  BSYNC B1 ;  /* 0x0000000000017941 */ /* 0x000fea0003800000 */
.L_x_2900:
[----:B------:R-:W-:Y:S04]  /*1dfc0*/  BSSY B1, `(.L_x_2902) ;  /* 0x000007f000017945 */ /* 0x000fe80003800000 */
[----:B------:R-:W-:Y:S05]  /*1dfd0*/  @!P6 BRA `(.L_x_2903) ;  /* 0x0000000400f4e947 */ /* 0x000fea0003800000 */
[----:B------:R-:W2:Y:S04]  /*1dfe0*/  LDL R7, [R1+0x14] ;  /* 0x0000140001077983 */ /* 0x000ea80000100800 */
[----:B------:R-:W3:Y:S01]  /*1dff0*/  LDL R9, [R1+0x1c] ;  /* 0x00001c0001097983 */ /* 0x000ee20000100800 */
[----:B------:R-:W-:Y:S01]  /*1e000*/  BSSY B2, `(.L_x_2904) ;  /* 0x0000008000027945 */ /* 0x000fe20003800000 */
[----:B------:R-:W4:Y:S02]  /*1e010*/  S2R R8, SR_TID.X ;  /* 0x0000000000087919 */ /* 0x000f240000002100 */
[----:B----4-:R-:W-:-:S04]  /*1e020*/  LOP3.LUT R8, R8, 0x7f, RZ, 0xc0, !PT ;  /* 0x0000007f08087812 */ /* 0x010fc800078ec0ff */
[----:B------:R-:W-:Y:S01]  /*1e030*/  ISETP.NE.AND P1, PT, R8, RZ, PT ;  /* 0x000000ff0800720c */ /* 0x000fe20003f25270 */
[----:B--2---:R-:W-:Y:S01]  /*1e040*/  IMAD R7, R7, 0x8, R19 ;  /* 0x0000000807077824 */ /* 0x004fe200078e0213 */
[----:B---3--:R-:W-:-:S04]  /*1e050*/  SHF.L.U32 R10, R9, 0x1f, RZ ;  /* 0x0000001f090a7819 */ /* 0x008fc800000006ff */
[----:B------:R-:W2:Y:S02]  /*1e060*/  SYNCS.PHASECHK.TRANS64.TRYWAIT P0, [R7+URZ+0x228a0], R10 ;  /* 0x0228a00a070075a7 */ /* 0x000ea4000800017f */
[----:B--2---:R-:W-:Y:S05]  /*1e070*/  @!P0 BRA `(.L_x_2905) ;  /* 0x00000084008c8947 */ /* 0x004fea0003800000 */
.L_x_3126:
[----:B------:R-:W-:Y:S05]  /*1e080*/  BSYNC B2 ;  /* 0x0000000000027941 */ /* 0x000fea0003800000 */
.L_x_2904:
[----:B------:R-:W-:Y:S04]  /*1e090*/  BSSY B2, `(.L_x_2906) ;  /* 0x0000009000027945 */ /* 0x000fe80003800000 */
[----:B------:R-:W-:Y:S05]  /*1e0a0*/  @P1 BRA `(.L_x_2907) ;  /* 0x00000000001c1947 */ /* 0x000fea0003800000 */
[----:B------:R-:W3:Y:S01]  /*1e0b0*/  S2R R8, SR_TID.X ;  /* 0x0000000000087919 */ /* 0x000ee20000002100 */
[----:B-1----:R-:W-:-:S04]  /*1e0c0*/  IMAD.MOV.U32 R6, RZ, RZ, 0x3000 ;  /* 0x00003000ff067424 */ /* 0x002fc800078e00ff */
[----:B------:R4:W-:Y:S01]  /*1e0d0*/  SYNCS.ARRIVE.TRANS64 RZ, [R7+URZ+0x22890], R6 ;  /* 0x0228900607ff79a7 */ /* 0x0009e2000800003f */
[----:B---3--:R-:W-:-:S04]  /*1e0e0*/  LOP3.LUT R8, R8, 0x1f, RZ, 0xc0, !PT ;  /* 0x0000001f08087812 */ /* 0x008fc800078ec0ff */
[----:B------:R-:W-:-:S13]  /*1e0f0*/  ISETP.NE.AND P0, PT, R8, RZ, PT ;  /* 0x000000ff0800720c */ /* 0x000fda0003f05270 */
[----:B----4-:R-:W-:Y:S05]  /*1e100*/  @!P0 BRA `(.L_x_2907) ;  /* 0x0000000000048947 */ /* 0x010fea0003800000 */
[----:B------:R-:W-:Y:S01]  /*1e110*/  BPT.TRAP 0x1 ;  /* 0x000000040000795c */ /* 0x000fe20000300000 */
.L_x_2907:
[----:B------:R-:W-:Y:S05]  /*1e120*/  BSYNC B2 ;  /* 0x0000000000027941 */ /* 0x000fea0003800000 */
.L_x_2906:
[----:B------:R-:W3:Y:S01]  /*1e130*/  LDL R8, [R1+0x14] ;  /* 0x0000140001087983 */ /* 0x000ee20000100800 */
[----:B------:R-:W-:Y:S01]  /*1e140*/  IMAD.MOV.U32 R12, RZ, RZ, RZ ;  /* 0x000000ffff0c7224 */ /* 0x000fe200078e00ff */
[----:B------:R-:W-:Y:S01]  /*1e150*/  UIADD3 UR4, UP0, UR40, 0x570, URZ ;  /* 0x0000057028047890 */ /* 0x000fe2000ff1e03f */
[----:B-1----:R-:W-:Y:S01]  /*1e160*/  IMAD R6, R5, 0x60, R0 ;  /* 0x0000006005067824 */ /* 0x002fe200078e0200 */
[----:B------:R-:W-:Y:S01]  /*1e170*/  PLOP3.LUT P0, PT, PT, PT, PT, 0x80, 0x0 ;  /* 0x000000000000781c */ /* 0x000fe20003f0f070 */
[----:B------:R-:W-:Y:S01]  /*1e180*/  VIADD R9, R7, 0x22890 ;  /* 0x0002289007097836 */ /* 0x000fe20000000000 */
[----:B------:R-:W-:Y:S01]  /*1e190*/  R2UR UR10, R12 ;  /* 0x000000000c0a72ca */ /* 0x000fe200000e0000 */
[----:B------:R-:W-:Y:S01]  /*1e1a0*/  VIADD R6, R6, 0xffffffa0 ;  /* 0xffffffa006067836 */ /* 0x000fe20000000000 */
[----:B------:R-:W-:Y:S01]  /*1e1b0*/  UIADD3.X UR5, URZ, UR41, URZ, UP0, !UPT ;  /* 0x000000293f057290 */ /* 0x000fe200087fe43f */
[----:B------:R-:W-:Y:S01]  /*1e1c0*/  UMOV UR6, 0x0 ;  /* 0x0000000000067882 */ /* 0x000fe20000000000 */
[----:B------:R-:W-:Y:S01]  /*1e1d0*/  UMOV UR7, 0x12f00000 ;  /* 0x12f0000000077882 */ /* 0x000fe20000000000 */
[----:B---3--:R-:W-:-:S04]  /*1e1e0*/  IMAD R8, R8, 0x3000, R19 ;  /* 0x0000300008087824 */ /* 0x008fc800078e0213 */
[----:B------:R-:W-:-:S07]  /*1e1f0*/  VIADD R8, R8, 0x1c400 ;  /* 0x0001c40008087836 */ /* 0x000fce0000000000 */
.L_x_2908:
        /* <DEDUP_REMOVED lines=13> */
.L_x_3127:
[----:B------:R-:W-:Y:S05]  /*1e2d0*/  BSYNC B2 ;  /* 0x0000000000027941 */ /* 0x000fea0003800000 */
.L_x_2909:
[----:B------:R-:W-:Y:S01]  /*1e2e0*/  BSSY B2, `(.L_x_2911) ;  /* 0x000000b000027945 */ /* 0x000fe20003800000 */
[----:B-12---:R-:W-:Y:S02]  /*1e2f0*/  IMAD.MOV.U32 R10, RZ, RZ, 0x0 ;  /* 0x00000000ff0a7424 */ /* 0x006fe400078e00ff */
[----:B------:R-:W-:Y:S01]  /*1e300*/  IMAD.MOV.U32 R11, RZ, RZ, 0x12f00000 ;  /* 0x12f00000ff0b7424 */ /* 0x000fe200078e00ff */
[----:B------:R-:W-:Y:S06]  /*1e310*/  @P1 BRA `(.L_x_2912) ;  /* 0x00000000001c1947 */ /* 0x000fec0003800000 */
[----:B------:R-:W1:Y:S01]  /*1e320*/  S2R R9, SR_TID.X ;  /* 0x0000000000097919 */ /* 0x000e620000002100 */
[----:B------:R-:W-:-:S04]  /*1e330*/  IMAD.MOV.U32 R8, RZ, RZ, 0xc000 ;  /* 0x0000c000ff087424 */ /* 0x000fc800078e00ff */
[----:B------:R2:W-:Y:S01]  /*1e340*/  SYNCS.ARRIVE.TRANS64 RZ, [R7+URZ+0x228b0], R8 ;  /* 0x0228b00807ff79a7 */ /* 0x0005e2000800003f */
[----:B-1----:R-:W-:-:S04]  /*1e350*/  LOP3.LUT R9, R9, 0x1f, RZ, 0xc0, !PT ;  /* 0x0000001f09097812 */ /* 0x002fc800078ec0ff */
[----:B------:R-:W-:-:S13]  /*1e360*/  ISETP.NE.AND P0, PT, R9, RZ, PT ;  /* 0x000000ff0900720c */ /* 0x000fda0003f05270 */
[----:B--2---:R-:W-:Y:S05]  /*1e370*/  @!P0 BRA `(.L_x_2912) ;  /* 0x0000000000048947 */ /* 0x004fea0003800000 */
[----:B------:R-:W-:Y:S01]  /*1e380*/  BPT.TRAP 0x1 ;  /* 0x000000040000795c */ /* 0x000fe20000300000 */
.L_x_2912:
[----:B------:R-:W-:Y:S05]  /*1e390*/  BSYNC B2 ;  /* 0x0000000000027941 */ /* 0x000fea0003800000 */
.L_x_2911:
[----:B------:R-:W2:Y:S01]  /*1e3a0*/  LDL R8, [R1+0x14] ;  /* 0x0000140001087983 */ /* 0x000ea20000100800 */
        /* <DEDUP_REMOVED lines=9> */
.L_x_2913:
        /* <DEDUP_REMOVED lines=10> */
[----:B------:R-:W-:Y:S01]  /*1e4e0*/  R2UR UR6, R10 ;  /* 0x000000000a0672ca */ /* 0x000fe200000e0000 */
[----:B------:R-:W-:Y:S01]  /*1e4f0*/  VIADD R9, R8, 0x3400 ;  /* 0x0000340008097836 */ /* 0x000fe20000000000 */
[----:B------:R-:W-:Y:S01]  /*1e500*/  R2UR UR7, R11 ;  /* 0x000000000b0772ca */ /* 0x000fe200000e0000 */
[----:B------:R-:W-:Y:S01]  /*1e510*/  UMOV UR10, 0x40 ;  /* 0x00000040000a7882 */ /* 0x000fe20000000000 */
[----:B------:R-:W-:-:S13]  /*1e520*/  PLOP3.LUT P0, PT, PT, PT, PT, 0x80, 0x0 ;  /* 0x000000000000781c */ /* 0x000fda0003f0f070 */
.L_x_2914:
        /* <DEDUP_REMOVED lines=15> */
.L_x_2915:
        /* <DEDUP_REMOVED lines=15> */
.L_x_2916:
        /* <DEDUP_REMOVED lines=10> */
.L_x_2903:
[----:B------:R-:W-:Y:S05]  /*1e7b0*/  BSYNC B1 ;  /* 0x0000000000017941 */ /* 0x000fea0003800000 */
.L_x_2902:
[----:B------:R-:W1:Y:S04]  /*1e7c0*/  LDL.LU R10, [R1+0x14] ;  /* 0x00001400010a7983 */ /* 0x000e680000300800 */
[----:B------:R-:W2:Y:S01]  /*1e7d0*/  LDL.LU R9, [R1+0x1c] ;  /* 0x00001c0001097983 */ /* 0x000ea20000300800 */
[----:B------:R-:W-:Y:S01]  /*1e7e0*/  VIADD R5, R5, 0xfffffffe ;  /* 0xfffffffe05057836 */ /* 0x000fe20000000000 */
[----:B------:R-:W-:-:S04]  /*1e7f0*/  PLOP3.LUT P0, PT, PT, PT, PT, 0x8, 0x0 ;  /* 0x000000000000781c */ /* 0x000fc80003f0e170 */
[----:B------:R-:W-:Y:S01]  /*1e800*/  ISETP.GE.AND P2, PT, R5, R3, PT ;  /* 0x000000030500720c */ /* 0x000fe20003f46270 */
[----:B-1----:R-:W-:-:S05]  /*1e810*/  VIADD R6, R10, 0x1 ;  /* 0x000000010a067836 */ /* 0x002fca0000000000 */
[----:B------:R-:W-:-:S04]  /*1e820*/  ISETP.NE.AND P1, PT, R6, 0x2, PT ;  /* 0x000000020600780c */ /* 0x000fc80003f25270 */
[----:B------:R-:W-:Y:S02]  /*1e830*/  SEL R7, RZ, 0x1, P1 ;  /* 0x00000001ff077807 */ /* 0x000fe40000800000 */
[----:B------:R-:W-:Y:S02]  /*1e840*/  SEL R6, R6, RZ, P1 ;  /* 0x000000ff06067207 */ /* 0x000fe40000800000 */
[----:B--2---:R-:W-:-:S03]  /*1e850*/  LOP3.LUT R9, R9, R7, RZ, 0x3c, !PT ;  /* 0x0000000709097212 */ /* 0x004fc600078e3cff */
[----:B------:R1:W-:Y:S04]  /*1e860*/  STL [R1+0x14], R6 ;  /* 0x0000140601007387 */ /* 0x0003e80000100800 */
[----:B------:R1:W-:Y:S01]  /*1e870*/  STL [R1+0x1c], R9 ;  /* 0x00001c0901007387 */ /* 0x0003e20000100800 */
[----:B------:R-:W-:Y:S05]  /*1e880*/  @!P2 BRA `(.L_x_2896) ;  /* 0x000000080030a947 */ /* 0x000fea0003800000 */
.L_x_2932:
[----:B------:R-:W-:Y:S05]  /*1e890*/  YIELD ;  /* 0x0000000000007946 */ /* 0x000fea0003800000 */
[----:B------:R-:W-:Y:S04]  /*1e8a0*/  BSSY B1, `(.L_x_2917) ;  /* 0x000007e000017945 */ /* 0x000fe80003800000 */
[----:B--2---:R-:W-:Y:S05]  /*1e8b0*/  @!P6 BRA `(.L_x_2918) ;  /* 0x0000000400f0e947 */ /* 0x004fea0003800000 */
[----:B-1----:R-:W2:Y:S04]  /*1e8c0*/  LDL R6, [R1+0x14] ;  /* 0x0000140001067983 */ /* 0x002ea80000100800 */
[----:B------:R-:W3:Y:S01]  /*1e8d0*/  LDL R7, [R1+0x1c] ;  /* 0x00001c0001077983 */ /* 0x000ee20000100800 */
[----:B------:R-:W-:Y:S01]  /*1e8e0*/  BSSY B2, `(.L_x_2919) ;  /* 0x0000008000027945 */ /* 0x000fe20003800000 */
[----:B------:R-:W1:Y:S02]  /*1e8f0*/  S2R R8, SR_TID.X ;  /* 0x0000000000087919 */ /* 0x000e640000002100 */
[----:B-1----:R-:W-:-:S04]  /*1e900*/  LOP3.LUT R8, R8, 0x7f, RZ, 0xc0, !PT ;  /* 0x0000007f08087812 */ /* 0x002fc800078ec0ff */
[----:B------:R-:W-:Y:S01]  /*1e910*/  ISETP.NE.AND P2, PT, R8, RZ, PT ;  /* 0x000000ff0800720c */ /* 0x000fe20003f45270 */
[----:B--2---:R-:W-:Y:S01]  /*1e920*/  IMAD R6, R6, 0x8, R19 ;  /* 0x0000000806067824 */ /* 0x004fe200078e0213 */
[----:B---3--:R-:W-:-:S04]  /*1e930*/  SHF.L.U32 R7, R7, 0x1f, RZ ;  /* 0x0000001f07077819 */ /* 0x008fc800000006ff */
[----:B------:R-:W1:Y:S02]  /*1e940*/  SYNCS.PHASECHK.TRANS64.TRYWAIT P1, [R6+URZ+0x228a0], R7 ;  /* 0x0228a007060075a7 */ /* 0x000e64000802017f */
[----:B-1----:R-:W-:Y:S05]  /*1e950*/  @!P1 BRA `(.L_x_2920) ;  /* 0x0000007c007c9947 */ /* 0x002fea0003800000 */
.L_x_3128:
[----:B------:R-:W-:Y:S05]  /*1e960*/  BSYNC B2 ;  /* 0x0000000000027941 */ /* 0x000fea0003800000 */
.L_x_2919:
        /* <DEDUP_REMOVED lines=9> */
.L_x_2922:
[----:B------:R-:W-:Y:S05]  /*1ea00*/  BSYNC B2 ;  /* 0x0000000000027941 */ /* 0x000fea0003800000 */
.L_x_2921:
        /* <DEDUP_REMOVED lines=12> */
.L_x_2923:
        /* <DEDUP_REMOVED lines=13> */
.L_x_3129:
[----:B------:R-:W-:Y:S05]  /*1eba0*/  BSYNC B2 ;  /* 0x0000000000027941 */ /* 0x000fea0003800000 */
.L_x_2924:
[----:B------:R-:W-:Y:S01]  /*1ebb0*/  BSSY B2, `(.L_x_2926) ;  /* 0x000000b000027945 */ /* 0x000fe20003800000 */
[----:B------:R-:W-:Y:S02]  /*1ebc0*/  IMAD.MOV.U32 R10, RZ, RZ, 0x0 ;  /* 0x00000000ff0a7424 */ /* 0x000fe400078e00ff */
[----:B------:R-:W-:Y:S01]  /*1ebd0*/  IMAD.MOV.U32 R11, RZ, RZ, 0x12f00000 ;  /* 0x12f00000ff0b7424 */ /* 0x000fe200078e00ff */
[----:B------:R-:W-:Y:S06]  /*1ebe0*/  @P2 BRA `(.L_x_2927) ;  /* 0x00000000001c2947 */ /* 0x000fec0003800000 */
[----:B------:R-:W3:Y:S01]  /*1ebf0*/  S2R R8, SR_TID.X ;  /* 0x0000000000087919 */ /* 0x000ee20000002100 */
[----:B-12---:R-:W-:-:S04]  /*1ec00*/  IMAD.MOV.U32 R7, RZ, RZ, 0xc000 ;  /* 0x0000c000ff077424 */ /* 0x006fc800078e00ff */
[----:B------:R4:W-:Y:S01]  /*1ec10*/  SYNCS.ARRIVE.TRANS64 RZ, [R6+URZ+0x228b0], R7 ;  /* 0x0228b00706ff79a7 */ /* 0x0009e2000800003f */
[----:B---3--:R-:W-:-:S04]  /*1ec20*/  LOP3.LUT R8, R8, 0x1f, RZ, 0xc0, !PT ;  /* 0x0000001f08087812 */ /* 0x008fc800078ec0ff */
[----:B------:R-:W-:-:S13]  /*1ec30*/  ISETP.NE.AND P1, PT, R8, RZ, PT ;  /* 0x000000ff0800720c */ /* 0x000fda0003f25270 */
[----:B----4-:R-:W-:Y:S05]  /*1ec40*/  @!P1 BRA `(.L_x_2927) ;  /* 0x0000000000049947 */ /* 0x010fea0003800000 */
[----:B------:R-:W-:Y:S01]  /*1ec50*/  BPT.TRAP 0x1 ;  /* 0x000000040000795c */ /* 0x000fe20000300000 */
.L_x_2927:
[----:B------:R-:W-:Y:S05]  /*1ec60*/  BSYNC B2 ;  /* 0x0000000000027941 */ /* 0x000fea0003800000 */
.L_x_2926:
        /* <DEDUP_REMOVED lines=10> */
.L_x_2928:
        /* <DEDUP_REMOVED lines=15> */
.L_x_2929:
        /* <DEDUP_REMOVED lines=15> */
.L_x_2930:
        /* <DEDUP_REMOVED lines=15> */
.L_x_2931:
        /* <DEDUP_REMOVED lines=10> */
.L_x_2918:
[----:B------:R-:W-:Y:S05]  /*1f080*/  BSYNC B1 ;  /* 0x0000000000017941 */ /* 0x000fea0003800000 */
.L_x_2917:
[----:B------:R-:W1:Y:S04]  /*1f090*/  LDL.LU R10, [R1+0x14] ;  /* 0x00001400010a7983 */ /* 0x000e680000300800 */
[----:B------:R-:W2:Y:S01]  /*1f0a0*/  LDL.LU R8, [R1+0x1c] ;  /* 0x00001c0001087983 */ /* 0x000ea20000300800 */
[C---:B------:R-:W-:Y:S01]  /*1f0b0*/  ISETP.GT.AND P2, PT, R5.reuse, R3, PT ;  /* 0x000000030500720c */ /* 0x040fe20003f44270 */
[----:B------:R-:W-:Y:S02]  /*1f0c0*/  VIADD R5, R5, 0xffffffff ;  /* 0xffffffff05057836 */ /* 0x000fe40000000000 */
[----:B-1----:R-:W-:-:S05]  /*1f0d0*/  VIADD R6, R10, 0x1 ;  /* 0x000000010a067836 */ /* 0x002fca0000000000 */
[----:B------:R-:W-:-:S04]  /*1f0e0*/  ISETP.NE.AND P1, PT, R6, 0x2, PT ;  /* 0x000000020600780c */ /* 0x000fc80003f25270 */
[----:B------:R-:W-:Y:S02]  /*1f0f0*/  SEL R7, RZ, 0x1, P1 ;  /* 0x00000001ff077807 */ /* 0x000fe40000800000 */
[----:B------:R-:W-:Y:S02]  /*1f100*/  SEL R6, R6, RZ, P1 ;  /* 0x000000ff06067207 */ /* 0x000fe40000800000 */
[----:B--2---:R-:W-:-:S05]  /*1f110*/  LOP3.LUT R8, R8, R7, RZ, 0x3c, !PT ;  /* 0x0000000708087212 */ /* 0x004fca00078e3cff */
[----:B------:R2:W-:Y:S04]  /*1f120*/  STL [R1+0x1c], R8 ;  /* 0x00001c0801007387 */ /* 0x0005e80000100800 */
[----:B------:R2:W-:Y:S01]  /*1f130*/  STL [R1+0x14], R6 ;  /* 0x0000140601007387 */ /* 0x0005e20000100800 */
[----:B------:R-:W-:Y:S05]  /*1f140*/  @P2 BRA `(.L_x_2932) ;  /* 0xfffffff400d02947 */ /* 0x000fea000383ffff */
.L_x_2896:
[----:B------:R-:W-:Y:S05]  /*1f150*/  BSYNC B0 ;  /* 0x0000000000007941 */ /* 0x000fea0003800000 */
.L_x_2895:
[----:B--2---:R-:W2:Y:S01]  /*1f160*/  LDL R8, [R1+0x28] ;  /* 0x0000280001087983 */ /* 0x004ea20000100800 */
[----:B------:R-:W3:Y:S01]  /*1f170*/  LDC R0, c[0x0][0x448] ;  /* 0x00011200ff007b82 */ /* 0x000ee20000000800 */
[----:B------:R-:W-:Y:S07]  /*1f180*/  @!P0 WARPSYNC.ALL ;  /* 0x0000000000008948 */ /* 0x000fee0003800000 */
[----:B------:R-:W-:Y:S01]  /*1f190*/  @!P0 BAR.SYNC.DEFER_BLOCKING 0xc, 0x180 ;  /* 0x0306000000008b1d */ /* 0x000fe20000010000 */
[----:B---3--:R-:W-:-:S13]  /*1f1a0*/  ISETP.NE.AND P1, PT, R0, 0x1, PT ;  /* 0x000000010000780c */ /* 0x008fda0003f25270 */
[----:B------:R-:W3:Y:S08]  /*1f1b0*/  @P1 LDC R0, c[0x0][0x44c] ;  /* 0x00011300ff001b82 */ /* 0x000ef00000000800 */
[----:B------:R-:W4:Y:S01]  /*1f1c0*/  @P1 LDC R3, c[0x0][0x450] ;  /* 0x00011400ff031b82 */ /* 0x000f220000000800 */
[----:B--2---:R-:W-:-:S04]  /*1f1d0*/  VIADD R2, R8, 0x7f ;  /* 0x0000007f08027836 */ /* 0x004fc80000000000 */
[----:B---3--:R-:W-:-:S05]  /*1f1e0*/  @P1 IMAD.HI.U32 R0, R2, R0, RZ ;  /* 0x0000000002001227 */ /* 0x008fca00078e00ff */
[----:B----4-:R-:W-:-:S05]  /*1f1f0*/  @P1 SHF.R.U32.HI R2, RZ, R3, R0 ;  /* 0x00000003ff021219 */ /* 0x010fca0000011600 */
[----:B------:R-:W-:Y:S02]  /*1f200*/  IMAD.IADD R0, R20, 0x1, R2 ;  /* 0x0000000114007824 */ /* 0x000fe400078e0202 */
[----:B------:R-:W2:Y:S02]  /*1f210*/  LDC.64 R2, c[0x0][0x9e0] ;  /* 0x00027800ff027b82 */ /* 0x000ea40000000a00 */
[----:B--2---:R-:W-:Y:S01]  /*1f220*/  ISETP.GE.AND P2, PT, R3, 0x1, PT ;  /* 0x000000010300780c */ /* 0x004fe20003f46270 */
[----:B------:R-:W-:-:S12]  /*1f230*/  IMAD.IADD R2, R0, 0x1, R2 ;  /* 0x0000000100027824 */ /* 0x000fd800078e0202 */
[----:B------:R-:W-:Y:S05]  /*1f240*/  @!P2 BRA `(.L_x_2933) ;  /* 0x000000000048a947 */ /* 0x000fea0003800000 */
[C---:B------:R-:W-:Y:S01]  /*1f250*/  ISETP.GT.AND P0, PT, R0.reuse, RZ, PT ;  /* 0x000000ff0000720c */ /* 0x040fe20003f04270 */
[----:B------:R-:W-:Y:S01]  /*1f260*/  BSSY B0, `(.L_x_2934) ;  /* 0x000000e000007945 */ /* 0x000fe20003800000 */
[----:B------:R-:W-:-:S11]  /*1f270*/  VIADD R5, R0, 0xffffffff ;  /* 0xffffffff00057836 */ /* 0x000fd60000000000 */
[----:B------:R-:W-:Y:S05]  /*1f280*/  @P0 BRA `(.L_x_2935) ;  /* 0x00000000001c0947 */ /* 0x000fea0003800000 */
[----:B------:R-:W-:Y:S01]  /*1f290*/  ISETP.NE.AND P0, PT, R3, 0x1, PT ;  /* 0x000000010300780c */ /* 0x000fe20003f05270 */
[----:B------:R-:W-:-:S12]  /*1f2a0*/  IMAD.MOV R0, RZ, RZ, -R0 ;  /* 0x000000ffff007224 */ /* 0x000fd800078e0a00 */
[----:B-1----:R-:W1:Y:S02]  /*1f2b0*/  @P0 LDC.64 R6, c[0x0][0x9e8] ;  /* 0x00027a00ff060b82 */ /* 0x002e640000000a00 */
[----:B-1----:R-:W-:-:S05]  /*1f2c0*/  @P0 IMAD.HI.U32 R6, R0, R6, RZ ;  /* 0x0000000600060227 */ /* 0x002fca00078e00ff */
[----:B------:R-:W-:-:S04]  /*1f2d0*/  @P0 SHF.R.U32.HI R0, RZ, R7, R6 ;  /* 0x00000007ff000219 */ /* 0x000fc80000011606 */
[----:B------:R-:W-:Y:S01]  /*1f2e0*/  LOP3.LUT R5, RZ, R0, RZ, 0x33, !PT ;  /* 0x00000000ff057212 */ /* 0x000fe200078e33ff */
[----:B------:R-:W-:Y:S06]  /*1f2f0*/  BRA `(.L_x_2936) ;  /* 0x0000000000107947 */ /* 0x000fec0003800000 */
.L_x_2935:
[----:B------:R-:W-:-:S13]  /*1f300*/  ISETP.NE.AND P0, PT, R3, 0x1, PT ;  /* 0x000000010300780c */ /* 0x000fda0003f05270 */
[----:B-1----:R-:W1:Y:S02]  /*1f310*/  @P0 LDC.64 R6, c[0x0][0x9e8] ;  /* 0x00027a00ff060b82 */ /* 0x002e640000000a00 */
[----:B-1----:R-:W-:-:S05]  /*1f320*/  @P0 IMAD.HI.U32 R6, R5, R6, RZ ;  /* 0x0000000605060227 */ /* 0x002fca00078e00ff */
[----:B------:R-:W-:-:S07]  /*1f330*/  @P0 SHF.R.U32.HI R5, RZ, R7, R6 ;  /* 0x00000007ff050219 */ /* 0x000fce0000011606 */
.L_x_2936:
[----:B------:R-:W-:Y:S05]  /*1f340*/  BSYNC B0 ;  /* 0x0000000000007941 */ /* 0x000fea0003800000 */
.L_x_2934:
[----:B------:R-:W-:-:S05]  /*1f350*/  IMAD R5, R5, R3, R3 ;  /* 0x0000000305057224 */ /* 0x000fca00078e0203 */
[----:B------:R-:W-:-:S07]  /*1f360*/  VIMNMX R2, R2, R5, PT ;  /* 0x0000000502027248 */ /* 0x000fce0003fe0100 */
.L_x_2933:
[----:B------:R-:W2:Y:S01]  /*1f370*/  LDL R7, [R1+0x5c] ;  /* 0x00005c0001077983 */ /* 0x000ea20000100800 */
[----:B------:R-:W3:Y:S01]  /*1f380*/  @P1 LDC R0, c[0x0][0x44c] ;  /* 0x00011300ff001b82 */ /* 0x000ee20000000800 */
[----:B------:R-:W-:Y:S01]  /*1f390*/  VIADD R2, R2, 0x5f ;  /* 0x0000005f02027836 */ /* 0x000fe20000000000 */
[----:B------:R-:W-:Y:S01]  /*1f3a0*/  ULDC UR4, c[0x0][0x9dc] ;  /* 0x0002770000047ab9 */ /* 0x000fe20000000800 */
[----:B------:R-:W-:Y:S02]  /*1f3b0*/  IMAD.MOV.U32 R5, RZ, RZ, R8 ;  /* 0x000000ffff057224 */ /* 0x000fe400078e0008 */
[----:B------:R-:W-:-:S03]  /*1f3c0*/  IMAD.HI R2, R2, 0x2aaaaaab, RZ ;  /* 0x2aaaaaab02027827 */ /* 0x000fc600078e02ff */
[----:B-1----:R-:W1:Y:S01]  /*1f3d0*/  @P1 LDC R6, c[0x0][0x450] ;  /* 0x00011400ff061b82 */ /* 0x002e620000000800 */
[----:B---3--:R-:W-:-:S05]  /*1f3e0*/  @P1 IMAD.HI.U32 R0, R8, R0, RZ ;  /* 0x0000000008001227 */ /* 0x008fca00078e00ff */
[----:B-1----:R-:W-:-:S05]  /*1f3f0*/  @P1 SHF.R.U32.HI R5, RZ, R6, R0 ;  /* 0x00000006ff051219 */ /* 0x002fca0000011600 */
[----:B------:R-:W-:Y:S01]  /*1f400*/  IMAD.IADD R0, R17, 0x1, R5 ;  /* 0x0000000111007824 */ /* 0x000fe200078e0205 */
[----:B------:R-:W-:-:S04]  /*1f410*/  SHF.R.U32.HI R5, RZ, 0x1f, R2 ;  /* 0x0000001fff057819 */ /* 0x000fc80000011602 */
[----:B------:R-:W-:Y:S01]  /*1f420*/  LEA.HI.SX32 R8, R2, R5, 0x1c ;  /* 0x0000000502087211 */ /* 0x000fe200078fe2ff */
[----:B------:R-:W-:-:S04]  /*1f430*/  VIADD R2, R0, -UR4 ;  /* 0x8000000400027c36 */ /* 0x000fc80008000000 */
[----:B------:R1:W-:Y:S01]  /*1f440*/  STL [R1+0x60], R8 ;  /* 0x0000600801007387 */ /* 0x0003e20000100800 */
[----:B--2---:R-:W-:Y:S01]  /*1f450*/  VIMNMX R5, R7, R8, PT ;  /* 0x0000000807057248 */ /* 0x004fe20003fe0100 */
[----:B-1----:R-:W-:Y:S06]  /*1f460*/  @!P2 BRA `(.L_x_2937) ;  /* 0x000000000044a947 */ /* 0x002fec0003800000 */
        /* <DEDUP_REMOVED lines=10> */
.L_x_2939:
[----:B------:R-:W-:-:S13]  /*1f510*/  ISETP.NE.AND P0, PT, R3, 0x1, PT ;  /* 0x000000010300780c */ /* 0x000fda0003f05270 */
[----:B------:R-:W1:Y:S02]  /*1f520*/  @P0 LDC.64 R6, c[0x0][0x9e8] ;  /* 0x00027a00ff060b82 */ /* 0x000e640000000a00 */
[----:B-1----:R-:W-:-:S05]  /*1f530*/  @P0 IMAD.HI.U32 R6, R0, R6, RZ ;  /* 0x0000000600060227 */ /* 0x002fca00078e00ff */
[----:B------:R-:W-:-:S07]  /*1f540*/  @P0 SHF.R.U32.HI R0, RZ, R7, R6 ;  /* 0x00000007ff000219 */ /* 0x000fce0000011606 */
.L_x_2940:
[----:B------:R-:W-:Y:S05]  /*1f550*/  BSYNC B0 ;  /* 0x0000000000007941 */ /* 0x000fea0003800000 */
.L_x_2938:
[----:B------:R-:W-:-:S05]  /*1f560*/  IMAD R0, R0, R3, RZ ;  /* 0x0000000300007224 */ /* 0x000fca00078e02ff */
[----:B------:R-:W-:-:S07]  /*1f570*/  VIMNMX R2, R2, R0, !PT ;  /* 0x0000000002027248 */ /* 0x000fce0007fe0100 */
.L_x_2937:
[----:B------:R-:W-:Y:S01]  /*1f580*/  IMAD.HI R2, R2, 0x2aaaaaab, RZ ;  /* 0x2aaaaaab02027827 */ /* 0x000fe200078e02ff */
[----:B------:R-:W-:Y:S01]  /*1f590*/  ISETP.NE.AND P1, PT, R4, RZ, PT ;  /* 0x000000ff0400720c */ /* 0x000fe20003f25270 */
[----:B------:R-:W-:Y:S03]  /*1f5a0*/  BSSY B0, `(.L_x_2941) ;  /* 0x0000025000007945 */ /* 0x000fe60003800000 */
[----:B------:R-:W-:-:S04]  /*1f5b0*/  SHF.R.U32.HI R0, RZ, 0x1f, R2 ;  /* 0x0000001fff007819 */ /* 0x000fc80000011602 */
[----:B------:R-:W-:-:S04]  /*1f5c0*/  LEA.HI.SX32 R0, R2, R0, 0x1c ;  /* 0x0000000002007211 */ /* 0x000fc800078fe2ff */
[----:B------:R-:W-:Y:S01]  /*1f5d0*/  VIMNMX R9, RZ, R0, !PT ;  /* 0x00000000ff097248 */ /* 0x000fe20007fe0100 */
[----:B------:R-:W1:Y:S03]  /*1f5e0*/  @!P1 LDC R4, c[0x0][0x9f0] ;  /* 0x00027c00ff049b82 */ /* 0x000e660000000800 */
[----:B------:R-:W-:Y:S01]  /*1f5f0*/  ISETP.GT.AND P0, PT, R5, R9, PT ;  /* 0x000000090500720c */ /* 0x000fe20003f04270 */
[----:B------:R2:W-:Y:S04]  /*1f600*/  STL [R1+0x3c], R9 ;  /* 0x00003c0901007387 */ /* 0x0005e80000100800 */
[----:B------:R2:W-:Y:S08]  /*1f610*/  STL [R1+0x40], RZ ;  /* 0x000040ff01007387 */ /* 0x0005f00000100800 */
[----:B--2---:R-:W-:Y:S05]  /*1f620*/  @!P0 BRA `(.L_x_2942) ;  /* 0x0000000000708947 */ /* 0x004fea0003800000 */
        /* <DEDUP_REMOVED lines=9> */
[----:B------:R-:W-:Y:S02]  /*1f6c0*/  IADD3 R6, R4, -0x1, R5 ;  /* 0xffffffff04067810 */ /* 0x000fe40007ffe005 */
[----:B------:R-:W-:-:S03]  /*1f6d0*/  IABS R2, R4 ;  /* 0x0000000400027213 */ /* 0x000fc60000000000 */
[----:B------:R-:W-:Y:S02]  /*1f6e0*/  IMAD.IADD R6, R6, 0x1, -R9 ;  /* 0x0000000106067824 */ /* 0x000fe400078e0a09 */
[----:B------:R-:W-:-:S03]  /*1f6f0*/  IMAD.MOV R2, RZ, RZ, -R2 ;  /* 0x000000ffff027224 */ /* 0x000fc600078e0a02 */
[----:B------:R-:W-:Y:S01]  /*1f700*/  IABS R3, R6 ;  /* 0x0000000600037213 */ /* 0x000fe20000000000 */
[----:B------:R-:W-:Y:S01]  /*1f710*/  IMAD.MOV.U32 R7, RZ, RZ, R2 ;  /* 0x000000ffff077224 */ /* 0x000fe200078e0002 */
        /* <DEDUP_REMOVED lines=13> */
.L_x_2942:
[----:B------:R-:W-:Y:S05]  /*1f7f0*/  BSYNC B0 ;  /* 0x0000000000007941 */ /* 0x000fea0003800000 */
.L_x_2941:
[----:B------:R-:W3:Y:S04]  /*1f800*/  LDL R0, [R1+0x40] ;  /* 0x0000400001007983 */ /* 0x000ee80000100800 */
[----:B--2---:R-:W3:Y:S01]  /*1f810*/  LDL R2, [R1+0x54] ;  /* 0x0000540001027983 */ /* 0x004ee20000100800 */
[----:B------:R-:W-:Y:S01]  /*1f820*/  BSSY B7, `(.L_x_2943) ;  /* 0x00003ec000077945 */ /* 0x000fe20003800000 */
[----:B---3--:R-:W-:-:S05]  /*1f830*/  IMAD R2, R2, R0, R9 ;  /* 0x0000000002027224 */ /* 0x008fca00078e0209 */
[----:B------:R-:W-:Y:S01]  /*1f840*/  VIADDMNMX R0, R2, R0, R5, PT ;  /* 0x0000000002007246 */ /* 0x000fe20003800105 */
[----:B------:R2:W-:Y:S03]  /*1f850*/  STL [R1+0x24], R2 ;  /* 0x0000240201007387 */ /* 0x0005e60000100800 */
[----:B------:R-:W-:Y:S01]  /*1f860*/  ISETP.GT.AND P0, PT, R0, R2, PT ;  /* 0x000000020000720c */ /* 0x000fe20003f04270 */
[----:B------:R2:W-:-:S12]  /*1f870*/  STL [R1+0x34], R0 ;  /* 0x0000340001007387 */ /* 0x0005d80000100800 */
[----:B--2---:R-:W-:Y:S05]  /*1f880*/  @P0 BRA `(.L_x_2944) ;  /* 0x0000000000480947 */ /* 0x004fea0003800000 */
[----:B------:R-:W2:Y:S02]  /*1f890*/  S2R R0, SR_TID.X ;  /* 0x0000000000007919 */ /* 0x000ea40000002100 */
[----:B--2---:R-:W-:-:S04]  /*1f8a0*/  LOP3.LUT R0, R0, 0x7f, RZ, 0xc0, !PT ;  /* 0x0000007f00007812 */ /* 0x004fc800078ec0ff */
[----:B------:R-:W-:-:S13]  /*1f8b0*/  ISETP.NE.AND P0, PT, R0, RZ, PT ;  /* 0x000000ff0000720c */ /* 0x000fda0003f05270 */
[----:B------:R-:W-:Y:S05]  /*1f8c0*/  @P0 BRA `(.L_x_2945) ;  /* 0x0000003c00840947 */ /* 0x000fea0003800000 */
[----:B------:R-:W2:Y:S01]  /*1f8d0*/  S2R R5, SR_LANEID ;  /* 0x0000000000057919 */ /* 0x000ea20000000000 */
[----:B------:R-:W-:Y:S01]  /*1f8e0*/  VOTEU.ANY UR4, UPT, PT ;  /* 0x0000000000047886 */ /* 0x000fe200038e0100 */
[----:B------:R-:W3:Y:S01]  /*1f8f0*/  LDC.64 R2, c[0x0][0xc60] ;  /* 0x00031800ff027b82 */ /* 0x000ee20000000a00 */
[----:B------:R-:W2:Y:S02]  /*1f900*/  FLO.U32 R0, UR4 ;  /* 0x0000000400007d00 */ /* 0x000ea400080e0000 */
[----:B--2---:R-:W-:-:S06]  /*1f910*/  ISETP.EQ.U32.AND P0, PT, R0, R5, PT ;  /* 0x000000050000720c */ /* 0x004fcc0003f02070 */
[----:B------:R-:W3:Y:S07]  /*1f920*/  POPC R5, UR4 ;  /* 0x0000000400057d09 */ /* 0x000eee0008000000 */
[----:B---3--:R-:W2:Y:S01]  /*1f930*/  @P0 ATOMG.E.ADD.STRONG.GPU PT, R3, desc[UR38][R2.64], R5 ;  /* 0x00000005020309a8 */ /* 0x008ea200081ee1e6 */
[----:B-1----:R-:W1:Y:S02]  /*1f940*/  S2R R4, SR_LTMASK ;  /* 0x0000000000047919 */ /* 0x002e640000003900 */
[----:B-1----:R-:W-:-:S04]  /*1f950*/  LOP3.LUT R4, R4, UR4, RZ, 0xc0, !PT ;  /* 0x0000000404047c12 */ /* 0x002fc8000f8ec0ff */
[----:B------:R-:W1:Y:S01]  /*1f960*/  POPC R7, R4 ;  /* 0x0000000400077309 */ /* 0x000e620000000000 */
[----:B--2---:R-:W1:Y:S02]  /*1f970*/  SHFL.IDX PT, R0, R3, R0, 0x1f ;  /* 0x00001f0003007589 */ /* 0x004e6400000e0000 */
[----:B-1----:R-:W-:-:S05]  /*1f980*/  IADD3 R0, R0, UR37, R7 ;  /* 0x0000002500007c10 */ /* 0x002fca000fffe007 */
[----:B------:R4:W-:Y:S01]  /*1f990*/  STL [R1], R0 ;  /* 0x0000000001007387 */ /* 0x0009e20000100800 */
[----:B------:R-:W-:Y:S05]  /*1f9a0*/  BRA `(.L_x_2945) ;  /* 0x0000003c004c7947 */ /* 0x000fea0003800000 */
.L_x_2944:
        /* <DEDUP_REMOVED lines=19> */
[----:B01----:R-:W-:Y:S05]  /*1fae0*/  CALL.ABS.NOINC R2 ;  /* 0x0000000002007343 */ /* 0x003fea0003c00000 */
.L_x_2947:
[----:B------:R-:W-:Y:S05]  /*1faf0*/  BSYNC B6 ;  /* 0x0000000000067941 */ /* 0x000fea0003800000 */
.L_x_2946:
        /* <DEDUP_REMOVED lines=8> */
[----:B------:R2:W3:Y:S01]  /*1fb80*/  LDC.64 R2, c[0x4][R17] ;  /* 0x0100000011027b82 */ /* 0x0004e20000000a00 */
[----:B-1----:R-:W-:Y:S02]  /*1fb90*/  IMAD.U32 R4, RZ, RZ, UR6 ;  /* 0x00000006ff047e24 */ /* 0x002fe4000f8e00ff */
[----:B------:R-:W-:Y:S02]  /*1fba0*/  IMAD.U32 R5, RZ, RZ, UR7 ;  /* 0x00000007ff057e24 */ /* 0x000fe4000f8e00ff */
[----:B------:R-:W-:Y:S02]  /*1fbb0*/  IMAD.U32 R6, RZ, RZ, UR8 ;  /* 0x00000008ff067e24 */ /* 0x000fe4000f8e00ff */
[----:B------:R-:W-:-:S02]  /*1fbc0*/  IMAD.U32 R7, RZ, RZ, UR9 ;  /* 0x00000009ff077e24 */ /* 0x000fc4000f8e00ff */
[----:B------:R-:W-:Y:S02]  /*1fbd0*/  IMAD.U32 R10, RZ, RZ, UR4 ;  /* 0x00000004ff0a7e24 */ /* 0x000fe4000f8e00ff */
[----:B------:R-:W-:Y:S02]  /*1fbe0*/  IMAD.U32 R11, RZ, RZ, UR5 ;  /* 0x00000005ff0b7e24 */ /* 0x000fe4000f8e00ff */
[----:B------:R-:W-:Y:S02]  /*1fbf0*/  IMAD.MOV.U32 R8, RZ, RZ, 0x70 ;  /* 0x00000070ff087424 */ /* 0x000fe400078e00ff */
[----:B------:R-:W-:Y:S02]  /*1fc00*/  IMAD.MOV.U32 R12, RZ, RZ, 0x1 ;  /* 0x00000001ff0c7424 */ /* 0x000fe400078e00ff */
[----:B--2---:R-:W-:-:S07]  /*1fc10*/  IMAD.MOV.U32 R13, RZ, RZ, RZ ;  /* 0x000000ffff0d7224 */ /* 0x004fce00078e00ff */
[----:B------:R-:W-:-:S07]  /*1fc20*/  LEPC R20, `(.L_x_2950) ;  /* 0x000000001014794e */ /* 0x000fce0000000000 */
[----:B0--3--:R-:W-:Y:S05]  /*1fc30*/  CALL.ABS.NOINC R2 ;  /* 0x0000000002007343 */ /* 0x009fea0003c00000 */
.L_x_2950:
        /* <DEDUP_REMOVED lines=15> */
.L_x_2949:
[----:B------:R-:W-:Y:S05]  /*1fd30*/  BSYNC B6 ;  /* 0x0000000000067941 */ /* 0x000fea0003800000 */
.L_x_2948:
[----:B------:R-:W2:Y:S01]  /*1fd40*/  LDL R0, [R1+0xc] ;  /* 0x00000c0001007983 */ /* 0x000ea20000100800 */
[----:B------:R-:W-:Y:S02]  /*1fd50*/  ULDC.64 UR4, c[0x0][0x9f8] ;  /* 0x00027e0000047ab9 */ /* 0x000fe40000000a00 */
[----:B------:R-:W-:Y:S01]  /*1fd60*/  ISETP.NE.U32.AND P0, PT, RZ, UR4, PT ;  /* 0x00000004ff007c0c */ /* 0x000fe2000bf05070 */
[----:B------:R-:W3:Y:S03]  /*1fd70*/  LDL R17, [R1+0x34] ;  /* 0x0000340001117983 */ /* 0x000ee60000100800 */
[----:B------:R-:W-:Y:S01]  /*1fd80*/  ISETP.NE.AND.EX P0, PT, RZ, UR5, PT, P0 ;  /* 0x00000005ff007c0c */ /* 0x000fe2000bf05300 */
[----:B------:R-:W-:-:S12]  /*1fd90*/  ULDC.64 UR4, c[0x0][0xa08] ;  /* 0x0002820000047ab9 */ /* 0x000fd80000000a00 */
[----:B------:R-:W4:Y:S01]  /*1fda0*/  @P0 LDC.64 R2, c[0x0][0x9f8] ;  /* 0x00027e00ff020b82 */ /* 0x000f220000000a00 */
[----:B--2---:R-:W-:Y:S02]  /*1fdb0*/  IMAD.MOV.U32 R7, RZ, RZ, R0 ;  /* 0x000000ffff077224 */ /* 0x004fe400078e0000 */
[----:B----4-:R-:W-:-:S05]  /*1fdc0*/  @P0 IMAD.WIDE R2, R0, 0x4, R2 ;  /* 0x0000000400020825 */ /* 0x010fca00078e0202 */
[----:B------:R2:W4:Y:S01]  /*1fdd0*/  @P0 LDG.E R7, desc[UR38][R2.64] ;  /* 0x0000002602070981 */ /* 0x000522000c1e1900 */
[----:B---3--:R-:W-:Y:S01]  /*1fde0*/  VIADD R0, R17, 0xffffffff ;  /* 0xffffffff11007836 */ /* 0x008fe20000000000 */
[----:B--2---:R-:W2:Y:S02]  /*1fdf0*/  LDC.64 R2, c[0x0][0x418] ;  /* 0x00010600ff027b82 */ /* 0x004ea40000000a00 */
[----:B--2---:R-:W-:Y:S01]  /*1fe00*/  LOP3.LUT P0, RZ, R2, UR4, RZ, 0xfc, !PT ;  /* 0x0000000402ff7c12 */ /* 0x004fe2000f80fcff */
[----:B------:R-:W-:-:S03]  /*1fe10*/  UMOV UR4, 0xffffffff ;  /* 0xffffffff00047882 */ /* 0x000fc60000000000 */
[----:B------:R-:W-:Y:S02]  /*1fe20*/  LOP3.LUT P0, RZ, R3, UR5, RZ, 0xfc, P0 ;  /* 0x0000000503ff7c12 */ /* 0x000fe4000800fcff */
[----:B----4-:R-:W-:Y:S01]  /*1fe30*/  SHF.R.S32.HI R8, RZ, 0x1f, R7 ;  /* 0x0000001fff087819 */ /* 0x010fe20000011407 */
        /* <DEDUP_REMOVED lines=8> */
.L_x_3132:
        /* <DEDUP_REMOVED lines=9> */
.L_x_3135:
        /* <DEDUP_REMOVED lines=24> */
.L_x_2954:
[----:B------:R-:W4:Y:S04]  /*200d0*/  LDL R0, [R1+0x10] ;  /* 0x0000100001007983 */ /* 0x000f280000100800 */
[----:B---3--:R-:W3:Y:S01]  /*200e0*/  LDL R2, [R1+0x18] ;  /* 0x0000180001027983 */ /* 0x008ee20000100800 */
[----:B----4-:R-:W-:Y:S01]  /*200f0*/  IMAD R0, R0, 0x8, R19 ;  /* 0x0000000800007824 */ /* 0x010fe200078e0213 */
[----:B---3--:R-:W-:-:S04]  /*20100*/  SHF.L.U32 R2, R2, 0x1f, RZ ;  /* 0x0000001f02027819 */ /* 0x008fc800000006ff */
[----:B------:R-:W3:Y:S02]  /*20110*/  SYNCS.PHASECHK.TRANS64.TRYWAIT P0, [R0+URZ+0x22840], R2 ;  /* 0x02284002000075a7 */ /* 0x000ee4000800017f */
[----:B---3--:R-:W-:Y:S05]  /*20120*/  @!P0 BRA `(.L_x_2955) ;  /* 0x0000006800048947 */ /* 0x008fea0003800000 */
.L_x_3136:
        /* <DEDUP_REMOVED lines=11> */
.L_x_2956:
        /* <DEDUP_REMOVED lines=23> */
.L_x_2952:
        /* <DEDUP_REMOVED lines=23> */
[----:B--2---:R-:W-:-:S02]  /*204c0*/  IMAD.U32 R7, RZ, RZ, UR7 ;  /* 0x00000007ff077e24 */ /* 0x004fc4000f8e00ff */
[----:B------:R-:W-:Y:S02]  /*204d0*/  IMAD.U32 R10, RZ, RZ, UR8 ;  /* 0x00000008ff0a7e24 */ /* 0x000fe4000f8e00ff */
[----:B------:R-:W-:Y:S02]  /*204e0*/  IMAD.U32 R11, RZ, RZ, UR9 ;  /* 0x00000009ff0b7e24 */ /* 0x000fe4000f8e00ff */
[----:B------:R-:W-:Y:S02]  /*204f0*/  IMAD.MOV.U32 R8, RZ, RZ, 0x70 ;  /* 0x00000070ff087424 */ /* 0x000fe400078e00ff */
[----:B------:R-:W-:Y:S02]  /*20500*/  IMAD.MOV.U32 R12, RZ, RZ, 0x1 ;  /* 0x00000001ff0c7424 */ /* 0x000fe400078e00ff */
[----:B------:R-:W-:-:S07]  /*20510*/  IMAD.MOV.U32 R13, RZ, RZ, RZ ;  /* 0x000000ffff0d7224 */ /* 0x000fce00078e00ff */
[----:B------:R-:W-:-:S07]  /*20520*/  LEPC R20, `(.L_x_2958) ;  /* 0x000000001014794e */ /* 0x000fce0000000000 */
[----:B01----:R-:W-:Y:S05]  /*20530*/  CALL.ABS.NOINC R2 ;  /* 0x0000000002007343 */ /* 0x003fea0003c00000 */
.L_x_2958:
[----:B------:R-:W-:Y:S05]  /*20540*/  BSYNC B6 ;  /* 0x0000000000067941 */ /* 0x000fea0003800000 */
.L_x_2957:
[----:B-1----:R-:W3:Y:S01]  /*20550*/  LDL.LU R0, [R1+0x50] ;  /* 0x0000500001007983 */ /* 0x002ee20000300800 */
[----:B------:R-:W-:Y:S01]  /*20560*/  ULDC.64 UR6, c[0x0][0xa00] ;  /* 0x0002800000067ab9 */ /* 0x000fe20000000a00 */
[----:B------:R-:W-:Y:S01]  /*20570*/  ULDC.64 UR4, c[0x0][0x2d8] ;  /* 0x0000b60000047ab9 */ /* 0x000fe20000000a00 */
[----:B--2---:R-:W1:Y:S01]  /*20580*/  LDC R7, c[0x0][0x448] ;  /* 0x00011200ff077b82 */ /* 0x004e620000000800 */
[----:B------:R-:W3:Y:S04]  /*20590*/  LDL.LU.64 R2, [R1+0x48] ;  /* 0x0000480001027983 */ /* 0x000ee80000300a00 */
[----:B------:R-:W2:Y:S04]  /*205a0*/  LDL R5, [R1+0xc] ;  /* 0x00000c0001057983 */ /* 0x000ea80000100800 */
[----:B------:R-:W4:Y:S01]  /*205b0*/  LDL R12, [R1+0x28] ;  /* 0x00002800010c7983 */ /* 0x000f220000100800 */
[----:B------:R-:W-:Y:S01]  /*205c0*/  ISETP.NE.U32.AND P0, PT, RZ, UR6, PT ;  /* 0x00000006ff007c0c */ /* 0x000fe2000bf05070 */
[----:B------:R-:W-:-:S03]  /*205d0*/  ULDC UR6, c[0x0][0x2b8] ;  /* 0x0000ae0000067ab9 */ /* 0x000fc60000000800 */
[----:B------:R-:W-:Y:S01]  /*205e0*/  ISETP.NE.AND.EX P0, PT, RZ, UR7, PT, P0 ;  /* 0x00000007ff007c0c */ /* 0x000fe2000bf05300 */
[----:B------:R-:W0:Y:S02]  /*205f0*/  S2R R8, SR_TID.X ;  /* 0x0000000000087919 */ /* 0x000e240000002100 */
[----:B0-----:R-:W-:Y:S02]  /*20600*/  IMAD.SHL.U32 R8, R8, 0x10, RZ ;  /* 0x0000001008087824 */ /* 0x001fe400078e00ff */
[----:B---3--:R-:W-:Y:S01]  /*20610*/  IMAD.MOV.U32 R3, RZ, RZ, R0 ;  /* 0x000000ffff037224 */ /* 0x008fe200078e0000 */
[----:B--2---:R-:W-:-:S04]  /*20620*/  SHF.R.S32.HI R0, RZ, 0x1f, R5 ;  /* 0x0000001fff007819 */ /* 0x004fc80000011405 */
[----:B------:R-:W-:Y:S02]  /*20630*/  SEL R4, R0, RZ, !P0 ;  /* 0x000000ff00047207 */ /* 0x000fe40004000000 */
[----:B------:R-:W-:Y:S02]  /*20640*/  SEL R0, R5, RZ, !P0 ;  /* 0x000000ff05007207 */ /* 0x000fe40004000000 */
[----:B------:R-:W0:Y:S01]  /*20650*/  S2R R5, SR_TID.X ;  /* 0x0000000000057919 */ /* 0x000e220000002100 */
[----:B------:R-:W-:-:S04]  /*20660*/  IMAD.WIDE.U32 R2, R16, UR4, R2 ;  /* 0x0000000410027c25 */ /* 0x000fc8000f8e0002 */
[----:B------:R-:W-:Y:S01]  /*20670*/  IMAD R3, R16, UR5, R3 ;  /* 0x0000000510037c24 */ /* 0x000fe2000f8e0203 */
[----:B------:R-:W-:Y:S02]  /*20680*/  ULDC.64 UR4, c[0x0][0x2e0] ;  /* 0x0000b80000047ab9 */ /* 0x000fe40000000a00 */
[----:B------:R-:W-:Y:S02]  /*20690*/  IMAD R4, R4, UR4, RZ ;  /* 0x0000000404047c24 */ /* 0x000fe4000f8e02ff */
[----:B------:R-:W-:-:S04]  /*206a0*/  IMAD.WIDE.U32 R2, R0, UR4, R2 ;  /* 0x0000000400027c25 */ /* 0x000fc8000f8e0002 */
[----:B------:R-:W-:Y:S01]  /*206b0*/  IMAD R0, R0, UR5, R4 ;  /* 0x0000000500007c24 */ /* 0x000fe2000f8e0204 */
[----:B-1----:R-:W-:Y:S01]  /*206c0*/  ISETP.NE.AND P0, PT, R7, 0x1, PT ;  /* 0x000000010700780c */ /* 0x002fe20003f05270 */
[----:B------:R-:W1:Y:S01]  /*206d0*/  S2R R9, SR_TID.X ;  /* 0x0000000000097919 */ /* 0x000e620000002100 */
[----:B------:R-:W-:-:S11]  /*206e0*/  ULDC.64 UR4, c[0x0][0x2d0] ;  /* 0x0000b40000047ab9 */ /* 0x000fd60000000a00 */
[----:B------:R-:W2:Y:S01]  /*206f0*/  @P0 LDC R6, c[0x0][0x450] ;  /* 0x00011400ff060b82 */ /* 0x000ea20000000800 */
[----:B0-----:R-:W-:-:S04]  /*20700*/  LOP3.LUT R5, R5, 0x7f, RZ, 0xc0, !PT ;  /* 0x0000007f05057812 */ /* 0x001fc800078ec0ff */
[----:B------:R-:W-:-:S04]  /*20710*/  SHF.R.U32.HI R5, RZ, 0x3, R5 ;  /* 0x00000003ff057819 */ /* 0x000fc80000011605 */
[----:B------:R-:W-:Y:S02]  /*20720*/  LOP3.LUT R8, R5, 0x70, R8, 0xf8, !PT ;  /* 0x0000007005087812 */ /* 0x000fe400078ef808 */
[----:B------:R-:W0:Y:S03]  /*20730*/  @P0 LDC R5, c[0x0][0x44c] ;  /* 0x00011300ff050b82 */ /* 0x000e260000000800 */
[----:B----4-:R-:W-:Y:S02]  /*20740*/  IMAD.IADD R4, R8, 0x1, R12 ;  /* 0x0000000108047824 */ /* 0x010fe400078e020c */
[----:B------:R3:W5:Y:S01]  /*20750*/  LDL R8, [R1+0x30] ;  /* 0x0000300001087983 */ /* 0x0007620000100800 */
[----:B------:R-:W-:Y:S02]  /*20760*/  IMAD.IADD R3, R3, 0x1, R0 ;  /* 0x0000000103037824 */ /* 0x000fe400078e0200 */
[----:B------:R-:W-:Y:S01]  /*20770*/  IMAD.MOV.U32 R0, RZ, RZ, R4 ;  /* 0x000000ffff007224 */ /* 0x000fe200078e0004 */
[----:B------:R-:W4:Y:S01]  /*20780*/  S2R R10, SR_TID.X ;  /* 0x00000000000a7919 */ /* 0x000f220000002100 */
[----:B0-----:R-:W-:-:S05]  /*20790*/  @P0 IMAD.HI.U32 R5, R4, R5, RZ ;  /* 0x0000000504050227 */ /* 0x001fca00078e00ff */
[----:B--2---:R-:W-:-:S05]  /*207a0*/  @P0 SHF.R.U32.HI R0, RZ, R6, R5 ;  /* 0x00000006ff000219 */ /* 0x004fca0000011605 */
        /* <DEDUP_REMOVED lines=9> */
[----:B-1----:R-:W-:-:S04]  /*20840*/  IMAD.SHL.U32 R9, R9, 0x8, RZ ;  /* 0x0000000809097824 */ /* 0x002fc800078e00ff */
        /* <DEDUP_REMOVED lines=12> */
[----:B---3--:R-:W-:Y:S08]  /*20910*/  BRA.DIV UR4, `(.L_x_2959) ;  /* 0x00000062041c7947 */ /* 0x008ff0000b800000 */
        /* <DEDUP_REMOVED lines=70> */
.L_x_3153:
        /* <DEDUP_REMOVED lines=10> */
.L_x_2960:
        /* <DEDUP_REMOVED lines=18> */
.L_x_3154:
[----:B------:R-:W-:Y:S05]  /*20f40*/  BSYNC B0 ;  /* 0x0000000000007941 */ /* 0x000fea0003800000 */
.L_x_2961:
        /* <DEDUP_REMOVED lines=13> */
.L_x_3155:
[----:B------:R-:W-:Y:S05]  /*21020*/  BSYNC B1 ;  /* 0x0000000000017941 */ /* 0x000fea0003800000 */
.L_x_2965:
        /* <DEDUP_REMOVED lines=9> */
.L_x_2968:
[----:B------:R-:W-:Y:S05]  /*210c0*/  BSYNC B1 ;  /* 0x0000000000017941 */ /* 0x000fea0003800000 */
.L_x_2967:
        /* <DEDUP_REMOVED lines=13> */
.L_x_2969:
        /* <DEDUP_REMOVED lines=15> */
.L_x_2970:
        /* <DEDUP_REMOVED lines=15> */
.L_x_2971:
        /* <DEDUP_REMOVED lines=15> */
.L_x_2972:
        /* <DEDUP_REMOVED lines=10> */
.L_x_2964:
[----:B------:R-:W-:Y:S05]  /*21510*/  BSYNC B0 ;  /* 0x0000000000007941 */ /* 0x000fea0003800000 */
.L_x_2963:
        /* <DEDUP_REMOVED lines=61> */
.L_x_2979:
        /* <DEDUP_REMOVED lines=8> */
.L_x_3156:
[----:B------:R-:W-:Y:S05]  /*21970*/  BSYNC B3 ;  /* 0x0000000000037941 */ /* 0x000fea0003800000 */
.L_x_2980:
        /* <DEDUP_REMOVED lines=9> */
.L_x_2983:
[----:B------:R-:W-:Y:S05]  /*21a10*/  BSYNC B3 ;  /* 0x0000000000037941 */ /* 0x000fea0003800000 */
.L_x_2982:
[----:B------:R-:W2:Y:S04]  /*21a20*/  LDL R3, [R1+0x10] ;  /* 0x0000100001037983 */ /* 0x000ea80000100800 */
[----:B------:R-:W3:Y:S01]  /*21a30*/  LDL R4, [R1+0x20] ;  /* 0x0000200001047983 */ /* 0x000ee20000100800 */
[----:B0-----:R-:W-:Y:S01]  /*21a40*/  IMAD.MOV.U32 R9, RZ, RZ, RZ ;  /* 0x000000ffff097224 */ /* 0x001fe200078e00ff */
        /* <DEDUP_REMOVED lines=10> */
.L_x_2984:
        /* <DEDUP_REMOVED lines=13> */
.L_x_3157:
[----:B------:R-:W-:Y:S05]  /*21bc0*/  BSYNC B3 ;  /* 0x0000000000037941 */ /* 0x000fea0003800000 */
.L_x_2985:
        /* <DEDUP_REMOVED lines=11> */
.L_x_2988:
[----:B------:R-:W-:Y:S05]  /*21c80*/  BSYNC B3 ;  /* 0x0000000000037941 */ /* 0x000fea0003800000 */
.L_x_2987:
        /* <DEDUP_REMOVED lines=10> */
.L_x_2989:
        /* <DEDUP_REMOVED lines=15> */
.L_x_2990:
        /* <DEDUP_REMOVED lines=15> */
.L_x_2991:
        /* <DEDUP_REMOVED lines=15> */
.L_x_2992:
        /* <DEDUP_REMOVED lines=10> */
.L_x_2978:
[----:B------:R-:W-:Y:S05]  /*220a0*/  BSYNC B1 ;  /* 0x0000000000017941 */ /* 0x000fea0003800000 */
.L_x_2977:
[----:B------:R-:W2:Y:S02]  /*220b0*/  LDL.LU R4, [R1+0x34] ;  /* 0x0000340001047983 */ /* 0x000ea40000300800 */
[----:B--2---:R-:W-:-:S07]  /*220c0*/  VIADD R0, R4, 0xfffffffd ;  /* 0xfffffffd04007836 */ /* 0x004fce0000000000 */
.L_x_2976:
[----:B------:R-:W-:Y:S05]  /*220d0*/  BSYNC B2 ;  /* 0x0000000000027941 */ /* 0x000fea0003800000 */
.L_x_2975:
[----:B------:R-:W-:-:S05]  /*220e0*/  VIADD R8, R8, 0xfffffffe ;  /* 0xfffffffe08087836 */ /* 0x000fca0000000000 */
[----:B------:R-:W-:-:S13]  /*220f0*/  ISETP.NE.AND P0, PT, R8, R5, PT ;  /* 0x000000050800720c */ /* 0x000fda0003f05270 */
[----:B------:R-:W-:Y:S05]  /*22100*/  @!P0 BRA `(.L_x_2974) ;  /* 0x0000001400008947 */ /* 0x000fea0003800000 */
.L_x_3025:
        /* <DEDUP_REMOVED lines=35> */
.L_x_2995:
        /* <DEDUP_REMOVED lines=8> */
.L_x_3158:
[----:B------:R-:W-:Y:S05]  /*223c0*/  BSYNC B2 ;  /* 0x0000000000027941 */ /* 0x000fea0003800000 */
.L_x_2996:
        /* <DEDUP_REMOVED lines=9> */
.L_x_2999:
[----:B------:R-:W-:Y:S05]  /*22460*/  BSYNC B2 ;  /* 0x0000000000027941 */ /* 0x000fea0003800000 */
.L_x_2998:
        /* <DEDUP_REMOVED lines=12> */
.L_x_3000:
        /* <DEDUP_REMOVED lines=13> */
.L_x_3159:
[----:B------:R-:W-:Y:S05]  /*22600*/  BSYNC B2 ;  /* 0x0000000000027941 */ /* 0x000fea0003800000 */
.L_x_3001:
        /* <DEDUP_REMOVED lines=11> */
.L_x_3004:
[----:B------:R-:W-:Y:S05]  /*226c0*/  BSYNC B2 ;  /* 0x0000000000027941 */ /* 0x000fea0003800000 */
.L_x_3003:
[----:B------:R-:W-:Y:S01]  /*226d0*/  R2UR UR10, R10 ;  /* 0x000000000a0a72ca */ /* 0x000fe200000e0000 */
[----:B01----:R-:W-:Y:S01]  /*226e0*/  IMAD R2, R7, 0xc000, R19 ;  /* 0x0000c00007027824 */ /* 0x003fe200078e0213 */
[----:B------:R-:W-:Y:S01]  /*226f0*/  R2UR UR6, R8 ;  /* 0x00000000080672ca */ /* 0x000fe200000e0000 */
[----:B------:R-:W-:Y:S01]  /*22700*/  UIADD3 UR4, UP0, UR40, 0x470, URZ ;  /* 0x0000047028047890 */ /* 0x000fe2000ff1e03f */
[----:B------:R-:W-:Y:S01]  /*22710*/  R2UR UR7, R9 ;  /* 0x00000000090772ca */ /* 0x000fe200000e0000 */
[----:B------:R-:W-:Y:S01]  /*22720*/  VIADD R3, R3, 0x22850 ;  /* 0x0002285003037836 */ /* 0x000fe20000000000 */
[----:B------:R-:W-:Y:S01]  /*22730*/  PLOP3.LUT P0, PT, PT, PT, PT, 0x80, 0x0 ;  /* 0x000000000000781c */ /* 0x000fe20003f0f070 */
[----:B------:R-:W-:Y:S01]  /*22740*/  VIADD R5, R2, 0x400 ;  /* 0x0000040002057836 */ /* 0x000fe20000000000 */
[----:B------:R-:W-:-:S12]  /*22750*/  UIADD3.X UR5, URZ, UR41, URZ, UP0, !UPT ;  /* 0x000000293f057290 */ /* 0x000fd800087fe43f */
.L_x_3005:
        /* <DEDUP_REMOVED lines=15> */
.L_x_3006:
        /* <DEDUP_REMOVED lines=15> */
.L_x_3007:
        /* <DEDUP_REMOVED lines=15> */
.L_x_3008:
        /* <DEDUP_REMOVED lines=10> */
.L_x_2994:
[----:B------:R-:W-:Y:S05]  /*22ad0*/  BSYNC B1 ;  /* 0x0000000000017941 */ /* 0x000fea0003800000 */
.L_x_2993:
        /* <DEDUP_REMOVED lines=35> */
.L_x_3011:
        /* <DEDUP_REMOVED lines=8> */
.L_x_3160:
[----:B------:R-:W-:Y:S05]  /*22d90*/  BSYNC B2 ;  /* 0x0000000000027941 */ /* 0x000fea0003800000 */
.L_x_3012:
        /* <DEDUP_REMOVED lines=9> */
.L_x_3015:
[----:B------:R-:W-:Y:S05]  /*22e30*/  BSYNC B2 ;  /* 0x0000000000027941 */ /* 0x000fea0003800000 */
.L_x_3014:
        /* <DEDUP_REMOVED lines=13> */
.L_x_3016:
        /* <DEDUP_REMOVED lines=13> */
.L_x_3161:
[----:B------:R-:W-:Y:S05]  /*22fe0*/  BSYNC B2 ;  /* 0x0000000000027941 */ /* 0x000fea0003800000 */
.L_x_3017:
        /* <DEDUP_REMOVED lines=11> */
.L_x_3020:
[----:B------:R-:W-:Y:S05]  /*230a0*/  BSYNC B2 ;  /* 0x0000000000027941 */ /* 0x000fea0003800000 */
.L_x_3019:
        /* <DEDUP_REMOVED lines=10> */
.L_x_3021:
        /* <DEDUP_REMOVED lines=15> */
.L_x_3022:
        /* <DEDUP_REMOVED lines=15> */
.L_x_3023:
        /* <DEDUP_REMOVED lines=15> */
.L_x_3024:
        /* <DEDUP_REMOVED lines=10> */
.L_x_3010:
[----:B------:R-:W-:Y:S05]  /*234c0*/  BSYNC B1 ;  /* 0x0000000000017941 */ /* 0x000fea0003800000 */
.L_x_3009:
[----:B------:R-:W2:Y:S01]  /*234d0*/  LDL R5, [R1+0x24] ;  /* 0x0000240001057983 */ /* 0x000ea20000100800 */
[----:B------:R-:W-:Y:S01]  /*234e0*/  VIADD R0, R0, 0xfffffffe ;  /* 0xfffffffe00007836 */ /* 0x000fe20000000000 */
[----:B--2---:R-:W-:-:S13]  /*234f0*/  ISETP.GT.AND P0, PT, R6, R5, PT ;  /* 0x000000050600720c */ /* 0x004fda0003f04270 */
[----:B------:R-:W-:Y:S05]  /*23500*/  @P0 BRA `(.L_x_3025) ;  /* 0xffffffec00000947 */ /* 0x000fea000383ffff */
.L_x_2974:
[----:B------:R-:W-:Y:S05]  /*23510*/  BSYNC B0 ;  /* 0x0000000000007941 */ /* 0x000fea0003800000 */
.L_x_2973:
        /* <DEDUP_REMOVED lines=25> */
.L_x_3027:
[----:B------:R-:W-:Y:S05]  /*236b0*/  BSYNC B0 ;  /* 0x0000000000007941 */ /* 0x000fea0003800000 */
.L_x_3026:
[----:B------:R-:W-:-:S05]  /*236c0*/  SEL R0, R0, RZ, P0 ;  /* 0x000000ff00007207 */ /* 0x000fca0000000000 */
[----:B------:R3:W-:Y:S02]  /*236d0*/  STL [R1+0x10], R0 ;  /* 0x0000100001007387 */ /* 0x0007e40000100800 */
.L_x_2945:
[----:B------:R-:W-:Y:S05]  /*236e0*/  BSYNC B7 ;  /* 0x0000000000077941 */ /* 0x000fea0003800000 */
.L_x_2943:
        /* <DEDUP_REMOVED lines=8> */
[----:B-1----:R-:W1:Y:S04]  /*23770*/  LDS.128 R4, [R19+0x228d0] ;  /* 0x0228d00013047984 */ /* 0x002e680000000c00 */
[----:B-1----:R1:W-:Y:S04]  /*23780*/  STL.64 [R1], R4 ;  /* 0x0000000401007387 */ /* 0x0023e80000100a00 */
[----:B------:R1:W-:Y:S01]  /*23790*/  STL.64 [R1+0x8], R6 ;  /* 0x0000080601007387 */ /* 0x0003e20000100a00 */
[----:B------:R-:W-:Y:S06]  /*237a0*/  BAR.ARV 0x4, 0x180 ;  /* 0x0106000000007b1d */ /* 0x000fec0000002000 */
[----:B------:R-:W-:Y:S05]  /*237b0*/  BRA `(.L_x_3029) ;  /* 0x0000001000307947 */ /* 0x000fea0003800000 */
.L_x_3028:
[----:B------:R-:W5:Y:S01]  /*237c0*/  S2R R16, SR_TID.X ;  /* 0x0000000000107919 */ /* 0x000f620000002100 */
[----:B------:R-:W-:Y:S01]  /*237d0*/  UMOV UR4, 0xffffffff ;  /* 0xffffffff00047882 */ /* 0x000fe20000000000 */
[----:B-----5:R-:W-:-:S04]  /*237e0*/  LOP3.LUT R16, R16, 0x1f, RZ, 0xc0, !PT ;  /* 0x0000001f10107812 */ /* 0x020fc800078ec0ff */
[----:B------:R-:W-:Y:S01]  /*237f0*/  ISETP.NE.AND P0, PT, R16, 0x1f, PT ;  /* 0x0000001f1000780c */ /* 0x000fe20003f05270 */
[----:B------:R-:W-:-:S12]  /*23800*/  BRA.DIV UR4, `(.L_x_3030) ;  /* 0x0000003e04947947 */ /* 0x000fd8000b800000 */
[----:B--2---:R-:W0:Y:S01]  /*23810*/  LDL.LU R2, [R1] ;  /* 0x0000000001027983 */ /* 0x004e220000300800 */
[----:B------:R-:W-:-:S03]  /*23820*/  ULDC UR4, c[0x0][0xc3c] ;  /* 0x00030f0000047ab9 */ /* 0x000fc60000000800 */
[----:B-1----:R-:W3:Y:S01]  /*23830*/  LDL R3, [R1+0xc] ;  /* 0x00000c0001037983 */ /* 0x002ee20000100800 */
[----:B0-----:R-:W-:Y:S02]  /*23840*/  IMAD.MOV.U32 R10, RZ, RZ, R2 ;  /* 0x000000ffff0a7224 */ /* 0x001fe400078e0002 */
[----:B---34-:R-:W-:-:S05]  /*23850*/  IMAD.IADD R0, R3, 0x1, R16 ;  /* 0x0000000103007824 */ /* 0x018fca00078e0210 */
        /* <DEDUP_REMOVED lines=10> */
[C---:B------:R-:W-:Y:S01]  /*23900*/  ISETP.GE.U32.AND P3, PT, R16.reuse, 0x4, PT ;  /* 0x000000041000780c */ /* 0x040fe20003f66070 */
[----:B------:R-:W-:Y:S01]  /*23910*/  SHFL.IDX PT, R0, R10, 0x1, 0x1f ;  /* 0x00201f000a007f89 */ /* 0x000fe200000e0000 */
[C---:B------:R-:W-:Y:S02]  /*23920*/  ISETP.GE.U32.AND P4, PT, R16.reuse, 0x8, PT ;  /* 0x000000081000780c */ /* 0x040fe40003f86070 */
[----:B------:R-:W-:Y:S01]  /*23930*/  ISETP.GE.U32.AND P5, PT, R16, 0x10, PT ;  /* 0x000000101000780c */ /* 0x000fe20003fa6070 */
[----:B--2---:R-:W-:Y:S02]  /*23940*/  @!P1 IMAD.MOV.U32 R4, RZ, RZ, R8 ;  /* 0x000000ffff049224 */ /* 0x004fe400078e0008 */
[----:B------:R-:W-:-:S02]  /*23950*/  IMAD.MOV.U32 R8, RZ, RZ, RZ ;  /* 0x000000ffff087224 */ /* 0x000fc400078e00ff */
[----:B---3--:R-:W-:Y:S01]  /*23960*/  @!P1 IMAD.MOV.U32 R6, RZ, RZ, R2 ;  /* 0x000000ffff069224 */ /* 0x008fe200078e0002 */
[----:B------:R-:W-:-:S03]  /*23970*/  ISETP.NE.AND P1, PT, R16, RZ, PT ;  /* 0x000000ff1000720c */ /* 0x000fc60003f25270 */
[----:B------:R-:W-:-:S05]  /*23980*/  IMAD R2, R6, R4, RZ ;  /* 0x0000000406027224 */ /* 0x000fca00078e02ff */
[----:B------:R-:W0:Y:S02]  /*23990*/  SHFL.UP PT, R3, R2, 0x1, RZ ;  /* 0x0420000002037989 */ /* 0x000e2400000e00ff */
[----:B0-----:R-:W-:-:S05]  /*239a0*/  SEL R5, R3, RZ, P1 ;  /* 0x000000ff03057207 */ /* 0x001fca0000800000 */
[----:B------:R-:W-:Y:S02]  /*239b0*/  IMAD.IADD R2, R2, 0x1, R5 ;  /* 0x0000000102027824 */ /* 0x000fe400078e0205 */
[----:B------:R-:W-:Y:S04]  /*239c0*/  SHFL.IDX PT, R5, R10, RZ, 0x1f ;  /* 0x00001fff0a057589 */ /* 0x000fe800000e0000 */
        /* <DEDUP_REMOVED lines=13> */
.L_x_3171:
[----:B------:R-:W-:Y:S02]  /*23aa0*/  ULDC UR4, c[0x0][0xc38] ;  /* 0x00030e0000047ab9 */ /* 0x000fe40000000800 */
[----:B------:R-:W-:-:S04]  /*23ab0*/  IMAD.U32 R2, RZ, RZ, UR4 ;  /* 0x00000004ff027e24 */ /* 0x000fc8000f8e00ff */
[----:B-1----:R-:W-:-:S04]  /*23ac0*/  IMAD R9, R9, R2, RZ ;  /* 0x0000000209097224 */ /* 0x002fc800078e02ff */
[----:B------:R-:W-:-:S05]  /*23ad0*/  IMAD.IADD R0, R0, 0x1, R9 ;  /* 0x0000000100007824 */ /* 0x000fca00078e0209 */
[----:B------:R-:W-:-:S13]  /*23ae0*/  ISETP.GT.AND P6, PT, R0, R5, PT ;  /* 0x000000050000720c */ /* 0x000fda0003fc4270 */
[----:B------:R-:W-:Y:S05]  /*23af0*/  @P6 BRA `(.L_x_3031) ;  /* 0x0000000000ac6947 */ /* 0x000fea0003800000 */
.L_x_3034:
        /* <DEDUP_REMOVED lines=37> */
.L_x_3179:
[----:B------:R-:W-:Y:S02]  /*23d50*/  ULDC UR4, c[0x0][0xc38] ;  /* 0x00030e0000047ab9 */ /* 0x000fe40000000800 */
[----:B------:R-:W-:-:S04]  /*23d60*/  IMAD.U32 R2, RZ, RZ, UR4 ;  /* 0x00000004ff027e24 */ /* 0x000fc8000f8e00ff */
[----:B-1----:R-:W-:-:S04]  /*23d70*/  IMAD R9, R9, R2, RZ ;  /* 0x0000000209097224 */ /* 0x002fc800078e02ff */
[----:B------:R-:W-:-:S05]  /*23d80*/  IMAD.IADD R0, R9, 0x1, R0 ;  /* 0x0000000109007824 */ /* 0x000fca00078e0200 */
[----:B------:R-:W-:-:S13]  /*23d90*/  ISETP.GT.AND P6, PT, R0, R5, PT ;  /* 0x000000050000720c */ /* 0x000fda0003fc4270 */
[----:B------:R-:W-:Y:S05]  /*23da0*/  @!P6 BRA `(.L_x_3034) ;  /* 0xfffffffc0054e947 */ /* 0x000fea000383ffff */
.L_x_3031:
        /* <DEDUP_REMOVED lines=8> */
[----:B-1----:R1:W3:Y:S04]  /*23e30*/  SHFL.IDX PT, R4, R4, R3, 0x1f ;  /* 0x00001f0304047589 */ /* 0x0022e800000e0000 */
[----:B------:R1:W4:Y:S01]  /*23e40*/  SHFL.IDX PT, R6, R6, R3, 0x1f ;  /* 0x00001f0306067589 */ /* 0x00032200000e0000 */
[----:B--2---:R-:W-:-:S05]  /*23e50*/  IMAD.IADD R10, R3, 0x1, R10 ;  /* 0x00000001030a7824 */ /* 0x004fca00078e020a */
[----:B---34-:R1:W-:Y:S02]  /*23e60*/  STL [R1+0xc], R10 ;  /* 0x00000c0a01007387 */ /* 0x0183e40000100800 */
.L_x_3184:
[----:B------:R-:W-:-:S13]  /*23e70*/  ISETP.NE.AND P0, PT, R0, RZ, PT ;  /* 0x000000ff0000720c */ /* 0x000fda0003f05270 */
[----:B------:R-:W-:Y:S05]  /*23e80*/  @!P0 BRA `(.L_x_3036) ;  /* 0x0000000000108947 */ /* 0x000fea0003800000 */
[----:B------:R-:W-:Y:S01]  /*23e90*/  UMOV UR4, 0xffffffff ;  /* 0xffffffff00047882 */ /* 0x000fe20000000000 */
[----:B-1----:R-:W-:Y:S02]  /*23ea0*/  VIADD R3, R3, 0xffffffff ;  /* 0xffffffff03037836 */ /* 0x002fe40000000000 */
[----:B------:R-:W-:Y:S05]  /*23eb0*/  BRA.DIV UR4, `(.L_x_3037) ;  /* 0x0000004204887947 */ /* 0x000fea000b800000 */
[----:B------:R3:W4:Y:S02]  /*23ec0*/  SHFL.IDX PT, R8, R7, R3, 0x1f ;  /* 0x00001f0307087589 */ /* 0x00072400000e0000 */
.L_x_3036:
[----:B------:R-:W-:Y:S01]  /*23ed0*/  ISETP.NE.AND P0, PT, R6, 0x1, PT ;  /* 0x000000010600780c */ /* 0x000fe20003f05270 */
[----:B----4-:R-:W-:-:S05]  /*23ee0*/  IMAD R0, R8, R2, R9 ;  /* 0x0000000208007224 */ /* 0x010fca00078e0209 */
[----:B------:R4:W-:Y:S02]  /*23ef0*/  STL [R1], R0 ;  /* 0x0000000001007387 */ /* 0x0009e40000100800 */
[----:B----4-:R-:W-:-:S05]  /*23f00*/  IMAD.IADD R0, R5, 0x1, -R0 ;  /* 0x0000000105007824 */ /* 0x010fca00078e0a00 */
[----:B------:R-:W-:Y:S05]  /*23f10*/  @!P0 BRA `(.L_x_3038) ;  /* 0x0000000000e48947 */ /* 0x000fea0003800000 */
[----:B------:R-:W-:-:S04]  /*23f20*/  IABS R5, R4 ;  /* 0x0000000400057213 */ /* 0x000fc80000000000 */
[----:B0--3--:R-:W0:Y:S08]  /*23f30*/  I2F.RP R7, R5 ;  /* 0x0000000500077306 */ /* 0x009e300000209400 */
[----:B0-----:R-:W0:Y:S02]  /*23f40*/  MUFU.RCP R7, R7 ;  /* 0x0000000700077308 */ /* 0x001e240000001000 */
[----:B0-----:R-:W-:-:S06]  /*23f50*/  VIADD R9, R7, 0xffffffe ;  /* 0x0ffffffe07097836 */ /* 0x001fcc0000000000 */
[----:B-1----:R-:W0:Y:S02]  /*23f60*/  F2I.FTZ.U32.TRUNC.NTZ R3, R9 ;  /* 0x0000000900037305 */ /* 0x002e24000021f000 */
        /* <DEDUP_REMOVED lines=39> */
[----:B------:R-:W-:-:S04]  /*241e0*/  IMAD.MOV R2, RZ, RZ, -R3 ;  /* 0x000000ffff027224 */ /* 0x000fc800078e0a03 */
[----:B------:R-:W-:Y:S01]  /*241f0*/  IMAD R0, R4, R2, R0 ;  /* 0x0000000204007224 */ /* 0x000fe200078e0200 */
[----:B------:R-:W-:-:S04]  /*24200*/  LOP3.LUT R2, R3, R6, RZ, 0x3c, !PT ;  /* 0x0000000603027212 */ /* 0x000fc800078e3cff */
[----:B------:R-:W-:-:S03]  /*24210*/  ISETP.GE.AND P2, PT, R2, RZ, PT ;  /* 0x000000ff0200720c */ /* 0x000fc60003f46270 */
[----:B------:R-:W-:-:S10]  /*24220*/  @P0 VIADD R7, R7, 0x1 ;  /* 0x0000000107070836 */ /* 0x000fd40000000000 */
        /* <DEDUP_REMOVED lines=8> */
.L_x_3038:
[----:B-1-3--:R-:W3:Y:S01]  /*242b0*/  LDL R3, [R1+0xc] ;  /* 0x00000c0001037983 */ /* 0x00aee20000100800 */
[----:B0-----:R-:W3:Y:S02]  /*242c0*/  LDC.64 R6, c[0x0][0xc90] ;  /* 0x00032400ff067b82 */ /* 0x001ee40000000a00 */
[----:B---3--:R-:W-:-:S05]  /*242d0*/  IMAD.WIDE R6, R3, 0x4, R6 ;  /* 0x0000000403067825 */ /* 0x008fca00078e0206 */
[----:B------:R-:W3:Y:S02]  /*242e0*/  LDG.E R3, desc[UR38][R6.64] ;  /* 0x0000002606037981 */ /* 0x000ee4000c1e1900 */
[----:B---3--:R-:W-:-:S05]  /*242f0*/  IMAD R5, R4, R3, RZ ;  /* 0x0000000304057224 */ /* 0x008fca00078e02ff */
        /* <DEDUP_REMOVED lines=28> */
[----:B------:R-:W-:Y:S02]  /*244c0*/  VIADDMNMX R8, R8, R2, R3, PT ;  /* 0x0000000208087246 */ /* 0x000fe40003800103 */
[----:B------:R-:W-:Y:S02]  /*244d0*/  IADD3 R7, R7, 0x1000000, R6 ;  /* 0x0100000007077810 */ /* 0x000fe40007ffe006 */
[----:B------:R-:W-:-:S04]  /*244e0*/  IABS R9, R8 ;  /* 0x0000000800097213 */ /* 0x000fc80000000000 */
[----:B------:R-:W0:Y:S08]  /*244f0*/  I2F.RP R2, R9 ;  /* 0x0000000900027306 */ /* 0x000e300000209400 */
[----:B0-----:R-:W0:Y:S02]  /*24500*/  MUFU.RCP R2, R2 ;  /* 0x0000000200027308 */ /* 0x001e240000001000 */
[----:B0-----:R-:W-:-:S06]  /*24510*/  VIADD R2, R2, 0xffffffe ;  /* 0x0ffffffe02027836 */ /* 0x001fcc0000000000 */
[----:B------:R0:W1:Y:S02]  /*24520*/  F2I.FTZ.U32.TRUNC.NTZ R3, R2 ;  /* 0x0000000200037305 */ /* 0x000064000021f000 */
[----:B0-----:R-:W-:Y:S02]  /*24530*/  IMAD.MOV.U32 R2, RZ, RZ, RZ ;  /* 0x000000ffff027224 */ /* 0x001fe400078e00ff */
[----:B-1----:R-:W-:-:S04]  /*24540*/  IMAD.MOV R0, RZ, RZ, -R3 ;  /* 0x000000ffff007224 */ /* 0x002fc800078e0a03 */
[----:B------:R-:W-:-:S04]  /*24550*/  IMAD R0, R0, R9, RZ ;  /* 0x0000000900007224 */ /* 0x000fc800078e02ff */
        /* <DEDUP_REMOVED lines=13> */
[----:B------:R-:W-:-:S04]  /*24630*/  @P0 VIADD R2, R2, 0x1 ;  /* 0x0000000102020836 */ /* 0x000fc80000000000 */
[----:B------:R-:W-:-:S04]  /*24640*/  IMAD.MOV.U32 R0, RZ, RZ, R2 ;  /* 0x000000ffff007224 */ /* 0x000fc800078e0002 */
[----:B------:R-:W-:Y:S01]  /*24650*/  @!P2 IMAD.MOV R0, RZ, RZ, -R0 ;  /* 0x000000ffff00a224 */ /* 0x000fe200078e0a00 */
[----:B------:R-:W-:Y:S01]  /*24660*/  @!P1 LOP3.LUT R0, RZ, R8, RZ, 0x33, !PT ;  /* 0x00000008ff009212 */ /* 0x000fe200078e33ff */
[----:B------:R-:W-:-:S04]  /*24670*/  IMAD.MOV R8, RZ, RZ, -R8 ;  /* 0x000000ffff087224 */ /* 0x000fc800078e0a08 */
[----:B------:R-:W-:-:S05]  /*24680*/  IMAD R2, R0, R8, R7 ;  /* 0x0000000800027224 */ /* 0x000fca00078e0207 */
[----:B------:R0:W-:Y:S02]  /*24690*/  STL [R1+0x8], R2 ;  /* 0x0000080201007387 */ /* 0x0001e40000100800 */
.L_x_3039:
[----:B------:R-:W-:-:S05]  /*246a0*/  LOP3.LUT R3, RZ, R0, RZ, 0x33, !PT ;  /* 0x00000000ff037212 */ /* 0x000fca00078e33ff */
[----:B------:R-:W-:-:S05]  /*246b0*/  IMAD.IADD R0, R4, 0x1, R3 ;  /* 0x0000000104007824 */ /* 0x000fca00078e0203 */
[----:B------:R3:W-:Y:S01]  /*246c0*/  STL [R1+0x4], R0 ;  /* 0x0000040001007387 */ /* 0x0007e20000100800 */
[----:B------:R-:W-:Y:S05]  /*246d0*/  BRA `(.L_x_3040) ;  /* 0x0000000000287947 */ /* 0x000fea0003800000 */
.L_x_3032:
        /* <DEDUP_REMOVED lines=10> */
.L_x_3040:
[----:B-1----:R-:W4:Y:S04]  /*24780*/  LDL R3, [R1+0x8] ;  /* 0x0000080001037983 */ /* 0x002f280000100800 */
[----:B0-----:R-:W5:Y:S04]  /*24790*/  LDL R2, [R1+0xc] ;  /* 0x00000c0001027983 */ /* 0x001f680000100800 */
[----:B------:R-:W2:Y:S04]  /*247a0*/  LDL R5, [R1+0x4] ;  /* 0x0000040001057983 */ /* 0x000ea80000100800 */
[----:B------:R-:W2:Y:S01]  /*247b0*/  LDL R4, [R1] ;  /* 0x0000000001047983 */ /* 0x000ea20000100800 */
[----:B---3--:R-:W0:Y:S01]  /*247c0*/  S2R R0, SR_TID.X ;  /* 0x0000000000007919 */ /* 0x008e220000002100 */
[----:B------:R-:W-:Y:S05]  /*247d0*/  WARPSYNC.ALL ;  /* 0x0000000000007948 */ /* 0x000fea0003800000 */
[----:B0-----:R-:W-:Y:S01]  /*247e0*/  LOP3.LUT R0, R0, 0x1f, RZ, 0xc0, !PT ;  /* 0x0000001f00007812 */ /* 0x001fe200078ec0ff */
[----:B------:R-:W-:Y:S03]  /*247f0*/  BAR.SYNC.DEFER_BLOCKING 0x4, 0x180 ;  /* 0x0106000000007b1d */ /* 0x000fe60000010000 */
[----:B------:R-:W-:-:S13]  /*24800*/  ISETP.NE.AND P0, PT, R0, RZ, PT ;  /* 0x000000ff0000720c */ /* 0x000fda0003f05270 */
[----:B------:R-:W-:Y:S01]  /*24810*/  @!P0 MOV R0, 0x400 ;  /* 0x0000040000008802 */ /* 0x000fe20000000f00 */
[----:B----4-:R-:W-:Y:S02]  /*24820*/  IMAD.MOV.U32 R6, RZ, RZ, R3 ;  /* 0x000000ffff067224 */ /* 0x010fe400078e0003 */
[----:B------:R-:W0:Y:S01]  /*24830*/  @!P0 S2R R3, SR_CgaCtaId ;  /* 0x0000000000038919 */ /* 0x000e220000008800 */
[----:B-----5:R-:W-:Y:S01]  /*24840*/  IMAD.MOV.U32 R7, RZ, RZ, R2 ;  /* 0x000000ffff077224 */ /* 0x020fe200078e0002 */
[----:B0-----:R-:W-:-:S05]  /*24850*/  @!P0 LEA R19, R3, R0, 0x18 ;  /* 0x0000000003138211 */ /* 0x001fca00078ec0ff */
[----:B--2---:R0:W-:Y:S01]  /*24860*/  @!P0 STS.128 [R19+0x228d0], R4 ;  /* 0x0228d00413008388 */ /* 0x0041e20000000c00 */
[----:B------:R-:W-:Y:S06]  /*24870*/  BAR.ARV 0x5, 0x180 ;  /* 0x0146000000007b1d */ /* 0x000fec0000002000 */
.L_x_3029:
[----:B---34-:R-:W3:Y:S01]  /*24880*/  LDL R0, [R1+0xc] ;  /* 0x00000c0001007983 */ /* 0x018ee20000100800 */
[----:B------:R-:W-:Y:S02]  /*24890*/  ULDC UR4, c[0x0][0xc3c] ;  /* 0x00030f0000047ab9 */ /* 0x000fe40000000800 */
[----:B---3--:R-:W-:-:S13]  /*248a0*/  ISETP.GE.AND P0, PT, R0, UR4, PT ;  /* 0x0000000400007c0c */ /* 0x008fda000bf06270 */
[----:B------:R-:W-:Y:S05]  /*248b0*/  @!P0 BRA `(.L_x_3041) ;  /* 0xffffff8800148947 */ /* 0x000fea000383ffff */
[----:B------:R-:W-:Y:S05]  /*248c0*/  BSYNC B8 ;  /* 0x0000000000087941 */ /* 0x000fea0003800000 */
.L_x_2881:
        /* <DEDUP_REMOVED lines=12> */
.L_x_3187:
[----:B------:R-:W-:Y:S05]  /*24990*/  BSYNC B0 ;  /* 0x0000000000007941 */ /* 0x000fea0003800000 */
.L_x_3042:
[----:B------:R-:W-:-:S03]  /*249a0*/  UMOV UR4, 0xffffffff ;  /* 0xffffffff00047882 */ /* 0x000fc60000000000 */
[----:B------:R-:W-:Y:S05]  /*249b0*/  BRA.DIV UR4, `(.L_x_3044) ;  /* 0x0000003a04087947 */ /* 0x000fea000b800000 */
[----:B------:R-:W1:Y:S02]  /*249c0*/  S2R R2, SR_TID.X ;  /* 0x0000000000027919 */ /* 0x000e640000002100 */
[----:B-1----:R-:W-:-:S04]  /*249d0*/  SHF.R.U32.HI R2, RZ, 0x5, R2 ;  /* 0x00000005ff027819 */ /* 0x002fc80000011602 */
[----:B------:R-:W-:-:S05]  /*249e0*/  LOP3.LUT R2, R2, 0x3, RZ, 0xc0, !PT ;  /* 0x0000000302027812 */ /* 0x000fca00078ec0ff */
[----:B------:R1:W2:Y:S02]  /*249f0*/  SHFL.IDX PT, R14, R2, RZ, 0x1f ;  /* 0x00001fff020e7589 */ /* 0x0002a400000e0000 */
.L_x_3190:
[----:B--2---:R-:W-:-:S13]  /*24a00*/  ISETP.NE.AND P0, PT, R14, RZ, PT ;  /* 0x000000ff0e00720c */ /* 0x004fda0003f05270 */
[----:B------:R-:W-:Y:S05]  /*24a10*/  @P0 BRA `(.L_x_2652) ;  /* 0x0000000000940947 */ /* 0x000fea0003800000 */
[----:B------:R-:W-:-:S03]  /*24a20*/  UMOV UR4, 0xffffffff ;  /* 0xffffffff00047882 */ /* 0x000fc60000000000 */
[----:B------:R-:W-:Y:S05]  /*24a30*/  BRA.DIV UR4, `(.L_x_3045) ;  /* 0x0000003a041c7947 */ /* 0x000fea000b800000 */
[----:B------:R-:W-:-:S13]  /*24a40*/  ELECT P6, URZ, PT ;  /* 0x00000000003f782f */ /* 0x000fda00038c0000 */
.L_x_3193:
[----:B------:R-:W-:Y:S05]  /*24a50*/  @!P6 BRA `(.L_x_2652) ;  /* 0x000000000084e947 */ /* 0x000fea0003800000 */
[----:B------:R-:W-:-:S06]  /*24a60*/  ULOP3.LUT UR4, UR36, 0x2, URZ, 0xfc, !UPT ;  /* 0x0000000224047892 */ /* 0x000fcc000f8efc3f */
[----:B-1----:R-:W-:-:S05]  /*24a70*/  IMAD.U32 R2, RZ, RZ, UR4 ;  /* 0x00000004ff027e24 */ /* 0x002fca000f8e00ff */
[----:B------:R-:W-:-:S13]  /*24a80*/  ISETP.NE.AND P2, PT, R2, 0x3, PT ;  /* 0x000000030200780c */ /* 0x000fda0003f45270 */
[----:B------:R-:W-:Y:S05]  /*24a90*/  @!P2 BRA `(.L_x_3046) ;  /* 0x000000000004a947 */ /* 0x000fea0003800000 */
[----:B------:R-:W-:Y:S01]  /*24aa0*/  BPT.TRAP 0x1 ;  /* 0x000000040000795c */ /* 0x000fe20000300000 */
.L_x_3046:
        /* <DEDUP_REMOVED lines=14> */
.L_x_3194:
[----:B------:R-:W1:Y:S02]  /*24b90*/  SYNCS.PHASECHK.TRANS64.TRYWAIT P0, [R7+URZ], R2 ;  /* 0x00000002070075a7 */ /* 0x000e64000800017f */
[----:B-1----:R-:W-:Y:S05]  /*24ba0*/  @!P0 BRA `(.L_x_3048) ;  /* 0x0000003400f48947 */ /* 0x002fea0003800000 */
.L_x_3195:
[----:B------:R-:W-:Y:S05]  /*24bb0*/  @!P2 BRA `(.L_x_3049) ;  /* 0x000000000004a947 */ /* 0x000fea0003800000 */
[----:B------:R-:W-:Y:S01]  /*24bc0*/  BPT.TRAP 0x1 ;  /* 0x000000040000795c */ /* 0x000fe20000300000 */
.L_x_3049:
[----:B------:R-:W2:Y:S01]  /*24bd0*/  LDL.LU R4, [R1+0x10] ;  /* 0x0000100001047983 */ /* 0x000ea20000300800 */
[----:B------:R-:W-:-:S04]  /*24be0*/  VIADD R0, R0, 0x22860 ;  /* 0x0002286000007836 */ /* 0x000fc80000000000 */
[----:B--2---:R-:W-:-:S04]  /*24bf0*/  IMAD R4, R4, 0x8, R0 ;  /* 0x0000000804047824 */ /* 0x004fc800078e0200 */
[----:B------:R-:W2:Y:S02]  /*24c00*/  SYNCS.PHASECHK.TRANS64.TRYWAIT P0, [R4+URZ], R5 ;  /* 0x00000005040075a7 */ /* 0x000ea4000800017f */
[----:B--2---:R-:W-:Y:S05]  /*24c10*/  @!P0 BRA `(.L_x_3050) ;  /* 0x0000003400ec8947 */ /* 0x004fea0003800000 */
.L_x_3196:
[----:B------:R-:W-:-:S07]  /*24c20*/  IMAD R3, R3, 0x8, R0 ;  /* 0x0000000803037824 */ /* 0x000fce00078e0200 */
.L_x_3051:
[----:B----4-:R4:W0:Y:S02]  /*24c30*/  SYNCS.PHASECHK.TRANS64.TRYWAIT P0, [R3+URZ], R2 ;  /* 0x00000002030075a7 */ /* 0x010824000800017f */
[----:B0-----:R-:W-:Y:S05]  /*24c40*/  @!P0 NANOSLEEP.SYNCS 0x989680 ;  /* 0x009896800000895d */ /* 0x001fea0003900000 */
[----:B------:R-:W0:Y:S02]  /*24c50*/  @!P0 SYNCS.PHASECHK.TRANS64 P0, [R3+URZ], R2 ;  /* 0x00000002030085a7 */ /* 0x000e24000800007f */
[----:B0-----:R-:W-:Y:S05]  /*24c60*/  @!P0 BRA `(.L_x_3051) ;  /* 0xfffffffc00f08947 */ /* 0x001fea000383ffff */
.L_x_2652:
[----:B------:R-:W-:Y:S05]  /*24c70*/  BSYNC B9 ;  /* 0x0000000000097941 */ /* 0x000fea0003800000 */
.L_x_2649:
[----:B------:R-:W-:Y:S05]  /*24c80*/  EXIT ;  /* 0x000000000000794d */ /* 0x000fea0003800000 */
.L_x_2680:
[----:B0-----:R0:W1:Y:S02]  /*24c90*/  SYNCS.PHASECHK.TRANS64.TRYWAIT P6, [R95+URZ+0x22890], R106 ;  /* 0x0228906a5f0075a7 */ /* 0x00106400080c017f */
[----:B-1----:R-:W-:Y:S05]  /*24ca0*/  @!P6 NANOSLEEP.SYNCS 0x989680 ;  /* 0x009896800000e95d */ /* 0x002fea0003900000 */
[----:B------:R-:W1:Y:S02]  /*24cb0*/  @!P6 SYNCS.PHASECHK.TRANS64 P6, [R95+URZ+0x22890], R106 ;  /* 0x0228906a5f00e5a7 */ /* 0x000e6400080c007f */
[----:B-1----:R-:W-:Y:S05]  /*24cc0*/  @!P6 BRA `(.L_x_2680) ;  /* 0xfffffffc00f0e947 */ /* 0x002fea000383ffff */
[----:B------:R-:W-:Y:S05]  /*24cd0*/  BRA `(.L_x_3052) ;  /* 0xfffffde800287947 */ /* 0x000fea000383ffff */
.L_x_2698:
[----:B0-----:R0:W1:Y:S02]  /*24ce0*/  SYNCS.PHASECHK.TRANS64.TRYWAIT P5, [R95+URZ+0x22890], R106 ;  /* 0x0228906a5f0075a7 */ /* 0x00106400080a017f */
[----:B-1----:R-:W-:Y:S05]  /*24cf0*/  @!P5 NANOSLEEP.SYNCS 0x989680 ;  /* 0x009896800000d95d */ /* 0x002fea0003900000 */
[----:B------:R-:W1:Y:S02]  /*24d00*/  @!P5 SYNCS.PHASECHK.TRANS64 P5, [R95+URZ+0x22890], R106 ;  /* 0x0228906a5f00d5a7 */ /* 0x000e6400080a007f */
[----:B-1----:R-:W-:Y:S05]  /*24d10*/  @!P5 BRA `(.L_x_2698) ;  /* 0xfffffffc00f0d947 */ /* 0x002fea000383ffff */
[----:B------:R-:W-:Y:S05]  /*24d20*/  BRA `(.L_x_3053) ;  /* 0xfffffdf800747947 */ /* 0x000fea000383ffff */
.L_x_2707:
[----:B0-----:R0:W1:Y:S02]  /*24d30*/  SYNCS.PHASECHK.TRANS64.TRYWAIT P4, [R95+URZ+0x22890], R106 ;  /* 0x0228906a5f0075a7 */ /* 0x001064000808017f */
[----:B-1----:R-:W-:Y:S05]  /*24d40*/  @!P4 NANOSLEEP.SYNCS 0x989680 ;  /* 0x009896800000c95d */ /* 0x002fea0003900000 */
[----:B------:R-:W1:Y:S02]  /*24d50*/  @!P4 SYNCS.PHASECHK.TRANS64 P4, [R95+URZ+0x22890], R106 ;  /* 0x0228906a5f00c5a7 */ /* 0x000e64000808007f */
[----:B-1----:R-:W-:Y:S05]  /*24d60*/  @!P4 BRA `(.L_x_2707) ;  /* 0xfffffffc00f0c947 */ /* 0x002fea000383ffff */
[----:B------:R-:W-:Y:S05]  /*24d70*/  BRA `(.L_x_3054) ;  /* 0xfffffe08006c7947 */ /* 0x000fea000383ffff */
.L_x_2713:
[----:B--2---:R2:W3:Y:S02]  /*24d80*/  SYNCS.PHASECHK.TRANS64.TRYWAIT P3, [R95+URZ+0x228b0], R106 ;  /* 0x0228b06a5f0075a7 */ /* 0x0044e4000806017f */
[----:B---3--:R-:W-:Y:S05]  /*24d90*/  @!P3 NANOSLEEP.SYNCS 0x989680 ;  /* 0x009896800000b95d */ /* 0x008fea0003900000 */
[----:B------:R-:W3:Y:S02]  /*24da0*/  @!P3 SYNCS.PHASECHK.TRANS64 P3, [R95+URZ+0x228b0], R106 ;  /* 0x0228b06a5f00b5a7 */ /* 0x000ee4000806007f */
[----:B---3--:R-:W-:Y:S05]  /*24db0*/  @!P3 BRA `(.L_x_2713) ;  /* 0xfffffffc00f0b947 */ /* 0x008fea000383ffff */
[----:B------:R-:W-:Y:S05]  /*24dc0*/  BRA `(.L_x_3055) ;  /* 0xfffffe0800fc7947 */ /* 0x000fea000383ffff */
.L_x_2731:
[----:B------:R-:W-:Y:S01]  /*24dd0*/  BSSY B0, `(.L_x_3056) ;  /* 0x0000007000007945 */ /* 0x000fe20003800000 */
[----:B------:R-:W-:Y:S02]  /*24de0*/  IMAD.MOV.U32 R12, RZ, RZ, RZ ;  /* 0x000000ffff0c7224 */ /* 0x000fe400078e00ff */
[----:B------:R-:W-:Y:S02]  /*24df0*/  IMAD.MOV.U32 R11, RZ, RZ, 0x1f ;  /* 0x0000001fff0b7424 */ /* 0x000fe400078e00ff */
[----:B------:R-:W-:-:S07]  /*24e00*/  IMAD.MOV.U32 R15, RZ, RZ, -0x1 ;  /* 0xffffffffff0f7424 */ /* 0x000fce00078e00ff */
[----:B-----5:R-:W-:Y:S05]  /*24e10*/  WARPSYNC.COLLECTIVE R15, `(.L_x_3057) ;  /* 0x000000000f087348 */ /* 0x020fea0003c00000 */
[----:B------:R0:W1:Y:S02]  /*24e20*/  SHFL.IDX P6, R14, R13, R12, R11 ;  /* 0x0000000c0d0e7389 */ /* 0x00006400000c000b */
[----:B01---5:R-:W-:Y:S01]  /*24e30*/  ENDCOLLECTIVE ;  /* 0x000000000000791b */ /* 0x023fe20003800000 */
.L_x_3057:
[----:B------:R-:W-:Y:S05]  /*24e40*/  BSYNC B0 ;  /* 0x0000000000007941 */ /* 0x000fea0003800000 */
.L_x_3056:
[----:B------:R-:W-:Y:S05]  /*24e50*/  BRA `(.L_x_3058) ;  /* 0xfffffe1c00507947 */ /* 0x000fea000383ffff */
.L_x_2743:
        /* <DEDUP_REMOVED lines=8> */
.L_x_3060:
[----:B------:R-:W-:Y:S05]  /*24ee0*/  BSYNC B1 ;  /* 0x0000000000017941 */ /* 0x000fea0003800000 */
.L_x_3059:
        /* <DEDUP_REMOVED lines=8> */
.L_x_3061:
[----:B------:R-:W-:Y:S02]  /*24f70*/  IMAD.MOV.U32 R13, RZ, RZ, R10 ;  /* 0x000000ffff0d7224 */ /* 0x000fe400078e000a */
[----:B------:R-:W-:-:S07]  /*24f80*/  IMAD.MOV.U32 R0, RZ, RZ, R14 ;  /* 0x000000ffff007224 */ /* 0x000fce00078e000e */
[----:B------:R-:W-:Y:S05]  /*24f90*/  WARPSYNC.COLLECTIVE R15, `(.L_x_3062) ;  /* 0x000000000f087348 */ /* 0x000fea0003c00000 */
[----:B------:R0:W1:Y:S02]  /*24fa0*/  SHFL.IDX P6, R14, R13, R12, R11 ;  /* 0x0000000c0d0e7389 */ /* 0x00006400000c000b */
[----:B01----:R-:W-:Y:S01]  /*24fb0*/  ENDCOLLECTIVE ;  /* 0x000000000000791b */ /* 0x003fe20003800000 */
.L_x_3062:
[----:B------:R-:W-:Y:S02]  /*24fc0*/  IMAD.MOV.U32 R13, RZ, RZ, R4 ;  /* 0x000000ffff0d7224 */ /* 0x000fe400078e0004 */
[----:B------:R-:W-:-:S07]  /*24fd0*/  IMAD.MOV.U32 R5, RZ, RZ, R14 ;  /* 0x000000ffff057224 */ /* 0x000fce00078e000e */
[----:B------:R-:W-:Y:S05]  /*24fe0*/  WARPSYNC.COLLECTIVE R15, `(.L_x_3063) ;  /* 0x000000000f087348 */ /* 0x000fea0003c00000 */
[----:B------:R0:W1:Y:S02]  /*24ff0*/  SHFL.IDX P6, R14, R13, R12, R11 ;  /* 0x0000000c0d0e7389 */ /* 0x00006400000c000b */
[----:B01----:R-:W-:Y:S01]  /*25000*/  ENDCOLLECTIVE ;  /* 0x000000000000791b */ /* 0x003fe20003800000 */
.L_x_3063:
[----:B------:R-:W-:Y:S05]  /*25010*/  BRA `(.L_x_3064) ;  /* 0xfffffe2000cc7947 */ /* 0x000fea000383ffff */
.L_x_2746:
[----:B------:R-:W-:Y:S01]  /*25020*/  BSSY B1, `(.L_x_3065) ;  /* 0x0000008000017945 */ /* 0x000fe20003800000 */
[----:B------:R-:W-:Y:S02]  /*25030*/  IMAD.MOV.U32 R13, RZ, RZ, R7 ;  /* 0x000000ffff0d7224 */ /* 0x000fe400078e0007 */
[----:B------:R-:W-:Y:S02]  /*25040*/  IMAD.MOV.U32 R12, RZ, RZ, 0x1 ;  /* 0x00000001ff0c7424 */ /* 0x000fe400078e00ff */
[----:B------:R-:W-:Y:S02]  /*25050*/  IMAD.MOV.U32 R11, RZ, RZ, 0x1c1f ;  /* 0x00001c1fff0b7424 */ /* 0x000fe400078e00ff */
[----:B------:R-:W-:-:S07]  /*25060*/  IMAD.MOV.U32 R15, RZ, RZ, -0x1 ;  /* 0xffffffffff0f7424 */ /* 0x000fce00078e00ff */
[----:B-1----:R-:W-:Y:S05]  /*25070*/  WARPSYNC.COLLECTIVE R15, `(.L_x_3066) ;  /* 0x000000000f087348 */ /* 0x002fea0003c00000 */
[----:B------:R0:W2:Y:S02]  /*25080*/  SHFL.IDX P6, R14, R13, R12, R11 ;  /* 0x0000000c0d0e7389 */ /* 0x0000a400000c000b */
[----:B012---:R-:W-:Y:S01]  /*25090*/  ENDCOLLECTIVE ;  /* 0x000000000000791b */ /* 0x007fe20003800000 */
.L_x_3066:
[----:B------:R-:W-:Y:S05]  /*250a0*/  BSYNC B1 ;  /* 0x0000000000017941 */ /* 0x000fea0003800000 */
.L_x_3065:
        /* <DEDUP_REMOVED lines=8> */
.L_x_3067:
[----:B------:R-:W-:Y:S02]  /*25130*/  IMAD.MOV.U32 R13, RZ, RZ, R10 ;  /* 0x000000ffff0d7224 */ /* 0x000fe400078e000a */
[----:B------:R-:W-:-:S07]  /*25140*/  IMAD.MOV.U32 R0, RZ, RZ, R14 ;  /* 0x000000ffff007224 */ /* 0x000fce00078e000e */
[----:B------:R-:W-:Y:S05]  /*25150*/  WARPSYNC.COLLECTIVE R15, `(.L_x_3068) ;  /* 0x000000000f087348 */ /* 0x000fea0003c00000 */
[----:B------:R0:W1:Y:S02]  /*25160*/  SHFL.IDX P6, R14, R13, R12, R11 ;  /* 0x0000000c0d0e7389 */ /* 0x00006400000c000b */
[----:B01----:R-:W-:Y:S01]  /*25170*/  ENDCOLLECTIVE ;  /* 0x000000000000791b */ /* 0x003fe20003800000 */
.L_x_3068:
[----:B------:R-:W-:Y:S02]  /*25180*/  IMAD.MOV.U32 R13, RZ, RZ, R4 ;  /* 0x000000ffff0d7224 */ /* 0x000fe400078e0004 */
[----:B------:R-:W-:-:S07]  /*25190*/  IMAD.MOV.U32 R5, RZ, RZ, R14 ;  /* 0x000000ffff057224 */ /* 0x000fce00078e000e */
[----:B------:R-:W-:Y:S05]  /*251a0*/  WARPSYNC.COLLECTIVE R15, `(.L_x_3069) ;  /* 0x000000000f087348 */ /* 0x000fea0003c00000 */
[----:B------:R0:W1:Y:S02]  /*251b0*/  SHFL.IDX P6, R14, R13, R12, R11 ;  /* 0x0000000c0d0e7389 */ /* 0x00006400000c000b */
[----:B01----:R-:W-:Y:S01]  /*251c0*/  ENDCOLLECTIVE ;  /* 0x000000000000791b */ /* 0x003fe20003800000 */
.L_x_3069:
[----:B------:R-:W-:Y:S01]  /*251d0*/  IMAD.MOV.U32 R4, RZ, RZ, R14 ;  /* 0x000000ffff047224 */ /* 0x000fe200078e000e */
[----:B------:R-:W-:Y:S06]  /*251e0*/  BRA `(.L_x_3070) ;  /* 0xfffffe2400287947 */ /* 0x000fec000383ffff */
.L_x_2750:
[----:B0-----:R0:W1:Y:S02]  /*251f0*/  SYNCS.PHASECHK.TRANS64.TRYWAIT P0, [R19+URZ+0x22800], R36 ;  /* 0x02280024130075a7 */ /* 0x001064000800017f */
[----:B-1----:R-:W-:Y:S05]  /*25200*/  @!P0 NANOSLEEP.SYNCS 0x989680 ;  /* 0x009896800000895d */ /* 0x002fea0003900000 */
[----:B------:R-:W1:Y:S02]  /*25210*/  @!P0 SYNCS.PHASECHK.TRANS64 P0, [R19+URZ+0x22800], R36 ;  /* 0x02280024130085a7 */ /* 0x000e64000800007f */
[----:B-1----:R-:W-:Y:S05]  /*25220*/  @!P0 BRA `(.L_x_2750) ;  /* 0xfffffffc00f08947 */ /* 0x002fea000383ffff */
[----:B------:R-:W-:Y:S05]  /*25230*/  BRA `(.L_x_3071) ;  /* 0xfffffe28000c7947 */ /* 0x000fea000383ffff */
.L_x_2758:
[----:B------:R-:W1:Y:S01]  /*25240*/  LDC R41, c[0x0][0x3f4] ;  /* 0x0000fd00ff297b82 */ /* 0x000e620000000800 */
[----:B------:R-:W-:Y:S01]  /*25250*/  BSSY B1, `(.L_x_3072) ;  /* 0x0000008000017945 */ /* 0x000fe20003800000 */
[----:B0-----:R-:W-:Y:S02]  /*25260*/  IMAD.MOV.U32 R13, RZ, RZ, R26 ;  /* 0x000000ffff0d7224 */ /* 0x001fe400078e001a */
[----:B------:R-:W-:Y:S02]  /*25270*/  IMAD.MOV.U32 R12, RZ, RZ, RZ ;  /* 0x000000ffff0c7224 */ /* 0x000fe400078e00ff */
[----:B------:R-:W-:Y:S02]  /*25280*/  IMAD.MOV.U32 R11, RZ, RZ, 0x1c1f ;  /* 0x00001c1fff0b7424 */ /* 0x000fe400078e00ff */
[----:B------:R-:W-:-:S07]  /*25290*/  IMAD.MOV.U32 R15, RZ, RZ, -0x1 ;  /* 0xffffffffff0f7424 */ /* 0x000fce00078e00ff */
[----:B-1----:R-:W-:Y:S05]  /*252a0*/  WARPSYNC.COLLECTIVE R15, `(.L_x_3073) ;  /* 0x000000000f087348 */ /* 0x002fea0003c00000 */
[----:B------:R0:W2:Y:S02]  /*252b0*/  SHFL.IDX P6, R14, R13, R12, R11 ;  /* 0x0000000c0d0e7389 */ /* 0x0000a400000c000b */
[----:B012---:R-:W-:Y:S01]  /*252c0*/  ENDCOLLECTIVE ;  /* 0x000000000000791b */ /* 0x007fe20003800000 */
.L_x_3073:
[----:B------:R-:W-:Y:S05]  /*252d0*/  BSYNC B1 ;  /* 0x0000000000017941 */ /* 0x000fea0003800000 */
.L_x_3072:
[----:B------:R-:W-:Y:S01]  /*252e0*/  IMAD.MOV.U32 R13, RZ, RZ, R25 ;  /* 0x000000ffff0d7224 */ /* 0x000fe200078e0019 */
[----:B------:R-:W-:Y:S01]  /*252f0*/  ISETP.GE.AND P0, PT, R16, R41, PT ;  /* 0x000000291000720c */ /* 0x000fe20003f06270 */
[----:B------:R-:W-:Y:S02]  /*25300*/  IMAD.MOV.U32 R12, RZ, RZ, RZ ;  /* 0x000000ffff0c7224 */ /* 0x000fe400078e00ff */
[----:B------:R-:W-:Y:S02]  /*25310*/  IMAD.MOV.U32 R11, RZ, RZ, 0x1c1f ;  /* 0x00001c1fff0b7424 */ /* 0x000fe400078e00ff */
[----:B------:R-:W-:Y:S02]  /*25320*/  IMAD.MOV.U32 R15, RZ, RZ, -0x1 ;  /* 0xffffffffff0f7424 */ /* 0x000fe400078e00ff */
[----:B------:R-:W-:Y:S02]  /*25330*/  IMAD.MOV.U32 R0, RZ, RZ, R14 ;  /* 0x000000ffff007224 */ /* 0x000fe400078e000e */
[----:B------:R-:W-:-:S07]  /*25340*/  IMAD R36, R203, R36, RZ ;  /* 0x00000024cb247224 */ /* 0x000fce00078e02ff */
[----:B------:R-:W-:Y:S05]  /*25350*/  WARPSYNC.COLLECTIVE R15, `(.L_x_3074) ;  /* 0x000000000f087348 */ /* 0x000fea0003c00000 */
[----:B------:R0:W1:Y:S02]  /*25360*/  SHFL.IDX P6, R14, R13, R12, R11 ;  /* 0x0000000c0d0e7389 */ /* 0x00006400000c000b */
[----:B01----:R-:W-:Y:S01]  /*25370*/  ENDCOLLECTIVE ;  /* 0x000000000000791b */ /* 0x003fe20003800000 */
.L_x_3074:
[----:B------:R-:W-:Y:S01]  /*25380*/  ISETP.GE.OR P1, PT, R39, R36, P0 ;  /* 0x000000242700720c */ /* 0x000fe20000726670 */
[----:B------:R-:W-:-:S12]  /*25390*/  IMAD.MOV.U32 R13, RZ, RZ, R24 ;  /* 0x000000ffff0d7224 */ /* 0x000fd800078e0018 */
[C---:B------:R-:W-:Y:S01]  /*253a0*/  @!P1 IMAD.SHL.U32 R5, R16.reuse, 0x2, RZ ;  /* 0x0000000210059824 */ /* 0x040fe200078e00ff */
[----:B------:R-:W-:Y:S01]  /*253b0*/  @!P1 SHF.L.U64.HI R21, R16, 0x1, R43 ;  /* 0x0000000110159819 */ /* 0x000fe2000001022b */
[----:B------:R-:W-:-:S07]  /*253c0*/  IMAD.MOV.U32 R3, RZ, RZ, R14 ;  /* 0x000000ffff037224 */ /* 0x000fce00078e000e */
[----:B------:R-:W-:Y:S05]  /*253d0*/  WARPSYNC.COLLECTIVE R15, `(.L_x_3075) ;  /* 0x000000000f087348 */ /* 0x000fea0003c00000 */
[----:B------:R0:W1:Y:S02]  /*253e0*/  SHFL.IDX P6, R14, R13, R12, R11 ;  /* 0x0000000c0d0e7389 */ /* 0x00006400000c000b */
[----:B01----:R-:W-:Y:S01]  /*253f0*/  ENDCOLLECTIVE ;  /* 0x000000000000791b */ /* 0x003fe20003800000 */
.L_x_3075:
[----:B------:R-:W-:-:S05]  /*25400*/  @!P1 IADD3 R6, P2, R3, R5, RZ ;  /* 0x0000000503069210 */ /* 0x000fca0007f5e0ff */
[----:B------:R-:W-:Y:S02]  /*25410*/  @!P1 IMAD.X R7, R0, 0x1, R21, P2 ;  /* 0x0000000100079824 */ /* 0x000fe400010e0615 */
[----:B------:R-:W-:Y:S02]  /*25420*/  IMAD.MOV.U32 R13, RZ, RZ, R27 ;  /* 0x000000ffff0d7224 */ /* 0x000fe400078e001b */
[----:B------:R-:W-:-:S07]  /*25430*/  IMAD.MOV.U32 R4, RZ, RZ, R14 ;  /* 0x000000ffff047224 */ /* 0x000fce00078e000e */
[----:B------:R-:W-:Y:S05]  /*25440*/  WARPSYNC.COLLECTIVE R15, `(.L_x_3076) ;  /* 0x000000000f087348 */ /* 0x000fea0003c00000 */
[----:B------:R0:W1:Y:S02]  /*25450*/  SHFL.IDX P6, R14, R13, R12, R11 ;  /* 0x0000000c0d0e7389 */ /* 0x00006400000c000b */
[----:B01----:R-:W-:Y:S01]  /*25460*/  ENDCOLLECTIVE ;  /* 0x000000000000791b */ /* 0x003fe20003800000 */
.L_x_3076:
[----:B------:R-:W2:Y:S01]  /*25470*/  @!P1 LD.E.128 R8, desc[UR38][R6.64] ;  /* 0x0000002606089980 */ /* 0x000ea2000c101d00 */
[----:B------:R-:W-:-:S05]  /*25480*/  @!P1 IADD3 R14, P2, R14, R5, RZ ;  /* 0x000000050e0e9210 */ /* 0x000fca0007f5e0ff */
[----:B------:R-:W-:-:S04]  /*25490*/  @!P1 IMAD.X R3, R4, 0x1, R21, P2 ;  /* 0x0000000104039824 */ /* 0x000fc800010e0615 */
[----:B------:R-:W-:-:S05]  /*254a0*/  @!P1 IMAD.MOV.U32 R15, RZ, RZ, R3 ;  /* 0x000000ffff0f9224 */ /* 0x000fca00078e0003 */
[----:B------:R0:W5:Y:S01]  /*254b0*/  @!P1 LD.E.128 R4, desc[UR38][R14.64] ;  /* 0x000000260e049980 */ /* 0x000162000c101d00 */
[----:B------:R-:W-:Y:S01]  /*254c0*/  CS2R R28, SRZ ;  /* 0x00000000001c7805 */ /* 0x000fe2000001ff00 */
[----:B------:R-:W-:Y:S01]  /*254d0*/  IMAD.MOV.U32 R13, RZ, RZ, R26 ;  /* 0x000000ffff0d7224 */ /* 0x000fe200078e001a */
[----:B------:R-:W-:Y:S01]  /*254e0*/  CS2R R20, SRZ ;  /* 0x0000000000147805 */ /* 0x000fe2000001ff00 */
[----:B------:R-:W-:Y:S01]  /*254f0*/  IMAD.MOV.U32 R12, RZ, RZ, 0x1 ;  /* 0x00000001ff0c7424 */ /* 0x000fe200078e00ff */
[----:B------:R-:W-:Y:S02]  /*25500*/  CS2R R30, SRZ ;  /* 0x00000000001e7805 */ /* 0x000fe4000001ff00 */
[----:B------:R-:W-:Y:S01]  /*25510*/  CS2R R32, SRZ ;  /* 0x0000000000207805 */ /* 0x000fe2000001ff00 */
[----:B0-----:R-:W-:Y:S02]  /*25520*/  IMAD.MOV.U32 R15, RZ, RZ, -0x1 ;  /* 0xffffffffff0f7424 */ /* 0x001fe400078e00ff */
[----:B--2---:R-:W-:-:S02]  /*25530*/  @!P1 IMAD.MOV.U32 R29, RZ, RZ, R11 ;  /* 0x000000ffff1d9224 */ /* 0x004fc400078e000b */
[----:B------:R-:W-:Y:S02]  /*25540*/  IMAD.MOV.U32 R11, RZ, RZ, 0x1c1f ;  /* 0x00001c1fff0b7424 */ /* 0x000fe400078e00ff */
[----:B------:R-:W-:Y:S02]  /*25550*/  @!P1 IMAD.MOV.U32 R20, RZ, RZ, R8 ;  /* 0x000000ffff149224 */ /* 0x000fe400078e0008 */
[----:B------:R-:W-:-:S07]  /*25560*/  @!P1 IMAD.MOV.U32 R21, RZ, RZ, R9 ;  /* 0x000000ffff159224 */ /* 0x000fce00078e0009 */
[----:B-----5:R-:W-:Y:S05]  /*25570*/  WARPSYNC.COLLECTIVE R15, `(.L_x_3077) ;  /* 0x000000000f087348 */ /* 0x020fea0003c00000 */
[----:B------:R0:W1:Y:S02]  /*25580*/  SHFL.IDX P6, R14, R13, R12, R11 ;  /* 0x0000000c0d0e7389 */ /* 0x00006400000c000b */
[----:B01---5:R-:W-:Y:S01]  /*25590*/  ENDCOLLECTIVE ;  /* 0x000000000000791b */ /* 0x023fe20003800000 */
.L_x_3077:
[----:B------:R-:W-:Y:S02]  /*255a0*/  IMAD.MOV.U32 R0, RZ, RZ, R20 ;  /* 0x000000ffff007224 */ /* 0x000fe400078e0014 */
[----:B------:R-:W-:Y:S02]  /*255b0*/  IMAD.MOV.U32 R3, RZ, RZ, R21 ;  /* 0x000000ffff037224 */ /* 0x000fe400078e0015 */
[----:B------:R-:W-:Y:S01]  /*255c0*/  @!P1 IMAD.MOV.U32 R28, RZ, RZ, R10 ;  /* 0x000000ffff1c9224 */ /* 0x000fe200078e000a */
[----:B------:R-:W-:Y:S01]  /*255d0*/  PRMT R53, R53, 0x5410, R0 ;  /* 0x0000541035357816 */ /* 0x000fe20000000000 */
[----:B------:R-:W-:Y:S01]  /*255e0*/  IMAD.MOV.U32 R9, RZ, RZ, R29 ;  /* 0x000000ffff097224 */ /* 0x000fe200078e001d */
[----:B------:R-:W-:Y:S01]  /*255f0*/  PRMT R40, R40, 0x5410, R3 ;  /* 0x0000541028287816 */ /* 0x000fe20000000003 */
[----:B------:R-:W-:Y:S02]  /*25600*/  IMAD.MOV.U32 R8, RZ, RZ, R28 ;  /* 0x000000ffff087224 */ /* 0x000fe400078e001c */
[----:B------:R-:W-:-:S03]  /*25610*/  IMAD.MOV.U32 R13, RZ, RZ, R25 ;  /* 0x000000ffff0d7224 */ /* 0x000fc600078e0019 */
[----:B------:R-:W-:Y:S01]  /*25620*/  PRMT R35, R8, 0x5410, R9 ;  /* 0x0000541008237816 */ /* 0x000fe20000000009 */
[----:B------:R-:W-:Y:S02]  /*25630*/  @!P1 IMAD.MOV.U32 R30, RZ, RZ, R4 ;  /* 0x000000ffff1e9224 */ /* 0x000fe400078e0004 */
[----:B------:R-:W-:Y:S02]  /*25640*/  @!P1 IMAD.MOV.U32 R31, RZ, RZ, R5 ;  /* 0x000000ffff1f9224 */ /* 0x000fe400078e0005 */
[----:B------:R-:W-:Y:S02]  /*25650*/  @!P1 IMAD.MOV.U32 R33, RZ, RZ, R7 ;  /* 0x000000ffff219224 */ /* 0x000fe400078e0007 */
[----:B------:R-:W-:Y:S02]  /*25660*/  @!P1 IMAD.MOV.U32 R32, RZ, RZ, R6 ;  /* 0x000000ffff209224 */ /* 0x000fe400078e0006 */
[----:B------:R-:W-:-:S07]  /*25670*/  IMAD.MOV.U32 R0, RZ, RZ, R14 ;  /* 0x000000ffff007224 */ /* 0x000fce00078e000e */
[----:B------:R-:W-:Y:S05]  /*25680*/  WARPSYNC.COLLECTIVE R15, `(.L_x_3078) ;  /* 0x000000000f087348 */ /* 0x000fea0003c00000 */
[----:B------:R0:W1:Y:S02]  /*25690*/  SHFL.IDX P6, R14, R13, R12, R11 ;  /* 0x0000000c0d0e7389 */ /* 0x00006400000c000b */
[----:B01----:R-:W-:Y:S01]  /*256a0*/  ENDCOLLECTIVE ;  /* 0x000000000000791b */ /* 0x003fe20003800000 */
.L_x_3078:
[----:B------:R-:W-:Y:S02]  /*256b0*/  IMAD.MOV.U32 R4, RZ, RZ, R30 ;  /* 0x000000ffff047224 */ /* 0x000fe400078e001e */
[----:B------:R-:W-:Y:S02]  /*256c0*/  IMAD.MOV.U32 R5, RZ, RZ, R31 ;  /* 0x000000ffff057224 */ /* 0x000fe400078e001f */
[----:B------:R-:W-:Y:S02]  /*256d0*/  IMAD.MOV.U32 R7, RZ, RZ, R33 ;  /* 0x000000ffff077224 */ /* 0x000fe400078e0021 */
[----:B------:R-:W-:Y:S01]  /*256e0*/  IMAD.MOV.U32 R6, RZ, RZ, R32 ;  /* 0x000000ffff067224 */ /* 0x000fe200078e0020 */
[----:B------:R-:W-:Y:S02]  /*256f0*/  PRMT R40, R5, 0x7610, R40 ;  /* 0x0000761005287816 */ /* 0x000fe40000000028 */
[----:B------:R-:W-:Y:S02]  /*25700*/  PRMT R46, R4, 0x5410, R7 ;  /* 0x00005410042e7816 */ /* 0x000fe40000000007 */
[----:B------:R-:W-:-:S02]  /*25710*/  CS2R R4, SRZ ;  /* 0x0000000000047805 */ /* 0x000fc4000001ff00 */
[----:B------:R-:W-:Y:S01]  /*25720*/  PRMT R53, R6, 0x7610, R53 ;  /* 0x0000761006357816 */ /* 0x000fe20000000035 */
[----:B------:R-:W-:Y:S02]  /*25730*/  IMAD.MOV.U32 R13, RZ, RZ, R24 ;  /* 0x000000ffff0d7224 */ /* 0x000fe400078e0018 */
[----:B------:R-:W-:-:S07]  /*25740*/  IMAD.MOV.U32 R3, RZ, RZ, R14 ;  /* 0x000000ffff037224 */ /* 0x000fce00078e000e */
[----:B------:R-:W-:Y:S05]  /*25750*/  WARPSYNC.COLLECTIVE R15, `(.L_x_3079) ;  /* 0x000000000f087348 */ /* 0x000fea0003c00000 */
[----:B------:R0:W1:Y:S02]  /*25760*/  SHFL.IDX P6, R14, R13, R12, R11 ;  /* 0x0000000c0d0e7389 */ /* 0x00006400000c000b */
[----:B01----:R-:W-:Y:S01]  /*25770*/  ENDCOLLECTIVE ;  /* 0x000000000000791b */ /* 0x003fe20003800000 */
.L_x_3079:
[----:B------:R-:W-:Y:S02]  /*25780*/  IMAD.MOV.U32 R13, RZ, RZ, R27 ;  /* 0x000000ffff0d7224 */ /* 0x000fe400078e001b */
[----:B------:R-:W-:-:S07]  /*25790*/  IMAD.MOV.U32 R24, RZ, RZ, R14 ;  /* 0x000000ffff187224 */ /* 0x000fce00078e000e */
[----:B------:R-:W-:Y:S05]  /*257a0*/  WARPSYNC.COLLECTIVE R15, `(.L_x_3080) ;  /* 0x000000000f087348 */ /* 0x000fea0003c00000 */
[----:B------:R0:W1:Y:S02]  /*257b0*/  SHFL.IDX P6, R14, R13, R12, R11 ;  /* 0x0000000c0d0e7389 */ /* 0x00006400000c000b */
[----:B01----:R-:W-:Y:S01]  /*257c0*/  ENDCOLLECTIVE ;  /* 0x000000000000791b */ /* 0x003fe20003800000 */
.L_x_3080:
[----:B------:R-:W-:Y:S05]  /*257d0*/  BRA `(.L_x_3081) ;  /* 0xfffffe3000d87947 */ /* 0x000fea000383ffff */
.L_x_2762:
[----:B0-----:R0:W1:Y:S02]  /*257e0*/  SYNCS.PHASECHK.TRANS64.TRYWAIT P1, [R19+URZ+0x22800], R12 ;  /* 0x0228000c130075a7 */ /* 0x001064000802017f */
[----:B-1----:R-:W-:Y:S05]  /*257f0*/  @!P1 NANOSLEEP.SYNCS 0x989680 ;  /* 0x009896800000995d */ /* 0x002fea0003900000 */
[----:B------:R-:W1:Y:S02]  /*25800*/  @!P1 SYNCS.PHASECHK.TRANS64 P1, [R19+URZ+0x22800], R12 ;  /* 0x0228000c130095a7 */ /* 0x000e64000802007f */
[----:B-1----:R-:W-:Y:S05]  /*25810*/  @!P1 BRA `(.L_x_2762) ;  /* 0xfffffffc00f09947 */ /* 0x002fea000383ffff */
[----:B------:R-:W-:Y:S05]  /*25820*/  BRA `(.L_x_3082) ;  /* 0xfffffe3400647947 */ /* 0x000fea000383ffff */
.L_x_2768:
[----:B---3--:R3:W4:Y:S02]  /*25830*/  SYNCS.PHASECHK.TRANS64.TRYWAIT P1, [R4+URZ+0x22830], R73 ;  /* 0x02283049040075a7 */ /* 0x008724000802017f */
[----:B----4-:R-:W-:Y:S05]  /*25840*/  @!P1 NANOSLEEP.SYNCS 0x989680 ;  /* 0x009896800000995d */ /* 0x010fea0003900000 */
[----:B------:R-:W4:Y:S02]  /*25850*/  @!P1 SYNCS.PHASECHK.TRANS64 P1, [R4+URZ+0x22830], R73 ;  /* 0x02283049040095a7 */ /* 0x000f24000802007f */
[----:B----4-:R-:W-:Y:S05]  /*25860*/  @!P1 BRA `(.L_x_2768) ;  /* 0xfffffffc00f09947 */ /* 0x010fea000383ffff */
[----:B------:R-:W-:Y:S05]  /*25870*/  BRA `(.L_x_2767) ;  /* 0xfffffe4000d87947 */ /* 0x000fea000383ffff */
.L_x_2781:
[----:B-1----:R1:W2:Y:S02]  /*25880*/  SYNCS.PHASECHK.TRANS64.TRYWAIT P1, [R4+URZ+0x22850], R73 ;  /* 0x02285049040075a7 */ /* 0x0022a4000802017f */
[----:B--2---:R-:W-:Y:S05]  /*25890*/  @!P1 NANOSLEEP.SYNCS 0x989680 ;  /* 0x009896800000995d */ /* 0x004fea0003900000 */
[----:B------:R-:W2:Y:S02]  /*258a0*/  @!P1 SYNCS.PHASECHK.TRANS64 P1, [R4+URZ+0x22850], R73 ;  /* 0x02285049040095a7 */ /* 0x000ea4000802007f */
[----:B--2---:R-:W-:Y:S05]  /*258b0*/  @!P1 BRA `(.L_x_2781) ;  /* 0xfffffffc00f09947 */ /* 0x004fea000383ffff */
[----:B------:R-:W-:Y:S05]  /*258c0*/  BRA `(.L_x_2780) ;  /* 0xfffffe6c00487947 */ /* 0x000fea000383ffff */
.L_x_2790:
[----:B-1----:R1:W2:Y:S02]  /*258d0*/  SYNCS.PHASECHK.TRANS64.TRYWAIT P1, [R212+URZ+0x22830], R211 ;  /* 0x022830d3d40075a7 */ /* 0x0022a4000802017f */
[----:B--2---:R-:W-:Y:S05]  /*258e0*/  @!P1 NANOSLEEP.SYNCS 0x989680 ;  /* 0x009896800000995d */ /* 0x004fea0003900000 */
[----:B------:R-:W2:Y:S02]  /*258f0*/  @!P1 SYNCS.PHASECHK.TRANS64 P1, [R212+URZ+0x22830], R211 ;  /* 0x022830d3d40095a7 */ /* 0x000ea4000802007f */
[----:B--2---:R-:W-:Y:S05]  /*25900*/  @!P1 BRA `(.L_x_2790) ;  /* 0xfffffffc00f09947 */ /* 0x004fea000383ffff */
[----:B------:R-:W-:Y:S05]  /*25910*/  BRA `(.L_x_2789) ;  /* 0xfffffe7400307947 */ /* 0x000fea000383ffff */
.L_x_2803:
[----:B--2---:R2:W3:Y:S02]  /*25920*/  SYNCS.PHASECHK.TRANS64.TRYWAIT P1, [R212+URZ+0x22850], R211 ;  /* 0x022850d3d40075a7 */ /* 0x0044e4000802017f */
[----:B---3--:R-:W-:Y:S05]  /*25930*/  @!P1 NANOSLEEP.SYNCS 0x989680 ;  /* 0x009896800000995d */ /* 0x008fea0003900000 */
[----:B------:R-:W3:Y:S02]  /*25940*/  @!P1 SYNCS.PHASECHK.TRANS64 P1, [R212+URZ+0x22850], R211 ;  /* 0x022850d3d40095a7 */ /* 0x000ee4000802007f */
[----:B---3--:R-:W-:Y:S05]  /*25950*/  @!P1 BRA `(.L_x_2803) ;  /* 0xfffffffc00f09947 */ /* 0x008fea000383ffff */
[----:B------:R-:W-:Y:S05]  /*25960*/  BRA `(.L_x_2802) ;  /* 0xfffffea400c07947 */ /* 0x000fea000383ffff */
.L_x_2813:
[----:B-1----:R1:W2:Y:S02]  /*25970*/  SYNCS.PHASECHK.TRANS64.TRYWAIT P2, [R4+URZ+0x22830], R212 ;  /* 0x022830d4040075a7 */ /* 0x0022a4000804017f */
[----:B--2---:R-:W-:Y:S05]  /*25980*/  @!P2 NANOSLEEP.SYNCS 0x989680 ;  /* 0x009896800000a95d */ /* 0x004fea0003900000 */
[----:B------:R-:W2:Y:S02]  /*25990*/  @!P2 SYNCS.PHASECHK.TRANS64 P2, [R4+URZ+0x22830], R212 ;  /* 0x022830d40400a5a7 */ /* 0x000ea4000804007f */
[----:B--2---:R-:W-:Y:S05]  /*259a0*/  @!P2 BRA `(.L_x_2813) ;  /* 0xfffffffc00f0a947 */ /* 0x004fea000383ffff */
[----:B------:R-:W-:Y:S05]  /*259b0*/  BRA `(.L_x_2812) ;  /* 0xfffffeac00bc7947 */ /* 0x000fea000383ffff */
.L_x_2818:
[----:B-1----:R1:W2:Y:S02]  /*259c0*/  SYNCS.PHASECHK.TRANS64.TRYWAIT P2, [R4+URZ+0x22850], R212 ;  /* 0x022850d4040075a7 */ /* 0x0022a4000804017f */
[----:B--2---:R-:W-:Y:S05]  /*259d0*/  @!P2 NANOSLEEP.SYNCS 0x989680 ;  /* 0x009896800000a95d */ /* 0x004fea0003900000 */
[----:B------:R-:W2:Y:S02]  /*259e0*/  @!P2 SYNCS.PHASECHK.TRANS64 P2, [R4+URZ+0x22850], R212 ;  /* 0x022850d40400a5a7 */ /* 0x000ea4000804007f */
[----:B--2---:R-:W-:Y:S05]  /*259f0*/  @!P2 BRA `(.L_x_2818) ;  /* 0xfffffffc00f0a947 */ /* 0x004fea000383ffff */
[----:B------:R-:W-:Y:S05]  /*25a00*/  BRA `(.L_x_2817) ;  /* 0xfffffecc00a07947 */ /* 0x000fea000383ffff */
.L_x_2824:
[----:B-1----:R1:W2:Y:S02]  /*25a10*/  SYNCS.PHASECHK.TRANS64.TRYWAIT P1, [R211+URZ+0x22830], R212 ;  /* 0x022830d4d30075a7 */ /* 0x0022a4000802017f */
[----:B--2---:R-:W-:Y:S05]  /*25a20*/  @!P1 NANOSLEEP.SYNCS 0x989680 ;  /* 0x009896800000995d */ /* 0x004fea0003900000 */
[----:B------:R-:W2:Y:S02]  /*25a30*/  @!P1 SYNCS.PHASECHK.TRANS64 P1, [R211+URZ+0x22830], R212 ;  /* 0x022830d4d30095a7 */ /* 0x000ea4000802007f */
[----:B--2---:R-:W-:Y:S05]  /*25a40*/  @!P1 BRA `(.L_x_2824) ;  /* 0xfffffffc00f09947 */ /* 0x004fea000383ffff */
[----:B------:R-:W-:Y:S05]  /*25a50*/  BRA `(.L_x_2823) ;  /* 0xfffffed000dc7947 */ /* 0x000fea000383ffff */
.L_x_2837:
[----:B--2---:R2:W3:Y:S02]  /*25a60*/  SYNCS.PHASECHK.TRANS64.TRYWAIT P1, [R211+URZ+0x22850], R212 ;  /* 0x022850d4d30075a7 */ /* 0x0044e4000802017f */
[----:B---3--:R-:W-:Y:S05]  /*25a70*/  @!P1 NANOSLEEP.SYNCS 0x989680 ;  /* 0x009896800000995d */ /* 0x008fea0003900000 */
[----:B------:R-:W3:Y:S02]  /*25a80*/  @!P1 SYNCS.PHASECHK.TRANS64 P1, [R211+URZ+0x22850], R212 ;  /* 0x022850d4d30095a7 */ /* 0x000ee4000802007f */
[----:B---3--:R-:W-:Y:S05]  /*25a90*/  @!P1 BRA `(.L_x_2837) ;  /* 0xfffffffc00f09947 */ /* 0x008fea000383ffff */
[----:B------:R-:W-:Y:S05]  /*25aa0*/  BRA `(.L_x_2836) ;  /* 0xffffff0400647947 */ /* 0x000fea000383ffff */
.L_x_2843:
[----:B------:R-:W-:Y:S02]  /*25ab0*/  IMAD.MOV.U32 R13, RZ, RZ, R21 ;  /* 0x000000ffff0d7224 */ /* 0x000fe400078e0015 */
[----:B------:R-:W-:Y:S02]  /*25ac0*/  IMAD.MOV.U32 R12, RZ, RZ, RZ ;  /* 0x000000ffff0c7224 */ /* 0x000fe400078e00ff */
[----:B------:R-:W-:Y:S02]  /*25ad0*/  IMAD.MOV.U32 R11, RZ, RZ, 0x181f ;  /* 0x0000181fff0b7424 */ /* 0x000fe400078e00ff */
[----:B------:R-:W-:-:S07]  /*25ae0*/  IMAD.MOV.U32 R15, RZ, RZ, -0x1 ;  /* 0xffffffffff0f7424 */ /* 0x000fce00078e00ff */
[----:B0----5:R-:W-:Y:S05]  /*25af0*/  WARPSYNC.COLLECTIVE R15, `(.L_x_3083) ;  /* 0x000000000f087348 */ /* 0x021fea0003c00000 */
[----:B------:R1:W2:Y:S02]  /*25b00*/  SHFL.IDX P6, R14, R13, R12, R11 ;  /* 0x0000000c0d0e7389 */ /* 0x0002a400000c000b */
[----:B012--5:R-:W-:Y:S01]  /*25b10*/  ENDCOLLECTIVE ;  /* 0x000000000000791b */ /* 0x027fe20003800000 */
.L_x_3083:
[----:B------:R-:W-:Y:S02]  /*25b20*/  IMAD.MOV.U32 R13, RZ, RZ, R20 ;  /* 0x000000ffff0d7224 */ /* 0x000fe400078e0014 */
[----:B------:R-:W-:-:S07]  /*25b30*/  IMAD.MOV.U32 R3, RZ, RZ, R14 ;  /* 0x000000ffff037224 */ /* 0x000fce00078e000e */
[----:B------:R-:W-:Y:S05]  /*25b40*/  WARPSYNC.COLLECTIVE R15, `(.L_x_3084) ;  /* 0x000000000f087348 */ /* 0x000fea0003c00000 */
[----:B------:R0:W1:Y:S02]  /*25b50*/  SHFL.IDX P6, R14, R13, R12, R11 ;  /* 0x0000000c0d0e7389 */ /* 0x00006400000c000b */
[----:B01----:R-:W-:Y:S01]  /*25b60*/  ENDCOLLECTIVE ;  /* 0x000000000000791b */ /* 0x003fe20003800000 */
.L_x_3084:
[----:B------:R-:W-:Y:S05]  /*25b70*/  BRA `(.L_x_3085) ;  /* 0xffffff2c00747947 */ /* 0x000fea000383ffff */
.L_x_2846:
        /* <DEDUP_REMOVED lines=8> */
.L_x_3087:
[----:B------:R-:W-:Y:S05]  /*25c00*/  BSYNC B1 ;  /* 0x0000000000017941 */ /* 0x000fea0003800000 */
.L_x_3086:
        /* <DEDUP_REMOVED lines=8> */
.L_x_3088:
[----:B------:R-:W-:Y:S05]  /*25c90*/  BRA `(.L_x_3089) ;  /* 0xffffff2c00b07947 */ /* 0x000fea000383ffff */
.L_x_2849:
        /* <DEDUP_REMOVED lines=8> */
.L_x_3091:
[----:B------:R-:W-:Y:S05]  /*25d20*/  BSYNC B1 ;  /* 0x0000000000017941 */ /* 0x000fea0003800000 */
.L_x_3090:
        /* <DEDUP_REMOVED lines=8> */
.L_x_3092:
[----:B------:R-:W-:Y:S05]  /*25db0*/  BRA `(.L_x_3093) ;  /* 0xffffff2c00dc7947 */ /* 0x000fea000383ffff */
.L_x_2852:
[----:B------:R-:W-:Y:S01]  /*25dc0*/  BSSY B1, `(.L_x_3094) ;  /* 0x0000008000017945 */ /* 0x000fe20003800000 */
[----:B------:R-:W-:Y:S02]  /*25dd0*/  IMAD.MOV.U32 R13, RZ, RZ, R21 ;  /* 0x000000ffff0d7224 */ /* 0x000fe400078e0015 */
[----:B------:R-:W-:Y:S02]  /*25de0*/  IMAD.MOV.U32 R12, RZ, RZ, 0x3 ;  /* 0x00000003ff0c7424 */ /* 0x000fe400078e00ff */
[----:B------:R-:W-:Y:S02]  /*25df0*/  IMAD.MOV.U32 R11, RZ, RZ, 0x181f ;  /* 0x0000181fff0b7424 */ /* 0x000fe400078e00ff */
[----:B----4-:R-:W-:-:S07]  /*25e00*/  IMAD.MOV.U32 R15, RZ, RZ, -0x1 ;  /* 0xffffffffff0f7424 */ /* 0x010fce00078e00ff */
[----:B0123--:R-:W-:Y:S05]  /*25e10*/  WARPSYNC.COLLECTIVE R15, `(.L_x_3095) ;  /* 0x000000000f087348 */ /* 0x00ffea0003c00000 */
[----:B--2---:R2:W4:Y:S02]  /*25e20*/  SHFL.IDX P6, R14, R13, R12, R11 ;  /* 0x0000000c0d0e7389 */ /* 0x00452400000c000b */
[----:B01234-:R-:W-:Y:S01]  /*25e30*/  ENDCOLLECTIVE ;  /* 0x000000000000791b */ /* 0x01ffe20003800000 */
.L_x_3095:
[----:B------:R-:W-:Y:S05]  /*25e40*/  BSYNC B1 ;  /* 0x0000000000017941 */ /* 0x000fea0003800000 */
.L_x_3094:
        /* <DEDUP_REMOVED lines=8> */
.L_x_3096:
[----:B------:R-:W-:Y:S05]  /*25ed0*/  BRA `(.L_x_3097) ;  /* 0xffffff3000087947 */ /* 0x000fea000383ffff */
.L_x_2854:
[----:B------:R-:W-:Y:S02]  /*25ee0*/  IMAD.MOV.U32 R13, RZ, RZ, R6 ;  /* 0x000000ffff0d7224 */ /* 0x000fe400078e0006 */
[----:B------:R-:W-:Y:S02]  /*25ef0*/  IMAD.MOV.U32 R12, RZ, RZ, RZ ;  /* 0x000000ffff0c7224 */ /* 0x000fe400078e00ff */
[----:B------:R-:W-:Y:S02]  /*25f00*/  IMAD.MOV.U32 R11, RZ, RZ, 0x1c1f ;  /* 0x00001c1fff0b7424 */ /* 0x000fe400078e00ff */
[----:B------:R-:W-:-:S07]  /*25f10*/  IMAD.MOV.U32 R15, RZ, RZ, -0x1 ;  /* 0xffffffffff0f7424 */ /* 0x000fce00078e00ff */
[----:B------:R-:W-:Y:S05]  /*25f20*/  WARPSYNC.COLLECTIVE R15, `(.L_x_3098) ;  /* 0x000000000f087348 */ /* 0x000fea0003c00000 */
[----:B------:R0:W1:Y:S02]  /*25f30*/  SHFL.IDX P6, R14, R13, R12, R11 ;  /* 0x0000000c0d0e7389 */ /* 0x00006400000c000b */
[----:B01----:R-:W-:Y:S01]  /*25f40*/  ENDCOLLECTIVE ;  /* 0x000000000000791b */ /* 0x003fe20003800000 */
.L_x_3098:
[----:B------:R-:W-:Y:S02]  /*25f50*/  IMAD.MOV.U32 R13, RZ, RZ, R3 ;  /* 0x000000ffff0d7224 */ /* 0x000fe400078e0003 */
[----:B------:R-:W-:-:S07]  /*25f60*/  IMAD.MOV.U32 R10, RZ, RZ, R14 ;  /* 0x000000ffff0a7224 */ /* 0x000fce00078e000e */
[----:B------:R-:W-:Y:S05]  /*25f70*/  WARPSYNC.COLLECTIVE R15, `(.L_x_3099) ;  /* 0x000000000f087348 */ /* 0x000fea0003c00000 */
[----:B------:R0:W1:Y:S02]  /*25f80*/  SHFL.IDX P6, R14, R13, R12, R11 ;  /* 0x0000000c0d0e7389 */ /* 0x00006400000c000b */
[----:B01----:R-:W-:Y:S01]  /*25f90*/  ENDCOLLECTIVE ;  /* 0x000000000000791b */ /* 0x003fe20003800000 */
.L_x_3099:
[----:B------:R-:W-:Y:S01]  /*25fa0*/  IMAD.MOV.U32 R11, RZ, RZ, R14 ;  /* 0x000000ffff0b7224 */ /* 0x000fe200078e000e */
[----:B------:R-:W-:Y:S06]  /*25fb0*/  BRA `(.L_x_3100) ;  /* 0xffffff3000ec7947 */ /* 0x000fec000383ffff */
.L_x_2857:
        /* <DEDUP_REMOVED lines=8> */
.L_x_3102:
[----:B------:R-:W-:Y:S05]  /*26040*/  BSYNC B1 ;  /* 0x0000000000017941 */ /* 0x000fea0003800000 */
.L_x_3101:
        /* <DEDUP_REMOVED lines=8> */
.L_x_3103:
[----:B------:R-:W-:Y:S05]  /*260d0*/  BRA `(.L_x_3104) ;  /* 0xffffff4000307947 */ /* 0x000fea000383ffff */
.L_x_2861:
[----:B------:R-:W-:Y:S02]  /*260e0*/  IMAD.MOV.U32 R13, RZ, RZ, R4 ;  /* 0x000000ffff0d7224 */ /* 0x000fe400078e0004 */
[----:B------:R-:W-:Y:S02]  /*260f0*/  IMAD.MOV.U32 R12, RZ, RZ, RZ ;  /* 0x000000ffff0c7224 */ /* 0x000fe400078e00ff */
[----:B------:R-:W-:Y:S02]  /*26100*/  IMAD.MOV.U32 R11, RZ, RZ, 0x181f ;  /* 0x0000181fff0b7424 */ /* 0x000fe400078e00ff */
[----:B------:R-:W-:-:S07]  /*26110*/  IMAD.MOV.U32 R15, RZ, RZ, -0x1 ;  /* 0xffffffffff0f7424 */ /* 0x000fce00078e00ff */
[----:B--23--:R-:W-:Y:S05]  /*26120*/  WARPSYNC.COLLECTIVE R15, `(.L_x_3105) ;  /* 0x000000000f087348 */ /* 0x00cfea0003c00000 */
[----:B------:R0:W1:Y:S02]  /*26130*/  SHFL.IDX P6, R14, R13, R12, R11 ;  /* 0x0000000c0d0e7389 */ /* 0x00006400000c000b */
[----:B0123--:R-:W-:Y:S01]  /*26140*/  ENDCOLLECTIVE ;  /* 0x000000000000791b */ /* 0x00ffe20003800000 */
.L_x_3105:
[----:B------:R-:W-:Y:S02]  /*26150*/  IMAD.MOV.U32 R13, RZ, RZ, R0 ;  /* 0x000000ffff0d7224 */ /* 0x000fe400078e0000 */
[----:B------:R-:W-:-:S07]  /*26160*/  IMAD.MOV.U32 R3, RZ, RZ, R14 ;  /* 0x000000ffff037224 */ /* 0x000fce00078e000e */
[----:B------:R-:W-:Y:S05]  /*26170*/  WARPSYNC.COLLECTIVE R15, `(.L_x_3106) ;  /* 0x000000000f087348 */ /* 0x000fea0003c00000 */
[----:B------:R0:W1:Y:S02]  /*26180*/  SHFL.IDX P6, R14, R13, R12, R11 ;  /* 0x0000000c0d0e7389 */ /* 0x00006400000c000b */
[----:B01----:R-:W-:Y:S01]  /*26190*/  ENDCOLLECTIVE ;  /* 0x000000000000791b */ /* 0x003fe20003800000 */
.L_x_3106:
[----:B------:R-:W-:Y:S05]  /*261a0*/  BRA `(.L_x_3107) ;  /* 0xffffff5400907947 */ /* 0x000fea000383ffff */
.L_x_2864:
[----:B------:R-:W-:Y:S01]  /*261b0*/  BSSY B1, `(.L_x_3108) ;  /* 0x0000008000017945 */ /* 0x000fe20003800000 */
[----:B-1----:R-:W-:Y:S02]  /*261c0*/  IMAD.MOV.U32 R13, RZ, RZ, R4 ;  /* 0x000000ffff0d7224 */ /* 0x002fe400078e0004 */
[----:B------:R-:W-:Y:S02]  /*261d0*/  IMAD.MOV.U32 R12, RZ, RZ, 0x1 ;  /* 0x00000001ff0c7424 */ /* 0x000fe400078e00ff */
[----:B------:R-:W-:Y:S02]  /*261e0*/  IMAD.MOV.U32 R11, RZ, RZ, 0x181f ;  /* 0x0000181fff0b7424 */ /* 0x000fe400078e00ff */
[----:B------:R-:W-:-:S07]  /*261f0*/  IMAD.MOV.U32 R15, RZ, RZ, -0x1 ;  /* 0xffffffffff0f7424 */ /* 0x000fce00078e00ff */
[----:B0-234-:R-:W-:Y:S05]  /*26200*/  WARPSYNC.COLLECTIVE R15, `(.L_x_3109) ;  /* 0x000000000f087348 */ /* 0x01dfea0003c00000 */
[----:B----4-:R1:W4:Y:S02]  /*26210*/  SHFL.IDX P6, R14, R13, R12, R11 ;  /* 0x0000000c0d0e7389 */ /* 0x01032400000c000b */
[----:B01234-:R-:W-:Y:S01]  /*26220*/  ENDCOLLECTIVE ;  /* 0x000000000000791b */ /* 0x01ffe20003800000 */
.L_x_3109:
[----:B------:R-:W-:Y:S05]  /*26230*/  BSYNC B1 ;  /* 0x0000000000017941 */ /* 0x000fea0003800000 */
.L_x_3108:
        /* <DEDUP_REMOVED lines=8> */
.L_x_3110:
[----:B------:R-:W-:Y:S05]  /*262c0*/  BRA `(.L_x_3111) ;  /* 0xffffff5400c07947 */ /* 0x000fea000383ffff */
.L_x_2867:
        /* <DEDUP_REMOVED lines=8> */
.L_x_3113:
[----:B------:R-:W-:Y:S05]  /*26350*/  BSYNC B1 ;  /* 0x0000000000017941 */ /* 0x000fea0003800000 */
.L_x_3112:
        /* <DEDUP_REMOVED lines=8> */
.L_x_3114:
[----:B------:R-:W-:Y:S05]  /*263e0*/  BRA `(.L_x_3115) ;  /* 0xffffff5400ec7947 */ /* 0x000fea000383ffff */
.L_x_2870:
        /* <DEDUP_REMOVED lines=8> */
.L_x_3117:
[----:B------:R-:W-:Y:S05]  /*26470*/  BSYNC B1 ;  /* 0x0000000000017941 */ /* 0x000fea0003800000 */
.L_x_3116:
        /* <DEDUP_REMOVED lines=8> */
.L_x_3118:
[----:B------:R-:W-:Y:S05]  /*26500*/  BRA `(.L_x_3119) ;  /* 0xffffff5800187947 */ /* 0x000fea000383ffff */
.L_x_2897:
[----:B------:R-:W1:Y:S01]  /*26510*/  S2R R11, SR_TID.X ;  /* 0x00000000000b7919 */ /* 0x000e620000002100 */
[----:B------:R-:W-:Y:S01]  /*26520*/  BSSY B1, `(.L_x_3120) ;  /* 0x000000a000017945 */ /* 0x000fe20003800000 */
[----:B------:R-:W-:Y:S02]  /*26530*/  IMAD.MOV.U32 R12, RZ, RZ, RZ ;  /* 0x000000ffff0c7224 */ /* 0x000fe400078e00ff */
[----:B0-----:R-:W-:Y:S01]  /*26540*/  IMAD.MOV.U32 R15, RZ, RZ, -0x1 ;  /* 0xffffffffff0f7424 */ /* 0x001fe200078e00ff */
[----:B-1----:R-:W-:-:S04]  /*26550*/  SHF.R.U32.HI R11, RZ, 0x5, R11 ;  /* 0x00000005ff0b7819 */ /* 0x002fc8000001160b */
[----:B------:R-:W-:-:S05]  /*26560*/  LOP3.LUT R11, R11, 0x3, RZ, 0xc0, !PT ;  /* 0x000000030b0b7812 */ /* 0x000fca00078ec0ff */
[----:B------:R-:W-:Y:S02]  /*26570*/  IMAD.MOV.U32 R13, RZ, RZ, R11 ;  /* 0x000000ffff0d7224 */ /* 0x000fe400078e000b */
[----:B------:R-:W-:-:S07]  /*26580*/  IMAD.MOV.U32 R11, RZ, RZ, 0x1f ;  /* 0x0000001fff0b7424 */ /* 0x000fce00078e00ff */
[----:B------:R-:W-:Y:S05]  /*26590*/  WARPSYNC.COLLECTIVE R15, `(.L_x_3121) ;  /* 0x000000000f087348 */ /* 0x000fea0003c00000 */
[----:B------:R0:W1:Y:S02]  /*265a0*/  SHFL.IDX P6, R14, R13, R12, R11 ;  /* 0x0000000c0d0e7389 */ /* 0x00006400000c000b */
[----:B01----:R-:W-:Y:S01]  /*265b0*/  ENDCOLLECTIVE ;  /* 0x000000000000791b */ /* 0x003fe20003800000 */
.L_x_3121:
[----:B------:R-:W-:Y:S05]  /*265c0*/  BSYNC B1 ;  /* 0x0000000000017941 */ /* 0x000fea0003800000 */
.L_x_3120:
[----:B------:R-:W-:Y:S05]  /*265d0*/  BRA `(.L_x_3122) ;  /* 0xffffff7800387947 */ /* 0x000fea000383ffff */
.L_x_2899:
[----:B------:R-:W-:Y:S01]  /*265e0*/  BSSY B1, `(.L_x_3123) ;  /* 0x0000006000017945 */ /* 0x000fe20003800000 */
[----:B0-----:R-:W-:-:S07]  /*265f0*/  IMAD.MOV.U32 R15, RZ, RZ, -0x1 ;  /* 0xffffffffff0f7424 */ /* 0x001fce00078e00ff */
[----:B-1----:R-:W-:Y:S05]  /*26600*/  WARPSYNC.COLLECTIVE R15, `(.L_x_3124) ;  /* 0x000000000f0c7348 */ /* 0x002fea0003c00000 */
[----:B------:R-:W-:Y:S02]  /*26610*/  ELECT P6, UR62, PT ;  /* 0x00000000003e782f */ /* 0x000fe400038c0000 */
[----:B------:R-:W-:Y:S01]  /*26620*/  MOV R14, UR62 ;  /* 0x0000003e000e7c02 */ /* 0x000fe20008000f00 */
[----:B-1----:R-:W-:Y:S10]  /*26630*/  ENDCOLLECTIVE ;  /* 0x000000000000791b */ /* 0x002ff40003800000 */
.L_x_3124:
[----:B------:R-:W-:Y:S05]  /*26640*/  BSYNC B1 ;  /* 0x0000000000017941 */ /* 0x000fea0003800000 */
.L_x_3123:
[----:B------:R-:W-:Y:S05]  /*26650*/  BRA `(.L_x_2898) ;  /* 0xffffff7800307947 */ /* 0x000fea000383ffff */
.L_x_2901:
[----:B-1----:R1:W2:Y:S02]  /*26660*/  SYNCS.PHASECHK.TRANS64.TRYWAIT P0, [R19+URZ+0x22820], R6 ;  /* 0x02282006130075a7 */ /* 0x0022a4000800017f */
[----:B--2---:R-:W-:Y:S05]  /*26670*/  @!P0 NANOSLEEP.SYNCS 0x989680 ;  /* 0x009896800000895d */ /* 0x004fea0003900000 */
[----:B------:R-:W2:Y:S02]  /*26680*/  @!P0 SYNCS.PHASECHK.TRANS64 P0, [R19+URZ+0x22820], R6 ;  /* 0x02282006130085a7 */ /* 0x000ea4000800007f */
[----:B--2---:R-:W-:Y:S05]  /*26690*/  @!P0 BRA `(.L_x_2901) ;  /* 0xfffffffc00f08947 */ /* 0x004fea000383ffff */
[----:B------:R-:W-:Y:S05]  /*266a0*/  BRA `(.L_x_3125) ;  /* 0xffffff7800407947 */ /* 0x000fea000383ffff */
.L_x_2905:
[----:B--2---:R2:W3:Y:S02]  /*266b0*/  SYNCS.PHASECHK.TRANS64.TRYWAIT P0, [R7+URZ+0x228a0], R10 ;  /* 0x0228a00a070075a7 */ /* 0x0044e4000800017f */
[----:B---3--:R-:W-:Y:S05]  /*266c0*/  @!P0 NANOSLEEP.SYNCS 0x989680 ;  /* 0x009896800000895d */ /* 0x008fea0003900000 */
[----:B------:R-:W3:Y:S02]  /*266d0*/  @!P0 SYNCS.PHASECHK.TRANS64 P0, [R7+URZ+0x228a0], R10 ;  /* 0x0228a00a070085a7 */ /* 0x000ee4000800007f */
[----:B---3--:R-:W-:Y:S05]  /*266e0*/  @!P0 BRA `(.L_x_2905) ;  /* 0xfffffffc00f08947 */ /* 0x008fea000383ffff */
[----:B------:R-:W-:Y:S05]  /*266f0*/  BRA `(.L_x_3126) ;  /* 0xffffff7800607947 */ /* 0x000fea000383ffff */
.L_x_2910:
[----:B-1----:R1:W3:Y:S02]  /*26700*/  SYNCS.PHASECHK.TRANS64.TRYWAIT P0, [R7+URZ+0x228c0], R10 ;  /* 0x0228c00a070075a7 */ /* 0x0022e4000800017f */
[----:B---3--:R-:W-:Y:S05]  /*26710*/  @!P0 NANOSLEEP.SYNCS 0x989680 ;  /* 0x009896800000895d */ /* 0x008fea0003900000 */
[----:B------:R-:W3:Y:S02]  /*26720*/  @!P0 SYNCS.PHASECHK.TRANS64 P0, [R7+URZ+0x228c0], R10 ;  /* 0x0228c00a070085a7 */ /* 0x000ee4000800007f */
[----:B---3--:R-:W-:Y:S05]  /*26730*/  @!P0 BRA `(.L_x_2910) ;  /* 0xfffffffc00f08947 */ /* 0x008fea000383ffff */
[----:B------:R-:W-:Y:S05]  /*26740*/  BRA `(.L_x_3127) ;  /* 0xffffff7800e07947 */ /* 0x000fea000383ffff */
.L_x_2920:
[----:B-1----:R1:W2:Y:S02]  /*26750*/  SYNCS.PHASECHK.TRANS64.TRYWAIT P1, [R6+URZ+0x228a0], R7 ;  /* 0x0228a007060075a7 */ /* 0x0022a4000802017f */
[----:B--2---:R-:W-:Y:S05]  /*26760*/  @!P1 NANOSLEEP.SYNCS 0x989680 ;  /* 0x009896800000995d */ /* 0x004fea0003900000 */
[----:B------:R-:W2:Y:S02]  /*26770*/  @!P1 SYNCS.PHASECHK.TRANS64 P1, [R6+URZ+0x228a0], R7 ;  /* 0x0228a007060095a7 */ /* 0x000ea4000802007f */
[----:B--2---:R-:W-:Y:S05]  /*26780*/  @!P1 BRA `(.L_x_2920) ;  /* 0xfffffffc00f09947 */ /* 0x004fea000383ffff */
[----:B------:R-:W-:Y:S05]  /*26790*/  BRA `(.L_x_3128) ;  /* 0xffffff8000707947 */ /* 0x000fea000383ffff */
.L_x_2925:
[----:B--2---:R2:W3:Y:S02]  /*267a0*/  SYNCS.PHASECHK.TRANS64.TRYWAIT P1, [R6+URZ+0x228c0], R7 ;  /* 0x0228c007060075a7 */ /* 0x0044e4000802017f */
[----:B---3--:R-:W-:Y:S05]  /*267b0*/  @!P1 NANOSLEEP.SYNCS 0x989680 ;  /* 0x009896800000995d */ /* 0x008fea0003900000 */
[----:B------:R-:W3:Y:S02]  /*267c0*/  @!P1 SYNCS.PHASECHK.TRANS64 P1, [R6+URZ+0x228c0], R7 ;  /* 0x0228c007060095a7 */ /* 0x000ee4000802007f */
[----:B---3--:R-:W-:Y:S05]  /*267d0*/  @!P1 BRA `(.L_x_2925) ;  /* 0xfffffffc00f09947 */ /* 0x008fea000383ffff */
[----:B------:R-:W-:Y:S05]  /*267e0*/  BRA `(.L_x_3129) ;  /* 0xffffff8000ec7947 */ /* 0x000fea000383ffff */
.L_x_2951:
[----:B-1----:R-:W1:Y:S01]  /*267f0*/  S2R R4, SR_TID.X ;  /* 0x0000000000047919 */ /* 0x002e620000002100 */
[----:B------:R-:W-:Y:S01]  /*26800*/  BSSY B0, `(.L_x_3130) ;  /* 0x000000a000007945 */ /* 0x000fe20003800000 */
[----:B------:R-:W-:Y:S02]  /*26810*/  IMAD.MOV.U32 R12, RZ, RZ, RZ ;  /* 0x000000ffff0c7224 */ /* 0x000fe400078e00ff */
[----:B------:R-:W-:Y:S02]  /*26820*/  IMAD.MOV.U32 R11, RZ, RZ, 0x1f ;  /* 0x0000001fff0b7424 */ /* 0x000fe400078e00ff */
[----:B0-----:R-:W-:Y:S01]  /*26830*/  IMAD.MOV.U32 R15, RZ, RZ, -0x1 ;  /* 0xffffffffff0f7424 */ /* 0x001fe200078e00ff */
[----:B-1----:R-:W-:-:S04]  /*26840*/  SHF.R.U32.HI R4, RZ, 0x5, R4 ;  /* 0x00000005ff047819 */ /* 0x002fc80000011604 */
[----:B------:R-:W-:-:S05]  /*26850*/  LOP3.LUT R4, R4, 0x3, RZ, 0xc0, !PT ;  /* 0x0000000304047812 */ /* 0x000fca00078ec0ff */
[----:B------:R-:W-:-:S07]  /*26860*/  IMAD.MOV.U32 R13, RZ, RZ, R4 ;  /* 0x000000ffff0d7224 */ /* 0x000fce00078e0004 */
[----:B--2---:R-:W-:Y:S05]  /*26870*/  WARPSYNC.COLLECTIVE R15, `(.L_x_3131) ;  /* 0x000000000f087348 */ /* 0x004fea0003c00000 */
[----:B------:R0:W1:Y:S02]  /*26880*/  SHFL.IDX P6, R14, R13, R12, R11 ;  /* 0x0000000c0d0e7389 */ /* 0x00006400000c000b */
[----:B012---:R-:W-:Y:S01]  /*26890*/  ENDCOLLECTIVE ;  /* 0x000000000000791b */ /* 0x007fe20003800000 */
.L_x_3131:
[----:B------:R-:W-:Y:S05]  /*268a0*/  BSYNC B0 ;  /* 0x0000000000007941 */ /* 0x000fea0003800000 */
.L_x_3130:
[----:B------:R-:W-:Y:S05]  /*268b0*/  BRA `(.L_x_3132) ;  /* 0xffffff9400807947 */ /* 0x000fea000383ffff */
.L_x_2953:
[----:B------:R-:W-:Y:S01]  /*268c0*/  BSSY B0, `(.L_x_3133) ;  /* 0x0000006000007945 */ /* 0x000fe20003800000 */
[----:B0-----:R-:W-:-:S07]  /*268d0*/  IMAD.MOV.U32 R15, RZ, RZ, -0x1 ;  /* 0xffffffffff0f7424 */ /* 0x001fce00078e00ff */
[----:B-12---:R-:W-:Y:S05]  /*268e0*/  WARPSYNC.COLLECTIVE R15, `(.L_x_3134) ;  /* 0x000000000f0c7348 */ /* 0x006fea0003c00000 */
[----:B------:R-:W-:Y:S02]  /*268f0*/  ELECT P6, UR62, PT ;  /* 0x00000000003e782f */ /* 0x000fe400038c0000 */
[----:B------:R-:W-:Y:S01]  /*26900*/  MOV R14, UR62 ;  /* 0x0000003e000e7c02 */ /* 0x000fe20008000f00 */
[----:B-12---:R-:W-:Y:S10]  /*26910*/  ENDCOLLECTIVE ;  /* 0x000000000000791b */ /* 0x006ff40003800000 */
.L_x_3134:
[----:B------:R-:W-:Y:S05]  /*26920*/  BSYNC B0 ;  /* 0x0000000000007941 */ /* 0x000fea0003800000 */
.L_x_3133:
[----:B------:R-:W-:Y:S05]  /*26930*/  BRA `(.L_x_3135) ;  /* 0xffffff9400847947 */ /* 0x000fea000383ffff */
.L_x_2955:
[----:B---3--:R3:W4:Y:S02]  /*26940*/  SYNCS.PHASECHK.TRANS64.TRYWAIT P0, [R0+URZ+0x22840], R2 ;  /* 0x02284002000075a7 */ /* 0x008724000800017f */
[----:B----4-:R-:W-:Y:S05]  /*26950*/  @!P0 NANOSLEEP.SYNCS 0x989680 ;  /* 0x009896800000895d */ /* 0x010fea0003900000 */
[----:B------:R-:W4:Y:S02]  /*26960*/  @!P0 SYNCS.PHASECHK.TRANS64 P0, [R0+URZ+0x22840], R2 ;  /* 0x02284002000085a7 */ /* 0x000f24000800007f */
[----:B----4-:R-:W-:Y:S05]  /*26970*/  @!P0 BRA `(.L_x_2955) ;  /* 0xfffffffc00f08947 */ /* 0x010fea000383ffff */
[----:B------:R-:W-:Y:S05]  /*26980*/  BRA `(.L_x_3136) ;  /* 0xffffff9400e87947 */ /* 0x000fea000383ffff */
.L_x_2959:
        /* <DEDUP_REMOVED lines=13> */
.L_x_3137:
[----:B------:R-:W-:Y:S02]  /*26a60*/  IMAD.MOV.U32 R13, RZ, RZ, R4 ;  /* 0x000000ffff0d7224 */ /* 0x000fe400078e0004 */
[----:B------:R-:W-:-:S07]  /*26a70*/  IMAD.MOV.U32 R6, RZ, RZ, R14 ;  /* 0x000000ffff067224 */ /* 0x000fce00078e000e */
[----:B------:R-:W-:Y:S05]  /*26a80*/  WARPSYNC.COLLECTIVE R15, `(.L_x_3138) ;  /* 0x000000000f087348 */ /* 0x000fea0003c00000 */
[----:B------:R0:W1:Y:S02]  /*26a90*/  SHFL.IDX P6, R14, R13, R12, R11 ;  /* 0x0000000c0d0e7389 */ /* 0x00006400000c000b */
[----:B01----:R-:W-:Y:S01]  /*26aa0*/  ENDCOLLECTIVE ;  /* 0x000000000000791b */ /* 0x003fe20003800000 */
.L_x_3138:
[----:B------:R-:W-:Y:S02]  /*26ab0*/  IMAD.MOV.U32 R13, RZ, RZ, R3 ;  /* 0x000000ffff0d7224 */ /* 0x000fe400078e0003 */
[----:B------:R-:W-:Y:S02]  /*26ac0*/  IMAD.MOV.U32 R12, RZ, RZ, 0x1 ;  /* 0x00000001ff0c7424 */ /* 0x000fe400078e00ff */
[----:B------:R-:W-:-:S07]  /*26ad0*/  IMAD.MOV.U32 R7, RZ, RZ, R14 ;  /* 0x000000ffff077224 */ /* 0x000fce00078e000e */
[----:B------:R-:W-:Y:S05]  /*26ae0*/  WARPSYNC.COLLECTIVE R15, `(.L_x_3139) ;  /* 0x000000000f087348 */ /* 0x000fea0003c00000 */
[----:B------:R0:W1:Y:S02]  /*26af0*/  SHFL.IDX P6, R14, R13, R12, R11 ;  /* 0x0000000c0d0e7389 */ /* 0x00006400000c000b */
[----:B01----:R-:W-:Y:S01]  /*26b00*/  ENDCOLLECTIVE ;  /* 0x000000000000791b */ /* 0x003fe20003800000 */
.L_x_3139:
        /* <DEDUP_REMOVED lines=15> */
.L_x_3140:
[----:B------:R-:W-:Y:S02]  /*26c00*/  IMAD.MOV.U32 R13, RZ, RZ, R3 ;  /* 0x000000ffff0d7224 */ /* 0x000fe400078e0003 */
[----:B------:R-:W-:Y:S02]  /*26c10*/  IMAD.MOV.U32 R12, RZ, RZ, 0x2 ;  /* 0x00000002ff0c7424 */ /* 0x000fe400078e00ff */
[----:B------:R-:W-:-:S07]  /*26c20*/  IMAD.MOV.U32 R5, RZ, RZ, R14 ;  /* 0x000000ffff057224 */ /* 0x000fce00078e000e */
[----:B------:R-:W-:Y:S05]  /*26c30*/  WARPSYNC.COLLECTIVE R15, `(.L_x_3141) ;  /* 0x000000000f087348 */ /* 0x000fea0003c00000 */
[----:B------:R0:W1:Y:S02]  /*26c40*/  SHFL.IDX P6, R14, R13, R12, R11 ;  /* 0x0000000c0d0e7389 */ /* 0x00006400000c000b */
[----:B01----:R-:W-:Y:S01]  /*26c50*/  ENDCOLLECTIVE ;  /* 0x000000000000791b */ /* 0x003fe20003800000 */
.L_x_3141:
        /* <DEDUP_REMOVED lines=15> */
.L_x_3142:
[----:B------:R-:W-:Y:S02]  /*26d50*/  IMAD.MOV.U32 R13, RZ, RZ, R3 ;  /* 0x000000ffff0d7224 */ /* 0x000fe400078e0003 */
[----:B------:R-:W-:Y:S02]  /*26d60*/  IMAD.MOV.U32 R12, RZ, RZ, 0x3 ;  /* 0x00000003ff0c7424 */ /* 0x000fe400078e00ff */
[----:B------:R-:W-:-:S07]  /*26d70*/  IMAD.MOV.U32 R5, RZ, RZ, R14 ;  /* 0x000000ffff057224 */ /* 0x000fce00078e000e */
[----:B------:R-:W-:Y:S05]  /*26d80*/  WARPSYNC.COLLECTIVE R15, `(.L_x_3143) ;  /* 0x000000000f087348 */ /* 0x000fea0003c00000 */
[----:B------:R0:W1:Y:S02]  /*26d90*/  SHFL.IDX P6, R14, R13, R12, R11 ;  /* 0x0000000c0d0e7389 */ /* 0x00006400000c000b */
[----:B01----:R-:W-:Y:S01]  /*26da0*/  ENDCOLLECTIVE ;  /* 0x000000000000791b */ /* 0x003fe20003800000 */
.L_x_3143:
        /* <DEDUP_REMOVED lines=15> */
.L_x_3144:
[----:B------:R-:W-:Y:S02]  /*26ea0*/  IMAD.MOV.U32 R13, RZ, RZ, R3 ;  /* 0x000000ffff0d7224 */ /* 0x000fe400078e0003 */
[----:B------:R-:W-:Y:S02]  /*26eb0*/  IMAD.MOV.U32 R12, RZ, RZ, 0x4 ;  /* 0x00000004ff0c7424 */ /* 0x000fe400078e00ff */
[----:B------:R-:W-:-:S07]  /*26ec0*/  IMAD.MOV.U32 R5, RZ, RZ, R14 ;  /* 0x000000ffff057224 */ /* 0x000fce00078e000e */
[----:B------:R-:W-:Y:S05]  /*26ed0*/  WARPSYNC.COLLECTIVE R15, `(.L_x_3145) ;  /* 0x000000000f087348 */ /* 0x000fea0003c00000 */
[----:B------:R0:W1:Y:S02]  /*26ee0*/  SHFL.IDX P6, R14, R13, R12, R11 ;  /* 0x0000000c0d0e7389 */ /* 0x00006400000c000b */
[----:B01----:R-:W-:Y:S01]  /*26ef0*/  ENDCOLLECTIVE ;  /* 0x000000000000791b */ /* 0x003fe20003800000 */
.L_x_3145:
        /* <DEDUP_REMOVED lines=15> */
.L_x_3146:
[----:B------:R-:W-:Y:S02]  /*26ff0*/  IMAD.MOV.U32 R13, RZ, RZ, R3 ;  /* 0x000000ffff0d7224 */ /* 0x000fe400078e0003 */
[----:B------:R-:W-:Y:S02]  /*27000*/  IMAD.MOV.U32 R12, RZ, RZ, 0x5 ;  /* 0x00000005ff0c7424 */ /* 0x000fe400078e00ff */
[----:B------:R-:W-:-:S07]  /*27010*/  IMAD.MOV.U32 R5, RZ, RZ, R14 ;  /* 0x000000ffff057224 */ /* 0x000fce00078e000e */
[----:B------:R-:W-:Y:S05]  /*27020*/  WARPSYNC.COLLECTIVE R15, `(.L_x_3147) ;  /* 0x000000000f087348 */ /* 0x000fea0003c00000 */
[----:B------:R0:W1:Y:S02]  /*27030*/  SHFL.IDX P6, R14, R13, R12, R11 ;  /* 0x0000000c0d0e7389 */ /* 0x00006400000c000b */
[----:B01----:R-:W-:Y:S01]  /*27040*/  ENDCOLLECTIVE ;  /* 0x000000000000791b */ /* 0x003fe20003800000 */
.L_x_3147:
        /* <DEDUP_REMOVED lines=15> */
.L_x_3148:
[----:B------:R-:W-:Y:S02]  /*27140*/  IMAD.MOV.U32 R13, RZ, RZ, R3 ;  /* 0x000000ffff0d7224 */ /* 0x000fe400078e0003 */
[----:B------:R-:W-:Y:S02]  /*27150*/  IMAD.MOV.U32 R12, RZ, RZ, 0x6 ;  /* 0x00000006ff0c7424 */ /* 0x000fe400078e00ff */
[----:B------:R-:W-:-:S07]  /*27160*/  IMAD.MOV.U32 R5, RZ, RZ, R14 ;  /* 0x000000ffff057224 */ /* 0x000fce00078e000e */
[----:B------:R-:W-:Y:S05]  /*27170*/  WARPSYNC.COLLECTIVE R15, `(.L_x_3149) ;  /* 0x000000000f087348 */ /* 0x000fea0003c00000 */
[----:B------:R0:W1:Y:S02]  /*27180*/  SHFL.IDX P6, R14, R13, R12, R11 ;  /* 0x0000000c0d0e7389 */ /* 0x00006400000c000b */
[----:B01----:R-:W-:Y:S01]  /*27190*/  ENDCOLLECTIVE ;  /* 0x000000000000791b */ /* 0x003fe20003800000 */
.L_x_3149:
        /* <DEDUP_REMOVED lines=13> */
.L_x_3150:
        /* <DEDUP_REMOVED lines=8> */
.L_x_3151:
        /* <DEDUP_REMOVED lines=13> */
.L_x_3152:
[----:B------:R-:W-:Y:S01]  /*273c0*/  IMAD.MOV.U32 R3, RZ, RZ, R14 ;  /* 0x000000ffff037224 */ /* 0x000fe200078e000e */
[----:B------:R-:W-:Y:S06]  /*273d0*/  BRA `(.L_x_3153) ;  /* 0xffffff9800687947 */ /* 0x000fec000383ffff */
.L_x_2962:
[----:B0-----:R0:W1:Y:S02]  /*273e0*/  SYNCS.PHASECHK.TRANS64.TRYWAIT P0, [R19+URZ+0x22820], R0 ;  /* 0x02282000130075a7 */ /* 0x001064000800017f */
[----:B-1----:R-:W-:Y:S05]  /*273f0*/  @!P0 NANOSLEEP.SYNCS 0x989680 ;  /* 0x009896800000895d */ /* 0x002fea0003900000 */
[----:B------:R-:W1:Y:S02]  /*27400*/  @!P0 SYNCS.PHASECHK.TRANS64 P0, [R19+URZ+0x22820], R0 ;  /* 0x02282000130085a7 */ /* 0x000e64000800007f */
[----:B-1----:R-:W-:Y:S05]  /*27410*/  @!P0 BRA `(.L_x_2962) ;  /* 0xfffffffc00f08947 */ /* 0x002fea000383ffff */
[----:B------:R-:W-:Y:S05]  /*27420*/  BRA `(.L_x_3154) ;  /* 0xffffff9800c47947 */ /* 0x000fea000383ffff */
.L_x_2966:
[----:B0-----:R0:W1:Y:S02]  /*27430*/  SYNCS.PHASECHK.TRANS64.TRYWAIT P0, [R2+URZ+0x22860], R0 ;  /* 0x02286000020075a7 */ /* 0x001064000800017f */
[----:B-1----:R-:W-:Y:S05]  /*27440*/  @!P0 NANOSLEEP.SYNCS 0x989680 ;  /* 0x009896800000895d */ /* 0x002fea0003900000 */
[----:B------:R-:W1:Y:S02]  /*27450*/  @!P0 SYNCS.PHASECHK.TRANS64 P0, [R2+URZ+0x22860], R0 ;  /* 0x02286000020085a7 */ /* 0x000e64000800007f */
[----:B-1----:R-:W-:Y:S05]  /*27460*/  @!P0 BRA `(.L_x_2966) ;  /* 0xfffffffc00f08947 */ /* 0x002fea000383ffff */
[----:B------:R-:W-:Y:S05]  /*27470*/  BRA `(.L_x_3155) ;  /* 0xffffff9800e87947 */ /* 0x000fea000383ffff */
.L_x_2981:
[----:B-1----:R1:W2:Y:S02]  /*27480*/  SYNCS.PHASECHK.TRANS64.TRYWAIT P0, [R2+URZ+0x22840], R6 ;  /* 0x02284006020075a7 */ /* 0x0022a4000800017f */
[----:B--2---:R-:W-:Y:S05]  /*27490*/  @!P0 NANOSLEEP.SYNCS 0x989680 ;  /* 0x009896800000895d */ /* 0x004fea0003900000 */
[----:B------:R-:W2:Y:S02]  /*274a0*/  @!P0 SYNCS.PHASECHK.TRANS64 P0, [R2+URZ+0x22840], R6 ;  /* 0x02284006020085a7 */ /* 0x000ea4000800007f */
[----:B--2---:R-:W-:Y:S05]  /*274b0*/  @!P0 BRA `(.L_x_2981) ;  /* 0xfffffffc00f08947 */ /* 0x004fea000383ffff */
[----:B------:R-:W-:Y:S05]  /*274c0*/  BRA `(.L_x_3156) ;  /* 0xffffffa400287947 */ /* 0x000fea000383ffff */
.L_x_2986:
[----:B0-----:R0:W2:Y:S02]  /*274d0*/  SYNCS.PHASECHK.TRANS64.TRYWAIT P0, [R2+URZ+0x22860], R6 ;  /* 0x02286006020075a7 */ /* 0x0010a4000800017f */
[----:B--2---:R-:W-:Y:S05]  /*274e0*/  @!P0 NANOSLEEP.SYNCS 0x989680 ;  /* 0x009896800000895d */ /* 0x004fea0003900000 */
[----:B------:R-:W2:Y:S02]  /*274f0*/  @!P0 SYNCS.PHASECHK.TRANS64 P0, [R2+URZ+0x22860], R6 ;  /* 0x02286006020085a7 */ /* 0x000ea4000800007f */
[----:B--2---:R-:W-:Y:S05]  /*27500*/  @!P0 BRA `(.L_x_2986) ;  /* 0xfffffffc00f08947 */ /* 0x004fea000383ffff */
[----:B------:R-:W-:Y:S05]  /*27510*/  BRA `(.L_x_3157) ;  /* 0xffffffa400a87947 */ /* 0x000fea000383ffff */
.L_x_2997:
[----:B-1----:R1:W2:Y:S02]  /*27520*/  SYNCS.PHASECHK.TRANS64.TRYWAIT P0, [R3+URZ+0x22840], R2 ;  /* 0x02284002030075a7 */ /* 0x0022a4000800017f */
[----:B--2---:R-:W-:Y:S05]  /*27530*/  @!P0 NANOSLEEP.SYNCS 0x989680 ;  /* 0x009896800000895d */ /* 0x004fea0003900000 */
[----:B------:R-:W2:Y:S02]  /*27540*/  @!P0 SYNCS.PHASECHK.TRANS64 P0, [R3+URZ+0x22840], R2 ;  /* 0x02284002030085a7 */ /* 0x000ea4000800007f */
[----:B--2---:R-:W-:Y:S05]  /*27550*/  @!P0 BRA `(.L_x_2997) ;  /* 0xfffffffc00f08947 */ /* 0x004fea000383ffff */
[----:B------:R-:W-:Y:S05]  /*27560*/  BRA `(.L_x_3158) ;  /* 0xffffffac00947947 */ /* 0x000fea000383ffff */
.L_x_3002:
[----:B0-----:R0:W2:Y:S02]  /*27570*/  SYNCS.PHASECHK.TRANS64.TRYWAIT P0, [R3+URZ+0x22860], R2 ;  /* 0x02286002030075a7 */ /* 0x0010a4000800017f */
[----:B--2---:R-:W-:Y:S05]  /*27580*/  @!P0 NANOSLEEP.SYNCS 0x989680 ;  /* 0x009896800000895d */ /* 0x004fea0003900000 */
[----:B------:R-:W2:Y:S02]  /*27590*/  @!P0 SYNCS.PHASECHK.TRANS64 P0, [R3+URZ+0x22860], R2 ;  /* 0x02286002030085a7 */ /* 0x000ea4000800007f */
[----:B--2---:R-:W-:Y:S05]  /*275a0*/  @!P0 BRA `(.L_x_3002) ;  /* 0xfffffffc00f08947 */ /* 0x004fea000383ffff */
[----:B------:R-:W-:Y:S05]  /*275b0*/  BRA `(.L_x_3159) ;  /* 0xffffffb000107947 */ /* 0x000fea000383ffff */
.L_x_3013:
[----:B-1----:R1:W2:Y:S02]  /*275c0*/  SYNCS.PHASECHK.TRANS64.TRYWAIT P0, [R3+URZ+0x22840], R2 ;  /* 0x02284002030075a7 */ /* 0x0022a4000800017f */
[----:B--2---:R-:W-:Y:S05]  /*275d0*/  @!P0 NANOSLEEP.SYNCS 0x989680 ;  /* 0x009896800000895d */ /* 0x004fea0003900000 */
[----:B------:R-:W2:Y:S02]  /*275e0*/  @!P0 SYNCS.PHASECHK.TRANS64 P0, [R3+URZ+0x22840], R2 ;  /* 0x02284002030085a7 */ /* 0x000ea4000800007f */
[----:B--2---:R-:W-:Y:S05]  /*275f0*/  @!P0 BRA `(.L_x_3013) ;  /* 0xfffffffc00f08947 */ /* 0x004fea000383ffff */
[----:B------:R-:W-:Y:S05]  /*27600*/  BRA `(.L_x_3160) ;  /* 0xffffffb400e07947 */ /* 0x000fea000383ffff */
.L_x_3018:
[----:B--2---:R2:W3:Y:S02]  /*27610*/  SYNCS.PHASECHK.TRANS64.TRYWAIT P0, [R3+URZ+0x22860], R2 ;  /* 0x02286002030075a7 */ /* 0x0044e4000800017f */
[----:B---3--:R-:W-:Y:S05]  /*27620*/  @!P0 NANOSLEEP.SYNCS 0x989680 ;  /* 0x009896800000895d */ /* 0x008fea0003900000 */
[----:B------:R-:W3:Y:S02]  /*27630*/  @!P0 SYNCS.PHASECHK.TRANS64 P0, [R3+URZ+0x22860], R2 ;  /* 0x02286002030085a7 */ /* 0x000ee4000800007f */
[----:B---3--:R-:W-:Y:S05]  /*27640*/  @!P0 BRA `(.L_x_3018) ;  /* 0xfffffffc00f08947 */ /* 0x008fea000383ffff */
[----:B------:R-:W-:Y:S05]  /*27650*/  BRA `(.L_x_3161) ;  /* 0xffffffb800607947 */ /* 0x000fea000383ffff */
.L_x_3030:
[----:B---34-:R-:W3:Y:S01]  /*27660*/  LDL R0, [R1] ;  /* 0x0000000001007983 */ /* 0x018ee20000100800 */
[----:B------:R-:W-:Y:S01]  /*27670*/  BSSY B0, `(.L_x_3162) ;  /* 0x0000008000007945 */ /* 0x000fe20003800000 */
[----:B------:R-:W-:Y:S02]  /*27680*/  IMAD.MOV.U32 R12, RZ, RZ, RZ ;  /* 0x000000ffff0c7224 */ /* 0x000fe400078e00ff */
[----:B------:R-:W-:Y:S02]  /*27690*/  IMAD.MOV.U32 R11, RZ, RZ, 0x1f ;  /* 0x0000001fff0b7424 */ /* 0x000fe400078e00ff */
[----:B0-----:R-:W-:Y:S02]  /*276a0*/  IMAD.MOV.U32 R15, RZ, RZ, -0x1 ;  /* 0xffffffffff0f7424 */ /* 0x001fe400078e00ff */
[----:B---3--:R-:W-:-:S07]  /*276b0*/  IMAD.MOV.U32 R13, RZ, RZ, R0 ;  /* 0x000000ffff0d7224 */ /* 0x008fce00078e0000 */
[----:B-12---:R-:W-:Y:S05]  /*276c0*/  WARPSYNC.COLLECTIVE R15, `(.L_x_3163) ;  /* 0x000000000f087348 */ /* 0x006fea0003c00000 */
[----:B------:R0:W3:Y:S02]  /*276d0*/  SHFL.IDX P6, R14, R13, R12, R11 ;  /* 0x0000000c0d0e7389 */ /* 0x0000e400000c000b */
[----:B0123--:R-:W-:Y:S01]  /*276e0*/  ENDCOLLECTIVE ;  /* 0x000000000000791b */ /* 0x00ffe20003800000 */
.L_x_3163:
[----:B------:R-:W-:Y:S05]  /*276f0*/  BSYNC B0 ;  /* 0x0000000000007941 */ /* 0x000fea0003800000 */
.L_x_3162:
        /* <DEDUP_REMOVED lines=9> */
.L_x_3164:
        /* <DEDUP_REMOVED lines=26> */
.L_x_3165:
        /* <DEDUP_REMOVED lines=8> */
.L_x_3166:
        /* <DEDUP_REMOVED lines=8> */
.L_x_3167:
        /* <DEDUP_REMOVED lines=8> */
.L_x_3168:
        /* <DEDUP_REMOVED lines=8> */
.L_x_3169:
        /* <DEDUP_REMOVED lines=9> */
.L_x_3170:
[----:B------:R-:W-:Y:S01]  /*27bc0*/  IMAD.MOV.U32 R9, RZ, RZ, R14 ;  /* 0x000000ffff097224 */ /* 0x000fe200078e000e */
[----:B------:R-:W-:Y:S06]  /*27bd0*/  BRA `(.L_x_3171) ;  /* 0xffffffbc00b07947 */ /* 0x000fec000383ffff */
.L_x_3033:
        /* <DEDUP_REMOVED lines=8> */
.L_x_3173:
[----:B------:R-:W-:Y:S05]  /*27c60*/  BSYNC B0 ;  /* 0x0000000000007941 */ /* 0x000fea0003800000 */
.L_x_3172:
        /* <DEDUP_REMOVED lines=10> */
.L_x_3174:
        /* <DEDUP_REMOVED lines=8> */
.L_x_3175:
        /* <DEDUP_REMOVED lines=8> */
.L_x_3176:
        /* <DEDUP_REMOVED lines=8> */
.L_x_3177:
        /* <DEDUP_REMOVED lines=9> */
.L_x_3178:
[----:B------:R-:W-:Y:S01]  /*27f20*/  IMAD.MOV.U32 R9, RZ, RZ, R14 ;  /* 0x000000ffff097224 */ /* 0x000fe200078e000e */
[----:B------:R-:W-:Y:S06]  /*27f30*/  BRA `(.L_x_3179) ;  /* 0xffffffbc00847947 */ /* 0x000fec000383ffff */
.L_x_3035:
[----:B------:R-:W-:Y:S01]  /*27f40*/  BSSY B0, `(.L_x_3180) ;  /* 0x0000006000007945 */ /* 0x000fe20003800000 */
[----:B------:R-:W-:Y:S01]  /*27f50*/  PLOP3.LUT P6, PT, P6, PT, PT, 0x8, 0x0 ;  /* 0x000000000000781c */ /* 0x000fe200037ce170 */
[----:B------:R-:W-:-:S12]  /*27f60*/  IMAD.MOV.U32 R15, RZ, RZ, -0x1 ;  /* 0xffffffffff0f7424 */ /* 0x000fd800078e00ff */
[----:B0-----:R-:W-:Y:S05]  /*27f70*/  WARPSYNC.COLLECTIVE R15, `(.L_x_3181) ;  /* 0x000000000f087348 */ /* 0x001fea0003c00000 */
[----:B------:R-:W-:Y:S01]  /*27f80*/  VOTE.ANY R14, PT, P6 ;  /* 0x00000000000e7806 */ /* 0x000fe200030e0100 */
[----:B0-----:R-:W-:Y:S06]  /*27f90*/  ENDCOLLECTIVE ;  /* 0x000000000000791b */ /* 0x001fec0003800000 */
.L_x_3181:
[----:B------:R-:W-:Y:S05]  /*27fa0*/  BSYNC B0 ;  /* 0x0000000000007941 */ /* 0x000fea0003800000 */
.L_x_3180:
        /* <DEDUP_REMOVED lines=10> */
.L_x_3182:
[----:B------:R-:W-:Y:S02]  /*28050*/  IMAD.MOV.U32 R13, RZ, RZ, R6 ;  /* 0x000000ffff0d7224 */ /* 0x000fe400078e0006 */
[----:B------:R-:W-:-:S07]  /*28060*/  IMAD.MOV.U32 R4, RZ, RZ, R14 ;  /* 0x000000ffff047224 */ /* 0x000fce00078e000e */
[----:B------:R-:W-:Y:S05]  /*28070*/  WARPSYNC.COLLECTIVE R15, `(.L_x_3183) ;  /* 0x000000000f087348 */ /* 0x000fea0003c00000 */
[----:B------:R0:W1:Y:S02]  /*28080*/  SHFL.IDX P6, R14, R13, R12, R11 ;  /* 0x0000000c0d0e7389 */ /* 0x00006400000c000b */
[----:B01----:R-:W-:Y:S01]  /*28090*/  ENDCOLLECTIVE ;  /* 0x000000000000791b */ /* 0x003fe20003800000 */
.L_x_3183:
[----:B------:R-:W-:Y:S02]  /*280a0*/  IMAD.MOV.U32 R6, RZ, RZ, R14 ;  /* 0x000000ffff067224 */ /* 0x000fe400078e000e */
[----:B------:R-:W-:-:S05]  /*280b0*/  IMAD.IADD R10, R3, 0x1, R10 ;  /* 0x00000001030a7824 */ /* 0x000fca00078e020a */
[----:B------:R2:W-:Y:S01]  /*280c0*/  STL [R1+0xc], R10 ;  /* 0x00000c0a01007387 */ /* 0x0005e20000100800 */
[----:B------:R-:W-:Y:S05]  /*280d0*/  BRA `(.L_x_3184) ;  /* 0xffffffbc00647947 */ /* 0x000fea000383ffff */
.L_x_3037:
[----:B------:R-:W-:Y:S01]  /*280e0*/  BSSY B0, `(.L_x_3185) ;  /* 0x0000008000007945 */ /* 0x000fe20003800000 */
[----:B------:R-:W-:Y:S02]  /*280f0*/  IMAD.MOV.U32 R13, RZ, RZ, R7 ;  /* 0x000000ffff0d7224 */ /* 0x000fe400078e0007 */
[----:B------:R-:W-:Y:S02]  /*28100*/  IMAD.MOV.U32 R12, RZ, RZ, R3 ;  /* 0x000000ffff0c7224 */ /* 0x000fe400078e0003 */
[----:B------:R-:W-:Y:S02]  /*28110*/  IMAD.MOV.U32 R11, RZ, RZ, 0x1f ;  /* 0x0000001fff0b7424 */ /* 0x000fe400078e00ff */
[----:B------:R-:W-:-:S07]  /*28120*/  IMAD.MOV.U32 R15, RZ, RZ, -0x1 ;  /* 0xffffffffff0f7424 */ /* 0x000fce00078e00ff */
[----:B0-2---:R-:W-:Y:S05]  /*28130*/  WARPSYNC.COLLECTIVE R15, `(.L_x_3186) ;  /* 0x000000000f087348 */ /* 0x005fea0003c00000 */
[----:B------:R1:W3:Y:S02]  /*28140*/  SHFL.IDX P6, R14, R13, R12, R11 ;  /* 0x0000000c0d0e7389 */ /* 0x0002e400000c000b */
[----:B0123--:R-:W-:Y:S01]  /*28150*/  ENDCOLLECTIVE ;  /* 0x000000000000791b */ /* 0x00ffe20003800000 */
.L_x_3186:
[----:B------:R-:W-:Y:S05]  /*28160*/  BSYNC B0 ;  /* 0x0000000000007941 */ /* 0x000fea0003800000 */
.L_x_3185:
[----:B------:R-:W-:Y:S01]  /*28170*/  IMAD.MOV.U32 R8, RZ, RZ, R14 ;  /* 0x000000ffff087224 */ /* 0x000fe200078e000e */
[----:B------:R-:W-:Y:S06]  /*28180*/  BRA `(.L_x_3036) ;  /* 0xffffffbc00507947 */ /* 0x000fec000383ffff */
.L_x_3043:
[----:B0-----:R0:W1:Y:S02]  /*28190*/  SYNCS.PHASECHK.TRANS64.TRYWAIT P0, [R0+URZ+0x22820], R3 ;  /* 0x02282003000075a7 */ /* 0x001064000800017f */
[----:B-1----:R-:W-:Y:S05]  /*281a0*/  @!P0 NANOSLEEP.SYNCS 0x989680 ;  /* 0x009896800000895d */ /* 0x002fea0003900000 */
[----:B------:R-:W1:Y:S02]  /*281b0*/  @!P0 SYNCS.PHASECHK.TRANS64 P0, [R0+URZ+0x22820], R3 ;  /* 0x02282003000085a7 */ /* 0x000e64000800007f */
[----:B-1----:R-:W-:Y:S05]  /*281c0*/  @!P0 BRA `(.L_x_3043) ;  /* 0xfffffffc00f08947 */ /* 0x002fea000383ffff */
[----:B------:R-:W-:Y:S05]  /*281d0*/  BRA `(.L_x_3187) ;  /* 0xffffffc400ec7947 */ /* 0x000fea000383ffff */
.L_x_3044:
        /* <DEDUP_REMOVED lines=11> */
.L_x_3189:
[----:B------:R-:W-:Y:S05]  /*28290*/  BSYNC B0 ;  /* 0x0000000000007941 */ /* 0x000fea0003800000 */
.L_x_3188:
[----:B------:R-:W-:Y:S05]  /*282a0*/  BRA `(.L_x_3190) ;  /* 0xffffffc400d47947 */ /* 0x000fea000383ffff */
.L_x_3045:
[----:B------:R-:W-:Y:S01]  /*282b0*/  BSSY B0, `(.L_x_3191) ;  /* 0x0000006000007945 */ /* 0x000fe20003800000 */
[----:B------:R-:W-:-:S07]  /*282c0*/  IMAD.MOV.U32 R15, RZ, RZ, -0x1 ;  /* 0xffffffffff0f7424 */ /* 0x000fce00078e00ff */
[----:B01-3--:R-:W-:Y:S05]  /*282d0*/  WARPSYNC.COLLECTIVE R15, `(.L_x_3192) ;  /* 0x000000000f0c7348 */ /* 0x00bfea0003c00000 */
[----:B------:R-:W-:Y:S02]  /*282e0*/  ELECT P6, UR62, PT ;  /* 0x00000000003e782f */ /* 0x000fe400038c0000 */
[----:B------:R-:W-:Y:S01]  /*282f0*/  MOV R14, UR62 ;  /* 0x0000003e000e7c02 */ /* 0x000fe20008000f00 */
[----:B01-3--:R-:W-:Y:S10]  /*28300*/  ENDCOLLECTIVE ;  /* 0x000000000000791b */ /* 0x00bff40003800000 */
.L_x_3192:
[----:B------:R-:W-:Y:S05]  /*28310*/  BSYNC B0 ;  /* 0x0000000000007941 */ /* 0x000fea0003800000 */
.L_x_3191:
[----:B------:R-:W-:Y:S05]  /*28320*/  BRA `(.L_x_3193) ;  /* 0xffffffc400c87947 */ /* 0x000fea000383ffff */
.L_x_3047:
[----:B0-----:R0:W1:Y:S02]  /*28330*/  SYNCS.PHASECHK.TRANS64.TRYWAIT P0, [R6+URZ], R5 ;  /* 0x00000005060075a7 */ /* 0x001064000800017f */
[----:B-1----:R-:W-:Y:S05]  /*28340*/  @!P0 NANOSLEEP.SYNCS 0x989680 ;  /* 0x009896800000895d */ /* 0x002fea0003900000 */
[----:B------:R-:W1:Y:S02]  /*28350*/  @!P0 SYNCS.PHASECHK.TRANS64 P0, [R6+URZ], R5 ;  /* 0x00000005060085a7 */ /* 0x000e64000800007f */
[----:B-1----:R-:W-:Y:S05]  /*28360*/  @!P0 BRA `(.L_x_3047) ;  /* 0xfffffffc00f08947 */ /* 0x002fea000383ffff */
[----:B------:R-:W-:Y:S05]  /*28370*/  BRA `(.L_x_3194) ;  /* 0xffffffc800047947 */ /* 0x000fea000383ffff */
.L_x_3048:
[----:B-1----:R1:W2:Y:S02]  /*28380*/  SYNCS.PHASECHK.TRANS64.TRYWAIT P0, [R7+URZ], R2 ;  /* 0x00000002070075a7 */ /* 0x0022a4000800017f */
[----:B--2---:R-:W-:Y:S05]  /*28390*/  @!P0 NANOSLEEP.SYNCS 0x989680 ;  /* 0x009896800000895d */ /* 0x004fea0003900000 */
[----:B------:R-:W2:Y:S02]  /*283a0*/  @!P0 SYNCS.PHASECHK.TRANS64 P0, [R7+URZ], R2 ;  /* 0x00000002070085a7 */ /* 0x000ea4000800007f */
[----:B--2---:R-:W-:Y:S05]  /*283b0*/  @!P0 BRA `(.L_x_3048) ;  /* 0xfffffffc00f08947 */ /* 0x004fea000383ffff */
[----:B------:R-:W-:Y:S05]  /*283c0*/  BRA `(.L_x_3195) ;  /* 0xffffffc400f87947 */ /* 0x000fea000383ffff */
.L_x_3050:
[----:B--2---:R2:W4:Y:S02]  /*283d0*/  SYNCS.PHASECHK.TRANS64.TRYWAIT P0, [R4+URZ], R5 ;  /* 0x00000005040075a7 */ /* 0x004524000800017f */
[----:B----4-:R-:W-:Y:S05]  /*283e0*/  @!P0 NANOSLEEP.SYNCS 0x989680 ;  /* 0x009896800000895d */ /* 0x010fea0003900000 */
[----:B------:R-:W4:Y:S02]  /*283f0*/  @!P0 SYNCS.PHASECHK.TRANS64 P0, [R4+URZ], R5 ;  /* 0x00000005040085a7 */ /* 0x000f24000800007f */
[----:B----4-:R-:W-:Y:S05]  /*28400*/  @!P0 BRA `(.L_x_3050) ;  /* 0xfffffffc00f08947 */ /* 0x010fea000383ffff */
[----:B------:R-:W-:Y:S05]  /*28410*/  BRA `(.L_x_3196) ;  /* 0xffffffc800007947 */ /* 0x000fea000383ffff */
.L_x_3197:
        /* <DEDUP_REMOVED lines=14> */
.L_x_6138:


//--------------------- .text._ZN7cutlass13device_kernelIN5flash11enable_sm90INS1_16FlashAttnFwdSm90INS1_25CollectiveMainloopFwdSm90ILi2EN4cute5tupleIJNS5_1CILi1EEES8_S8_EEENS6_IJNS7_ILi128EEENS7_ILi96EEENS7_ILi64EEEEEELi256ENS_6half_tEfNS_4arch4Sm90ELb0ELb1ELb1ELb1ELb0ELb0ELb1ELb1ELb0ELb1ELb1ELb0EEENS1_21CollectiveEpilogueFwdINS6_IJSA_NS7_ILi256EEESB_EEES9_SE_SG_Li256ELb1ELb1ELb1ELb0EEENS1_36VarlenDynamicPersistentTileSchedulerILi128ELi96ELi256ELi128ELb1ELb1ELb1ELb1ELb0ELb1EEEEEEEEEvNT_6ParamsE --------------------------
	.section	.text._ZN7cutlass13device_kernelIN5flash11enable_sm90INS1_16FlashAttnFwdSm90INS1_25CollectiveMainloopFwdSm90ILi2EN4cute5tupleIJNS5_1CILi1EEES8_S8_EEENS6_IJNS7_ILi128EEENS7_ILi96EEENS7_ILi64EEEEEELi256ENS_6half_tEfNS_4arch4Sm90ELb0ELb1ELb1ELb1ELb0ELb0ELb1ELb1ELb0ELb1ELb1ELb0EEENS1_21CollectiveEpilogueFwdINS6_IJSA_NS7_ILi256EEESB_EEES9_SE_SG_Li256ELb1ELb1ELb1ELb0EEENS1_36VarlenDynamicPersistentTileSchedulerILi128ELi96ELi256ELi128ELb1ELb1ELb1ELb1ELb0ELb1EEEEEEEEEvNT_6ParamsE,"ax",@progbits
	.align	128
.text._ZN7cutlass13device_kernelIN5flash11enable_sm90INS1_16FlashAttnFwdSm90INS1_25CollectiveMainloopFwdSm90ILi2EN4cute5tupleIJNS5_1CILi1EEES8_S8_EEENS6_IJNS7_ILi128EEENS7_ILi96EEENS7_ILi64EEEEEELi256ENS_6half_tEfNS_4arch4Sm90ELb0ELb1ELb1ELb1ELb0ELb0ELb1ELb1ELb0ELb1ELb1ELb0EEENS1_21CollectiveEpilogueFwdINS6_IJSA_NS7_ILi256EEESB_EEES9_SE_SG_Li256ELb1ELb1ELb1ELb0EEENS1_36VarlenDynamicPersistentTileSchedulerILi128ELi96ELi256ELi128ELb1ELb1ELb1ELb1ELb0ELb1EEEEEEEEEvNT_6ParamsE:
        .type           _ZN7cutlass13device_kernelIN5flash11enable_sm90INS1_16FlashAttnFwdSm90INS1_25CollectiveMainloopFwdSm90ILi2EN4cute5tupleIJNS5_1CILi1EEES8_S8_EEENS6_IJNS7_ILi128EEENS7_ILi96EEENS7_ILi64EEEEEELi256ENS_6half_tEfNS_4arch4Sm90ELb0ELb1ELb1ELb1ELb0ELb0ELb1ELb1ELb0ELb1ELb1ELb0EEENS1_21CollectiveEpilogueFwdINS6_IJSA_NS7_ILi256EEESB_EEES9_SE_SG_Li256ELb1ELb1ELb1ELb0EEENS1_36VarlenDynamicPersistentTileSchedulerILi128ELi96ELi256ELi128ELb1ELb1ELb1ELb1ELb0ELb1EEEEEEEEEvNT_6ParamsE,@function
        .size           _ZN7cutlass13device_kernelIN5flash11enable_sm90INS1_16FlashAttnFwdSm90INS1_25CollectiveMainloopFwdSm90ILi2EN4cute5tupleIJNS5_1CILi1EEES8_S8_EEENS6_IJNS7_ILi128EEENS7_ILi96EEENS7_ILi64EEEEEELi256ENS_6half_tEfNS_4arch4Sm90ELb0ELb1ELb1ELb1ELb0ELb0ELb1ELb1ELb0ELb1ELb1ELb0EEENS1_21CollectiveEpilogueFwdINS6_IJSA_NS7_ILi256EEESB_EEES9_SE_SG_Li256ELb1ELb1ELb1ELb0EEENS1_36VarlenDynamicPersistentTileSchedulerILi128ELi96ELi256ELi128ELb1ELb1ELb1ELb1ELb0ELb1EEEEEEEEEvNT_6ParamsE,(.L_x_6139 - _ZN7cutlass13device_kernelIN5flash11enable_sm90INS1_16FlashAttnFwdSm90INS1_25CollectiveMainloopFwdSm90ILi2EN4cute5tupleIJNS5_1CILi1EEES8_S8_EEENS6_IJNS7_ILi128EEENS7_ILi96EEENS7_ILi64EEEEEELi256ENS_6half_tEfNS_4arch4Sm90ELb0ELb1ELb1ELb1ELb0ELb0ELb1ELb1ELb0ELb1ELb1ELb0EEENS1_21CollectiveEpilogueFwdINS6_IJSA_NS7_ILi256EEESB_EEES9_SE_SG_Li256ELb1ELb1ELb1ELb0EEENS1_36VarlenDynamicPersistentTileSchedulerILi128ELi96ELi256ELi128ELb1ELb1ELb1ELb1ELb0ELb1EEEEEEEEEvNT_6ParamsE)
        .other          _ZN7cutlass13device_kernelIN5flash11enable_sm90INS1_16FlashAttnFwdSm90INS1_25CollectiveMainloopFwdSm90ILi2EN4cute5tupleIJNS5_1CILi1EEES8_S8_EEENS6_IJNS7_ILi128EEENS7_ILi96EEENS7_ILi64EEEEEELi256ENS_6half_tEfNS_4arch4Sm90ELb0ELb1ELb1ELb1ELb0ELb0ELb1ELb1ELb0ELb1ELb1ELb0EEENS1_21CollectiveEpilogueFwdINS6_IJSA_NS7_ILi256EEESB_EEES9_SE_SG_Li256ELb1ELb1ELb1ELb0EEENS1_36VarlenDynamicPersistentTileSchedulerILi128ELi96ELi256ELi128ELb1ELb1ELb1ELb1ELb0ELb1EEEEEEEEEvNT_6ParamsE,@"STO_CUDA_ENTRY STV_DEFAULT"
_ZN7cutlass13device_kernelIN5flash11enable_sm90INS1_16FlashAttnFwdSm90INS1_25CollectiveMainloopFwdSm90ILi2EN4cute5tupleIJNS5_1CILi1EEES8_S8_EEENS6_IJNS7_ILi128EEENS7_ILi96EEENS7_ILi64EEEEEELi256ENS_6half_tEfNS_4arch4Sm90ELb0ELb1ELb1ELb1ELb0ELb0ELb1ELb1ELb0ELb1ELb1ELb0EEENS1_21CollectiveEpilogueFwdINS6_IJSA_NS7_ILi256EEESB_EEES9_SE_SG_Li256ELb1ELb1ELb1ELb0EEENS1_36VarlenDynamicPersistentTileSchedulerILi128ELi96ELi256ELi128ELb1ELb1ELb1ELb1ELb0ELb1EEEEEEEEEvNT_6ParamsE:
        /* <DEDUP_REMOVED lines=22> */
.L_x_3199:
[----:B------:R-:W-:Y:S05]  /*0160*/  BSYNC B0 ;  /* 0x0000000000007941 */ /* 0x000fea0003800000 */
.L_x_3198:
        /* <DEDUP_REMOVED lines=43> */
.L_x_3200:
        /* <DEDUP_REMOVED lines=22> */
.L_x_3201:
        /* <DEDUP_REMOVED lines=18> */
.L_x_3202:
        /* <DEDUP_REMOVED lines=22> */
.L_x_3203:
        /* <DEDUP_REMOVED lines=22> */
.L_x_3204:
[----:B------:R-:W-:Y:S01]  /*0960*/  PLOP3.LUT P0, PT, PT, PT, UP0, 0x80, 0x0 ;  /* 0x000000000000781c */ /* 0x000fe20003f0f008 */
[----:B------:R-:W-:Y:S01]  /*0970*/  UMOV UR36, 0x1 ;  /* 0x0000000100247882 */ /* 0x000fe20000000000 */
[----:B------:R-:W-:Y:S01]  /*0980*/  NOP ;  /* 0x0000000000007918 */ /* 0x000fe20000000000 */
[----:B------:R-:W-:Y:S01]  /*0990*/  USEL UR36, UR36, 0x2, !UP0 ;  /* 0x0000000224247887 */ /* 0x000fe2000c000000 */
[----:B------:R-:W-:Y:S01]  /*09a0*/  ULDC.64 UR40, c[0x0][0x208] ;  /* 0x0000820000287ab9 */ /* 0x000fe20000000a00 */
[----:B0123--:R-:W-:Y:S08]  /*09b0*/  BAR.SYNC.DEFER_BLOCKING 0x0 ;  /* 0x0000000000007b1d */ /* 0x00fff00000010000 */
[----:B------:R-:W-:Y:S05]  /*09c0*/  @!P0 BRA `(.L_x_3205) ;  /* 0x0000024400d48947 */ /* 0x000fea0003800000 */
.L_x_3206:
        /* <DEDUP_REMOVED lines=8> */
[----:B------:R-:W-:Y:S01]  /*0a50*/  IADD3 R2, P1, R16, 0x218, RZ ;  /* 0x0000021810027810 */ /* 0x000fe20007f3e0ff */
[----:B------:R-:W-:Y:S04]  /*0a60*/  STL.64 [R1+0x218], RZ ;  /* 0x000218ff01007387 */ /* 0x000fe80000100a00 */
[----:B------:R-:W-:Y:S01]  /*0a70*/  IMAD.X R3, RZ, RZ, R17, P1 ;  /* 0x000000ffff037224 */ /* 0x000fe200008e0611 */
[----:B------:R-:W-:Y:S04]  /*0a80*/  STL [R1+0x220], RZ ;  /* 0x000220ff01007387 */ /* 0x000fe80000100800 */
[----:B------:R-:W-:Y:S04]  /*0a90*/  STL.64 [R1+0x4c0], R2 ;  /* 0x0004c00201007387 */ /* 0x000fe80000100a00 */
[----:B------:R-:W-:Y:S01]  /*0aa0*/  STL [R1+0x224], RZ ;  /* 0x000224ff01007387 */ /* 0x000fe20000100800 */
[----:B-1----:R-:W-:Y:S01]  /*0ab0*/  ULEA UR4, UR5, UR4, 0x18 ;  /* 0x0000000405047291 */ /* 0x002fe2000f8ec03f */
[----:B0-----:R-:W-:-:S04]  /*0ac0*/  SHF.R.U32.HI R0, RZ, 0x7, R0 ;  /* 0x00000007ff007819 */ /* 0x001fc80000011600 */
[----:B------:R-:W-:-:S13]  /*0ad0*/  ISETP.NE.AND P0, PT, R0, 0x1, PT ;  /* 0x000000010000780c */ /* 0x000fda0003f05270 */
[----:B------:R-:W-:Y:S08]  /*0ae0*/  @!P0 BAR.ARV 0x9, 0x100 ;  /* 0x0244000000008b1d */ /* 0x000ff00000002000 */
[----:B------:R-:W-:Y:S01]  /*0af0*/  BAR.SYNC.DEFER_BLOCKING 0x5, 0x180 ;  /* 0x0146000000007b1d */ /* 0x000fe20000010000 */
[----:B------:R-:W-:-:S05]  /*0b00*/  IADD3 R0, P2, R16, 0x224, RZ ;  /* 0x0000022410007810 */ /* 0x000fca0007f5e0ff */
[----:B------:R0:W-:Y:S02]  /*0b10*/  STL [R1+0x4d0], R0 ;  /* 0x0004d00001007387 */ /* 0x0001e40000100800 */
[----:B0-----:R-:W-:-:S05]  /*0b20*/  IMAD.X R0, RZ, RZ, R17, P2 ;  /* 0x000000ffff007224 */ /* 0x001fca00010e0611 */
[----:B------:R-:W-:Y:S04]  /*0b30*/  STL [R1+0x4cc], R0 ;  /* 0x0004cc0001007387 */ /* 0x000fe80000100800 */
[----:B------:R-:W0:Y:S01]  /*0b40*/  LDS.128 R12, [UR4+0x324d0] ;  /* 0x0324d004ff0c7984 */ /* 0x000e220008000c00 */
[----:B------:R-:W-:Y:S01]  /*0b50*/  ULDC UR4, c[0x0][0xd3c] ;  /* 0x00034f0000047ab9 */ /* 0x000fe20000000800 */
[----:B------:R-:W-:Y:S06]  /*0b60*/  BAR.ARV 0x4, 0x180 ;  /* 0x0106000000007b1d */ /* 0x000fec0000002000 */
[----:B0-----:R-:W-:-:S13]  /*0b70*/  ISETP.GE.AND P0, PT, R15, UR4, PT ;  /* 0x000000040f007c0c */ /* 0x001fda000bf06270 */
[----:B------:R-:W-:Y:S05]  /*0b80*/  @P0 EXIT ;  /* 0x000000000000094d */ /* 0x000fea0003800000 */
[----:B------:R-:W0:Y:S01]  /*0b90*/  S2R R0, SR_TID.X ;  /* 0x0000000000007919 */ /* 0x000e220000002100 */
[----:B------:R-:W-:Y:S02]  /*0ba0*/  R2UR UR5, R13 ;  /* 0x000000000d0572ca */ /* 0x000fe400000e0000 */
[----:B------:R-:W-:Y:S02]  /*0bb0*/  R2UR UR7, R14 ;  /* 0x000000000e0772ca */ /* 0x000fe400000e0000 */
[----:B------:R-:W-:Y:S01]  /*0bc0*/  R2UR UR6, R15 ;  /* 0x000000000f0672ca */ /* 0x000fe200000e0000 */
[----:B0-----:R-:W-:-:S05]  /*0bd0*/  VIADD R216, R0, 0xffffff80 ;  /* 0xffffff8000d87836 */ /* 0x001fca0000000000 */
[----:B------:R-:W-:-:S04]  /*0be0*/  SHF.R.S32.HI R3, RZ, 0x1f, R216 ;  /* 0x0000001fff037819 */ /* 0x000fc800000114d8 */
[CC--:B------:R-:W-:Y:S02]  /*0bf0*/  LEA.HI R0, R3.reuse, R216.reuse, RZ, 0x7 ;  /* 0x000000d803007211 */ /* 0x0c0fe400078f38ff */
[----:B------:R-:W-:Y:S02]  /*0c00*/  LEA.HI R4, R3, R216, RZ, 0x5 ;  /* 0x000000d803047211 */ /* 0x000fe400078f28ff */
[----:B------:R-:W-:-:S03]  /*0c10*/  LOP3.LUT R5, R0, 0xffffff80, RZ, 0xc0, !PT ;  /* 0xffffff8000057812 */ /* 0x000fc600078ec0ff */
[----:B------:R-:W-:Y:S02]  /*0c20*/  IMAD.SHL.U32 R6, R4, 0x20, RZ ;  /* 0x0000002004067824 */ /* 0x000fe400078e00ff */
[----:B------:R-:W-:Y:S01]  /*0c30*/  IMAD.IADD R11, R216, 0x1, -R5 ;  /* 0x00000001d80b7824 */ /* 0x000fe200078e0a05 */
[----:B------:R-:W-:Y:S02]  /*0c40*/  LEA.HI R5, R3, R216, RZ, 0x4 ;  /* 0x000000d803057211 */ /* 0x000fe400078f20ff */
[----:B------:R-:W-:Y:S02]  /*0c50*/  LOP3.LUT R10, R6, 0xfffffc00, RZ, 0xc0, !PT ;  /* 0xfffffc00060a7812 */ /* 0x000fe400078ec0ff */
[----:B------:R-:W-:Y:S01]  /*0c60*/  SHF.R.S32.HI R8, RZ, 0x4, R5 ;  /* 0x00000004ff087819 */ /* 0x000fe20000011405 */
[----:B------:R-:W-:Y:S01]  /*0c70*/  STL [R1+0x4c8], R11 ;  /* 0x0004c80b01007387 */ /* 0x000fe20000100800 */
[----:B------:R-:W-:Y:S02]  /*0c80*/  SHF.R.S32.HI R2, RZ, 0x1f, R11 ;  /* 0x0000001fff027819 */ /* 0x000fe4000001140b */
[----:B------:R-:W-:-:S02]  /*0c90*/  LEA.HI R9, R5, R8, RZ, 0x1 ;  /* 0x0000000805097211 */ /* 0x000fc400078f08ff */
[----:B------:R-:W-:Y:S02]  /*0ca0*/  LEA.HI R4, R2, R11, RZ, 0x2 ;  /* 0x0000000b02047211 */ /* 0x000fe400078f10ff */
[----:B------:R-:W-:Y:S02]  /*0cb0*/  LOP3.LUT R9, R9, 0x1ffffffe, RZ, 0xc0, !PT ;  /* 0x1ffffffe09097812 */ /* 0x000fe400078ec0ff */
[----:B------:R-:W-:Y:S02]  /*0cc0*/  LOP3.LUT R7, R5, 0x3fffff0, RZ, 0xc0, !PT ;  /* 0x03fffff005077812 */ /* 0x000fe400078ec0ff */
[--C-:B------:R-:W-:Y:S01]  /*0cd0*/  SHF.R.S32.HI R5, RZ, 0x2, R4.reuse ;  /* 0x00000002ff057819 */ /* 0x100fe20000011404 */
[----:B------:R-:W-:Y:S01]  /*0ce0*/  IMAD.IADD R9, R8, 0x1, -R9 ;  /* 0x0000000108097824 */ /* 0x000fe200078e0a09 */
[----:B------:R-:W-:Y:S01]  /*0cf0*/  SHF.R.S32.HI R6, RZ, 0x1f, R4 ;  /* 0x0000001fff067819 */ /* 0x000fe20000011404 */
[----:B------:R-:W-:Y:S01]  /*0d00*/  IMAD.IADD R7, R216, 0x1, -R7 ;  /* 0x00000001d8077824 */ /* 0x000fe200078e0a07 */
[----:B------:R-:W-:-:S02]  /*0d10*/  SHF.R.S32.HI R8, RZ, 0x7, R0 ;  /* 0x00000007ff087819 */ /* 0x000fc40000011400 */
[----:B------:R-:W-:Y:S01]  /*0d20*/  LEA.HI R6, R6, R5, RZ, 0x3 ;  /* 0x0000000506067211 */ /* 0x000fe200078f18ff */
[----:B------:R-:W-:Y:S01]  /*0d30*/  IMAD R10, R7, 0x40, R10 ;  /* 0x00000040070a7824 */ /* 0x000fe200078e020a */
[----:B------:R-:W-:Y:S01]  /*0d40*/  LOP3.LUT R4, R4, 0x7ffffffc, RZ, 0xc0, !PT ;  /* 0x7ffffffc04047812 */ /* 0x000fe200078ec0ff */
[----:B------:R-:W-:Y:S01]  /*0d50*/  STL [R1+0x4d4], R8 ;  /* 0x0004d40801007387 */ /* 0x000fe20000100800 */
[----:B------:R-:W-:Y:S01]  /*0d60*/  LOP3.LUT R6, R6, 0xfffffff8, RZ, 0xc0, !PT ;  /* 0xfffffff806067812 */ /* 0x000fe200078ec0ff */
[----:B------:R-:W-:Y:S01]  /*0d70*/  IMAD R9, R9, 0x8, R10 ;  /* 0x0000000809097824 */ /* 0x000fe200078e020a */
[----:B------:R-:W-:Y:S01]  /*0d80*/  LEA.HI R2, R2, R11, RZ, 0x5 ;  /* 0x0000000b02027211 */ /* 0x000fe200078f28ff */
[----:B------:R-:W-:Y:S01]  /*0d90*/  IMAD.IADD R4, R11, 0x1, -R4 ;  /* 0x000000010b047824 */ /* 0x000fe200078e0a04 */
[----:B------:R-:W-:Y:S01]  /*0da0*/  LEA.HI R0, R0, R8, RZ, 0x1 ;  /* 0x0000000800007211 */ /* 0x000fe200078f08ff */
[----:B------:R-:W-:Y:S01]  /*0db0*/  IMAD.IADD R5, R5, 0x1, -R6 ;  /* 0x0000000105057824 */ /* 0x000fe200078e0a06 */
[----:B------:R-:W-:Y:S01]  /*0dc0*/  SHF.R.S32.HI R2, RZ, 0x5, R2 ;  /* 0x00000005ff027819 */ /* 0x000fe20000011402 */
[----:B------:R-:W-:Y:S01]  /*0dd0*/  IMAD.SHL.U32 R179, R4, 0x2, RZ ;  /* 0x0000000204b37824 */ /* 0x000fe200078e00ff */
[----:B------:R-:W-:Y:S01]  /*0de0*/  LOP3.LUT R0, R0, 0x3fffffe, RZ, 0xc0, !PT ;  /* 0x03fffffe00007812 */ /* 0x000fe200078ec0ff */
[----:B------:R-:W-:Y:S01]  /*0df0*/  STL [R1+0x4dc], R9 ;  /* 0x0004dc0901007387 */ /* 0x000fe20000100800 */
[CC--:B------:R-:W-:Y:S01]  /*0e00*/  LEA.HI R7, R3.reuse, R216.reuse, RZ, 0x2 ;  /* 0x000000d803077211 */ /* 0x0c0fe200078f10ff */
[----:B------:R-:W-:Y:S01]  /*0e10*/  IMAD R5, R2, 0x10, R5 ;  /* 0x0000001002057824 */ /* 0x000fe200078e0205 */
[----:B------:R-:W-:Y:S01]  /*0e20*/  LEA.HI R3, R3, R216, RZ, 0x3 ;  /* 0x000000d803037211 */ /* 0x000fe200078f18ff */
[----:B------:R-:W-:Y:S01]  /*0e30*/  IMAD.IADD R0, R8, 0x1, -R0 ;  /* 0x0000000108007824 */ /* 0x000fe200078e0a00 */
[----:B------:R-:W-:Y:S01]  /*0e40*/  LOP3.LUT R7, R7, 0xfffffffc, RZ, 0xc0, !PT ;  /* 0xfffffffc07077812 */ /* 0x000fe200078ec0ff */
[----:B------:R-:W-:Y:S01]  /*0e50*/  VIADD R210, R179, 0x18 ;  /* 0x00000018b3d27836 */ /* 0x000fe20000000000 */
[----:B------:R-:W-:Y:S01]  /*0e60*/  LOP3.LUT R217, R3, 0xfffffff8, RZ, 0xc0, !PT ;  /* 0xfffffff803d97812 */ /* 0x000fe200078ec0ff */
[----:B------:R-:W-:Y:S01]  /*0e70*/  IMAD R178, R0, 0x40, R5 ;  /* 0x0000004000b27824 */ /* 0x000fe200078e0205 */
[----:B------:R-:W-:Y:S01]  /*0e80*/  SHF.R.S32.HI R215, RZ, 0x3, R3 ;  /* 0x00000003ffd77819 */ /* 0x000fe20000011403 */
[C---:B------:R-:W-:Y:S01]  /*0e90*/  VIADD R212, R179.reuse, 0x8 ;  /* 0x00000008b3d47836 */ /* 0x040fe20000000000 */
[----:B------:R-:W-:Y:S01]  /*0ea0*/  SHF.R.S32.HI R0, RZ, 0x1f, R210 ;  /* 0x0000001fff007819 */ /* 0x000fe200000114d2 */
[----:B------:R-:W-:-:S02]  /*0eb0*/  VIADD R211, R179, 0x10 ;  /* 0x00000010b3d37836 */ /* 0x000fc40000000000 */
[C---:B------:R-:W-:Y:S01]  /*0ec0*/  VIADD R207, R179.reuse, 0x30 ;  /* 0x00000030b3cf7836 */ /* 0x040fe20000000000 */
[----:B------:R-:W-:Y:S01]  /*0ed0*/  SHF.R.S32.HI R3, RZ, 0x1f, R212 ;  /* 0x0000001fff037819 */ /* 0x000fe200000114d4 */
[----:B------:R0:W-:Y:S01]  /*0ee0*/  STL [R1+0x4b4], R0 ;  /* 0x0004b40001007387 */ /* 0x0001e20000100800 */
[----:B------:R-:W-:Y:S01]  /*0ef0*/  SHF.R.S32.HI R2, RZ, 0x1f, R211 ;  /* 0x0000001fff027819 */ /* 0x000fe200000114d3 */
[C---:B------:R-:W-:Y:S02]  /*0f00*/  VIADD R209, R179.reuse, 0x20 ;  /* 0x00000020b3d17836 */ /* 0x040fe40000000000 */
[C---:B------:R-:W-:Y:S01]  /*0f10*/  VIADD R208, R179.reuse, 0x28 ;  /* 0x00000028b3d07836 */ /* 0x040fe20000000000 */
[----:B------:R1:W-:Y:S01]  /*0f20*/  STL [R1+0x4bc], R3 ;  /* 0x0004bc0301007387 */ /* 0x0003e20000100800 */
[C---:B------:R-:W-:Y:S02]  /*0f30*/  VIADD R204, R179.reuse, 0x48 ;  /* 0x00000048b3cc7836 */ /* 0x040fe40000000000 */
[C---:B------:R-:W-:Y:S01]  /*0f40*/  VIADD R206, R179.reuse, 0x38 ;  /* 0x00000038b3ce7836 */ /* 0x040fe20000000000 */
[----:B------:R2:W-:Y:S01]  /*0f50*/  STL [R1+0x4b8], R2 ;  /* 0x0004b80201007387 */ /* 0x0005e20000100800 */
[----:B0-----:R-:W-:Y:S01]  /*0f60*/  SHF.R.S32.HI R0, RZ, 0x1f, R207 ;  /* 0x0000001fff007819 */ /* 0x001fe200000114cf */
[----:B------:R-:W-:-:S02]  /*0f70*/  VIADD R205, R179, 0x40 ;  /* 0x00000040b3cd7836 */ /* 0x000fc40000000000 */
[C---:B------:R-:W-:Y:S02]  /*0f80*/  VIADD R201, R179.reuse, 0x60 ;  /* 0x00000060b3c97836 */ /* 0x040fe40000000000 */
[----:B------:R0:W-:Y:S01]  /*0f90*/  STL [R1+0x4a8], R0 ;  /* 0x0004a80001007387 */ /* 0x0001e20000100800 */
[----:B-1----:R-:W-:Y:S01]  /*0fa0*/  SHF.R.S32.HI R3, RZ, 0x1f, R209 ;  /* 0x0000001fff037819 */ /* 0x002fe200000114d1 */
[----:B------:R-:W-:Y:S01]  /*0fb0*/  IMAD.IADD R7, R216, 0x1, -R7 ;  /* 0x00000001d8077824 */ /* 0x000fe200078e0a07 */
[----:B--2---:R-:W-:Y:S01]  /*0fc0*/  SHF.R.S32.HI R2, RZ, 0x1f, R208 ;  /* 0x0000001fff027819 */ /* 0x004fe200000114d0 */
[C---:B------:R-:W-:Y:S02]  /*0fd0*/  VIADD R203, R179.reuse, 0x50 ;  /* 0x00000050b3cb7836 */ /* 0x040fe40000000000 */
[----:B------:R1:W-:Y:S01]  /*0fe0*/  STL [R1+0x4b0], R3 ;  /* 0x0004b00301007387 */ /* 0x0003e20000100800 */
[----:B------:R-:W-:Y:S01]  /*0ff0*/  VIADD R202, R179, 0x58 ;  /* 0x00000058b3ca7836 */ /* 0x000fe20000000000 */
[----:B------:R-:W-:Y:S01]  /*1000*/  LEA.HI R6, R7, R7, RZ, 0x1 ;  /* 0x0000000707067211 */ /* 0x000fe200078f08ff */
[C---:B------:R-:W-:Y:S01]  /*1010*/  VIADD R198, R179.reuse, 0x78 ;  /* 0x00000078b3c67836 */ /* 0x040fe20000000000 */
[----:B0-----:R-:W-:Y:S01]  /*1020*/  SHF.R.S32.HI R0, RZ, 0x1f, R204 ;  /* 0x0000001fff007819 */ /* 0x001fe200000114cc */
[----:B------:R0:W-:Y:S01]  /*1030*/  STL [R1+0x4ac], R2 ;  /* 0x0004ac0201007387 */ /* 0x0001e20000100800 */
[C---:B------:R-:W-:Y:S01]  /*1040*/  VIADD R200, R179.reuse, 0x68 ;  /* 0x00000068b3c87836 */ /* 0x040fe20000000000 */
[----:B------:R-:W-:Y:S01]  /*1050*/  LOP3.LUT R6, R6, 0x1ffffffe, RZ, 0xc0, !PT ;  /* 0x1ffffffe06067812 */ /* 0x000fe200078ec0ff */
[C---:B------:R-:W-:Y:S01]  /*1060*/  VIADD R199, R179.reuse, 0x70 ;  /* 0x00000070b3c77836 */ /* 0x040fe20000000000 */
[----:B------:R2:W-:Y:S01]  /*1070*/  STL [R1+0x49c], R0 ;  /* 0x00049c0001007387 */ /* 0x0005e20000100800 */
[----:B-1----:R-:W-:Y:S01]  /*1080*/  SHF.R.S32.HI R3, RZ, 0x1f, R206 ;  /* 0x0000001fff037819 */ /* 0x002fe200000114ce */
[----:B------:R-:W-:-:S02]  /*1090*/  VIADD R195, R179, 0x90 ;  /* 0x00000090b3c37836 */ /* 0x000fc40000000000 */
[C---:B------:R-:W-:Y:S01]  /*10a0*/  VIADD R197, R179.reuse, 0x80 ;  /* 0x00000080b3c57836 */ /* 0x040fe20000000000 */
[----:B0-----:R-:W-:Y:S01]  /*10b0*/  SHF.R.S32.HI R2, RZ, 0x1f, R205 ;  /* 0x0000001fff027819 */ /* 0x001fe200000114cd */
[----:B------:R0:W-:Y:S01]  /*10c0*/  STL [R1+0x4a4], R3 ;  /* 0x0004a40301007387 */ /* 0x0001e20000100800 */
[----:B------:R-:W-:Y:S01]  /*10d0*/  VIADD R196, R179, 0x88 ;  /* 0x00000088b3c47836 */ /* 0x000fe20000000000 */
[----:B--2---:R-:W-:Y:S02]  /*10e0*/  SHF.R.S32.HI R0, RZ, 0x1f, R201 ;  /* 0x0000001fff007819 */ /* 0x004fe400000114c9 */
[----:B------:R1:W-:Y:S01]  /*10f0*/  STL [R1+0x4a0], R2 ;  /* 0x0004a00201007387 */ /* 0x0003e20000100800 */
[----:B------:R-:W-:Y:S02]  /*1100*/  IMAD.IADD R7, R7, 0x1, -R6 ;  /* 0x0000000107077824 */ /* 0x000fe400078e0a06 */
[----:B------:R-:W-:Y:S01]  /*1110*/  IMAD.IADD R217, R216, 0x1, -R217 ;  /* 0x00000001d8d97824 */ /* 0x000fe200078e0ad9 */
[----:B------:R2:W-:Y:S01]  /*1120*/  STL [R1+0x48c], R0 ;  /* 0x00048c0001007387 */ /* 0x0005e20000100800 */
[----:B------:R-:W-:Y:S01]  /*1130*/  VIADD R194, R179, 0x98 ;  /* 0x00000098b3c27836 */ /* 0x000fe20000000000 */
[----:B0-----:R-:W-:Y:S01]  /*1140*/  SHF.R.S32.HI R3, RZ, 0x1f, R203 ;  /* 0x0000001fff037819 */ /* 0x001fe200000114cb */
[----:B------:R-:W-:-:S02]  /*1150*/  IMAD.SHL.U32 R22, R217, 0x8, RZ ;  /* 0x00000008d9167824 */ /* 0x000fc400078e00ff */
[C---:B------:R-:W-:Y:S01]  /*1160*/  VIADD R193, R179.reuse, 0xa0 ;  /* 0x000000a0b3c17836 */ /* 0x040fe20000000000 */
[----:B-1----:R-:W-:Y:S01]  /*1170*/  SHF.R.S32.HI R2, RZ, 0x1f, R202 ;  /* 0x0000001fff027819 */ /* 0x002fe200000114ca */
[----:B------:R0:W-:Y:S01]  /*1180*/  STL [R1+0x498], R3 ;  /* 0x0004980301007387 */ /* 0x0001e20000100800 */
[C---:B------:R-:W-:Y:S01]  /*1190*/  VIADD R176, R22.reuse, 0x40 ;  /* 0x0000004016b07836 */ /* 0x040fe20000000000 */
[----:B------:R-:W-:Y:S01]  /*11a0*/  SHF.R.S32.HI R183, RZ, 0x1f, R22 ;  /* 0x0000001fffb77819 */ /* 0x000fe20000011416 */
[C---:B------:R-:W-:Y:S01]  /*11b0*/  VIADD R23, R22.reuse, 0x80 ;  /* 0x0000008016177836 */ /* 0x040fe20000000000 */
[----:B--2---:R-:W-:Y:S01]  /*11c0*/  SHF.R.S32.HI R0, RZ, 0x1f, R198 ;  /* 0x0000001fff007819 */ /* 0x004fe200000114c6 */
[----:B------:R1:W-:Y:S01]  /*11d0*/  STL [R1+0x494], R2 ;  /* 0x0004940201007387 */ /* 0x0003e20000100800 */
[----:B------:R-:W-:Y:S01]  /*11e0*/  VIADD R177, R22, 0xc0 ;  /* 0x000000c016b17836 */ /* 0x000fe20000000000 */
[----:B------:R-:W-:Y:S01]  /*11f0*/  SHF.R.S32.HI R182, RZ, 0x1f, R176 ;  /* 0x0000001fffb67819 */ /* 0x000fe200000114b0 */
[C---:B------:R-:W-:Y:S01]  /*1200*/  VIADD R192, R179.reuse, 0xa8 ;  /* 0x000000a8b3c07836 */ /* 0x040fe20000000000 */
[----:B------:R2:W-:Y:S01]  /*1210*/  STL [R1+0x480], R0 ;  /* 0x0004800001007387 */ /* 0x0005e20000100800 */
[----:B0-----:R-:W-:Y:S01]  /*1220*/  SHF.R.S32.HI R3, RZ, 0x1f, R200 ;  /* 0x0000001fff037819 */ /* 0x001fe200000114c8 */
[C---:B------:R-:W-:Y:S01]  /*1230*/  VIADD R191, R179.reuse, 0xb0 ;  /* 0x000000b0b3bf7836 */ /* 0x040fe20000000000 */
[----:B------:R-:W-:Y:S01]  /*1240*/  SHF.R.S32.HI R181, RZ, 0x1f, R23 ;  /* 0x0000001fffb57819 */ /* 0x000fe20000011417 */
[C---:B------:R-:W-:Y:S01]  /*1250*/  VIADD R190, R179.reuse, 0xb8 ;  /* 0x000000b8b3be7836 */ /* 0x040fe20000000000 */
[----:B------:R-:W-:Y:S01]  /*1260*/  SHF.R.S32.HI R180, RZ, 0x1f, R177 ;  /* 0x0000001fffb47819 */ /* 0x000fe200000114b1 */
[----:B------:R0:W-:Y:S01]  /*1270*/  STL [R1+0x488], R3 ;  /* 0x0004880301007387 */ /* 0x0001e20000100800 */
[----:B-1----:R-:W-:Y:S01]  /*1280*/  SHF.R.S32.HI R2, RZ, 0x1f, R199 ;  /* 0x0000001fff027819 */ /* 0x002fe200000114c7 */
[C---:B------:R-:W-:Y:S01]  /*1290*/  VIADD R189, R179.reuse, 0xc0 ;  /* 0x000000c0b3bd7836 */ /* 0x040fe20000000000 */
[----:B------:R-:W-:Y:S01]  /*12a0*/  SHF.R.S32.HI R237, RZ, 0x1f, R194 ;  /* 0x0000001fffed7819 */ /* 0x000fe200000114c2 */
[C---:B------:R-:W-:Y:S01]  /*12b0*/  VIADD R188, R179.reuse, 0xc8 ;  /* 0x000000c8b3bc7836 */ /* 0x040fe20000000000 */
[----:B--2---:R-:W-:Y:S01]  /*12c0*/  SHF.R.S32.HI R0, RZ, 0x1f, R195 ;  /* 0x0000001fff007819 */ /* 0x004fe200000114c3 */
[----:B------:R1:W-:Y:S01]  /*12d0*/  STL [R1+0x484], R2 ;  /* 0x0004840201007387 */ /* 0x0003e20000100800 */
[C---:B------:R-:W-:Y:S01]  /*12e0*/  VIADD R187, R179.reuse, 0xd0 ;  /* 0x000000d0b3bb7836 */ /* 0x040fe20000000000 */
        /* <DEDUP_REMOVED lines=10> */
[----:B------:R-:W-:Y:S01]  /*1390*/  VIADD R214, R179, 0xf0 ;  /* 0x000000f0b3d67836 */ /* 0x000fe20000000000 */
[----:B------:R-:W-:Y:S01]  /*13a0*/  SHF.R.S32.HI R233, RZ, 0x1f, R190 ;  /* 0x0000001fffe97819 */ /* 0x000fe200000114be */
[----:B--2---:R-:W-:Y:S01]  /*13b0*/  IMAD R0, R7, 0x8, R178 ;  /* 0x0000000807007824 */ /* 0x004fe200078e02b2 */
[----:B------:R-:W-:Y:S01]  /*13c0*/  SHF.R.S32.HI R232, RZ, 0x1f, R189 ;  /* 0x0000001fffe87819 */ /* 0x000fe200000114bd */
[----:B------:R0:W-:Y:S01]  /*13d0*/  STL [R1+0x478], R2 ;  /* 0x0004780201007387 */ /* 0x0001e20000100800 */
[----:B------:R-:W-:Y:S01]  /*13e0*/  VIADD R213, R179, 0xf8 ;  /* 0x000000f8b3d57836 */ /* 0x000fe20000000000 */
[----:B------:R-:W-:-:S02]  /*13f0*/  SHF.R.S32.HI R224, RZ, 0x1f, R188 ;  /* 0x0000001fffe07819 */ /* 0x000fc400000114bc */
[----:B------:R0:W-:Y:S01]  /*1400*/  STL [R1+0x4d8], R0 ;  /* 0x0004d80001007387 */ /* 0x0001e20000100800 */
[----:B------:R-:W-:Y:S02]  /*1410*/  SHF.R.S32.HI R223, RZ, 0x1f, R187 ;  /* 0x0000001fffdf7819 */ /* 0x000fe400000114bb */
[----:B------:R-:W-:Y:S02]  /*1420*/  SHF.R.S32.HI R222, RZ, 0x1f, R186 ;  /* 0x0000001fffde7819 */ /* 0x000fe400000114ba */
[----:B------:R-:W-:Y:S02]  /*1430*/  SHF.R.S32.HI R221, RZ, 0x1f, R185 ;  /* 0x0000001fffdd7819 */ /* 0x000fe400000114b9 */
[----:B------:R-:W-:Y:S02]  /*1440*/  SHF.R.S32.HI R220, RZ, 0x1f, R184 ;  /* 0x0000001fffdc7819 */ /* 0x000fe400000114b8 */
[----:B------:R-:W-:Y:S02]  /*1450*/  SHF.R.S32.HI R219, RZ, 0x1f, R214 ;  /* 0x0000001fffdb7819 */ /* 0x000fe400000114d6 */
[----:B0-----:R-:W-:-:S07]  /*1460*/  SHF.R.S32.HI R218, RZ, 0x1f, R213 ;  /* 0x0000001fffda7819 */ /* 0x001fce00000114d5 */
.L_x_3330:
[----:B------:R-:W-:Y:S01]  /*1470*/  ULDC.64 UR8, c[0x0][0xb20] ;  /* 0x0002c80000087ab9 */ /* 0x000fe20000000a00 */
[----:B------:R-:W-:Y:S02]  /*1480*/  ULOP3.LUT UR44, UR7, 0xff0000, URZ, 0xc0, !UPT ;  /* 0x00ff0000072c7892 */ /* 0x000fe4000f8ec03f */
[----:B------:R-:W-:Y:S01]  /*1490*/  UISETP.NE.U32.AND UP0, UPT, UR8, URZ, UPT ;  /* 0x0000003f0800728c */ /* 0x000fe2000bf05070 */
[----:B------:R-:W-:-:S03]  /*14a0*/  ULDC UR48, c[0x0][0x2f0] ;  /* 0x0000bc0000307ab9 */ /* 0x000fc60000000800 */
[----:B------:R-:W-:-:S03]  /*14b0*/  UISETP.NE.AND.EX UP0, UPT, UR9, URZ, UPT, UP0 ;  /* 0x0000003f0900728c */ /* 0x000fc6000bf05300 */
[----:B------:R-:W-:Y:S02]  /*14c0*/  ULDC.64 UR8, c[0x0][0xb10] ;  /* 0x0002c40000087ab9 */ /* 0x000fe40000000a00 */
[----:B------:R-:W-:Y:S01]  /*14d0*/  UISETP.NE.U32.AND UP1, UPT, UR8, URZ, UPT ;  /* 0x0000003f0800728c */ /* 0x000fe2000bf25070 */
[----:B------:R-:W-:-:S03]  /*14e0*/  PLOP3.LUT P0, PT, PT, PT, UP0, 0x80, 0x0 ;  /* 0x000000000000781c */ /* 0x000fc60003f0f008 */
[----:B------:R-:W-:-:S03]  /*14f0*/  UISETP.NE.AND.EX UP1, UPT, UR9, URZ, UPT, UP1 ;  /* 0x0000003f0900728c */ /* 0x000fc6000bf25310 */
[----:B------:R-:W-:Y:S02]  /*1500*/  @UP0 ULDC.64 UR8, c[0x0][0xb20] ;  /* 0x0002c80000080ab9 */ /* 0x000fe40000000a00 */
[----:B------:R-:W-:Y:S01]  /*1510*/  @UP0 UIMAD.WIDE UR8, UR6, 0x4, UR8 ;  /* 0x00000004060808a5 */ /* 0x000fe2000f8e0208 */
[----:B------:R-:W-:-:S05]  /*1520*/  PLOP3.LUT P2, PT, PT, PT, UP1, 0x80, 0x0 ;  /* 0x000000000000781c */ /* 0x000fca0003f4f018 */
[----:B------:R-:W-:Y:S01]  /*1530*/  @UP1 ULDC.64 UR10, c[0x0][0xb10] ;  /* 0x0002c400000a1ab9 */ /* 0x000fe20000000a00 */
[----:B01-34-:R-:W-:Y:S02]  /*1540*/  IMAD.U32 R2, RZ, RZ, UR8 ;  /* 0x00000008ff027e24 */ /* 0x01bfe4000f8e00ff */
[----:B------:R-:W-:Y:S01]  /*1550*/  IMAD.U32 R3, RZ, RZ, UR9 ;  /* 0x00000009ff037e24 */ /* 0x000fe2000f8e00ff */
[----:B------:R-:W-:-:S03]  /*1560*/  @UP1 UIMAD.WIDE UR8, UR6, 0x4, UR10 ;  /* 0x00000004060818a5 */ /* 0x000fc6000f8e020a */
[----:B------:R-:W-:Y:S01]  /*1570*/  ULDC.64 UR10, c[0x0][0xb18] ;  /* 0x0002c600000a7ab9 */ /* 0x000fe20000000a00 */
[----:B--2---:R-:W2:Y:S02]  /*1580*/  @P0 LDG.E R2, desc[UR40][R2.64] ;  /* 0x0000002802020981 */ /* 0x004ea4000c1e1900 */
[----:B------:R-:W-:Y:S02]  /*1590*/  IMAD.U32 R4, RZ, RZ, UR8 ;  /* 0x00000008ff047e24 */ /* 0x000fe4000f8e00ff */
[----:B------:R-:W-:Y:S01]  /*15a0*/  IMAD.U32 R5, RZ, RZ, UR9 ;  /* 0x00000009ff057e24 */ /* 0x000fe2000f8e00ff */
[----:B------:R-:W-:-:S04]  /*15b0*/  ULDC.64 UR8, c[0x0][0x418] ;  /* 0x0001060000087ab9 */ /* 0x000fc80000000a00 */
[----:B------:R-:W3:Y:S01]  /*15c0*/  @P2 LDG.E R4, desc[UR40][R4.64] ;  /* 0x0000002804042981 */ /* 0x000ee2000c1e1900 */
[----:B------:R-:W-:Y:S01]  /*15d0*/  UISETP.NE.U32.AND UP0, UPT, UR8, URZ, UPT ;  /* 0x0000003f0800728c */ /* 0x000fe2000bf05070 */
[----:B------:R-:W-:Y:S01]  /*15e0*/  ISETP.NE.U32.AND P1, PT, RZ, UR10, PT ;  /* 0x0000000aff007c0c */ /* 0x000fe2000bf25070 */
[----:B------:R-:W-:Y:S02]  /*15f0*/  ULOP3.LUT UR8, UR7, 0xff000000, URZ, 0xc0, !UPT ;  /* 0xff00000007087892 */ /* 0x000fe4000f8ec03f */
[----:B------:R-:W-:Y:S01]  /*1600*/  UISETP.NE.AND.EX UP0, UPT, UR9, URZ, UPT, UP0 ;  /* 0x0000003f0900728c */ /* 0x000fe2000bf05300 */
[----:B------:R-:W-:Y:S01]  /*1610*/  ISETP.NE.AND.EX P1, PT, RZ, UR11, PT, P1 ;  /* 0x0000000bff007c0c */ /* 0x000fe2000bf25310 */
[----:B------:R-:W-:Y:S01]  /*1620*/  USHF.R.U32.HI UR8, URZ, 0x8, UR8 ;  /* 0x000000083f087899 */ /* 0x000fe20008011608 */
[----:B------:R-:W-:Y:S01]  /*1630*/  ULDC UR9, c[0x0][0x424] ;  /* 0x0001090000097ab9 */ /* 0x000fe20000000800 */
[----:B------:R-:W-:Y:S01]  /*1640*/  UMOV UR4, URZ ;  /* 0x0000003f00047c82 */ /* 0x000fe20008000000 */
[----:B------:R-:W-:Y:S01]  /*1650*/  USEL UR9, UR9, 0x1, UP0 ;  /* 0x0000000109097887 */ /* 0x000fe20008000000 */
[----:B------:R-:W-:Y:S01]  /*1660*/  ULDC UR47, c[0x0][0x288] ;  /* 0x0000a200002f7ab9 */ /* 0x000fe20000000800 */
[----:B------:R-:W-:-:S02]  /*1670*/  ULEA.HI UR44, UR44, UR8, URZ, 0x10 ;  /* 0x000000082c2c7291 */ /* 0x000fc4000f8f803f */
[----:B------:R-:W-:Y:S02]  /*1680*/  UIMAD UR48, UR9, UR48, URZ ;  /* 0x00000030093072a4 */ /* 0x000fe4000f8e023f */
[----:B------:R-:W-:Y:S01]  /*1690*/  ULOP3.LUT UR37, UR7, 0xffff, URZ, 0xc0, !UPT ;  /* 0x0000ffff07257892 */ /* 0x000fe2000f8ec03f */
[----:B--2---:R-:W-:Y:S02]  /*16a0*/  @P0 R2UR UR4, R2 ;  /* 0x00000000020402ca */ /* 0x004fe400000e0000 */
        /* <DEDUP_REMOVED lines=15> */
.L_x_3207:
[----:B------:R-:W-:Y:S01]  /*17a0*/  UMOV UR38, UR6 ;  /* 0x0000000600267c82 */ /* 0x000fe20008000000 */
[----:B------:R-:W-:Y:S05]  /*17b0*/  @!P1 BRA `(.L_x_3208) ;  /* 0x00000000001c9947 */ /* 0x000fea0003800000 */
[----:B------:R-:W-:Y:S02]  /*17c0*/  ULDC.64 UR8, c[0x0][0xb18] ;  /* 0x0002c60000087ab9 */ /* 0x000fe40000000a00 */
[----:B------:R-:W-:-:S06]  /*17d0*/  UIMAD.WIDE UR6, UR6, 0x4, UR8 ;  /* 0x00000004060678a5 */ /* 0x000fcc000f8e0208 */
[----:B------:R-:W-:Y:S02]  /*17e0*/  IMAD.U32 R2, RZ, RZ, UR6 ;  /* 0x00000006ff027e24 */ /* 0x000fe4000f8e00ff */
[----:B------:R-:W-:-:S05]  /*17f0*/  IMAD.U32 R3, RZ, RZ, UR7 ;  /* 0x00000007ff037e24 */ /* 0x000fca000f8e00ff */
[----:B------:R-:W2:Y:S02]  /*1800*/  LDG.E R2, desc[UR40][R2.64] ;  /* 0x0000002802027981 */ /* 0x000ea4000c1e1900 */
[----:B--2---:R-:W-:Y:S01]  /*1810*/  R2UR UR48, R2 ;  /* 0x00000000023072ca */ /* 0x004fe200000e0000 */
[----:B------:R-:W-:-:S14]  /*1820*/  BRA `(.L_x_3209) ;  /* 0x0000000000347947 */ /* 0x000fdc0003800000 */
.L_x_3208:
        /* <DEDUP_REMOVED lines=13> */
.L_x_3209:
[----:B------:R-:W0:Y:S01]  /*1900*/  S2R R0, SR_TID.X ;  /* 0x0000000000007919 */ /* 0x000e220000002100 */
[----:B------:R-:W-:Y:S01]  /*1910*/  MOV R72, 0x400 ;  /* 0x0000040000487802 */ /* 0x000fe20000000f00 */
[----:B------:R-:W1:Y:S01]  /*1920*/  LDC R18, c[0x0][0xa80] ;  /* 0x0002a000ff127b82 */ /* 0x000e620000000800 */
[----:B------:R-:W-:Y:S01]  /*1930*/  IMAD.MOV.U32 R2, RZ, RZ, 0x3000 ;  /* 0x00003000ff027424 */ /* 0x000fe200078e00ff */
[----:B------:R-:W2:Y:S01]  /*1940*/  S2R R7, SR_CgaCtaId ;  /* 0x0000000000077919 */ /* 0x000ea20000008800 */
[----:B------:R-:W-:Y:S01]  /*1950*/  IMAD.U32 R3, RZ, RZ, UR36 ;  /* 0x00000024ff037e24 */ /* 0x000fe2000f8e00ff */
[----:B------:R-:W-:Y:S01]  /*1960*/  UIADD3 UR48, -UR4, UR48, URZ ;  /* 0x0000003004307290 */ /* 0x000fe2000fffe13f */
[----:B------:R-:W-:Y:S01]  /*1970*/  IMAD.MOV.U32 R12, RZ, RZ, 0x1 ;  /* 0x00000001ff0c7424 */ /* 0x000fe200078e00ff */
[----:B------:R-:W3:Y:S01]  /*1980*/  S2R R5, SR_SWINHI ;  /* 0x0000000000057919 */ /* 0x000ee20000002f00 */
[----:B------:R-:W-:Y:S01]  /*1990*/  IMAD.MOV.U32 R13, RZ, RZ, RZ ;  /* 0x000000ffff0d7224 */ /* 0x000fe200078e00ff */
[----:B------:R-:W-:Y:S01]  /*19a0*/  ULDC UR4, c[0x0][0x448] ;  /* 0x0001120000047ab9 */ /* 0x000fe20000000800 */
[----:B------:R-:W-:Y:S01]  /*19b0*/  IMAD.MOV.U32 R9, RZ, RZ, 0x100 ;  /* 0x00000100ff097424 */ /* 0x000fe200078e00ff */
[----:B------:R-:W-:Y:S01]  /*19c0*/  STL.64 [R1+0x18], R2 ;  /* 0x0000180201007387 */ /* 0x000fe20000100a00 */
[----:B------:R-:W-:Y:S01]  /*19d0*/  IMAD.MOV.U32 R10, RZ, RZ, 0x1 ;  /* 0x00000001ff0a7424 */ /* 0x000fe200078e00ff */
[----:B------:R-:W-:Y:S01]  /*19e0*/  UISETP.NE.AND UP0, UPT, UR4, 0x1, UPT ;  /* 0x000000010400788c */ /* 0x000fe2000bf05270 */
[----:B------:R-:W-:Y:S01]  /*19f0*/  IMAD.MOV.U32 R11, RZ, RZ, RZ ;  /* 0x000000ffff0b7224 */ /* 0x000fe200078e00ff */
[----:B------:R4:W-:Y:S01]  /*1a00*/  STL.64 [R1+0x60], R12 ;  /* 0x0000600c01007387 */ /* 0x0009e20000100a00 */
[----:B------:R-:W-:Y:S01]  /*1a10*/  IMAD.MOV.U32 R4, RZ, RZ, 0xc000 ;  /* 0x0000c000ff047424 */ /* 0x000fe200078e00ff */
[----:B------:R-:W-:-:S02]  /*1a20*/  USHF.L.U32 UR39, UR5, 0x7, URZ ;  /* 0x0000000705277899 */ /* 0x000fc4000800063f */
[----:B------:R-:W-:Y:S01]  /*1a30*/  IMAD.U32 R20, RZ, RZ, UR5 ;  /* 0x00000005ff147e24 */ /* 0x000fe2000f8e00ff */
[----:B------:R-:W-:Y:S01]  /*1a40*/  STL.128 [R1+0x230], RZ ;  /* 0x000230ff01007387 */ /* 0x000fe20000100c00 */
[----:B------:R-:W-:Y:S01]  /*1a50*/  ULDC.64 UR4, c[0x0][0xad8] ;  /* 0x0002b60000047ab9 */ /* 0x000fe20000000a00 */
[----:B------:R-:W-:Y:S02]  /*1a60*/  UIADD3 UR8, UR39, 0x7f, URZ ;  /* 0x0000007f27087890 */ /* 0x000fe4000fffe03f */
[----:B------:R-:W-:Y:S01]  /*1a70*/  UISETP.GE.AND UP1, UPT, UR5, 0x1, UPT ;  /* 0x000000010500788c */ /* 0x000fe2000bf26270 */
[----:B------:R-:W-:Y:S01]  /*1a80*/  STL [R1+0x70], R20 ;  /* 0x0000701401007387 */ /* 0x000fe20000100800 */
[----:B------:R-:W-:Y:S01]  /*1a90*/  @UP0 ULDC UR6, c[0x0][0x44c] ;  /* 0x0001130000060ab9 */ /* 0x000fe20000000800 */
[----:B------:R-:W-:Y:S01]  /*1aa0*/  @UP0 ULDC UR9, c[0x0][0x450] ;  /* 0x0001140000090ab9 */ /* 0x000fe20000000800 */
[----:B------:R-:W-:Y:S01]  /*1ab0*/  UIMAD.WIDE.U32 UR6, UR8, UR6, URZ ;  /* 0x00000006080672a5 */ /* 0x000fe2000f8e003f */
[----:B-1----:R-:W-:Y:S01]  /*1ac0*/  STL [R1+0x250], R18 ;  /* 0x0002501201007387 */ /* 0x002fe20000100800 */
[----:B------:R-:W-:Y:S01]  /*1ad0*/  UIADD3 UR42, UR48, 0x1, -UR47 ;  /* 0x00000001302a7890 */ /* 0x000fe2000fffe82f */
[----:B0-----:R-:W-:-:S02]  /*1ae0*/  LOP3.LUT R0, R0, 0x7f, RZ, 0xc0, !PT ;  /* 0x0000007f00007812 */ /* 0x001fc400078ec0ff */
[----:B------:R-:W-:Y:S01]  /*1af0*/  STL.128 [R1+0x240], RZ ;  /* 0x000240ff01007387 */ /* 0x000fe20000100c00 */
[----:B------:R-:W-:Y:S01]  /*1b00*/  @UP0 USHF.R.U32.HI UR8, URZ, UR9, UR7 ;  /* 0x000000093f080299 */ /* 0x000fe20008011607 */
[----:B--2---:R-:W-:Y:S01]  /*1b10*/  LEA R72, R7, R72, 0x18 ;  /* 0x0000004807487211 */ /* 0x004fe200078ec0ff */
[----:B------:R-:W-:Y:S01]  /*1b20*/  IMAD.MOV.U32 R7, RZ, RZ, 0x100 ;  /* 0x00000100ff077424 */ /* 0x000fe200078e00ff */
[----:B------:R-:W-:Y:S01]  /*1b30*/  ISETP.NE.AND P0, PT, R0, RZ, PT ;  /* 0x000000ff0000720c */ /* 0x000fe20003f05270 */
[----:B------:R-:W-:Y:S01]  /*1b40*/  STL.128 [R1+0x270], RZ ;  /* 0x000270ff01007387 */ /* 0x000fe20000100c00 */
[----:B------:R-:W-:Y:S02]  /*1b50*/  MOV R26, R72 ;  /* 0x00000048001a7202 */ /* 0x000fe40000000f00 */
[----:B---3--:R-:W-:Y:S01]  /*1b60*/  MOV R27, R5 ;  /* 0x00000005001b7202 */ /* 0x008fe20000000f00 */
[----:B------:R-:W-:Y:S01]  /*1b70*/  IMAD.U32 R5, RZ, RZ, UR36 ;  /* 0x00000024ff057e24 */ /* 0x000fe2000f8e00ff */
[----:B------:R-:W-:Y:S01]  /*1b80*/  SEL R8, RZ, 0x1, P0 ;  /* 0x00000001ff087807 */ /* 0x000fe20000000000 */
[----:B------:R-:W-:Y:S01]  /*1b90*/  STL.128 [R1+0x280], RZ ;  /* 0x000280ff01007387 */ /* 0x000fe20000100c00 */
[C---:B------:R-:W-:Y:S01]  /*1ba0*/  IADD3 R0, P2, R26.reuse, 0x32450, RZ ;  /* 0x000324501a007810 */ /* 0x040fe20007f5e0ff */
[----:B------:R-:W-:Y:S01]  /*1bb0*/  UIADD3 UR6, UR42, UR8, URZ ;  /* 0x000000082a067290 */ /* 0x000fe2000fffe03f */
[C---:B------:R-:W-:Y:S01]  /*1bc0*/  IADD3 R14, P3, R26.reuse, 0x32460, RZ ;  /* 0x000324601a0e7810 */ /* 0x040fe20007f7e0ff */
[----:B------:R-:W-:Y:S01]  /*1bd0*/  IMAD.MOV.U32 R6, RZ, RZ, R8 ;  /* 0x000000ffff067224 */ /* 0x000fe200078e0008 */
[----:B------:R0:W-:Y:S01]  /*1be0*/  STL.128 [R1+0x20], R8 ;  /* 0x0000200801007387 */ /* 0x0001e20000100c00 */
[C---:B----4-:R-:W-:Y:S01]  /*1bf0*/  IADD3 R12, P0, R26.reuse, 0x32430, RZ ;  /* 0x000324301a0c7810 */ /* 0x050fe20007f1e0ff */
[----:B------:R-:W-:Y:S01]  /*1c00*/  UIADD3 UR4, UR6, UR4, URZ ;  /* 0x0000000406047290 */ /* 0x000fe2000fffe03f */
[----:B------:R-:W-:Y:S01]  /*1c10*/  IADD3 R2, P1, R26, 0x32440, RZ ;  /* 0x000324401a027810 */ /* 0x000fe20007f3e0ff */
[--C-:B------:R-:W-:Y:S01]  /*1c20*/  IMAD.X R15, RZ, RZ, R27.reuse, P3 ;  /* 0x000000ffff0f7224 */ /* 0x100fe200018e061b */
[----:B------:R1:W-:Y:S01]  /*1c30*/  STL.128 [R1+0x50], R4 ;  /* 0x0000500401007387 */ /* 0x0003e20000100c00 */
[--C-:B------:R-:W-:Y:S01]  /*1c40*/  IMAD.X R13, RZ, RZ, R27.reuse, P0 ;  /* 0x000000ffff0d7224 */ /* 0x100fe200000e061b */
[----:B------:R-:W-:Y:S01]  /*1c50*/  PLOP3.LUT P3, PT, PT, PT, UP1, 0x80, 0x0 ;  /* 0x000000000000781c */ /* 0x000fe20003f6f018 */
[----:B------:R-:W-:Y:S01]  /*1c60*/  IMAD.X R3, RZ, RZ, R27, P1 ;  /* 0x000000ffff037224 */ /* 0x000fe200008e061b */
[----:B------:R2:W-:Y:S01]  /*1c70*/  STL.128 [R1+0x290], RZ ;  /* 0x000290ff01007387 */ /* 0x0005e20000100c00 */
[----:B------:R-:W-:-:S02]  /*1c80*/  IADD3 R35, P0, R16, 0x230, RZ ;  /* 0x0000023010237810 */ /* 0x000fc40007f1e0ff */
[C---:B------:R-:W-:Y:S01]  /*1c90*/  IADD3 R34, P1, R16.reuse, 0x270, RZ ;  /* 0x0000027010227810 */ /* 0x040fe20007f3e0ff */
[----:B------:R2:W-:Y:S02]  /*1ca0*/  STL.64 [R1+0x8], R12 ;  /* 0x0000080c01007387 */ /* 0x0005e40000100a00 */
[----:B------:R-:W-:Y:S02]  /*1cb0*/  IMAD.X R44, RZ, RZ, R17, P0 ;  /* 0x000000ffff2c7224 */ /* 0x000fe400000e0611 */
[----:B0-----:R-:W-:Y:S01]  /*1cc0*/  IMAD.X R9, RZ, RZ, R27, P2 ;  /* 0x000000ffff097224 */ /* 0x001fe200010e061b */
[----:B------:R2:W-:Y:S01]  /*1cd0*/  STL.64 [R1+0x10], R2 ;  /* 0x0000100201007387 */ /* 0x0005e20000100a00 */
[----:B------:R-:W-:Y:S01]  /*1ce0*/  IADD3 R42, P2, R16, 0x38, RZ ;  /* 0x00000038102a7810 */ /* 0x000fe20007f5e0ff */
[----:B------:R-:W-:Y:S02]  /*1cf0*/  IMAD.X R43, RZ, RZ, R17, P1 ;  /* 0x000000ffff2b7224 */ /* 0x000fe400008e0611 */
[----:B-1----:R-:W-:Y:S01]  /*1d00*/  IMAD.MOV.U32 R4, RZ, RZ, R0 ;  /* 0x000000ffff047224 */ /* 0x002fe200078e0000 */
[----:B------:R2:W-:Y:S01]  /*1d10*/  STL.64 [R1+0x30], R2 ;  /* 0x0000300201007387 */ /* 0x0005e20000100a00 */
[----:B------:R-:W-:-:S02]  /*1d20*/  IMAD.MOV.U32 R5, RZ, RZ, R9 ;  /* 0x000000ffff057224 */ /* 0x000fc400078e0009 */
[----:B------:R-:W-:Y:S01]  /*1d30*/  IMAD.MOV.U32 R6, RZ, RZ, R14 ;  /* 0x000000ffff067224 */ /* 0x000fe200078e000e */
[----:B------:R2:W-:Y:S01]  /*1d40*/  STL.128 [R1+0x2a0], RZ ;  /* 0x0002a0ff01007387 */ /* 0x0005e20000100c00 */
[----:B------:R-:W-:Y:S02]  /*1d50*/  IMAD.MOV.U32 R7, RZ, RZ, R15 ;  /* 0x000000ffff077224 */ /* 0x000fe400078e000f */
[----:B------:R-:W-:Y:S01]  /*1d60*/  IMAD.X R57, RZ, RZ, R17, P2 ;  /* 0x000000ffff397224 */ /* 0x000fe200010e0611 */
[----:B------:R2:W-:Y:S04]  /*1d70*/  STL.128 [R1+0x2b0], RZ ;  /* 0x0002b0ff01007387 */ /* 0x0005e80000100c00 */
[----:B------:R2:W-:Y:S04]  /*1d80*/  STL.128 [R1+0x40], R4 ;  /* 0x0000400401007387 */ /* 0x0005e80000100c00 */
[----:B------:R2:W-:Y:S04]  /*1d90*/  STL.64 [R1+0x68], R6 ;  /* 0x0000680601007387 */ /* 0x0005e80000100a00 */
[----:B------:R2:W-:Y:S04]  /*1da0*/  STL.128 [R1+0x2c0], RZ ;  /* 0x0002c0ff01007387 */ /* 0x0005e80000100c00 */
        /* <DEDUP_REMOVED lines=26> */
[----:B------:R2:W-:Y:S04]  /*1f50*/  STL.64 [R1], RZ ;  /* 0x000000ff01007387 */ /* 0x0005e80000100a00 */
[----:B------:R2:W-:Y:S01]  /*1f60*/  STL.64 [R1+0x38], RZ ;  /* 0x000038ff01007387 */ /* 0x0005e20000100a00 */
        /* <DEDUP_REMOVED lines=11> */
.L_x_3211:
[----:B------:R-:W-:-:S11]  /*2020*/  UISETP.NE.AND UP1, UPT, UR5, 0x1, UPT ;  /* 0x000000010500788c */ /* 0x000fd6000bf25270 */
[----:B------:R-:W-:Y:S02]  /*2030*/  @UP1 ULDC.64 UR10, c[0x0][0xae0] ;  /* 0x0002b800000a1ab9 */ /* 0x000fe40000000a00 */
[----:B------:R-:W-:-:S04]  /*2040*/  UIMAD.WIDE.U32 UR6, UR8, UR10, URZ ;  /* 0x0000000a080672a5 */ /* 0x000fc8000f8e003f */
[----:B------:R-:W-:-:S12]  /*2050*/  @UP1 USHF.R.U32.HI UR8, URZ, UR11, UR7 ;  /* 0x0000000b3f081299 */ /* 0x000fd80008011607 */
.L_x_3212:
[----:B------:R-:W-:-:S04]  /*2060*/  UIMAD UR8, UR8, UR5, UR5 ;  /* 0x00000005080872a4 */ /* 0x000fc8000f8e0205 */
[----:B------:R-:W-:-:S04]  /*2070*/  UISETP.LT.AND UP1, UPT, UR4, UR8, UPT ;  /* 0x000000080400728c */ /* 0x000fc8000bf21270 */
[----:B------:R-:W-:-:S12]  /*2080*/  USEL UR4, UR4, UR8, UP1 ;  /* 0x0000000804047287 */ /* 0x000fd80008800000 */
.L_x_3210:
[----:B------:R-:W-:Y:S02]  /*2090*/  UIADD3 UR6, UR48, 0x5f, URZ ;  /* 0x0000005f30067890 */ /* 0x000fe4000fffe03f */
[----:B------:R-:W-:Y:S02]  /*20a0*/  UIADD3 UR8, UR4, 0x5f, URZ ;  /* 0x0000005f04087890 */ /* 0x000fe4000fffe03f */
[----:B------:R-:W-:Y:S02]  /*20b0*/  UIMAD.WIDE UR6, UR6, 0x2aaaaaab, URZ ;  /* 0x2aaaaaab060678a5 */ /* 0x000fe4000f8e023f */
[----:B------:R-:W-:Y:S01]  /*20c0*/  UIMAD.WIDE UR8, UR8, 0x2aaaaaab, URZ ;  /* 0x2aaaaaab080878a5 */ /* 0x000fe2000f8e023f */
[----:B------:R-:W-:Y:S01]  /*20d0*/  @UP0 ULDC UR10, c[0x0][0x44c] ;  /* 0x00011300000a0ab9 */ /* 0x000fe20000000800 */
[----:B------:R-:W-:Y:S02]  /*20e0*/  USHF.R.U32.HI UR4, URZ, 0x1f, UR7 ;  /* 0x0000001f3f047899 */ /* 0x000fe40008011607 */
[----:B------:R-:W-:-:S02]  /*20f0*/  UIMAD.WIDE.U32 UR10, UR39, UR10, URZ ;  /* 0x0000000a270a72a5 */ /* 0x000fc4000f8e003f */
[----:B------:R-:W-:Y:S01]  /*2100*/  USHF.R.U32.HI UR6, URZ, 0x1f, UR9 ;  /* 0x0000001f3f067899 */ /* 0x000fe20008011609 */
[----:B------:R-:W-:Y:S01]  /*2110*/  @UP0 ULDC UR13, c[0x0][0x450] ;  /* 0x00011400000d0ab9 */ /* 0x000fe20000000800 */
[----:B------:R-:W-:Y:S01]  /*2120*/  UMOV UR12, UR39 ;  /* 0x00000027000c7c82 */ /* 0x000fe20008000000 */
[----:B------:R-:W-:Y:S02]  /*2130*/  UIADD3 UR46, UR48, -UR47, URZ ;  /* 0x8000002f302e7290 */ /* 0x000fe4000fffe03f */
[----:B------:R-:W-:Y:S02]  /*2140*/  @UP0 USHF.R.U32.HI UR12, URZ, UR13, UR11 ;  /* 0x0000000d3f0c0299 */ /* 0x000fe4000801160b */
[----:B------:R-:W-:Y:S02]  /*2150*/  ULEA.HI.SX32 UR4, UR7, UR4, 0x1c ;  /* 0x0000000407047291 */ /* 0x000fe4000f8fe23f */
[----:B------:R-:W-:Y:S02]  /*2160*/  ULEA.HI.SX32 UR6, UR9, UR6, 0x1c ;  /* 0x0000000609067291 */ /* 0x000fe4000f8fe23f */
[----:B------:R-:W-:-:S02]  /*2170*/  UIADD3 UR7, UR46, UR12, URZ ;  /* 0x0000000c2e077290 */ /* 0x000fc4000fffe03f */
        /* <DEDUP_REMOVED lines=15> */
.L_x_3214:
[----:B------:R-:W-:-:S11]  /*2270*/  UISETP.NE.AND UP0, UPT, UR5, 0x1, UPT ;  /* 0x000000010500788c */ /* 0x000fd6000bf05270 */
[----:B------:R-:W-:Y:S02]  /*2280*/  @UP0 ULDC.64 UR12, c[0x0][0xae0] ;  /* 0x0002b800000c0ab9 */ /* 0x000fe40000000a00 */
[----:B------:R-:W-:-:S04]  /*2290*/  UIMAD.WIDE.U32 UR8, UR7, UR12, URZ ;  /* 0x0000000c070872a5 */ /* 0x000fc8000f8e003f */
[----:B------:R-:W-:-:S12]  /*22a0*/  @UP0 USHF.R.U32.HI UR7, URZ, UR13, UR9 ;  /* 0x0000000d3f070299 */ /* 0x000fd80008011609 */
.L_x_3215:
[----:B------:R-:W-:-:S04]  /*22b0*/  UIMAD UR5, UR7, UR5, URZ ;  /* 0x00000005070572a4 */ /* 0x000fc8000f8e023f */
[----:B------:R-:W-:-:S04]  /*22c0*/  UISETP.LT.AND UP0, UPT, UR10, UR5, UPT ;  /* 0x000000050a00728c */ /* 0x000fc8000bf01270 */
[----:B------:R-:W-:-:S12]  /*22d0*/  USEL UR10, UR10, UR5, !UP0 ;  /* 0x000000050a0a7287 */ /* 0x000fd8000c000000 */
.L_x_3213:
[----:B------:R-:W-:Y:S02]  /*22e0*/  UIMAD.WIDE UR4, UR10, 0x2aaaaaab, URZ ;  /* 0x2aaaaaab0a0478a5 */ /* 0x000fe4000f8e023f */
[----:B------:R-:W-:Y:S02]  /*22f0*/  ULOP3.LUT UR43, UR44, 0xff, URZ, 0xc0, !UPT ;  /* 0x000000ff2c2b7892 */ /* 0x000fe4000f8ec03f */
[----:B------:R-:W-:Y:S02]  /*2300*/  USHF.R.U32.HI UR4, URZ, 0x1f, UR5 ;  /* 0x0000001f3f047899 */ /* 0x000fe40008011605 */
[----:B------:R-:W-:Y:S02]  /*2310*/  USHF.R.U32.HI UR44, URZ, 0x10, UR44 ;  /* 0x000000103f2c7899 */ /* 0x000fe4000801162c */
[----:B------:R-:W-:-:S04]  /*2320*/  ULEA.HI.SX32 UR4, UR5, UR4, 0x1c ;  /* 0x0000000405047291 */ /* 0x000fc8000f8fe23f */
[----:B------:R-:W-:-:S04]  /*2330*/  UISETP.LT.AND UP0, UPT, URZ, UR4, UPT ;  /* 0x000000043f00728c */ /* 0x000fc8000bf01270 */
[----:B------:R-:W-:-:S03]  /*2340*/  USEL UR45, URZ, UR4, !UP0 ;  /* 0x000000043f2d7287 */ /* 0x000fc6000c000000 */
[----:B------:R-:W-:Y:S01]  /*2350*/  UMOV UR4, URZ ;  /* 0x0000003f00047c82 */ /* 0x000fe20008000000 */
[----:B------:R-:W-:-:S06]  /*2360*/  UISETP.GT.AND UP0, UPT, UR6, UR45, UPT ;  /* 0x0000002d0600728c */ /* 0x000fcc000bf04270 */
[----:B------:R-:W-:-:S13]  /*2370*/  PLOP3.LUT P0, PT, PT, PT, UP0, 0x80, 0x0 ;  /* 0x000000000000781c */ /* 0x000fda0003f0f008 */
[----:B------:R-:W-:Y:S05]  /*2380*/  @!P0 BRA `(.L_x_3216) ;  /* 0x0000000000948947 */ /* 0x000fea0003800000 */
[----:B------:R-:W-:Y:S01]  /*2390*/  UISETP.NE.AND UP0, UPT, UR44, URZ, UPT ;  /* 0x0000003f2c00728c */ /* 0x000fe2000bf05270 */
[----:B------:R-:W-:-:S03]  /*23a0*/  ULDC UR4, c[0x0][0xae8] ;  /* 0x0002ba0000047ab9 */ /* 0x000fc60000000800 */
[----:B------:R-:W-:-:S04]  /*23b0*/  USEL UR10, UR44, UR4, UP0 ;  /* 0x000000042c0a7287 */ /* 0x000fc80008000000 */
[----:B------:R-:W-:Y:S02]  /*23c0*/  UIADD3 UR4, UR10, -0x1, UR6 ;  /* 0xffffffff0a047890 */ /* 0x000fe4000fffe006 */
[----:B--2---:R-:W-:Y:S02]  /*23d0*/  IMAD.U32 R3, RZ, RZ, UR10 ;  /* 0x0000000aff037e24 */ /* 0x004fe4000f8e00ff */
[----:B------:R-:W-:-:S03]  /*23e0*/  UIADD3 UR7, -UR45, UR4, URZ ;  /* 0x000000042d077290 */ /* 0x000fc6000fffe13f */
[-C--:B------:R-:W-:Y:S01]  /*23f0*/  IABS R0, R3.reuse ;  /* 0x0000000300007213 */ /* 0x080fe20000000000 */
[----:B------:R-:W-:Y:S01]  /*2400*/  UMOV UR4, URZ ;  /* 0x0000003f00047c82 */ /* 0x000fe20008000000 */
[----:B------:R-:W-:Y:S01]  /*2410*/  IABS R5, R3 ;  /* 0x0000000300057213 */ /* 0x000fe20000000000 */
[----:B------:R-:W-:Y:S01]  /*2420*/  IMAD.U32 R4, RZ, RZ, UR7 ;  /* 0x00000007ff047e24 */ /* 0x000fe2000f8e00ff */
[----:B------:R-:W-:Y:S01]  /*2430*/  R2UR UR11, R0 ;  /* 0x00000000000b72ca */ /* 0x000fe200000e0000 */
[----:B------:R-:W-:-:S03]  /*2440*/  ULOP3.LUT UR7, UR7, UR10, URZ, 0x3c, !UPT ;  /* 0x0000000a07077292 */ /* 0x000fc6000f8e3c3f */
[----:B------:R-:W-:-:S05]  /*2450*/  IABS R4, R4 ;  /* 0x0000000400047213 */ /* 0x000fca0000000000 */
[----:B------:R-:W-:-:S04]  /*2460*/  IMAD.MOV.U32 R3, RZ, RZ, R4 ;  /* 0x000000ffff037224 */ /* 0x000fc800078e0004 */
[----:B------:R-:W0:Y:S01]  /*2470*/  I2F.RP R0, UR11 ;  /* 0x0000000b00007d06 */ /* 0x000e220008209400 */
[----:B------:R-:W-:-:S07]  /*2480*/  R2UR UR9, R3 ;  /* 0x00000000030972ca */ /* 0x000fce00000e0000 */
        /* <DEDUP_REMOVED lines=21> */
.L_x_3216:
[----:B------:R-:W-:Y:S01]  /*25e0*/  UIMAD UR45, UR43, UR4, UR45 ;  /* 0x000000042b2d72a4 */ /* 0x000fe2000f8e022d */
[----:B------:R-:W-:Y:S01]  /*25f0*/  IMAD.U32 R0, RZ, RZ, UR6 ;  /* 0x00000006ff007e24 */ /* 0x000fe2000f8e00ff */
[----:B------:R-:W-:Y:S01]  /*2600*/  PLOP3.LUT P0, PT, PT, PT, PT, 0x80, 0x0 ;  /* 0x000000000000781c */ /* 0x000fe20003f0f070 */
[----:B--2---:R-:W-:-:S05]  /*2610*/  IMAD.U32 R3, RZ, RZ, UR4 ;  /* 0x00000004ff037e24 */ /* 0x004fca000f8e00ff */
[----:B------:R-:W-:-:S04]  /*2620*/  VIADDMNMX R0, R3, UR45, R0, PT ;  /* 0x0000002d03007c46 */ /* 0x000fc8000b800100 */
[----:B------:R-:W-:-:S13]  /*2630*/  R2UR UR49, R0 ;  /* 0x00000000003172ca */ /* 0x000fda00000e0000 */
[----:B------:R-:W-:-:S06]  /*2640*/  UISETP.GT.AND UP0, UPT, UR49, UR45, UPT ;  /* 0x0000002d3100728c */ /* 0x000fcc000bf04270 */
[----:B------:R-:W-:-:S13]  /*2650*/  PLOP3.LUT P1, PT, PT, PT, UP0, 0x80, 0x0 ;  /* 0x000000000000781c */ /* 0x000fda0003f2f008 */
[----:B------:R-:W-:Y:S05]  /*2660*/  @!P1 BRA `(.L_x_3217) ;  /* 0x000001dc00ec9947 */ /* 0x000fea0003800000 */
[----:B------:R-:W2:Y:S01]  /*2670*/  LDL R2, [R1+0x4d4] ;  /* 0x0004d40001027983 */ /* 0x000ea20000100800 */
[----:B------:R-:W-:Y:S01]  /*2680*/  VIADD R8, R72, 0x400 ;  /* 0x0000040048087836 */ /* 0x000fe20000000000 */
[----:B------:R-:W-:Y:S01]  /*2690*/  IADD3 R32, P5, R16, 0xa8, RZ ;  /* 0x000000a810207810 */ /* 0x000fe20007fbe0ff */
[----:B------:R-:W-:Y:S01]  /*26a0*/  IMAD.MOV.U32 R4, RZ, RZ, 0x1 ;  /* 0x00000001ff047424 */ /* 0x000fe200078e00ff */
[----:B------:R-:W-:Y:S01]  /*26b0*/  STL.64 [R1+0x78], RZ ;  /* 0x000078ff01007387 */ /* 0x000fe20000100a00 */
[----:B------:R-:W-:Y:S01]  /*26c0*/  IMAD.MOV.U32 R5, RZ, RZ, RZ ;  /* 0x000000ffff057224 */ /* 0x000fe200078e00ff */
[----:B------:R-:W-:Y:S01]  /*26d0*/  SHF.R.U32.HI R8, RZ, 0x4, R8 ;  /* 0x00000004ff087819 */ /* 0x000fe20000011608 */
[----:B------:R-:W-:Y:S01]  /*26e0*/  IMAD.MOV.U32 R6, RZ, RZ, 0x1 ;  /* 0x00000001ff067424 */ /* 0x000fe200078e00ff */
[----:B------:R-:W-:Y:S01]  /*26f0*/  STL.128 [R1+0xb0], RZ ;  /* 0x0000b0ff01007387 */ /* 0x000fe20000100c00 */
[----:B------:R-:W-:Y:S01]  /*2700*/  IMAD.MOV.U32 R7, RZ, RZ, RZ ;  /* 0x000000ffff077224 */ /* 0x000fe200078e00ff */
[----:B------:R-:W-:Y:S01]  /*2710*/  LOP3.LUT R8, R8, 0x3fff, RZ, 0xc0, !PT ;  /* 0x00003fff08087812 */ /* 0x000fe200078ec0ff */
[----:B------:R-:W-:Y:S01]  /*2720*/  IMAD.MOV.U32 R10, RZ, RZ, 0x1 ;  /* 0x00000001ff0a7424 */ /* 0x000fe200078e00ff */
[----:B------:R-:W-:Y:S01]  /*2730*/  STL.128 [R1+0xc0], RZ ;  /* 0x0000c0ff01007387 */ /* 0x000fe20000100c00 */
[----:B------:R-:W-:Y:S01]  /*2740*/  IMAD.MOV.U32 R11, RZ, RZ, RZ ;  /* 0x000000ffff0b7224 */ /* 0x000fe200078e00ff */
[C---:B------:R-:W-:Y:S01]  /*2750*/  IADD3 R18, P6, R16.reuse, 0x78, RZ ;  /* 0x0000007810127810 */ /* 0x040fe20007fde0ff */
[----:B------:R-:W-:Y:S01]  /*2760*/  IMAD.X R33, RZ, RZ, R17, P5 ;  /* 0x000000ffff217224 */ /* 0x000fe200028e0611 */
[----:B------:R0:W-:Y:S01]  /*2770*/  STL.128 [R1+0x80], R4 ;  /* 0x0000800401007387 */ /* 0x0001e20000100c00 */
[----:B------:R-:W-:-:S02]  /*2780*/  IADD3 R41, P1, R16, 0x80, RZ ;  /* 0x0000008010297810 */ /* 0x000fc40007f3e0ff */
[C---:B------:R-:W-:Y:S01]  /*2790*/  IADD3 R40, P2, R16.reuse, 0x88, RZ ;  /* 0x0000008810287810 */ /* 0x040fe20007f5e0ff */
[----:B------:R-:W-:Y:S01]  /*27a0*/  STL.64 [R1+0x90], R10 ;  /* 0x0000900a01007387 */ /* 0x000fe20000100a00 */
[--C-:B------:R-:W-:Y:S01]  /*27b0*/  IMAD.X R19, RZ, RZ, R17.reuse, P6 ;  /* 0x000000ffff137224 */ /* 0x100fe200030e0611 */
[C---:B------:R-:W-:Y:S01]  /*27c0*/  IADD3 R39, P3, R16.reuse, 0x90, RZ ;  /* 0x0000009010277810 */ /* 0x040fe20007f7e0ff */
[--C-:B------:R-:W-:Y:S01]  /*27d0*/  IMAD.X R54, RZ, RZ, R17.reuse, P1 ;  /* 0x000000ffff367224 */ /* 0x100fe200008e0611 */
[----:B------:R-:W-:Y:S01]  /*27e0*/  STL.128 [R1+0xd0], RZ ;  /* 0x0000d0ff01007387 */ /* 0x000fe20000100c00 */
[--C-:B------:R-:W-:Y:S01]  /*27f0*/  IMAD.X R55, RZ, RZ, R17.reuse, P2 ;  /* 0x000000ffff377224 */ /* 0x100fe200010e0611 */
[C---:B------:R-:W-:Y:S01]  /*2800*/  IADD3 R38, P4, R16.reuse, 0x98, RZ ;  /* 0x0000009810267810 */ /* 0x040fe20007f9e0ff */
[----:B------:R-:W-:Y:S01]  /*2810*/  IMAD.X R52, RZ, RZ, R17, P3 ;  /* 0x000000ffff347224 */ /* 0x000fe200018e0611 */
[----:B------:R-:W-:Y:S01]  /*2820*/  STL.128 [R1+0xe0], RZ ;  /* 0x0000e0ff01007387 */ /* 0x000fe20000100c00 */
[----:B------:R-:W-:-:S02]  /*2830*/  IADD3 R37, P5, R16, 0xa0, RZ ;  /* 0x000000a010257810 */ /* 0x000fc40007fbe0ff */
[----:B------:R-:W-:Y:S01]  /*2840*/  IADD3 R36, P6, R16, 0xb0, RZ ;  /* 0x000000b010247810 */ /* 0x000fe20007fde0ff */
[----:B0-----:R-:W-:Y:S01]  /*2850*/  IMAD.MOV.U32 R5, RZ, RZ, 0x40000040 ;  /* 0x40000040ff057424 */ /* 0x001fe200078e00ff */
[C---:B------:R-:W-:Y:S01]  /*2860*/  LOP3.LUT R6, R8.reuse, 0x3000000, RZ, 0xfc, !PT ;  /* 0x0300000008067812 */ /* 0x040fe200078efcff */
[----:B------:R-:W-:Y:S01]  /*2870*/  IMAD.MOV.U32 R7, RZ, RZ, 0x40000040 ;  /* 0x40000040ff077424 */ /* 0x000fe200078e00ff */
[----:B------:R-:W-:Y:S01]  /*2880*/  LOP3.LUT R8, R8, 0x10000, RZ, 0xfc, !PT ;  /* 0x0001000008087812 */ /* 0x000fe200078efcff */
[----:B------:R-:W-:Y:S01]  /*2890*/  STL.128 [R1+0xf0], RZ ;  /* 0x0000f0ff01007387 */ /* 0x000fe20000100c00 */
[C---:B------:R-:W-:Y:S01]  /*28a0*/  IADD3 R48, P1, R16.reuse, 0x110, RZ ;  /* 0x0000011010307810 */ /* 0x040fe20007f3e0ff */
[--C-:B------:R-:W-:Y:S01]  /*28b0*/  IMAD.X R53, RZ, RZ, R17.reuse, P4 ;  /* 0x000000ffff357224 */ /* 0x100fe200020e0611 */
[----:B------:R-:W-:Y:S01]  /*28c0*/  IADD3 R46, P2, R16, 0x118, RZ ;  /* 0x00000118102e7810 */ /* 0x000fe20007f5e0ff */
[----:B------:R-:W-:Y:S01]  /*28d0*/  STL.128 [R1+0x100], RZ ;  /* 0x000100ff01007387 */ /* 0x000fe20000100c00 */
[----:B------:R-:W-:-:S02]  /*28e0*/  IMAD.X R50, RZ, RZ, R17, P5 ;  /* 0x000000ffff327224 */ /* 0x000fc400028e0611 */
[--C-:B------:R-:W-:Y:S02]  /*28f0*/  IMAD.X R51, RZ, RZ, R17.reuse, P6 ;  /* 0x000000ffff337224 */ /* 0x100fe400030e0611 */
[--C-:B------:R-:W-:Y:S02]  /*2900*/  IMAD.X R49, RZ, RZ, R17.reuse, P1 ;  /* 0x000000ffff317224 */ /* 0x100fe400008e0611 */
[----:B------:R-:W-:Y:S01]  /*2910*/  IMAD.X R47, RZ, RZ, R17, P2 ;  /* 0x000000ffff2f7224 */ /* 0x000fe200010e0611 */
[----:B--2---:R-:W0:Y:S02]  /*2920*/  SHFL.IDX PT, R0, R2, RZ, 0x1f ;  /* 0x00001fff02007589 */ /* 0x004e2400000e0000 */
[----:B0-----:R-:W-:-:S04]  /*2930*/  LEA.HI R2, R0, R0, RZ, 0x1 ;  /* 0x0000000000027211 */ /* 0x001fc800078f08ff */
[----:B------:R-:W-:Y:S01]  /*2940*/  LOP3.LUT R3, R2, 0x7fffe, RZ, 0xc0, !PT ;  /* 0x0007fffe02037812 */ /* 0x000fe200078ec0ff */
[----:B------:R-:W-:-:S04]  /*2950*/  VIADD R2, R72, 0x1c400 ;  /* 0x0001c40048027836 */ /* 0x000fc80000000000 */
[----:B------:R-:W-:Y:S01]  /*2960*/  IMAD.IADD R0, R0, 0x1, -R3 ;  /* 0x0000000100007824 */ /* 0x000fe200078e0a03 */
[----:B------:R-:W-:Y:S01]  /*2970*/  SHF.R.U32.HI R2, RZ, 0x4, R2 ;  /* 0x00000004ff027819 */ /* 0x000fe20000011602 */
[----:B------:R-:W-:-:S03]  /*2980*/  VIADD R3, R72, 0x18400 ;  /* 0x0001840048037836 */ /* 0x000fc60000000000 */
[----:B------:R-:W-:Y:S01]  /*2990*/  LOP3.LUT R2, R2, 0x3fff, RZ, 0xc0, !PT ;  /* 0x00003fff02027812 */ /* 0x000fe200078ec0ff */
[----:B------:R-:W-:Y:S01]  /*29a0*/  IMAD R0, R0, 0x2000, R3 ;  /* 0x0000200000007824 */ /* 0x000fe200078e0203 */
[----:B------:R-:W-:Y:S02]  /*29b0*/  LOP3.LUT P0, RZ, R3, 0x1bf, RZ, 0xc0, !PT ;  /* 0x000001bf03ff7812 */ /* 0x000fe4000780c0ff */
[----:B------:R-:W-:Y:S01]  /*29c0*/  LOP3.LUT R4, R2, 0x10000, RZ, 0xfc, !PT ;  /* 0x0001000002047812 */ /* 0x000fe200078efcff */
[----:B------:R-:W-:Y:S01]  /*29d0*/  VIADD R3, R0, 0xa000 ;  /* 0x0000a00000037836 */ /* 0x000fe20000000000 */
[----:B------:R-:W-:-:S03]  /*29e0*/  SHF.R.U32.HI R0, RZ, 0x4, R0 ;  /* 0x00000004ff007819 */ /* 0x000fc60000011600 */
[----:B------:R0:W-:Y:S01]  /*29f0*/  STL.128 [R1+0xa0], R4 ;  /* 0x0000a00401007387 */ /* 0x0001e20000100c00 */
[----:B------:R-:W-:Y:S02]  /*2a00*/  SHF.R.U32.HI R3, RZ, 0x4, R3 ;  /* 0x00000004ff037819 */ /* 0x000fe40000011603 */
[----:B------:R-:W-:Y:S02]  /*2a10*/  LOP3.LUT R0, R0, 0x3fff, RZ, 0xc0, !PT ;  /* 0x00003fff00007812 */ /* 0x000fe400078ec0ff */
[----:B------:R-:W-:Y:S02]  /*2a20*/  LOP3.LUT R3, R3, 0x3fff, RZ, 0xc0, !PT ;  /* 0x00003fff03037812 */ /* 0x000fe400078ec0ff */
[----:B------:R-:W-:Y:S02]  /*2a30*/  LOP3.LUT R2, R0, 0x10000, RZ, 0xfc, !PT ;  /* 0x0001000000027812 */ /* 0x000fe400078efcff */
[----:B------:R-:W-:Y:S01]  /*2a40*/  LOP3.LUT R0, R3, 0x10000, RZ, 0xfc, !PT ;  /* 0x0001000003007812 */ /* 0x000fe200078efcff */
[----:B------:R-:W-:-:S05]  /*2a50*/  IMAD.MOV.U32 R3, RZ, RZ, 0x40000040 ;  /* 0x40000040ff037424 */ /* 0x000fca00078e00ff */
[----:B------:R1:W-:Y:S01]  /*2a60*/  STL.64 [R1+0x98], R2 ;  /* 0x0000980201007387 */ /* 0x0003e20000100a00 */
[----:B0-----:R-:W-:Y:S02]  /*2a70*/  IMAD.MOV.U32 R6, RZ, RZ, R8 ;  /* 0x000000ffff067224 */ /* 0x001fe400078e0008 */
[----:B------:R-:W-:-:S05]  /*2a80*/  IMAD.MOV.U32 R4, RZ, RZ, R0 ;  /* 0x000000ffff047224 */ /* 0x000fca00078e0000 */
[----:B------:R1:W-:Y:S01]  /*2a90*/  STL.128 [R1+0x110], R4 ;  /* 0x0001100401007387 */ /* 0x0003e20000100c00 */
[----:B------:R-:W-:Y:S05]  /*2aa0*/  @!P0 BRA `(.L_x_3218) ;  /* 0x0000000000408947 */ /* 0x000fea0003800000 */
[----:B-1----:R-:W-:Y:S01]  /*2ab0*/  MOV R2, 0x0 ;  /* 0x0000000000027802 */ /* 0x002fe20000000f00 */
        /* <DEDUP_REMOVED lines=15> */
.L_x_3218:
[----:B------:R-:W2:Y:S01]  /*2bb0*/  LDL R45, [R1+0x224] ;  /* 0x00022400012d7983 */ /* 0x000ea20000100800 */
[----:B------:R-:W0:Y:S01]  /*2bc0*/  LDC.64 R10, c[0x0][0xad0] ;  /* 0x0002b400ff0a7b82 */ /* 0x000e220000000a00 */
[C---:B------:R-:W-:Y:S01]  /*2bd0*/  IADD3 R24, P0, R16.reuse, 0x120, RZ ;  /* 0x0000012010187810 */ /* 0x040fe20007f1e0ff */
[----:B------:R-:W-:Y:S01]  /*2be0*/  IMAD.U32 R13, RZ, RZ, UR48 ;  /* 0x00000030ff0d7e24 */ /* 0x000fe2000f8e00ff */
[----:B------:R-:W3:Y:S01]  /*2bf0*/  S2R R56, SR_TID.X ;  /* 0x0000000000387919 */ /* 0x000ee20000002100 */
[----:B------:R-:W-:Y:S01]  /*2c00*/  IMAD.U32 R12, RZ, RZ, UR47 ;  /* 0x0000002fff0c7e24 */ /* 0x000fe2000f8e00ff */
[----:B------:R-:W-:Y:S01]  /*2c10*/  BSSY B0, `(.L_x_3219) ;  /* 0x000001f000007945 */ /* 0x000fe20003800000 */
[--C-:B------:R-:W-:Y:S01]  /*2c20*/  IMAD.X R25, RZ, RZ, R17.reuse, P0 ;  /* 0x000000ffff197224 */ /* 0x100fe200000e0611 */
[----:B------:R-:W-:Y:S01]  /*2c30*/  IADD3 R20, P0, R16, 0x16c, RZ ;  /* 0x0000016c10147810 */ /* 0x000fe20007f1e0ff */
[----:B------:R-:W4:Y:S01]  /*2c40*/  LDC.64 R8, c[0x0][0xad8] ;  /* 0x0002b600ff087b82 */ /* 0x000f220000000a00 */
[----:B------:R-:W-:Y:S01]  /*2c50*/  IMAD.MOV.U32 R28, RZ, RZ, RZ ;  /* 0x000000ffff1c7224 */ /* 0x000fe200078e00ff */
[----:B------:R0:W-:Y:S02]  /*2c60*/  STL.64 [R1+0x130], R18 ;  /* 0x0001301201007387 */ /* 0x0001e40000100a00 */
[----:B------:R-:W-:-:S02]  /*2c70*/  IMAD.X R21, RZ, RZ, R17, P0 ;  /* 0x000000ffff157224 */ /* 0x000fc400000e0611 */
[----:B------:R0:W-:Y:S02]  /*2c80*/  STL.64 [R1+0x128], R24 ;  /* 0x0001281801007387 */ /* 0x0001e40000100a00 */
[----:B-1----:R-:W1:Y:S02]  /*2c90*/  LDC.64 R2, c[0x0][0xae0] ;  /* 0x0002b800ff027b82 */ /* 0x002e640000000a00 */
[----:B------:R0:W-:Y:S04]  /*2ca0*/  STL.64 [R1+0x170], R20 ;  /* 0x0001701401007387 */ /* 0x0001e80000100a00 */
[----:B------:R0:W-:Y:S02]  /*2cb0*/  STL.64 [R1+0x120], R178 ;  /* 0x000120b201007387 */ /* 0x0001e40000100a00 */
[----:B------:R-:W5:Y:S01]  /*2cc0*/  LDC R6, c[0x0][0x450] ;  /* 0x00011400ff067b82 */ /* 0x000f620000000800 */
[----:B0-----:R-:W-:Y:S01]  /*2cd0*/  IMAD.MOV.U32 R14, RZ, RZ, R11 ;  /* 0x000000ffff0e7224 */ /* 0x001fe200078e000b */
[----:B------:R0:W-:Y:S01]  /*2ce0*/  STL.U8 [R1+0x138], RZ ;  /* 0x000138ff01007387 */ /* 0x0001e20000100000 */
[----:B------:R-:W-:-:S05]  /*2cf0*/  IMAD.MOV.U32 R7, RZ, RZ, R10 ;  /* 0x000000ffff077224 */ /* 0x000fca00078e000a */
[----:B------:R-:W5:Y:S01]  /*2d00*/  LDC.64 R4, c[0x0][0x448] ;  /* 0x00011200ff047b82 */ /* 0x000f620000000a00 */
[----:B----4-:R-:W-:Y:S02]  /*2d10*/  IMAD.MOV.U32 R15, RZ, RZ, R8 ;  /* 0x000000ffff0f7224 */ /* 0x010fe400078e0008 */
[----:B------:R-:W-:Y:S02]  /*2d20*/  IMAD.MOV.U32 R29, RZ, RZ, R9 ;  /* 0x000000ffff1d7224 */ /* 0x000fe400078e0009 */
[----:B---3--:R-:W-:Y:S01]  /*2d30*/  VIADD R216, R56, 0xffffff80 ;  /* 0xffffff8038d87836 */ /* 0x008fe20000000000 */
[----:B------:R0:W-:Y:S01]  /*2d40*/  STL.128 [R1+0x140], R12 ;  /* 0x0001400c01007387 */ /* 0x0001e20000100c00 */
[----:B-1----:R-:W-:Y:S02]  /*2d50*/  IMAD.MOV.U32 R30, RZ, RZ, R2 ;  /* 0x000000ffff1e7224 */ /* 0x002fe400078e0002 */
[----:B------:R-:W-:Y:S01]  /*2d60*/  IMAD.MOV.U32 R31, RZ, RZ, R3 ;  /* 0x000000ffff1f7224 */ /* 0x000fe200078e0003 */
[----:B------:R0:W-:Y:S04]  /*2d70*/  STL [R1+0x13c], R216 ;  /* 0x00013cd801007387 */ /* 0x0001e80000100800 */
[----:B------:R0:W-:Y:S04]  /*2d80*/  STL.128 [R1+0x150], R28 ;  /* 0x0001501c01007387 */ /* 0x0001e80000100c00 */
[----:B-----5:R0:W-:Y:S01]  /*2d90*/  STL.128 [R1+0x160], R4 ;  /* 0x0001600401007387 */ /* 0x0201e20000100c00 */
[----:B--2---:R-:W-:-:S04]  /*2da0*/  LEA.HI R0, R45, R45, RZ, 0x1 ;  /* 0x0000002d2d007211 */ /* 0x004fc800078f08ff */
[----:B------:R-:W-:-:S05]  /*2db0*/  LOP3.LUT R0, R0, 0xfffffffe, RZ, 0xc0, !PT ;  /* 0xfffffffe00007812 */ /* 0x000fca00078ec0ff */
[----:B------:R-:W-:-:S05]  /*2dc0*/  IMAD.IADD R0, R45, 0x1, -R0 ;  /* 0x000000012d007824 */ /* 0x000fca00078e0a00 */
[----:B------:R-:W-:-:S04]  /*2dd0*/  SHF.L.U32 R11, R0, 0x1f, RZ ;  /* 0x0000001f000b7819 */ /* 0x000fc800000006ff */
[----:B------:R-:W1:Y:S02]  /*2de0*/  SYNCS.PHASECHK.TRANS64.TRYWAIT P0, [R72+URZ+0x32400], R11 ;  /* 0x0324000b480075a7 */ /* 0x000e64000800017f */
[----:B01----:R-:W-:Y:S05]  /*2df0*/  @!P0 BRA `(.L_x_3220) ;  /* 0x000002a000688947 */ /* 0x003fea0003800000 */
.L_x_3471:
[----:B------:R-:W-:Y:S05]  /*2e00*/  BSYNC B0 ;  /* 0x0000000000007941 */ /* 0x000fea0003800000 */
.L_x_3219:
[----:B------:R-:W2:Y:S04]  /*2e10*/  LDL R7, [R1+0x4cc] ;  /* 0x0004cc0001077983 */ /* 0x000ea80000100800 */
[----:B------:R-:W3:Y:S04]  /*2e20*/  LDL R0, [R1+0x4d0] ;  /* 0x0004d00001007983 */ /* 0x000ee80000100800 */
[----:B------:R-:W4:Y:S04]  /*2e30*/  LDL.64 R30, [R1+0x4c0] ;  /* 0x0004c000011e7983 */ /* 0x000f280000100a00 */
[----:B------:R-:W4:Y:S04]  /*2e40*/  LDL R28, [R1+0x1c] ;  /* 0x00001c00011c7983 */ /* 0x000f280000100800 */
[----:B0-----:R0:W5:Y:S01]  /*2e50*/  LDL.64 R10, [R1+0x218] ;  /* 0x00021800010a7983 */ /* 0x0011620000100a00 */
[C---:B------:R-:W-:Y:S01]  /*2e60*/  IADD3 R14, P0, R16.reuse, 0x138, RZ ;  /* 0x00000138100e7810 */ /* 0x040fe20007f1e0ff */
[----:B------:R-:W-:Y:S01]  /*2e70*/  IMAD.MOV.U32 R12, RZ, RZ, R41 ;  /* 0x000000ffff0c7224 */ /* 0x000fe200078e0029 */
[----:B------:R-:W-:Y:S01]  /*2e80*/  IADD3 R18, P1, R16, 0x170, RZ ;  /* 0x0000017010127810 */ /* 0x000fe20007f3e0ff */
[----:B------:R-:W-:Y:S01]  /*2e90*/  IMAD.MOV.U32 R13, RZ, RZ, R54 ;  /* 0x000000ffff0d7224 */ /* 0x000fe200078e0036 */
[----:B------:R-:W1:Y:S01]  /*2ea0*/  S2R R29, SR_TID.X ;  /* 0x00000000001d7919 */ /* 0x000e620000002100 */
[--C-:B------:R-:W-:Y:S01]  /*2eb0*/  IMAD.X R15, RZ, RZ, R17.reuse, P0 ;  /* 0x000000ffff0f7224 */ /* 0x100fe200000e0611 */
[----:B------:R-:W-:Y:S05]  /*2ec0*/  WARPSYNC.ALL ;  /* 0x0000000000007948 */ /* 0x000fea0003800000 */
[----:B------:R0:W-:Y:S01]  /*2ed0*/  STL.128 [R1+0x180], R12 ;  /* 0x0001800c01007387 */ /* 0x0001e20000100c00 */
[----:B------:R-:W-:Y:S01]  /*2ee0*/  IMAD.X R19, RZ, RZ, R17, P1 ;  /* 0x000000ffff137224 */ /* 0x000fe200008e0611 */
[----:B------:R-:W-:Y:S01]  /*2ef0*/  BSSY B0, `(.L_x_3221) ;  /* 0x0000032000007945 */ /* 0x000fe20003800000 */
[----:B------:R-:W-:Y:S01]  /*2f00*/  IMAD.MOV.U32 R24, RZ, RZ, R37 ;  /* 0x000000ffff187224 */ /* 0x000fe200078e0025 */
[----:B------:R-:W-:Y:S01]  /*2f10*/  STL.64 [R1+0x210], R32 ;  /* 0x0002102001007387 */ /* 0x000fe20000100a00 */
[----:B------:R-:W-:-:S05]  /*2f20*/  IMAD.MOV.U32 R25, RZ, RZ, R50 ;  /* 0x000000ffff197224 */ /* 0x000fca00078e0032 */
[----:B------:R-:W-:Y:S01]  /*2f30*/  STL.128 [R1+0x1a0], R24 ;  /* 0x0001a01801007387 */ /* 0x000fe20000100c00 */
[----:B0-----:R-:W-:Y:S02]  /*2f40*/  IMAD.MOV.U32 R14, RZ, RZ, R42 ;  /* 0x000000ffff0e7224 */ /* 0x001fe400078e002a */
[----:B------:R-:W-:Y:S01]  /*2f50*/  IMAD.MOV.U32 R15, RZ, RZ, R57 ;  /* 0x000000ffff0f7224 */ /* 0x000fe200078e0039 */
[----:B-1----:R-:W-:Y:S01]  /*2f60*/  SHF.R.U32.HI R29, RZ, 0x7, R29 ;  /* 0x00000007ff1d7819 */ /* 0x002fe2000001161d */
[----:B--2---:R-:W-:Y:S02]  /*2f70*/  IMAD.MOV.U32 R13, RZ, RZ, R7 ;  /* 0x000000ffff0d7224 */ /* 0x004fe400078e0007 */
[----:B---3--:R-:W-:Y:S01]  /*2f80*/  IMAD.MOV.U32 R12, RZ, RZ, R0 ;  /* 0x000000ffff0c7224 */ /* 0x008fe200078e0000 */
[C---:B------:R-:W-:Y:S01]  /*2f90*/  IADD3 R0, P0, R16.reuse, 0x260, RZ ;  /* 0x0000026010007810 */ /* 0x040fe20007f1e0ff */
[----:B----4-:R-:W-:Y:S04]  /*2fa0*/  STL.64 [R1+0x178], R30 ;  /* 0x0001781e01007387 */ /* 0x010fe80000100a00 */
[--C-:B------:R-:W-:Y:S01]  /*2fb0*/  IMAD.X R7, RZ, RZ, R17.reuse, P0 ;  /* 0x000000ffff077224 */ /* 0x100fe200000e0611 */
[----:B------:R-:W-:Y:S01]  /*2fc0*/  IADD3 R20, P0, R16, 0x128, RZ ;  /* 0x0000012810147810 */ /* 0x000fe20007f1e0ff */
[----:B------:R0:W-:Y:S04]  /*2fd0*/  STL.128 [R1+0x1b0], R12 ;  /* 0x0001b00c01007387 */ /* 0x0001e80000100c00 */
[----:B------:R-:W-:-:S02]  /*2fe0*/  IMAD.X R21, RZ, RZ, R17, P0 ;  /* 0x000000ffff157224 */ /* 0x000fc400000e0611 */
[----:B0-----:R-:W-:Y:S02]  /*2ff0*/  IMAD.MOV.U32 R12, RZ, RZ, R39 ;  /* 0x000000ffff0c7224 */ /* 0x001fe400078e0027 */
[----:B------:R-:W-:Y:S02]  /*3000*/  IMAD.MOV.U32 R13, RZ, RZ, R52 ;  /* 0x000000ffff0d7224 */ /* 0x000fe400078e0034 */
[----:B------:R-:W-:Y:S02]  /*3010*/  IMAD.MOV.U32 R14, RZ, RZ, R48 ;  /* 0x000000ffff0e7224 */ /* 0x000fe400078e0030 */
[----:B------:R-:W-:-:S05]  /*3020*/  IMAD.MOV.U32 R15, RZ, RZ, R49 ;  /* 0x000000ffff0f7224 */ /* 0x000fca00078e0031 */
[----:B------:R0:W-:Y:S02]  /*3030*/  STL.128 [R1+0x1c0], R12 ;  /* 0x0001c00c01007387 */ /* 0x0001e40000100c00 */
[----:B0-----:R-:W-:Y:S02]  /*3040*/  IMAD.MOV.U32 R12, RZ, RZ, R46 ;  /* 0x000000ffff0c7224 */ /* 0x001fe400078e002e */
[----:B------:R-:W-:Y:S02]  /*3050*/  IMAD.MOV.U32 R13, RZ, RZ, R47 ;  /* 0x000000ffff0d7224 */ /* 0x000fe400078e002f */
[----:B------:R-:W-:Y:S01]  /*3060*/  IMAD.MOV.U32 R14, RZ, RZ, R0 ;  /* 0x000000ffff0e7224 */ /* 0x000fe200078e0000 */
[----:B------:R-:W-:Y:S01]  /*3070*/  LOP3.LUT R0, R28, 0x1, RZ, 0xfc, !PT ;  /* 0x000000011c007812 */ /* 0x000fe200078efcff */
[----:B------:R-:W-:Y:S02]  /*3080*/  IMAD.MOV.U32 R15, RZ, RZ, R7 ;  /* 0x000000ffff0f7224 */ /* 0x000fe400078e0007 */
[----:B------:R-:W-:-:S05]  /*3090*/  VIADD R7, R29, 0x8 ;  /* 0x000000081d077836 */ /* 0x000fca0000000000 */
[----:B------:R0:W-:Y:S01]  /*30a0*/  BAR.SYNC.DEFER_BLOCKING R7, 0x100 ;  /* 0x000400070000751d */ /* 0x0001e20000010000 */
[----:B------:R-:W-:-:S05]  /*30b0*/  ISETP.NE.AND P1, PT, R0, 0x3, PT ;  /* 0x000000030000780c */ /* 0x000fca0003f25270 */
[----:B------:R1:W-:Y:S02]  /*30c0*/  STL.128 [R1+0x1d0], R12 ;  /* 0x0001d00c01007387 */ /* 0x0003e40000100c00 */
[----:B-1----:R-:W-:Y:S02]  /*30d0*/  IMAD.MOV.U32 R14, RZ, RZ, R35 ;  /* 0x000000ffff0e7224 */ /* 0x002fe400078e0023 */
[----:B------:R-:W-:Y:S02]  /*30e0*/  IMAD.MOV.U32 R15, RZ, RZ, R44 ;  /* 0x000000ffff0f7224 */ /* 0x000fe400078e002c */
[----:B------:R-:W-:Y:S02]  /*30f0*/  IMAD.MOV.U32 R12, RZ, RZ, R18 ;  /* 0x000000ffff0c7224 */ /* 0x000fe400078e0012 */
[----:B------:R-:W-:Y:S02]  /*3100*/  IMAD.MOV.U32 R13, RZ, RZ, R19 ;  /* 0x000000ffff0d7224 */ /* 0x000fe400078e0013 */
[----:B------:R-:W-:-:S02]  /*3110*/  IMAD.MOV.U32 R18, RZ, RZ, R38 ;  /* 0x000000ffff127224 */ /* 0x000fc400078e0026 */
[----:B------:R-:W-:Y:S01]  /*3120*/  IMAD.MOV.U32 R19, RZ, RZ, R53 ;  /* 0x000000ffff137224 */ /* 0x000fe200078e0035 */
[----:B------:R1:W-:Y:S04]  /*3130*/  STL.128 [R1+0x1e0], R12 ;  /* 0x0001e00c01007387 */ /* 0x0003e80000100c00 */
[----:B------:R-:W-:Y:S01]  /*3140*/  STL.128 [R1+0x190], R16 ;  /* 0x0001901001007387 */ /* 0x000fe20000100c00 */
[----:B-1----:R-:W-:Y:S02]  /*3150*/  IMAD.MOV.U32 R14, RZ, RZ, R34 ;  /* 0x000000ffff0e7224 */ /* 0x002fe400078e0022 */
[----:B------:R-:W-:Y:S02]  /*3160*/  IMAD.MOV.U32 R15, RZ, RZ, R43 ;  /* 0x000000ffff0f7224 */ /* 0x000fe400078e002b */
[----:B------:R-:W-:-:S02]  /*3170*/  IMAD.MOV.U32 R12, RZ, RZ, R20 ;  /* 0x000000ffff0c7224 */ /* 0x000fc400078e0014 */
[----:B------:R-:W-:-:S05]  /*3180*/  IMAD.MOV.U32 R13, RZ, RZ, R21 ;  /* 0x000000ffff0d7224 */ /* 0x000fca00078e0015 */
[----:B------:R1:W-:Y:S02]  /*3190*/  STL.128 [R1+0x1f0], R12 ;  /* 0x0001f00c01007387 */ /* 0x0003e40000100c00 */
[----:B-1----:R-:W-:Y:S02]  /*31a0*/  IMAD.MOV.U32 R12, RZ, RZ, R40 ;  /* 0x000000ffff0c7224 */ /* 0x002fe400078e0028 */
[----:B------:R-:W-:Y:S02]  /*31b0*/  IMAD.MOV.U32 R13, RZ, RZ, R55 ;  /* 0x000000ffff0d7224 */ /* 0x000fe400078e0037 */
[----:B------:R-:W-:Y:S02]  /*31c0*/  IMAD.MOV.U32 R14, RZ, RZ, R36 ;  /* 0x000000ffff0e7224 */ /* 0x000fe400078e0024 */
[----:B------:R-:W-:-:S05]  /*31d0*/  IMAD.MOV.U32 R15, RZ, RZ, R51 ;  /* 0x000000ffff0f7224 */ /* 0x000fca00078e0033 */
[----:B------:R0:W-:Y:S01]  /*31e0*/  STL.128 [R1+0x200], R12 ;  /* 0x0002000c01007387 */ /* 0x0001e20000100c00 */
[----:B------:R-:W-:Y:S05]  /*31f0*/  @!P1 BRA `(.L_x_3222) ;  /* 0x0000000000049947 */ /* 0x000fea0003800000 */
[----:B------:R-:W-:Y:S01]  /*3200*/  BPT.TRAP 0x1 ;  /* 0x000000040000795c */ /* 0x000fe20000300000 */
.L_x_3222:
[----:B------:R-:W-:Y:S05]  /*3210*/  BSYNC B0 ;  /* 0x0000000000007941 */ /* 0x000fea0003800000 */
.L_x_3221:
[----:B0-----:R-:W2:Y:S01]  /*3220*/  LDL.64 R12, [R1+0x8] ;  /* 0x00000800010c7983 */ /* 0x001ea20000100a00 */
[----:B-----5:R-:W-:Y:S01]  /*3230*/  SHF.L.U32 R11, R11, 0x1f, RZ ;  /* 0x0000001f0b0b7819 */ /* 0x020fe200000006ff */
[----:B------:R-:W-:Y:S01]  /*3240*/  BSSY B0, `(.L_x_3223) ;  /* 0x0000006000007945 */ /* 0x000fe20003800000 */
[----:B--2---:R-:W-:-:S05]  /*3250*/  MOV R13, R12 ;  /* 0x0000000c000d7202 */ /* 0x004fca0000000f00 */
[----:B------:R-:W-:-:S04]  /*3260*/  IMAD R10, R10, 0x8, R13 ;  /* 0x000000080a0a7824 */ /* 0x000fc800078e020d */
[----:B------:R0:W1:Y:S01]  /*3270*/  SYNCS.PHASECHK.TRANS64.TRYWAIT P0, [R10+URZ], R11 ;  /* 0x0000000b0a0075a7 */ /* 0x000062000800017f */
[----:B------:R-:W-:Y:S05]  /*3280*/  @!P1 BRA `(.L_x_3224) ;  /* 0x0000000000049947 */ /* 0x000fea0003800000 */
[----:B------:R-:W-:Y:S01]  /*3290*/  BPT.TRAP 0x1 ;  /* 0x000000040000795c */ /* 0x000fe20000300000 */
.L_x_3224:
[----:B------:R-:W-:Y:S05]  /*32a0*/  BSYNC B0 ;  /* 0x0000000000007941 */ /* 0x000fea0003800000 */
.L_x_3223:
[----:B------:R-:W-:Y:S04]  /*32b0*/  BSSY B0, `(.L_x_3225) ;  /* 0x0000004000007945 */ /* 0x000fe80003800000 */
[----:B-1----:R-:W-:Y:S05]  /*32c0*/  @P0 BRA `(.L_x_3226) ;  /* 0x0000000000080947 */ /* 0x002fea0003800000 */
[----:B------:R-:W1:Y:S02]  /*32d0*/  SYNCS.PHASECHK.TRANS64.TRYWAIT P0, [R10+URZ], R11 ;  /* 0x0000000b0a0075a7 */ /* 0x000e64000800017f */
[----:B-1----:R-:W-:Y:S05]  /*32e0*/  @!P0 BRA `(.L_x_3227) ;  /* 0x0000029c00408947 */ /* 0x002fea0003800000 */
.L_x_3226:
[----:B------:R-:W-:Y:S05]  /*32f0*/  BSYNC B0 ;  /* 0x0000000000007941 */ /* 0x000fea0003800000 */
.L_x_3225:
        /* <DEDUP_REMOVED lines=58> */
.L_x_3472:
[----:B------:R-:W-:Y:S05]  /*36a0*/  BSYNC B0 ;  /* 0x0000000000007941 */ /* 0x000fea0003800000 */
.L_x_3228:
[----:B------:R-:W2:Y:S04]  /*36b0*/  LDL R12, [R1+0x54] ;  /* 0x00005400010c7983 */ /* 0x000ea80000100800 */
[----:B0-----:R0:W5:Y:S01]  /*36c0*/  LDL.64 R10, [R1+0x218] ;  /* 0x00021800010a7983 */ /* 0x0011620000100a00 */
[----:B------:R-:W-:Y:S01]  /*36d0*/  BSSY B0, `(.L_x_3230) ;  /* 0x0000005000007945 */ /* 0x000fe20003800000 */
[----:B--2---:R-:W-:-:S04]  /*36e0*/  LOP3.LUT R12, R12, 0x1, RZ, 0xfc, !PT ;  /* 0x000000010c0c7812 */ /* 0x004fc800078efcff */
[----:B------:R-:W-:-:S13]  /*36f0*/  ISETP.NE.AND P1, PT, R12, 0x3, PT ;  /* 0x000000030c00780c */ /* 0x000fda0003f25270 */
[----:B0-----:R-:W-:Y:S05]  /*3700*/  @!P1 BRA `(.L_x_3231) ;  /* 0x0000000000049947 */ /* 0x001fea0003800000 */
[----:B------:R-:W-:Y:S01]  /*3710*/  BPT.TRAP 0x1 ;  /* 0x000000040000795c */ /* 0x000fe20000300000 */
.L_x_3231:
[----:B------:R-:W-:Y:S05]  /*3720*/  BSYNC B0 ;  /* 0x0000000000007941 */ /* 0x000fea0003800000 */
.L_x_3230:
        /* <DEDUP_REMOVED lines=8> */
.L_x_3233:
[----:B------:R-:W-:Y:S05]  /*37b0*/  BSYNC B0 ;  /* 0x0000000000007941 */ /* 0x000fea0003800000 */
.L_x_3232:
[----:B------:R-:W-:Y:S04]  /*37c0*/  BSSY B0, `(.L_x_3234) ;  /* 0x0000004000007945 */ /* 0x000fe80003800000 */
[----:B-1----:R-:W-:Y:S05]  /*37d0*/  @P0 BRA `(.L_x_3235) ;  /* 0x0000000000080947 */ /* 0x002fea0003800000 */
[----:B------:R-:W1:Y:S02]  /*37e0*/  SYNCS.PHASECHK.TRANS64.TRYWAIT P0, [R10+URZ], R11 ;  /* 0x0000000b0a0075a7 */ /* 0x000e64000800017f */
[----:B-1----:R-:W-:Y:S05]  /*37f0*/  @!P0 BRA `(.L_x_3236) ;  /* 0x0000029800248947 */ /* 0x002fea0003800000 */
.L_x_3235:
[----:B------:R-:W-:Y:S05]  /*3800*/  BSYNC B0 ;  /* 0x0000000000007941 */ /* 0x000fea0003800000 */
.L_x_3234:
        /* <DEDUP_REMOVED lines=9> */
[----:B------:R-:W5:Y:S04]  /*38a0*/  LDL.64 R74, [R1+0x110] ;  /* 0x00011000014a7983 */ /* 0x000f680000100a00 */
[----:B------:R-:W5:Y:S01]  /*38b0*/  LDL.64 R76, [R1+0x110] ;  /* 0x00011000014c7983 */ /* 0x000f620000100a00 */
[----:B--2---:R-:W-:Y:S01]  /*38c0*/  IMAD R10, R73, 0xc00, R10 ;  /* 0x00000c00490a7824 */ /* 0x004fe200078e020a */
[----:B------:R-:W-:-:S02]  /*38d0*/  R2UR UR7, R11 ;  /* 0x000000000b0772ca */ /* 0x000fc400000e0000 */
[----:B---3--:R-:W-:Y:S02]  /*38e0*/  ISETP.NE.U32.AND P0, PT, R72, RZ, PT ;  /* 0x000000ff4800720c */ /* 0x008fe40003f05070 */
[----:B------:R-:W-:Y:S02]  /*38f0*/  R2UR UR6, R10 ;  /* 0x000000000a0672ca */ /* 0x000fe400000e0000 */
[----:B----4-:R-:W-:Y:S02]  /*3900*/  R2UR UR4, R20 ;  /* 0x00000000140472ca */ /* 0x010fe400000e0000 */
[----:B------:R-:W-:Y:S02]  /*3910*/  R2UR UR5, R21 ;  /* 0x00000000150572ca */ /* 0x000fe400000e0000 */
[----:B------:R-:W2:Y:S05]  /*3920*/  LDL.64 R20, [R1+0x110] ;  /* 0x0001100001147983 */ /* 0x000eaa0000100a00 */
        /* <DEDUP_REMOVED lines=53> */
[----:B------:R-:W3:Y:S01]  /*3c80*/  LDL.64 R72, [R1+0x110] ;  /* 0x0001100001487983 */ /* 0x000ee20000100a00 */
[----:B----4-:R-:W-:Y:S01]  /*3c90*/  VIADD R14, R14, 0x404 ;  /* 0x000004040e0e7836 */ /* 0x010fe20000000000 */
[----:B------:R-:W-:Y:S02]  /*3ca0*/  WARPGROUP.DEPBAR.LE gsb0, 0x0 ;  /* 0x00008000000079c5 */ /* 0x000fe40000010000 */
[----:B------:R-:W-:-:S08]  /*3cb0*/  WARPGROUP.ARRIVE ;  /* 0x00000000000079c5 */ /* 0x000fd00000000000 */
[----:B------:R-:W-:Y:S01]  /*3cc0*/  HGMMA.64x96x16.F32 R24, gdesc[UR4], R24, gsb0 ;  /* 0x01600000041879f0 */ /* 0x000fe20008000818 */
[----:B------:R-:W-:Y:S02]  /*3cd0*/  VIADD R12, R10, 0x304 ;  /* 0x000003040a0c7836 */ /* 0x000fe40000000000 */
[----:B------:R-:W-:Y:S01]  /*3ce0*/  IMAD.MOV.U32 R13, RZ, RZ, R11 ;  /* 0x000000ffff0d7224 */ /* 0x000fe200078e000b */
[----:B------:R-:W-:Y:S02]  /*3cf0*/  R2UR UR4, R14 ;  /* 0x000000000e0472ca */ /* 0x000fe400000e0000 */
[----:B------:R-:W-:Y:S02]  /*3d00*/  R2UR UR6, R12 ;  /* 0x000000000c0672ca */ /* 0x000fe400000e0000 */
[----:B------:R-:W-:Y:S02]  /*3d10*/  R2UR UR7, R13 ;  /* 0x000000000d0772ca */ /* 0x000fe400000e0000 */
[----:B------:R-:W-:Y:S01]  /*3d20*/  R2UR UR5, R15 ;  /* 0x000000000f0572ca */ /* 0x000fe200000e0000 */
[----:B-----5:R-:W-:-:S02]  /*3d30*/  VIADD R18, R18, 0x406 ;  /* 0x0000040612127836 */ /* 0x020fc40000000000 */
        /* <DEDUP_REMOVED lines=9> */
[----:B--2---:R-:W-:Y:S02]  /*3dd0*/  VIADD R20, R20, 0x800 ;  /* 0x0000080014147836 */ /* 0x004fe40000000000 */
[----:B------:R-:W-:-:S02]  /*3de0*/  VIADD R12, R10, 0x600 ;  /* 0x000006000a0c7836 */ /* 0x000fc40000000000 */
[----:B------:R-:W-:Y:S01]  /*3df0*/  IMAD.MOV.U32 R13, RZ, RZ, R11 ;  /* 0x000000ffff0d7224 */ /* 0x000fe200078e000b */
[----:B------:R-:W-:Y:S02]  /*3e00*/  WARPGROUP.DEPBAR.LE gsb0, 0x0 ;  /* 0x00008000000079c5 */ /* 0x000fe40000010000 */
[----:B------:R-:W-:-:S06]  /*3e10*/  WARPGROUP.ARRIVE ;  /* 0x00000000000079c5 */ /* 0x000fcc0000000000 */
[----:B------:R-:W-:Y:S01]  /*3e20*/  HGMMA.64x96x16.F32 R24, gdesc[UR4], R24, gsb0 ;  /* 0x01600000041879f0 */ /* 0x000fe20008000818 */
[----:B------:R-:W-:Y:S02]  /*3e30*/  R2UR UR6, R12 ;  /* 0x000000000c0672ca */ /* 0x000fe400000e0000 */
[----:B------:R-:W-:Y:S02]  /*3e40*/  R2UR UR7, R13 ;  /* 0x000000000d0772ca */ /* 0x000fe400000e0000 */
[----:B------:R-:W-:Y:S01]  /*3e50*/  R2UR UR4, R20 ;  /* 0x00000000140472ca */ /* 0x000fe200000e0000 */
[----:B------:R-:W2:Y:S01]  /*3e60*/  LDL.64 R12, [R1+0x110] ;  /* 0x00011000010c7983 */ /* 0x000ea20000100a00 */
[----:B------:R-:W-:Y:S01]  /*3e70*/  R2UR UR5, R21 ;  /* 0x00000000150572ca */ /* 0x000fe200000e0000 */
[----:B---3--:R-:W-:Y:S02]  /*3e80*/  VIADD R72, R72, 0x802 ;  /* 0x0000080248487836 */ /* 0x008fe40000000000 */
        /* <DEDUP_REMOVED lines=8> */
[----:B------:R-:W3:Y:S01]  /*3f10*/  LDL.64 R14, [R1+0x110] ;  /* 0x00011000010e7983 */ /* 0x000ee20000100a00 */
[----:B------:R-:W-:Y:S01]  /*3f20*/  R2UR UR5, R73 ;  /* 0x00000000490572ca */ /* 0x000fe200000e0000 */
[----:B------:R-:W-:Y:S02]  /*3f30*/  VIADD R74, R74, 0x804 ;  /* 0x000008044a4a7836 */ /* 0x000fe40000000000 */
[----:B------:R-:W-:Y:S01]  /*3f40*/  VIADD R18, R10, 0x604 ;  /* 0x000006040a127836 */ /* 0x000fe20000000000 */
[----:B------:R-:W4:Y:S01]  /*3f50*/  LDL.64 R72, [R1+0x110] ;  /* 0x0001100001487983 */ /* 0x000f220000100a00 */
[----:B------:R-:W-:Y:S01]  /*3f60*/  IMAD.MOV.U32 R19, RZ, RZ, R11 ;  /* 0x000000ffff137224 */ /* 0x000fe200078e000b */
[----:B------:R-:W-:-:S02]  /*3f70*/  WARPGROUP.DEPBAR.LE gsb0, 0x0 ;  /* 0x00008000000079c5 */ /* 0x000fc40000010000 */
[----:B------:R-:W-:-:S06]  /*3f80*/  WARPGROUP.ARRIVE ;  /* 0x00000000000079c5 */ /* 0x000fcc0000000000 */
[----:B------:R-:W-:Y:S01]  /*3f90*/  HGMMA.64x96x16.F32 R24, gdesc[UR4], R24, gsb0 ;  /* 0x01600000041879f0 */ /* 0x000fe20008000818 */
[----:B------:R-:W-:Y:S02]  /*3fa0*/  R2UR UR6, R18 ;  /* 0x00000000120672ca */ /* 0x000fe400000e0000 */
[----:B------:R-:W-:Y:S02]  /*3fb0*/  R2UR UR7, R19 ;  /* 0x00000000130772ca */ /* 0x000fe400000e0000 */
[----:B------:R-:W-:Y:S01]  /*3fc0*/  R2UR UR4, R74 ;  /* 0x000000004a0472ca */ /* 0x000fe200000e0000 */
[----:B------:R-:W5:Y:S01]  /*3fd0*/  LDL.64 R18, [R1+0x110] ;  /* 0x0001100001127983 */ /* 0x000f620000100a00 */
        /* <DEDUP_REMOVED lines=21> */
[----:B------:R-:W0:Y:S01]  /*4130*/  S2R R78, SR_TID.X ;  /* 0x00000000004e7919 */ /* 0x000e220000002100 */
[----:B---3--:R-:W-:Y:S02]  /*4140*/  VIADD R14, R14, 0xc02 ;  /* 0x00000c020e0e7836 */ /* 0x008fe40000000000 */
[----:B------:R-:W-:-:S02]  /*4150*/  VIADD R12, R10, 0x902 ;  /* 0x000009020a0c7836 */ /* 0x000fc40000000000 */
[----:B------:R-:W-:Y:S01]  /*4160*/  IMAD.MOV.U32 R13, RZ, RZ, R11 ;  /* 0x000000ffff0d7224 */ /* 0x000fe200078e000b */
[----:B------:R-:W-:Y:S02]  /*4170*/  WARPGROUP.DEPBAR.LE gsb0, 0x0 ;  /* 0x00008000000079c5 */ /* 0x000fe40000010000 */
[----:B------:R-:W-:-:S06]  /*4180*/  WARPGROUP.ARRIVE ;  /* 0x00000000000079c5 */ /* 0x000fcc0000000000 */
[----:B------:R-:W-:Y:S01]  /*4190*/  HGMMA.64x96x16.F32 R24, gdesc[UR4], R24, gsb0 ;  /* 0x01600000041879f0 */ /* 0x000fe20008000818 */
[----:B0-----:R-:W-:-:S04]  /*41a0*/  LOP3.LUT R78, R78, 0x7f, RZ, 0xc0, !PT ;  /* 0x0000007f4e4e7812 */ /* 0x001fc800078ec0ff */
[----:B------:R-:W-:Y:S02]  /*41b0*/  ISETP.NE.AND P0, PT, R78, RZ, PT ;  /* 0x000000ff4e00720c */ /* 0x000fe40003f05270 */
[----:B------:R-:W-:-:S11]  /*41c0*/  R2UR UR6, R12 ;  /* 0x000000000c0672ca */ /* 0x000fd600000e0000 */
        /* <DEDUP_REMOVED lines=8> */
[----:B-----5:R-:W-:Y:S02]  /*4250*/  VIADD R18, R18, 0xc04 ;  /* 0x00000c0412127836 */ /* 0x020fe40000000000 */
        /* <DEDUP_REMOVED lines=10> */
[----:B----4-:R-:W-:Y:S01]  /*4300*/  VIADD R72, R72, 0xc06 ;  /* 0x00000c0648487836 */ /* 0x010fe20000000000 */
[----:B------:R-:W-:Y:S02]  /*4310*/  R2UR UR6, R10 ;  /* 0x000000000a0672ca */ /* 0x000fe400000e0000 */
[----:B------:R-:W-:Y:S02]  /*4320*/  R2UR UR7, R11 ;  /* 0x000000000b0772ca */ /* 0x000fe400000e0000 */
[----:B------:R-:W-:Y:S02]  /*4330*/  R2UR UR4, R72 ;  /* 0x00000000480472ca */ /* 0x000fe400000e0000 */
[----:B------:R-:W-:Y:S01]  /*4340*/  R2UR UR5, R73 ;  /* 0x00000000490572ca */ /* 0x000fe200000e0000 */
[----:B------:R-:W0:Y:S01]  /*4350*/  S2R R78, SR_TID.X ;  /* 0x00000000004e7919 */ /* 0x000e220000002100 */
[----:B------:R-:W-:Y:S01]  /*4360*/  STL [R1+0x90], R0 ;  /* 0x0000900001007387 */ /* 0x000fe20000100800 */
[----:B------:R-:W-:-:S02]  /*4370*/  WARPGROUP.DEPBAR.LE gsb0, 0x0 ;  /* 0x00008000000079c5 */ /* 0x000fc40000010000 */
[----:B------:R-:W-:-:S08]  /*4380*/  WARPGROUP.ARRIVE ;  /* 0x00000000000079c5 */ /* 0x000fd00000000000 */
[----:B------:R-:W-:Y:S01]  /*4390*/  HGMMA.64x96x16.F32 R24, gdesc[UR4], R24, gsb0 ;  /* 0x01600000041879f0 */ /* 0x000fe20008000818 */
[----:B--2---:R-:W-:Y:S01]  /*43a0*/  @!P0 MOV R21, R20 ;  /* 0x0000001400158202 */ /* 0x004fe20000000f00 */
[----:B------:R-:W-:Y:S04]  /*43b0*/  STL [R1+0x90], R0 ;  /* 0x0000900001007387 */ /* 0x000fe80000100800 */
[----:B------:R-:W-:Y:S01]  /*43c0*/  STL [R1+0x90], R0 ;  /* 0x0000900001007387 */ /* 0x000fe20000100800 */
[----:B---3--:R-:W-:-:S03]  /*43d0*/  @!P0 IMAD R76, R76, 0x8, R21 ;  /* 0x000000084c4c8824 */ /* 0x008fc600078e0215 */
[----:B------:R-:W-:Y:S01]  /*43e0*/  STL [R1+0x90], R0 ;  /* 0x0000900001007387 */ /* 0x000fe20000100800 */
[----:B0-----:R-:W-:-:S03]  /*43f0*/  SHF.R.U32.HI R77, RZ, 0x7, R78 ;  /* 0x00000007ff4d7819 */ /* 0x001fc6000001164e */
[----:B------:R-:W-:Y:S04]  /*4400*/  STL [R1+0x90], R0 ;  /* 0x0000900001007387 */ /* 0x000fe80000100800 */
[----:B------:R-:W-:Y:S04]  /*4410*/  STL [R1+0x90], R0 ;  /* 0x0000900001007387 */ /* 0x000fe80000100800 */
[----:B------:R-:W-:Y:S01]  /*4420*/  STL [R1+0x90], R0 ;  /* 0x0000900001007387 */ /* 0x000fe20000100800 */
[----:B------:R-:W-:-:S03]  /*4430*/  IADD3 R18, -R77, 0xb, RZ ;  /* 0x0000000b4d127810 */ /* 0x000fc60007ffe1ff */
        /* <DEDUP_REMOVED lines=13> */
[----:B------:R-:W2:Y:S04]  /*4510*/  LDL R78, [R1+0x13c] ;  /* 0x00013c00014e7983 */ /* 0x000ea80000100800 */
[----:B------:R-:W3:Y:S04]  /*4520*/  LDL R77, [R1+0x70] ;  /* 0x00007000014d7983 */ /* 0x000ee80000100800 */
[----:B-1----:R-:W4:Y:S04]  /*4530*/  LDL.64 R10, [R1+0x170] ;  /* 0x00017000010a7983 */ /* 0x002f280000100a00 */
[----:B------:R-:W5:Y:S04]  /*4540*/  LDL R76, [R1+0x168] ;  /* 0x00016800014c7983 */ /* 0x000f680000100800 */
[----:B------:R-:W5:Y:S04]  /*4550*/  LDL.128 R12, [R1+0x140] ;  /* 0x00014000010c7983 */ /* 0x000f680000100c00 */
[----:B------:R-:W2:Y:S04]  /*4560*/  LDL.128 R72, [R1+0x150] ;  /* 0x0001500001487983 */ /* 0x000ea80000100c00 */
[----:B----4-:R-:W4:Y:S04]  /*4570*/  LD.E R21, desc[UR40][R10.64] ;  /* 0x000000280a157980 */ /* 0x010f28000c101900 */
[----:B------:R-:W5:Y:S01]  /*4580*/  LDL.64 R10, [R1+0x160] ;  /* 0x00016000010a7983 */ /* 0x000f620000100a00 */
[----:B--2---:R-:W-:Y:S01]  /*4590*/  ISETP.GE.AND P2, PT, R73, 0x1, PT ;  /* 0x000000014900780c */ /* 0x004fe20003f46270 */
[----:B------:R-:W-:-:S02]  /*45a0*/  UMOV UR4, 0xffffffa0 ;  /* 0xffffffa000047882 */ /* 0x000fc40000000000 */
[----:B------:R-:W-:Y:S01]  /*45b0*/  UIMAD UR4, UR49, UR4, 0x60 ;  /* 0x00000060310474a4 */ /* 0x000fe2000f8e0204 */
[----:B------:R-:W-:Y:S05]  /*45c0*/  BSSY B0, `(.L_x_3237) ;  /* 0x00000a3000007945 */ /* 0x000fea0003800000 */
[----:B------:R-:W-:Y:S02]  /*45d0*/  VIADD R72, R72, UR4 ;  /* 0x0000000448487c36 */ /* 0x000fe40008000000 */
[-C--:B----4-:R-:W-:Y:S01]  /*45e0*/  FMUL.FTZ R20, R27, R21.reuse ;  /* 0x000000151b147220 */ /* 0x090fe20000410000 */
[----:B------:R-:W-:Y:S01]  /*45f0*/  SHF.R.S32.HI R27, RZ, 0x1f, R78 ;  /* 0x0000001fff1b7819 */ /* 0x000fe2000001144e */
[-C--:B------:R-:W-:Y:S01]  /*4600*/  FMUL.FTZ R19, R24, R21.reuse ;  /* 0x0000001518137220 */ /* 0x080fe20000410000 */
[-C--:B------:R-:W-:Y:S01]  /*4610*/  FMUL.FTZ R24, R25, R21.reuse ;  /* 0x0000001519187220 */ /* 0x080fe20000410000 */
[-C--:B------:R-:W-:Y:S01]  /*4620*/  FMUL.FTZ R25, R28, R21.reuse ;  /* 0x000000151c197220 */ /* 0x080fe20000410000 */
[----:B------:R-:W-:Y:S01]  /*4630*/  LEA.HI R28, R27, R78, RZ, 0x7 ;  /* 0x0000004e1b1c7211 */ /* 0x000fe200078f38ff */
[----:B------:R-:W-:-:S03]  /*4640*/  FMUL.FTZ R92, R29, R21 ;  /* 0x000000151d5c7220 */ /* 0x000fc60000410000 */
[----:B------:R-:W-:Y:S01]  /*4650*/  LOP3.LUT R29, R28, 0xffffff80, RZ, 0xc0, !PT ;  /* 0xffffff801c1d7812 */ /* 0x000fe200078ec0ff */
[----:B------:R-:W-:-:S04]  /*4660*/  FMUL.FTZ R141, R30, R21 ;  /* 0x000000151e8d7220 */ /* 0x000fc80000410000 */
[----:B------:R-:W-:Y:S02]  /*4670*/  IMAD.IADD R29, R78, 0x1, -R29 ;  /* 0x000000014e1d7824 */ /* 0x000fe400078e0a1d */
[----:B------:R-:W-:-:S03]  /*4680*/  FMUL.FTZ R98, R32, R21 ;  /* 0x0000001520627220 */ /* 0x000fc60000410000 */
[----:B------:R-:W-:Y:S01]  /*4690*/  SHF.R.S32.HI R30, RZ, 0x1f, R29 ;  /* 0x0000001fff1e7819 */ /* 0x000fe2000001141d */
[----:B------:R-:W-:-:S03]  /*46a0*/  FMUL.FTZ R96, R36, R21 ;  /* 0x0000001524607220 */ /* 0x000fc60000410000 */
[----:B------:R-:W-:Y:S01]  /*46b0*/  LEA.HI R32, R30, R29, RZ, 0x2 ;  /* 0x0000001d1e207211 */ /* 0x000fe200078f10ff */
[-C--:B------:R-:W-:Y:S01]  /*46c0*/  FMUL.FTZ R139, R34, R21.reuse ;  /* 0x00000015228b7220 */ /* 0x080fe20000410000 */
[-C--:B------:R-:W-:Y:S01]  /*46d0*/  FMUL.FTZ R133, R43, R21.reuse ;  /* 0x000000152b857220 */ /* 0x080fe20000410000 */
[----:B------:R-:W-:Y:S02]  /*46e0*/  LEA.HI R36, R27, R78, RZ, 0x2 ;  /* 0x0000004e1b247211 */ /* 0x000fe400078f10ff */
[--C-:B------:R-:W-:Y:S02]  /*46f0*/  SHF.R.S32.HI R34, RZ, 0x2, R32.reuse ;  /* 0x00000002ff227819 */ /* 0x100fe40000011420 */
[----:B------:R-:W-:Y:S01]  /*4700*/  SHF.R.S32.HI R43, RZ, 0x1f, R32 ;  /* 0x0000001fff2b7819 */ /* 0x000fe20000011420 */
[----:B------:R-:W-:Y:S01]  /*4710*/  FMUL.FTZ R88, R49, R21 ;  /* 0x0000001531587220 */ /* 0x000fe20000410000 */
[----:B------:R-:W-:Y:S02]  /*4720*/  LOP3.LUT R49, R36, 0xfffffffc, RZ, 0xc0, !PT ;  /* 0xfffffffc24317812 */ /* 0x000fe400078ec0ff */
[----:B------:R-:W-:-:S02]  /*4730*/  LEA.HI R36, R43, R34, RZ, 0x3 ;  /* 0x000000222b247211 */ /* 0x000fc400078f18ff */
[----:B------:R-:W-:Y:S01]  /*4740*/  SHF.R.S32.HI R43, RZ, 0x7, R28 ;  /* 0x00000007ff2b7819 */ /* 0x000fe2000001141c */
[----:B------:R-:W-:Y:S01]  /*4750*/  FMUL.FTZ R137, R38, R21 ;  /* 0x0000001526897220 */ /* 0x000fe20000410000 */
[----:B------:R-:W-:Y:S01]  /*4760*/  LEA.HI R30, R30, R29, RZ, 0x5 ;  /* 0x0000001d1e1e7211 */ /* 0x000fe200078f28ff */
[----:B------:R-:W-:Y:S01]  /*4770*/  IMAD.IADD R38, R78, 0x1, -R49 ;  /* 0x000000014e267824 */ /* 0x000fe200078e0a31 */
[----:B------:R-:W-:Y:S02]  /*4780*/  LOP3.LUT R49, R36, 0xfffffff8, RZ, 0xc0, !PT ;  /* 0xfffffff824317812 */ /* 0x000fe400078ec0ff */
[----:B------:R-:W-:Y:S02]  /*4790*/  LEA.HI R28, R28, R43, RZ, 0x1 ;  /* 0x0000002b1c1c7211 */ /* 0x000fe400078f08ff */
[----:B------:R-:W-:Y:S01]  /*47a0*/  SHF.R.S32.HI R30, RZ, 0x5, R30 ;  /* 0x00000005ff1e7819 */ /* 0x000fe2000001141e */
[----:B------:R-:W-:Y:S01]  /*47b0*/  IMAD.IADD R49, R34, 0x1, -R49 ;  /* 0x0000000122317824 */ /* 0x000fe200078e0a31 */
[----:B------:R-:W-:-:S02]  /*47c0*/  LOP3.LUT R28, R28, 0x3fffffe, RZ, 0xc0, !PT ;  /* 0x03fffffe1c1c7812 */ /* 0x000fc400078ec0ff */
[----:B------:R-:W-:Y:S01]  /*47d0*/  LEA.HI R34, R38, R38, RZ, 0x1 ;  /* 0x0000002626227211 */ /* 0x000fe200078f08ff */
[----:B---3--:R-:W-:Y:S01]  /*47e0*/  IMAD R30, R77, 0x8, R30 ;  /* 0x000000084d1e7824 */ /* 0x008fe200078e021e */
[----:B-----5:R-:W-:Y:S01]  /*47f0*/  ISETP.NE.AND P1, PT, R10, 0x1, PT ;  /* 0x000000010a00780c */ /* 0x020fe20003f25270 */
        /* <DEDUP_REMOVED lines=8> */
[----:B------:R-:W-:Y:S01]  /*4880*/  IMAD.U32 R34, RZ, RZ, UR49 ;  /* 0x00000031ff227e24 */ /* 0x000fe2000f8e00ff */
[----:B------:R-:W-:Y:S01]  /*4890*/  LOP3.LUT R32, R32, 0x7ffffffc, RZ, 0xc0, !PT ;  /* 0x7ffffffc20207812 */ /* 0x000fe200078ec0ff */
[-C--:B------:R-:W-:Y:S02]  /*48a0*/  FMUL.FTZ R150, R33, R21.reuse ;  /* 0x0000001521967220 */ /* 0x080fe40000410000 */
[----:B------:R-:W1:Y:S01]  /*48b0*/  SHFL.IDX PT, R38, R30, RZ, 0x1c1f ;  /* 0x001c1fff1e267589 */ /* 0x000e6200000e0000 */
[----:B------:R-:W-:Y:S02]  /*48c0*/  IMAD R34, R34, -0x60, R13 ;  /* 0xffffffa022227824 */ /* 0x000fe400078e020d */
[-C--:B------:R-:W-:Y:S01]  /*48d0*/  FMUL.FTZ R33, R35, R21.reuse ;  /* 0x0000001523217220 */ /* 0x080fe20000410000 */
        /* <DEDUP_REMOVED lines=34> */
[----:B------:R-:W-:Y:S02]  /*4b00*/  VIADD R29, R34, 0x61 ;  /* 0x00000061221d7836 */ /* 0x000fe40000000000 */
[----:B------:R-:W-:Y:S01]  /*4b10*/  FMUL.FTZ R21, R71, R21 ;  /* 0x0000001547157220 */ /* 0x000fe20000410000 */
[----:B------:R-:W0:Y:S01]  /*4b20*/  MUFU.TANH R19, R19 ;  /* 0x0000001300137308 */ /* 0x000e220000002400 */
[----:B------:R-:W-:Y:S02]  /*4b30*/  IMAD R43, R32, -0x2, R29 ;  /* 0xfffffffe202b7824 */ /* 0x000fe400078e021d */
[----:B------:R-:W-:Y:S02]  /*4b40*/  VIADD R29, R34, 0x60 ;  /* 0x00000060221d7836 */ /* 0x000fe40000000000 */
[----:B------:R-:W-:-:S03]  /*4b50*/  IMAD.IADD R34, R43, 0x1, -R12 ;  /* 0x000000012b227824 */ /* 0x000fc600078e0a0c */
[----:B------:R-:W2:Y:S01]  /*4b60*/  MUFU.TANH R24, R24 ;  /* 0x0000001800187308 */ /* 0x000ea20000002400 */
[----:B------:R-:W-:-:S07]  /*4b70*/  LOP3.LUT R43, RZ, R14, RZ, 0x33, !PT ;  /* 0x0000000eff2b7212 */ /* 0x000fce00078e33ff */
[----:B------:R-:W3:Y:S01]  /*4b80*/  MUFU.TANH R18, R18 ;  /* 0x0000001200127308 */ /* 0x000ee20000002400 */
[----:B------:R-:W-:-:S07]  /*4b90*/  IMAD R36, R32, -0x2, R29 ;  /* 0xfffffffe20247824 */ /* 0x000fce00078e021d */
[----:B------:R-:W4:Y:S01]  /*4ba0*/  MUFU.TANH R20, R20 ;  /* 0x0000001400147308 */ /* 0x000f220000002400 */
        /* <DEDUP_REMOVED lines=43> */
[----:B------:R-:W0:Y:S08]  /*4e60*/  MUFU.TANH R11, R11 ;  /* 0x0000000b000b7308 */ /* 0x000e300000002400 */
[----:B------:R-:W0:Y:S01]  /*4e70*/  MUFU.TANH R21, R21 ;  /* 0x0000001500157308 */ /* 0x000e220000002400 */
[----:B------:R-:W-:-:S02]  /*4e80*/  IMAD.U32 R51, RZ, RZ, UR4 ;  /* 0x00000004ff337e24 */ /* 0x000fc4000f8e00ff */
[----:B------:R-:W-:Y:S01]  /*4e90*/  IMAD.IADD R43, R34, 0x1, R43 ;  /* 0x00000001222b7824 */ /* 0x000fe200078e022b */
[----:B-1----:R-:W-:Y:S01]  /*4ea0*/  VIADDMNMX R14, R38, R49, R36, PT ;  /* 0x00000031260e7246 */ /* 0x002fe20003800124 */
[----:B------:R-:W-:Y:S02]  /*4eb0*/  IMAD R34, R32, -0x2, R51 ;  /* 0xfffffffe20227824 */ /* 0x000fe400078e0233 */
        /* <DEDUP_REMOVED lines=12> */
.L_x_3240:
[----:B------:R-:W-:-:S13]  /*4f80*/  ISETP.NE.AND P1, PT, R73, 0x1, PT ;  /* 0x000000014900780c */ /* 0x000fda0003f25270 */
[----:B------:R-:W-:-:S05]  /*4f90*/  @P1 IMAD.HI.U32 R32, R29, R74, RZ ;  /* 0x0000004a1d201227 */ /* 0x000fca00078e00ff */
[----:B------:R-:W-:-:S07]  /*4fa0*/  @P1 SHF.R.U32.HI R29, RZ, R75, R32 ;  /* 0x0000004bff1d1219 */ /* 0x000fce0000011620 */
.L_x_3241:
[----:B------:R-:W-:Y:S05]  /*4fb0*/  BSYNC B1 ;  /* 0x0000000000017941 */ /* 0x000fea0003800000 */
.L_x_3239:
[----:B------:R-:W-:-:S05]  /*4fc0*/  IMAD R32, R29, R73, R34 ;  /* 0x000000491d207224 */ /* 0x000fca00078e0222 */
[----:B------:R-:W-:Y:S02]  /*4fd0*/  VIMNMX R15, R15, R32, !PT ;  /* 0x000000200f0f7248 */ /* 0x000fe40007fe0100 */
[----:B------:R-:W-:-:S07]  /*4fe0*/  VIADDMNMX R14, R32, R73, R14, PT ;  /* 0x00000049200e7246 */ /* 0x000fce000380010e */
.L_x_3238:
[----:B------:R-:W-:Y:S05]  /*4ff0*/  BSYNC B0 ;  /* 0x0000000000007941 */ /* 0x000fea0003800000 */
.L_x_3237:
        /* <DEDUP_REMOVED lines=13> */
[----:B0-----:R-:W-:-:S02]  /*50d0*/  FSEL R92, R92, -INF , !P3 ;  /* 0xff8000005c5c7808 */ /* 0x001fc40005800000 */
[C---:B------:R-:W-:Y:S02]  /*50e0*/  ISETP.LT.OR P4, PT, R14.reuse, 0x9, P4 ;  /* 0x000000090e00780c */ /* 0x040fe40002781670 */
        /* <DEDUP_REMOVED lines=116> */
.L_x_3245:
[----:B------:R-:W-:-:S13]  /*5830*/  ISETP.NE.AND P6, PT, R73, 0x1, PT ;  /* 0x000000014900780c */ /* 0x000fda0003fc5270 */
[----:B------:R-:W-:-:S05]  /*5840*/  @P6 IMAD.HI.U32 R74, R12, R74, RZ ;  /* 0x0000004a0c4a6227 */ /* 0x000fca00078e00ff */
[----:B------:R-:W-:-:S07]  /*5850*/  @P6 SHF.R.U32.HI R12, RZ, R75, R74 ;  /* 0x0000004bff0c6219 */ /* 0x000fce000001164a */
.L_x_3246:
[----:B------:R-:W-:Y:S05]  /*5860*/  BSYNC B1 ;  /* 0x0000000000017941 */ /* 0x000fea0003800000 */
.L_x_3244:
[----:B------:R-:W-:-:S05]  /*5870*/  IMAD R12, R12, R73, R34 ;  /* 0x000000490c0c7224 */ /* 0x000fca00078e0222 */
[----:B------:R-:W-:Y:S02]  /*5880*/  VIADDMNMX R14, R12, R73, R14, PT ;  /* 0x000000490c0e7246 */ /* 0x000fe4000380010e */
[----:B------:R-:W-:-:S07]  /*5890*/  VIMNMX R15, R15, R12, !PT ;  /* 0x0000000c0f0f7248 */ /* 0x000fce0007fe0100 */
.L_x_3243:
[----:B------:R-:W-:Y:S05]  /*58a0*/  BSYNC B0 ;  /* 0x0000000000007941 */ /* 0x000fea0003800000 */
.L_x_3242:
[----:B------:R-:W-:Y:S01]  /*58b0*/  ISETP.GT.AND P1, PT, R15, 0x1, !P1 ;  /* 0x000000010f00780c */ /* 0x000fe20004f24270 */
[----:B------:R-:W2:Y:S01]  /*58c0*/  LDL R34, [R1+0x2c4] ;  /* 0x0002c40001227983 */ /* 0x000ea20000100800 */
[----:B------:R-:W-:Y:S02]  /*58d0*/  ISETP.NE.AND P6, PT, R29, RZ, PT ;  /* 0x000000ff1d00720c */ /* 0x000fe40003fc5270 */
[----:B------:R-:W-:Y:S01]  /*58e0*/  ISETP.LT.OR P1, PT, R14, 0x2, P1 ;  /* 0x000000020e00780c */ /* 0x000fe20000f21670 */
[----:B------:R-:W3:Y:S01]  /*58f0*/  LDL R36, [R1+0x2b4] ;  /* 0x0002b40001247983 */ /* 0x000ee20000100800 */
[----:B------:R-:W-:Y:S02]  /*5900*/  ISETP.GT.AND P2, PT, R15, 0x8, !P2 ;  /* 0x000000080f00780c */ /* 0x000fe40005744270 */
[----:B------:R-:W-:Y:S01]  /*5910*/  FSEL R29, R20, -INF , !P1 ;  /* 0xff800000141d7808 */ /* 0x000fe20004800000 */
[----:B------:R-:W4:Y:S01]  /*5920*/  LDL R43, [R1+0x218] ;  /* 0x00021800012b7983 */ /* 0x000f220000100800 */
[----:B------:R-:W-:-:S02]  /*5930*/  ISETP.NE.AND P1, PT, R32, RZ, PT ;  /* 0x000000ff2000720c */ /* 0x000fc40003f25270 */
[C---:B------:R-:W-:Y:S01]  /*5940*/  ISETP.LT.OR P2, PT, R14.reuse, 0x9, P2 ;  /* 0x000000090e00780c */ /* 0x040fe20001741670 */
[----:B------:R-:W5:Y:S01]  /*5950*/  LDL R32, [R1+0x270] ;  /* 0x0002700001207983 */ /* 0x000f620000100800 */
[----:B------:R-:W-:Y:S02]  /*5960*/  ISETP.GT.AND P1, PT, R15, 0x9, !P1 ;  /* 0x000000090f00780c */ /* 0x000fe40004f24270 */
[----:B------:R-:W-:Y:S01]  /*5970*/  FSEL R141, R141, -INF , !P2 ;  /* 0xff8000008d8d7808 */ /* 0x000fe20005000000 */
[----:B------:R-:W4:Y:S01]  /*5980*/  LDL R30, [R1+0x2a8] ;  /* 0x0002a800011e7983 */ /* 0x000f220000100800 */
[----:B------:R-:W-:Y:S02]  /*5990*/  ISETP.LT.OR P1, PT, R14, 0xa, P1 ;  /* 0x0000000a0e00780c */ /* 0x000fe40000f21670 */
[----:B------:R-:W-:Y:S01]  /*59a0*/  ISETP.NE.AND P2, PT, R40, RZ, PT ;  /* 0x000000ff2800720c */ /* 0x000fe20003f45270 */
[----:B------:R-:W4:Y:S01]  /*59b0*/  LDL R60, [R1+0x274] ;  /* 0x00027400013c7983 */ /* 0x000f220000100800 */
[----:B------:R-:W-:-:S02]  /*59c0*/  FSEL R31, R31, -INF , !P1 ;  /* 0xff8000001f1f7808 */ /* 0x000fc40004800000 */
[----:B------:R-:W-:Y:S01]  /*59d0*/  ISETP.NE.AND P1, PT, R25, RZ, PT ;  /* 0x000000ff1900720c */ /* 0x000fe20003f25270 */
[----:B------:R-:W4:Y:S01]  /*59e0*/  LDL R62, [R1+0x278] ;  /* 0x00027800013e7983 */ /* 0x000f220000100800 */
[----:B------:R-:W-:Y:S02]  /*59f0*/  FMNMX.FTZ R13, R152, R130, !PT ;  /* 0x00000082980d7209 */ /* 0x000fe40007810000 */
[----:B------:R-:W-:Y:S01]  /*5a00*/  ISETP.GT.AND P1, PT, R15, 0x10, !P1 ;  /* 0x000000100f00780c */ /* 0x000fe20004f24270 */
[----:B------:R-:W4:Y:S01]  /*5a10*/  LDL R64, [R1+0x27c] ;  /* 0x00027c0001407983 */ /* 0x000f220000100800 */
[----:B------:R-:W-:Y:S02]  /*5a20*/  FMNMX.FTZ R13, R100, R13, !PT ;  /* 0x0000000d640d7209 */ /* 0x000fe40007810000 */
[----:B------:R-:W-:Y:S01]  /*5a30*/  ISETP.LT.OR P1, PT, R14, 0x11, P1 ;  /* 0x000000110e00780c */ /* 0x000fe20000f21670 */
[----:B------:R-:W4:Y:S01]  /*5a40*/  LDL R40, [R1+0x280] ;  /* 0x0002800001287983 */ /* 0x000f220000100800 */
[----:B------:R-:W-:-:S02]  /*5a50*/  FMNMX.FTZ R13, R92, R13, !PT ;  /* 0x0000000d5c0d7209 */ /* 0x000fc40007810000 */
[----:B------:R-:W-:Y:S01]  /*5a60*/  FSEL R139, R139, -INF , !P1 ;  /* 0xff8000008b8b7808 */ /* 0x000fe20004800000 */
[----:B------:R-:W4:Y:S01]  /*5a70*/  LDL R66, [R1+0x284] ;  /* 0x0002840001427983 */ /* 0x000f220000100800 */
[----:B------:R-:W-:Y:S02]  /*5a80*/  ISETP.NE.AND P1, PT, R38, RZ, PT ;  /* 0x000000ff2600720c */ /* 0x000fe40003f25270 */
[----:B------:R-:W-:Y:S01]  /*5a90*/  FMNMX.FTZ R13, R98, R13, !PT ;  /* 0x0000000d620d7209 */ /* 0x000fe20007810000 */
[----:B------:R-:W4:Y:S01]  /*5aa0*/  LDL R68, [R1+0x288] ;  /* 0x0002880001447983 */ /* 0x000f220000100800 */
[----:B------:R-:W-:Y:S02]  /*5ab0*/  ISETP.GT.AND P1, PT, R15, 0x11, !P1 ;  /* 0x000000110f00780c */ /* 0x000fe40004f24270 */
[----:B------:R-:W-:Y:S01]  /*5ac0*/  FMNMX.FTZ R13, R150, R13, !PT ;  /* 0x0000000d960d7209 */ /* 0x000fe20007810000 */
[----:B------:R-:W4:Y:S01]  /*5ad0*/  LDL R70, [R1+0x28c] ;  /* 0x00028c0001467983 */ /* 0x000f220000100800 */
[----:B------:R-:W-:-:S02]  /*5ae0*/  ISETP.LT.OR P1, PT, R14, 0x12, P1 ;  /* 0x000000120e00780c */ /* 0x000fc40000f21670 */
[----:B------:R-:W-:Y:S01]  /*5af0*/  FMNMX.FTZ R13, R96, R13, !PT ;  /* 0x0000000d600d7209 */ /* 0x000fe20007810000 */
[----:B------:R-:W4:Y:S01]  /*5b00*/  LDL R72, [R1+0x294] ;  /* 0x0002940001487983 */ /* 0x000f220000100800 */
[----:B------:R-:W-:Y:S02]  /*5b10*/  FSEL R33, R33, -INF , !P1 ;  /* 0xff80000021217808 */ /* 0x000fe40004800000 */
[----:B------:R-:W-:Y:S01]  /*5b20*/  ISETP.GT.AND P1, PT, R15, 0x18, !P2 ;  /* 0x000000180f00780c */ /* 0x000fe20005724270 */
[----:B------:R-:W4:Y:S01]  /*5b30*/  LDL R74, [R1+0x298] ;  /* 0x00029800014a7983 */ /* 0x000f220000100800 */
[----:B------:R-:W-:Y:S02]  /*5b40*/  ISETP.NE.AND P2, PT, R56, RZ, PT ;  /* 0x000000ff3800720c */ /* 0x000fe40003f45270 */
[----:B------:R-:W-:Y:S01]  /*5b50*/  ISETP.LT.OR P1, PT, R14, 0x19, P1 ;  /* 0x000000190e00780c */ /* 0x000fe20000f21670 */
[----:B------:R-:W4:Y:S01]  /*5b60*/  LDL R56, [R1+0x29c] ;  /* 0x00029c0001387983 */ /* 0x000f220000100800 */
[----:B------:R-:W-:-:S02]  /*5b70*/  FMNMX.FTZ R13, R148, R13, !PT ;  /* 0x0000000d940d7209 */ /* 0x000fc40007810000 */
[----:B------:R-:W-:Y:S01]  /*5b80*/  FSEL R137, R137, -INF , !P1 ;  /* 0xff80000089897808 */ /* 0x000fe20004800000 */
[----:B------:R-:W4:Y:S01]  /*5b90*/  LDL R38, [R1+0x2a4] ;  /* 0x0002a40001267983 */ /* 0x000f220000100800 */
[----:B------:R-:W-:Y:S02]  /*5ba0*/  ISETP.GT.AND P1, PT, R15, 0x19, !P6 ;  /* 0x000000190f00780c */ /* 0x000fe40007724270 */
[----:B------:R-:W-:Y:S01]  /*5bb0*/  ISETP.NE.AND P6, PT, R24, RZ, PT ;  /* 0x000000ff1800720c */ /* 0x000fe20003fc5270 */
[----:B------:R-:W4:Y:S01]  /*5bc0*/  LDL R129, [R1+0x2d4] ;  /* 0x0002d40001817983 */ /* 0x000f220000100800 */
[----:B------:R-:W-:Y:S02]  /*5bd0*/  ISETP.LT.OR P1, PT, R14, 0x1a, P1 ;  /* 0x0000001a0e00780c */ /* 0x000fe40000f21670 */
[----:B------:R-:W-:Y:S01]  /*5be0*/  FMNMX.FTZ R13, R94, R13, !PT ;  /* 0x0000000d5e0d7209 */ /* 0x000fe20007810000 */
[----:B------:R-:W4:Y:S01]  /*5bf0*/  LDL.64 R24, [R1+0xa8] ;  /* 0x0000a80001187983 */ /* 0x000f220000100a00 */
        /* <DEDUP_REMOVED lines=22> */
[----:B------:R-:W-:Y:S01]  /*5d60*/  ISETP.NE.AND P1, PT, R48, RZ, PT ;  /* 0x000000ff3000720c */ /* 0x000fe20003f25270 */
[----:B------:R-:W4:Y:S01]  /*5d70*/  LDL R123, [R1+0x2f0] ;  /* 0x0002f000017b7983 */ /* 0x000f220000100800 */
[----:B------:R-:W-:Y:S02]  /*5d80*/  FMNMX.FTZ R13, R86, R13, !PT ;  /* 0x0000000d560d7209 */ /* 0x000fe40007810000 */
[----:B------:R-:W-:Y:S01]  /*5d90*/  ISETP.GT.AND P1, PT, R15, 0x28, !P1 ;  /* 0x000000280f00780c */ /* 0x000fe20004f24270 */
[----:B------:R-:W4:Y:S01]  /*5da0*/  LDL R48, [R1+0x2bc] ;  /* 0x0002bc0001307983 */ /* 0x000f220000100800 */
[----:B------:R-:W-:-:S02]  /*5db0*/  FMNMX.FTZ R13, R166, R13, !PT ;  /* 0x0000000da60d7209 */ /* 0x000fc40007810000 */
[----:B------:R-:W-:Y:S01]  /*5dc0*/  ISETP.LT.OR P1, PT, R14, 0x29, P1 ;  /* 0x000000290e00780c */ /* 0x000fe20000f21670 */
[----:B------:R-:W4:Y:S01]  /*5dd0*/  LDL R122, [R1+0x2f4] ;  /* 0x0002f400017a7983 */ /* 0x000f220000100800 */
[----:B------:R-:W-:Y:S02]  /*5de0*/  FMNMX.FTZ R13, R82, R13, !PT ;  /* 0x0000000d520d7209 */ /* 0x000fe40007810000 */
[----:B------:R-:W-:Y:S01]  /*5df0*/  FSEL R39, R39, -INF , !P1 ;  /* 0xff80000027277808 */ /* 0x000fe20004800000 */
[----:B------:R-:W4:Y:S01]  /*5e00*/  LDL R121, [R1+0x2f8] ;  /* 0x0002f80001797983 */ /* 0x000f220000100800 */
[----:B------:R-:W-:Y:S02]  /*5e10*/  ISETP.NE.AND P1, PT, R50, RZ, PT ;  /* 0x000000ff3200720c */ /* 0x000fe40003f25270 */
[----:B------:R-:W-:Y:S01]  /*5e20*/  FMNMX.FTZ R13, R164, R13, !PT ;  /* 0x0000000da40d7209 */ /* 0x000fe20007810000 */
[----:B------:R-:W4:Y:S01]  /*5e30*/  LDL R50, [R1+0x2b0] ;  /* 0x0002b00001327983 */ /* 0x000f220000100800 */
[----:B------:R-:W-:-:S02]  /*5e40*/  ISETP.GT.AND P1, PT, R15, 0x29, !P1 ;  /* 0x000000290f00780c */ /* 0x000fc40004f24270 */
[----:B------:R-:W-:Y:S01]  /*5e50*/  ISETP.GT.AND P3, PT, R15, 0x50, !P3 ;  /* 0x000000500f00780c */ /* 0x000fe20005f64270 */
[----:B------:R-:W4:Y:S01]  /*5e60*/  LDL R120, [R1+0x300] ;  /* 0x0003000001787983 */ /* 0x000f220000100800 */
[----:B------:R-:W-:Y:S02]  /*5e70*/  ISETP.LT.OR P1, PT, R14, 0x2a, P1 ;  /* 0x0000002a0e00780c */ /* 0x000fe40000f21670 */
[----:B------:R-:W-:Y:S01]  /*5e80*/  FMNMX.FTZ R13, R84, R13, !PT ;  /* 0x0000000d540d7209 */ /* 0x000fe20007810000 */
[----:B------:R-:W4:Y:S01]  /*5e90*/  LDL R119, [R1+0x304] ;  /* 0x0003040001777983 */ /* 0x000f220000100800 */
[----:B------:R-:W-:Y:S02]  /*5ea0*/  FSEL R131, R131, -INF , !P1 ;  /* 0xff80000083837808 */ /* 0x000fe40004800000 */
[----:B------:R-:W-:Y:S01]  /*5eb0*/  ISETP.NE.AND P1, PT, R51, RZ, PT ;  /* 0x000000ff3300720c */ /* 0x000fe20003f25270 */
[----:B------:R-:W4:Y:S01]  /*5ec0*/  LDL R118, [R1+0x308] ;  /* 0x0003080001767983 */ /* 0x000f220000100800 */
[----:B------:R-:W-:-:S02]  /*5ed0*/  ISETP.GT.AND P4, PT, R15, 0x51, !P4 ;  /* 0x000000510f00780c */ /* 0x000fc40006784270 */
[----:B------:R-:W-:Y:S01]  /*5ee0*/  ISETP.GT.AND P1, PT, R15, 0x30, !P1 ;  /* 0x000000300f00780c */ /* 0x000fe20004f24270 */
[----:B------:R-:W4:Y:S01]  /*5ef0*/  LDL R117, [R1+0x30c] ;  /* 0x00030c0001757983 */ /* 0x000f220000100800 */
[C---:B------:R-:W-:Y:S02]  /*5f00*/  ISETP.LT.OR P3, PT, R14.reuse, 0x51, P3 ;  /* 0x000000510e00780c */ /* 0x040fe40001f61670 */
[----:B------:R-:W-:Y:S01]  /*5f10*/  ISETP.LT.OR P1, PT, R14, 0x31, P1 ;  /* 0x000000310e00780c */ /* 0x000fe20000f21670 */
[----:B------:R-:W4:Y:S01]  /*5f20*/  LDL R116, [R1+0x310] ;  /* 0x0003100001747983 */ /* 0x000f220000100800 */
[----:B------:R-:W-:Y:S02]  /*5f30*/  FMNMX.FTZ R13, R80, R13, !PT ;  /* 0x0000000d500d7209 */ /* 0x000fe40007810000 */
[----:B------:R-:W-:Y:S01]  /*5f40*/  FSEL R225, R225, -INF , !P1 ;  /* 0xff800000e1e17808 */ /* 0x000fe20004800000 */
[----:B------:R-:W4:Y:S01]  /*5f50*/  LDL R115, [R1+0x318] ;  /* 0x0003180001737983 */ /* 0x000f220000100800 */
[----:B------:R-:W-:-:S02]  /*5f60*/  ISETP.NE.AND P1, PT, R52, RZ, PT ;  /* 0x000000ff3400720c */ /* 0x000fc40003f25270 */
[C---:B------:R-:W-:Y:S01]  /*5f70*/  ISETP.GT.AND P5, PT, R15.reuse, 0x58, !P5 ;  /* 0x000000580f00780c */ /* 0x040fe20006fa4270 */
[----:B------:R-:W4:Y:S01]  /*5f80*/  LDL R52, [R1+0x2ac] ;  /* 0x0002ac0001347983 */ /* 0x000f220000100800 */
[----:B------:R-:W-:Y:S02]  /*5f90*/  ISETP.GT.AND P1, PT, R15, 0x31, !P1 ;  /* 0x000000310f00780c */ /* 0x000fe40004f24270 */
[C---:B------:R-:W-:Y:S01]  /*5fa0*/  ISETP.LT.OR P4, PT, R14.reuse, 0x52, P4 ;  /* 0x000000520e00780c */ /* 0x040fe20002781670 */
[----:B------:R-:W4:Y:S01]  /*5fb0*/  LDL R114, [R1+0x31c] ;  /* 0x00031c0001727983 */ /* 0x000f220000100800 */
[----:B------:R-:W-:Y:S02]  /*5fc0*/  ISETP.LT.OR P1, PT, R14, 0x32, P1 ;  /* 0x000000320e00780c */ /* 0x000fe40000f21670 */
[----:B------:R-:W-:Y:S01]  /*5fd0*/  FSEL R51, R10, -INF , !P3 ;  /* 0xff8000000a337808 */ /* 0x000fe20005800000 */
[----:B------:R-:W4:Y:S01]  /*5fe0*/  LDL R113, [R1+0x320] ;  /* 0x0003200001717983 */ /* 0x000f220000100800 */
[----:B------:R-:W-:-:S02]  /*5ff0*/  FSEL R41, R41, -INF , !P1 ;  /* 0xff80000029297808 */ /* 0x000fc40004800000 */
[----:B------:R-:W-:Y:S01]  /*6000*/  ISETP.NE.AND P1, PT, R53, RZ, PT ;  /* 0x000000ff3500720c */ /* 0x000fe20003f25270 */
[----:B------:R-:W4:Y:S01]  /*6010*/  LDL R112, [R1+0x324] ;  /* 0x0003240001707983 */ /* 0x000f220000100800 */
[----:B------:R-:W-:Y:S02]  /*6020*/  FMNMX.FTZ R13, R78, R13, !PT ;  /* 0x0000000d4e0d7209 */ /* 0x000fe40007810000 */
[----:B------:R-:W-:Y:S01]  /*6030*/  ISETP.GT.AND P1, PT, R15, 0x38, !P1 ;  /* 0x000000380f00780c */ /* 0x000fe20004f24270 */
[----:B------:R-:W4:Y:S01]  /*6040*/  LDL R111, [R1+0x328] ;  /* 0x00032800016f7983 */ /* 0x000f220000100800 */
[C---:B------:R-:W-:Y:S02]  /*6050*/  ISETP.LT.OR P5, PT, R14.reuse, 0x59, P5 ;  /* 0x000000590e00780c */ /* 0x040fe40002fa1670 */
[----:B------:R-:W-:Y:S01]  /*6060*/  ISETP.LT.OR P1, PT, R14, 0x39, P1 ;  /* 0x000000390e00780c */ /* 0x000fe20000f21670 */
[----:B------:R-:W4:Y:S01]  /*6070*/  LDL R110, [R1+0x32c] ;  /* 0x00032c00016e7983 */ /* 0x000f220000100800 */
[----:B------:R-:W-:-:S02]  /*6080*/  FSEL R53, R28, -INF , !P4 ;  /* 0xff8000001c357808 */ /* 0x000fc40006000000 */
        /* <DEDUP_REMOVED lines=8> */
[----:B------:R-:W-:-:S03]  /*6110*/  ISETP.LT.OR P1, PT, R14, 0x3a, P1 ;  /* 0x0000003a0e00780c */ /* 0x000fc60000f21670 */
[----:B------:R-:W0:Y:S01]  /*6120*/  SHFL.BFLY PT, R13, R10, 0x2, 0x1f ;  /* 0x0c401f000a0d7f89 */ /* 0x000e2200000e0000 */
[----:B------:R-:W-:Y:S02]  /*6130*/  FSEL R45, R45, -INF , !P1 ;  /* 0xff8000002d2d7808 */ /* 0x000fe40004800000 */
[----:B------:R-:W-:Y:S01]  /*6140*/  ISETP.NE.AND P1, PT, R55, RZ, PT ;  /* 0x000000ff3700720c */ /* 0x000fe20003f25270 */
[----:B------:R-:W4:Y:S01]  /*6150*/  LDL R108, [R1+0x338] ;  /* 0x00033800016c7983 */ /* 0x000f220000100800 */
[----:B------:R-:W-:Y:S02]  /*6160*/  FSEL R55, R11, -INF , !P5 ;  /* 0xff8000000b377808 */ /* 0x000fe40006800000 */
[----:B------:R-:W-:Y:S01]  /*6170*/  ISETP.GT.AND P1, PT, R15, 0x40, !P1 ;  /* 0x000000400f00780c */ /* 0x000fe20004f24270 */
[----:B------:R-:W4:Y:S03]  /*6180*/  LDL R107, [R1+0x33c] ;  /* 0x00033c00016b7983 */ /* 0x000f260000100800 */
[----:B------:R-:W-:Y:S01]  /*6190*/  ISETP.LT.OR P1, PT, R14, 0x41, P1 ;  /* 0x000000410e00780c */ /* 0x000fe20000f21670 */
[----:B------:R-:W4:Y:S03]  /*61a0*/  LDL R106, [R1+0x340] ;  /* 0x00034000016a7983 */ /* 0x000f260000100800 */
[----:B------:R-:W-:Y:S01]  /*61b0*/  FSEL R167, R167, -INF , !P1 ;  /* 0xff800000a7a77808 */ /* 0x000fe20004800000 */
[----:B------:R-:W4:Y:S01]  /*61c0*/  LDL R105, [R1+0x344] ;  /* 0x0003440001697983 */ /* 0x000f220000100800 */
[----:B------:R-:W-:-:S02]  /*61d0*/  ISETP.GT.AND P1, PT, R15, 0x41, !P2 ;  /* 0x000000410f00780c */ /* 0x000fc40005724270 */
[----:B------:R-:W-:Y:S01]  /*61e0*/  ISETP.NE.AND P2, PT, R58, RZ, PT ;  /* 0x000000ff3a00720c */ /* 0x000fe20003f45270 */
[----:B------:R-:W4:Y:S01]  /*61f0*/  LDL R104, [R1+0x348] ;  /* 0x0003480001687983 */ /* 0x000f220000100800 */
[C---:B------:R-:W-:Y:S02]  /*6200*/  ISETP.LT.OR P1, PT, R14.reuse, 0x42, P1 ;  /* 0x000000420e00780c */ /* 0x040fe40000f21670 */
[----:B------:R-:W-:Y:S01]  /*6210*/  ISETP.GT.AND P2, PT, R15, 0x49, !P2 ;  /* 0x000000490f00780c */ /* 0x000fe20005744270 */
[----:B------:R-:W4:Y:S01]  /*6220*/  LDL R58, [R1+0x290] ;  /* 0x00029000013a7983 */ /* 0x000f220000100800 */
[----:B------:R-:W-:Y:S02]  /*6230*/  FSEL R47, R47, -INF , !P1 ;  /* 0xff8000002f2f7808 */ /* 0x000fe40004800000 */
[----:B------:R-:W-:Y:S01]  /*6240*/  ISETP.GT.AND P1, PT, R15, RZ, !P6 ;  /* 0x000000ff0f00720c */ /* 0x000fe20007724270 */
[----:B------:R-:W4:Y:S01]  /*6250*/  LDL R103, [R1+0x350] ;  /* 0x0003500001677983 */ /* 0x000f220000100800 */
[----:B------:R-:W-:-:S02]  /*6260*/  ISETP.LT.OR P2, PT, R14, 0x4a, P2 ;  /* 0x0000004a0e00780c */ /* 0x000fc40001741670 */
[----:B------:R-:W-:Y:S01]  /*6270*/  ISETP.LT.OR P1, PT, R14, 0x1, P1 ;  /* 0x000000010e00780c */ /* 0x000fe20000f21670 */
[----:B------:R-:W4:Y:S01]  /*6280*/  LDL R102, [R1+0x354] ;  /* 0x0003540001667983 */ /* 0x000f220000100800 */
[----:B------:R-:W-:Y:S02]  /*6290*/  FSEL R49, R27, -INF , !P2 ;  /* 0xff8000001b317808 */ /* 0x000fe40005000000 */
[----:B------:R-:W-:Y:S01]  /*62a0*/  FSEL R18, R18, -INF , !P1 ;  /* 0xff80000012127808 */ /* 0x000fe20004800000 */
[----:B------:R-:W4:Y:S01]  /*62b0*/  LDL R27, [R1+0x2cc] ;  /* 0x0002cc00011b7983 */ /* 0x000f220000100800 */
[----:B------:R-:W-:Y:S02]  /*62c0*/  ISETP.NE.AND P1, PT, R57, RZ, PT ;  /* 0x000000ff3900720c */ /* 0x000fe40003f25270 */
[----:B------:R-:W-:Y:S01]  /*62d0*/  FMNMX.FTZ R12, R18, R29, !PT ;  /* 0x0000001d120c7209 */ /* 0x000fe20007810000 */
[----:B------:R-:W4:Y:S01]  /*62e0*/  LDL R101, [R1+0x358] ;  /* 0x0003580001657983 */ /* 0x000f220000100800 */
[----:B------:R-:W-:-:S02]  /*62f0*/  ISETP.GT.AND P1, PT, R15, 0x48, !P1 ;  /* 0x000000480f00780c */ /* 0x000fc40004f24270 */
[----:B------:R-:W-:Y:S01]  /*6300*/  FMNMX.FTZ R12, R141, R12, !PT ;  /* 0x0000000c8d0c7209 */ /* 0x000fe20007810000 */
[----:B------:R-:W4:Y:S01]  /*6310*/  LDL R99, [R1+0x360] ;  /* 0x0003600001637983 */ /* 0x000f220000100800 */
[----:B------:R-:W-:Y:S02]  /*6320*/  ISETP.LT.OR P1, PT, R14, 0x49, P1 ;  /* 0x000000490e00780c */ /* 0x000fe40000f21670 */
[----:B------:R-:W-:Y:S01]  /*6330*/  FMNMX.FTZ R12, R31, R12, !PT ;  /* 0x0000000c1f0c7209 */ /* 0x000fe20007810000 */
[----:B------:R-:W4:Y:S01]  /*6340*/  LDL R97, [R1+0x36c] ;  /* 0x00036c0001617983 */ /* 0x000f220000100800 */
[----:B------:R-:W-:Y:S02]  /*6350*/  FSEL R169, R26, -INF , !P1 ;  /* 0xff8000001aa97808 */ /* 0x000fe40004800000 */
[----:B------:R-:W-:Y:S01]  /*6360*/  FMNMX.FTZ R12, R139, R12, !PT ;  /* 0x0000000c8b0c7209 */ /* 0x000fe20007810000 */
[----:B------:R-:W4:Y:S01]  /*6370*/  LDL R26, [R1+0x250] ;  /* 0x00025000011a7983 */ /* 0x000f220000100800 */
[----:B------:R-:W-:-:S02]  /*6380*/  ISETP.NE.AND P6, PT, R19, RZ, PT ;  /* 0x000000ff1300720c */ /* 0x000fc40003fc5270 */
[----:B------:R-:W-:Y:S01]  /*6390*/  FMNMX.FTZ R12, R33, R12, !PT ;  /* 0x0000000c210c7209 */ /* 0x000fe20007810000 */
[----:B------:R-:W4:Y:S01]  /*63a0*/  LDL R95, [R1+0x374] ;  /* 0x00037400015f7983 */ /* 0x000f220000100800 */
[----:B------:R-:W-:Y:S02]  /*63b0*/  ISETP.GT.AND P6, PT, R15, 0x59, !P6 ;  /* 0x000000590f00780c */ /* 0x000fe400077c4270 */
[----:B------:R-:W-:Y:S01]  /*63c0*/  FMNMX.FTZ R12, R137, R12, !PT ;  /* 0x0000000c890c7209 */ /* 0x000fe20007810000 */
[----:B------:R-:W4:Y:S01]  /*63d0*/  LDL R93, [R1+0x37c] ;  /* 0x00037c00015d7983 */ /* 0x000f220000100800 */
[----:B------:R-:W-:Y:S02]  /*63e0*/  ISETP.LT.OR P6, PT, R14, 0x5a, P6 ;  /* 0x0000005a0e00780c */ /* 0x000fe400037c1670 */
[----:B------:R-:W-:Y:S01]  /*63f0*/  FMNMX.FTZ R12, R35, R12, !PT ;  /* 0x0000000c230c7209 */ /* 0x000fe20007810000 */
[----:B------:R-:W4:Y:S01]  /*6400*/  LDL R91, [R1+0x388] ;  /* 0x00038800015b7983 */ /* 0x000f220000100800 */
[----:B------:R-:W-:-:S02]  /*6410*/  FSEL R57, R21, -INF , !P6 ;  /* 0xff80000015397808 */ /* 0x000fc40007000000 */
[----:B------:R-:W-:Y:S01]  /*6420*/  FMNMX.FTZ R12, R37, R12, !PT ;  /* 0x0000000c250c7209 */ /* 0x000fe20007810000 */
[----:B------:R-:W4:Y:S03]  /*6430*/  LDL R89, [R1+0x390] ;  /* 0x0003900001597983 */ /* 0x000f260000100800 */
        /* <DEDUP_REMOVED lines=29> */
[----:B------:R-:W4:Y:S04]  /*6610*/  LDL R59, [R1+0x41c] ;  /* 0x00041c00013b7983 */ /* 0x000f280000100800 */
[----:B------:R-:W-:Y:S04]  /*6620*/  STL.64 [R1+0x230], R10 ;  /* 0x0002300a01007387 */ /* 0x000fe80000100a00 */
[----:B------:R-:W4:Y:S01]  /*6630*/  LDL R19, [R1+0x234] ;  /* 0x0002340001137983 */ /* 0x000f220000100800 */
[----:B0-----:R-:W-:-:S05]  /*6640*/  FMNMX.FTZ R12, R10, R13, !PT ;  /* 0x0000000d0a0c7209 */ /* 0x001fca0007810000 */
[----:B------:R-:W0:Y:S02]  /*6650*/  SHFL.BFLY PT, R13, R12, 0x1, 0x1f ;  /* 0x0c201f000c0d7f89 */ /* 0x000e2400000e0000 */
[----:B0-----:R-:W-:-:S05]  /*6660*/  FMNMX.FTZ R14, R12, R13, !PT ;  /* 0x0000000d0c0e7209 */ /* 0x001fca0007810000 */
[----:B------:R-:W-:Y:S04]  /*6670*/  STL [R1+0x230], R14 ;  /* 0x0002300e01007387 */ /* 0x000fe80000100800 */
[----:B------:R-:W4:Y:S04]  /*6680*/  LDL R13, [R1+0x230] ;  /* 0x00023000010d7983 */ /* 0x000f280000100800 */
[----:B--2---:R0:W-:Y:S04]  /*6690*/  STL [R1+0x2c4], R34 ;  /* 0x0002c42201007387 */ /* 0x0041e80000100800 */
[----:B0-----:R-:W2:Y:S04]  /*66a0*/  LDL R34, [R1+0x42c] ;  /* 0x00042c0001227983 */ /* 0x001ea80000100800 */
[----:B---3--:R0:W-:Y:S04]  /*66b0*/  STL [R1+0x2b4], R36 ;  /* 0x0002b42401007387 */ /* 0x0081e80000100800 */
[----:B0-----:R-:W3:Y:S04]  /*66c0*/  LDL R36, [R1+0x3bc] ;  /* 0x0003bc0001247983 */ /* 0x001ee80000100800 */
[----:B-----5:R0:W-:Y:S04]  /*66d0*/  STL [R1+0x270], R32 ;  /* 0x0002702001007387 */ /* 0x0201e80000100800 */
[----:B----4-:R1:W-:Y:S04]  /*66e0*/  STL [R1+0x2a8], R30 ;  /* 0x0002a81e01007387 */ /* 0x0103e80000100800 */
[----:B0-----:R-:W4:Y:S04]  /*66f0*/  LDL R32, [R1+0x2fc] ;  /* 0x0002fc0001207983 */ /* 0x001f280000100800 */
[----:B-1----:R-:W5:Y:S04]  /*6700*/  LDL R30, [R1+0x368] ;  /* 0x00036800011e7983 */ /* 0x002f680000100800 */
[----:B------:R-:W-:Y:S04]  /*6710*/  STL [R1+0x274], R60 ;  /* 0x0002743c01007387 */ /* 0x000fe80000100800 */
[----:B------:R-:W-:Y:S04]  /*6720*/  STL [R1+0x278], R62 ;  /* 0x0002783e01007387 */ /* 0x000fe80000100800 */
        /* <DEDUP_REMOVED lines=16> */
[----:B0-----:R-:W5:Y:S04]  /*6830*/  LDL R40, [R1+0x2e4] ;  /* 0x0002e40001287983 */ /* 0x001f680000100800 */
[----:B-1----:R-:W4:Y:S04]  /*6840*/  LDL R28, [R1+0x3d8] ;  /* 0x0003d800011c7983 */ /* 0x002f280000100800 */
[----:B------:R-:W5:Y:S04]  /*6850*/  LDL R38, [R1+0x34c] ;  /* 0x00034c0001267983 */ /* 0x000f680000100800 */
[----:B------:R-:W5:Y:S04]  /*6860*/  LDL R74, [R1+0x3d4] ;  /* 0x0003d400014a7983 */ /* 0x000f680000100800 */
[----:B------:R-:W5:Y:S04]  /*6870*/  LDL R72, [R1+0x3e0] ;  /* 0x0003e00001487983 */ /* 0x000f680000100800 */
[----:B------:R-:W5:Y:S04]  /*6880*/  LDL R70, [R1+0x3e8] ;  /* 0x0003e80001467983 */ /* 0x000f680000100800 */
[----:B------:R-:W5:Y:S04]  /*6890*/  LDL R68, [R1+0x3f0] ;  /* 0x0003f00001447983 */ /* 0x000f680000100800 */
[----:B------:R-:W-:Y:S04]  /*68a0*/  STL [R1+0x290], R58 ;  /* 0x0002903a01007387 */ /* 0x000fe80000100800 */
[----:B------:R-:W5:Y:S04]  /*68b0*/  LDL R66, [R1+0x3fc] ;  /* 0x0003fc0001427983 */ /* 0x000f680000100800 */
[----:B------:R-:W5:Y:S04]  /*68c0*/  LDL R64, [R1+0x404] ;  /* 0x0004040001407983 */ /* 0x000f680000100800 */
[----:B------:R0:W-:Y:S04]  /*68d0*/  STL [R1+0x2cc], R27 ;  /* 0x0002cc1b01007387 */ /* 0x0001e80000100800 */
[----:B------:R-:W5:Y:S04]  /*68e0*/  LDL R62, [R1+0x40c] ;  /* 0x00040c00013e7983 */ /* 0x000f680000100800 */
[----:B------:R-:W5:Y:S04]  /*68f0*/  LDL R60, [R1+0x418] ;  /* 0x00041800013c7983 */ /* 0x000f680000100800 */
[----:B0-----:R-:W4:Y:S04]  /*6900*/  LDL R27, [R1+0x448] ;  /* 0x00044800011b7983 */ /* 0x001f280000100800 */
        /* <DEDUP_REMOVED lines=8> */
[----:B------:R-:W0:Y:S02]  /*6990*/  SHFL.BFLY PT, R10, R19, 0x2, 0x1f ;  /* 0x0c401f00130a7f89 */ /* 0x000e2400000e0000 */
[----:B0-----:R-:W-:-:S05]  /*69a0*/  FMNMX.FTZ R10, R10, R19, !PT ;  /* 0x000000130a0a7209 */ /* 0x001fca0007810000 */
[----:B------:R-:W0:Y:S01]  /*69b0*/  SHFL.BFLY PT, R11, R10, 0x1, 0x1f ;  /* 0x0c201f000a0b7f89 */ /* 0x000e2200000e0000 */
[----:B------:R0:W-:Y:S01]  /*69c0*/  BAR.SYNC.DEFER_BLOCKING R7, 0x100 ;  /* 0x000400070000751d */ /* 0x0001e20000010000 */
[----:B------:R-:W-:Y:S01]  /*69d0*/  FMUL.FTZ R12, R26, R13 ;  /* 0x0000000d1a0c7220 */ /* 0x000fe20000410000 */
[----:B------:R-:W-:-:S04]  /*69e0*/  FSETP.NEU.FTZ.AND P1, PT, R13, -INF , PT ;  /* 0xff8000000d00780b */ /* 0x000fc80003f3d000 */
[----:B------:R-:W-:Y:S02]  /*69f0*/  FSEL R15, R12, RZ, P1 ;  /* 0x000000ff0c0f7208 */ /* 0x000fe40000800000 */
[----:B0-----:R-:W-:-:S04]  /*6a00*/  FMNMX.FTZ R7, R10, R11, !PT ;  /* 0x0000000b0a077209 */ /* 0x001fc80007810000 */
[C---:B------:R-:W-:Y:S01]  /*6a10*/  FSETP.NEU.FTZ.AND P1, PT, R7.reuse, -INF , PT ;  /* 0xff8000000700780b */ /* 0x040fe20003f3d000 */
[----:B------:R-:W-:-:S05]  /*6a20*/  FMUL.FTZ R10, R7, R26 ;  /* 0x0000001a070a7220 */ /* 0x000fca0000410000 */
[----:B------:R-:W-:-:S05]  /*6a30*/  FSEL R10, R10, RZ, P1 ;  /* 0x000000ff0a0a7208 */ /* 0x000fca0000800000 */
[-CC-:B------:R-:W-:Y:S01]  /*6a40*/  FFMA.FTZ R136, R37, R26.reuse, -R10.reuse ;  /* 0x0000001a25887223 */ /* 0x180fe2000001080a */
[-CC-:B------:R-:W-:Y:S01]  /*6a50*/  FFMA.FTZ R132, R35, R26.reuse, -R10.reuse ;  /* 0x0000001a23847223 */ /* 0x180fe2000001080a */
[----:B------:R-:W5:Y:S01]  /*6a60*/  LDL R37, [R1+0x384] ;  /* 0x0003840001257983 */ /* 0x000f620000100800 */
[----:B------:R-:W-:-:S03]  /*6a70*/  FFMA.FTZ R140, R31, R26, -R10 ;  /* 0x0000001a1f8c7223 */ /* 0x000fc6000001080a */
[----:B------:R-:W5:Y:S01]  /*6a80*/  LDL R35, [R1+0x3f4] ;  /* 0x0003f40001237983 */ /* 0x000f620000100800 */
[-CC-:B------:R-:W-:Y:S01]  /*6a90*/  FFMA.FTZ R152, R152, R26.reuse, -R15.reuse ;  /* 0x0000001a98987223 */ /* 0x180fe2000001080f */
[-CC-:B------:R-:W-:Y:S02]  /*6aa0*/  FFMA.FTZ R130, R130, R26.reuse, -R15.reuse ;  /* 0x0000001a82827223 */ /* 0x180fe4000001080f */
[----:B------:R-:W5:Y:S01]  /*6ab0*/  LDL R31, [R1+0x410] ;  /* 0x00041000011f7983 */ /* 0x000f620000100800 */
        /* <DEDUP_REMOVED lines=43> */
[----:B------:R-:W-:Y:S01]  /*6d70*/  IMAD R42, R43, 0xc00, R24 ;  /* 0x00000c002b2a7824 */ /* 0x000fe200078e0218 */
        /* <DEDUP_REMOVED lines=27> */
[----:B------:R-:W-:Y:S08]  /*6f30*/  MUFU.EX2 R152, R152 ;  /* 0x0000009800987308 */ /* 0x000ff00000000800 */
[----:B------:R-:W0:Y:S08]  /*6f40*/  MUFU.EX2 R130, R130 ;  /* 0x0000008200827308 */ /* 0x000e300000000800 */
[----:B------:R-:W1:Y:S08]  /*6f50*/  MUFU.EX2 R153, R153 ;  /* 0x0000009900997308 */ /* 0x000e700000000800 */
[----:B------:R-:W4:Y:S01]  /*6f60*/  MUFU.EX2 R135, R135 ;  /* 0x0000008700877308 */ /* 0x000f220000000800 */
[----:B--2---:R0:W-:Y:S07]  /*6f70*/  STL [R1+0x42c], R34 ;  /* 0x00042c2201007387 */ /* 0x0041ee0000100800 */
[----:B------:R-:W-:Y:S08]  /*6f80*/  MUFU.EX2 R143, R143 ;  /* 0x0000008f008f7308 */ /* 0x000ff00000000800 */
[----:B------:R-:W2:Y:S01]  /*6f90*/  MUFU.EX2 R142, R142 ;  /* 0x0000008e008e7308 */ /* 0x000ea20000000800 */
[----:B0-----:R-:W-:-:S07]  /*6fa0*/  FADD.FTZ R34, R152, R130 ;  /* 0x0000008298227221 */ /* 0x001fce0000010000 */
[----:B------:R-:W0:Y:S08]  /*6fb0*/  MUFU.EX2 R151, R151 ;  /* 0x0000009700977308 */ /* 0x000e300000000800 */
[----:B------:R-:W0:Y:S01]  /*6fc0*/  MUFU.EX2 R141, R141 ;  /* 0x0000008d008d7308 */ /* 0x000e220000000800 */
[----:B-1----:R-:W-:-:S07]  /*6fd0*/  FADD.FTZ R34, R153, R34 ;  /* 0x0000002299227221 */ /* 0x002fce0000010000 */
[----:B------:R-:W1:Y:S01]  /*6fe0*/  MUFU.EX2 R150, R150 ;  /* 0x0000009600967308 */ /* 0x000e620000000800 */
[----:B---3--:R4:W-:Y:S07]  /*6ff0*/  STL [R1+0x3bc], R36 ;  /* 0x0003bc2401007387 */ /* 0x0089ee0000100800 */
[----:B------:R-:W3:Y:S01]  /*7000*/  MUFU.EX2 R140, R140 ;  /* 0x0000008c008c7308 */ /* 0x000ee20000000800 */
[----:B----4-:R-:W-:-:S07]  /*7010*/  FADD.FTZ R36, R135, R34 ;  /* 0x0000002287247221 */ /* 0x010fce0000010000 */
[----:B------:R-:W4:Y:S01]  /*7020*/  MUFU.EX2 R149, R149 ;  /* 0x0000009500957308 */ /* 0x000f220000000800 */
[----:B--2---:R-:W-:-:S07]  /*7030*/  FADD.FTZ R34, R143, R142 ;  /* 0x0000008e8f227221 */ /* 0x004fce0000010000 */
[----:B------:R-:W2:Y:S01]  /*7040*/  MUFU.EX2 R139, R139 ;  /* 0x0000008b008b7308 */ /* 0x000ea20000000800 */
[----:B------:R0:W-:Y:S07]  /*7050*/  STL [R1+0x448], R27 ;  /* 0x0004481b01007387 */ /* 0x0001ee0000100800 */
[----:B------:R-:W2:Y:S08]  /*7060*/  MUFU.EX2 R148, R148 ;  /* 0x0000009400947308 */ /* 0x000eb00000000800 */
[----:B------:R-:W2:Y:S01]  /*7070*/  MUFU.EX2 R138, R138 ;  /* 0x0000008a008a7308 */ /* 0x000ea20000000800 */
[----:B0-----:R-:W-:Y:S01]  /*7080*/  IMAD.MOV.U32 R27, RZ, RZ, R25 ;  /* 0x000000ffff1b7224 */ /* 0x001fe200078e0019 */
[----:B------:R0:W-:Y:S06]  /*7090*/  STL [R1+0x3d8], R28 ;  /* 0x0003d81c01007387 */ /* 0x0001ec0000100800 */
[----:B------:R-:W2:Y:S08]  /*70a0*/  MUFU.EX2 R147, R147 ;  /* 0x0000009300937308 */ /* 0x000eb00000000800 */
[----:B------:R-:W-:Y:S01]  /*70b0*/  MUFU.EX2 R137, R137 ;  /* 0x0000008900897308 */ /* 0x000fe20000000800 */
[----:B0-----:R-:W-:Y:S01]  /*70c0*/  VIADD R28, R42, 0x180 ;  /* 0x000001802a1c7836 */ /* 0x001fe20000000000 */
[----:B------:R-:W-:-:S06]  /*70d0*/  R2UR UR11, R27 ;  /* 0x000000001b0b72ca */ /* 0x000fcc00000e0000 */
[----:B------:R-:W0:Y:S01]  /*70e0*/  MUFU.EX2 R146, R146 ;  /* 0x0000009200927308 */ /* 0x000e220000000800 */
[----:B------:R-:W-:-:S07]  /*70f0*/  R2UR UR18, R28 ;  /* 0x000000001c1272ca */ /* 0x000fce00000e0000 */
[----:B------:R-:W0:Y:S01]  /*7100*/  MUFU.EX2 R132, R132 ;  /* 0x0000008400847308 */ /* 0x000e220000000800 */
[----:B-----5:R5:W-:Y:S04]  /*7110*/  STL [R1+0x384], R37 ;  /* 0x0003842501007387 */ /* 0x020be80000100800 */
[----:B------:R1:W-:Y:S04]  /*7120*/  STL [R1+0x3f4], R35 ;  /* 0x0003f42301007387 */ /* 0x0003e80000100800 */
[----:B------:R3:W-:Y:S01]  /*7130*/  STL [R1+0x410], R31 ;  /* 0x0004101f01007387 */ /* 0x0007e20000100800 */
[----:B-----5:R-:W-:Y:S01]  /*7140*/  FADD.FTZ R37, R151, R36 ;  /* 0x0000002497257221 */ /* 0x020fe20000010000 */
[----:B-1----:R-:W-:-:S03]  /*7150*/  FADD.FTZ R35, R141, R34 ;  /* 0x000000228d237221 */ /* 0x002fc60000010000 */
[----:B------:R-:W-:Y:S01]  /*7160*/  FADD.FTZ R36, R150, R37 ;  /* 0x0000002596247221 */ /* 0x000fe20000010000 */
[----:B---3--:R-:W-:Y:S02]  /*7170*/  IMAD.MOV.U32 R31, RZ, RZ, R25 ;  /* 0x000000ffff1f7224 */ /* 0x008fe400078e0019 */
[----:B------:R-:W-:Y:S01]  /*7180*/  FADD.FTZ R34, R140, R35 ;  /* 0x000000238c227221 */ /* 0x000fe20000010000 */
[----:B------:R-:W1:Y:S02]  /*7190*/  MUFU.EX2 R145, R145 ;  /* 0x0000009100917308 */ /* 0x000e640000000800 */
[----:B------:R-:W-:Y:S01]  /*71a0*/  R2UR UR15, R31 ;  /* 0x000000001f0f72ca */ /* 0x000fe200000e0000 */
[----:B----4-:R-:W-:Y:S01]  /*71b0*/  FADD.FTZ R31, R149, R36 ;  /* 0x00000024951f7221 */ /* 0x010fe20000010000 */
[----:B--2---:R-:W-:-:S04]  /*71c0*/  FADD.FTZ R27, R139, R34 ;  /* 0x000000228b1b7221 */ /* 0x004fc80000010000 */
[----:B------:R-:W2:Y:S01]  /*71d0*/  MUFU.EX2 R136, R136 ;  /* 0x0000008800887308 */ /* 0x000ea20000000800 */
[----:B------:R-:W-:Y:S01]  /*71e0*/  FADD.FTZ R28, R148, R31 ;  /* 0x0000001f941c7221 */ /* 0x000fe20000010000 */
[----:B------:R-:W-:-:S06]  /*71f0*/  R2UR UR23, R25 ;  /* 0x00000000191772ca */ /* 0x000fcc00000e0000 */
[----:B------:R-:W3:Y:S01]  /*7200*/  MUFU.EX2 R133, R133 ;  /* 0x0000008500857308 */ /* 0x000ee20000000800 */
[----:B------:R4:W-:Y:S07]  /*7210*/  STL [R1+0x2d0], R26 ;  /* 0x0002d01a01007387 */ /* 0x0009ee0000100800 */
[----:B------:R-:W5:Y:S01]  /*7220*/  MUFU.EX2 R134, R134 ;  /* 0x0000008600867308 */ /* 0x000f620000000800 */
[----:B------:R0:W-:Y:S01]  /*7230*/  STL [R1+0x330], R24 ;  /* 0x0003301801007387 */ /* 0x0001e20000100800 */
[----:B----4-:R-:W-:-:S03]  /*7240*/  VIADD R26, R42, 0x80 ;  /* 0x000000802a1a7836 */ /* 0x010fc60000000000 */
[----:B------:R4:W-:Y:S02]  /*7250*/  STL [R1+0x3a0], R29 ;  /* 0x0003a01d01007387 */ /* 0x0009e40000100800 */
[----:B------:R-:W-:Y:S01]  /*7260*/  R2UR UR10, R26 ;  /* 0x000000001a0a72ca */ /* 0x000fe200000e0000 */
[----:B------:R-:W-:Y:S01]  /*7270*/  FADD.FTZ R26, R138, R27 ;  /* 0x0000001b8a1a7221 */ /* 0x000fe20000010000 */
[----:B0-----:R-:W-:Y:S01]  /*7280*/  VIADD R24, R42, 0x200 ;  /* 0x000002002a187836 */ /* 0x001fe20000000000 */
[----:B------:R0:W-:Y:S01]  /*7290*/  STL [R1+0x464], R33 ;  /* 0x0004642101007387 */ /* 0x0001e20000100800 */
[----:B------:R-:W-:Y:S01]  /*72a0*/  FADD.FTZ R27, R147, R28 ;  /* 0x0000001c931b7221 */ /* 0x000fe20000010000 */
[----:B----4-:R-:W-:Y:S02]  /*72b0*/  IMAD.MOV.U32 R29, RZ, RZ, R25 ;  /* 0x000000ffff1d7224 */ /* 0x010fe400078e0019 */
[----:B------:R4:W-:Y:S01]  /*72c0*/  STL [R1+0x468], R43 ;  /* 0x0004682b01007387 */ /* 0x0009e20000100800 */
[----:B------:R-:W-:Y:S01]  /*72d0*/  R2UR UR22, R24 ;  /* 0x00000000181672ca */ /* 0x000fe200000e0000 */
[----:B------:R-:W-:Y:S01]  /*72e0*/  FADD.FTZ R24, R146, R27 ;  /* 0x0000001b92187221 */ /* 0x000fe20000010000 */
[----:B0-----:R-:W-:-:S02]  /*72f0*/  IMAD.MOV.U32 R33, RZ, RZ, R25 ;  /* 0x000000ffff217224 */ /* 0x001fc400078e0019 */
[----:B----4-:R-:W-:Y:S02]  /*7300*/  IMAD.MOV.U32 R43, RZ, RZ, R25 ;  /* 0x000000ffff2b7224 */ /* 0x010fe400078e0019 */
[----:B------:R-:W-:Y:S01]  /*7310*/  FADD.FTZ R25, R137, R26 ;  /* 0x0000001a89197221 */ /* 0x000fe20000010000 */
[----:B------:R-:W0:Y:S03]  /*7320*/  MUFU.EX2 R144, R144 ;  /* 0x0000009000907308 */ /* 0x000e260000000800 */
[----:B------:R-:W-:Y:S01]  /*7330*/  FADD.FTZ R25, R132, R25 ;  /* 0x0000001984197221 */ /* 0x000fe20000010000 */
[----:B-1----:R-:W-:-:S04]  /*7340*/  FADD.FTZ R27, R145, R24 ;  /* 0x00000018911b7221 */ /* 0x002fc80000010000 */
[----:B------:R-:W1:Y:S01]  /*7350*/  MUFU.EX2 R131, R131 ;  /* 0x0000008300837308 */ /* 0x000e620000000800 */
[----:B--2---:R-:W-:Y:S01]  /*7360*/  FADD.FTZ R24, R136, R25 ;  /* 0x0000001988187221 */ /* 0x004fe20000010000 */
[----:B------:R2:W-:Y:S03]  /*7370*/  STL [R1+0x2fc], R32 ;  /* 0x0002fc2001007387 */ /* 0x0005e60000100800 */
[----:B---3--:R-:W-:Y:S01]  /*7380*/  FADD.FTZ R25, R133, R24 ;  /* 0x0000001885197221 */ /* 0x008fe20000010000 */
[----:B------:R3:W-:Y:S01]  /*7390*/  STL [R1+0x368], R30 ;  /* 0x0003681e01007387 */ /* 0x0007e20000100800 */
[----:B------:R-:W-:Y:S02]  /*73a0*/  R2UR UR6, R42 ;  /* 0x000000002a0672ca */ /* 0x000fe400000e0000 */
[----:B------:R-:W-:Y:S01]  /*73b0*/  R2UR UR7, R43 ;  /* 0x000000002b0772ca */ /* 0x000fe200000e0000 */
[----:B-----5:R-:W-:Y:S01]  /*73c0*/  FADD.FTZ R24, R134, R25 ;  /* 0x0000001986187221 */ /* 0x020fe20000010000 */
[----:B------:R-:W-:Y:S01]  /*73d0*/  F2FP.F16.F32.PACK_AB R154, R135, R153 ;  /* 0x00000099879a723e */ /* 0x000fe200000000ff */
[----:B--2---:R-:W-:Y:S01]  /*73e0*/  VIADD R32, R42, 0x280 ;  /* 0x000002802a207836 */ /* 0x004fe20000000000 */
[----:B------:R-:W-:Y:S01]  /*73f0*/  F2FP.F16.F32.PACK_AB R152, R130, R152 ;  /* 0x000000988298723e */ /* 0x000fe200000000ff */
[----:B---3--:R-:W-:Y:S01]  /*7400*/  VIADD R30, R42, 0x100 ;  /* 0x000001002a1e7836 */ /* 0x008fe20000000000 */
[----:B------:R-:W-:-:S02]  /*7410*/  F2FP.F16.F32.PACK_AB R153, R142, R143 ;  /* 0x0000008f8e99723e */ /* 0x000fc400000000ff */
[----:B------:R-:W-:Y:S01]  /*7420*/  F2FP.F16.F32.PACK_AB R155, R140, R141 ;  /* 0x0000008d8c9b723e */ /* 0x000fe200000000ff */
[----:B------:R-:W-:Y:S01]  /*7430*/  STL [R1+0x2d4], R129 ;  /* 0x0002d48101007387 */ /* 0x000fe20000100800 */
[----:B------:R-:W-:Y:S01]  /*7440*/  R2UR UR14, R30 ;  /* 0x000000001e0e72ca */ /* 0x000fe200000e0000 */
[----:B0-----:R-:W-:Y:S01]  /*7450*/  FADD.FTZ R228, R144, R27 ;  /* 0x0000001b90e47221 */ /* 0x001fe20000010000 */
[----:B------:R-:W-:Y:S01]  /*7460*/  R2UR UR19, R29 ;  /* 0x000000001d1372ca */ /* 0x000fe200000e0000 */
[----:B------:R-:W-:Y:S01]  /*7470*/  STL [R1+0x2d8], R128 ;  /* 0x0002d88001007387 */ /* 0x000fe20000100800 */
[----:B------:R-:W-:Y:S01]  /*7480*/  R2UR UR26, R32 ;  /* 0x00000000201a72ca */ /* 0x000fe200000e0000 */
[----:B-1----:R-:W-:Y:S01]  /*7490*/  FADD.FTZ R171, R131, R24 ;  /* 0x0000001883ab7221 */ /* 0x002fe20000010000 */
[----:B------:R-:W-:Y:S01]  /*74a0*/  R2UR UR27, R33 ;  /* 0x00000000211b72ca */ /* 0x000fe200000e0000 */
[----:B------:R-:W-:Y:S01]  /*74b0*/  STL [R1+0x2dc], R127 ;  /* 0x0002dc7f01007387 */ /* 0x000fe20000100800 */
[----:B------:R-:W-:-:S02]  /*74c0*/  F2FP.F16.F32.PACK_AB R156, R150, R151 ;  /* 0x00000097969c723e */ /* 0x000fc400000000ff */
[----:B------:R-:W-:Y:S01]  /*74d0*/  F2FP.F16.F32.PACK_AB R158, R148, R149 ;  /* 0x00000095949e723e */ /* 0x000fe200000000ff */
[----:B------:R-:W-:Y:S01]  /*74e0*/  STL [R1+0x2e0], R126 ;  /* 0x0002e07e01007387 */ /* 0x000fe20000100800 */
[----:B------:R-:W-:Y:S02]  /*74f0*/  F2FP.F16.F32.PACK_AB R160, R146, R147 ;  /* 0x0000009392a0723e */ /* 0x000fe400000000ff */
[----:B------:R-:W-:Y:S01]  /*7500*/  F2FP.F16.F32.PACK_AB R162, R144, R145 ;  /* 0x0000009190a2723e */ /* 0x000fe200000000ff */
[----:B------:R-:W-:Y:S01]  /*7510*/  STL [R1+0x2e4], R40 ;  /* 0x0002e42801007387 */ /* 0x000fe20000100800 */
[----:B------:R-:W-:Y:S02]  /*7520*/  F2FP.F16.F32.PACK_AB R157, R138, R139 ;  /* 0x0000008b8a9d723e */ /* 0x000fe400000000ff */
[----:B------:R-:W-:Y:S01]  /*7530*/  F2FP.F16.F32.PACK_AB R159, R132, R137 ;  /* 0x00000089849f723e */ /* 0x000fe200000000ff */
[----:B------:R-:W-:Y:S01]  /*7540*/  STL [R1+0x2e8], R125 ;  /* 0x0002e87d01007387 */ /* 0x000fe20000100800 */
[----:B------:R-:W-:-:S02]  /*7550*/  F2FP.F16.F32.PACK_AB R161, R133, R136 ;  /* 0x0000008885a1723e */ /* 0x000fc400000000ff */
[----:B------:R-:W-:Y:S01]  /*7560*/  F2FP.F16.F32.PACK_AB R163, R131, R134 ;  /* 0x0000008683a3723e */ /* 0x000fe200000000ff */
        /* <DEDUP_REMOVED lines=83> */
[----:B------:R0:W-:Y:S02]  /*7aa0*/  STL [R1+0x46c], R41 ;  /* 0x00046c2901007387 */ /* 0x0001e40000100800 */
[----:B0-----:R-:W-:-:S06]  /*7ab0*/  WARPGROUP.ARRIVE ;  /* 0x00000000000079c5 */ /* 0x001fcc0000000000 */
[----:B------:R-:W-:Y:S03]  /*7ac0*/  HGMMA.64x256x16.F32 R24, R152, gdesc[UR4].tnspB, RZ, !UPT, gsb0 ;  /* 0x43e0000498187df0 */ /* 0x000fe6000c0008ff */
[----:B------:R-:W-:Y:S02]  /*7ad0*/  WARPGROUP.DEPBAR.LE gsb0, 0x0 ;  /* 0x00008000000079c5 */ /* 0x000fe40000010000 */
        /* <DEDUP_REMOVED lines=34> */
[----:B------:R-:W0:Y:S08]  /*7d00*/  MUFU.EX2 R152, R172 ;  /* 0x000000ac00987308 */ /* 0x000e300000000800 */
[----:B------:R-:W-:Y:S08]  /*7d10*/  MUFU.EX2 R173, R173 ;  /* 0x000000ad00ad7308 */ /* 0x000ff00000000800 */
[----:B------:R-:W-:Y:S08]  /*7d20*/  MUFU.EX2 R154, R174 ;  /* 0x000000ae009a7308 */ /* 0x000ff00000000800 */
[----:B------:R-:W1:Y:S08]  /*7d30*/  MUFU.EX2 R153, R225 ;  /* 0x000000e100997308 */ /* 0x000e700000000800 */
[----:B------:R-:W-:Y:S08]  /*7d40*/  MUFU.EX2 R175, R175 ;  /* 0x000000af00af7308 */ /* 0x000ff00000000800 */
[----:B------:R-:W2:Y:S08]  /*7d50*/  MUFU.EX2 R226, R226 ;  /* 0x000000e200e27308 */ /* 0x000eb00000000800 */
[----:B------:R-:W-:Y:S08]  /*7d60*/  MUFU.EX2 R227, R227 ;  /* 0x000000e300e37308 */ /* 0x000ff00000000800 */
[----:B------:R-:W3:Y:S01]  /*7d70*/  MUFU.EX2 R170, R170 ;  /* 0x000000aa00aa7308 */ /* 0x000ee20000000800 */
[----:B0-----:R-:W-:Y:S01]  /*7d80*/  FADD.FTZ R228, R152, R228 ;  /* 0x000000e498e47221 */ /* 0x001fe20000010000 */
[----:B-1----:R-:W-:Y:S01]  /*7d90*/  FADD.FTZ R171, R153, R171 ;  /* 0x000000ab99ab7221 */ /* 0x002fe20000010000 */
[----:B------:R-:W-:-:S02]  /*7da0*/  F2FP.F16.F32.PACK_AB R152, R173, R152 ;  /* 0x00000098ad98723e */ /* 0x000fc400000000ff */
[----:B--2---:R-:W-:Y:S02]  /*7db0*/  F2FP.F16.F32.PACK_AB R153, R226, R153 ;  /* 0x00000099e299723e */ /* 0x004fe400000000ff */
[----:B---3--:R-:W-:Y:S01]  /*7dc0*/  F2FP.F16.F32.PACK_AB R155, R170, R227 ;  /* 0x000000e3aa9b723e */ /* 0x008fe200000000ff */
        /* <DEDUP_REMOVED lines=35> */
[----:B------:R-:W-:-:S04]  /*8000*/  FADD.FTZ R156, R173, R228 ;  /* 0x000000e4ad9c7221 */ /* 0x000fc80000010000 */
[----:B------:R-:W-:Y:S01]  /*8010*/  FADD.FTZ R156, R154, R156 ;  /* 0x0000009c9a9c7221 */ /* 0x000fe20000010000 */
[C---:B------:R-:W-:Y:S01]  /*8020*/  F2FP.F16.F32.PACK_AB R154, R175.reuse, R154 ;  /* 0x0000009aaf9a723e */ /* 0x040fe200000000ff */
[----:B------:R-:W-:Y:S01]  /*8030*/  MUFU.EX2 R165, R165 ;  /* 0x000000a500a57308 */ /* 0x000fe20000000800 */
[----:B------:R-:W-:Y:S01]  /*8040*/  FADD.FTZ R171, R226, R171 ;  /* 0x000000abe2ab7221 */ /* 0x000fe20000010000 */
[----:B------:R-:W-:-:S06]  /*8050*/  FADD.FTZ R156, R175, R156 ;  /* 0x0000009caf9c7221 */ /* 0x000fcc0000010000 */
[----:B------:R-:W-:Y:S08]  /*8060*/  MUFU.EX2 R21, R21 ;  /* 0x0000001500157308 */ /* 0x000ff00000000800 */
[----:B------:R-:W-:Y:S08]  /*8070*/  MUFU.EX2 R168, R168 ;  /* 0x000000a800a87308 */ /* 0x000ff00000000800 */
[----:B------:R-:W-:Y:S08]  /*8080*/  MUFU.EX2 R169, R169 ;  /* 0x000000a900a97308 */ /* 0x000ff00000000800 */
[----:B------:R-:W-:Y:S01]  /*8090*/  MUFU.EX2 R20, R20 ;  /* 0x0000001400147308 */ /* 0x000fe20000000800 */
[----:B------:R-:W-:-:S04]  /*80a0*/  FADD.FTZ R171, R227, R171 ;  /* 0x000000abe3ab7221 */ /* 0x000fc80000010000 */
[----:B------:R-:W-:Y:S01]  /*80b0*/  FADD.FTZ R170, R170, R171 ;  /* 0x000000abaaaa7221 */ /* 0x000fe20000010000 */
        /* <DEDUP_REMOVED lines=43> */
[----:B------:R-:W-:-:S07]  /*8370*/  WARPGROUP.DEPBAR.LE gsb0, 0x0 ;  /* 0x00008000000079c5 */ /* 0x000fce0000010000 */
[----:B------:R-:W0:Y:S08]  /*8380*/  MUFU.EX2 R152, R166 ;  /* 0x000000a600987308 */ /* 0x000e300000000800 */
[----:B------:R-:W1:Y:S08]  /*8390*/  MUFU.EX2 R154, R164 ;  /* 0x000000a4009a7308 */ /* 0x000e700000000800 */
[----:B------:R-:W2:Y:S01]  /*83a0*/  MUFU.EX2 R153, R167 ;  /* 0x000000a700997308 */ /* 0x000ea20000000800 */
[----:B0-----:R-:W-:-:S04]  /*83b0*/  FADD.FTZ R156, R152, R156 ;  /* 0x0000009c989c7221 */ /* 0x001fc80000010000 */
[C---:B------:R-:W-:Y:S01]  /*83c0*/  FADD.FTZ R156, R165.reuse, R156 ;  /* 0x0000009ca59c7221 */ /* 0x040fe20000010000 */
[----:B------:R-:W-:Y:S02]  /*83d0*/  F2FP.F16.F32.PACK_AB R152, R165, R152 ;  /* 0x00000098a598723e */ /* 0x000fe400000000ff */
[----:B------:R-:W-:Y:S01]  /*83e0*/  F2FP.F16.F32.PACK_AB R155, R20, R169 ;  /* 0x000000a9149b723e */ /* 0x000fe200000000ff */
[----:B-1----:R-:W-:Y:S01]  /*83f0*/  FADD.FTZ R156, R154, R156 ;  /* 0x0000009c9a9c7221 */ /* 0x002fe20000010000 */
[----:B------:R-:W-:Y:S01]  /*8400*/  F2FP.F16.F32.PACK_AB R154, R21, R154 ;  /* 0x0000009a159a723e */ /* 0x000fe200000000ff */
[----:B------:R-:W-:Y:S01]  /*8410*/  STL.128 [R1+0x270], R24 ;  /* 0x0002701801007387 */ /* 0x000fe20000100c00 */
[----:B--2---:R-:W-:Y:S01]  /*8420*/  FADD.FTZ R170, R153, R170 ;  /* 0x000000aa99aa7221 */ /* 0x004fe20000010000 */
[----:B------:R-:W-:Y:S02]  /*8430*/  F2FP.F16.F32.PACK_AB R153, R168, R153 ;  /* 0x00000099a899723e */ /* 0x000fe400000000ff */
        /* <DEDUP_REMOVED lines=35> */
[----:B------:R-:W-:-:S03]  /*8670*/  FADD.FTZ R156, R21, R156 ;  /* 0x0000009c159c7221 */ /* 0x000fc60000010000 */
[----:B------:R-:W-:Y:S01]  /*8680*/  FADD.FTZ R170, R20, R170 ;  /* 0x000000aa14aa7221 */ /* 0x000fe20000010000 */
[----:B------:R-:W-:-:S03]  /*8690*/  FADD.FTZ R20, R11, R156 ;  /* 0x0000009c0b147221 */ /* 0x000fc60000010000 */
[----:B------:R-:W-:Y:S01]  /*86a0*/  FADD.FTZ R170, R15, R170 ;  /* 0x000000aa0faa7221 */ /* 0x000fe20000010000 */
[----:B------:R-:W-:-:S03]  /*86b0*/  FADD.FTZ R20, R12, R20 ;  /* 0x000000140c147221 */ /* 0x000fc60000010000 */
[----:B------:R-:W-:Y:S01]  /*86c0*/  FADD.FTZ R170, R18, R170 ;  /* 0x000000aa12aa7221 */ /* 0x000fe20000010000 */
[----:B------:R-:W-:Y:S02]  /*86d0*/  WARPGROUP.DEPBAR.LE gsb0, 0x0 ;  /* 0x00008000000079c5 */ /* 0x000fe40000010000 */
[----:B------:R-:W-:Y:S02]  /*86e0*/  F2FP.F16.F32.PACK_AB R152, R12, R11 ;  /* 0x0000000b0c98723e */ /* 0x000fe400000000ff */
[----:B------:R-:W-:Y:S02]  /*86f0*/  F2FP.F16.F32.PACK_AB R153, R18, R15 ;  /* 0x0000000f1299723e */ /* 0x000fe400000000ff */
        /* <DEDUP_REMOVED lines=35> */
[----:B------:R-:W-:Y:S03]  /*8930*/  HGMMA.64x256x16.F32 R24, R152, gdesc[UR24].tnspB, R24, gsb0 ;  /* 0x43e0001898187df0 */ /* 0x000fe60008000818 */
[----:B------:R-:W-:Y:S02]  /*8940*/  WARPGROUP.DEPBAR.LE gsb0, 0x0 ;  /* 0x00008000000079c5 */ /* 0x000fe40000010000 */
[----:B------:R0:W-:Y:S04]  /*8950*/  STL.128 [R1+0x270], R24 ;  /* 0x0002701801007387 */ /* 0x0001e80000100c00 */
[----:B------:R1:W-:Y:S04]  /*8960*/  STL.128 [R1+0x450], R144 ;  /* 0x0004509001007387 */ /* 0x0003e80000100c00 */
[----:B------:R2:W-:Y:S04]  /*8970*/  STL.128 [R1+0x280], R28 ;  /* 0x0002801c01007387 */ /* 0x0005e80000100c00 */
[----:B------:R3:W-:Y:S04]  /*8980*/  STL.128 [R1+0x290], R32 ;  /* 0x0002902001007387 */ /* 0x0007e80000100c00 */
[----:B0-----:R-:W4:Y:S04]  /*8990*/  @!P0 LDL.64 R24, [R1+0x68] ;  /* 0x0000680001188983 */ /* 0x001f280000100a00 */
[----:B-1----:R-:W5:Y:S04]  /*89a0*/  @!P0 LDL R144, [R1+0x218] ;  /* 0x0002180001908983 */ /* 0x002f680000100800 */
        /* <DEDUP_REMOVED lines=28> */
[----:B------:R-:W5:Y:S04]  /*8b70*/  LDL R11, [R1+0x270] ;  /* 0x00027000010b7983 */ /* 0x000f680000100800 */
[----:B------:R-:W5:Y:S04]  /*8b80*/  LDL R12, [R1+0x274] ;  /* 0x00027400010c7983 */ /* 0x000f680000100800 */
[----:B------:R-:W5:Y:S04]  /*8b90*/  LDL R18, [R1+0x278] ;  /* 0x0002780001127983 */ /* 0x000f680000100800 */
[----:B------:R-:W5:Y:S04]  /*8ba0*/  LDL R21, [R1+0x27c] ;  /* 0x00027c0001157983 */ /* 0x000f680000100800 */
[----:B------:R-:W5:Y:S04]  /*8bb0*/  LDL R26, [R1+0x280] ;  /* 0x00028000011a7983 */ /* 0x000f680000100800 */
[----:B------:R-:W5:Y:S04]  /*8bc0*/  LDL R27, [R1+0x284] ;  /* 0x00028400011b7983 */ /* 0x000f680000100800 */
[----:B--2---:R-:W2:Y:S04]  /*8bd0*/  LDL R28, [R1+0x288] ;  /* 0x00028800011c7983 */ /* 0x004ea80000100800 */
[----:B------:R-:W2:Y:S04]  /*8be0*/  LDL R29, [R1+0x28c] ;  /* 0x00028c00011d7983 */ /* 0x000ea80000100800 */
[----:B------:R-:W2:Y:S04]  /*8bf0*/  LDL R30, [R1+0x290] ;  /* 0x00029000011e7983 */ /* 0x000ea80000100800 */
[----:B------:R-:W2:Y:S04]  /*8c00*/  LDL R31, [R1+0x294] ;  /* 0x00029400011f7983 */ /* 0x000ea80000100800 */
[----:B---3--:R-:W3:Y:S04]  /*8c10*/  LDL R32, [R1+0x298] ;  /* 0x0002980001207983 */ /* 0x008ee80000100800 */
[----:B------:R-:W3:Y:S04]  /*8c20*/  LDL R33, [R1+0x29c] ;  /* 0x00029c0001217983 */ /* 0x000ee80000100800 */
[----:B------:R-:W3:Y:S04]  /*8c30*/  LDL R34, [R1+0x2a0] ;  /* 0x0002a00001227983 */ /* 0x000ee80000100800 */
[----:B------:R-:W3:Y:S04]  /*8c40*/  LDL R35, [R1+0x2a4] ;  /* 0x0002a40001237983 */ /* 0x000ee80000100800 */
[----:B0-----:R-:W3:Y:S04]  /*8c50*/  LDL R36, [R1+0x2a8] ;  /* 0x0002a80001247983 */ /* 0x001ee80000100800 */
[----:B------:R-:W3:Y:S04]  /*8c60*/  LDL R37, [R1+0x2ac] ;  /* 0x0002ac0001257983 */ /* 0x000ee80000100800 */
[----:B------:R-:W3:Y:S04]  /*8c70*/  LDL R38, [R1+0x2b0] ;  /* 0x0002b00001267983 */ /* 0x000ee80000100800 */
[----:B------:R-:W3:Y:S04]  /*8c80*/  LDL R39, [R1+0x2b4] ;  /* 0x0002b40001277983 */ /* 0x000ee80000100800 */
[----:B-1----:R-:W3:Y:S04]  /*8c90*/  LDL R40, [R1+0x2b8] ;  /* 0x0002b80001287983 */ /* 0x002ee80000100800 */
        /* <DEDUP_REMOVED lines=106> */
[----:B-----5:R-:W5:Y:S04]  /*9340*/  LDL R148, [R1+0x464] ;  /* 0x0004640001947983 */ /* 0x020f680000100800 */
[----:B------:R-:W5:Y:S04]  /*9350*/  LDL R149, [R1+0x468] ;  /* 0x0004680001957983 */ /* 0x000f680000100800 */
[----:B------:R-:W5:Y:S01]  /*9360*/  LDL R150, [R1+0x46c] ;  /* 0x00046c0001967983 */ /* 0x000f620000100800 */
[----:B------:R-:W-:Y:S01]  /*9370*/  @!P0 MOV R25, R24 ;  /* 0x0000001800198202 */ /* 0x000fe20000000f00 */
[----:B------:R-:W-:Y:S01]  /*9380*/  FADD.FTZ R13, R13, R20 ;  /* 0x000000140d0d7221 */ /* 0x000fe20000010000 */
[----:B------:R-:W-:Y:S01]  /*9390*/  FADD.FTZ R15, R19, R170 ;  /* 0x000000aa130f7221 */ /* 0x000fe20000010000 */
[----:B------:R-:W-:Y:S02]  /*93a0*/  STL [R1+0x88], RZ ;  /* 0x000088ff01007387 */ /* 0x000fe40000100800 */
[----:B------:R-:W-:-:S02]  /*93b0*/  @!P0 IMAD R144, R144, 0x8, R25 ;  /* 0x0000000890908824 */ /* 0x000fc400078e0219 */
        /* <DEDUP_REMOVED lines=136> */
[----:B-----5:R1:W-:Y:S04]  /*9c40*/  STL [R1+0x464], R148 ;  /* 0x0004649401007387 */ /* 0x0203e80000100800 */
[----:B------:R1:W-:Y:S04]  /*9c50*/  STL [R1+0x468], R149 ;  /* 0x0004689501007387 */ /* 0x0003e80000100800 */
[----:B------:R1:W-:Y:S01]  /*9c60*/  STL [R1+0x46c], R150 ;  /* 0x00046c9601007387 */ /* 0x0003e20000100800 */
[----:B------:R1:W-:Y:S03]  /*9c70*/  @!P0 SYNCS.ARRIVE.TRANS64.RED.A1T0 RZ, [R144+URZ], RZ ;  /* 0x000000ff90ff89a7 */ /* 0x0003e6000810043f */
[----:B0-----:R-:W2:Y:S01]  /*9c80*/  LDL R0, [R1+0x70] ;  /* 0x0000700001007983 */ /* 0x001ea20000100800 */
[----:B------:R-:W-:Y:S01]  /*9c90*/  ISETP.NE.AND P1, PT, R4, 0x1, PT ;  /* 0x000000010400780c */ /* 0x000fe20003f25270 */
[----:B------:R-:W-:-:S06]  /*9ca0*/  UIADD3 UR49, UR49, -0x2, URZ ;  /* 0xfffffffe31317890 */ /* 0x000fcc000fffe03f */
[----:B------:R-:W-:Y:S02]  /*9cb0*/  IMAD.U32 R10, RZ, RZ, UR49 ;  /* 0x00000031ff0a7e24 */ /* 0x000fe4000f8e00ff */
[----:B--2---:R-:W-:-:S04]  /*9cc0*/  IMAD.SHL.U32 R0, R0, 0x80, RZ ;  /* 0x0000008000007824 */ /* 0x004fc800078e00ff */
[----:B------:R-:W-:-:S04]  /*9cd0*/  @P1 IMAD.HI.U32 R5, R0, R5, RZ ;  /* 0x0000000500051227 */ /* 0x000fc800078e00ff */
[----:B------:R-:W-:Y:S01]  /*9ce0*/  IMAD.MOV.U32 R4, RZ, RZ, R0 ;  /* 0x000000ffff047224 */ /* 0x000fe200078e0000 */
[----:B------:R-:W-:Y:S02]  /*9cf0*/  @P1 SHF.R.U32.HI R4, RZ, R6, R5 ;  /* 0x00000006ff041219 */ /* 0x000fe40000011605 */
[----:B------:R-:W-:-:S03]  /*9d00*/  ISETP.GE.AND P1, PT, R9, 0x1, PT ;  /* 0x000000010900780c */ /* 0x000fc60003f26270 */
[----:B------:R-:W-:-:S04]  /*9d10*/  VIADD R5, R4, UR46 ;  /* 0x0000002e04057c36 */ /* 0x000fc80008000000 */
        /* <DEDUP_REMOVED lines=12> */
.L_x_3249:
[----:B------:R-:W-:-:S13]  /*9de0*/  ISETP.NE.AND P1, PT, R9, 0x1, PT ;  /* 0x000000010900780c */ /* 0x000fda0003f25270 */
[----:B------:R-:W-:-:S05]  /*9df0*/  @P1 IMAD.HI.U32 R2, R4, R2, RZ ;  /* 0x0000000204021227 */ /* 0x000fca00078e00ff */
[----:B------:R-:W-:-:S07]  /*9e00*/  @P1 SHF.R.U32.HI R4, RZ, R3, R2 ;  /* 0x00000003ff041219 */ /* 0x000fce0000011602 */
.L_x_3250:
[----:B------:R-:W-:Y:S05]  /*9e10*/  BSYNC B0 ;  /* 0x0000000000007941 */ /* 0x000fea0003800000 */
.L_x_3248:
[----:B------:R-:W-:-:S05]  /*9e20*/  IMAD R9, R4, R9, R9 ;  /* 0x0000000904097224 */ /* 0x000fca00078e0209 */
[----:B------:R-:W-:-:S07]  /*9e30*/  VIMNMX R8, R8, R9, PT ;  /* 0x0000000908087248 */ /* 0x000fce0003fe0100 */
.L_x_3247:
[----:B------:R-:W-:Y:S01]  /*9e40*/  IMAD.HI R8, R8, 0x2aaaaaab, RZ ;  /* 0x2aaaaaab08087827 */ /* 0x000fe200078e02ff */
[----:B------:R-:W-:Y:S04]  /*9e50*/  BSSY B2, `(.L_x_3251) ;  /* 0x0000016000027945 */ /* 0x000fe80003800000 */
[----:B------:R-:W-:-:S04]  /*9e60*/  SHF.R.U32.HI R3, RZ, 0x1f, R8 ;  /* 0x0000001fff037819 */ /* 0x000fc80000011608 */
[----:B------:R-:W-:-:S04]  /*9e70*/  LEA.HI.SX32 R3, R8, R3, 0x1c ;  /* 0x0000000308037211 */ /* 0x000fc800078fe2ff */
[----:B------:R-:W-:-:S04]  /*9e80*/  VIMNMX R11, R3, UR45, !PT ;  /* 0x0000002d030b7c48 */ /* 0x000fc8000ffe0100 */
[----:B------:R-:W-:-:S13]  /*9e90*/  ISETP.GE.AND P1, PT, R10, R11, PT ;  /* 0x0000000b0a00720c */ /* 0x000fda0003f26270 */
[----:B------:R-:W-:Y:S05]  /*9ea0*/  @!P1 BRA `(.L_x_3252) ;  /* 0x0000000000409947 */ /* 0x000fea0003800000 */
[----:B------:R-:W-:Y:S01]  /*9eb0*/  BSSY B1, `(.L_x_3253) ;  /* 0x000000d000017945 */ /* 0x000fe20003800000 */
.L_x_3255:
[C---:B------:R-:W-:Y:S01]  /*9ec0*/  IADD3 R2, P1, R16.reuse, 0x70, RZ ;  /* 0x0000007010027810 */ /* 0x040fe20007f3e0ff */
[----:B------:R-:W-:Y:S01]  /*9ed0*/  BSSY B0, `(.L_x_3254) ;  /* 0x0000007000007945 */ /* 0x000fe20003800000 */
[C---:B------:R-:W-:Y:S01]  /*9ee0*/  IADD3 R24, P2, R16.reuse, 0x13c, RZ ;  /* 0x0000013c10187810 */ /* 0x040fe20007f5e0ff */
[----:B------:R-:W-:Y:S01]  /*9ef0*/  VIADD R0, R16, 0x178 ;  /* 0x0000017810007836 */ /* 0x000fe20000000000 */
[----:B------:R-:W-:Y:S01]  /*9f00*/  MOV R225, 0x9f40 ;  /* 0x00009f4000e17802 */ /* 0x000fe20000000f00 */
[--C-:B------:R-:W-:Y:S02]  /*9f10*/  IMAD.X R3, RZ, RZ, R17.reuse, P1 ;  /* 0x000000ffff037224 */ /* 0x100fe400008e0611 */
[----:B------:R-:W-:-:S08]  /*9f20*/  IMAD.X R25, RZ, RZ, R17, P2 ;  /* 0x000000ffff197224 */ /* 0x000fd000010e0611 */
[----:B------:R-:W-:Y:S05]  /*9f30*/  CALL.REL.NOINC `($_ZN7cutlass13device_kernelIN5flash11enable_sm90INS1_16FlashAttnFwdSm90INS1_25CollectiveMainloopFwdSm90ILi2EN4cute5tupleIJNS5_1CILi1EEES8_S8_EEENS6_IJNS7_ILi128EEENS7_ILi96EEENS7_ILi64EEEEEELi256ENS_6half_tEfNS_4arch4Sm90ELb0ELb1ELb1ELb1ELb0ELb0ELb1ELb1ELb0ELb1ELb1ELb0EEENS1_21CollectiveEpilogueFwdINS6_IJSA_NS7_ILi256EEESB_EEES9_SE_SG_Li256ELb1ELb1ELb1ELb0EEENS1_36VarlenDynamicPersistentTileSchedulerILi128ELi96ELi256ELi128ELb1ELb1ELb1ELb1ELb0ELb1EEEEEEEEEvNT_6ParamsE$_ZZN5flash25CollectiveMainloopFwdSm90ILi2EN4cute5tupleIJNS1_1CILi1EEES4_S4_EEENS2_IJNS3_ILi128EEENS3_ILi96EEENS3_ILi64EEEEEELi256EN7cutlass6half_tEfNSA_4arch4Sm90ELb0ELb1ELb1ELb1ELb0ELb0ELb1ELb1ELb0ELb1ELb1ELb0EE3mmaINS_16FlashAttnFwdSm90ISE_NS_21CollectiveEpilogueFwdINS2_IJS6_NS3_ILi256EEES7_EEES5_SB_SD_Li256ELb1ELb1ELb1ELb0EEENS_36VarlenDynamicPersistentTileSchedulerILi128ELi96ELi256ELi128ELb1ELb1ELb1ELb1ELb0ELb1EEEE13SharedStorageENS1_6TensorINS1_11ArrayEngineIfLm128EEENS1_6LayoutINS2_IJNS2_IJNS3_ILi2EEEST_NS3_ILi32EEEEEES4_S4_EEENS2_IJNS2_IJS4_ST_NS3_ILi4EEEEEENS3_ILi0EEESZ_EEEEEEENS_7SoftmaxILi2ELi0EEEEEbRKNSE_6ParamsENSA_25PipelineTmaAsyncNoClusterILi2ENSA_16PipelineTmaAsyncILi2EEEEES1B_RNSA_13PipelineStateILj2EEERT0_RT1_iRiRKNS_16SeqlenInfoQKNewKILb1ELb0EEENS2_IJiiiiEEERT_ENKUliT_T0_T1_E_clIZSF_ISO_S12_S14_EbS17_S1B_S1B_S1E_S1G_S1I_iS1J_S1N_S1O_S1Q_EUlRS1R_iE1_NS3_ILb0EEENS3_ILb1EEEEEDaiS1R_S1S_S1T_) ;  /* 0x0000025c00587944 */ /* 0x000fea0003c00000 */
[----:B------:R-:W-:Y:S05]  /*9f40*/  BSYNC B0 ;  /* 0x0000000000007941 */ /* 0x000fea0003800000 */
.L_x_3254:
[C---:B------:R-:W-:Y:S01]  /*9f50*/  ISETP.GT.AND P1, PT, R10.reuse, R11, PT ;  /* 0x0000000b0a00720c */ /* 0x040fe20003f24270 */
[----:B------:R-:W-:-:S12]  /*9f60*/  VIADD R10, R10, 0xffffffff ;  /* 0xffffffff0a0a7836 */ /* 0x000fd80000000000 */
[----:B------:R-:W-:Y:S05]  /*9f70*/  @P1 BRA `(.L_x_3255) ;  /* 0xfffffffc00d01947 */ /* 0x000fea000383ffff */
[----:B------:R-:W-:Y:S05]  /*9f80*/  BSYNC B1 ;  /* 0x0000000000017941 */ /* 0x000fea0003800000 */
.L_x_3253:
[----:B------:R-:W2:Y:S02]  /*9f90*/  LDL R0, [R1+0x70] ;  /* 0x0000700001007983 */ /* 0x000ea40000100800 */
[----:B--2---:R-:W-:-:S07]  /*9fa0*/  IMAD.SHL.U32 R0, R0, 0x80, RZ ;  /* 0x0000008000007824 */ /* 0x004fce00078e00ff */
.L_x_3252:
[----:B------:R-:W-:Y:S05]  /*9fb0*/  BSYNC B2 ;  /* 0x0000000000027941 */ /* 0x000fea0003800000 */
.L_x_3251:
        /* <DEDUP_REMOVED lines=10> */
[----:B------:R-:W-:-:S04]  /*a060*/  VIADD R0, R0, UR42 ;  /* 0x0000002a00007c36 */ /* 0x000fc80008000000 */
        /* <DEDUP_REMOVED lines=12> */
.L_x_3258:
[----:B------:R-:W-:-:S13]  /*a130*/  ISETP.NE.AND P1, PT, R7, 0x1, PT ;  /* 0x000000010700780c */ /* 0x000fda0003f25270 */
[----:B------:R-:W0:Y:S02]  /*a140*/  @P1 LDC.64 R4, c[0x0][0xae0] ;  /* 0x0002b800ff041b82 */ /* 0x000e240000000a00 */
[----:B0-----:R-:W-:-:S05]  /*a150*/  @P1 IMAD.HI.U32 R4, R0, R4, RZ ;  /* 0x0000000400041227 */ /* 0x001fca00078e00ff */
[----:B------:R-:W-:-:S07]  /*a160*/  @P1 SHF.R.U32.HI R0, RZ, R5, R4 ;  /* 0x00000005ff001219 */ /* 0x000fce0000011604 */
.L_x_3259:
[----:B------:R-:W-:Y:S05]  /*a170*/  BSYNC B0 ;  /* 0x0000000000007941 */ /* 0x000fea0003800000 */
.L_x_3257:
[----:B------:R-:W-:-:S05]  /*a180*/  IMAD R3, R0, R7, RZ ;  /* 0x0000000700037224 */ /* 0x000fca00078e02ff */
[----:B------:R-:W-:-:S07]  /*a190*/  VIMNMX R2, R2, R3, !PT ;  /* 0x0000000302027248 */ /* 0x000fce0007fe0100 */
.L_x_3256:
[----:B------:R-:W-:-:S04]  /*a1a0*/  VIADD R2, R2, 0x5f ;  /* 0x0000005f02027836 */ /* 0x000fc80000000000 */
[----:B------:R-:W-:-:S05]  /*a1b0*/  IMAD.HI R2, R2, 0x2aaaaaab, RZ ;  /* 0x2aaaaaab02027827 */ /* 0x000fca00078e02ff */
[----:B------:R-:W-:-:S04]  /*a1c0*/  SHF.R.U32.HI R3, RZ, 0x1f, R2 ;  /* 0x0000001fff037819 */ /* 0x000fc80000011602 */
[----:B------:R-:W-:-:S04]  /*a1d0*/  LEA.HI.SX32 R2, R2, R3, 0x1c ;  /* 0x0000000302027211 */ /* 0x000fc800078fe2ff */
[----:B------:R-:W-:-:S04]  /*a1e0*/  VIMNMX R2, R2, UR45, !PT ;  /* 0x0000002d02027c48 */ /* 0x000fc8000ffe0100 */
[----:B------:R-:W-:-:S13]  /*a1f0*/  ISETP.GE.AND P1, PT, R10, R2, PT ;  /* 0x000000020a00720c */ /* 0x000fda0003f26270 */
[----:B------:R-:W-:Y:S05]  /*a200*/  @!P1 BRA `(.L_x_3260) ;  /* 0x0000009c00a89947 */ /* 0x000fea0003800000 */
.L_x_3277:
[----:B0-----:R-:W2:Y:S04]  /*a210*/  LD.E R3, desc[UR40][R16.64+0x218] ;  /* 0x0002182810037980 */ /* 0x001ea8000c101900 */
        /* <DEDUP_REMOVED lines=13> */
[----:B------:R-:W-:Y:S01]  /*a2f0*/  IMAD.MOV.U32 R5, RZ, RZ, R10 ;  /* 0x000000ffff057224 */ /* 0x000fe200078e000a */
[----:B------:R-:W-:Y:S05]  /*a300*/  YIELD ;  /* 0x0000000000007946 */ /* 0x000fea0003800000 */
[----:B------:R-:W-:Y:S01]  /*a310*/  BSSY B0, `(.L_x_3261) ;  /* 0x0000008000007945 */ /* 0x000fe20003800000 */
[----:B------:R-:W-:Y:S01]  /*a320*/  VIADD R10, R10, 0xffffffff ;  /* 0xffffffff0a0a7836 */ /* 0x000fe20000000000 */
[----:B------:R-:W-:Y:S01]  /*a330*/  ISETP.GT.AND P1, PT, R5, R2, PT ;  /* 0x000000020500720c */ /* 0x000fe20003f24270 */
[----:B-1----:R-:W-:Y:S01]  /*a340*/  @!P2 IMAD.MOV.U32 R3, RZ, RZ, RZ ;  /* 0x000000ffff03a224 */ /* 0x002fe200078e00ff */
[----:B--2---:R-:W-:-:S04]  /*a350*/  LOP3.LUT R0, R0, 0x1, RZ, 0xfc, !PT ;  /* 0x0000000100007812 */ /* 0x004fc800078efcff */
[----:B------:R-:W-:-:S13]  /*a360*/  ISETP.NE.AND P3, PT, R0, 0x3, PT ;  /* 0x000000030000780c */ /* 0x000fda0003f65270 */
[----:B0-----:R-:W-:Y:S05]  /*a370*/  @!P3 BRA `(.L_x_3262) ;  /* 0x000000000004b947 */ /* 0x001fea0003800000 */
[----:B------:R-:W-:Y:S01]  /*a380*/  BPT.TRAP 0x1 ;  /* 0x000000040000795c */ /* 0x000fe20000300000 */
.L_x_3262:
[----:B------:R-:W-:Y:S05]  /*a390*/  BSYNC B0 ;  /* 0x0000000000007941 */ /* 0x000fea0003800000 */
.L_x_3261:
[----:B------:R-:W2:Y:S01]  /*a3a0*/  LD.E.64 R4, desc[UR40][R18.64+0x8] ;  /* 0x0000082812047980 */ /* 0x000ea2000c101b00 */
[----:B-----5:R-:W-:Y:S02]  /*a3b0*/  SHF.L.U32 R8, R9, 0x1f, RZ ;  /* 0x0000001f09087819 */ /* 0x020fe400000006ff */
[----:B--2---:R-:W-:-:S05]  /*a3c0*/  MOV R4, R4 ;  /* 0x0000000400047202 */ /* 0x004fca0000000f00 */
[----:B------:R-:W-:-:S04]  /*a3d0*/  IMAD R3, R3, 0x8, R4 ;  /* 0x0000000803037824 */ /* 0x000fc800078e0204 */
[----:B------:R0:W1:Y:S01]  /*a3e0*/  SYNCS.PHASECHK.TRANS64.TRYWAIT P2, [R3+URZ], R8 ;  /* 0x00000008030075a7 */ /* 0x000062000804017f */
[----:B------:R-:W2:Y:S04]  /*a3f0*/  LD.E R4, desc[UR40][R18.64+0x1c] ;  /* 0x00001c2812047980 */ /* 0x000ea8000c101900 */
[----:B------:R0:W5:Y:S04]  /*a400*/  LD.E R0, desc[UR40][R16.64+0x218] ;  /* 0x0002182810007980 */ /* 0x000168000c101900 */
[----:B------:R0:W5:Y:S01]  /*a410*/  LD.E R6, desc[UR40][R16.64+0x21c] ;  /* 0x00021c2810067980 */ /* 0x000162000c101900 */
[----:B------:R-:W-:Y:S01]  /*a420*/  BSSY B0, `(.L_x_3263) ;  /* 0x0000005000007945 */ /* 0x000fe20003800000 */
[----:B--2---:R-:W-:-:S04]  /*a430*/  LOP3.LUT R4, R4, 0x1, RZ, 0xfc, !PT ;  /* 0x0000000104047812 */ /* 0x004fc800078efcff */
[----:B------:R-:W-:-:S13]  /*a440*/  ISETP.NE.AND P3, PT, R4, 0x3, PT ;  /* 0x000000030400780c */ /* 0x000fda0003f65270 */
[----:B01----:R-:W-:Y:S05]  /*a450*/  @!P3 BRA `(.L_x_3264) ;  /* 0x000000000004b947 */ /* 0x003fea0003800000 */
[----:B------:R-:W-:Y:S01]  /*a460*/  BPT.TRAP 0x1 ;  /* 0x000000040000795c */ /* 0x000fe20000300000 */
.L_x_3264:
[----:B------:R-:W-:Y:S05]  /*a470*/  BSYNC B0 ;  /* 0x0000000000007941 */ /* 0x000fea0003800000 */
.L_x_3263:
[----:B------:R-:W-:Y:S04]  /*a480*/  BSSY B0, `(.L_x_3265) ;  /* 0x0000008000007945 */ /* 0x000fe80003800000 */
[----:B------:R-:W-:Y:S05]  /*a490*/  @P2 BRA `(.L_x_3266) ;  /* 0x0000000000182947 */ /* 0x000fea0003800000 */
[----:B------:R-:W2:Y:S01]  /*a4a0*/  LD.E.64 R4, desc[UR40][R18.64+0x8] ;  /* 0x0000082812047980 */ /* 0x000ea2000c101b00 */
[----:B-----5:R-:W-:Y:S02]  /*a4b0*/  SHF.L.U32 R3, R6, 0x1f, RZ ;  /* 0x0000001f06037819 */ /* 0x020fe400000006ff */
[----:B--2---:R-:W-:-:S05]  /*a4c0*/  MOV R5, R4 ;  /* 0x0000000400057202 */ /* 0x004fca0000000f00 */
[----:B------:R-:W-:-:S04]  /*a4d0*/  IMAD R0, R0, 0x8, R5 ;  /* 0x0000000800007824 */ /* 0x000fc800078e0205 */
[----:B------:R-:W0:Y:S02]  /*a4e0*/  SYNCS.PHASECHK.TRANS64.TRYWAIT P2, [R0+URZ], R3 ;  /* 0x00000003000075a7 */ /* 0x000e24000804017f */
[----:B0-----:R-:W-:Y:S05]  /*a4f0*/  @!P2 BRA `(.L_x_3267) ;  /* 0x0000022800f8a947 */ /* 0x001fea0003800000 */
.L_x_3266:
[----:B------:R-:W-:Y:S05]  /*a500*/  BSYNC B0 ;  /* 0x0000000000007941 */ /* 0x000fea0003800000 */
.L_x_3265:
[----:B0-----:R-:W2:Y:S04]  /*a510*/  LD.E R3, desc[UR40][R16.64+0x218] ;  /* 0x0002182810037980 */ /* 0x001ea8000c101900 */
[----:B------:R-:W2:Y:S01]  /*a520*/  LDL.64 R12, [R1+0xa0] ;  /* 0x0000a000010c7983 */ /* 0x000ea20000100a00 */
[----:B------:R-:W-:Y:S05]  /*a530*/  WARPSYNC.ALL ;  /* 0x0000000000007948 */ /* 0x000fea0003800000 */
[----:B------:R-:W3:Y:S04]  /*a540*/  LDL.64 R14, [R1+0x98] ;  /* 0x00009800010e7983 */ /* 0x000ee80000100a00 */
[----:B------:R-:W4:Y:S04]  /*a550*/  LDL.64 R4, [R1+0x98] ;  /* 0x0000980001047983 */ /* 0x000f280000100a00 */
[----:B-----5:R-:W4:Y:S01]  /*a560*/  LDL.64 R6, [R1+0x98] ;  /* 0x0000980001067983 */ /* 0x020f220000100a00 */
[----:B--2---:R-:W-:-:S03]  /*a570*/  IMAD R12, R3, 0x300, R12 ;  /* 0x00000300030c7824 */ /* 0x004fc600078e020c */
[----:B------:R-:W2:Y:S01]  /*a580*/  LDL.64 R8, [R1+0x98] ;  /* 0x0000980001087983 */ /* 0x000ea20000100a00 */
[----:B------:R-:W-:Y:S01]  /*a590*/  R2UR UR7, R13 ;  /* 0x000000000d0772ca */ /* 0x000fe200000e0000 */
[----:B------:R-:W-:Y:S01]  /*a5a0*/  WARPGROUP.ARRIVE ;  /* 0x00000000000079c5 */ /* 0x000fe20000000000 */
[----:B------:R-:W-:Y:S01]  /*a5b0*/  R2UR UR6, R12 ;  /* 0x000000000c0672ca */ /* 0x000fe200000e0000 */
[----:B------:R-:W2:Y:S01]  /*a5c0*/  LDL R20, [R1+0x54] ;  /* 0x0000540001147983 */ /* 0x000ea20000100800 */
[----:B------:R-:W-:-:S03]  /*a5d0*/  IMAD.MOV.U32 R0, RZ, RZ, 0x1 ;  /* 0x00000001ff007424 */ /* 0x000fc600078e00ff */
[----:B------:R0:W-:Y:S04]  /*a5e0*/  STL [R1+0x80], RZ ;  /* 0x000080ff01007387 */ /* 0x0001e80000100800 */
[----:B------:R0:W-:Y:S04]  /*a5f0*/  STL [R1+0x80], R0 ;  /* 0x0000800001007387 */ /* 0x0001e80000100800 */
[----:B------:R0:W-:Y:S04]  /*a600*/  STL [R1+0x80], R0 ;  /* 0x0000800001007387 */ /* 0x0001e80000100800 */
[----:B------:R0:W-:Y:S04]  /*a610*/  STL [R1+0x80], R0 ;  /* 0x0000800001007387 */ /* 0x0001e80000100800 */
[----:B------:R0:W-:Y:S01]  /*a620*/  STL [R1+0x80], R0 ;  /* 0x0000800001007387 */ /* 0x0001e20000100800 */
[----:B---3--:R-:W-:-:S02]  /*a630*/  R2UR UR4, R14 ;  /* 0x000000000e0472ca */ /* 0x008fc400000e0000 */
[----:B------:R-:W-:-:S13]  /*a640*/  R2UR UR5, R15 ;  /* 0x000000000f0572ca */ /* 0x000fda00000e0000 */
[----:B------:R-:W-:Y:S01]  /*a650*/  HGMMA.64x96x16.F32 R24, gdesc[UR4], RZ, !UPT, gsb0 ;  /* 0x01600000041879f0 */ /* 0x000fe2000c0008ff */
        /* <DEDUP_REMOVED lines=9> */
[----:B------:R0:W5:Y:S04]  /*a6f0*/  LD.E R3, desc[UR40][R16.64+0x218] ;  /* 0x0002182810037980 */ /* 0x000168000c101900 */
[----:B------:R0:W5:Y:S01]  /*a700*/  LD.E R11, desc[UR40][R16.64+0x21c] ;  /* 0x00021c28100b7980 */ /* 0x000162000c101900 */
[----:B------:R-:W-:-:S06]  /*a710*/  WARPGROUP.ARRIVE ;  /* 0x00000000000079c5 */ /* 0x000fcc0000000000 */
[----:B------:R-:W-:Y:S01]  /*a720*/  HGMMA.64x96x16.F32 R24, gdesc[UR4], R24, gsb0 ;  /* 0x01600000041879f0 */ /* 0x000fe20008000818 */
[----:B------:R-:W-:Y:S02]  /*a730*/  VIADD R4, R12, 0x4 ;  /* 0x000000040c047836 */ /* 0x000fe40000000000 */
[----:B------:R-:W-:Y:S01]  /*a740*/  IMAD.MOV.U32 R5, RZ, RZ, R13 ;  /* 0x000000ffff057224 */ /* 0x000fe200078e000d */
[----:B------:R-:W-:Y:S02]  /*a750*/  R2UR UR4, R6 ;  /* 0x00000000060472ca */ /* 0x000fe400000e0000 */
[----:B------:R-:W-:Y:S02]  /*a760*/  R2UR UR6, R4 ;  /* 0x00000000040672ca */ /* 0x000fe400000e0000 */
[----:B------:R-:W-:Y:S02]  /*a770*/  R2UR UR7, R5 ;  /* 0x00000000050772ca */ /* 0x000fe400000e0000 */
[----:B------:R-:W-:Y:S01]  /*a780*/  R2UR UR5, R7 ;  /* 0x00000000070572ca */ /* 0x000fe200000e0000 */
[----:B------:R-:W-:-:S02]  /*a790*/  VIADD R4, R12, 0x6 ;  /* 0x000000060c047836 */ /* 0x000fc40000000000 */
[----:B--2---:R-:W-:Y:S01]  /*a7a0*/  VIADD R8, R8, 0x6 ;  /* 0x0000000608087836 */ /* 0x004fe20000000000 */
[----:B------:R-:W-:Y:S02]  /*a7b0*/  WARPGROUP.DEPBAR.LE gsb0, 0x0 ;  /* 0x00008000000079c5 */ /* 0x000fe40000010000 */
[----:B------:R-:W-:-:S07]  /*a7c0*/  WARPGROUP.ARRIVE ;  /* 0x00000000000079c5 */ /* 0x000fce0000000000 */
[----:B------:R-:W-:Y:S01]  /*a7d0*/  HGMMA.64x96x16.F32 R24, gdesc[UR4], R24, gsb0 ;  /* 0x01600000041879f0 */ /* 0x000fe20008000818 */
[----:B------:R-:W-:Y:S01]  /*a7e0*/  IMAD.MOV.U32 R5, RZ, RZ, R13 ;  /* 0x000000ffff057224 */ /* 0x000fe200078e000d */
[----:B------:R-:W-:Y:S02]  /*a7f0*/  R2UR UR6, R4 ;  /* 0x00000000040672ca */ /* 0x000fe400000e0000 */
[----:B------:R-:W-:Y:S02]  /*a800*/  R2UR UR4, R8 ;  /* 0x00000000080472ca */ /* 0x000fe400000e0000 */
[----:B------:R-:W-:Y:S02]  /*a810*/  R2UR UR7, R5 ;  /* 0x00000000050772ca */ /* 0x000fe400000e0000 */
[----:B------:R-:W-:Y:S02]  /*a820*/  R2UR UR5, R9 ;  /* 0x00000000090572ca */ /* 0x000fe400000e0000 */
[----:B------:R-:W-:-:S04]  /*a830*/  LOP3.LUT R20, R20, 0x1, RZ, 0xfc, !PT ;  /* 0x0000000114147812 */ /* 0x000fc800078efcff */
[----:B------:R-:W-:Y:S01]  /*a840*/  ISETP.NE.AND P3, PT, R20, 0x3, PT ;  /* 0x000000031400780c */ /* 0x000fe20003f65270 */
[----:B------:R-:W-:Y:S02]  /*a850*/  WARPGROUP.DEPBAR.LE gsb0, 0x0 ;  /* 0x00008000000079c5 */ /* 0x000fe40000010000 */
[----:B------:R-:W-:-:S06]  /*a860*/  WARPGROUP.ARRIVE ;  /* 0x00000000000079c5 */ /* 0x000fcc0000000000 */
[----:B------:R-:W-:Y:S01]  /*a870*/  HGMMA.64x96x16.F32 R24, gdesc[UR4], R24, gsb0 ;  /* 0x01600000041879f0 */ /* 0x000fe20008000818 */
[----:B------:R-:W-:Y:S02]  /*a880*/  BSSY B0, `(.L_x_3268) ;  /* 0x0000004000007945 */ /* 0x000fe40003800000 */
[----:B------:R-:W-:Y:S02]  /*a890*/  WARPGROUP.DEPBAR.LE gsb0, 0x0 ;  /* 0x00008000000079c5 */ /* 0x000fe40000010000 */
[----:B0-----:R-:W-:Y:S05]  /*a8a0*/  @!P3 BRA `(.L_x_3269) ;  /* 0x000000000004b947 */ /* 0x001fea0003800000 */
[----:B------:R-:W-:Y:S01]  /*a8b0*/  BPT.TRAP 0x1 ;  /* 0x000000040000795c */ /* 0x000fe20000300000 */
.L_x_3269:
[----:B------:R-:W-:Y:S05]  /*a8c0*/  BSYNC B0 ;  /* 0x0000000000007941 */ /* 0x000fea0003800000 */
.L_x_3268:
[----:B------:R-:W2:Y:S01]  /*a8d0*/  LDL.64 R4, [R1+0x40] ;  /* 0x0000400001047983 */ /* 0x000ea20000100a00 */
[----:B-----5:R-:W-:Y:S02]  /*a8e0*/  SHF.L.U32 R8, R11, 0x1f, RZ ;  /* 0x0000001f0b087819 */ /* 0x020fe400000006ff */
[----:B--2---:R-:W-:-:S05]  /*a8f0*/  MOV R6, R4 ;  /* 0x0000000400067202 */ /* 0x004fca0000000f00 */
[----:B------:R-:W-:-:S04]  /*a900*/  IMAD R3, R3, 0x8, R6 ;  /* 0x0000000803037824 */ /* 0x000fc800078e0206 */
[----:B------:R0:W1:Y:S01]  /*a910*/  SYNCS.PHASECHK.TRANS64.TRYWAIT P2, [R3+URZ], R8 ;  /* 0x00000008030075a7 */ /* 0x000062000804017f */
[----:B------:R0:W5:Y:S04]  /*a920*/  LD.E R4, desc[UR40][R16.64+0x218] ;  /* 0x0002182810047980 */ /* 0x000168000c101900 */
[----:B------:R0:W5:Y:S01]  /*a930*/  LD.E R5, desc[UR40][R16.64+0x21c] ;  /* 0x00021c2810057980 */ /* 0x000162000c101900 */
[----:B------:R-:W-:Y:S04]  /*a940*/  BSSY B0, `(.L_x_3270) ;  /* 0x0000003000007945 */ /* 0x000fe80003800000 */
[----:B------:R-:W-:Y:S05]  /*a950*/  @!P3 BRA `(.L_x_3271) ;  /* 0x000000000004b947 */ /* 0x000fea0003800000 */
[----:B------:R-:W-:Y:S01]  /*a960*/  BPT.TRAP 0x1 ;  /* 0x000000040000795c */ /* 0x000fe20000300000 */
.L_x_3271:
[----:B------:R-:W-:Y:S05]  /*a970*/  BSYNC B0 ;  /* 0x0000000000007941 */ /* 0x000fea0003800000 */
.L_x_3270:
[----:B------:R-:W-:Y:S04]  /*a980*/  BSSY B0, `(.L_x_3272) ;  /* 0x0000006000007945 */ /* 0x000fe80003800000 */
[----:B-1----:R-:W-:Y:S05]  /*a990*/  @P2 BRA `(.L_x_3273) ;  /* 0x0000000000102947 */ /* 0x002fea0003800000 */
[----:B-----5:R-:W-:Y:S01]  /*a9a0*/  IMAD R4, R4, 0x8, R6 ;  /* 0x0000000804047824 */ /* 0x020fe200078e0206 */
[----:B------:R-:W-:-:S04]  /*a9b0*/  SHF.L.U32 R5, R5, 0x1f, RZ ;  /* 0x0000001f05057819 */ /* 0x000fc800000006ff */
[----:B------:R-:W1:Y:S02]  /*a9c0*/  SYNCS.PHASECHK.TRANS64.TRYWAIT P2, [R4+URZ], R5 ;  /* 0x00000005040075a7 */ /* 0x000e64000804017f */
[----:B-1----:R-:W-:Y:S05]  /*a9d0*/  @!P2 BRA `(.L_x_3274) ;  /* 0x0000022400d4a947 */ /* 0x002fea0003800000 */
.L_x_3273:
[----:B------:R-:W-:Y:S05]  /*a9e0*/  BSYNC B0 ;  /* 0x0000000000007941 */ /* 0x000fea0003800000 */
.L_x_3272:
[----:B------:R-:W2:Y:S04]  /*a9f0*/  LD.E R11, desc[UR40][R16.64+0x218] ;  /* 0x00021828100b7980 */ /* 0x000ea8000c101900 */
[----:B-1---5:R-:W2:Y:S04]  /*aa00*/  LDL.64 R4, [R1+0x118] ;  /* 0x0001180001047983 */ /* 0x022ea80000100a00 */
[----:B0-----:R-:W3:Y:S04]  /*aa10*/  LDL R3, [R1+0x90] ;  /* 0x0000900001037983 */ /* 0x001ee80000100800 */
[----:B------:R-:W4:Y:S04]  /*aa20*/  LDL.64 R6, [R1+0x110] ;  /* 0x0001100001067983 */ /* 0x000f280000100a00 */
[----:B------:R-:W4:Y:S04]  /*aa30*/  LDL.64 R14, [R1+0x110] ;  /* 0x00011000010e7983 */ /* 0x000f280000100a00 */
[----:B------:R-:W4:Y:S04]  /*aa40*/  LDL.64 R12, [R1+0x110] ;  /* 0x00011000010c7983 */ /* 0x000f280000100a00 */
[----:B------:R-:W4:Y:S01]  /*aa50*/  LDL.64 R8, [R1+0x110] ;  /* 0x0001100001087983 */ /* 0x000f220000100a00 */
[----:B------:R-:W-:Y:S05]  /*aa60*/  WARPSYNC.ALL ;  /* 0x0000000000007948 */ /* 0x000fea0003800000 */
[----:B------:R-:W-:Y:S01]  /*aa70*/  WARPGROUP.ARRIVE ;  /* 0x00000000000079c5 */ /* 0x000fe20000000000 */
        /* <DEDUP_REMOVED lines=137> */
[----:B---3--:R-:W-:Y:S01]  /*b310*/  VIADD R14, R14, 0xc02 ;  /* 0x00000c020e0e7836 */ /* 0x008fe20000000000 */
        /* <DEDUP_REMOVED lines=28> */
[----:B------:R-:W0:Y:S01]  /*b4e0*/  S2R R72, SR_TID.X ;  /* 0x0000000000487919 */ /* 0x000e220000002100 */
[----:B------:R-:W-:Y:S04]  /*b4f0*/  STL [R1+0x90], R0 ;  /* 0x0000900001007387 */ /* 0x000fe80000100800 */
[----:B------:R-:W-:Y:S01]  /*b500*/  STL [R1+0x90], R0 ;  /* 0x0000900001007387 */ /* 0x000fe20000100800 */
[----:B------:R-:W-:-:S02]  /*b510*/  WARPGROUP.DEPBAR.LE gsb0, 0x0 ;  /* 0x00008000000079c5 */ /* 0x000fc40000010000 */
[----:B------:R-:W-:-:S06]  /*b520*/  WARPGROUP.ARRIVE ;  /* 0x00000000000079c5 */ /* 0x000fcc0000000000 */
[----:B------:R-:W-:Y:S01]  /*b530*/  HGMMA.64x96x16.F32 R24, gdesc[UR4], R24, gsb0 ;  /* 0x01600000041879f0 */ /* 0x000fe20008000818 */
[----:B------:R-:W-:Y:S01]  /*b540*/  STL [R1+0x90], R0 ;  /* 0x0000900001007387 */ /* 0x000fe20000100800 */
[----:B0-----:R-:W-:-:S03]  /*b550*/  SHF.R.U32.HI R73, RZ, 0x7, R72 ;  /* 0x00000007ff497819 */ /* 0x001fc60000011648 */
[----:B------:R-:W-:Y:S04]  /*b560*/  STL [R1+0x90], R0 ;  /* 0x0000900001007387 */ /* 0x000fe80000100800 */
[----:B------:R-:W-:Y:S04]  /*b570*/  STL [R1+0x90], R0 ;  /* 0x0000900001007387 */ /* 0x000fe80000100800 */
[----:B------:R-:W-:Y:S04]  /*b580*/  STL [R1+0x90], R0 ;  /* 0x0000900001007387 */ /* 0x000fe80000100800 */
[----:B------:R-:W-:Y:S01]  /*b590*/  STL [R1+0x90], R0 ;  /* 0x0000900001007387 */ /* 0x000fe20000100800 */
[----:B------:R-:W-:-:S03]  /*b5a0*/  IADD3 R6, -R73, 0xb, RZ ;  /* 0x0000000b49067810 */ /* 0x000fc60007ffe1ff */
        /* <DEDUP_REMOVED lines=17> */
[----:B------:R-:W2:Y:S04]  /*b6c0*/  LDL.64 R12, [R1+0x170] ;  /* 0x00017000010c7983 */ /* 0x000ea80000100a00 */
[----:B------:R-:W3:Y:S04]  /*b6d0*/  LD.E.64 R4, desc[UR40][R16.64+0x230] ;  /* 0x0002302810047980 */ /* 0x000ee8000c101b00 */
[----:B--2---:R-:W2:Y:S02]  /*b6e0*/  LD.E R9, desc[UR40][R12.64] ;  /* 0x000000280c097980 */ /* 0x004ea4000c101900 */
[-C--:B--2---:R-:W-:Y:S01]  /*b6f0*/  FMUL.FTZ R7, R24, R9.reuse ;  /* 0x0000000918077220 */ /* 0x084fe20000410000 */
[-C--:B------:R-:W-:Y:S01]  /*b700*/  FMUL.FTZ R8, R25, R9.reuse ;  /* 0x0000000919087220 */ /* 0x080fe20000410000 */
[----:B------:R-:W-:-:S04]  /*b710*/  FMUL.FTZ R15, R28, R9 ;  /* 0x000000091c0f7220 */ /* 0x000fc80000410000 */
[----:B------:R-:W3:Y:S01]  /*b720*/  MUFU.TANH R7, R7 ;  /* 0x0000000700077308 */ /* 0x000ee20000002400 */
[-C--:B------:R-:W-:Y:S01]  /*b730*/  FMUL.FTZ R18, R29, R9.reuse ;  /* 0x000000091d127220 */ /* 0x080fe20000410000 */
[----:B------:R-:W-:-:S06]  /*b740*/  FMUL.FTZ R19, R32, R9 ;  /* 0x0000000920137220 */ /* 0x000fcc0000410000 */
[----:B------:R-:W2:Y:S01]  /*b750*/  MUFU.TANH R8, R8 ;  /* 0x0000000800087308 */ /* 0x000ea20000002400 */
[----:B------:R-:W-:-:S07]  /*b760*/  FMUL.FTZ R28, R33, R9 ;  /* 0x00000009211c7220 */ /* 0x000fce0000410000 */
[----:B------:R-:W4:Y:S01]  /*b770*/  MUFU.TANH R15, R15 ;  /* 0x0000000f000f7308 */ /* 0x000f220000002400 */
[----:B---3--:R-:W-:Y:S01]  /*b780*/  FMNMX.FTZ R13, R7, R4, !PT ;  /* 0x00000004070d7209 */ /* 0x008fe20007810000 */
[----:B------:R-:W-:-:S06]  /*b790*/  FMUL.FTZ R29, R36, R9 ;  /* 0x00000009241d7220 */ /* 0x000fcc0000410000 */
[----:B------:R-:W3:Y:S01]  /*b7a0*/  MUFU.TANH R18, R18 ;  /* 0x0000001200127308 */ /* 0x000ee20000002400 */
[----:B------:R-:W-:Y:S01]  /*b7b0*/  FMUL.FTZ R11, R30, R9 ;  /* 0x000000091e0b7220 */ /* 0x000fe20000410000 */
[----:B--2---:R-:W-:-:S06]  /*b7c0*/  FMNMX.FTZ R12, R8, R13, !PT ;  /* 0x0000000d080c7209 */ /* 0x004fcc0007810000 */
[----:B------:R-:W2:Y:S01]  /*b7d0*/  MUFU.TANH R19, R19 ;  /* 0x0000001300137308 */ /* 0x000ea20000002400 */
[----:B------:R-:W-:Y:S01]  /*b7e0*/  FMUL.FTZ R30, R37, R9 ;  /* 0x00000009251e7220 */ /* 0x000fe20000410000 */
[----:B----4-:R-:W-:-:S06]  /*b7f0*/  FMNMX.FTZ R13, R15, R12, !PT ;  /* 0x0000000c0f0d7209 */ /* 0x010fcc0007810000 */
[----:B------:R-:W4:Y:S01]  /*b800*/  MUFU.TANH R28, R28 ;  /* 0x0000001c001c7308 */ /* 0x000f220000002400 */
[-C--:B------:R-:W-:Y:S01]  /*b810*/  FMUL.FTZ R32, R40, R9.reuse ;  /* 0x0000000928207220 */ /* 0x080fe20000410000 */
[----:B------:R-:W-:Y:S01]  /*b820*/  FMUL.FTZ R20, R34, R9 ;  /* 0x0000000922147220 */ /* 0x000fe20000410000 */
[----:B---3--:R-:W-:-:S05]  /*b830*/  FMNMX.FTZ R12, R18, R13, !PT ;  /* 0x0000000d120c7209 */ /* 0x008fca0007810000 */
        /* <DEDUP_REMOVED lines=14> */
[-C--:B------:R-:W-:Y:S01]  /*b920*/  FMUL.FTZ R48, R49, R9.reuse ;  /* 0x0000000931307220 */ /* 0x080fe20000410000 */
[----:B0-----:R-:W-:Y:S01]  /*b930*/  FMUL.FTZ R6, R26, R9 ;  /* 0x000000091a067220 */ /* 0x001fe20000410000 */
[----:B----4-:R-:W-:-:S05]  /*b940*/  FMNMX.FTZ R13, R32, R13, !PT ;  /* 0x0000000d200d7209 */ /* 0x010fca0007810000 */
[----:B------:R-:W0:Y:S01]  /*b950*/  MUFU.TANH R45, R45 ;  /* 0x0000002d002d7308 */ /* 0x000e220000002400 */
[-C--:B------:R-:W-:Y:S01]  /*b960*/  FMUL.FTZ R49, R52, R9.reuse ;  /* 0x0000000934317220 */ /* 0x080fe20000410000 */
[-C--:B-1----:R-:W-:Y:S01]  /*b970*/  FMUL.FTZ R3, R27, R9.reuse ;  /* 0x000000091b037220 */ /* 0x082fe20000410000 */
[----:B------:R-:W-:-:S05]  /*b980*/  FMUL.FTZ R41, R50, R9 ;  /* 0x0000000932297220 */ /* 0x000fca0000410000 */
[----:B------:R-:W1:Y:S01]  /*b990*/  MUFU.TANH R47, R47 ;  /* 0x0000002f002f7308 */ /* 0x000e620000002400 */
[----:B---3--:R-:W-:Y:S01]  /*b9a0*/  FMNMX.FTZ R13, R34, R13, !PT ;  /* 0x0000000d220d7209 */ /* 0x008fe20007810000 */
[-C--:B------:R-:W-:Y:S01]  /*b9b0*/  FMUL.FTZ R50, R53, R9.reuse ;  /* 0x0000000935327220 */ /* 0x080fe20000410000 */
[----:B------:R-:W-:-:S05]  /*b9c0*/  FMUL.FTZ R27, R42, R9 ;  /* 0x000000092a1b7220 */ /* 0x000fca0000410000 */
[----:B------:R-:W3:Y:S01]  /*b9d0*/  MUFU.TANH R48, R48 ;  /* 0x0000003000307308 */ /* 0x000ee20000002400 */
[----:B------:R-:W-:Y:S01]  /*b9e0*/  FMUL.FTZ R42, R51, R9 ;  /* 0x00000009332a7220 */ /* 0x000fe20000410000 */
[----:B--2---:R-:W-:Y:S01]  /*b9f0*/  FMNMX.FTZ R12, R36, R13, !PT ;  /* 0x0000000d240c7209 */ /* 0x004fe20007810000 */
[----:B------:R-:W-:-:S05]  /*ba00*/  FMUL.FTZ R51, R56, R9 ;  /* 0x0000000938337220 */ /* 0x000fca0000410000 */
[----:B------:R-:W2:Y:S01]  /*ba10*/  MUFU.TANH R6, R6 ;  /* 0x0000000600067308 */ /* 0x000ea20000002400 */
[----:B------:R-:W-:Y:S01]  /*ba20*/  FMUL.FTZ R14, R31, R9 ;  /* 0x000000091f0e7220 */ /* 0x000fe20000410000 */
[----:B0-----:R-:W-:-:S06]  /*ba30*/  FMNMX.FTZ R12, R45, R12, !PT ;  /* 0x0000000c2d0c7209 */ /* 0x001fcc0007810000 */
[----:B------:R-:W0:Y:S01]  /*ba40*/  MUFU.TANH R49, R49 ;  /* 0x0000003100317308 */ /* 0x000e220000002400 */
[----:B------:R-:W-:Y:S01]  /*ba50*/  FMUL.FTZ R52, R57, R9 ;  /* 0x0000000939347220 */ /* 0x000fe20000410000 */
[----:B-1----:R-:W-:-:S06]  /*ba60*/  FMNMX.FTZ R13, R47, R12, !PT ;  /* 0x0000000c2f0d7209 */ /* 0x002fcc0007810000 */
[----:B------:R-:W1:Y:S01]  /*ba70*/  MUFU.TANH R3, R3 ;  /* 0x0000000300037308 */ /* 0x000e620000002400 */
[----:B------:R-:W-:-:S07]  /*ba80*/  FMUL.FTZ R53, R60, R9 ;  /* 0x000000093c357220 */ /* 0x000fce0000410000 */
[----:B------:R-:W4:Y:S01]  /*ba90*/  MUFU.TANH R50, R50 ;  /* 0x0000003200327308 */ /* 0x000f220000002400 */
[-C--:B------:R-:W-:Y:S01]  /*baa0*/  FMUL.FTZ R24, R38, R9.reuse ;  /* 0x0000000926187220 */ /* 0x080fe20000410000 */
[----:B------:R-:W-:-:S06]  /*bab0*/  FMUL.FTZ R38, R43, R9 ;  /* 0x000000092b267220 */ /* 0x000fcc0000410000 */
        /* <DEDUP_REMOVED lines=9> */
[----:B0-----:R-:W-:-:S06]  /*bb50*/  FMNMX.FTZ R13, R49, R56, !PT ;  /* 0x00000038310d7209 */ /* 0x001fcc0007810000 */
[----:B------:R-:W0:Y:S01]  /*bb60*/  MUFU.TANH R52, R52 ;  /* 0x0000003400347308 */ /* 0x000e220000002400 */
[----:B------:R-:W-:Y:S01]  /*bb70*/  FMUL.FTZ R55, R64, R9 ;  /* 0x0000000940377220 */ /* 0x000fe20000410000 */
[----:B-1----:R-:W-:-:S06]  /*bb80*/  FMNMX.FTZ R12, R3, R12, !PT ;  /* 0x0000000c030c7209 */ /* 0x002fcc0007810000 */
[----:B------:R-:W1:Y:S01]  /*bb90*/  MUFU.TANH R20, R20 ;  /* 0x0000001400147308 */ /* 0x000e620000002400 */
[----:B----4-:R-:W-:Y:S01]  /*bba0*/  FMNMX.FTZ R56, R50, R13, !PT ;  /* 0x0000000d32387209 */ /* 0x010fe20007810000 */
[----:B------:R-:W-:-:S06]  /*bbb0*/  FMUL.FTZ R57, R65, R9 ;  /* 0x0000000941397220 */ /* 0x000fcc0000410000 */
[----:B------:R-:W4:Y:S01]  /*bbc0*/  MUFU.TANH R53, R53 ;  /* 0x0000003500357308 */ /* 0x000f220000002400 */
[----:B------:R-:W-:Y:S01]  /*bbd0*/  FMUL.FTZ R26, R39, R9 ;  /* 0x00000009271a7220 */ /* 0x000fe20000410000 */
[----:B------:R-:W-:-:S06]  /*bbe0*/  FMNMX.FTZ R13, R11, R12, !PT ;  /* 0x0000000c0b0d7209 */ /* 0x000fcc0007810000 */
[----:B------:R-:W4:Y:S01]  /*bbf0*/  MUFU.TANH R21, R21 ;  /* 0x0000001500157308 */ /* 0x000f220000002400 */
[----:B---3--:R-:W-:Y:S01]  /*bc00*/  FMNMX.FTZ R25, R51, R56, !PT ;  /* 0x0000003833197209 */ /* 0x008fe20007810000 */
[----:B------:R-:W-:-:S06]  /*bc10*/  FMUL.FTZ R60, R68, R9 ;  /* 0x00000009443c7220 */ /* 0x000fcc0000410000 */
[----:B------:R-:W3:Y:S01]  /*bc20*/  MUFU.TANH R54, R54 ;  /* 0x0000003600367308 */ /* 0x000ee20000002400 */
[----:B--2---:R-:W-:Y:S01]  /*bc30*/  FMNMX.FTZ R13, R14, R13, !PT ;  /* 0x0000000d0e0d7209 */ /* 0x004fe20007810000 */
[----:B------:R-:W-:Y:S01]  /*bc40*/  FMUL.FTZ R64, R69, R9 ;  /* 0x0000000945407220 */ /* 0x000fe20000410000 */
[----:B0-----:R-:W-:-:S05]  /*bc50*/  FMNMX.FTZ R56, R52, R25, !PT ;  /* 0x0000001934387209 */ /* 0x001fca0007810000 */
[----:B------:R-:W0:Y:S01]  /*bc60*/  MUFU.TANH R55, R55 ;  /* 0x0000003700377308 */ /* 0x000e220000002400 */
[----:B-1----:R-:W-:-:S07]  /*bc70*/  FMNMX.FTZ R12, R20, R13, !PT ;  /* 0x0000000d140c7209 */ /* 0x002fce0007810000 */
[----:B------:R-:W1:Y:S01]  /*bc80*/  MUFU.TANH R24, R24 ;  /* 0x0000001800187308 */ /* 0x000e620000002400 */
[----:B----4-:R-:W-:-:S07]  /*bc90*/  FMNMX.FTZ R25, R53, R56, !PT ;  /* 0x0000003835197209 */ /* 0x010fce0007810000 */
[----:B------:R-:W2:Y:S01]  /*bca0*/  MUFU.TANH R57, R57 ;  /* 0x0000003900397308 */ /* 0x000ea20000002400 */
[----:B------:R-:W-:-:S07]  /*bcb0*/  FMUL.FTZ R39, R46, R9 ;  /* 0x000000092e277220 */ /* 0x000fce0000410000 */
[----:B------:R-:W4:Y:S01]  /*bcc0*/  MUFU.TANH R26, R26 ;  /* 0x0000001a001a7308 */ /* 0x000f220000002400 */
[----:B------:R-:W-:Y:S02]  /*bcd0*/  FMNMX.FTZ R13, R21, R12, !PT ;  /* 0x0000000c150d7209 */ /* 0x000fe40007810000 */
[----:B---3--:R-:W-:-:S05]  /*bce0*/  FMNMX.FTZ R12, R54, R25, !PT ;  /* 0x00000019360c7209 */ /* 0x008fca0007810000 */
[----:B------:R-:W3:Y:S01]  /*bcf0*/  MUFU.TANH R60, R60 ;  /* 0x0000003c003c7308 */ /* 0x000ee20000002400 */
[----:B------:R-:W-:-:S07]  /*bd00*/  FMUL.FTZ R46, R58, R9 ;  /* 0x000000093a2e7220 */ /* 0x000fce0000410000 */
[----:B------:R-:W3:Y:S01]  /*bd10*/  MUFU.TANH R27, R27 ;  /* 0x0000001b001b7308 */ /* 0x000ee20000002400 */
[----:B0-----:R-:W-:-:S07]  /*bd20*/  FMNMX.FTZ R58, R55, R12, !PT ;  /* 0x0000000c373a7209 */ /* 0x001fce0007810000 */
[----:B------:R-:W0:Y:S01]  /*bd30*/  MUFU.TANH R64, R64 ;  /* 0x0000004000407308 */ /* 0x000e220000002400 */
[----:B-1----:R-:W-:-:S07]  /*bd40*/  FMNMX.FTZ R13, R24, R13, !PT ;  /* 0x0000000d180d7209 */ /* 0x002fce0007810000 */
[----:B------:R-:W1:Y:S01]  /*bd50*/  MUFU.TANH R38, R38 ;  /* 0x0000002600267308 */ /* 0x000e620000002400 */
[----:B--2---:R-:W-:Y:S02]  /*bd60*/  FMNMX.FTZ R25, R57, R58, !PT ;  /* 0x0000003a39197209 */ /* 0x004fe40007810000 */
[----:B----4-:R-:W-:-:S05]  /*bd70*/  FMNMX.FTZ R12, R26, R13, !PT ;  /* 0x0000000d1a0c7209 */ /* 0x010fca0007810000 */
[----:B------:R-:W2:Y:S01]  /*bd80*/  MUFU.TANH R39, R39 ;  /* 0x0000002700277308 */ /* 0x000ea20000002400 */
[----:B---3--:R-:W-:Y:S02]  /*bd90*/  FMNMX.FTZ R25, R60, R25, !PT ;  /* 0x000000193c197209 */ /* 0x008fe40007810000 */
[----:B------:R-:W-:-:S05]  /*bda0*/  FMNMX.FTZ R13, R27, R12, !PT ;  /* 0x0000000c1b0d7209 */ /* 0x000fca0007810000 */
[----:B------:R-:W3:Y:S01]  /*bdb0*/  MUFU.TANH R40, R40 ;  /* 0x0000002800287308 */ /* 0x000ee20000002400 */
[----:B0-----:R-:W-:Y:S02]  /*bdc0*/  FMNMX.FTZ R25, R64, R25, !PT ;  /* 0x0000001940197209 */ /* 0x001fe40007810000 */
[----:B-1----:R-:W-:-:S05]  /*bdd0*/  FMNMX.FTZ R12, R38, R13, !PT ;  /* 0x0000000d260c7209 */ /* 0x002fca0007810000 */
[----:B------:R-:W0:Y:S01]  /*bde0*/  MUFU.TANH R41, R41 ;  /* 0x0000002900297308 */ /* 0x000e220000002400 */
[----:B--2---:R-:W-:Y:S01]  /*bdf0*/  FMNMX.FTZ R13, R39, R12, !PT ;  /* 0x0000000c270d7209 */ /* 0x004fe20007810000 */
[----:B------:R-:W1:Y:S06]  /*be00*/  SHFL.BFLY PT, R68, R25, 0x2, 0x1f ;  /* 0x0c401f0019447f89 */ /* 0x000e6c00000e0000 */
[----:B------:R-:W2:Y:S01]  /*be10*/  MUFU.TANH R42, R42 ;  /* 0x0000002a002a7308 */ /* 0x000ea20000002400 */
[----:B---3--:R-:W-:Y:S01]  /*be20*/  FMNMX.FTZ R12, R40, R13, !PT ;  /* 0x0000000d280c7209 */ /* 0x008fe20007810000 */
[----:B------:R-:W-:-:S06]  /*be30*/  FMUL.FTZ R56, R59, R9 ;  /* 0x000000093b387220 */ /* 0x000fcc0000410000 */
[----:B------:R-:W3:Y:S01]  /*be40*/  MUFU.TANH R43, R43 ;  /* 0x0000002b002b7308 */ /* 0x000ee20000002400 */
[----:B0-----:R-:W-:Y:S01]  /*be50*/  FMNMX.FTZ R13, R41, R12, !PT ;  /* 0x0000000c290d7209 */ /* 0x001fe20007810000 */
[----:B------:R-:W-:-:S06]  /*be60*/  FMUL.FTZ R58, R62, R9 ;  /* 0x000000093e3a7220 */ /* 0x000fcc0000410000 */
[----:B------:R-:W0:Y:S01]  /*be70*/  MUFU.TANH R44, R44 ;  /* 0x0000002c002c7308 */ /* 0x000e220000002400 */
[----:B--2---:R-:W-:Y:S01]  /*be80*/  FMNMX.FTZ R12, R42, R13, !PT ;  /* 0x0000000d2a0c7209 */ /* 0x004fe20007810000 */
[----:B------:R-:W-:-:S06]  /*be90*/  FMUL.FTZ R59, R63, R9 ;  /* 0x000000093f3b7220 */ /* 0x000fcc0000410000 */
        /* <DEDUP_REMOVED lines=8> */
[----:B------:R-:W-:Y:S01]  /*bf20*/  FMUL.FTZ R63, R70, R9 ;  /* 0x00000009463f7220 */ /* 0x000fe20000410000 */
[----:B-1----:R-:W-:-:S05]  /*bf30*/  FMNMX.FTZ R68, R25, R68, !PT ;  /* 0x0000004419447209 */ /* 0x002fca0007810000 */
[----:B------:R-:W1:Y:S01]  /*bf40*/  MUFU.TANH R59, R59 ;  /* 0x0000003b003b7308 */ /* 0x000e620000002400 */
[----:B---3--:R-:W-:Y:S01]  /*bf50*/  FMNMX.FTZ R13, R56, R13, !PT ;  /* 0x0000000d380d7209 */ /* 0x008fe20007810000 */
[----:B------:R-:W2:Y:S06]  /*bf60*/  SHFL.BFLY PT, R33, R68, 0x1, 0x1f ;  /* 0x0c201f0044217f89 */ /* 0x000eac00000e0000 */
[----:B------:R-:W3:Y:S01]  /*bf70*/  MUFU.TANH R61, R61 ;  /* 0x0000003d003d7308 */ /* 0x000ee20000002400 */
[----:B------:R-:W-:Y:S01]  /*bf80*/  FMUL.FTZ R9, R71, R9 ;  /* 0x0000000947097220 */ /* 0x000fe20000410000 */
[----:B0-----:R-:W-:-:S06]  /*bf90*/  FMNMX.FTZ R12, R58, R13, !PT ;  /* 0x0000000d3a0c7209 */ /* 0x001fcc0007810000 */
[----:B------:R-:W0:Y:S01]  /*bfa0*/  MUFU.TANH R62, R62 ;  /* 0x0000003e003e7308 */ /* 0x000e220000002400 */
[----:B-1----:R-:W-:-:S07]  /*bfb0*/  FMNMX.FTZ R12, R59, R12, !PT ;  /* 0x0000000c3b0c7209 */ /* 0x002fce0007810000 */
[----:B------:R-:W1:Y:S01]  /*bfc0*/  MUFU.TANH R63, R63 ;  /* 0x0000003f003f7308 */ /* 0x000e620000002400 */
[----:B---3--:R-:W-:-:S07]  /*bfd0*/  FMNMX.FTZ R13, R61, R12, !PT ;  /* 0x0000000c3d0d7209 */ /* 0x008fce0007810000 */
[----:B------:R-:W3:Y:S01]  /*bfe0*/  MUFU.TANH R9, R9 ;  /* 0x0000000900097308 */ /* 0x000ee20000002400 */
[----:B0-----:R-:W-:Y:S02]  /*bff0*/  FMNMX.FTZ R12, R62, R13, !PT ;  /* 0x0000000d3e0c7209 */ /* 0x001fe40007810000 */
[----:B------:R-:W-:Y:S02]  /*c000*/  IADD3 R13, P2, R16, 0x230, RZ ;  /* 0x00000230100d7810 */ /* 0x000fe40007f5e0ff */
[----:B-1----:R-:W-:Y:S02]  /*c010*/  FMNMX.FTZ R66, R63, R12, !PT ;  /* 0x0000000c3f427209 */ /* 0x002fe40007810000 */
[----:B------:R-:W-:Y:S01]  /*c020*/  LOP3.LUT R12, R13, 0x4, RZ, 0xfc, !PT ;  /* 0x000000040d0c7812 */ /* 0x000fe200078efcff */
[----:B------:R-:W-:Y:S01]  /*c030*/  IMAD.X R13, RZ, RZ, R17, P2 ;  /* 0x000000ffff0d7224 */ /* 0x000fe200010e0611 */
[----:B--2---:R-:W-:Y:S02]  /*c040*/  FMNMX.FTZ R33, R68, R33, !PT ;  /* 0x0000002144217209 */ /* 0x004fe40007810000 */
[----:B---3--:R-:W-:Y:S01]  /*c050*/  FMNMX.FTZ R31, R9, R66, !PT ;  /* 0x00000042091f7209 */ /* 0x008fe20007810000 */
        /* <DEDUP_REMOVED lines=9> */
[----:B------:R-:W0:Y:S04]  /*c0f0*/  LD.E R65, desc[UR40][R16.64+0x250] ;  /* 0x0002502810417980 */ /* 0x000e28000c101900 */
[----:B------:R-:W2:Y:S04]  /*c100*/  LD.E R67, desc[UR40][R16.64+0x230] ;  /* 0x0002302810437980 */ /* 0x000ea8000c101900 */
[----:B------:R-:W3:Y:S04]  /*c110*/  LD.E R69, desc[UR40][R16.64+0x240] ;  /* 0x0002402810457980 */ /* 0x000ee8000c101900 */
[----:B------:R-:W4:Y:S04]  /*c120*/  LD.E R71, desc[UR40][R16.64+0x244] ;  /* 0x0002442810477980 */ /* 0x000f28000c101900 */
[----:B------:R-:W4:Y:S01]  /*c130*/  LD.E R66, desc[UR40][R16.64+0x270] ;  /* 0x0002702810427980 */ /* 0x000f22000c101900 */
[----:B------:R-:W-:Y:S01]  /*c140*/  FADD.FTZ R70, R5, -R68 ;  /* 0x8000004405467221 */ /* 0x000fe20000010000 */
[-C--:B0-----:R-:W-:Y:S01]  /*c150*/  FMUL.FTZ R68, R68, R65.reuse ;  /* 0x0000004144447220 */ /* 0x081fe20000410000 */
[----:B--2---:R-:W-:Y:S01]  /*c160*/  FMUL.FTZ R12, R67, R65 ;  /* 0x00000041430c7220 */ /* 0x004fe20000410000 */
[----:B------:R-:W-:Y:S01]  /*c170*/  FADD.FTZ R4, R4, -R67 ;  /* 0x8000004304047221 */ /* 0x000fe20000010000 */
[----:B------:R-:W-:-:S02]  /*c180*/  FMUL.FTZ R25, R65, R70 ;  /* 0x0000004641197220 */ /* 0x000fc40000410000 */
[-CC-:B------:R-:W-:Y:S01]  /*c190*/  FFMA.FTZ R35, R15, R65.reuse, -R12.reuse ;  /* 0x000000410f237223 */ /* 0x180fe2000001080c */
[-CC-:B------:R-:W-:Y:S01]  /*c1a0*/  FFMA.FTZ R152, R7, R65.reuse, -R12.reuse ;  /* 0x0000004107987223 */ /* 0x180fe2000001080c */
[-C--:B------:R-:W-:Y:S01]  /*c1b0*/  FFMA.FTZ R15, R36, R65.reuse, -R12 ;  /* 0x00000041240f7223 */ /* 0x080fe2000001080c */
[-C--:B------:R-:W-:Y:S01]  /*c1c0*/  FFMA.FTZ R36, R6, R65.reuse, -R68 ;  /* 0x0000004106247223 */ /* 0x080fe20000010844 */
[-C--:B------:R-:W-:Y:S01]  /*c1d0*/  FMUL.FTZ R4, R4, R65.reuse ;  /* 0x0000004104047220 */ /* 0x080fe20000410000 */
[-C--:B------:R-:W-:Y:S01]  /*c1e0*/  FFMA.FTZ R37, R8, R65.reuse, -R12 ;  /* 0x0000004108257223 */ /* 0x080fe2000001080c */
[-C--:B------:R-:W-:Y:S01]  /*c1f0*/  FFMA.FTZ R153, R3, R65.reuse, -R68 ;  /* 0x0000004103997223 */ /* 0x080fe20000010844 */
[----:B------:R-:W-:Y:S01]  /*c200*/  MUFU.EX2 R152, R152 ;  /* 0x0000009800987308 */ /* 0x000fe20000000800 */
[-C--:B------:R-:W-:Y:S01]  /*c210*/  FFMA.FTZ R160, R34, R65.reuse, -R12 ;  /* 0x0000004122a07223 */ /* 0x080fe2000001080c */
[----:B------:R-:W-:-:S06]  /*c220*/  FFMA.FTZ R34, R11, R65, -R68 ;  /* 0x000000410b227223 */ /* 0x000fcc0000010844 */
[----:B------:R-:W3:Y:S01]  /*c230*/  MUFU.EX2 R5, R4 ;  /* 0x0000000400057308 */ /* 0x000ee20000000800 */
[-C--:B------:R-:W-:Y:S01]  /*c240*/  FFMA.FTZ R154, R18, R65.reuse, -R12 ;  /* 0x00000041129a7223 */ /* 0x080fe2000001080c */
[----:B------:R-:W-:-:S06]  /*c250*/  FFMA.FTZ R155, R14, R65, -R68 ;  /* 0x000000410e9b7223 */ /* 0x000fcc0000010844 */
[----:B------:R-:W-:Y:S08]  /*c260*/  MUFU.EX2 R25, R25 ;  /* 0x0000001900197308 */ /* 0x000ff00000000800 */
[----:B------:R-:W4:Y:S01]  /*c270*/  MUFU.EX2 R36, R36 ;  /* 0x0000002400247308 */ /* 0x000f220000000800 */
[-CC-:B------:R-:W-:Y:S01]  /*c280*/  FFMA.FTZ R31, R29, R65.reuse, -R12.reuse ;  /* 0x000000411d1f7223 */ /* 0x180fe2000001080c */
[----:B------:R-:W-:-:S06]  /*c290*/  FFMA.FTZ R33, R19, R65, -R12 ;  /* 0x0000004113217223 */ /* 0x000fcc000001080c */
[----:B------:R-:W0:Y:S01]  /*c2a0*/  MUFU.EX2 R37, R37 ;  /* 0x0000002500257308 */ /* 0x000e220000000800 */
[-C--:B------:R-:W-:Y:S01]  /*c2b0*/  FFMA.FTZ R29, R32, R65.reuse, -R12 ;  /* 0x00000041201d7223 */ /* 0x080fe2000001080c */
[----:B------:R-:W-:-:S06]  /*c2c0*/  FFMA.FTZ R32, R20, R65, -R68 ;  /* 0x0000004114207223 */ /* 0x000fcc0000010844 */
[----:B------:R-:W1:Y:S01]  /*c2d0*/  MUFU.EX2 R153, R153 ;  /* 0x0000009900997308 */ /* 0x000e620000000800 */
[----:B------:R-:W-:-:S07]  /*c2e0*/  FFMA.FTZ R156, R28, R65, -R12 ;  /* 0x000000411c9c7223 */ /* 0x000fce000001080c */
[----:B------:R-:W2:Y:S01]  /*c2f0*/  MUFU.EX2 R35, R35 ;  /* 0x0000002300237308 */ /* 0x000ea20000000800 */
[----:B------:R-:W-:-:S07]  /*c300*/  FFMA.FTZ R157, R21, R65, -R68 ;  /* 0x00000041159d7223 */ /* 0x000fce0000010844 */
[----:B------:R-:W2:Y:S01]  /*c310*/  MUFU.EX2 R34, R34 ;  /* 0x0000002200227308 */ /* 0x000ea20000000800 */
[----:B---3--:R-:W-:Y:S01]  /*c320*/  FFMA.FTZ R4, R5, R69, R152 ;  /* 0x0000004505047223 */ /* 0x008fe20000010098 */
[----:B------:R-:W-:-:S06]  /*c330*/  FFMA.FTZ R158, R30, R65, -R12 ;  /* 0x000000411e9e7223 */ /* 0x000fcc000001080c */
[----:B------:R-:W3:Y:S01]  /*c340*/  MUFU.EX2 R154, R154 ;  /* 0x0000009a009a7308 */ /* 0x000ee20000000800 */
[----:B----4-:R-:W-:Y:S01]  /*c350*/  FFMA.FTZ R6, R25, R71, R36 ;  /* 0x0000004719067223 */ /* 0x010fe20000010024 */
[----:B------:R-:W-:-:S06]  /*c360*/  FFMA.FTZ R30, R24, R65, -R68 ;  /* 0x00000041181e7223 */ /* 0x000fcc0000010844 */
[----:B------:R-:W4:Y:S01]  /*c370*/  MUFU.EX2 R155, R155 ;  /* 0x0000009b009b7308 */ /* 0x000f220000000800 */
[----:B0-----:R-:W-:Y:S01]  /*c380*/  FADD.FTZ R4, R37, R4 ;  /* 0x0000000425047221 */ /* 0x001fe20000010000 */
[----:B-1----:R-:W-:-:S06]  /*c390*/  FADD.FTZ R3, R153, R6 ;  /* 0x0000000699037221 */ /* 0x002fcc0000010000 */
[----:B------:R-:W0:Y:S01]  /*c3a0*/  MUFU.EX2 R33, R33 ;  /* 0x0000002100217308 */ /* 0x000e220000000800 */
[----:B------:R-:W-:-:S07]  /*c3b0*/  FFMA.FTZ R159, R26, R65, -R68 ;  /* 0x000000411a9f7223 */ /* 0x000fce0000010844 */
[----:B------:R-:W1:Y:S01]  /*c3c0*/  MUFU.EX2 R32, R32 ;  /* 0x0000002000207308 */ /* 0x000e620000000800 */
[----:B--2---:R-:W-:Y:S01]  /*c3d0*/  FADD.FTZ R7, R35, R4 ;  /* 0x0000000423077221 */ /* 0x004fe20000010000 */
[----:B------:R-:W-:-:S06]  /*c3e0*/  FADD.FTZ R4, R34, R3 ;  /* 0x0000000322047221 */ /* 0x000fcc0000010000 */
[----:B------:R-:W2:Y:S01]  /*c3f0*/  MUFU.EX2 R156, R156 ;  /* 0x0000009c009c7308 */ /* 0x000ea20000000800 */
[----:B------:R-:W-:-:S07]  /*c400*/  FFMA.FTZ R28, R27, R65, -R68 ;  /* 0x000000411b1c7223 */ /* 0x000fce0000010844 */
[----:B------:R-:W2:Y:S01]  /*c410*/  MUFU.EX2 R157, R157 ;  /* 0x0000009d009d7308 */ /* 0x000ea20000000800 */
[----:B---3--:R-:W-:Y:S01]  /*c420*/  FADD.FTZ R6, R154, R7 ;  /* 0x000000079a067221 */ /* 0x008fe20000010000 */
[----:B----4-:R-:W-:-:S06]  /*c430*/  FADD.FTZ R3, R155, R4 ;  /* 0x000000049b037221 */ /* 0x010fcc0000010000 */
[----:B------:R-:W3:Y:S01]  /*c440*/  MUFU.EX2 R31, R31 ;  /* 0x0000001f001f7308 */ /* 0x000ee20000000800 */
[----:B------:R-:W-:-:S07]  /*c450*/  FFMA.FTZ R161, R38, R65, -R68 ;  /* 0x0000004126a17223 */ /* 0x000fce0000010844 */
[----:B------:R-:W4:Y:S01]  /*c460*/  MUFU.EX2 R30, R30 ;  /* 0x0000001e001e7308 */ /* 0x000f220000000800 */
[----:B0-----:R-:W-:Y:S01]  /*c470*/  FADD.FTZ R7, R33, R6 ;  /* 0x0000000621077221 */ /* 0x001fe20000010000 */
[----:B-1----:R-:W-:-:S06]  /*c480*/  FADD.FTZ R4, R32, R3 ;  /* 0x0000000320047221 */ /* 0x002fcc0000010000 */
[----:B------:R-:W0:Y:S01]  /*c490*/  MUFU.EX2 R158, R158 ;  /* 0x0000009e009e7308 */ /* 0x000e220000000800 */
[----:B------:R-:W-:-:S07]  /*c4a0*/  FFMA.FTZ R163, R39, R65, -R68 ;  /* 0x0000004127a37223 */ /* 0x000fce0000010844 */
[----:B------:R-:W1:Y:S01]  /*c4b0*/  MUFU.EX2 R159, R159 ;  /* 0x0000009f009f7308 */ /* 0x000e620000000800 */
[----:B--2---:R-:W-:Y:S01]  /*c4c0*/  FADD.FTZ R6, R156, R7 ;  /* 0x000000079c067221 */ /* 0x004fe20000010000 */
[----:B------:R-:W-:-:S06]  /*c4d0*/  FFMA.FTZ R162, R45, R65, -R12 ;  /* 0x000000412da27223 */ /* 0x000fcc000001080c */
[----:B------:R-:W2:Y:S01]  /*c4e0*/  MUFU.EX2 R29, R29 ;  /* 0x0000001d001d7308 */ /* 0x000ea20000000800 */
[----:B------:R-:W-:Y:S01]  /*c4f0*/  FADD.FTZ R3, R157, R4 ;  /* 0x000000049d037221 */ /* 0x000fe20000010000 */
[----:B------:R-:W-:-:S06]  /*c500*/  FFMA.FTZ R14, R40, R65, -R68 ;  /* 0x00000041280e7223 */ /* 0x000fcc0000010844 */
[----:B------:R-:W2:Y:S01]  /*c510*/  MUFU.EX2 R28, R28 ;  /* 0x0000001c001c7308 */ /* 0x000ea20000000800 */
[----:B---3--:R-:W-:Y:S01]  /*c520*/  FADD.FTZ R7, R31, R6 ;  /* 0x000000061f077221 */ /* 0x008fe20000010000 */
[----:B------:R-:W-:-:S06]  /*c530*/  FFMA.FTZ R229, R47, R65, -R12 ;  /* 0x000000412fe57223 */ /* 0x000fcc000001080c */
[----:B------:R-:W3:Y:S01]  /*c540*/  MUFU.EX2 R160, R160 ;  /* 0x000000a000a07308 */ /* 0x000ee20000000800 */
[----:B----4-:R-:W-:Y:S01]  /*c550*/  FADD.FTZ R4, R30, R3 ;  /* 0x000000031e047221 */ /* 0x010fe20000010000 */
[----:B------:R-:W-:-:S06]  /*c560*/  FFMA.FTZ R227, R41, R65, -R68 ;  /* 0x0000004129e37223 */ /* 0x000fcc0000010844 */
[----:B------:R-:W4:Y:S01]  /*c570*/  MUFU.EX2 R161, R161 ;  /* 0x000000a100a17308 */ /* 0x000f220000000800 */
[----:B0-----:R-:W-:Y:S01]  /*c580*/  FADD.FTZ R6, R158, R7 ;  /* 0x000000079e067221 */ /* 0x001fe20000010000 */
[----:B------:R-:W-:-:S06]  /*c590*/  FFMA.FTZ R230, R48, R65, -R12 ;  /* 0x0000004130e67223 */ /* 0x000fcc000001080c */
[----:B------:R-:W0:Y:S01]  /*c5a0*/  MUFU.EX2 R15, R15 ;  /* 0x0000000f000f7308 */ /* 0x000e220000000800 */
[----:B-1----:R-:W-:Y:S01]  /*c5b0*/  FADD.FTZ R3, R159, R4 ;  /* 0x000000049f037221 */ /* 0x002fe20000010000 */
[----:B------:R-:W-:-:S06]  /*c5c0*/  FFMA.FTZ R228, R42, R65, -R68 ;  /* 0x000000412ae47223 */ /* 0x000fcc0000010844 */
        /* <DEDUP_REMOVED lines=32> */
[----:B-1----:R-:W-:-:S06]  /*c7d0*/  FADD.FTZ R7, R228, R7 ;  /* 0x00000007e4077221 */ /* 0x002fcc0000010000 */
[----:B------:R-:W0:Y:S01]  /*c7e0*/  MUFU.EX2 R172, R172 ;  /* 0x000000ac00ac7308 */ /* 0x000e220000000800 */
[-C--:B------:R-:W-:Y:S01]  /*c7f0*/  FFMA.FTZ R168, R54, R65.reuse, -R12 ;  /* 0x0000004136a87223 */ /* 0x080fe2000001080c */
[----:B------:R-:W-:-:S06]  /*c800*/  FFMA.FTZ R167, R59, R65, -R68 ;  /* 0x000000413ba77223 */ /* 0x000fcc0000010844 */
[----:B------:R-:W1:Y:S01]  /*c810*/  MUFU.EX2 R170, R170 ;  /* 0x000000aa00aa7308 */ /* 0x000e620000000800 */
[----:B--2---:R-:W-:Y:S01]  /*c820*/  FADD.FTZ R3, R225, R4 ;  /* 0x00000004e1037221 */ /* 0x004fe20000010000 */
[----:B------:R-:W-:-:S06]  /*c830*/  FADD.FTZ R4, R174, R7 ;  /* 0x00000007ae047221 */ /* 0x000fcc0000010000 */
[----:B------:R-:W2:Y:S01]  /*c840*/  MUFU.EX2 R173, R173 ;  /* 0x000000ad00ad7308 */ /* 0x000ea20000000800 */
[-C--:B------:R-:W-:Y:S01]  /*c850*/  FFMA.FTZ R164, R55, R65.reuse, -R12 ;  /* 0x0000004137a47223 */ /* 0x080fe2000001080c */
[----:B------:R-:W-:-:S06]  /*c860*/  FFMA.FTZ R20, R61, R65, -R68 ;  /* 0x000000413d147223 */ /* 0x000fcc0000010844 */
[----:B------:R-:W2:Y:S01]  /*c870*/  MUFU.EX2 R171, R171 ;  /* 0x000000ab00ab7308 */ /* 0x000ea20000000800 */
[----:B---3--:R-:W-:Y:S01]  /*c880*/  FADD.FTZ R7, R226, R3 ;  /* 0x00000003e2077221 */ /* 0x008fe20000010000 */
[----:B----4-:R-:W-:-:S06]  /*c890*/  FADD.FTZ R11, R175, R4 ;  /* 0x00000004af0b7221 */ /* 0x010fcc0000010000 */
[----:B------:R-:W3:Y:S01]  /*c8a0*/  MUFU.EX2 R169, R169 ;  /* 0x000000a900a97308 */ /* 0x000ee20000000800 */
[-C--:B------:R-:W-:Y:S01]  /*c8b0*/  FFMA.FTZ R165, R57, R65.reuse, -R12 ;  /* 0x0000004139a57223 */ /* 0x080fe2000001080c */
        /* <DEDUP_REMOVED lines=16> */
[----:B------:R-:W3:Y:S08]  /*c9c0*/  MUFU.EX2 R165, R165 ;  /* 0x000000a500a57308 */ /* 0x000ef00000000800 */
[----:B------:R-:W4:Y:S01]  /*c9d0*/  MUFU.EX2 R21, R21 ;  /* 0x0000001500157308 */ /* 0x000f220000000800 */
[----:B0-----:R-:W-:Y:S01]  /*c9e0*/  FADD.FTZ R9, R168, R9 ;  /* 0x00000009a8097221 */ /* 0x001fe20000010000 */
[----:B-1----:R-:W-:-:S06]  /*c9f0*/  FADD.FTZ R7, R167, R4 ;  /* 0x00000004a7077221 */ /* 0x002fcc0000010000 */
[----:B------:R-:W0:Y:S08]  /*ca00*/  MUFU.EX2 R18, R18 ;  /* 0x0000001200127308 */ /* 0x000e300000000800 */
[----:B------:R-:W1:Y:S01]  /*ca10*/  MUFU.EX2 R3, R3 ;  /* 0x0000000300037308 */ /* 0x000e620000000800 */
[----:B--2---:R-:W-:Y:S01]  /*ca20*/  FADD.FTZ R4, R164, R9 ;  /* 0x00000009a4047221 */ /* 0x004fe20000010000 */
[----:B------:R-:W-:-:S06]  /*ca30*/  FADD.FTZ R6, R20, R7 ;  /* 0x0000000714067221 */ /* 0x000fcc0000010000 */
[----:B------:R-:W2:Y:S08]  /*ca40*/  MUFU.EX2 R19, R19 ;  /* 0x0000001300137308 */ /* 0x000eb00000000800 */
[----:B------:R-:W2:Y:S01]  /*ca50*/  MUFU.EX2 R11, R11 ;  /* 0x0000000b000b7308 */ /* 0x000ea20000000800 */
[----:B---3--:R-:W-:Y:S01]  /*ca60*/  FADD.FTZ R7, R165, R4 ;  /* 0x00000004a5077221 */ /* 0x008fe20000010000 */
[----:B----4-:R-:W-:Y:S01]  /*ca70*/  FADD.FTZ R6, R21, R6 ;  /* 0x0000000615067221 */ /* 0x010fe20000010000 */
[----:B------:R-:W-:-:S02]  /*ca80*/  IADD3 R4, P2, R16, 0x270, RZ ;  /* 0x0000027010047810 */ /* 0x000fc40007f5e0ff */
[----:B0-----:R-:W-:Y:S01]  /*ca90*/  FADD.FTZ R8, R18, R7 ;  /* 0x0000000712087221 */ /* 0x001fe20000010000 */
[----:B-1----:R-:W-:Y:S01]  /*caa0*/  FADD.FTZ R6, R3, R6 ;  /* 0x0000000603067221 */ /* 0x002fe20000010000 */
[----:B------:R-:W-:Y:S01]  /*cab0*/  FMUL.FTZ R27, R5, R66 ;  /* 0x00000042051b7220 */ /* 0x000fe20000410000 */
[----:B------:R-:W-:Y:S02]  /*cac0*/  IMAD.X R9, RZ, RZ, R17, P2 ;  /* 0x000000ffff097224 */ /* 0x000fe400010e0611 */
[----:B--2---:R-:W-:Y:S01]  /*cad0*/  FADD.FTZ R7, R19, R8 ;  /* 0x0000000813077221 */ /* 0x004fe20000010000 */
[----:B------:R-:W-:Y:S01]  /*cae0*/  LOP3.LUT R8, R4, 0x4, RZ, 0xfc, !PT ;  /* 0x0000000404087812 */ /* 0x000fe200078efcff */
[----:B------:R-:W-:Y:S01]  /*caf0*/  ST.E desc[UR40][R16.64+0x270], R27 ;  /* 0x0002701b10007985 */ /* 0x000fe2000c101928 */
[----:B------:R-:W-:-:S03]  /*cb00*/  FADD.FTZ R13, R11, R6 ;  /* 0x000000060b0d7221 */ /* 0x000fc60000010000 */
[----:B------:R0:W-:Y:S04]  /*cb10*/  ST.E desc[UR40][R16.64+0x240], R7 ;  /* 0x0002400710007985 */ /* 0x0001e8000c101928 */
[----:B------:R1:W-:Y:S04]  /*cb20*/  ST.E desc[UR40][R16.64+0x244], R13 ;  /* 0x0002440d10007985 */ /* 0x0003e8000c101928 */
[----:B------:R-:W2:Y:S02]  /*cb30*/  LD.E R6, desc[UR40][R8.64] ;  /* 0x0000002808067980 */ /* 0x000ea4000c101900 */
[----:B--2---:R-:W-:-:S05]  /*cb40*/  FMUL.FTZ R39, R5, R6 ;  /* 0x0000000605277220 */ /* 0x004fca0000410000 */
[----:B------:R-:W-:Y:S04]  /*cb50*/  ST.E desc[UR40][R8.64], R39 ;  /* 0x0000002708007985 */ /* 0x000fe8000c101928 */
[----:B------:R-:W0:Y:S04]  /*cb60*/  LD.E R98, desc[UR40][R16.64+0x280] ;  /* 0x0002802810627980 */ /* 0x000e28000c101900 */
[----:B------:R-:W2:Y:S04]  /*cb70*/  LD.E R41, desc[UR40][R16.64+0x464] ;  /* 0x0004642810297980 */ /* 0x000ea8000c101900 */
[----:B------:R-:W1:Y:S04]  /*cb80*/  LD.E R100, desc[UR40][R16.64+0x284] ;  /* 0x0002842810647980 */ /* 0x000e68000c101900 */
[----:B------:R-:W3:Y:S04]  /*cb90*/  LD.E R112, desc[UR40][R16.64+0x2b4] ;  /* 0x0002b42810707980 */ /* 0x000ee8000c101900 */
        /* <DEDUP_REMOVED lines=58> */
[C---:B0-----:R-:W-:Y:S01]  /*cf40*/  FMUL.FTZ R7, R5.reuse, R98 ;  /* 0x0000006205077220 */ /* 0x041fe20000410000 */
[----:B--2---:R-:W-:-:S04]  /*cf50*/  FMUL.FTZ R47, R5, R41 ;  /* 0x00000029052f7220 */ /* 0x004fc80000410000 */
[----:B------:R3:W-:Y:S01]  /*cf60*/  ST.E desc[UR40][R16.64+0x280], R7 ;  /* 0x0002800710007985 */ /* 0x0007e2000c101928 */
[----:B-1----:R-:W-:-:S03]  /*cf70*/  FMUL.FTZ R13, R5, R100 ;  /* 0x00000064050d7220 */ /* 0x002fc60000410000 */
[----:B------:R-:W-:Y:S04]  /*cf80*/  ST.E desc[UR40][R16.64+0x464], R47 ;  /* 0x0004642f10007985 */ /* 0x000fe8000c101928 */
[----:B------:R0:W-:Y:S01]  /*cf90*/  ST.E desc[UR40][R16.64+0x284], R13 ;  /* 0x0002840d10007985 */ /* 0x0001e2000c101928 */
[C---:B---3--:R-:W-:Y:S01]  /*cfa0*/  FMUL.FTZ R7, R5.reuse, R112 ;  /* 0x0000007005077220 */ /* 0x048fe20000410000 */
[C---:B----4-:R-:W-:Y:S01]  /*cfb0*/  FMUL.FTZ R27, R5.reuse, R102 ;  /* 0x00000066051b7220 */ /* 0x050fe20000410000 */
[----:B------:R-:W-:-:S03]  /*cfc0*/  FMUL.FTZ R39, R5, R104 ;  /* 0x0000006805277220 */ /* 0x000fc60000410000 */
[----:B------:R1:W-:Y:S01]  /*cfd0*/  ST.E desc[UR40][R16.64+0x2b4], R7 ;  /* 0x0002b40710007985 */ /* 0x0003e2000c101928 */
[C---:B------:R-:W-:Y:S01]  /*cfe0*/  FMUL.FTZ R41, R5.reuse, R106 ;  /* 0x0000006a05297220 */ /* 0x040fe20000410000 */
[C---:B------:R-:W-:Y:S01]  /*cff0*/  FMUL.FTZ R43, R5.reuse, R108 ;  /* 0x0000006c052b7220 */ /* 0x040fe20000410000 */
[C---:B------:R-:W-:Y:S01]  /*d000*/  FMUL.FTZ R45, R5.reuse, R110 ;  /* 0x0000006e052d7220 */ /* 0x040fe20000410000 */
[C---:B0-----:R-:W-:Y:S01]  /*d010*/  FMUL.FTZ R13, R5.reuse, R114 ;  /* 0x00000072050d7220 */ /* 0x041fe20000410000 */
[C---:B------:R-:W-:Y:S01]  /*d020*/  FMUL.FTZ R47, R5.reuse, R116 ;  /* 0x00000074052f7220 */ /* 0x040fe20000410000 */
[C---:B------:R-:W-:Y:S01]  /*d030*/  FMUL.FTZ R49, R5.reuse, R118 ;  /* 0x0000007605317220 */ /* 0x040fe20000410000 */
[C---:B-1----:R-:W-:Y:S01]  /*d040*/  FMUL.FTZ R7, R5.reuse, R132 ;  /* 0x0000008405077220 */ /* 0x042fe20000410000 */
[----:B------:R0:W-:Y:S01]  /*d050*/  ST.E desc[UR40][R16.64+0x290], R27 ;  /* 0x0002901b10007985 */ /* 0x0001e2000c101928 */
[----:B------:R-:W-:-:S03]  /*d060*/  FMUL.FTZ R51, R5, R120 ;  /* 0x0000007805337220 */ /* 0x000fc60000410000 */
        /* <DEDUP_REMOVED lines=11> */
[C---:B0-----:R-:W-:Y:S01]  /*d120*/  FMUL.FTZ R45, R5.reuse, R130 ;  /* 0x00000082052d7220 */ /* 0x041fe20000410000 */
[C---:B-1----:R-:W-:Y:S02]  /*d130*/  FMUL.FTZ R13, R5.reuse, R134 ;  /* 0x00000086050d7220 */ /* 0x042fe40000410000 */
[----:B------:R0:W-:Y:S01]  /*d140*/  ST.E desc[UR40][R16.64+0x304], R7 ;  /* 0x0003040710007985 */ /* 0x0001e2000c101928 */
[C---:B--2---:R-:W-:Y:S01]  /*d150*/  FMUL.FTZ R47, R5.reuse, R136 ;  /* 0x00000088052f7220 */ /* 0x044fe20000410000 */
[C---:B---3--:R-:W-:Y:S02]  /*d160*/  FMUL.FTZ R49, R5.reuse, R138 ;  /* 0x0000008a05317220 */ /* 0x048fe40000410000 */
[----:B------:R1:W-:Y:S01]  /*d170*/  ST.E desc[UR40][R16.64+0x2d4], R51 ;  /* 0x0002d43310007985 */ /* 0x0003e2000c101928 */
[----:B0-----:R-:W-:-:S03]  /*d180*/  FMUL.FTZ R7, R5, R96 ;  /* 0x0000006005077220 */ /* 0x001fc60000410000 */
[----:B------:R0:W-:Y:S04]  /*d190*/  ST.E desc[UR40][R16.64+0x2e0], R27 ;  /* 0x0002e01b10007985 */ /* 0x0001e8000c101928 */
[----:B------:R2:W-:Y:S01]  /*d1a0*/  ST.E desc[UR40][R16.64+0x2e4], R39 ;  /* 0x0002e42710007985 */ /* 0x0005e2000c101928 */
[----:B-1----:R-:W-:-:S03]  /*d1b0*/  FMUL.FTZ R51, R5, R140 ;  /* 0x0000008c05337220 */ /* 0x002fc60000410000 */
[----:B------:R1:W-:Y:S04]  /*d1c0*/  ST.E desc[UR40][R16.64+0x2f0], R41 ;  /* 0x0002f02910007985 */ /* 0x0003e8000c101928 */
[----:B------:R3:W-:Y:S01]  /*d1d0*/  ST.E desc[UR40][R16.64+0x2f4], R43 ;  /* 0x0002f42b10007985 */ /* 0x0007e2000c101928 */
[----:B0-----:R-:W-:-:S03]  /*d1e0*/  FMUL.FTZ R27, R5, R142 ;  /* 0x0000008e051b7220 */ /* 0x001fc60000410000 */
[----:B------:R0:W-:Y:S01]  /*d1f0*/  ST.E desc[UR40][R16.64+0x300], R45 ;  /* 0x0003002d10007985 */ /* 0x0001e2000c101928 */
[----:B--2---:R-:W-:-:S03]  /*d200*/  FMUL.FTZ R39, R5, R144 ;  /* 0x0000009005277220 */ /* 0x004fc60000410000 */
[----:B------:R2:W-:Y:S01]  /*d210*/  ST.E desc[UR40][R16.64+0x310], R13 ;  /* 0x0003100d10007985 */ /* 0x0005e2000c101928 */
[----:B-1----:R-:W-:-:S03]  /*d220*/  FMUL.FTZ R41, R5, R146 ;  /* 0x0000009205297220 */ /* 0x002fc60000410000 */
[----:B------:R1:W-:Y:S01]  /*d230*/  ST.E desc[UR40][R16.64+0x314], R47 ;  /* 0x0003142f10007985 */ /* 0x0003e2000c101928 */
[----:B---3--:R-:W-:-:S03]  /*d240*/  FMUL.FTZ R43, R5, R148 ;  /* 0x00000094052b7220 */ /* 0x008fc60000410000 */
[----:B------:R3:W-:Y:S01]  /*d250*/  ST.E desc[UR40][R16.64+0x320], R49 ;  /* 0x0003203110007985 */ /* 0x0007e2000c101928 */
[C---:B0-----:R-:W-:Y:S01]  /*d260*/  FMUL.FTZ R45, R5.reuse, R150 ;  /* 0x00000096052d7220 */ /* 0x041fe20000410000 */
[C---:B--2---:R-:W-:Y:S02]  /*d270*/  FMUL.FTZ R13, R5.reuse, R94 ;  /* 0x0000005e050d7220 */ /* 0x044fe40000410000 */
[----:B------:R0:W-:Y:S01]  /*d280*/  ST.E desc[UR40][R16.64+0x354], R7 ;  /* 0x0003540710007985 */ /* 0x0001e2000c101928 */
[C---:B-1----:R-:W-:Y:S01]  /*d290*/  FMUL.FTZ R47, R5.reuse, R92 ;  /* 0x0000005c052f7220 */ /* 0x042fe20000410000 */
        /* <DEDUP_REMOVED lines=59> */
[----:B------:R-:W-:Y:S01]  /*d650*/  LOP3.LUT R6, R4, 0x8, RZ, 0xfc, !PT ;  /* 0x0000000804067812 */ /* 0x000fe200078efcff */
[C---:B-1----:R-:W-:Y:S01]  /*d660*/  FMUL.FTZ R47, R5.reuse, R12 ;  /* 0x0000000c052f7220 */ /* 0x042fe20000410000 */
[----:B---3--:R-:W-:Y:S01]  /*d670*/  FMUL.FTZ R49, R5, R24 ;  /* 0x0000001805317220 */ /* 0x008fe20000410000 */
[----:B------:R-:W-:Y:S01]  /*d680*/  ST.E desc[UR40][R16.64+0x414], R51 ;  /* 0x0004143310007985 */ /* 0x000fe2000c101928 */
[----:B0-----:R-:W-:-:S03]  /*d690*/  IMAD.MOV.U32 R7, RZ, RZ, R9 ;  /* 0x000000ffff077224 */ /* 0x001fc600078e0009 */
[----:B------:R0:W-:Y:S04]  /*d6a0*/  ST.E desc[UR40][R16.64+0x420], R27 ;  /* 0x0004201b10007985 */ /* 0x0001e8000c101928 */
[----:B------:R1:W-:Y:S04]  /*d6b0*/  ST.E desc[UR40][R16.64+0x424], R39 ;  /* 0x0004242710007985 */ /* 0x0003e8000c101928 */
[----:B------:R-:W-:Y:S04]  /*d6c0*/  ST.E desc[UR40][R16.64+0x430], R41 ;  /* 0x0004302910007985 */ /* 0x000fe8000c101928 */
[----:B------:R-:W-:Y:S04]  /*d6d0*/  ST.E desc[UR40][R16.64+0x434], R43 ;  /* 0x0004342b10007985 */ /* 0x000fe8000c101928 */
[----:B------:R-:W-:Y:S04]  /*d6e0*/  ST.E desc[UR40][R16.64+0x440], R45 ;  /* 0x0004402d10007985 */ /* 0x000fe8000c101928 */
[----:B------:R2:W-:Y:S04]  /*d6f0*/  ST.E desc[UR40][R16.64+0x450], R13 ;  /* 0x0004500d10007985 */ /* 0x0005e8000c101928 */
[----:B------:R-:W-:Y:S04]  /*d700*/  ST.E desc[UR40][R16.64+0x454], R47 ;  /* 0x0004542f10007985 */ /* 0x000fe8000c101928 */
[----:B------:R3:W-:Y:S04]  /*d710*/  ST.E desc[UR40][R16.64+0x460], R49 ;  /* 0x0004603110007985 */ /* 0x0007e8000c101928 */
[----:B------:R-:W0:Y:S01]  /*d720*/  LD.E R12, desc[UR40][R6.64] ;  /* 0x00000028060c7980 */ /* 0x000e22000c101900 */
[----:B------:R-:W-:Y:S01]  /*d730*/  LOP3.LUT R4, R4, 0xc, RZ, 0xfc, !PT ;  /* 0x0000000c04047812 */ /* 0x000fe200078efcff */
[----:B------:R-:W-:-:S02]  /*d740*/  IMAD.MOV.U32 R5, RZ, RZ, R9 ;  /* 0x000000ffff057224 */ /* 0x000fc400078e0009 */
[----:B0-----:R-:W-:-:S05]  /*d750*/  FMUL.FTZ R27, R25, R12 ;  /* 0x0000000c191b7220 */ /* 0x001fca0000410000 */
[----:B------:R0:W-:Y:S04]  /*d760*/  ST.E desc[UR40][R6.64], R27 ;  /* 0x0000001b06007985 */ /* 0x0001e8000c101928 */
[----:B------:R-:W1:Y:S02]  /*d770*/  LD.E R12, desc[UR40][R4.64] ;  /* 0x00000028040c7980 */ /* 0x000e64000c101900 */
[----:B-1----:R-:W-:-:S05]  /*d780*/  FMUL.FTZ R39, R25, R12 ;  /* 0x0000000c19277220 */ /* 0x002fca0000410000 */
[----:B------:R1:W-:Y:S04]  /*d790*/  ST.E desc[UR40][R4.64], R39 ;  /* 0x0000002704007985 */ /* 0x0003e8000c101928 */
[----:B--2---:R-:W3:Y:S04]  /*d7a0*/  LD.E R13, desc[UR40][R16.64+0x46c] ;  /* 0x00046c28100d7980 */ /* 0x004ee8000c101900 */
[----:B------:R-:W0:Y:S04]  /*d7b0*/  LD.E R106, desc[UR40][R16.64+0x28c] ;  /* 0x00028c28106a7980 */ /* 0x000e28000c101900 */
[----:B------:R-:W2:Y:S04]  /*d7c0*/  LD.E R104, desc[UR40][R16.64+0x288] ;  /* 0x0002882810687980 */ /* 0x000ea8000c101900 */
[----:B------:R-:W1:Y:S04]  /*d7d0*/  LD.E R108, desc[UR40][R16.64+0x298] ;  /* 0x00029828106c7980 */ /* 0x000e68000c101900 */
        /* <DEDUP_REMOVED lines=58> */
[C---:B---3--:R-:W-:Y:S01]  /*db80*/  FMUL.FTZ R49, R25.reuse, R13 ;  /* 0x0000000d19317220 */ /* 0x048fe20000410000 */
[----:B0-----:R-:W-:-:S04]  /*db90*/  FMUL.FTZ R27, R25, R106 ;  /* 0x0000006a191b7220 */ /* 0x001fc80000410000 */
[----:B------:R-:W-:Y:S01]  /*dba0*/  ST.E desc[UR40][R16.64+0x46c], R49 ;  /* 0x00046c3110007985 */ /* 0x000fe2000c101928 */
[----:B--2---:R-:W-:-:S03]  /*dbb0*/  FMUL.FTZ R13, R25, R104 ;  /* 0x00000068190d7220 */ /* 0x004fc60000410000 */
[----:B------:R0:W-:Y:S01]  /*dbc0*/  ST.E desc[UR40][R16.64+0x28c], R27 ;  /* 0x00028c1b10007985 */ /* 0x0001e2000c101928 */
[C---:B-1----:R-:W-:Y:S01]  /*dbd0*/  FMUL.FTZ R39, R25.reuse, R108 ;  /* 0x0000006c19277220 */ /* 0x042fe20000410000 */
[C---:B----4-:R-:W-:Y:S01]  /*dbe0*/  FMUL.FTZ R41, R25.reuse, R110 ;  /* 0x0000006e19297220 */ /* 0x050fe20000410000 */
[C---:B------:R-:W-:Y:S01]  /*dbf0*/  FMUL.FTZ R43, R25.reuse, R112 ;  /* 0x00000070192b7220 */ /* 0x040fe20000410000 */
[C---:B------:R-:W-:Y:S01]  /*dc00*/  FMUL.FTZ R45, R25.reuse, R114 ;  /* 0x00000072192d7220 */ /* 0x040fe20000410000 */
[C---:B------:R-:W-:Y:S01]  /*dc10*/  FMUL.FTZ R47, R25.reuse, R116 ;  /* 0x00000074192f7220 */ /* 0x040fe20000410000 */
[C---:B0-----:R-:W-:Y:S01]  /*dc20*/  FMUL.FTZ R27, R25.reuse, R120 ;  /* 0x00000078191b7220 */ /* 0x041fe20000410000 */
[C---:B------:R-:W-:Y:S01]  /*dc30*/  FMUL.FTZ R49, R25.reuse, R122 ;  /* 0x0000007a19317220 */ /* 0x040fe20000410000 */
[----:B------:R0:W-:Y:S04]  /*dc40*/  ST.E desc[UR40][R16.64+0x288], R13 ;  /* 0x0002880d10007985 */ /* 0x0001e8000c101928 */
[----:B------:R1:W-:Y:S01]  /*dc50*/  ST.E desc[UR40][R16.64+0x298], R39 ;  /* 0x0002982710007985 */ /* 0x0003e2000c101928 */
[----:B------:R-:W-:-:S03]  /*dc60*/  FMUL.FTZ R51, R25, R124 ;  /* 0x0000007c19337220 */ /* 0x000fc60000410000 */
[----:B------:R2:W-:Y:S01]  /*dc70*/  ST.E desc[UR40][R16.64+0x29c], R41 ;  /* 0x00029c2910007985 */ /* 0x0005e2000c101928 */
[----:B------:R-:W-:-:S03]  /*dc80*/  FMUL.FTZ R53, R25, R126 ;  /* 0x0000007e19357220 */ /* 0x000fc60000410000 */
        /* <DEDUP_REMOVED lines=10> */
[C---:B-1----:R-:W-:Y:S01]  /*dd30*/  FMUL.FTZ R47, R25.reuse, R136 ;  /* 0x00000088192f7220 */ /* 0x042fe20000410000 */
[C---:B--2---:R-:W-:Y:S01]  /*dd40*/  FMUL.FTZ R27, R25.reuse, R140 ;  /* 0x0000008c191b7220 */ /* 0x044fe20000410000 */
[C---:B---3--:R-:W-:Y:S01]  /*dd50*/  FMUL.FTZ R49, R25.reuse, R142 ;  /* 0x0000008e19317220 */ /* 0x048fe20000410000 */
        /* <DEDUP_REMOVED lines=82> */
[----:B------:R-:W-:Y:S01]  /*e280*/  VIADD R26, R73, 0x8 ;  /* 0x00000008491a7836 */ /* 0x000fe20000000000 */
[----:B------:R-:W-:Y:S04]  /*e290*/  ST.E desc[UR40][R16.64+0x348], R55 ;  /* 0x0003483710007985 */ /* 0x000fe8000c101928 */
[----:B------:R-:W-:Y:S04]  /*e2a0*/  ST.E desc[UR40][R16.64+0x3fc], R13 ;  /* 0x0003fc0d10007985 */ /* 0x000fe8000c101928 */
[----:B------:R-:W-:Y:S04]  /*e2b0*/  ST.E desc[UR40][R16.64+0x41c], R51 ;  /* 0x00041c3310007985 */ /* 0x000fe8000c101928 */
[----:B------:R0:W-:Y:S04]  /*e2c0*/  ST.E desc[UR40][R16.64+0x428], R39 ;  /* 0x0004282710007985 */ /* 0x0001e8000c101928 */
[----:B------:R1:W-:Y:S04]  /*e2d0*/  ST.E desc[UR40][R16.64+0x42c], R41 ;  /* 0x00042c2910007985 */ /* 0x0003e8000c101928 */
[----:B------:R-:W-:Y:S04]  /*e2e0*/  ST.E desc[UR40][R16.64+0x438], R43 ;  /* 0x0004382b10007985 */ /* 0x000fe8000c101928 */
[----:B------:R-:W-:Y:S04]  /*e2f0*/  ST.E desc[UR40][R16.64+0x43c], R45 ;  /* 0x00043c2d10007985 */ /* 0x000fe8000c101928 */
[----:B------:R-:W-:Y:S04]  /*e300*/  ST.E desc[UR40][R16.64+0x448], R53 ;  /* 0x0004483510007985 */ /* 0x000fe8000c101928 */
[----:B------:R2:W-:Y:S04]  /*e310*/  ST.E desc[UR40][R16.64+0x44c], R27 ;  /* 0x00044c1b10007985 */ /* 0x0005e8000c101928 */
[----:B------:R-:W-:Y:S04]  /*e320*/  ST.E desc[UR40][R16.64+0x458], R47 ;  /* 0x0004582f10007985 */ /* 0x000fe8000c101928 */
[----:B------:R-:W-:Y:S04]  /*e330*/  ST.E desc[UR40][R16.64+0x45c], R49 ;  /* 0x00045c3110007985 */ /* 0x000fe8000c101928 */
[----:B------:R3:W-:Y:S01]  /*e340*/  ST.E desc[UR40][R16.64+0x468], R25 ;  /* 0x0004681910007985 */ /* 0x0007e2000c101928 */
[----:B------:R4:W-:Y:S06]  /*e350*/  BAR.SYNC.DEFER_BLOCKING R26, 0x100 ;  /* 0x0004001a0000751d */ /* 0x0009ec0000010000 */
[----:B0-----:R-:W2:Y:S04]  /*e360*/  LD.E R39, desc[UR40][R16.64+0x270] ;  /* 0x0002702810277980 */ /* 0x001ea8000c101900 */
[----:B------:R-:W4:Y:S04]  /*e370*/  LD.E R24, desc[UR40][R16.64+0x218] ;  /* 0x0002182810187980 */ /* 0x000f28000c101900 */
[----:B------:R-:W4:Y:S04]  /*e380*/  LD.E.64 R12, desc[UR40][R16.64+0xa8] ;  /* 0x0000a828100c7980 */ /* 0x000f28000c101b00 */
[----:B--2---:R0:W-:Y:S04]  /*e390*/  ST.E desc[UR40][R16.64+0x270], R39 ;  /* 0x0002702710007985 */ /* 0x0041e8000c101928 */
[----:B-1----:R-:W2:Y:S04]  /*e3a0*/  LD.E R41, desc[UR40][R8.64] ;  /* 0x0000002808297980 */ /* 0x002ea8000c101900 */
[----:B--2---:R1:W-:Y:S04]  /*e3b0*/  ST.E desc[UR40][R8.64], R41 ;  /* 0x0000002908007985 */ /* 0x0043e8000c101928 */
[----:B------:R-:W2:Y:S04]  /*e3c0*/  LD.E R27, desc[UR40][R6.64] ;  /* 0x00000028061b7980 */ /* 0x000ea8000c101900 */
[----:B--2---:R-:W-:Y:S04]  /*e3d0*/  ST.E desc[UR40][R6.64], R27 ;  /* 0x0000001b06007985 */ /* 0x004fe8000c101928 */
[----:B------:R-:W2:Y:S04]  /*e3e0*/  LD.E R43, desc[UR40][R4.64] ;  /* 0x00000028042b7980 */ /* 0x000ea8000c101900 */
[----:B--2---:R2:W-:Y:S04]  /*e3f0*/  ST.E desc[UR40][R4.64], R43 ;  /* 0x0000002b04007985 */ /* 0x0045e8000c101928 */
[----:B---3--:R-:W3:Y:S04]  /*e400*/  LD.E R25, desc[UR40][R16.64+0x280] ;  /* 0x0002802810197980 */ /* 0x008ee8000c101900 */
[----:B------:R-:W3:Y:S04]  /*e410*/  LD.E R45, desc[UR40][R16.64+0x284] ;  /* 0x00028428102d7980 */ /* 0x000ee8000c101900 */
[----:B0-----:R-:W3:Y:S04]  /*e420*/  LD.E R39, desc[UR40][R16.64+0x288] ;  /* 0x0002882810277980 */ /* 0x001ee8000c101900 */
[----:B------:R-:W3:Y:S04]  /*e430*/  LD.E R47, desc[UR40][R16.64+0x28c] ;  /* 0x00028c28102f7980 */ /* 0x000ee8000c101900 */
[----:B------:R-:W3:Y:S04]  /*e440*/  LD.E R49, desc[UR40][R16.64+0x290] ;  /* 0x0002902810317980 */ /* 0x000ee8000c101900 */
[----:B------:R-:W3:Y:S04]  /*e450*/  LD.E R51, desc[UR40][R16.64+0x294] ;  /* 0x0002942810337980 */ /* 0x000ee8000c101900 */
[----:B-1----:R-:W3:Y:S04]  /*e460*/  LD.E R41, desc[UR40][R16.64+0x298] ;  /* 0x0002982810297980 */ /* 0x002ee8000c101900 */
[----:B------:R-:W3:Y:S04]  /*e470*/  LD.E R53, desc[UR40][R16.64+0x29c] ;  /* 0x00029c2810357980 */ /* 0x000ee8000c101900 */
[----:B------:R-:W3:Y:S04]  /*e480*/  LD.E R55, desc[UR40][R16.64+0x2a0] ;  /* 0x0002a02810377980 */ /* 0x000ee8000c101900 */
[----:B------:R-:W3:Y:S04]  /*e490*/  LD.E R57, desc[UR40][R16.64+0x2a4] ;  /* 0x0002a42810397980 */ /* 0x000ee8000c101900 */
[----:B--2---:R-:W2:Y:S04]  /*e4a0*/  LD.E R43, desc[UR40][R16.64+0x2a8] ;  /* 0x0002a828102b7980 */ /* 0x004ea8000c101900 */
[----:B------:R-:W2:Y:S04]  /*e4b0*/  LD.E R59, desc[UR40][R16.64+0x2ac] ;  /* 0x0002ac28103b7980 */ /* 0x000ea8000c101900 */
[----:B------:R-:W2:Y:S04]  /*e4c0*/  LD.E R61, desc[UR40][R16.64+0x2b0] ;  /* 0x0002b028103d7980 */ /* 0x000ea8000c101900 */
[----:B------:R-:W2:Y:S04]  /*e4d0*/  LD.E R63, desc[UR40][R16.64+0x2b4] ;  /* 0x0002b428103f7980 */ /* 0x000ea8000c101900 */
[----:B------:R-:W2:Y:S04]  /*e4e0*/  LD.E R65, desc[UR40][R16.64+0x2b8] ;  /* 0x0002b82810417980 */ /* 0x000ea8000c101900 */
[----:B------:R-:W2:Y:S04]  /*e4f0*/  LD.E R67, desc[UR40][R16.64+0x2bc] ;  /* 0x0002bc2810437980 */ /* 0x000ea8000c101900 */
[----:B----4-:R-:W4:Y:S04]  /*e500*/  LD.E R26, desc[UR40][R16.64+0x2c4] ;  /* 0x0002c428101a7980 */ /* 0x010f28000c101900 */
        /* <DEDUP_REMOVED lines=58> */
[----:B---3--:R0:W-:Y:S04]  /*e8b0*/  ST.E desc[UR40][R16.64+0x280], R25 ;  /* 0x0002801910007985 */ /* 0x0081e8000c101928 */
[----:B------:R-:W-:Y:S04]  /*e8c0*/  ST.E desc[UR40][R16.64+0x284], R45 ;  /* 0x0002842d10007985 */ /* 0x000fe8000c101928 */
[----:B------:R1:W-:Y:S04]  /*e8d0*/  ST.E desc[UR40][R16.64+0x288], R39 ;  /* 0x0002882710007985 */ /* 0x0003e8000c101928 */
[----:B------:R-:W-:Y:S04]  /*e8e0*/  ST.E desc[UR40][R16.64+0x28c], R47 ;  /* 0x00028c2f10007985 */ /* 0x000fe8000c101928 */
[----:B------:R-:W-:Y:S04]  /*e8f0*/  ST.E desc[UR40][R16.64+0x290], R49 ;  /* 0x0002903110007985 */ /* 0x000fe8000c101928 */
[----:B------:R-:W-:Y:S04]  /*e900*/  ST.E desc[UR40][R16.64+0x294], R51 ;  /* 0x0002943310007985 */ /* 0x000fe8000c101928 */
[----:B------:R3:W-:Y:S04]  /*e910*/  ST.E desc[UR40][R16.64+0x298], R41 ;  /* 0x0002982910007985 */ /* 0x0007e8000c101928 */
[----:B------:R-:W-:Y:S04]  /*e920*/  ST.E desc[UR40][R16.64+0x29c], R53 ;  /* 0x00029c3510007985 */ /* 0x000fe8000c101928 */
[----:B------:R-:W-:Y:S04]  /*e930*/  ST.E desc[UR40][R16.64+0x2a0], R55 ;  /* 0x0002a03710007985 */ /* 0x000fe8000c101928 */
[----:B------:R-:W-:Y:S04]  /*e940*/  ST.E desc[UR40][R16.64+0x2a4], R57 ;  /* 0x0002a43910007985 */ /* 0x000fe8000c101928 */
[----:B--2---:R2:W-:Y:S04]  /*e950*/  ST.E desc[UR40][R16.64+0x2a8], R43 ;  /* 0x0002a82b10007985 */ /* 0x0045e8000c101928 */
[----:B------:R2:W-:Y:S04]  /*e960*/  ST.E desc[UR40][R16.64+0x2ac], R59 ;  /* 0x0002ac3b10007985 */ /* 0x0005e8000c101928 */
[----:B------:R2:W-:Y:S04]  /*e970*/  ST.E desc[UR40][R16.64+0x2b0], R61 ;  /* 0x0002b03d10007985 */ /* 0x0005e8000c101928 */
[----:B------:R2:W-:Y:S04]  /*e980*/  ST.E desc[UR40][R16.64+0x2b4], R63 ;  /* 0x0002b43f10007985 */ /* 0x0005e8000c101928 */
[----:B------:R2:W-:Y:S04]  /*e990*/  ST.E desc[UR40][R16.64+0x2b8], R65 ;  /* 0x0002b84110007985 */ /* 0x0005e8000c101928 */
[----:B------:R2:W-:Y:S04]  /*e9a0*/  ST.E desc[UR40][R16.64+0x2bc], R67 ;  /* 0x0002bc4310007985 */ /* 0x0005e8000c101928 */
[----:B0-----:R-:W4:Y:S04]  /*e9b0*/  LD.E R25, desc[UR40][R16.64+0x2c0] ;  /* 0x0002c02810197980 */ /* 0x001f28000c101900 */
[----:B-1----:R-:W4:Y:S04]  /*e9c0*/  LD.E R39, desc[UR40][R16.64+0x2d0] ;  /* 0x0002d02810277980 */ /* 0x002f28000c101900 */
[----:B---3--:R-:W3:Y:S04]  /*e9d0*/  LD.E R41, desc[UR40][R16.64+0x2d8] ;  /* 0x0002d82810297980 */ /* 0x008ee8000c101900 */
[----:B--2---:R-:W2:Y:S04]  /*e9e0*/  LD.E R43, desc[UR40][R16.64+0x2e0] ;  /* 0x0002e028102b7980 */ /* 0x004ea8000c101900 */
        /* <DEDUP_REMOVED lines=45> */
[----:B----4-:R-:W-:Y:S04]  /*ecc0*/  ST.E desc[UR40][R16.64+0x2c4], R26 ;  /* 0x0002c41a10007985 */ /* 0x010fe8000c101928 */
        /* <DEDUP_REMOVED lines=27> */
[----:B---3--:R3:W-:Y:S04]  /*ee80*/  ST.E desc[UR40][R16.64+0x2d8], R41 ;  /* 0x0002d82910007985 */ /* 0x0087e8000c101928 */
[----:B--2---:R2:W-:Y:S04]  /*ee90*/  ST.E desc[UR40][R16.64+0x2e0], R43 ;  /* 0x0002e02b10007985 */ /* 0x0045e8000c101928 */
        /* <DEDUP_REMOVED lines=78> */
[----:B0-----:R-:W4:Y:S01]  /*f380*/  LDL R25, [R1+0x88] ;  /* 0x0000880001197983 */ /* 0x001f220000100800 */
[----:B------:R-:W-:-:S02]  /*f390*/  IMAD R12, R24, 0xc00, R12 ;  /* 0x00000c00180c7824 */ /* 0x000fc400078e020c */
[----:B------:R-:W-:Y:S01]  /*f3a0*/  IMAD.MOV.U32 R27, RZ, RZ, R13 ;  /* 0x000000ffff1b7224 */ /* 0x000fe200078e000d */
[----:B------:R-:W-:Y:S01]  /*f3b0*/  F2FP.F16.F32.PACK_AB R152, R37, R152 ;  /* 0x000000982598723e */ /* 0x000fe200000000ff */
[C---:B------:R-:W-:Y:S01]  /*f3c0*/  VIADD R24, R12.reuse, 0x80 ;  /* 0x000000800c187836 */ /* 0x040fe20000000000 */
[----:B------:R-:W-:Y:S01]  /*f3d0*/  F2FP.F16.F32.PACK_AB R153, R153, R36 ;  /* 0x000000249999723e */ /* 0x000fe200000000ff */
[----:B------:R-:W-:Y:S01]  /*f3e0*/  VIADD R26, R12, 0x100 ;  /* 0x000001000c1a7836 */ /* 0x000fe20000000000 */
[----:B------:R-:W-:Y:S01]  /*f3f0*/  R2UR UR15, R27 ;  /* 0x000000001b0f72ca */ /* 0x000fe200000e0000 */
[----:B------:R-:W4:Y:S01]  /*f400*/  LD.E R36, desc[UR40][R16.64+0x2a0] ;  /* 0x0002a02810247980 */ /* 0x000f22000c101900 */
[----:B------:R-:W-:Y:S02]  /*f410*/  R2UR UR10, R24 ;  /* 0x00000000180a72ca */ /* 0x000fe400000e0000 */
[----:B------:R-:W-:Y:S01]  /*f420*/  R2UR UR14, R26 ;  /* 0x000000001a0e72ca */ /* 0x000fe200000e0000 */
[----:B------:R-:W4:Y:S01]  /*f430*/  LD.E R24, desc[UR40][R16.64+0x270] ;  /* 0x0002702810187980 */ /* 0x000f22000c101900 */
[----:B------:R-:W-:-:S02]  /*f440*/  F2FP.F16.F32.PACK_AB R154, R154, R35 ;  /* 0x000000239a9a723e */ /* 0x000fc400000000ff */
[----:B------:R-:W-:Y:S01]  /*f450*/  F2FP.F16.F32.PACK_AB R155, R155, R34 ;  /* 0x000000229b9b723e */ /* 0x000fe200000000ff */
[----:B------:R-:W4:Y:S01]  /*f460*/  LD.E R35, desc[UR40][R16.64+0x29c] ;  /* 0x00029c2810237980 */ /* 0x000f22000c101900 */
[----:B------:R-:W-:Y:S02]  /*f470*/  F2FP.F16.F32.PACK_AB R156, R156, R33 ;  /* 0x000000219c9c723e */ /* 0x000fe400000000ff */
[----:B------:R-:W-:Y:S01]  /*f480*/  F2FP.F16.F32.PACK_AB R157, R157, R32 ;  /* 0x000000209d9d723e */ /* 0x000fe200000000ff */
[----:B------:R-:W4:Y:S01]  /*f490*/  LD.E R33, desc[UR40][R16.64+0x294] ;  /* 0x0002942810217980 */ /* 0x000f22000c101900 */
[----:B------:R-:W-:Y:S02]  /*f4a0*/  F2FP.F16.F32.PACK_AB R158, R158, R31 ;  /* 0x0000001f9e9e723e */ /* 0x000fe400000000ff */
[----:B------:R-:W-:Y:S01]  /*f4b0*/  F2FP.F16.F32.PACK_AB R159, R159, R30 ;  /* 0x0000001e9f9f723e */ /* 0x000fe200000000ff */
[----:B------:R-:W4:Y:S01]  /*f4c0*/  LD.E R31, desc[UR40][R16.64+0x28c] ;  /* 0x00028c28101f7980 */ /* 0x000f22000c101900 */
[----:B------:R-:W-:-:S02]  /*f4d0*/  F2FP.F16.F32.PACK_AB R160, R160, R29 ;  /* 0x0000001da0a0723e */ /* 0x000fc400000000ff */
[----:B------:R-:W-:Y:S01]  /*f4e0*/  F2FP.F16.F32.PACK_AB R161, R161, R28 ;  /* 0x0000001ca1a1723e */ /* 0x000fe200000000ff */
[----:B------:R-:W4:Y:S04]  /*f4f0*/  LD.E R29, desc[UR40][R16.64+0x284] ;  /* 0x00028428101d7980 */ /* 0x000f28000c101900 */
[----:B------:R-:W4:Y:S04]  /*f500*/  LD.E R28, desc[UR40][R16.64+0x280] ;  /* 0x00028028101c7980 */ /* 0x000f28000c101900 */
[----:B------:R-:W4:Y:S04]  /*f510*/  LD.E R30, desc[UR40][R16.64+0x288] ;  /* 0x00028828101e7980 */ /* 0x000f28000c101900 */
[----:B------:R-:W4:Y:S04]  /*f520*/  LD.E R32, desc[UR40][R16.64+0x290] ;  /* 0x0002902810207980 */ /* 0x000f28000c101900 */
[----:B------:R-:W4:Y:S04]  /*f530*/  LD.E R34, desc[UR40][R16.64+0x298] ;  /* 0x0002982810227980 */ /* 0x000f28000c101900 */
[----:B------:R-:W4:Y:S04]  /*f540*/  LD.E R37, desc[UR40][R16.64+0x2a4] ;  /* 0x0002a42810257980 */ /* 0x000f28000c101900 */
[----:B------:R-:W4:Y:S04]  /*f550*/  LD.E R38, desc[UR40][R16.64+0x2a8] ;  /* 0x0002a82810267980 */ /* 0x000f28000c101900 */
[----:B-1----:R-:W4:Y:S04]  /*f560*/  LD.E R39, desc[UR40][R16.64+0x2ac] ;  /* 0x0002ac2810277980 */ /* 0x002f28000c101900 */
[----:B------:R-:W4:Y:S04]  /*f570*/  LD.E R40, desc[UR40][R16.64+0x2b0] ;  /* 0x0002b02810287980 */ /* 0x000f28000c101900 */
[----:B---3--:R-:W3:Y:S04]  /*f580*/  LD.E R41, desc[UR40][R16.64+0x2b4] ;  /* 0x0002b42810297980 */ /* 0x008ee8000c101900 */
[----:B------:R-:W3:Y:S04]  /*f590*/  LD.E R42, desc[UR40][R16.64+0x2b8] ;  /* 0x0002b828102a7980 */ /* 0x000ee8000c101900 */
[----:B--2---:R-:W3:Y:S04]  /*f5a0*/  LD.E R43, desc[UR40][R16.64+0x2bc] ;  /* 0x0002bc28102b7980 */ /* 0x004ee8000c101900 */
[----:B------:R-:W3:Y:S04]  /*f5b0*/  LD.E R44, desc[UR40][R16.64+0x2c0] ;  /* 0x0002c028102c7980 */ /* 0x000ee8000c101900 */
[----:B----4-:R-:W3:Y:S04]  /*f5c0*/  LD.E R45, desc[UR40][R16.64+0x2c4] ;  /* 0x0002c428102d7980 */ /* 0x010ee8000c101900 */
[----:B------:R-:W3:Y:S04]  /*f5d0*/  LD.E R46, desc[UR40][R16.64+0x2c8] ;  /* 0x0002c828102e7980 */ /* 0x000ee8000c101900 */
        /* <DEDUP_REMOVED lines=52> */
[----:B------:R-:W3:Y:S01]  /*f920*/  LD.E R99, desc[UR40][R16.64+0x39c] ;  /* 0x00039c2810637980 */ /* 0x000ee2000c101900 */
[----:B------:R-:W-:Y:S01]  /*f930*/  ISETP.NE.U32.AND P2, PT, R25, RZ, PT ;  /* 0x000000ff1900720c */ /* 0x000fe20003f45070 */
[----:B------:R-:W-:-:S02]  /*f940*/  IMAD.MOV.U32 R25, RZ, RZ, R13 ;  /* 0x000000ffff197224 */ /* 0x000fc400078e000d */
[----:B------:R-:W3:Y:S03]  /*f950*/  LD.E R100, desc[UR40][R16.64+0x3a0] ;  /* 0x0003a02810647980 */ /* 0x000ee6000c101900 */
[----:B------:R-:W-:Y:S01]  /*f960*/  R2UR UR11, R25 ;  /* 0x00000000190b72ca */ /* 0x000fe200000e0000 */
        /* <DEDUP_REMOVED lines=54> */
[----:B------:R-:W-:-:S02]  /*fcd0*/  R2UR UR6, R12 ;  /* 0x000000000c0672ca */ /* 0x000fc400000e0000 */
[----:B------:R-:W-:Y:S01]  /*fce0*/  R2UR UR7, R13 ;  /* 0x000000000d0772ca */ /* 0x000fe200000e0000 */
[----:B------:R-:W-:Y:S01]  /*fcf0*/  VOTEU.ANY UP0, P2 ;  /* 0x00000000003f7886 */ /* 0x000fe20001000100 */
[----:B---3--:R-:W-:-:S11]  /*fd00*/  WARPGROUP.ARRIVE ;  /* 0x00000000000079c5 */ /* 0x008fd60000000000 */
[----:B------:R-:W-:Y:S01]  /*fd10*/  HGMMA.64x256x16.F32 R24, R152, gdesc[UR4].tnspB, R24, UP0, gsb0 ;  /* 0x43e0000498187df0 */ /* 0x000fe2000b800818 */
[----:B------:R-:W-:Y:S02]  /*fd20*/  F2FP.F16.F32.PACK_AB R162, R162, R15 ;  /* 0x0000000fa2a2723e */ /* 0x000fe400000000ff */
[----:B------:R-:W-:Y:S01]  /*fd30*/  F2FP.F16.F32.PACK_AB R163, R14, R163 ;  /* 0x000000a30ea3723e */ /* 0x000fe200000000ff */
        /* <DEDUP_REMOVED lines=128> */
[----:B------:R0:W-:Y:S02]  /*10540*/  ST.E desc[UR40][R16.64+0x46c], R151 ;  /* 0x00046c9710007985 */ /* 0x0001e4000c101928 */
[----:B0-----:R-:W-:-:S06]  /*10550*/  WARPGROUP.ARRIVE ;  /* 0x00000000000079c5 */ /* 0x001fcc0000000000 */
[----:B------:R-:W-:Y:S01]  /*10560*/  HGMMA.64x256x16.F32 R24, R156, gdesc[UR8].tnspB, R24, gsb0 ;  /* 0x43e000089c187df0 */ /* 0x000fe20008000818 */
[----:B------:R-:W-:Y:S01]  /*10570*/  STL [R1+0x88], R0 ;  /* 0x0000880001007387 */ /* 0x000fe20000100800 */
[----:B------:R-:W-:Y:S02]  /*10580*/  VIADD R14, R12, 0x180 ;  /* 0x000001800c0e7836 */ /* 0x000fe40000000000 */
[----:B------:R-:W-:-:S03]  /*10590*/  IMAD.MOV.U32 R15, RZ, RZ, R13 ;  /* 0x000000ffff0f7224 */ /* 0x000fc600078e000d */
[----:B------:R-:W-:Y:S02]  /*105a0*/  R2UR UR6, R14 ;  /* 0x000000000e0672ca */ /* 0x000fe400000e0000 */
[----:B------:R-:W-:Y:S02]  /*105b0*/  R2UR UR7, R15 ;  /* 0x000000000f0772ca */ /* 0x000fe400000e0000 */
[----:B------:R-:W-:Y:S02]  /*105c0*/  F2FP.F16.F32.PACK_AB R152, R230, R229 ;  /* 0x000000e5e698723e */ /* 0x000fe400000000ff */
[----:B------:R-:W-:Y:S02]  /*105d0*/  F2FP.F16.F32.PACK_AB R153, R228, R227 ;  /* 0x000000e3e499723e */ /* 0x000fe400000000ff */
[----:B------:R-:W-:Y:S02]  /*105e0*/  F2FP.F16.F32.PACK_AB R154, R226, R225 ;  /* 0x000000e1e29a723e */ /* 0x000fe400000000ff */
[----:B------:R-:W-:Y:S01]  /*105f0*/  F2FP.F16.F32.PACK_AB R155, R175, R174 ;  /* 0x000000aeaf9b723e */ /* 0x000fe200000000ff */
[----:B------:R-:W-:-:S02]  /*10600*/  WARPGROUP.DEPBAR.LE gsb0, 0x0 ;  /* 0x00008000000079c5 */ /* 0x000fc40000010000 */
        /* <DEDUP_REMOVED lines=132> */
[----:B------:R-:W-:Y:S01]  /*10e50*/  IMAD.MOV.U32 R15, RZ, RZ, R13 ;  /* 0x000000ffff0f7224 */ /* 0x000fe200078e000d */
        /* <DEDUP_REMOVED lines=131> */
[----:B------:R-:W-:Y:S01]  /*11690*/  R2UR UR6, R14 ;  /* 0x000000000e0672ca */ /* 0x000fe200000e0000 */
[----:B------:R-:W-:Y:S01]  /*116a0*/  STL [R1+0x88], R0 ;  /* 0x0000880001007387 */ /* 0x000fe20000100800 */
[----:B------:R-:W-:Y:S01]  /*116b0*/  R2UR UR7, R15 ;  /* 0x000000000f0772ca */ /* 0x000fe200000e0000 */
[----:B------:R-:W-:Y:S01]  /*116c0*/  VIADD R12, R12, 0x280 ;  /* 0x000002800c0c7836 */ /* 0x000fe20000000000 */
[----:B------:R-:W-:Y:S02]  /*116d0*/  WARPGROUP.DEPBAR.LE gsb0, 0x0 ;  /* 0x00008000000079c5 */ /* 0x000fe40000010000 */
[----:B------:R-:W-:Y:S01]  /*116e0*/  ST.E desc[UR40][R16.64+0x270], R24 ;  /* 0x0002701810007985 */ /* 0x000fe2000c101928 */
[----:B------:R-:W-:Y:S02]  /*116f0*/  F2FP.F16.F32.PACK_AB R152, R173, R172 ;  /* 0x000000acad98723e */ /* 0x000fe400000000ff */
[----:B------:R-:W-:Y:S01]  /*11700*/  F2FP.F16.F32.PACK_AB R153, R171, R170 ;  /* 0x000000aaab99723e */ /* 0x000fe200000000ff */
[----:B------:R-:W-:Y:S01]  /*11710*/  ST.E desc[UR40][R8.64], R25 ;  /* 0x0000001908007985 */ /* 0x000fe2000c101928 */
[----:B------:R-:W-:-:S02]  /*11720*/  F2FP.F16.F32.PACK_AB R154, R168, R169 ;  /* 0x000000a9a89a723e */ /* 0x000fc400000000ff */
[----:B------:R-:W-:Y:S01]  /*11730*/  F2FP.F16.F32.PACK_AB R155, R167, R166 ;  /* 0x000000a6a79b723e */ /* 0x000fe200000000ff */
        /* <DEDUP_REMOVED lines=266> */
[----:B------:R-:W-:Y:S02]  /*127e0*/  STL [R1+0x88], R0 ;  /* 0x0000880001007387 */ /* 0x000fe40000100800 */
[----:B------:R-:W-:Y:S02]  /*127f0*/  WARPGROUP.DEPBAR.LE gsb0, 0x0 ;  /* 0x00008000000079c5 */ /* 0x000fe40000010000 */
[----:B------:R-:W-:Y:S04]  /*12800*/  ST.E desc[UR40][R16.64+0x270], R24 ;  /* 0x0002701810007985 */ /* 0x000fe8000c101928 */
[----:B------:R0:W-:Y:S04]  /*12810*/  ST.E desc[UR40][R8.64], R25 ;  /* 0x0000001908007985 */ /* 0x0001e8000c101928 */
[----:B------:R-:W-:Y:S04]  /*12820*/  ST.E desc[UR40][R6.64], R26 ;  /* 0x0000001a06007985 */ /* 0x000fe8000c101928 */
        /* <DEDUP_REMOVED lines=125> */
[----:B------:R-:W-:Y:S04]  /*13000*/  STL [R1+0x88], R0 ;  /* 0x0000880001007387 */ /* 0x000fe80000100800 */
[----:B------:R-:W2:Y:S04]  /*13010*/  LD.E R3, desc[UR40][R16.64+0x270] ;  /* 0x0002702810037980 */ /* 0x000ea8000c101900 */
[----:B--2---:R2:W-:Y:S04]  /*13020*/  ST.E desc[UR40][R16.64+0x270], R3 ;  /* 0x0002700310007985 */ /* 0x0045e8000c101928 */
[----:B------:R-:W3:Y:S04]  /*13030*/  LD.E R11, desc[UR40][R8.64] ;  /* 0x00000028080b7980 */ /* 0x000ee8000c101900 */
[----:B---3--:R3:W-:Y:S04]  /*13040*/  ST.E desc[UR40][R8.64], R11 ;  /* 0x0000000b08007985 */ /* 0x0087e8000c101928 */
[----:B------:R-:W4:Y:S04]  /*13050*/  LD.E R13, desc[UR40][R6.64] ;  /* 0x00000028060d7980 */ /* 0x000f28000c101900 */
[----:B----4-:R4:W-:Y:S04]  /*13060*/  ST.E desc[UR40][R6.64], R13 ;  /* 0x0000000d06007985 */ /* 0x0109e8000c101928 */
[----:B------:R-:W2:Y:S04]  /*13070*/  LD.E R15, desc[UR40][R4.64] ;  /* 0x00000028040f7980 */ /* 0x000ea8000c101900 */
[----:B--2---:R2:W-:Y:S04]  /*13080*/  ST.E desc[UR40][R4.64], R15 ;  /* 0x0000000f04007985 */ /* 0x0045e8000c101928 */
[----:B------:R-:W2:Y:S04]  /*13090*/  LD.E R19, desc[UR40][R16.64+0x280] ;  /* 0x0002802810137980 */ /* 0x000ea8000c101900 */
[----:B------:R-:W2:Y:S04]  /*130a0*/  LD.E R21, desc[UR40][R16.64+0x284] ;  /* 0x0002842810157980 */ /* 0x000ea8000c101900 */
[----:B0-----:R-:W2:Y:S04]  /*130b0*/  LD.E R25, desc[UR40][R16.64+0x288] ;  /* 0x0002882810197980 */ /* 0x001ea8000c101900 */
[----:B-1----:R-:W2:Y:S04]  /*130c0*/  LD.E R27, desc[UR40][R16.64+0x28c] ;  /* 0x00028c28101b7980 */ /* 0x002ea8000c101900 */
[----:B------:R-:W2:Y:S04]  /*130d0*/  LD.E R3, desc[UR40][R16.64+0x290] ;  /* 0x0002902810037980 */ /* 0x000ea8000c101900 */
[----:B------:R-:W2:Y:S04]  /*130e0*/  LD.E R29, desc[UR40][R16.64+0x294] ;  /* 0x00029428101d7980 */ /* 0x000ea8000c101900 */
[----:B---3--:R-:W3:Y:S04]  /*130f0*/  LD.E R9, desc[UR40][R16.64+0x298] ;  /* 0x0002982810097980 */ /* 0x008ee8000c101900 */
[----:B------:R-:W3:Y:S04]  /*13100*/  LD.E R11, desc[UR40][R16.64+0x29c] ;  /* 0x00029c28100b7980 */ /* 0x000ee8000c101900 */
[----:B----4-:R-:W4:Y:S04]  /*13110*/  LD.E R7, desc[UR40][R16.64+0x2a0] ;  /* 0x0002a02810077980 */ /* 0x010f28000c101900 */
[----:B------:R-:W4:Y:S04]  /*13120*/  LD.E R13, desc[UR40][R16.64+0x2a4] ;  /* 0x0002a428100d7980 */ /* 0x000f28000c101900 */
        /* <DEDUP_REMOVED lines=114> */
[----:B------:R0:W-:Y:S04]  /*13850*/  ST.E desc[UR40][R16.64+0x280], R19 ;  /* 0x0002801310007985 */ /* 0x0001e8000c101928 */
[----:B------:R0:W-:Y:S04]  /*13860*/  ST.E desc[UR40][R16.64+0x284], R21 ;  /* 0x0002841510007985 */ /* 0x0001e8000c101928 */
[----:B------:R0:W-:Y:S04]  /*13870*/  ST.E desc[UR40][R16.64+0x288], R25 ;  /* 0x0002881910007985 */ /* 0x0001e8000c101928 */
[----:B------:R0:W-:Y:S04]  /*13880*/  ST.E desc[UR40][R16.64+0x28c], R27 ;  /* 0x00028c1b10007985 */ /* 0x0001e8000c101928 */
[----:B------:R0:W-:Y:S04]  /*13890*/  ST.E desc[UR40][R16.64+0x290], R3 ;  /* 0x0002900310007985 */ /* 0x0001e8000c101928 */
[----:B------:R0:W-:Y:S04]  /*138a0*/  ST.E desc[UR40][R16.64+0x294], R29 ;  /* 0x0002941d10007985 */ /* 0x0001e8000c101928 */
[----:B---3--:R0:W-:Y:S04]  /*138b0*/  ST.E desc[UR40][R16.64+0x298], R9 ;  /* 0x0002980910007985 */ /* 0x0081e8000c101928 */
[----:B------:R0:W-:Y:S04]  /*138c0*/  ST.E desc[UR40][R16.64+0x29c], R11 ;  /* 0x00029c0b10007985 */ /* 0x0001e8000c101928 */
[----:B----4-:R0:W-:Y:S04]  /*138d0*/  ST.E desc[UR40][R16.64+0x2a0], R7 ;  /* 0x0002a00710007985 */ /* 0x0101e8000c101928 */
[----:B------:R0:W-:Y:S04]  /*138e0*/  ST.E desc[UR40][R16.64+0x2a4], R13 ;  /* 0x0002a40d10007985 */ /* 0x0001e8000c101928 */
        /* <DEDUP_REMOVED lines=122> */
.L_x_3276:
[----:B------:R-:W-:Y:S05]  /*14090*/  BSYNC B0 ;  /* 0x0000000000007941 */ /* 0x000fea0003800000 */
.L_x_3275:
[----:B------:R-:W-:Y:S05]  /*140a0*/  @P1 BRA `(.L_x_3277) ;  /* 0xffffff6000581947 */ /* 0x000fea000383ffff */
.L_x_3260:
[----:B------:R-:W-:-:S13]  /*140b0*/  ISETP.GE.AND P1, PT, R10, UR45, PT ;  /* 0x0000002d0a007c0c */ /* 0x000fda000bf26270 */
[----:B------:R-:W-:Y:S05]  /*140c0*/  @!P1 BRA `(.L_x_3278) ;  /* 0x000000b000749947 */ /* 0x000fea0003800000 */
[----:B0-----:R0:W5:Y:S02]  /*140d0*/  LDL.64 R2, [R1+0x178] ;  /* 0x0001780001027983 */ /* 0x0011640000100a00 */
.L_x_3305:
        /* <DEDUP_REMOVED lines=21> */
.L_x_3280:
[----:B------:R-:W-:Y:S05]  /*14230*/  BSYNC B0 ;  /* 0x0000000000007941 */ /* 0x000fea0003800000 */
.L_x_3279:
        /* <DEDUP_REMOVED lines=13> */
.L_x_3282:
[----:B------:R-:W-:Y:S05]  /*14310*/  BSYNC B0 ;  /* 0x0000000000007941 */ /* 0x000fea0003800000 */
.L_x_3281:
        /* <DEDUP_REMOVED lines=8> */
.L_x_3284:
[----:B------:R-:W-:Y:S05]  /*143a0*/  BSYNC B0 ;  /* 0x0000000000007941 */ /* 0x000fea0003800000 */
.L_x_3283:
[----:B------:R-:W2:Y:S04]  /*143b0*/  LD.E R11, desc[UR40][R2.64] ;  /* 0x00000028020b7980 */ /* 0x000ea8000c101900 */
[----:B------:R-:W2:Y:S01]  /*143c0*/  LDL.64 R12, [R1+0xa0] ;  /* 0x0000a000010c7983 */ /* 0x000ea20000100a00 */
[----:B------:R-:W-:Y:S05]  /*143d0*/  WARPSYNC.ALL ;  /* 0x0000000000007948 */ /* 0x000fea0003800000 */
[----:B------:R-:W3:Y:S04]  /*143e0*/  LDL.64 R14, [R1+0x98] ;  /* 0x00009800010e7983 */ /* 0x000ee80000100a00 */
[----:B------:R-:W4:Y:S04]  /*143f0*/  LDL.64 R4, [R1+0x98] ;  /* 0x0000980001047983 */ /* 0x000f280000100a00 */
[----:B-1---5:R-:W4:Y:S01]  /*14400*/  LDL.64 R6, [R1+0x98] ;  /* 0x0000980001067983 */ /* 0x022f220000100a00 */
        /* <DEDUP_REMOVED lines=51> */
[----:B-1----:R-:W-:Y:S05]  /*14740*/  @!P2 BRA `(.L_x_3287) ;  /* 0x000000000004a947 */ /* 0x002fea0003800000 */
[----:B------:R-:W-:Y:S01]  /*14750*/  BPT.TRAP 0x1 ;  /* 0x000000040000795c */ /* 0x000fe20000300000 */
.L_x_3287:
[----:B------:R-:W-:Y:S05]  /*14760*/  BSYNC B0 ;  /* 0x0000000000007941 */ /* 0x000fea0003800000 */
.L_x_3286:
        /* <DEDUP_REMOVED lines=10> */
.L_x_3289:
[----:B------:R-:W-:Y:S05]  /*14810*/  BSYNC B0 ;  /* 0x0000000000007941 */ /* 0x000fea0003800000 */
.L_x_3288:
[----:B------:R-:W-:Y:S04]  /*14820*/  BSSY B0, `(.L_x_3290) ;  /* 0x0000006000007945 */ /* 0x000fe80003800000 */
[----:B--2---:R-:W-:Y:S05]  /*14830*/  @P1 BRA `(.L_x_3291) ;  /* 0x0000000000101947 */ /* 0x004fea0003800000 */
[----:B-----5:R-:W-:Y:S01]  /*14840*/  IMAD R4, R4, 0x8, R6 ;  /* 0x0000000804047824 */ /* 0x020fe200078e0206 */
[----:B------:R-:W-:-:S04]  /*14850*/  SHF.L.U32 R5, R5, 0x1f, RZ ;  /* 0x0000001f05057819 */ /* 0x000fc800000006ff */
[----:B------:R-:W2:Y:S02]  /*14860*/  SYNCS.PHASECHK.TRANS64.TRYWAIT P1, [R4+URZ], R5 ;  /* 0x00000005040075a7 */ /* 0x000ea4000802017f */
[----:B--2---:R-:W-:Y:S05]  /*14870*/  @!P1 BRA `(.L_x_3292) ;  /* 0x0000018800549947 */ /* 0x004fea0003800000 */
.L_x_3291:
[----:B------:R-:W-:Y:S05]  /*14880*/  BSYNC B0 ;  /* 0x0000000000007941 */ /* 0x000fea0003800000 */
.L_x_3290:
[----:B------:R-:W3:Y:S04]  /*14890*/  LD.E R21, desc[UR40][R2.64] ;  /* 0x0000002802157980 */ /* 0x000ee8000c101900 */
[----:B--2--5:R-:W3:Y:S04]  /*148a0*/  LDL.64 R4, [R1+0x118] ;  /* 0x0001180001047983 */ /* 0x024ee80000100a00 */
[----:B-1----:R-:W2:Y:S04]  /*148b0*/  LDL R11, [R1+0x90] ;  /* 0x00009000010b7983 */ /* 0x002ea80000100800 */
[----:B------:R-:W4:Y:S04]  /*148c0*/  LDL.64 R6, [R1+0x110] ;  /* 0x0001100001067983 */ /* 0x000f280000100a00 */
[----:B------:R-:W4:Y:S04]  /*148d0*/  LDL.64 R14, [R1+0x110] ;  /* 0x00011000010e7983 */ /* 0x000f280000100a00 */
[----:B------:R-:W4:Y:S04]  /*148e0*/  LDL.64 R12, [R1+0x110] ;  /* 0x00011000010c7983 */ /* 0x000f280000100a00 */
[----:B------:R-:W4:Y:S01]  /*148f0*/  LDL.64 R8, [R1+0x110] ;  /* 0x0001100001087983 */ /* 0x000f220000100a00 */
[----:B------:R-:W-:Y:S05]  /*14900*/  WARPSYNC.ALL ;  /* 0x0000000000007948 */ /* 0x000fea0003800000 */
[----:B------:R-:W-:Y:S01]  /*14910*/  WARPGROUP.ARRIVE ;  /* 0x00000000000079c5 */ /* 0x000fe20000000000 */
[----:B---3--:R-:W-:Y:S01]  /*14920*/  IMAD R4, R21, 0xc00, R4 ;  /* 0x00000c0015047824 */ /* 0x008fe200078e0204 */
[----:B------:R-:W-:-:S02]  /*14930*/  R2UR UR7, R5 ;  /* 0x00000000050772ca */ /* 0x000fc400000e0000 */
[----:B--2---:R-:W-:Y:S02]  /*14940*/  ISETP.NE.U32.AND P1, PT, R11, RZ, PT ;  /* 0x000000ff0b00720c */ /* 0x004fe40003f25070 */
        /* <DEDUP_REMOVED lines=163> */
[----:B------:R-:W1:Y:S01]  /*15380*/  S2R R72, SR_TID.X ;  /* 0x0000000000487919 */ /* 0x000e620000002100 */
[----:B------:R-:W-:Y:S04]  /*15390*/  STL [R1+0x90], R0 ;  /* 0x0000900001007387 */ /* 0x000fe80000100800 */
[----:B------:R-:W-:Y:S01]  /*153a0*/  STL [R1+0x90], R0 ;  /* 0x0000900001007387 */ /* 0x000fe20000100800 */
[----:B------:R-:W-:-:S02]  /*153b0*/  WARPGROUP.DEPBAR.LE gsb0, 0x0 ;  /* 0x00008000000079c5 */ /* 0x000fc40000010000 */
[----:B------:R-:W-:-:S06]  /*153c0*/  WARPGROUP.ARRIVE ;  /* 0x00000000000079c5 */ /* 0x000fcc0000000000 */
[----:B------:R-:W-:Y:S01]  /*153d0*/  HGMMA.64x96x16.F32 R24, gdesc[UR4], R24, gsb0 ;  /* 0x01600000041879f0 */ /* 0x000fe20008000818 */
[----:B------:R-:W-:Y:S01]  /*153e0*/  STL [R1+0x90], R0 ;  /* 0x0000900001007387 */ /* 0x000fe20000100800 */
[----:B-1----:R-:W-:-:S03]  /*153f0*/  SHF.R.U32.HI R93, RZ, 0x7, R72 ;  /* 0x00000007ff5d7819 */ /* 0x002fc60000011648 */
        /* <DEDUP_REMOVED lines=23> */
[----:B------:R-:W3:Y:S04]  /*15570*/  LDL R73, [R1+0x13c] ;  /* 0x00013c0001497983 */ /* 0x000ee80000100800 */
[----:B------:R-:W4:Y:S04]  /*15580*/  LDL R72, [R1+0x70] ;  /* 0x0000700001487983 */ /* 0x000f280000100800 */
[----:B------:R-:W3:Y:S04]  /*15590*/  LDL.64 R8, [R1+0x160] ;  /* 0x0001600001087983 */ /* 0x000ee80000100a00 */
[----:B------:R-:W4:Y:S04]  /*155a0*/  LDL R21, [R1+0x168] ;  /* 0x0001680001157983 */ /* 0x000f280000100800 */
[----:B------:R-:W4:Y:S04]  /*155b0*/  LDL.128 R12, [R1+0x150] ;  /* 0x00015000010c7983 */ /* 0x000f280000100c00 */
[----:B-1----:R-:W4:Y:S04]  /*155c0*/  LDL.128 R4, [R1+0x140] ;  /* 0x0001400001047983 */ /* 0x002f280000100c00 */
[----:B--2---:R-:W2:Y:S01]  /*155d0*/  LD.E R20, desc[UR40][R74.64] ;  /* 0x000000284a147980 */ /* 0x004ea2000c101900 */
[----:B---3--:R-:W-:-:S02]  /*155e0*/  ISETP.NE.AND P1, PT, R8, 0x1, PT ;  /* 0x000000010800780c */ /* 0x008fc40003f25270 */
[----:B----4-:R-:W-:Y:S01]  /*155f0*/  ISETP.GE.AND P2, PT, R13, 0x1, PT ;  /* 0x000000010d00780c */ /* 0x010fe20003f46270 */
[----:B------:R-:W-:Y:S01]  /*15600*/  BSSY B0, `(.L_x_3293) ;  /* 0x000009e000007945 */ /* 0x000fe20003800000 */
[-C--:B--2---:R-:W-:Y:S01]  /*15610*/  FMUL.FTZ R11, R24, R20.reuse ;  /* 0x00000014180b7220 */ /* 0x084fe20000410000 */
[-C--:B------:R-:W-:Y:S01]  /*15620*/  FMUL.FTZ R24, R25, R20.reuse ;  /* 0x0000001419187220 */ /* 0x080fe20000410000 */
[-C--:B------:R-:W-:Y:S01]  /*15630*/  FMUL.FTZ R25, R28, R20.reuse ;  /* 0x000000141c197220 */ /* 0x080fe20000410000 */
[-C--:B------:R-:W-:Y:S01]  /*15640*/  FMUL.FTZ R28, R34, R20.reuse ;  /* 0x00000014221c7220 */ /* 0x080fe20000410000 */
[-C--:B------:R-:W-:Y:S01]  /*15650*/  FMUL.FTZ R34, R46, R20.reuse ;  /* 0x000000142e227220 */ /* 0x080fe20000410000 */
[----:B------:R-:W-:Y:S01]  /*15660*/  SHF.R.S32.HI R46, RZ, 0x1f, R73 ;  /* 0x0000001fff2e7819 */ /* 0x000fe20000011449 */
[-C--:B------:R-:W-:Y:S01]  /*15670*/  FMUL.FTZ R77, R36, R20.reuse ;  /* 0x00000014244d7220 */ /* 0x080fe20000410000 */
[-C--:B------:R-:W-:Y:S01]  /*15680*/  FMUL.FTZ R36, R50, R20.reuse ;  /* 0x0000001432247220 */ /* 0x080fe20000410000 */
[-C--:B------:R-:W-:Y:S01]  /*15690*/  FMUL.FTZ R50, R53, R20.reuse ;  /* 0x0000001435327220 */ /* 0x080fe20000410000 */
[-C--:B------:R-:W-:Y:S01]  /*156a0*/  FMUL.FTZ R18, R26, R20.reuse ;  /* 0x000000141a127220 */ /* 0x080fe20000410000 */
[----:B------:R-:W-:Y:S01]  /*156b0*/  LEA.HI R53, R46, R73, RZ, 0x7 ;  /* 0x000000492e357211 */ /* 0x000fe200078f38ff */
[-C--:B------:R-:W-:Y:S01]  /*156c0*/  FMUL.FTZ R26, R30, R20.reuse ;  /* 0x000000141e1a7220 */ /* 0x080fe20000410000 */
[-C--:B------:R-:W-:Y:S01]  /*156d0*/  FMUL.FTZ R30, R38, R20.reuse ;  /* 0x00000014261e7220 */ /* 0x080fe20000410000 */
[-C--:B------:R-:W-:Y:S01]  /*156e0*/  FMUL.FTZ R38, R54, R20.reuse ;  /* 0x0000001436267220 */ /* 0x080fe20000410000 */
[----:B------:R-:W-:Y:S01]  /*156f0*/  LOP3.LUT R54, R53, 0xffffff80, RZ, 0xc0, !PT ;  /* 0xffffff8035367812 */ /* 0x000fe200078ec0ff */
[-C--:B------:R-:W-:Y:S01]  /*15700*/  FMUL.FTZ R19, R27, R20.reuse ;  /* 0x000000141b137220 */ /* 0x080fe20000410000 */
[-C--:B------:R-:W-:Y:S01]  /*15710*/  FMUL.FTZ R74, R29, R20.reuse ;  /* 0x000000141d4a7220 */ /* 0x080fe20000410000 */
[----:B------:R-:W-:-:S02]  /*15720*/  FMUL.FTZ R27, R31, R20 ;  /* 0x000000141f1b7220 */ /* 0x000fc40000410000 */
[----:B------:R-:W-:Y:S02]  /*15730*/  IMAD.IADD R54, R73, 0x1, -R54 ;  /* 0x0000000149367824 */ /* 0x000fe400078e0a36 */
[-C--:B------:R-:W-:Y:S01]  /*15740*/  FMUL.FTZ R29, R35, R20.reuse ;  /* 0x00000014231d7220 */ /* 0x080fe20000410000 */
[-C--:B------:R-:W-:Y:S01]  /*15750*/  FMUL.FTZ R31, R39, R20.reuse ;  /* 0x00000014271f7220 */ /* 0x080fe20000410000 */
        /* <DEDUP_REMOVED lines=9> */
[----:B------:R-:W-:Y:S01]  /*157f0*/  FMUL.FTZ R76, R33, R20 ;  /* 0x00000014214c7220 */ /* 0x000fe20000410000 */
[----:B------:R-:W-:Y:S01]  /*15800*/  LEA.HI R60, R55, R54, RZ, 0x2 ;  /* 0x00000036373c7211 */ /* 0x000fe200078f10ff */
        /* <DEDUP_REMOVED lines=8> */
[----:B------:R-:W-:Y:S01]  /*15890*/  LEA.HI R59, R46, R73, RZ, 0x2 ;  /* 0x000000492e3b7211 */ /* 0x000fe200078f10ff */
[----:B------:R-:W-:Y:S01]  /*158a0*/  FMUL.FTZ R79, R45, R20 ;  /* 0x000000142d4f7220 */ /* 0x000fe20000410000 */
[----:B------:R-:W-:-:S02]  /*158b0*/  SHF.R.S32.HI R61, RZ, 0x2, R60 ;  /* 0x00000002ff3d7819 */ /* 0x000fc4000001143c */
[----:B------:R-:W-:Y:S01]  /*158c0*/  SHF.R.S32.HI R56, RZ, 0x1f, R60 ;  /* 0x0000001fff387819 */ /* 0x000fe2000001143c */
[----:B------:R-:W-:Y:S01]  /*158d0*/  FMUL.FTZ R45, R62, R20 ;  /* 0x000000143e2d7220 */ /* 0x000fe20000410000 */
[----:B------:R-:W-:Y:S02]  /*158e0*/  LOP3.LUT R62, R59, 0xfffffffc, RZ, 0xc0, !PT ;  /* 0xfffffffc3b3e7812 */ /* 0x000fe400078ec0ff */
[----:B------:R-:W-:Y:S02]  /*158f0*/  LEA.HI R59, R56, R61, RZ, 0x3 ;  /* 0x0000003d383b7211 */ /* 0x000fe400078f18ff */
[----:B------:R-:W-:Y:S01]  /*15900*/  SHF.R.S32.HI R56, RZ, 0x7, R53 ;  /* 0x00000007ff387819 */ /* 0x000fe20000011435 */
[----:B------:R-:W-:Y:S01]  /*15910*/  IMAD.IADD R73, R73, 0x1, -R62 ;  /* 0x0000000149497824 */ /* 0x000fe200078e0a3e */
        /* <DEDUP_REMOVED lines=14> */
[----:B------:R-:W-:Y:S01]  /*15a00*/  @P1 IMAD.HI.U32 R56, R62, R9, RZ ;  /* 0x000000093e381227 */ /* 0x000fe200078e00ff */
[----:B------:R-:W-:-:S04]  /*15a10*/  LOP3.LUT R9, R60, 0x7ffffffc, RZ, 0xc0, !PT ;  /* 0x7ffffffc3c097812 */ /* 0x000fc800078ec0ff */
[----:B------:R-:W-:Y:S01]  /*15a20*/  @P1 SHF.R.U32.HI R62, RZ, R21, R56 ;  /* 0x00000015ff3e1219 */ /* 0x000fe20000011638 */
[----:B------:R-:W-:-:S04]  /*15a30*/  IMAD.MOV.U32 R21, RZ, RZ, -0x60 ;  /* 0xffffffa0ff157424 */ /* 0x000fc800078e00ff */
[----:B------:R-:W1:Y:S01]  /*15a40*/  SHFL.IDX PT, R56, R62, RZ, 0x1c1f ;  /* 0x001c1fff3e387589 */ /* 0x000e6200000e0000 */
[----:B------:R-:W-:Y:S02]  /*15a50*/  IMAD.IADD R54, R54, 0x1, -R9 ;  /* 0x0000000136367824 */ /* 0x000fe400078e0a09 */
        /* <DEDUP_REMOVED lines=11> */
[----:B------:R-:W-:-:S02]  /*15b10*/  IMAD R21, R10, R21, 0x1 ;  /* 0x000000010a157424 */ /* 0x000fc400078e0215 */
[----:B------:R-:W-:Y:S01]  /*15b20*/  FMUL.FTZ R20, R71, R20 ;  /* 0x0000001447147220 */ /* 0x000fe20000410000 */
[----:B------:R-:W2:Y:S01]  /*15b30*/  MUFU.TANH R11, R11 ;  /* 0x0000000b000b7308 */ /* 0x000ea20000002400 */
[----:B------:R-:W-:Y:S01]  /*15b40*/  IMAD R21, R54, -0x2, R21 ;  /* 0xfffffffe36157824 */ /* 0x000fe200078e0215 */
[----:B------:R-:W-:-:S06]  /*15b50*/  LOP3.LUT R55, RZ, R6, RZ, 0x33, !PT ;  /* 0x00000006ff377212 */ /* 0x000fcc00078e33ff */
[----:B------:R-:W3:Y:S01]  /*15b60*/  MUFU.TANH R24, R24 ;  /* 0x0000001800187308 */ /* 0x000ee20000002400 */
[----:B------:R-:W-:-:S07]  /*15b70*/  IADD3 R54, -R4, R21, R5 ;  /* 0x0000001504367210 */ /* 0x000fce0007ffe105 */
        /* <DEDUP_REMOVED lines=48> */
[----:B------:R-:W-:Y:S02]  /*15e80*/  IMAD R63, R10, -0x60, R12 ;  /* 0xffffffa00a3f7824 */ /* 0x000fe400078e020c */
[----:B------:R-:W-:Y:S02]  /*15e90*/  VIADD R64, R21, 0xffffffff ;  /* 0xffffffff15407836 */ /* 0x000fe40000000000 */
        /* <DEDUP_REMOVED lines=13> */
.L_x_3296:
[----:B------:R-:W-:-:S13]  /*15f70*/  ISETP.NE.AND P1, PT, R13, 0x1, PT ;  /* 0x000000010d00780c */ /* 0x000fda0003f25270 */
[----:B------:R-:W-:-:S05]  /*15f80*/  @P1 IMAD.HI.U32 R54, R12, R14, RZ ;  /* 0x0000000e0c361227 */ /* 0x000fca00078e00ff */
[----:B------:R-:W-:-:S07]  /*15f90*/  @P1 SHF.R.U32.HI R12, RZ, R15, R54 ;  /* 0x0000000fff0c1219 */ /* 0x000fce0000011636 */
.L_x_3297:
[----:B------:R-:W-:Y:S05]  /*15fa0*/  BSYNC B1 ;  /* 0x0000000000017941 */ /* 0x000fea0003800000 */
.L_x_3295:
[----:B------:R-:W-:-:S05]  /*15fb0*/  IMAD R12, R12, R13, R64 ;  /* 0x0000000d0c0c7224 */ /* 0x000fca00078e0240 */
[----:B------:R-:W-:Y:S02]  /*15fc0*/  VIMNMX R7, R7, R12, !PT ;  /* 0x0000000c07077248 */ /* 0x000fe40007fe0100 */
[----:B------:R-:W-:-:S07]  /*15fd0*/  VIADDMNMX R6, R12, R13, R6, PT ;  /* 0x0000000d0c067246 */ /* 0x000fce0003800106 */
.L_x_3294:
[----:B------:R-:W-:Y:S05]  /*15fe0*/  BSYNC B0 ;  /* 0x0000000000007941 */ /* 0x000fea0003800000 */
.L_x_3293:
[C---:B------:R-:W-:Y:S01]  /*15ff0*/  ISETP.GE.AND P1, PT, R63.reuse, 0x2, PT ;  /* 0x000000023f00780c */ /* 0x040fe20003f26270 */
[----:B------:R-:W1:Y:S01]  /*16000*/  SHFL.IDX PT, R62, R62, 0x1, 0x1c1f ;  /* 0x003c1f003e3e7f89 */ /* 0x000e6200000e0000 */
[----:B------:R-:W-:Y:S01]  /*16010*/  ISETP.GE.AND P3, PT, R63, 0xa, PT ;  /* 0x0000000a3f00780c */ /* 0x000fe20003f66270 */
[----:B------:R-:W-:Y:S01]  /*16020*/  BSSY B0, `(.L_x_3298) ;  /* 0x0000087000007945 */ /* 0x000fe20003800000 */
[----:B------:R-:W-:Y:S02]  /*16030*/  P2R R66, PR, RZ, 0x2 ;  /* 0x00000002ff427803 */ /* 0x000fe40000000000 */
[----:B------:R-:W-:Y:S02]  /*16040*/  ISETP.GT.AND P1, PT, R7, 0x1, !P1 ;  /* 0x000000010700780c */ /* 0x000fe40004f24270 */
[----:B------:R-:W-:Y:S02]  /*16050*/  ISETP.GE.AND P2, PT, R63, 0x9, PT ;  /* 0x000000093f00780c */ /* 0x000fe40003f46270 */
[----:B------:R-:W-:-:S02]  /*16060*/  ISETP.LT.OR P1, PT, R6, 0x2, P1 ;  /* 0x000000020600780c */ /* 0x000fc40000f21670 */
[----:B------:R-:W-:Y:S02]  /*16070*/  P2R R67, PR, RZ, 0x4 ;  /* 0x00000004ff437803 */ /* 0x000fe40000000000 */
[----:B------:R-:W-:Y:S02]  /*16080*/  FSEL R24, R24, -INF , !P1 ;  /* 0xff80000018187808 */ /* 0x000fe40004800000 */
[C---:B------:R-:W-:Y:S02]  /*16090*/  ISETP.GT.AND P1, PT, R7.reuse, 0x9, !P3 ;  /* 0x000000090700780c */ /* 0x040fe40005f24270 */
[----:B------:R-:W-:Y:S02]  /*160a0*/  P2R R70, PR, RZ, 0x8 ;  /* 0x00000008ff467803 */ /* 0x000fe40000000000 */
[----:B------:R-:W-:Y:S02]  /*160b0*/  ISETP.LT.OR P1, PT, R6, 0xa, P1 ;  /* 0x0000000a0600780c */ /* 0x000fe40000f21670 */
[----:B------:R-:W-:-:S02]  /*160c0*/  ISETP.GT.AND P2, PT, R7, 0x8, !P2 ;  /* 0x000000080700780c */ /* 0x000fc40005744270 */
[----:B------:R-:W-:Y:S02]  /*160d0*/  ISETP.GE.AND P3, PT, R63, 0x11, PT ;  /* 0x000000113f00780c */ /* 0x000fe40003f66270 */
[----:B0-----:R-:W-:Y:S02]  /*160e0*/  FSEL R74, R74, -INF , !P1 ;  /* 0xff8000004a4a7808 */ /* 0x001fe40004800000 */
[C---:B------:R-:W-:Y:S02]  /*160f0*/  ISETP.LT.OR P2, PT, R6.reuse, 0x9, P2 ;  /* 0x000000090600780c */ /* 0x040fe40001741670 */
        /* <DEDUP_REMOVED lines=27> */
[C---:B------:R-:W-:Y:S02]  /*162b0*/  ISETP.LT.OR P1, PT, R6.reuse, 0x22, P1 ;  /* 0x000000220600780c */ /* 0x040fe40000f21670 */
        /* <DEDUP_REMOVED lines=45> */
[----:B------:R-:W-:Y:S02]  /*16590*/  P2R R71, PR, RZ, 0x8 ;  /* 0x00000008ff477803 */ /* 0x000fe40000000000 */
[----:B------:R-:W-:-:S02]  /*165a0*/  FSEL R41, R57, -INF , !P1 ;  /* 0xff80000039297808 */ /* 0x000fc40004800000 */
        /* <DEDUP_REMOVED lines=17> */
[----:B------:R-:W-:-:S04]  /*166c0*/  ISETP.GT.AND P6, PT, R7, RZ, !P5 ;  /* 0x000000ff0700720c */ /* 0x000fc80006fc4270 */
[----:B------:R-:W-:-:S04]  /*166d0*/  ISETP.LT.OR P6, PT, R6, 0x1, P6 ;  /* 0x000000010600780c */ /* 0x000fc800037c1670 */
[----:B------:R-:W-:Y:S02]  /*166e0*/  FSEL R65, R11, -INF , !P6 ;  /* 0xff8000000b417808 */ /* 0x000fe40007000000 */
[----:B------:R-:W-:-:S04]  /*166f0*/  ISETP.GE.AND P6, PT, R63, 0x5a, PT ;  /* 0x0000005a3f00780c */ /* 0x000fc80003fc6270 */
[----:B------:R-:W-:Y:S02]  /*16700*/  P2R R68, PR, RZ, 0x40 ;  /* 0x00000040ff447803 */ /* 0x000fe40000000000 */
[----:B------:R-:W-:Y:S01]  /*16710*/  ISETP.GT.AND P6, PT, R7, 0x59, !P6 ;  /* 0x000000590700780c */ /* 0x000fe200077c4270 */
[----:B-1----:R-:W-:-:S03]  /*16720*/  IMAD.IADD R7, R61, 0x1, R62 ;  /* 0x000000013d077824 */ /* 0x002fc600078e023e */
        /* <DEDUP_REMOVED lines=15> */
.L_x_3301:
[----:B------:R-:W-:-:S13]  /*16820*/  ISETP.NE.AND P6, PT, R13, 0x1, PT ;  /* 0x000000010d00780c */ /* 0x000fda0003fc5270 */
[----:B------:R-:W-:-:S05]  /*16830*/  @P6 IMAD.HI.U32 R14, R4, R14, RZ ;  /* 0x0000000e040e6227 */ /* 0x000fca00078e00ff */
[----:B------:R-:W-:-:S07]  /*16840*/  @P6 SHF.R.U32.HI R4, RZ, R15, R14 ;  /* 0x0000000fff046219 */ /* 0x000fce000001160e */
.L_x_3302:
[----:B------:R-:W-:Y:S05]  /*16850*/  BSYNC B1 ;  /* 0x0000000000017941 */ /* 0x000fea0003800000 */
.L_x_3300:
[----:B------:R-:W-:-:S05]  /*16860*/  IMAD R4, R4, R13, R64 ;  /* 0x0000000d04047224 */ /* 0x000fca00078e0240 */
[----:B------:R-:W-:Y:S02]  /*16870*/  VIADDMNMX R6, R4, R13, R6, PT ;  /* 0x0000000d04067246 */ /* 0x000fe40003800106 */
[----:B------:R-:W-:-:S07]  /*16880*/  VIMNMX R7, R7, R4, !PT ;  /* 0x0000000407077248 */ /* 0x000fce0007fe0100 */
.L_x_3299:
[----:B------:R-:W-:Y:S05]  /*16890*/  BSYNC B0 ;  /* 0x0000000000007941 */ /* 0x000fea0003800000 */
.L_x_3298:
[----:B------:R-:W2:Y:S01]  /*168a0*/  LD.E.64 R4, desc[UR40][R16.64+0x230] ;  /* 0x0002302810047980 */ /* 0x000ea2000c101b00 */
[----:B------:R-:W-:Y:S02]  /*168b0*/  ISETP.GT.AND P5, PT, R7, RZ, !P5 ;  /* 0x000000ff0700720c */ /* 0x000fe40006fa4270 */
        /* <DEDUP_REMOVED lines=67> */
[C---:B------:R-:W-:Y:S02]  /*16cf0*/  ISETP.GT.AND P5, PT, R7.reuse, 0x41, !P6 ;  /* 0x000000410700780c */ /* 0x040fe400077a4270 */
[C---:B------:R-:W-:Y:S02]  /*16d00*/  ISETP.GT.AND P1, PT, R7.reuse, 0x49, !P1 ;  /* 0x000000490700780c */ /* 0x040fe40004f24270 */
[----:B------:R-:W-:Y:S02]  /*16d10*/  ISETP.LT.OR P5, PT, R6, 0x42, P5 ;  /* 0x000000420600780c */ /* 0x000fe40002fa1670 */
[----:B------:R-:W-:Y:S02]  /*16d20*/  ISETP.GT.AND P2, PT, R7, 0x50, !P2 ;  /* 0x000000500700780c */ /* 0x000fe40005744270 */
[----:B------:R-:W-:-:S02]  /*16d30*/  FSEL R43, R43, -INF , !P5 ;  /* 0xff8000002b2b7808 */ /* 0x000fc40006800000 */
[----:B------:R-:W-:Y:S02]  /*16d40*/  ISETP.NE.AND P5, PT, R91, RZ, PT ;  /* 0x000000ff5b00720c */ /* 0x000fe40003fa5270 */
[----:B------:R-:W-:Y:S02]  /*16d50*/  ISETP.GT.AND P3, PT, R7, 0x51, !P3 ;  /* 0x000000510700780c */ /* 0x000fe40005f64270 */
[----:B--2---:R-:W-:Y:S02]  /*16d60*/  FMNMX.FTZ R13, R65, R4, !PT ;  /* 0x00000004410d7209 */ /* 0x004fe40007810000 */
[----:B------:R-:W-:Y:S02]  /*16d70*/  ISETP.NE.AND P6, PT, R68, RZ, PT ;  /* 0x000000ff4400720c */ /* 0x000fe40003fc5270 */
[----:B------:R-:W-:-:S04]  /*16d80*/  FMNMX.FTZ R32, R24, R13, !PT ;  /* 0x0000000d18207209 */ /* 0x000fc80007810000 */
        /* <DEDUP_REMOVED lines=43> */
[C---:B------:R-:W-:Y:S02]  /*17040*/  ISETP.LT.OR P1, PT, R6.reuse, 0x4a, P1 ;  /* 0x0000004a0600780c */ /* 0x040fe40000f21670 */
[----:B------:R-:W-:Y:S01]  /*17050*/  FSEL R45, R45, -INF , !P5 ;  /* 0xff8000002d2d7808 */ /* 0x000fe20006800000 */
[----:B------:R-:W0:Y:S01]  /*17060*/  SHFL.BFLY PT, R19, R34, 0x1, 0x1f ;  /* 0x0c201f0022137f89 */ /* 0x000e2200000e0000 */
[----:B------:R-:W-:Y:S02]  /*17070*/  FMNMX.FTZ R32, R43, R32, !PT ;  /* 0x000000202b207209 */ /* 0x000fe40007810000 */
[----:B------:R-:W-:Y:S02]  /*17080*/  ISETP.LT.OR P2, PT, R6, 0x51, P2 ;  /* 0x000000510600780c */ /* 0x000fe40001741670 */
[----:B------:R-:W-:Y:S02]  /*17090*/  FSEL R46, R46, -INF , !P1 ;  /* 0xff8000002e2e7808 */ /* 0x000fe40004800000 */
[----:B------:R-:W-:-:S02]  /*170a0*/  FMNMX.FTZ R13, R45, R32, !PT ;  /* 0x000000202d0d7209 */ /* 0x000fc40007810000 */
[C---:B------:R-:W-:Y:S02]  /*170b0*/  ISETP.GT.AND P4, PT, R7.reuse, 0x58, !P4 ;  /* 0x000000580700780c */ /* 0x040fe40006784270 */
        /* <DEDUP_REMOVED lines=10> */
[----:B------:R-:W-:-:S02]  /*17160*/  IADD3 R6, P2, R16, 0x230, RZ ;  /* 0x0000023010067810 */ /* 0x000fc40007f5e0ff */
[----:B------:R-:W-:Y:S02]  /*17170*/  FSEL R66, R20, -INF , !P1 ;  /* 0xff80000014427808 */ /* 0x000fe40004800000 */
[----:B------:R-:W-:Y:S01]  /*17180*/  FMNMX.FTZ R13, R9, R32, !PT ;  /* 0x00000020090d7209 */ /* 0x000fe20007810000 */
[----:B------:R-:W-:Y:S01]  /*17190*/  IMAD.X R7, RZ, RZ, R17, P2 ;  /* 0x000000ffff077224 */ /* 0x000fe200010e0611 */
        /* <DEDUP_REMOVED lines=18> */
[----:B------:R-:W-:Y:S02]  /*172c0*/  FADD.FTZ R34, R5, -R34 ;  /* 0x8000002205227221 */ /* 0x000fe40000010000 */
[----:B------:R-:W5:Y:S01]  /*172d0*/  LD.E R5, desc[UR40][R16.64+0x270] ;  /* 0x0002702810057980 */ /* 0x000f62000c101900 */
[C---:B--2---:R-:W-:Y:S01]  /*172e0*/  FSETP.NEU.FTZ.AND P1, PT, R70.reuse, -INF , PT ;  /* 0xff8000004600780b */ /* 0x044fe20003f3d000 */
[-C--:B---3--:R-:W-:Y:S01]  /*172f0*/  FMUL.FTZ R13, R70, R67.reuse ;  /* 0x00000043460d7220 */ /* 0x088fe20000410000 */
[----:B0-----:R-:W-:Y:S02]  /*17300*/  FMUL.FTZ R32, R32, R67 ;  /* 0x0000004320207220 */ /* 0x001fe40000410000 */
[----:B------:R-:W-:Y:S02]  /*17310*/  FSEL R7, R70, RZ, P1 ;  /* 0x000000ff46077208 */ /* 0x000fe40000800000 */
[----:B------:R-:W-:-:S03]  /*17320*/  FSEL R6, R13, RZ, P1 ;  /* 0x000000ff0d067208 */ /* 0x000fc60000800000 */
[----:B------:R-:W-:Y:S02]  /*17330*/  FADD.FTZ R4, R4, -R7 ;  /* 0x8000000704047221 */ /* 0x000fe40000010000 */
        /* <DEDUP_REMOVED lines=24> */
[----:B------:R-:W-:Y:S01]  /*174c0*/  FSEL R6, R32, RZ, P2 ;  /* 0x000000ff20067208 */ /* 0x000fe20001000000 */
[----:B------:R-:W-:Y:S01]  /*174d0*/  FMUL.FTZ R13, R67, R34 ;  /* 0x00000022430d7220 */ /* 0x000fe20000410000 */
[----:B------:R-:W-:-:S03]  /*174e0*/  FMUL.FTZ R4, R4, R67 ;  /* 0x0000004304047220 */ /* 0x000fc60000410000 */
[-CC-:B------:R-:W-:Y:S01]  /*174f0*/  FFMA.FTZ R36, R58, R67.reuse, -R6.reuse ;  /* 0x000000433a247223 */ /* 0x180fe20000010806 */
[-CC-:B------:R-:W-:Y:S01]  /*17500*/  FFMA.FTZ R153, R64, R67.reuse, -R6.reuse ;  /* 0x0000004340997223 */ /* 0x180fe20000010806 */
[----:B------:R-:W-:Y:S01]  /*17510*/  MUFU.EX2 R152, R152 ;  /* 0x0000009800987308 */ /* 0x000fe20000000800 */
[----:B------:R-:W-:-:S07]  /*17520*/  FFMA.FTZ R34, R57, R67, -R6 ;  /* 0x0000004339227223 */ /* 0x000fce0000010806 */
[----:B------:R-:W4:Y:S01]  /*17530*/  MUFU.EX2 R7, R4 ;  /* 0x0000000400077308 */ /* 0x000f220000000800 */
[----:B------:R-:W-:-:S07]  /*17540*/  FFMA.FTZ R155, R63, R67, -R6 ;  /* 0x000000433f9b7223 */ /* 0x000fce0000010806 */
[----:B------:R-:W-:Y:S08]  /*17550*/  MUFU.EX2 R13, R13 ;  /* 0x0000000d000d7308 */ /* 0x000ff00000000800 */
[----:B------:R-:W5:Y:S01]  /*17560*/  MUFU.EX2 R36, R36 ;  /* 0x0000002400247308 */ /* 0x000f620000000800 */
[----:B------:R-:W-:-:S07]  /*17570*/  FFMA.FTZ R32, R59, R67, -R6 ;  /* 0x000000433b207223 */ /* 0x000fce0000010806 */
[----:B------:R-:W0:Y:S08]  /*17580*/  MUFU.EX2 R37, R37 ;  /* 0x0000002500257308 */ /* 0x000e300000000800 */
[----:B------:R-:W1:Y:S01]  /*17590*/  MUFU.EX2 R153, R153 ;  /* 0x0000009900997308 */ /* 0x000e620000000800 */
[----:B------:R-:W-:-:S07]  /*175a0*/  FFMA.FTZ R157, R62, R67, -R6 ;  /* 0x000000433e9d7223 */ /* 0x000fce0000010806 */
[----:B------:R-:W2:Y:S08]  /*175b0*/  MUFU.EX2 R35, R35 ;  /* 0x0000002300237308 */ /* 0x000eb00000000800 */
[----:B------:R-:W3:Y:S01]  /*175c0*/  MUFU.EX2 R34, R34 ;  /* 0x0000002200227308 */ /* 0x000ee20000000800 */
[----:B----4-:R-:W-:Y:S01]  /*175d0*/  FFMA.FTZ R12, R7, R69, R152 ;  /* 0x00000045070c7223 */ /* 0x010fe20000010098 */
[----:B-----5:R-:W-:-:S06]  /*175e0*/  FFMA.FTZ R68, R13, R68, R36 ;  /* 0x000000440d447223 */ /* 0x020fcc0000010024 */
[----:B------:R-:W4:Y:S01]  /*175f0*/  MUFU.EX2 R154, R154 ;  /* 0x0000009a009a7308 */ /* 0x000f220000000800 */
        /* <DEDUP_REMOVED lines=8> */
[----:B---3--:R-:W-:-:S06]  /*17680*/  FADD.FTZ R4, R34, R11 ;  /* 0x0000000b22047221 */ /* 0x008fcc0000010000 */
[----:B------:R-:W2:Y:S01]  /*17690*/  MUFU.EX2 R156, R156 ;  /* 0x0000009c009c7308 */ /* 0x000ea20000000800 */
[----:B------:R-:W-:-:S07]  /*176a0*/  FFMA.FTZ R28, R28, R67, -R6 ;  /* 0x000000431c1c7223 */ /* 0x000fce0000010806 */
[----:B------:R-:W3:Y:S01]  /*176b0*/  MUFU.EX2 R157, R157 ;  /* 0x0000009d009d7308 */ /* 0x000ee20000000800 */
[----:B----4-:R-:W-:Y:S01]  /*176c0*/  FADD.FTZ R12, R154, R21 ;  /* 0x000000159a0c7221 */ /* 0x010fe20000010000 */
[----:B-----5:R-:W-:-:S06]  /*176d0*/  FADD.FTZ R11, R155, R4 ;  /* 0x000000049b0b7221 */ /* 0x020fcc0000010000 */
        /* <DEDUP_REMOVED lines=43> */
[----:B------:R-:W-:Y:S01]  /*17990*/  FFMA.FTZ R21, R8, R67, -R6 ;  /* 0x0000004308157223 */ /* 0x000fe20000010806 */
[----:B----4-:R-:W-:-:S06]  /*179a0*/  FADD.FTZ R4, R230, R11 ;  /* 0x0000000be6047221 */ /* 0x010fcc0000010000 */
[----:B------:R-:W4:Y:S01]  /*179b0*/  MUFU.EX2 R227, R227 ;  /* 0x000000e300e37308 */ /* 0x000f220000000800 */
[----:B-----5:R-:W-:Y:S01]  /*179c0*/  FADD.FTZ R8, R228, R25 ;  /* 0x00000019e4087221 */ /* 0x020fe20000010000 */
[----:B------:R-:W-:-:S06]  /*179d0*/  FFMA.FTZ R167, R45, R67, -R6 ;  /* 0x000000432da77223 */ /* 0x000fcc0000010806 */
        /* <DEDUP_REMOVED lines=8> */
[----:B------:R-:W2:Y:S08]  /*17a60*/  MUFU.EX2 R174, R174 ;  /* 0x000000ae00ae7308 */ /* 0x000eb00000000800 */
[----:B------:R-:W3:Y:S01]  /*17a70*/  MUFU.EX2 R172, R172 ;  /* 0x000000ac00ac7308 */ /* 0x000ee20000000800 */
[----:B----4-:R-:W-:Y:S01]  /*17a80*/  FADD.FTZ R4, R227, R4 ;  /* 0x00000004e3047221 */ /* 0x010fe20000010000 */
[----:B-----5:R-:W-:-:S06]  /*17a90*/  FADD.FTZ R8, R225, R8 ;  /* 0x00000008e1087221 */ /* 0x020fcc0000010000 */
[----:B------:R-:W4:Y:S01]  /*17aa0*/  MUFU.EX2 R170, R170 ;  /* 0x000000aa00aa7308 */ /* 0x000f220000000800 */
[----:B------:R-:W-:-:S07]  /*17ab0*/  FFMA.FTZ R164, R53, R67, -R6 ;  /* 0x0000004335a47223 */ /* 0x000fce0000010806 */
[----:B------:R-:W5:Y:S01]  /*17ac0*/  MUFU.EX2 R167, R167 ;  /* 0x000000a700a77308 */ /* 0x000f620000000800 */
[----:B------:R-:W-:Y:S01]  /*17ad0*/  FFMA.FTZ R11, R9, R67, -R6 ;  /* 0x00000043090b7223 */ /* 0x000fe20000010806 */
[----:B0-----:R-:W-:Y:S01]  /*17ae0*/  FADD.FTZ R9, R173, R4 ;  /* 0x00000004ad097221 */ /* 0x001fe20000010000 */
[----:B-1----:R-:W-:-:S05]  /*17af0*/  FADD.FTZ R25, R171, R8 ;  /* 0x00000008ab197221 */ /* 0x002fca0000010000 */
[----:B------:R-:W0:Y:S08]  /*17b00*/  MUFU.EX2 R169, R169 ;  /* 0x000000a900a97308 */ /* 0x000e300000000800 */
        /* <DEDUP_REMOVED lines=8> */
[----:B------:R-:W4:Y:S08]  /*17b90*/  MUFU.EX2 R166, R166 ;  /* 0x000000a600a67308 */ /* 0x000f300000000800 */
[----:B------:R-:W5:Y:S01]  /*17ba0*/  MUFU.EX2 R164, R164 ;  /* 0x000000a400a47308 */ /* 0x000f620000000800 */
[----:B0-----:R-:W-:Y:S01]  /*17bb0*/  FADD.FTZ R6, R169, R6 ;  /* 0x00000006a9067221 */ /* 0x001fe20000010000 */
[----:B-1----:R-:W-:-:S06]  /*17bc0*/  FADD.FTZ R4, R168, R9 ;  /* 0x00000009a8047221 */ /* 0x002fcc0000010000 */
[----:B------:R-:W0:Y:S08]  /*17bd0*/  MUFU.EX2 R19, R19 ;  /* 0x0000001300137308 */ /* 0x000e300000000800 */
[----:B------:R-:W1:Y:S01]  /*17be0*/  MUFU.EX2 R11, R11 ;  /* 0x0000000b000b7308 */ /* 0x000e620000000800 */
[----:B--2---:R-:W-:Y:S01]  /*17bf0*/  FADD.FTZ R9, R165, R6 ;  /* 0x00000006a5097221 */ /* 0x004fe20000010000 */
[----:B---3--:R-:W-:-:S06]  /*17c00*/  FADD.FTZ R25, R21, R4 ;  /* 0x0000000415197221 */ /* 0x008fcc0000010000 */
[----:B------:R-:W2:Y:S08]  /*17c10*/  MUFU.EX2 R20, R20 ;  /* 0x0000001400147308 */ /* 0x000eb00000000800 */
[----:B------:R-:W3:Y:S01]  /*17c20*/  MUFU.EX2 R18, R18 ;  /* 0x0000001200127308 */ /* 0x000ee20000000800 */
[----:B----4-:R-:W-:Y:S01]  /*17c30*/  FADD.FTZ R6, R166, R9 ;  /* 0x00000009a6067221 */ /* 0x010fe20000010000 */
[----:B-----5:R-:W-:Y:S01]  /*17c40*/  FADD.FTZ R8, R164, R25 ;  /* 0x00000019a4087221 */ /* 0x020fe20000010000 */
        /* <DEDUP_REMOVED lines=8> */
[----:B---3--:R-:W-:-:S03]  /*17cd0*/  FADD.FTZ R27, R18, R27 ;  /* 0x0000001b121b7221 */ /* 0x008fc60000010000 */
[----:B------:R0:W-:Y:S04]  /*17ce0*/  ST.E desc[UR40][R16.64+0x240], R25 ;  /* 0x0002401910007985 */ /* 0x0001e8000c101928 */
[----:B------:R1:W-:Y:S04]  /*17cf0*/  ST.E desc[UR40][R16.64+0x244], R27 ;  /* 0x0002441b10007985 */ /* 0x0003e8000c101928 */
[----:B------:R-:W2:Y:S02]  /*17d00*/  LD.E R6, desc[UR40][R8.64] ;  /* 0x0000002808067980 */ /* 0x000ea4000c101900 */
[----:B--2---:R-:W-:-:S05]  /*17d10*/  FMUL.FTZ R39, R7, R6 ;  /* 0x0000000607277220 */ /* 0x004fca0000410000 */
[----:B------:R2:W-:Y:S04]  /*17d20*/  ST.E desc[UR40][R8.64], R39 ;  /* 0x0000002708007985 */ /* 0x0005e8000c101928 */
[----:B------:R-:W3:Y:S04]  /*17d30*/  LD.E R41, desc[UR40][R16.64+0x464] ;  /* 0x0004642810297980 */ /* 0x000ee8000c101900 */
[----:B------:R-:W0:Y:S04]  /*17d40*/  LD.E R100, desc[UR40][R16.64+0x284] ;  /* 0x0002842810647980 */ /* 0x000e28000c101900 */
[----:B------:R-:W4:Y:S04]  /*17d50*/  LD.E R98, desc[UR40][R16.64+0x280] ;  /* 0x0002802810627980 */ /* 0x000f28000c101900 */
[----:B------:R-:W1:Y:S04]  /*17d60*/  LD.E R102, desc[UR40][R16.64+0x290] ;  /* 0x0002902810667980 */ /* 0x000e68000c101900 */
[----:B------:R-:W2:Y:S04]  /*17d70*/  LD.E R104, desc[UR40][R16.64+0x294] ;  /* 0x0002942810687980 */ /* 0x000ea8000c101900 */
        /* <DEDUP_REMOVED lines=57> */
[C---:B---3--:R-:W-:Y:S01]  /*18110*/  FMUL.FTZ R47, R7.reuse, R41 ;  /* 0x00000029072f7220 */ /* 0x048fe20000410000 */
[----:B0-----:R-:W-:-:S04]  /*18120*/  FMUL.FTZ R25, R7, R100 ;  /* 0x0000006407197220 */ /* 0x001fc80000410000 */
[----:B------:R-:W-:Y:S01]  /*18130*/  ST.E desc[UR40][R16.64+0x464], R47 ;  /* 0x0004642f10007985 */ /* 0x000fe2000c101928 */
[----:B----4-:R-:W-:-:S03]  /*18140*/  FMUL.FTZ R5, R7, R98 ;  /* 0x0000006207057220 */ /* 0x010fc60000410000 */
[----:B------:R0:W-:Y:S01]  /*18150*/  ST.E desc[UR40][R16.64+0x284], R25 ;  /* 0x0002841910007985 */ /* 0x0001e2000c101928 */
[C---:B-1----:R-:W-:Y:S01]  /*18160*/  FMUL.FTZ R27, R7.reuse, R102 ;  /* 0x00000066071b7220 */ /* 0x042fe20000410000 */
[C---:B--2---:R-:W-:Y:S01]  /*18170*/  FMUL.FTZ R39, R7.reuse, R104 ;  /* 0x0000006807277220 */ /* 0x044fe20000410000 */
[C---:B-----5:R-:W-:Y:S01]  /*18180*/  FMUL.FTZ R41, R7.reuse, R106 ;  /* 0x0000006a07297220 */ /* 0x060fe20000410000 */
[C---:B------:R-:W-:Y:S01]  /*18190*/  FMUL.FTZ R43, R7.reuse, R108 ;  /* 0x0000006c072b7220 */ /* 0x040fe20000410000 */
[C---:B------:R-:W-:Y:S01]  /*181a0*/  FMUL.FTZ R45, R7.reuse, R110 ;  /* 0x0000006e072d7220 */ /* 0x040fe20000410000 */
[C---:B0-----:R-:W-:Y:S01]  /*181b0*/  FMUL.FTZ R25, R7.reuse, R114 ;  /* 0x0000007207197220 */ /* 0x041fe20000410000 */
[C---:B------:R-:W-:Y:S01]  /*181c0*/  FMUL.FTZ R47, R7.reuse, R116 ;  /* 0x00000074072f7220 */ /* 0x040fe20000410000 */
[C---:B------:R-:W-:Y:S01]  /*181d0*/  FMUL.FTZ R49, R7.reuse, R118 ;  /* 0x0000007607317220 */ /* 0x040fe20000410000 */
[----:B------:R0:W-:Y:S04]  /*181e0*/  ST.E desc[UR40][R16.64+0x280], R5 ;  /* 0x0002800510007985 */ /* 0x0001e8000c101928 */
[----:B------:R1:W-:Y:S01]  /*181f0*/  ST.E desc[UR40][R16.64+0x290], R27 ;  /* 0x0002901b10007985 */ /* 0x0003e2000c101928 */
[----:B------:R-:W-:-:S03]  /*18200*/  FMUL.FTZ R51, R7, R120 ;  /* 0x0000007807337220 */ /* 0x000fc60000410000 */
        /* <DEDUP_REMOVED lines=12> */
[C---:B-1----:R-:W-:Y:S01]  /*182d0*/  FMUL.FTZ R45, R7.reuse, R130 ;  /* 0x00000082072d7220 */ /* 0x042fe20000410000 */
[C---:B--2---:R-:W-:Y:S01]  /*182e0*/  FMUL.FTZ R25, R7.reuse, R134 ;  /* 0x0000008607197220 */ /* 0x044fe20000410000 */
[C---:B---3--:R-:W-:Y:S01]  /*182f0*/  FMUL.FTZ R47, R7.reuse, R136 ;  /* 0x00000088072f7220 */ /* 0x048fe20000410000 */
[C---:B0-----:R-:W-:Y:S01]  /*18300*/  FMUL.FTZ R49, R7.reuse, R138 ;  /* 0x0000008a07317220 */ /* 0x041fe20000410000 */
        /* <DEDUP_REMOVED lines=81> */
[----:B------:R-:W-:-:S04]  /*18820*/  LOP3.LUT R6, R4, 0x8, RZ, 0xfc, !PT ;  /* 0x0000000804067812 */ /* 0x000fc800078efcff */
[----:B------:R0:W-:Y:S04]  /*18830*/  ST.E desc[UR40][R16.64+0x460], R7 ;  /* 0x0004600710007985 */ /* 0x0001e8000c101928 */
[----:B------:R1:W-:Y:S04]  /*18840*/  ST.E desc[UR40][R16.64+0x3f4], R5 ;  /* 0x0003f40510007985 */ /* 0x0003e8000c101928 */
[----:B------:R-:W-:Y:S01]  /*18850*/  ST.E desc[UR40][R16.64+0x414], R51 ;  /* 0x0004143310007985 */ /* 0x000fe2000c101928 */
[----:B0-----:R-:W-:-:S03]  /*18860*/  IMAD.MOV.U32 R7, RZ, RZ, R9 ;  /* 0x000000ffff077224 */ /* 0x001fc600078e0009 */
[----:B------:R0:W-:Y:S04]  /*18870*/  ST.E desc[UR40][R16.64+0x420], R27 ;  /* 0x0004201b10007985 */ /* 0x0001e8000c101928 */
[----:B------:R-:W-:Y:S04]  /*18880*/  ST.E desc[UR40][R16.64+0x424], R39 ;  /* 0x0004242710007985 */ /* 0x000fe8000c101928 */
        /* <DEDUP_REMOVED lines=8> */
[----:B-1----:R-:W-:-:S02]  /*18910*/  IMAD.MOV.U32 R5, RZ, RZ, R9 ;  /* 0x000000ffff057224 */ /* 0x002fc400078e0009 */
[----:B0-----:R-:W-:-:S05]  /*18920*/  FMUL.FTZ R27, R13, R12 ;  /* 0x0000000c0d1b7220 */ /* 0x001fca0000410000 */
[----:B------:R-:W-:Y:S04]  /*18930*/  ST.E desc[UR40][R6.64], R27 ;  /* 0x0000001b06007985 */ /* 0x000fe8000c101928 */
[----:B------:R-:W2:Y:S02]  /*18940*/  LD.E R12, desc[UR40][R4.64] ;  /* 0x00000028040c7980 */ /* 0x000ea4000c101900 */
[----:B--2---:R-:W-:-:S05]  /*18950*/  FMUL.FTZ R25, R13, R12 ;  /* 0x0000000c0d197220 */ /* 0x004fca0000410000 */
[----:B------:R0:W-:Y:S04]  /*18960*/  ST.E desc[UR40][R4.64], R25 ;  /* 0x0000001904007985 */ /* 0x0001e8000c101928 */
[----:B------:R-:W3:Y:S04]  /*18970*/  LD.E R39, desc[UR40][R16.64+0x46c] ;  /* 0x00046c2810277980 */ /* 0x000ee8000c101900 */
[----:B------:R-:W0:Y:S04]  /*18980*/  LD.E R104, desc[UR40][R16.64+0x288] ;  /* 0x0002882810687980 */ /* 0x000e28000c101900 */
[----:B------:R-:W2:Y:S04]  /*18990*/  LD.E R106, desc[UR40][R16.64+0x28c] ;  /* 0x00028c28106a7980 */ /* 0x000ea8000c101900 */
[----:B------:R-:W4:Y:S04]  /*189a0*/  LD.E R108, desc[UR40][R16.64+0x298] ;  /* 0x00029828106c7980 */ /* 0x000f28000c101900 */
        /* <DEDUP_REMOVED lines=59> */
[C---:B0-----:R-:W-:Y:S01]  /*18d60*/  FMUL.FTZ R25, R13.reuse, R104 ;  /* 0x000000680d197220 */ /* 0x041fe20000410000 */
[----:B--2---:R-:W-:-:S03]  /*18d70*/  FMUL.FTZ R27, R13, R106 ;  /* 0x0000006a0d1b7220 */ /* 0x004fc60000410000 */
[----:B------:R-:W-:Y:S01]  /*18d80*/  ST.E desc[UR40][R16.64+0x46c], R49 ;  /* 0x00046c3110007985 */ /* 0x000fe2000c101928 */
[----:B----4-:R-:W-:-:S03]  /*18d90*/  FMUL.FTZ R39, R13, R108 ;  /* 0x0000006c0d277220 */ /* 0x010fc60000410000 */
[----:B------:R0:W-:Y:S01]  /*18da0*/  ST.E desc[UR40][R16.64+0x288], R25 ;  /* 0x0002881910007985 */ /* 0x0001e2000c101928 */
[----:B-----5:R-:W-:-:S03]  /*18db0*/  FMUL.FTZ R41, R13, R110 ;  /* 0x0000006e0d297220 */ /* 0x020fc60000410000 */
[----:B------:R1:W-:Y:S01]  /*18dc0*/  ST.E desc[UR40][R16.64+0x28c], R27 ;  /* 0x00028c1b10007985 */ /* 0x0003e2000c101928 */
[C---:B------:R-:W-:Y:S01]  /*18dd0*/  FMUL.FTZ R43, R13.reuse, R112 ;  /* 0x000000700d2b7220 */ /* 0x040fe20000410000 */
[C---:B------:R-:W-:Y:S01]  /*18de0*/  FMUL.FTZ R45, R13.reuse, R114 ;  /* 0x000000720d2d7220 */ /* 0x040fe20000410000 */
[C---:B------:R-:W-:Y:S01]  /*18df0*/  FMUL.FTZ R47, R13.reuse, R116 ;  /* 0x000000740d2f7220 */ /* 0x040fe20000410000 */
[C---:B0-----:R-:W-:Y:S01]  /*18e00*/  FMUL.FTZ R25, R13.reuse, R118 ;  /* 0x000000760d197220 */ /* 0x041fe20000410000 */
[C---:B-1----:R-:W-:Y:S01]  /*18e10*/  FMUL.FTZ R27, R13.reuse, R120 ;  /* 0x000000780d1b7220 */ /* 0x042fe20000410000 */
[C---:B------:R-:W-:Y:S01]  /*18e20*/  FMUL.FTZ R49, R13.reuse, R122 ;  /* 0x0000007a0d317220 */ /* 0x040fe20000410000 */
[----:B------:R0:W-:Y:S01]  /*18e30*/  ST.E desc[UR40][R16.64+0x298], R39 ;  /* 0x0002982710007985 */ /* 0x0001e2000c101928 */
[----:B------:R-:W-:-:S03]  /*18e40*/  FMUL.FTZ R51, R13, R124 ;  /* 0x0000007c0d337220 */ /* 0x000fc60000410000 */
        /* <DEDUP_REMOVED lines=96> */
[----:B-1----:R-:W-:Y:S01]  /*19450*/  FMUL.FTZ R49, R13, R26 ;  /* 0x0000001a0d317220 */ /* 0x002fe20000410000 */
[----:B------:R-:W-:Y:S01]  /*19460*/  VIADD R26, R93, 0x8 ;  /* 0x000000085d1a7836 */ /* 0x000fe20000000000 */
        /* <DEDUP_REMOVED lines=8> */
[----:B------:R3:W-:Y:S04]  /*194f0*/  ST.E desc[UR40][R16.64+0x458], R27 ;  /* 0x0004581b10007985 */ /* 0x0007e8000c101928 */
[----:B------:R4:W-:Y:S04]  /*19500*/  ST.E desc[UR40][R16.64+0x45c], R47 ;  /* 0x00045c2f10007985 */ /* 0x0009e8000c101928 */
[----:B------:R-:W-:Y:S01]  /*19510*/  ST.E desc[UR40][R16.64+0x468], R49 ;  /* 0x0004683110007985 */ /* 0x000fe2000c101928 */
[----:B------:R5:W-:Y:S06]  /*19520*/  BAR.SYNC.DEFER_BLOCKING R26, 0x100 ;  /* 0x0004001a0000751d */ /* 0x000bec0000010000 */
[----:B0-----:R-:W2:Y:S04]  /*19530*/  LD.E R39, desc[UR40][R16.64+0x270] ;  /* 0x0002702810277980 */ /* 0x001ea8000c101900 */
[----:B------:R-:W5:Y:S04]  /*19540*/  LD.E R24, desc[UR40][R2.64] ;  /* 0x0000002802187980 */ /* 0x000f68000c101900 */
[----:B------:R-:W5:Y:S04]  /*19550*/  LD.E.64 R12, desc[UR40][R16.64+0xa8] ;  /* 0x0000a828100c7980 */ /* 0x000f68000c101b00 */
[----:B--2---:R0:W-:Y:S04]  /*19560*/  ST.E desc[UR40][R16.64+0x270], R39 ;  /* 0x0002702710007985 */ /* 0x0041e8000c101928 */
[----:B-1----:R-:W2:Y:S04]  /*19570*/  LD.E R41, desc[UR40][R8.64] ;  /* 0x0000002808297980 */ /* 0x002ea8000c101900 */
[----:B--2---:R1:W-:Y:S04]  /*19580*/  ST.E desc[UR40][R8.64], R41 ;  /* 0x0000002908007985 */ /* 0x0043e8000c101928 */
[----:B------:R-:W2:Y:S04]  /*19590*/  LD.E R25, desc[UR40][R6.64] ;  /* 0x0000002806197980 */ /* 0x000ea8000c101900 */
[----:B--2---:R2:W-:Y:S04]  /*195a0*/  ST.E desc[UR40][R6.64], R25 ;  /* 0x0000001906007985 */ /* 0x0045e8000c101928 */
[----:B---3--:R-:W3:Y:S04]  /*195b0*/  LD.E R27, desc[UR40][R4.64] ;  /* 0x00000028041b7980 */ /* 0x008ee8000c101900 */
[----:B---3--:R3:W-:Y:S04]  /*195c0*/  ST.E desc[UR40][R4.64], R27 ;  /* 0x0000001b04007985 */ /* 0x0087e8000c101928 */
[----:B------:R-:W3:Y:S04]  /*195d0*/  LD.E R43, desc[UR40][R16.64+0x280] ;  /* 0x00028028102b7980 */ /* 0x000ee8000c101900 */
[----:B------:R-:W3:Y:S04]  /*195e0*/  LD.E R45, desc[UR40][R16.64+0x284] ;  /* 0x00028428102d7980 */ /* 0x000ee8000c101900 */
[----:B----4-:R-:W4:Y:S04]  /*195f0*/  LD.E R47, desc[UR40][R16.64+0x288] ;  /* 0x00028828102f7980 */ /* 0x010f28000c101900 */
[----:B0-----:R-:W4:Y:S04]  /*19600*/  LD.E R39, desc[UR40][R16.64+0x28c] ;  /* 0x00028c2810277980 */ /* 0x001f28000c101900 */
[----:B------:R-:W4:Y:S04]  /*19610*/  LD.E R49, desc[UR40][R16.64+0x290] ;  /* 0x0002902810317980 */ /* 0x000f28000c101900 */
[----:B------:R-:W4:Y:S04]  /*19620*/  LD.E R51, desc[UR40][R16.64+0x294] ;  /* 0x0002942810337980 */ /* 0x000f28000c101900 */
[----:B-1----:R-:W4:Y:S04]  /*19630*/  LD.E R41, desc[UR40][R16.64+0x298] ;  /* 0x0002982810297980 */ /* 0x002f28000c101900 */
        /* <DEDUP_REMOVED lines=9> */
[----:B--2---:R-:W2:Y:S04]  /*196d0*/  LD.E R25, desc[UR40][R16.64+0x2c0] ;  /* 0x0002c02810197980 */ /* 0x004ea8000c101900 */
[----:B-----5:R-:W5:Y:S04]  /*196e0*/  LD.E R26, desc[UR40][R16.64+0x2c4] ;  /* 0x0002c428101a7980 */ /* 0x020f68000c101900 */
[----:B---3--:R-:W3:Y:S04]  /*196f0*/  LD.E R27, desc[UR40][R16.64+0x2c8] ;  /* 0x0002c828101b7980 */ /* 0x008ee8000c101900 */
        /* <DEDUP_REMOVED lines=56> */
[----:B------:R-:W-:Y:S04]  /*19a80*/  ST.E desc[UR40][R16.64+0x280], R43 ;  /* 0x0002802b10007985 */ /* 0x000fe8000c101928 */
[----:B------:R-:W-:Y:S04]  /*19a90*/  ST.E desc[UR40][R16.64+0x284], R45 ;  /* 0x0002842d10007985 */ /* 0x000fe8000c101928 */
[----:B----4-:R-:W-:Y:S04]  /*19aa0*/  ST.E desc[UR40][R16.64+0x288], R47 ;  /* 0x0002882f10007985 */ /* 0x010fe8000c101928 */
[----:B------:R0:W-:Y:S04]  /*19ab0*/  ST.E desc[UR40][R16.64+0x28c], R39 ;  /* 0x00028c2710007985 */ /* 0x0001e8000c101928 */
        /* <DEDUP_REMOVED lines=12> */
[----:B0-----:R-:W3:Y:S04]  /*19b80*/  LD.E R39, desc[UR40][R16.64+0x2d0] ;  /* 0x0002d02810277980 */ /* 0x001ee8000c101900 */
[----:B-1----:R-:W3:Y:S04]  /*19b90*/  LD.E R41, desc[UR40][R16.64+0x2d8] ;  /* 0x0002d82810297980 */ /* 0x002ee8000c101900 */
[----:B------:R-:W3:Y:S04]  /*19ba0*/  LD.E R43, desc[UR40][R16.64+0x2e0] ;  /* 0x0002e028102b7980 */ /* 0x000ee8000c101900 */
[----:B------:R-:W3:Y:S04]  /*19bb0*/  LD.E R45, desc[UR40][R16.64+0x2e8] ;  /* 0x0002e828102d7980 */ /* 0x000ee8000c101900 */
[----:B------:R-:W3:Y:S04]  /*19bc0*/  LD.E R47, desc[UR40][R16.64+0x2f0] ;  /* 0x0002f028102f7980 */ /* 0x000ee8000c101900 */
[----:B------:R-:W3:Y:S04]  /*19bd0*/  LD.E R49, desc[UR40][R16.64+0x2f8] ;  /* 0x0002f82810317980 */ /* 0x000ee8000c101900 */
[----:B------:R-:W3:Y:S04]  /*19be0*/  LD.E R51, desc[UR40][R16.64+0x300] ;  /* 0x0003002810337980 */ /* 0x000ee8000c101900 */
[----:B----4-:R-:W4:Y:S04]  /*19bf0*/  LD.E R53, desc[UR40][R16.64+0x308] ;  /* 0x0003082810357980 */ /* 0x010f28000c101900 */
[----:B------:R-:W4:Y:S04]  /*19c00*/  LD.E R55, desc[UR40][R16.64+0x310] ;  /* 0x0003102810377980 */ /* 0x000f28000c101900 */
[----:B------:R-:W4:Y:S04]  /*19c10*/  LD.E R57, desc[UR40][R16.64+0x318] ;  /* 0x0003182810397980 */ /* 0x000f28000c101900 */
[----:B--2---:R-:W2:Y:S04]  /*19c20*/  LD.E R59, desc[UR40][R16.64+0x320] ;  /* 0x00032028103b7980 */ /* 0x004ea8000c101900 */
[----:B------:R-:W2:Y:S04]  /*19c30*/  LD.E R61, desc[UR40][R16.64+0x328] ;  /* 0x00032828103d7980 */ /* 0x000ea8000c101900 */
[----:B------:R-:W2:Y:S04]  /*19c40*/  LD.E R63, desc[UR40][R16.64+0x330] ;  /* 0x00033028103f7980 */ /* 0x000ea8000c101900 */
        /* <DEDUP_REMOVED lines=37> */
[----:B------:R-:W-:Y:S04]  /*19ea0*/  ST.E desc[UR40][R16.64+0x2c4], R26 ;  /* 0x0002c41a10007985 */ /* 0x000fe8000c101928 */
[----:B---3--:R1:W-:Y:S04]  /*19eb0*/  ST.E desc[UR40][R16.64+0x2c8], R27 ;  /* 0x0002c81b10007985 */ /* 0x0083e8000c101928 */
        /* <DEDUP_REMOVED lines=30> */
[----:B----4-:R4:W-:Y:S04]  /*1a0a0*/  ST.E desc[UR40][R16.64+0x308], R53 ;  /* 0x0003083510007985 */ /* 0x0109e8000c101928 */
[----:B------:R4:W-:Y:S04]  /*1a0b0*/  ST.E desc[UR40][R16.64+0x310], R55 ;  /* 0x0003103710007985 */ /* 0x0009e8000c101928 */
[----:B------:R4:W-:Y:S04]  /*1a0c0*/  ST.E desc[UR40][R16.64+0x318], R57 ;  /* 0x0003183910007985 */ /* 0x0009e8000c101928 */
[----:B--2---:R2:W-:Y:S04]  /*1a0d0*/  ST.E desc[UR40][R16.64+0x320], R59 ;  /* 0x0003203b10007985 */ /* 0x0045e8000c101928 */
[----:B------:R2:W-:Y:S04]  /*1a0e0*/  ST.E desc[UR40][R16.64+0x328], R61 ;  /* 0x0003283d10007985 */ /* 0x0005e8000c101928 */
[----:B------:R2:W-:Y:S04]  /*1a0f0*/  ST.E desc[UR40][R16.64+0x330], R63 ;  /* 0x0003303f10007985 */ /* 0x0005e8000c101928 */
        /* <DEDUP_REMOVED lines=69> */
[----:B0-----:R-:W5:Y:S01]  /*1a550*/  LDL R25, [R1+0x88] ;  /* 0x0000880001197983 */ /* 0x001f620000100800 */
[----:B------:R-:W-:-:S02]  /*1a560*/  IMAD R12, R24, 0xc00, R12 ;  /* 0x00000c00180c7824 */ /* 0x000fc400078e020c */
[----:B-1----:R-:W-:Y:S01]  /*1a570*/  IMAD.MOV.U32 R27, RZ, RZ, R13 ;  /* 0x000000ffff1b7224 */ /* 0x002fe200078e000d */
[----:B------:R-:W-:Y:S01]  /*1a580*/  F2FP.F16.F32.PACK_AB R152, R37, R152 ;  /* 0x000000982598723e */ /* 0x000fe200000000ff */
[C---:B------:R-:W-:Y:S01]  /*1a590*/  VIADD R24, R12.reuse, 0x80 ;  /* 0x000000800c187836 */ /* 0x040fe20000000000 */
[----:B------:R-:W-:Y:S01]  /*1a5a0*/  F2FP.F16.F32.PACK_AB R153, R153, R36 ;  /* 0x000000249999723e */ /* 0x000fe200000000ff */
[----:B------:R-:W-:Y:S01]  /*1a5b0*/  VIADD R26, R12, 0x100 ;  /* 0x000001000c1a7836 */ /* 0x000fe20000000000 */
[----:B------:R-:W-:Y:S01]  /*1a5c0*/  R2UR UR15, R27 ;  /* 0x000000001b0f72ca */ /* 0x000fe200000e0000 */
[----:B------:R-:W5:Y:S01]  /*1a5d0*/  LD.E R36, desc[UR40][R16.64+0x2a0] ;  /* 0x0002a02810247980 */ /* 0x000f62000c101900 */
[----:B------:R-:W-:Y:S02]  /*1a5e0*/  R2UR UR10, R24 ;  /* 0x00000000180a72ca */ /* 0x000fe400000e0000 */
[----:B------:R-:W-:Y:S01]  /*1a5f0*/  R2UR UR14, R26 ;  /* 0x000000001a0e72ca */ /* 0x000fe200000e0000 */
[----:B------:R-:W5:Y:S01]  /*1a600*/  LD.E R24, desc[UR40][R16.64+0x270] ;  /* 0x0002702810187980 */ /* 0x000f62000c101900 */
[----:B------:R-:W-:-:S02]  /*1a610*/  F2FP.F16.F32.PACK_AB R154, R154, R35 ;  /* 0x000000239a9a723e */ /* 0x000fc400000000ff */
[----:B------:R-:W-:Y:S01]  /*1a620*/  F2FP.F16.F32.PACK_AB R155, R155, R34 ;  /* 0x000000229b9b723e */ /* 0x000fe200000000ff */
[----:B------:R-:W5:Y:S01]  /*1a630*/  LD.E R35, desc[UR40][R16.64+0x29c] ;  /* 0x00029c2810237980 */ /* 0x000f62000c101900 */
[----:B------:R-:W-:Y:S02]  /*1a640*/  F2FP.F16.F32.PACK_AB R156, R156, R33 ;  /* 0x000000219c9c723e */ /* 0x000fe400000000ff */
[----:B------:R-:W-:Y:S01]  /*1a650*/  F2FP.F16.F32.PACK_AB R157, R157, R32 ;  /* 0x000000209d9d723e */ /* 0x000fe200000000ff */
[----:B------:R-:W5:Y:S01]  /*1a660*/  LD.E R33, desc[UR40][R16.64+0x294] ;  /* 0x0002942810217980 */ /* 0x000f62000c101900 */
[----:B------:R-:W-:Y:S02]  /*1a670*/  F2FP.F16.F32.PACK_AB R158, R158, R31 ;  /* 0x0000001f9e9e723e */ /* 0x000fe400000000ff */
[----:B------:R-:W-:Y:S01]  /*1a680*/  F2FP.F16.F32.PACK_AB R159, R159, R30 ;  /* 0x0000001e9f9f723e */ /* 0x000fe200000000ff */
[----:B------:R-:W5:Y:S01]  /*1a690*/  LD.E R31, desc[UR40][R16.64+0x28c] ;  /* 0x00028c28101f7980 */ /* 0x000f62000c101900 */
[----:B------:R-:W-:-:S02]  /*1a6a0*/  F2FP.F16.F32.PACK_AB R160, R160, R29 ;  /* 0x0000001da0a0723e */ /* 0x000fc400000000ff */
[----:B------:R-:W-:Y:S01]  /*1a6b0*/  F2FP.F16.F32.PACK_AB R161, R161, R28 ;  /* 0x0000001ca1a1723e */ /* 0x000fe200000000ff */
[----:B------:R-:W5:Y:S04]  /*1a6c0*/  LD.E R29, desc[UR40][R16.64+0x284] ;  /* 0x00028428101d7980 */ /* 0x000f68000c101900 */
[----:B------:R-:W5:Y:S04]  /*1a6d0*/  LD.E R28, desc[UR40][R16.64+0x280] ;  /* 0x00028028101c7980 */ /* 0x000f68000c101900 */
[----:B------:R-:W5:Y:S04]  /*1a6e0*/  LD.E R30, desc[UR40][R16.64+0x288] ;  /* 0x00028828101e7980 */ /* 0x000f68000c101900 */
[----:B------:R-:W5:Y:S04]  /*1a6f0*/  LD.E R32, desc[UR40][R16.64+0x290] ;  /* 0x0002902810207980 */ /* 0x000f68000c101900 */
[----:B------:R-:W5:Y:S04]  /*1a700*/  LD.E R34, desc[UR40][R16.64+0x298] ;  /* 0x0002982810227980 */ /* 0x000f68000c101900 */
[----:B------:R-:W5:Y:S04]  /*1a710*/  LD.E R37, desc[UR40][R16.64+0x2a4] ;  /* 0x0002a42810257980 */ /* 0x000f68000c101900 */
        /* <DEDUP_REMOVED lines=15> */
[----:B----4-:R-:W3:Y:S04]  /*1a810*/  LD.E R53, desc[UR40][R16.64+0x2e4] ;  /* 0x0002e42810357980 */ /* 0x010ee8000c101900 */
[----:B------:R-:W3:Y:S04]  /*1a820*/  LD.E R54, desc[UR40][R16.64+0x2e8] ;  /* 0x0002e82810367980 */ /* 0x000ee8000c101900 */
[----:B------:R-:W3:Y:S04]  /*1a830*/  LD.E R55, desc[UR40][R16.64+0x2ec] ;  /* 0x0002ec2810377980 */ /* 0x000ee8000c101900 */
[----:B------:R-:W3:Y:S04]  /*1a840*/  LD.E R56, desc[UR40][R16.64+0x2f0] ;  /* 0x0002f02810387980 */ /* 0x000ee8000c101900 */
[----:B------:R-:W3:Y:S04]  /*1a850*/  LD.E R57, desc[UR40][R16.64+0x2f4] ;  /* 0x0002f42810397980 */ /* 0x000ee8000c101900 */
[----:B------:R-:W3:Y:S04]  /*1a860*/  LD.E R58, desc[UR40][R16.64+0x2f8] ;  /* 0x0002f828103a7980 */ /* 0x000ee8000c101900 */
[----:B--2---:R-:W3:Y:S04]  /*1a870*/  LD.E R59, desc[UR40][R16.64+0x2fc] ;  /* 0x0002fc28103b7980 */ /* 0x004ee8000c101900 */
[----:B------:R-:W3:Y:S04]  /*1a880*/  LD.E R60, desc[UR40][R16.64+0x300] ;  /* 0x00030028103c7980 */ /* 0x000ee8000c101900 */
[----:B------:R-:W3:Y:S04]  /*1a890*/  LD.E R61, desc[UR40][R16.64+0x304] ;  /* 0x00030428103d7980 */ /* 0x000ee8000c101900 */
[----:B------:R-:W3:Y:S04]  /*1a8a0*/  LD.E R62, desc[UR40][R16.64+0x308] ;  /* 0x00030828103e7980 */ /* 0x000ee8000c101900 */
[----:B------:R-:W3:Y:S04]  /*1a8b0*/  LD.E R63, desc[UR40][R16.64+0x30c] ;  /* 0x00030c28103f7980 */ /* 0x000ee8000c101900 */
[----:B------:R-:W3:Y:S04]  /*1a8c0*/  LD.E R64, desc[UR40][R16.64+0x310] ;  /* 0x0003102810407980 */ /* 0x000ee8000c101900 */
[----:B-----5:R-:W3:Y:S04]  /*1a8d0*/  LD.E R65, desc[UR40][R16.64+0x314] ;  /* 0x0003142810417980 */ /* 0x020ee8000c101900 */
        /* <DEDUP_REMOVED lines=912> */
[----:B------:R-:W3:Y:S04]  /*1e1e0*/  LD.E R11, desc[UR40][R16.64+0x270] ;  /* 0x00027028100b7980 */ /* 0x000ee8000c101900 */
[----:B---3--:R3:W-:Y:S04]  /*1e1f0*/  ST.E desc[UR40][R16.64+0x270], R11 ;  /* 0x0002700b10007985 */ /* 0x0087e8000c101928 */
[----:B------:R-:W4:Y:S04]  /*1e200*/  LD.E R13, desc[UR40][R8.64] ;  /* 0x00000028080d7980 */ /* 0x000f28000c101900 */
[----:B----4-:R4:W-:Y:S04]  /*1e210*/  ST.E desc[UR40][R8.64], R13 ;  /* 0x0000000d08007985 */ /* 0x0109e8000c101928 */
[----:B------:R-:W5:Y:S04]  /*1e220*/  LD.E R15, desc[UR40][R6.64] ;  /* 0x00000028060f7980 */ /* 0x000f68000c101900 */
[----:B-----5:R5:W-:Y:S04]  /*1e230*/  ST.E desc[UR40][R6.64], R15 ;  /* 0x0000000f06007985 */ /* 0x020be8000c101928 */
[----:B------:R-:W2:Y:S04]  /*1e240*/  LD.E R19, desc[UR40][R4.64] ;  /* 0x0000002804137980 */ /* 0x000ea8000c101900 */
[----:B--2---:R2:W-:Y:S04]  /*1e250*/  ST.E desc[UR40][R4.64], R19 ;  /* 0x0000001304007985 */ /* 0x0045e8000c101928 */
[----:B------:R-:W2:Y:S04]  /*1e260*/  LD.E R21, desc[UR40][R16.64+0x280] ;  /* 0x0002802810157980 */ /* 0x000ea8000c101900 */
[----:B0-----:R-:W2:Y:S04]  /*1e270*/  LD.E R25, desc[UR40][R16.64+0x284] ;  /* 0x0002842810197980 */ /* 0x001ea8000c101900 */
[----:B-1----:R-:W2:Y:S04]  /*1e280*/  LD.E R27, desc[UR40][R16.64+0x288] ;  /* 0x00028828101b7980 */ /* 0x002ea8000c101900 */
[----:B------:R-:W2:Y:S04]  /*1e290*/  LD.E R29, desc[UR40][R16.64+0x28c] ;  /* 0x00028c28101d7980 */ /* 0x000ea8000c101900 */
[----:B---3--:R-:W3:Y:S04]  /*1e2a0*/  LD.E R11, desc[UR40][R16.64+0x290] ;  /* 0x00029028100b7980 */ /* 0x008ee8000c101900 */
[----:B------:R-:W3:Y:S04]  /*1e2b0*/  LD.E R31, desc[UR40][R16.64+0x294] ;  /* 0x00029428101f7980 */ /* 0x000ee8000c101900 */
[----:B----4-:R-:W4:Y:S04]  /*1e2c0*/  LD.E R9, desc[UR40][R16.64+0x298] ;  /* 0x0002982810097980 */ /* 0x010f28000c101900 */
[----:B------:R-:W4:Y:S04]  /*1e2d0*/  LD.E R13, desc[UR40][R16.64+0x29c] ;  /* 0x00029c28100d7980 */ /* 0x000f28000c101900 */
[----:B-----5:R-:W5:Y:S04]  /*1e2e0*/  LD.E R7, desc[UR40][R16.64+0x2a0] ;  /* 0x0002a02810077980 */ /* 0x020f68000c101900 */
[----:B------:R-:W5:Y:S04]  /*1e2f0*/  LD.E R15, desc[UR40][R16.64+0x2a4] ;  /* 0x0002a428100f7980 */ /* 0x000f68000c101900 */
        /* <DEDUP_REMOVED lines=122> */
[----:B-----5:R0:W-:Y:S04]  /*1eaa0*/  ST.E desc[UR40][R16.64+0x2a0], R7 ;  /* 0x0002a00710007985 */ /* 0x0201e8000c101928 */
        /* <DEDUP_REMOVED lines=123> */
.L_x_3304:
[----:B------:R-:W-:Y:S05]  /*1f260*/  BSYNC B0 ;  /* 0x0000000000007941 */ /* 0x000fea0003800000 */
.L_x_3303:
[C---:B------:R-:W-:Y:S01]  /*1f270*/  ISETP.GT.AND P1, PT, R10.reuse, UR45, PT ;  /* 0x0000002d0a007c0c */ /* 0x040fe2000bf24270 */
[----:B------:R-:W-:-:S12]  /*1f280*/  VIADD R10, R10, 0xffffffff ;  /* 0xffffffff0a0a7836 */ /* 0x000fd80000000000 */
[----:B------:R-:W-:Y:S05]  /*1f290*/  @P1 BRA `(.L_x_3305) ;  /* 0xffffff4c00901947 */ /* 0x000fea000383ffff */
.L_x_3278:
[----:B01----:R-:W0:Y:S01]  /*1f2a0*/  S2R R0, SR_TID.X ;  /* 0x0000000000007919 */ /* 0x003e220000002100 */
[----:B------:R-:W-:Y:S05]  /*1f2b0*/  WARPSYNC.ALL ;  /* 0x0000000000007948 */ /* 0x000fea0003800000 */
[----:B0-----:R-:W-:-:S04]  /*1f2c0*/  SHF.R.U32.HI R0, RZ, 0x7, R0 ;  /* 0x00000007ff007819 */ /* 0x001fc80000011600 */
[----:B------:R-:W-:Y:S01]  /*1f2d0*/  IADD3 R143, -R0, 0xb, RZ ;  /* 0x0000000b008f7810 */ /* 0x000fe20007ffe1ff */
[----:B------:R-:W2:Y:S04]  /*1f2e0*/  LDL R5, [R1+0x240] ;  /* 0x0002400001057983 */ /* 0x000ea80000100800 */
[----:B------:R-:W3:Y:S04]  /*1f2f0*/  LDL R6, [R1+0x244] ;  /* 0x0002440001067983 */ /* 0x000ee80000100800 */
[----:B------:R-:W4:Y:S04]  /*1f300*/  LDL R4, [R1+0x218] ;  /* 0x0002180001047983 */ /* 0x000f280000100800 */
[----:B------:R-:W5:Y:S04]  /*1f310*/  LDL.64 R128, [R1+0x290] ;  /* 0x0002900001807983 */ /* 0x000f680000100a00 */
        /* <DEDUP_REMOVED lines=60> */
[----:B------:R-:W5:Y:S04]  /*1f6e0*/  LDL R134, [R1+0x220] ;  /* 0x0002200001867983 */ /* 0x000f680000100800 */
[----:B------:R-:W5:Y:S04]  /*1f6f0*/  LDL R136, [R1+0x224] ;  /* 0x0002240001887983 */ /* 0x000f680000100800 */
[----:B--2---:R-:W0:Y:S02]  /*1f700*/  SHFL.BFLY PT, R0, R5, 0x2, 0x1f ;  /* 0x0c401f0005007f89 */ /* 0x004e2400000e0000 */
[----:B0-----:R-:W-:-:S05]  /*1f710*/  FADD.FTZ R0, R5, R0 ;  /* 0x0000000005007221 */ /* 0x001fca0000010000 */
[----:B------:R-:W0:Y:S02]  /*1f720*/  SHFL.BFLY PT, R3, R0, 0x1, 0x1f ;  /* 0x0c201f0000037f89 */ /* 0x000e2400000e0000 */
[----:B0-----:R-:W-:-:S05]  /*1f730*/  FADD.FTZ R2, R0, R3 ;  /* 0x0000000300027221 */ /* 0x001fca0000010000 */
[----:B------:R-:W-:Y:S04]  /*1f740*/  STL [R1+0x240], R2 ;  /* 0x0002400201007387 */ /* 0x000fe80000100800 */
[----:B------:R-:W2:Y:S04]  /*1f750*/  LDL R141, [R1+0x240] ;  /* 0x00024000018d7983 */ /* 0x000ea80000100800 */
[----:B---3--:R-:W0:Y:S02]  /*1f760*/  SHFL.BFLY PT, R3, R6, 0x2, 0x1f ;  /* 0x0c401f0006037f89 */ /* 0x008e2400000e0000 */
[----:B0-----:R-:W-:Y:S01]  /*1f770*/  FADD.FTZ R3, R3, R6 ;  /* 0x0000000603037221 */ /* 0x001fe20000010000 */
[----:B----4-:R-:W-:Y:S01]  /*1f780*/  VIADD R0, R4, 0x1 ;  /* 0x0000000104007836 */ /* 0x010fe20000000000 */
[----:B------:R-:W3:Y:S04]  /*1f790*/  LDL.64 R6, [R1+0x438] ;  /* 0x0004380001067983 */ /* 0x000ee80000100a00 */
[----:B------:R-:W0:Y:S01]  /*1f7a0*/  SHFL.BFLY PT, R138, R3, 0x1, 0x1f ;  /* 0x0c201f00038a7f89 */ /* 0x000e2200000e0000 */
[----:B------:R-:W-:-:S03]  /*1f7b0*/  ISETP.NE.AND P2, PT, R0, 0x2, PT ;  /* 0x000000020000780c */ /* 0x000fc60003f45270 */
[----:B------:R-:W4:Y:S10]  /*1f7c0*/  LDL.64 R4, [R1+0x458] ;  /* 0x0004580001047983 */ /* 0x000f340000100a00 */
[----:B------:R-:W4:Y:S01]  /*1f7d0*/  @!P2 LDL R135, [R1+0x21c] ;  /* 0x00021c000187a983 */ /* 0x000f220000100800 */
[----:B0-----:R-:W-:-:S03]  /*1f7e0*/  FADD.FTZ R138, R3, R138 ;  /* 0x0000008a038a7221 */ /* 0x001fc60000010000 */
[----:B------:R-:W3:Y:S01]  /*1f7f0*/  LDL.64 R2, [R1+0x2a0] ;  /* 0x0002a00001027983 */ /* 0x000ee20000100a00 */
[----:B------:R0:W-:Y:S08]  /*1f800*/  BAR.ARV R143, 0x100 ;  /* 0x0004008f0000751d */ /* 0x0001f00000002000 */
[----:B------:R-:W-:Y:S06]  /*1f810*/  BAR.ARV 0x8, 0x180 ;  /* 0x0206000000007b1d */ /* 0x000fec0000002000 */
[----:B------:R-:W-:-:S13]  /*1f820*/  FSETP.NE.FTZ.AND P1, PT, R138, RZ, PT ;  /* 0x000000ff8a00720b */ /* 0x000fda0003f35000 */
[----:B------:R-:W4:Y:S04]  /*1f830*/  @P1 LDL R140, [R1+0x250] ;  /* 0x00025000018c1983 */ /* 0x000f280000100800 */
[----:B------:R-:W4:Y:S01]  /*1f840*/  @P1 LDL R139, [R1+0x234] ;  /* 0x00023400018b1983 */ /* 0x000f220000100800 */
[----:B--2---:R-:W-:-:S13]  /*1f850*/  FSETP.NE.FTZ.AND P0, PT, R141, RZ, PT ;  /* 0x000000ff8d00720b */ /* 0x004fda0003f15000 */
[----:B------:R-:W2:Y:S04]  /*1f860*/  @P0 LDL R142, [R1+0x250] ;  /* 0x00025000018e0983 */ /* 0x000ea80000100800 */
[----:B------:R-:W2:Y:S01]  /*1f870*/  @P0 LDL R145, [R1+0x230] ;  /* 0x0002300001910983 */ /* 0x000ea20000100800 */
[----:B------:R-:W-:-:S06]  /*1f880*/  IMAD.MOV.U32 R137, RZ, RZ, RZ ;  /* 0x000000ffff897224 */ /* 0x000fcc00078e00ff */
[----:B------:R-:W5:Y:S08]  /*1f890*/  @P0 MUFU.RCP R137, R141 ;  /* 0x0000008d00890308 */ /* 0x000f700000001000 */
[----:B------:R-:W1:Y:S01]  /*1f8a0*/  @P0 MUFU.LG2 R144, R141 ;  /* 0x0000008d00900308 */ /* 0x000e620000000c00 */
[-C--:B-----5:R-:W-:Y:S01]  /*1f8b0*/  FMUL.FTZ R129, R129, R137.reuse ;  /* 0x0000008981817220 */ /* 0x0a0fe20000410000 */
[----:B------:R-:W-:-:S06]  /*1f8c0*/  FMUL.FTZ R128, R128, R137 ;  /* 0x0000008980807220 */ /* 0x000fcc0000410000 */
[----:B------:R-:W-:Y:S01]  /*1f8d0*/  @P1 MUFU.LG2 R146, R138 ;  /* 0x0000008a00921308 */ /* 0x000fe20000000c00 */
[----:B------:R5:W-:Y:S02]  /*1f8e0*/  STL.64 [R1+0x290], R128 ;  /* 0x0002908001007387 */ /* 0x000be40000100a00 */
[----:B-----5:R-:W-:-:S06]  /*1f8f0*/  IMAD.MOV.U32 R128, RZ, RZ, RZ ;  /* 0x000000ffff807224 */ /* 0x020fcc00078e00ff */
[----:B------:R-:W5:Y:S01]  /*1f900*/  @P1 MUFU.RCP R128, R138 ;  /* 0x0000008a00801308 */ /* 0x000f620000001000 */
[----:B-1----:R-:W-:Y:S01]  /*1f910*/  @P0 FMUL.FTZ R147, R144, 0.69314718246459960938 ;  /* 0x3f31721890930820 */ /* 0x002fe20000410000 */
[-C--:B---3--:R-:W-:Y:S01]  /*1f920*/  FMUL.FTZ R3, R3, R137.reuse ;  /* 0x0000008903037220 */ /* 0x088fe20000410000 */
        /* <DEDUP_REMOVED lines=62> */
[-C--:B-----5:R-:W-:Y:S01]  /*1fd10*/  FMUL.FTZ R73, R73, R128.reuse ;  /* 0x0000008049497220 */ /* 0x0a0fe20000410000 */
        /* <DEDUP_REMOVED lines=59> */
[-C--:B----4-:R-:W-:Y:S01]  /*200d0*/  FMUL.FTZ R5, R5, R128.reuse ;  /* 0x0000008005057220 */ /* 0x090fe20000410000 */
[-C--:B------:R-:W-:Y:S01]  /*200e0*/  FMUL.FTZ R4, R4, R128.reuse ;  /* 0x0000008004047220 */ /* 0x080fe20000410000 */
[-C--:B------:R-:W-:Y:S01]  /*200f0*/  FMUL.FTZ R9, R9, R128.reuse ;  /* 0x0000008009097220 */ /* 0x080fe20000410000 */
[----:B------:R-:W-:Y:S01]  /*20100*/  FMUL.FTZ R8, R8, R128 ;  /* 0x0000008008087220 */ /* 0x000fe20000410000 */
[----:B------:R-:W-:Y:S01]  /*20110*/  VIADD R134, R134, 0x1 ;  /* 0x0000000186867836 */ /* 0x000fe20000000000 */
[----:B-1----:R-:W-:Y:S01]  /*20120*/  @!P2 LOP3.LUT R2, R135, 0x1, RZ, 0x3c, !PT ;  /* 0x000000018702a812 */ /* 0x002fe200078e3cff */
[----:B------:R-:W-:Y:S01]  /*20130*/  VIADD R136, R136, 0x1 ;  /* 0x0000000188887836 */ /* 0x000fe20000000000 */
[----:B------:R0:W-:Y:S04]  /*20140*/  STL [R1+0x244], R138 ;  /* 0x0002448a01007387 */ /* 0x0001e80000100800 */
        /* <DEDUP_REMOVED lines=24> */
[----:B------:R0:W-:Y:S01]  /*202d0*/  STL.64 [R1+0x400], R86 ;  /* 0x0004005601007387 */ /* 0x0001e20000100a00 */
[----:B--2---:R-:W-:Y:S01]  /*202e0*/  @P0 FMUL.FTZ R144, R142, 0.69314718246459960938 ;  /* 0x3f3172188e900820 */ /* 0x004fe20000410000 */
[----:B------:R-:W-:-:S03]  /*202f0*/  IMAD.MOV.U32 R142, RZ, RZ, -0x800000 ;  /* 0xff800000ff8e7424 */ /* 0x000fc600078e00ff */
[----:B------:R-:W-:Y:S01]  /*20300*/  @P0 FFMA.FTZ R142, R144, R145, R147 ;  /* 0x00000091908e0223 */ /* 0x000fe20000010093 */
[----:B------:R-:W-:Y:S01]  /*20310*/  @P1 FMUL.FTZ R145, R146, 0.69314718246459960938 ;  /* 0x3f31721892911820 */ /* 0x000fe20000410000 */
[----:B------:R-:W-:Y:S01]  /*20320*/  @P1 FMUL.FTZ R144, R140, 0.69314718246459960938 ;  /* 0x3f3172188c901820 */ /* 0x000fe20000410000 */
[----:B------:R-:W-:-:S03]  /*20330*/  IMAD.MOV.U32 R140, RZ, RZ, -0x800000 ;  /* 0xff800000ff8c7424 */ /* 0x000fc600078e00ff */
[----:B------:R-:W-:Y:S01]  /*20340*/  @P1 FFMA.FTZ R140, R144, R139, R145 ;  /* 0x0000008b908c1223 */ /* 0x000fe20000010091 */
        /* <DEDUP_REMOVED lines=40> */
[----:B------:R0:W-:Y:S04]  /*205d0*/  STL [R1+0x220], R134 ;  /* 0x0002208601007387 */ /* 0x0001e80000100800 */
[----:B------:R0:W-:Y:S04]  /*205e0*/  @!P2 STL [R1+0x21c], R2 ;  /* 0x00021c020100a387 */ /* 0x0001e80000100800 */
[----:B------:R0:W-:Y:S04]  /*205f0*/  STL [R1+0x224], R136 ;  /* 0x0002248801007387 */ /* 0x0001e80000100800 */
[----:B------:R0:W-:Y:S01]  /*20600*/  @!P2 STL [R1+0x218], RZ ;  /* 0x000218ff0100a387 */ /* 0x0001e20000100800 */
[----:B------:R-:W-:-:S13]  /*20610*/  PLOP3.LUT P0, PT, PT, PT, PT, 0x8, 0x0 ;  /* 0x000000000000781c */ /* 0x000fda0003f0e170 */
.L_x_3217:
[----:B------:R-:W1:Y:S01]  /*20620*/  S2R R3, SR_CgaCtaId ;  /* 0x0000000000037919 */ /* 0x000e620000008800 */
[----:B0-----:R-:W-:Y:S01]  /*20630*/  MOV R0, 0x400 ;  /* 0x0000040000007802 */ /* 0x001fe20000000f00 */
[----:B------:R-:W-:Y:S01]  /*20640*/  BSSY B0, `(.L_x_3306) ;  /* 0x00004a8000007945 */ /* 0x000fe20003800000 */
[----:B------:R-:W-:Y:S02]  /*20650*/  BAR.SYNC.DEFER_BLOCKING 0x5, 0x180 ;  /* 0x0146000000007b1d */ /* 0x000fe40000010000 */
[----:B-1----:R-:W-:-:S05]  /*20660*/  LEA R0, R3, R0, 0x18 ;  /* 0x0000000003007211 */ /* 0x002fca00078ec0ff */
[----:B------:R-:W0:Y:S02]  /*20670*/  LDS.128 R4, [R0+0x324d0] ;  /* 0x0324d00000047984 */ /* 0x000e240000000c00 */
[----:B0-----:R-:W-:Y:S02]  /*20680*/  R2UR UR5, R5 ;  /* 0x00000000050572ca */ /* 0x001fe400000e0000 */
[----:B------:R-:W-:Y:S02]  /*20690*/  R2UR UR7, R6 ;  /* 0x00000000060772ca */ /* 0x000fe400000e0000 */
[----:B------:R-:W-:Y:S01]  /*206a0*/  R2UR UR6, R7 ;  /* 0x00000000070672ca */ /* 0x000fe200000e0000 */
[----:B------:R-:W-:Y:S06]  /*206b0*/  BAR.ARV 0x4, 0x180 ;  /* 0x0106000000007b1d */ /* 0x000fec0000002000 */
[----:B------:R-:W-:Y:S08]  /*206c0*/  @P0 BRA `(.L_x_3307) ;  /* 0x0000003800e40947 */ /* 0x000ff00003800000 */
[----:B------:R-:W2:Y:S01]  /*206d0*/  LDL R18, [R1+0x4dc] ;  /* 0x0004dc0001127983 */ /* 0x000ea20000100800 */
[----:B------:R-:W-:Y:S01]  /*206e0*/  ULDC.64 UR8, c[0x0][0xd00] ;  /* 0x0003400000087ab9 */ /* 0x000fe20000000a00 */
[----:B------:R-:W-:Y:S02]  /*206f0*/  ULDC.64 UR10, c[0x0][0xd00] ;  /* 0x00034000000a7ab9 */ /* 0x000fe40000000a00 */
[----:B------:R-:W3:Y:S04]  /*20700*/  LDL.128 R136, [R1+0x270] ;  /* 0x0002700001887983 */ /* 0x000ee80000100c00 */
[----:B------:R-:W4:Y:S04]  /*20710*/  LDL.128 R4, [R1+0x280] ;  /* 0x0002800001047983 */ /* 0x000f280000100c00 */
        /* <DEDUP_REMOVED lines=29> */
[----:B------:R-:W4:Y:S01]  /*208f0*/  LDL.128 R132, [R1+0x460] ;  /* 0x0004600001847983 */ /* 0x000f220000100c00 */
[----:B------:R-:W0:Y:S01]  /*20900*/  S2R R19, SR_SWINHI ;  /* 0x0000000000137919 */ /* 0x000e220000002f00 */
[----:B------:R-:W-:-:S02]  /*20910*/  MOV R2, R0 ;  /* 0x0000000000027202 */ /* 0x000fc40000000f00 */
[----:B0-----:R-:W-:Y:S01]  /*20920*/  MOV R3, R19 ;  /* 0x0000001300037202 */ /* 0x001fe20000000f00 */
[----:B------:R-:W-:Y:S01]  /*20930*/  UIMAD.WIDE UR8, UR38, 0x4, UR8 ;  /* 0x00000004260878a5 */ /* 0x000fe2000f8e0208 */
[----:B------:R-:W-:Y:S01]  /*20940*/  ULDC UR4, c[0x0][0xb88] ;  /* 0x0002e20000047ab9 */ /* 0x000fe20000000800 */
[----:B--2---:R-:W-:-:S03]  /*20950*/  IMAD.WIDE R18, R18, 0x2, R2 ;  /* 0x0000000212127825 */ /* 0x004fc600078e0202 */
[----:B------:R-:W-:-:S04]  /*20960*/  LOP3.LUT R21, R18, 0x380, RZ, 0xc0, !PT ;  /* 0x0000038012157812 */ /* 0x000fc800078ec0ff */
[----:B------:R-:W-:-:S04]  /*20970*/  SHF.R.U64 R21, R21, 0x3, RZ ;  /* 0x0000000315157819 */ /* 0x000fc800000012ff */
[----:B------:R-:W-:Y:S01]  /*20980*/  LOP3.LUT R20, R21, R18, RZ, 0x3c, !PT ;  /* 0x0000001215147212 */ /* 0x000fe200078e3cff */
[----:B------:R-:W-:Y:S01]  /*20990*/  IMAD.MOV.U32 R21, RZ, RZ, R19 ;  /* 0x000000ffff157224 */ /* 0x000fe200078e0013 */
[----:B---3--:R-:W-:Y:S02]  /*209a0*/  F2FP.F16.F32.PACK_AB R136, R137, R136 ;  /* 0x000000888988723e */ /* 0x008fe400000000ff */
[----:B------:R-:W-:Y:S02]  /*209b0*/  F2FP.F16.F32.PACK_AB R137, R139, R138 ;  /* 0x0000008a8b89723e */ /* 0x000fe400000000ff */
[----:B----4-:R-:W-:Y:S02]  /*209c0*/  F2FP.F16.F32.PACK_AB R139, R7, R6 ;  /* 0x00000006078b723e */ /* 0x010fe400000000ff */
[----:B------:R-:W-:Y:S02]  /*209d0*/  MOV R6, R20 ;  /* 0x0000001400067202 */ /* 0x000fe40000000f00 */
[----:B------:R-:W-:-:S04]  /*209e0*/  IADD3 R21, P1, R18, 0x20, RZ ;  /* 0x0000002012157810 */ /* 0x000fc80007f3e0ff */
[----:B------:R-:W-:-:S04]  /*209f0*/  LOP3.LUT R20, R21, 0x380, RZ, 0xc0, !PT ;  /* 0x0000038015147812 */ /* 0x000fc800078ec0ff */
[----:B------:R-:W-:Y:S02]  /*20a00*/  SHF.R.U64 R20, R20, 0x3, RZ ;  /* 0x0000000314147819 */ /* 0x000fe400000012ff */
[----:B------:R-:W-:Y:S01]  /*20a10*/  F2FP.F16.F32.PACK_AB R138, R5, R4 ;  /* 0x00000004058a723e */ /* 0x000fe200000000ff */
[----:B------:R-:W-:Y:S01]  /*20a20*/  BAR.SYNC.DEFER_BLOCKING 0x1, 0x100 ;  /* 0x0044000000007b1d */ /* 0x000fe20000010000 */
[----:B------:R-:W-:Y:S01]  /*20a30*/  LOP3.LUT R20, R20, R21, RZ, 0x3c, !PT ;  /* 0x0000001514147212 */ /* 0x000fe200078e3cff */
[----:B------:R-:W-:Y:S01]  /*20a40*/  IMAD.X R21, RZ, RZ, R19, P1 ;  /* 0x000000ffff157224 */ /* 0x000fe200008e0613 */
[C---:B------:R-:W-:Y:S02]  /*20a50*/  IADD3 R5, P0, R18.reuse, 0x40, RZ ;  /* 0x0000004012057810 */ /* 0x040fe40007f1e0ff */
[----:B------:R-:W-:Y:S02]  /*20a60*/  IADD3 R141, P4, R18, 0x60, RZ ;  /* 0x00000060128d7810 */ /* 0x000fe40007f9e0ff */
[----:B------:R-:W-:-:S02]  /*20a70*/  LOP3.LUT R4, R5, 0x380, RZ, 0xc0, !PT ;  /* 0x0000038005047812 */ /* 0x000fc400078ec0ff */
[----:B------:R-:W-:Y:S02]  /*20a80*/  LOP3.LUT R7, R141, 0x380, RZ, 0xc0, !PT ;  /* 0x000003808d077812 */ /* 0x000fe400078ec0ff */
[----:B------:R-:W-:Y:S02]  /*20a90*/  MOV R20, R20 ;  /* 0x0000001400147202 */ /* 0x000fe40000000f00 */
[----:B------:R-:W-:Y:S02]  /*20aa0*/  IADD3 R21, P6, R18, 0x4020, RZ ;  /* 0x0000402012157810 */ /* 0x000fe40007fde0ff */
[----:B------:R-:W-:Y:S02]  /*20ab0*/  F2FP.F16.F32.PACK_AB R8, R9, R8 ;  /* 0x000000080908723e */ /* 0x000fe400000000ff */
[----:B------:R-:W-:Y:S02]  /*20ac0*/  F2FP.F16.F32.PACK_AB R9, R11, R10 ;  /* 0x0000000a0b09723e */ /* 0x000fe400000000ff */
[----:B------:R-:W-:-:S02]  /*20ad0*/  SHF.R.U64 R4, R4, 0x3, RZ ;  /* 0x0000000304047819 */ /* 0x000fc400000012ff */
[----:B------:R-:W-:Y:S02]  /*20ae0*/  F2FP.F16.F32.PACK_AB R10, R13, R12 ;  /* 0x0000000c0d0a723e */ /* 0x000fe400000000ff */
[----:B------:R-:W-:Y:S01]  /*20af0*/  IADD3 R147, P5, R18, 0x4040, RZ ;  /* 0x0000404012937810 */ /* 0x000fe20007fbe0ff */
[----:B------:R0:W-:Y:S01]  /*20b00*/  STSM.16.M88.4 [R6], R136 ;  /* 0x0000008806007844 */ /* 0x0001e20000000200 */
[----:B------:R-:W-:Y:S02]  /*20b10*/  LOP3.LUT R12, R21, 0x380, RZ, 0xc0, !PT ;  /* 0x00000380150c7812 */ /* 0x000fe400078ec0ff */
[----:B------:R-:W-:Y:S02]  /*20b20*/  LOP3.LUT R4, R4, R5, RZ, 0x3c, !PT ;  /* 0x0000000504047212 */ /* 0x000fe400078e3cff */
[----:B------:R-:W-:Y:S02]  /*20b30*/  LOP3.LUT R146, R147, 0x380, RZ, 0xc0, !PT ;  /* 0x0000038093927812 */ /* 0x000fe400078ec0ff */
[----:B------:R-:W-:-:S02]  /*20b40*/  SHF.R.U64 R12, R12, 0x3, RZ ;  /* 0x000000030c0c7819 */ /* 0x000fc400000012ff */
[----:B0-----:R-:W-:Y:S02]  /*20b50*/  SHF.R.U64 R6, R7, 0x3, RZ ;  /* 0x0000000307067819 */ /* 0x001fe400000012ff */
[----:B------:R-:W-:-:S04]  /*20b60*/  IADD3 R7, P3, R18, 0x4000, RZ ;  /* 0x0000400012077810 */ /* 0x000fc80007f7e0ff */
[----:B------:R-:W-:Y:S02]  /*20b70*/  LOP3.LUT R5, R7, 0x380, RZ, 0xc0, !PT ;  /* 0x0000038007057812 */ /* 0x000fe400078ec0ff */
[----:B------:R-:W-:Y:S02]  /*20b80*/  F2FP.F16.F32.PACK_AB R11, R15, R14 ;  /* 0x0000000e0f0b723e */ /* 0x000fe400000000ff */
[----:B------:R-:W-:Y:S02]  /*20b90*/  SHF.R.U64 R146, R146, 0x3, RZ ;  /* 0x0000000392927819 */ /* 0x000fe400000012ff */
[----:B------:R-:W-:Y:S02]  /*20ba0*/  SHF.R.U64 R14, R5, 0x3, RZ ;  /* 0x00000003050e7819 */ /* 0x000fe400000012ff */
[----:B------:R-:W-:Y:S02]  /*20bb0*/  LOP3.LUT R12, R12, R21, RZ, 0x3c, !PT ;  /* 0x000000150c0c7212 */ /* 0x000fe400078e3cff */
[----:B------:R-:W-:-:S02]  /*20bc0*/  IADD3 R145, P2, R18, 0x4060, RZ ;  /* 0x0000406012917810 */ /* 0x000fc40007f5e0ff */
[----:B------:R-:W-:Y:S01]  /*20bd0*/  IADD3 R21, P1, R18, 0x8000, RZ ;  /* 0x0000800012157810 */ /* 0x000fe20007f3e0ff */
[----:B------:R0:W-:Y:S01]  /*20be0*/  STSM.16.M88.4 [R20], R8 ;  /* 0x0000000814007844 */ /* 0x0001e20000000200 */
[----:B------:R-:W-:Y:S01]  /*20bf0*/  LOP3.LUT R146, R146, R147, RZ, 0x3c, !PT ;  /* 0x0000009392927212 */ /* 0x000fe200078e3cff */
[--C-:B------:R-:W-:Y:S01]  /*20c00*/  IMAD.X R147, RZ, RZ, R19.reuse, P5 ;  /* 0x000000ffff937224 */ /* 0x100fe200028e0613 */
[----:B------:R-:W-:Y:S02]  /*20c10*/  LOP3.LUT R14, R14, R7, RZ, 0x3c, !PT ;  /* 0x000000070e0e7212 */ /* 0x000fe400078e3cff */
[----:B------:R-:W-:Y:S02]  /*20c20*/  LOP3.LUT R144, R145, 0x380, RZ, 0xc0, !PT ;  /* 0x0000038091907812 */ /* 0x000fe400078ec0ff */
[----:B------:R-:W-:Y:S01]  /*20c30*/  LOP3.LUT R7, R21, 0x380, RZ, 0xc0, !PT ;  /* 0x0000038015077812 */ /* 0x000fe200078ec0ff */
[--C-:B------:R-:W-:Y:S01]  /*20c40*/  IMAD.X R5, RZ, RZ, R19.reuse, P0 ;  /* 0x000000ffff057224 */ /* 0x100fe200000e0613 */
[----:B------:R-:W-:Y:S01]  /*20c50*/  SHF.R.U64 R144, R144, 0x3, RZ ;  /* 0x0000000390907819 */ /* 0x000fe200000012ff */
[----:B------:R-:W-:Y:S01]  /*20c60*/  IMAD.X R15, RZ, RZ, R19, P3 ;  /* 0x000000ffff0f7224 */ /* 0x000fe200018e0613 */
[----:B------:R-:W-:-:S02]  /*20c70*/  LOP3.LUT R6, R6, R141, RZ, 0x3c, !PT ;  /* 0x0000008d06067212 */ /* 0x000fc400078e3cff */
[C---:B0-----:R-:W-:Y:S02]  /*20c80*/  IADD3 R11, P5, R18.reuse, 0xc020, RZ ;  /* 0x0000c020120b7810 */ /* 0x041fe40007fbe0ff */
[----:B------:R-:W-:Y:S01]  /*20c90*/  SHF.R.U64 R20, R7, 0x3, RZ ;  /* 0x0000000307147819 */ /* 0x000fe200000012ff */
[--C-:B------:R-:W-:Y:S01]  /*20ca0*/  IMAD.X R7, RZ, RZ, R19.reuse, P4 ;  /* 0x000000ffff077224 */ /* 0x100fe200020e0613 */
[----:B------:R-:W-:Y:S02]  /*20cb0*/  LOP3.LUT R10, R11, 0x380, RZ, 0xc0, !PT ;  /* 0x000003800b0a7812 */ /* 0x000fe400078ec0ff */
[C---:B------:R-:W-:Y:S01]  /*20cc0*/  IADD3 R143, P0, R18.reuse, 0x8020, RZ ;  /* 0x00008020128f7810 */ /* 0x040fe20007f1e0ff */
[--C-:B------:R-:W-:Y:S01]  /*20cd0*/  IMAD.X R13, RZ, RZ, R19.reuse, P6 ;  /* 0x000000ffff0d7224 */ /* 0x100fe200030e0613 */
[----:B------:R-:W-:Y:S02]  /*20ce0*/  IADD3 R141, P4, R18, 0x8040, RZ ;  /* 0x00008040128d7810 */ /* 0x000fe40007f9e0ff */
[----:B------:R-:W-:Y:S01]  /*20cf0*/  LOP3.LUT R144, R144, R145, RZ, 0x3c, !PT ;  /* 0x0000009190907212 */ /* 0x000fe200078e3cff */
[----:B------:R-:W-:Y:S01]  /*20d00*/  IMAD.X R145, RZ, RZ, R19, P2 ;  /* 0x000000ffff917224 */ /* 0x000fe200010e0613 */
[----:B------:R-:W-:-:S02]  /*20d10*/  IADD3 R139, P3, R18, 0x8060, RZ ;  /* 0x00008060128b7810 */ /* 0x000fc40007f7e0ff */
[----:B------:R-:W-:Y:S01]  /*20d20*/  LOP3.LUT R20, R20, R21, RZ, 0x3c, !PT ;  /* 0x0000001514147212 */ /* 0x000fe200078e3cff */
[----:B------:R-:W-:Y:S01]  /*20d30*/  IMAD.X R21, RZ, RZ, R19, P1 ;  /* 0x000000ffff157224 */ /* 0x000fe200008e0613 */
[----:B------:R-:W-:Y:S02]  /*20d40*/  IADD3 R137, P6, R18, 0xc000, RZ ;  /* 0x0000c00012897810 */ /* 0x000fe40007fde0ff */
[----:B------:R-:W-:Y:S02]  /*20d50*/  SHF.R.U64 R10, R10, 0x3, RZ ;  /* 0x000000030a0a7819 */ /* 0x000fe400000012ff */
[----:B------:R-:W-:Y:S02]  /*20d60*/  LOP3.LUT R142, R143, 0x380, RZ, 0xc0, !PT ;  /* 0x000003808f8e7812 */ /* 0x000fe400078ec0ff */
[----:B------:R-:W-:Y:S02]  /*20d70*/  IADD3 R8, P2, R18, 0xc040, RZ ;  /* 0x0000c04012087810 */ /* 0x000fe40007f5e0ff */
[----:B------:R-:W-:-:S02]  /*20d80*/  LOP3.LUT R140, R141, 0x380, RZ, 0xc0, !PT ;  /* 0x000003808d8c7812 */ /* 0x000fc400078ec0ff */
[----:B------:R-:W-:Y:S02]  /*20d90*/  IADD3 R18, P1, R18, 0xc060, RZ ;  /* 0x0000c06012127810 */ /* 0x000fe40007f3e0ff */
[----:B------:R-:W-:Y:S02]  /*20da0*/  LOP3.LUT R138, R139, 0x380, RZ, 0xc0, !PT ;  /* 0x000003808b8a7812 */ /* 0x000fe400078ec0ff */
[----:B------:R-:W-:Y:S02]  /*20db0*/  LOP3.LUT R136, R137, 0x380, RZ, 0xc0, !PT ;  /* 0x0000038089887812 */ /* 0x000fe400078ec0ff */
[----:B------:R-:W-:Y:S02]  /*20dc0*/  LOP3.LUT R10, R10, R11, RZ, 0x3c, !PT ;  /* 0x0000000b0a0a7212 */ /* 0x000fe400078e3cff */
[----:B------:R-:W-:Y:S02]  /*20dd0*/  SHF.R.U64 R142, R142, 0x3, RZ ;  /* 0x000000038e8e7819 */ /* 0x000fe400000012ff */
[----:B------:R-:W-:-:S02]  /*20de0*/  LOP3.LUT R11, R8, 0x380, RZ, 0xc0, !PT ;  /* 0x00000380080b7812 */ /* 0x000fc400078ec0ff */
[----:B------:R-:W-:Y:S02]  /*20df0*/  SHF.R.U64 R140, R140, 0x3, RZ ;  /* 0x000000038c8c7819 */ /* 0x000fe400000012ff */
[----:B------:R-:W-:Y:S02]  /*20e00*/  LOP3.LUT R9, R18, 0x380, RZ, 0xc0, !PT ;  /* 0x0000038012097812 */ /* 0x000fe400078ec0ff */
[----:B------:R-:W-:Y:S02]  /*20e10*/  F2FP.F16.F32.PACK_AB R24, R25, R24 ;  /* 0x000000181918723e */ /* 0x000fe400000000ff */
[----:B------:R-:W-:Y:S02]  /*20e20*/  SHF.R.U64 R138, R138, 0x3, RZ ;  /* 0x000000038a8a7819 */ /* 0x000fe400000012ff */
[----:B------:R-:W-:Y:S02]  /*20e30*/  F2FP.F16.F32.PACK_AB R25, R27, R26 ;  /* 0x0000001a1b19723e */ /* 0x000fe400000000ff */
[----:B------:R-:W-:-:S02]  /*20e40*/  F2FP.F16.F32.PACK_AB R32, R33, R32 ;  /* 0x000000202120723e */ /* 0x000fc400000000ff */
[----:B------:R-:W-:Y:S02]  /*20e50*/  SHF.R.U64 R136, R136, 0x3, RZ ;  /* 0x0000000388887819 */ /* 0x000fe400000012ff */
[----:B------:R-:W-:Y:S02]  /*20e60*/  MOV R4, R4 ;  /* 0x0000000400047202 */ /* 0x000fe40000000f00 */
[----:B------:R-:W-:Y:S02]  /*20e70*/  F2FP.F16.F32.PACK_AB R26, R29, R28 ;  /* 0x0000001c1d1a723e */ /* 0x000fe400000000ff */
[----:B------:R-:W-:Y:S02]  /*20e80*/  F2FP.F16.F32.PACK_AB R27, R31, R30 ;  /* 0x0000001e1f1b723e */ /* 0x000fe400000000ff */
[----:B------:R-:W-:Y:S02]  /*20e90*/  F2FP.F16.F32.PACK_AB R33, R35, R34 ;  /* 0x000000222321723e */ /* 0x000fe400000000ff */
[----:B------:R-:W-:-:S02]  /*20ea0*/  F2FP.F16.F32.PACK_AB R40, R41, R40 ;  /* 0x000000282928723e */ /* 0x000fc400000000ff */
[----:B------:R-:W-:Y:S01]  /*20eb0*/  LOP3.LUT R142, R142, R143, RZ, 0x3c, !PT ;  /* 0x0000008f8e8e7212 */ /* 0x000fe200078e3cff */
[----:B------:R-:W-:Y:S01]  /*20ec0*/  IMAD.X R143, RZ, RZ, R19, P0 ;  /* 0x000000ffff8f7224 */ /* 0x000fe200000e0613 */
[----:B------:R-:W-:Y:S02]  /*20ed0*/  SHF.R.U64 R11, R11, 0x3, RZ ;  /* 0x000000030b0b7819 */ /* 0x000fe400000012ff */
[----:B------:R-:W-:Y:S02]  /*20ee0*/  MOV R6, R6 ;  /* 0x0000000600067202 */ /* 0x000fe40000000f00 */
[----:B------:R-:W-:Y:S02]  /*20ef0*/  F2FP.F16.F32.PACK_AB R34, R37, R36 ;  /* 0x000000242522723e */ /* 0x000fe400000000ff */
[----:B------:R-:W-:Y:S02]  /*20f00*/  F2FP.F16.F32.PACK_AB R35, R39, R38 ;  /* 0x000000262723723e */ /* 0x000fe400000000ff */
[----:B------:R-:W-:-:S02]  /*20f10*/  F2FP.F16.F32.PACK_AB R41, R43, R42 ;  /* 0x0000002a2b29723e */ /* 0x000fc400000000ff */
[----:B------:R-:W-:Y:S02]  /*20f20*/  F2FP.F16.F32.PACK_AB R48, R49, R48 ;  /* 0x000000303130723e */ /* 0x000fe400000000ff */
[----:B------:R-:W-:Y:S01]  /*20f30*/  LOP3.LUT R140, R140, R141, RZ, 0x3c, !PT ;  /* 0x0000008d8c8c7212 */ /* 0x000fe200078e3cff */
[----:B------:R-:W-:Y:S01]  /*20f40*/  IMAD.X R141, RZ, RZ, R19, P4 ;  /* 0x000000ffff8d7224 */ /* 0x000fe200020e0613 */
[----:B------:R-:W-:Y:S02]  /*20f50*/  SHF.R.U64 R9, R9, 0x3, RZ ;  /* 0x0000000309097819 */ /* 0x000fe400000012ff */
[----:B------:R-:W-:Y:S02]  /*20f60*/  MOV R14, R14 ;  /* 0x0000000e000e7202 */ /* 0x000fe40000000f00 */
[----:B------:R-:W-:Y:S02]  /*20f70*/  F2FP.F16.F32.PACK_AB R42, R45, R44 ;  /* 0x0000002c2d2a723e */ /* 0x000fe400000000ff */
[----:B------:R-:W-:-:S02]  /*20f80*/  F2FP.F16.F32.PACK_AB R43, R47, R46 ;  /* 0x0000002e2f2b723e */ /* 0x000fc400000000ff */
[----:B------:R-:W-:Y:S02]  /*20f90*/  F2FP.F16.F32.PACK_AB R49, R51, R50 ;  /* 0x000000323331723e */ /* 0x000fe400000000ff */
[----:B------:R-:W-:Y:S02]  /*20fa0*/  F2FP.F16.F32.PACK_AB R56, R57, R56 ;  /* 0x000000383938723e */ /* 0x000fe400000000ff */
[----:B------:R-:W-:Y:S01]  /*20fb0*/  LOP3.LUT R138, R138, R139, RZ, 0x3c, !PT ;  /* 0x0000008b8a8a7212 */ /* 0x000fe200078e3cff */
[----:B------:R-:W-:Y:S01]  /*20fc0*/  IMAD.X R139, RZ, RZ, R19, P3 ;  /* 0x000000ffff8b7224 */ /* 0x000fe200018e0613 */
        /* <DEDUP_REMOVED lines=9> */
[----:B------:R-:W-:Y:S02]  /*21060*/  F2FP.F16.F32.PACK_AB R58, R61, R60 ;  /* 0x0000003c3d3a723e */ /* 0x000fe400000000ff */
[----:B------:R-:W-:-:S02]  /*21070*/  F2FP.F16.F32.PACK_AB R59, R63, R62 ;  /* 0x0000003e3f3b723e */ /* 0x000fc400000000ff */
[----:B------:R-:W-:Y:S02]  /*21080*/  F2FP.F16.F32.PACK_AB R65, R67, R66 ;  /* 0x000000424341723e */ /* 0x000fe400000000ff */
[----:B------:R-:W-:Y:S01]  /*21090*/  F2FP.F16.F32.PACK_AB R72, R73, R72 ;  /* 0x000000484948723e */ /* 0x000fe200000000ff */
[----:B------:R-:W-:Y:S01]  /*210a0*/  STSM.16.M88.4 [R6], R32 ;  /* 0x0000002006007844 */ /* 0x000fe20000000200 */
        /* <DEDUP_REMOVED lines=15> */
[----:B------:R-:W-:Y:S01]  /*211a0*/  IMAD.X R19, RZ, RZ, R19, P1 ;  /* 0x000000ffff137224 */ /* 0x000fe200008e0613 */
[----:B------:R-:W-:Y:S01]  /*211b0*/  MOV R142, R142 ;  /* 0x0000008e008e7202 */ /* 0x000fe20000000f00 */
[----:B------:R-:W-:Y:S01]  /*211c0*/  STSM.16.M88.4 [R12], R48 ;  /* 0x000000300c007844 */ /* 0x000fe20000000200 */
[----:B------:R-:W-:Y:S02]  /*211d0*/  F2FP.F16.F32.PACK_AB R82, R85, R84 ;  /* 0x000000545552723e */ /* 0x000fe400000000ff */
[----:B------:R-:W-:Y:S02]  /*211e0*/  F2FP.F16.F32.PACK_AB R83, R87, R86 ;  /* 0x000000565753723e */ /* 0x000fe400000000ff */
[----:B------:R-:W-:-:S02]  /*211f0*/  F2FP.F16.F32.PACK_AB R89, R91, R90 ;  /* 0x0000005a5b59723e */ /* 0x000fc400000000ff */
[----:B------:R-:W-:Y:S01]  /*21200*/  F2FP.F16.F32.PACK_AB R96, R97, R96 ;  /* 0x000000606160723e */ /* 0x000fe200000000ff */
[----:B------:R-:W-:Y:S01]  /*21210*/  STSM.16.M88.4 [R146], R56 ;  /* 0x0000003892007844 */ /* 0x000fe20000000200 */
[----:B------:R-:W-:Y:S02]  /*21220*/  MOV R140, R140 ;  /* 0x0000008c008c7202 */ /* 0x000fe40000000f00 */
[----:B------:R-:W-:Y:S02]  /*21230*/  F2FP.F16.F32.PACK_AB R90, R93, R92 ;  /* 0x0000005c5d5a723e */ /* 0x000fe400000000ff */
[----:B------:R-:W-:Y:S02]  /*21240*/  F2FP.F16.F32.PACK_AB R91, R95, R94 ;  /* 0x0000005e5f5b723e */ /* 0x000fe400000000ff */
[----:B------:R-:W-:Y:S02]  /*21250*/  F2FP.F16.F32.PACK_AB R97, R99, R98 ;  /* 0x000000626361723e */ /* 0x000fe400000000ff */
[----:B------:R-:W-:Y:S01]  /*21260*/  F2FP.F16.F32.PACK_AB R104, R105, R104 ;  /* 0x000000686968723e */ /* 0x000fe200000000ff */
[----:B------:R-:W-:Y:S01]  /*21270*/  STSM.16.M88.4 [R144], R64 ;  /* 0x0000004090007844 */ /* 0x000fe20000000200 */
[----:B------:R-:W-:-:S02]  /*21280*/  MOV R138, R138 ;  /* 0x0000008a008a7202 */ /* 0x000fc40000000f00 */
[----:B------:R-:W-:Y:S02]  /*21290*/  F2FP.F16.F32.PACK_AB R98, R101, R100 ;  /* 0x000000646562723e */ /* 0x000fe400000000ff */
[----:B------:R-:W-:Y:S02]  /*212a0*/  F2FP.F16.F32.PACK_AB R99, R103, R102 ;  /* 0x000000666763723e */ /* 0x000fe400000000ff */
[----:B------:R-:W-:Y:S02]  /*212b0*/  F2FP.F16.F32.PACK_AB R105, R107, R106 ;  /* 0x0000006a6b69723e */ /* 0x000fe400000000ff */
[----:B------:R-:W-:Y:S01]  /*212c0*/  F2FP.F16.F32.PACK_AB R112, R113, R112 ;  /* 0x000000707170723e */ /* 0x000fe200000000ff */
[----:B------:R1:W-:Y:S01]  /*212d0*/  STSM.16.M88.4 [R20], R72 ;  /* 0x0000004814007844 */ /* 0x0003e20000000200 */
[----:B------:R-:W-:Y:S02]  /*212e0*/  MOV R136, R136 ;  /* 0x0000008800887202 */ /* 0x000fe40000000f00 */
[----:B------:R-:W-:-:S02]  /*212f0*/  F2FP.F16.F32.PACK_AB R106, R109, R108 ;  /* 0x0000006c6d6a723e */ /* 0x000fc400000000ff */
[----:B------:R-:W-:Y:S02]  /*21300*/  F2FP.F16.F32.PACK_AB R107, R111, R110 ;  /* 0x0000006e6f6b723e */ /* 0x000fe400000000ff */
[----:B------:R-:W-:Y:S02]  /*21310*/  F2FP.F16.F32.PACK_AB R113, R115, R114 ;  /* 0x000000727371723e */ /* 0x000fe400000000ff */
[----:B------:R-:W-:Y:S01]  /*21320*/  F2FP.F16.F32.PACK_AB R120, R121, R120 ;  /* 0x000000787978723e */ /* 0x000fe200000000ff */
[----:B------:R2:W-:Y:S01]  /*21330*/  STSM.16.M88.4 [R142], R80 ;  /* 0x000000508e007844 */ /* 0x0005e20000000200 */
[----:B------:R-:W-:Y:S01]  /*21340*/  MOV R10, R10 ;  /* 0x0000000a000a7202 */ /* 0x000fe20000000f00 */
[----:B0-----:R-:W-:Y:S01]  /*21350*/  IMAD.U32 R4, RZ, RZ, UR8 ;  /* 0x00000008ff047e24 */ /* 0x001fe2000f8e00ff */
[----:B------:R-:W-:Y:S01]  /*21360*/  F2FP.F16.F32.PACK_AB R114, R117, R116 ;  /* 0x000000747572723e */ /* 0x000fe200000000ff */
[----:B------:R-:W-:Y:S01]  /*21370*/  IMAD.U32 R5, RZ, RZ, UR9 ;  /* 0x00000009ff057e24 */ /* 0x000fe2000f8e00ff */
[----:B------:R-:W-:Y:S01]  /*21380*/  F2FP.F16.F32.PACK_AB R115, R119, R118 ;  /* 0x000000767773723e */ /* 0x000fe200000000ff */
[----:B-1----:R-:W0:Y:S01]  /*21390*/  LDC R20, c[0x0][0xce8] ;  /* 0x00033a00ff147b82 */ /* 0x002e220000000800 */
[----:B------:R-:W-:-:S02]  /*213a0*/  F2FP.F16.F32.PACK_AB R121, R123, R122 ;  /* 0x0000007a7b79723e */ /* 0x000fc400000000ff */
[----:B------:R-:W-:Y:S01]  /*213b0*/  F2FP.F16.F32.PACK_AB R128, R129, R128 ;  /* 0x000000808180723e */ /* 0x000fe200000000ff */
[----:B------:R2:W-:Y:S01]  /*213c0*/  STSM.16.M88.4 [R140], R88 ;  /* 0x000000588c007844 */ /* 0x0005e20000000200 */
[----:B------:R-:W-:Y:S01]  /*213d0*/  MOV R8, R8 ;  /* 0x0000000800087202 */ /* 0x000fe20000000f00 */
[----:B------:R-:W-:Y:S01]  /*213e0*/  ULDC.64 UR8, c[0x0][0xd08] ;  /* 0x0003420000087ab9 */ /* 0x000fe20000000a00 */
[----:B------:R-:W-:Y:S02]  /*213f0*/  F2FP.F16.F32.PACK_AB R122, R125, R124 ;  /* 0x0000007c7d7a723e */ /* 0x000fe400000000ff */
[----:B------:R-:W-:Y:S02]  /*21400*/  F2FP.F16.F32.PACK_AB R123, R127, R126 ;  /* 0x0000007e7f7b723e */ /* 0x000fe400000000ff */
[----:B------:R-:W-:Y:S01]  /*21410*/  F2FP.F16.F32.PACK_AB R129, R131, R130 ;  /* 0x000000828381723e */ /* 0x000fe200000000ff */
[----:B------:R2:W-:Y:S01]  /*21420*/  STSM.16.M88.4 [R138], R96 ;  /* 0x000000608a007844 */ /* 0x0005e20000000200 */
[----:B------:R-:W-:-:S02]  /*21430*/  MOV R18, R18 ;  /* 0x0000001200127202 */ /* 0x000fc40000000f00 */
[----:B------:R-:W-:Y:S02]  /*21440*/  F2FP.F16.F32.PACK_AB R130, R133, R132 ;  /* 0x000000848582723e */ /* 0x000fe400000000ff */
[----:B------:R-:W-:Y:S01]  /*21450*/  F2FP.F16.F32.PACK_AB R131, R135, R134 ;  /* 0x000000868783723e */ /* 0x000fe200000000ff */
[----:B------:R2:W-:Y:S01]  /*21460*/  STSM.16.M88.4 [R136], R104 ;  /* 0x0000006888007844 */ /* 0x0005e20000000200 */
[----:B------:R-:W-:-:S03]  /*21470*/  UISETP.NE.U32.AND UP0, UPT, UR8, URZ, UPT ;  /* 0x0000003f0800728c */ /* 0x000fc6000bf05070 */
[----:B------:R2:W-:Y:S01]  /*21480*/  STSM.16.M88.4 [R10], R112 ;  /* 0x000000700a007844 */ /* 0x0005e20000000200 */
[----:B------:R-:W-:-:S03]  /*21490*/  UISETP.NE.AND.EX UP0, UPT, UR9, URZ, UPT, UP0 ;  /* 0x0000003f0900728c */ /* 0x000fc6000bf05300 */
[----:B------:R2:W-:Y:S04]  /*214a0*/  STSM.16.M88.4 [R8], R120 ;  /* 0x0000007808007844 */ /* 0x0005e80000000200 */
[----:B------:R2:W-:Y:S01]  /*214b0*/  STSM.16.M88.4 [R18], R128 ;  /* 0x0000008012007844 */ /* 0x0005e20000000200 */
[----:B------:R-:W-:Y:S01]  /*214c0*/  BAR.SYNC.DEFER_BLOCKING 0x1, 0x100 ;  /* 0x0044000000007b1d */ /* 0x000fe20000010000 */
[----:B------:R-:W-:Y:S02]  /*214d0*/  ISETP.NE.U32.AND P1, PT, RZ, UR10, PT ;  /* 0x0000000aff007c0c */ /* 0x000fe4000bf25070 */
[----:B------:R-:W-:Y:S02]  /*214e0*/  PLOP3.LUT P0, PT, PT, PT, UP0, 0x80, 0x0 ;  /* 0x000000000000781c */ /* 0x000fe40003f0f008 */
[----:B------:R-:W-:Y:S01]  /*214f0*/  ISETP.NE.AND.EX P1, PT, RZ, UR11, PT, P1 ;  /* 0x0000000bff007c0c */ /* 0x000fe2000bf25310 */
[----:B------:R-:W-:-:S02]  /*21500*/  @UP0 ULDC.64 UR8, c[0x0][0xd08] ;  /* 0x0003420000080ab9 */ /* 0x000fc40000000a00 */
[----:B------:R-:W-:Y:S01]  /*21510*/  @UP0 UIMAD.WIDE UR8, UR38, 0x4, UR8 ;  /* 0x00000004260808a5 */ /* 0x000fe2000f8e0208 */
[----:B------:R-:W-:-:S09]  /*21520*/  IMAD.U32 R9, RZ, RZ, UR4 ;  /* 0x00000004ff097e24 */ /* 0x000fd2000f8e00ff */
[----:B------:R2:W5:Y:S01]  /*21530*/  @P1 LDG.E R11, desc[UR40][R4.64] ;  /* 0x00000028040b1981 */ /* 0x000562000c1e1900 */
[----:B------:R-:W-:Y:S01]  /*21540*/  IMAD.U32 R6, RZ, RZ, UR8 ;  /* 0x00000008ff067e24 */ /* 0x000fe2000f8e00ff */
[----:B------:R-:W-:Y:S01]  /*21550*/  UISETP.NE.AND UP0, UPT, UR44, URZ, UPT ;  /* 0x0000003f2c00728c */ /* 0x000fe2000bf05270 */
[----:B------:R-:W-:Y:S01]  /*21560*/  IMAD.U32 R7, RZ, RZ, UR9 ;  /* 0x00000009ff077e24 */ /* 0x000fe2000f8e00ff */
[----:B------:R-:W-:-:S04]  /*21570*/  ULDC UR4, c[0x0][0xbd4] ;  /* 0x0002f50000047ab9 */ /* 0x000fc80000000800 */
[----:B------:R2:W5:Y:S01]  /*21580*/  @P0 LDG.E R9, desc[UR40][R6.64] ;  /* 0x0000002806090981 */ /* 0x000562000c1e1900 */
[----:B------:R-:W-:Y:S01]  /*21590*/  USEL UR4, UR44, UR4, UP0 ;  /* 0x000000042c047287 */ /* 0x000fe20008000000 */
[----:B0-----:R-:W-:Y:S11]  /*215a0*/  @P0 BRA `(.L_x_3308) ;  /* 0x0000000000100947 */ /* 0x001ff60003800000 */
[----:B------:R-:W-:Y:S05]  /*215b0*/  @!P1 BRA `(.L_x_3308) ;  /* 0x00000000000c9947 */ /* 0x000fea0003800000 */
[----:B--2---:R-:W2:Y:S04]  /*215c0*/  LDG.E R6, desc[UR40][R4.64] ;  /* 0x0000002804067981 */ /* 0x004ea8000c1e1900 */
[----:B-----5:R-:W2:Y:S02]  /*215d0*/  LDG.E R9, desc[UR40][R4.64+0x4] ;  /* 0x0000042804097981 */ /* 0x020ea4000c1e1900 */
[----:B--2---:R-:W-:-:S07]  /*215e0*/  IMAD.IADD R9, R9, 0x1, -R6 ;  /* 0x0000000109097824 */ /* 0x004fce00078e0a06 */
.L_x_3308:
[----:B--2---:R-:W2:Y:S04]  /*215f0*/  LDL R4, [R1+0x4c8] ;  /* 0x0004c80001047983 */ /* 0x004ea80000100800 */
[----:B------:R-:W3:Y:S01]  /*21600*/  LDL R6, [R1+0x4d8] ;  /* 0x0004d80001067983 */ /* 0x000ee20000100800 */
[----:B-----5:R-:W-:Y:S02]  /*21610*/  IMAD R78, R9, R20, RZ ;  /* 0x00000014094e7224 */ /* 0x020fe400078e02ff */
[----:B------:R-:W-:Y:S01]  /*21620*/  VIADD R15, R178, UR39 ;  /* 0x00000027b20f7c36 */ /* 0x000fe20008000000 */
[----:B------:R-:W-:Y:S01]  /*21630*/  ISETP.NE.AND P2, PT, R20, 0x1, PT ;  /* 0x000000011400780c */ /* 0x000fe20003f45270 */
[----:B------:R-:W-:Y:S01]  /*21640*/  UISETP.GT.AND UP1, UPT, UR4, 0x1, UPT ;  /* 0x000000010400788c */ /* 0x000fe2000bf24270 */
[----:B------:R-:W-:-:S03]  /*21650*/  UMOV UR19, 0xab8 ;  /* 0x00000ab800137882 */ /* 0x000fc60000000000 */
[----:B------:R-:W-:-:S08]  /*21660*/  USEL UR19, UR19, 0xa78, UP1 ;  /* 0x00000a7813137887 */ /* 0x000fd00008800000 */
[----:B------:R-:W0:Y:S01]  /*21670*/  @P2 LDC R5, c[0x0][0xcf0] ;  /* 0x00033c00ff052b82 */ /* 0x000e220000000800 */
[----:B------:R-:W-:Y:S01]  /*21680*/  UISETP.NE.U32.AND UP0, UPT, UR10, URZ, UPT ;  /* 0x0000003f0a00728c */ /* 0x000fe2000bf05070 */
[----:B------:R-:W-:Y:S01]  /*21690*/  UMOV UR4, URZ ;  /* 0x0000003f00047c82 */ /* 0x000fe20008000000 */
[----:B------:R-:W-:Y:S01]  /*216a0*/  USHF.R.S32.HI UR10, URZ, 0x1f, UR38 ;  /* 0x0000001f3f0a7899 */ /* 0x000fe20008011426 */
[----:B------:R-:W-:Y:S01]  /*216b0*/  @P1 R2UR UR4, R11 ;  /* 0x000000000b0412ca */ /* 0x000fe200000e0000 */
[----:B------:R-:W-:Y:S02]  /*216c0*/  UISETP.NE.AND.EX UP0, UPT, UR11, URZ, UPT, UP0 ;  /* 0x0000003f0b00728c */ /* 0x000fe4000bf05300 */
[----:B------:R-:W-:Y:S02]  /*216d0*/  USEL UR9, UR43, URZ, UP1 ;  /* 0x0000003f2b097287 */ /* 0x000fe40008800000 */
[----:B------:R-:W-:Y:S02]  /*216e0*/  USEL UR8, UR38, URZ, !UP0 ;  /* 0x0000003f26087287 */ /* 0x000fe4000c000000 */
[----:B------:R-:W-:Y:S01]  /*216f0*/  USEL UR18, UR10, URZ, !UP0 ;  /* 0x0000003f0a127287 */ /* 0x000fe2000c000000 */
[----:B------:R-:W-:-:S02]  /*21700*/  ULDC.64 UR12, c[0x0][UR19+0x220] ;  /* 0x00008800130c7abb */ /* 0x000fc40008000a00 */
[----:B------:R-:W-:Y:S01]  /*21710*/  ULDC.64 UR10, c[0x0][UR19+0x218] ;  /* 0x00008600130a7abb */ /* 0x000fe20008000a00 */
[----:B------:R-:W-:Y:S01]  /*21720*/  ULDC.64 UR14, c[0x0][UR19+0x228] ;  /* 0x00008a00130e7abb */ /* 0x000fe20008000a00 */
[----:B------:R-:W-:Y:S02]  /*21730*/  UIMAD UR13, UR13, UR8, URZ ;  /* 0x000000080d0d72a4 */ /* 0x000fe4000f8e023f */
[----:B------:R-:W-:Y:S02]  /*21740*/  UIMAD.WIDE.U32 UR16, UR10, UR37, URZ ;  /* 0x000000250a1072a5 */ /* 0x000fe4000f8e003f */
[----:B------:R-:W-:Y:S01]  /*21750*/  UIMAD UR20, UR11, UR37, URZ ;  /* 0x000000250b1472a4 */ /* 0x000fe2000f8e023f */
[----:B--2---:R-:W-:Y:S02]  /*21760*/  LOP3.LUT P0, RZ, R4, 0x3, RZ, 0xc0, !PT ;  /* 0x0000000304ff7812 */ /* 0x004fe4000780c0ff */
[----:B------:R-:W1:Y:S02]  /*21770*/  @P2 LDC R4, c[0x0][0xcec] ;  /* 0x00033b00ff042b82 */ /* 0x000e640000000800 */
[----:B------:R-:W-:-:S13]  /*21780*/  ISETP.GE.OR P3, PT, R15, R78, P0 ;  /* 0x0000004e0f00720c */ /* 0x000fda0000766670 */
[----:B------:R-:W2:Y:S01]  /*21790*/  @!P3 LDL R13, [R1+0x240] ;  /* 0x00024000010db983 */ /* 0x000ea20000100800 */
[----:B---3--:R-:W-:Y:S01]  /*217a0*/  VIADD R11, R6, UR39 ;  /* 0x00000027060b7c36 */ /* 0x008fe20008000000 */
[----:B------:R-:W-:Y:S01]  /*217b0*/  UIMAD.WIDE.U32 UR10, UR12, UR8, URZ ;  /* 0x000000080c0a72a5 */ /* 0x000fe2000f8e003f */
[----:B------:R-:W-:Y:S01]  /*217c0*/  VIADD R19, R15, 0x8 ;  /* 0x000000080f137836 */ /* 0x000fe20000000000 */
[----:B------:R-:W-:Y:S01]  /*217d0*/  UIMAD.WIDE.U32 UR22, UR14, UR9, URZ ;  /* 0x000000090e1672a5 */ /* 0x000fe2000f8e003f */
[----:B------:R-:W-:Y:S01]  /*217e0*/  IMAD.MOV.U32 R7, RZ, RZ, R11 ;  /* 0x000000ffff077224 */ /* 0x000fe200078e000b */
[----:B------:R-:W-:Y:S02]  /*217f0*/  UIMAD UR9, UR15, UR9, URZ ;  /* 0x000000090f0972a4 */ /* 0x000fe4000f8e023f */
[----:B------:R-:W-:Y:S01]  /*21800*/  UIMAD UR13, UR12, UR18, UR13 ;  /* 0x000000120c0d72a4 */ /* 0x000fe2000f8e020d */
[----:B-1----:R-:W-:Y:S01]  /*21810*/  @P2 IMAD.HI.U32 R4, R11, R4, RZ ;  /* 0x000000040b042227 */ /* 0x002fe200078e00ff */
[----:B------:R-:W-:Y:S01]  /*21820*/  UIADD3 UR16, UP0, UP2, UR10, UR16, UR4 ;  /* 0x000000100a107290 */ /* 0x000fe2000fa1e004 */
[----:B------:R-:W-:Y:S01]  /*21830*/  ISETP.GE.OR P0, PT, R19, R78, P0 ;  /* 0x0000004e1300720c */ /* 0x000fe20000706670 */
[----:B------:R-:W-:-:S02]  /*21840*/  UIADD3 UR10, UR23, UR9, URZ ;  /* 0x00000009170a7290 */ /* 0x000fc4000fffe03f */
[----:B0-----:R-:W-:Y:S01]  /*21850*/  @P2 SHF.R.U32.HI R7, RZ, R5, R4 ;  /* 0x00000005ff072219 */ /* 0x001fe20000011604 */
[----:B------:R-:W-:Y:S01]  /*21860*/  UIADD3 UR20, UR17, UR20, URZ ;  /* 0x0000001411147290 */ /* 0x000fe2000fffe03f */
[----:B------:R-:W-:Y:S01]  /*21870*/  IMAD.U32 R4, RZ, RZ, UR22 ;  /* 0x00000016ff047e24 */ /* 0x000fe2000f8e00ff */
[----:B------:R-:W-:Y:S01]  /*21880*/  UIADD3 UR9, UR11, UR13, URZ ;  /* 0x0000000d0b097290 */ /* 0x000fe2000fffe03f */
[----:B------:R-:W-:Y:S01]  /*21890*/  IMAD.U32 R5, RZ, RZ, UR23 ;  /* 0x00000017ff057e24 */ /* 0x000fe2000f8e00ff */
[----:B------:R-:W-:Y:S01]  /*218a0*/  USHF.R.S32.HI UR14, URZ, 0x1f, UR4 ;  /* 0x0000001f3f0e7899 */ /* 0x000fe20008011404 */
[----:B------:R-:W-:Y:S01]  /*218b0*/  IMAD.MOV R9, RZ, RZ, -R7 ;  /* 0x000000ffff097224 */ /* 0x000fe200078e0a07 */
[----:B------:R-:W-:Y:S01]  /*218c0*/  IADD3 R4, P1, P4, R7, UR16, R4 ;  /* 0x0000001007047c10 */ /* 0x000fe2000fc3e004 */
[----:B------:R-:W-:Y:S01]  /*218d0*/  IMAD.U32 R8, RZ, RZ, UR10 ;  /* 0x0000000aff087e24 */ /* 0x000fe2000f8e00ff */
[----:B------:R-:W-:Y:S01]  /*218e0*/  UIADD3.X UR9, UR9, UR20, UR14, UP0, UP2 ;  /* 0x0000001409097290 */ /* 0x000fe200087e440e */
[----:B------:R-:W-:Y:S01]  /*218f0*/  IMAD R9, R20, R9, R11 ;  /* 0x0000000914097224 */ /* 0x000fe200078e020b */
[----:B------:R-:W-:Y:S01]  /*21900*/  SHF.R.S32.HI R5, RZ, 0x1f, R7 ;  /* 0x0000001fff057819 */ /* 0x000fe20000011407 */
[----:B------:R-:W-:Y:S01]  /*21910*/  ULDC.64 UR10, c[0x0][UR19+0x210] ;  /* 0x00008400130a7abb */ /* 0x000fe20008000a00 */
[----:B------:R-:W-:Y:S01]  /*21920*/  ULDC.64 UR12, c[0x0][0xca8] ;  /* 0x00032a00000c7ab9 */ /* 0x000fe20000000a00 */
[----:B------:R-:W-:Y:S01]  /*21930*/  IMAD R7, R9, UR11, RZ ;  /* 0x0000000b09077c24 */ /* 0x000fe2000f8e02ff */
[----:B------:R-:W-:Y:S01]  /*21940*/  SHF.R.S32.HI R6, RZ, 0x1f, R9 ;  /* 0x0000001fff067819 */ /* 0x000fe20000011409 */
[----:B------:R-:W-:Y:S01]  /*21950*/  @!UP1 ULDC UR12, c[0x0][0xc50] ;  /* 0x00031400000c9ab9 */ /* 0x000fe20000000800 */
[----:B------:R-:W-:Y:S01]  /*21960*/  IADD3.X R5, R5, UR9, R8, P1, P4 ;  /* 0x0000000905057c10 */ /* 0x000fe20008fe8408 */
[----:B------:R-:W-:-:S02]  /*21970*/  @!UP1 ULDC UR13, c[0x0][0xc54] ;  /* 0x00031500000d9ab9 */ /* 0x000fc40000000800 */
[----:B------:R-:W-:Y:S02]  /*21980*/  IMAD R7, R6, UR10, R7 ;  /* 0x0000000a06077c24 */ /* 0x000fe4000f8e0207 */
[----:B------:R-:W-:-:S04]  /*21990*/  IMAD.WIDE.U32 R4, R9, UR10, R4 ;  /* 0x0000000a09047c25 */ /* 0x000fc8000f8e0004 */
[----:B------:R-:W-:Y:S01]  /*219a0*/  IMAD.IADD R5, R5, 0x1, R7 ;  /* 0x0000000105057824 */ /* 0x000fe200078e0207 */
[----:B------:R-:W-:-:S04]  /*219b0*/  LEA R8, P1, R4, UR12, 0x2 ;  /* 0x0000000c04087c11 */ /* 0x000fc8000f8210ff */
[----:B------:R-:W-:Y:S01]  /*219c0*/  LEA.HI.X R10, R4, UR13, R5, 0x2, P1 ;  /* 0x0000000d040a7c11 */ /* 0x000fe200088f1405 */
[----:B------:R-:W-:Y:S04]  /*219d0*/  SHFL.IDX PT, R6, R8, RZ, 0x1c1f ;  /* 0x001c1fff08067589 */ /* 0x000fe800000e0000 */
[----:B------:R-:W2:Y:S04]  /*219e0*/  SHFL.IDX PT, R7, R10, RZ, 0x1c1f ;  /* 0x001c1fff0a077589 */ /* 0x000ea800000e0000 */
[----:B--2---:R-:W-:Y:S04]  /*219f0*/  @!P3 ST.E desc[UR40][R6.64], R13 ;  /* 0x0000000d0600b985 */ /* 0x004fe8000c101928 */
[----:B------:R-:W2:Y:S04]  /*21a00*/  @!P0 LDL R9, [R1+0x244] ;  /* 0x0002440001098983 */ /* 0x000ea80000100800 */
[----:B------:R-:W-:Y:S04]  /*21a10*/  SHFL.IDX PT, R4, R8, 0x1, 0x1c1f ;  /* 0x003c1f0008047f89 */ /* 0x000fe800000e0000 */
[----:B------:R-:W2:Y:S04]  /*21a20*/  SHFL.IDX PT, R5, R10, 0x1, 0x1c1f ;  /* 0x003c1f000a057f89 */ /* 0x000ea800000e0000 */
[----:B--2---:R0:W-:Y:S01]  /*21a30*/  @!P0 ST.E desc[UR40][R4.64], R9 ;  /* 0x0000000904008985 */ /* 0x0041e2000c101928 */
[----:B------:R-:W-:-:S13]  /*21a40*/  PLOP3.LUT P0, PT, PT, PT, UP1, 0x80, 0x0 ;  /* 0x000000000000781c */ /* 0x000fda0003f0f018 */
[----:B0-----:R-:W-:Y:S05]  /*21a50*/  @P0 BRA `(.L_x_3309) ;  /* 0x0000000c00c80947 */ /* 0x001fea0003800000 */
[----:B------:R-:W-:Y:S01]  /*21a60*/  IMAD R5, R215, 0x40, R22 ;  /* 0x00000040d7057824 */ /* 0x000fe200078e0216 */
[----:B------:R-:W-:Y:S01]  /*21a70*/  ULDC.64 UR12, c[0x0][0xba0] ;  /* 0x0002e800000c7ab9 */ /* 0x000fe20000000a00 */
[----:B------:R-:W0:Y:S02]  /*21a80*/  @P2 LDC R21, c[0x0][0xcf0] ;  /* 0x00033c00ff152b82 */ /* 0x000e240000000800 */
[----:B------:R-:W-:-:S03]  /*21a90*/  IMAD.WIDE R2, R5, 0x2, R2 ;  /* 0x0000000205027825 */ /* 0x000fc600078e0202 */
[C---:B------:R-:W-:Y:S02]  /*21aa0*/  IADD3 R25, P1, R2.reuse, 0x3000, RZ ;  /* 0x0000300002197810 */ /* 0x040fe40007f3e0ff */
[C---:B------:R-:W-:Y:S02]  /*21ab0*/  IADD3 R9, P4, R2.reuse, 0x1000, RZ ;  /* 0x0000100002097810 */ /* 0x040fe40007f9e0ff */
[----:B------:R-:W-:Y:S02]  /*21ac0*/  IADD3 R13, P3, R2, 0x2000, RZ ;  /* 0x00002000020d7810 */ /* 0x000fe40007f7e0ff */
[----:B------:R-:W-:Y:S02]  /*21ad0*/  LOP3.LUT R24, R25, 0x380, RZ, 0xc0, !PT ;  /* 0x0000038019187812 */ /* 0x000fe400078ec0ff */
[----:B------:R-:W-:Y:S02]  /*21ae0*/  LOP3.LUT R8, R9, 0x380, RZ, 0xc0, !PT ;  /* 0x0000038009087812 */ /* 0x000fe400078ec0ff */
[----:B------:R-:W-:-:S02]  /*21af0*/  LOP3.LUT R12, R13, 0x380, RZ, 0xc0, !PT ;  /* 0x000003800d0c7812 */ /* 0x000fc400078ec0ff */
        /* <DEDUP_REMOVED lines=9> */
[C---:B------:R-:W-:Y:S01]  /*21b90*/  IADD3 R49, P1, R2.reuse, 0x9000, RZ ;  /* 0x0000900002317810 */ /* 0x040fe20007f3e0ff */
[----:B------:R-:W-:Y:S01]  /*21ba0*/  UIMAD UR9, UR14, UR12, URZ ;  /* 0x0000000c0e0972a4 */ /* 0x000fe2000f8e023f */
[C---:B------:R-:W-:Y:S01]  /*21bb0*/  IADD3 R29, P0, R2.reuse, 0x4000, RZ ;  /* 0x00004000021d7810 */ /* 0x040fe20007f1e0ff */
[----:B------:R-:W-:Y:S01]  /*21bc0*/  UIMAD.WIDE.U32 UR10, UR4, UR12, URZ ;  /* 0x0000000c040a72a5 */ /* 0x000fe2000f8e003f */
[C---:B------:R-:W-:Y:S01]  /*21bd0*/  IADD3 R33, P6, R2.reuse, 0x5000, RZ ;  /* 0x0000500002217810 */ /* 0x040fe20007fde0ff */
[----:B------:R-:W5:Y:S01]  /*21be0*/  LD.E.128 R8, desc[UR40][R8.64] ;  /* 0x0000002808087980 */ /* 0x000f62000c101d00 */
[----:B------:R-:W-:-:S02]  /*21bf0*/  IADD3 R37, P5, R2, 0x6000, RZ ;  /* 0x0000600002257810 */ /* 0x000fc40007fbe0ff */
[C---:B------:R-:W-:Y:S01]  /*21c00*/  IADD3 R41, P4, R2.reuse, 0x7000, RZ ;  /* 0x0000700002297810 */ /* 0x040fe20007f9e0ff */
[----:B------:R-:W5:Y:S01]  /*21c10*/  LD.E.128 R12, desc[UR40][R12.64] ;  /* 0x000000280c0c7980 */ /* 0x000f62000c101d00 */
[----:B------:R-:W-:Y:S02]  /*21c20*/  IADD3 R45, P3, R2, 0x8000, RZ ;  /* 0x00008000022d7810 */ /* 0x000fe40007f7e0ff */
[----:B------:R-:W-:Y:S01]  /*21c30*/  LOP3.LUT R48, R49, 0x380, RZ, 0xc0, !PT ;  /* 0x0000038031307812 */ /* 0x000fe200078ec0ff */
[----:B------:R-:W5:Y:S01]  /*21c40*/  LD.E.128 R24, desc[UR40][R24.64] ;  /* 0x0000002818187980 */ /* 0x000f62000c101d00 */
[----:B------:R-:W-:Y:S02]  /*21c50*/  LOP3.LUT R28, R29, 0x380, RZ, 0xc0, !PT ;  /* 0x000003801d1c7812 */ /* 0x000fe400078ec0ff */
[----:B------:R-:W-:Y:S02]  /*21c60*/  LOP3.LUT R32, R33, 0x380, RZ, 0xc0, !PT ;  /* 0x0000038021207812 */ /* 0x000fe400078ec0ff */
[----:B------:R-:W-:-:S02]  /*21c70*/  LOP3.LUT R36, R37, 0x380, RZ, 0xc0, !PT ;  /* 0x0000038025247812 */ /* 0x000fc400078ec0ff */
[----:B------:R-:W-:Y:S02]  /*21c80*/  LOP3.LUT R40, R41, 0x380, RZ, 0xc0, !PT ;  /* 0x0000038029287812 */ /* 0x000fe400078ec0ff */
[----:B------:R-:W-:Y:S02]  /*21c90*/  LOP3.LUT R44, R45, 0x380, RZ, 0xc0, !PT ;  /* 0x000003802d2c7812 */ /* 0x000fe400078ec0ff */
[----:B------:R-:W-:Y:S02]  /*21ca0*/  SHF.R.U64 R48, R48, 0x3, RZ ;  /* 0x0000000330307819 */ /* 0x000fe400000012ff */
[----:B------:R-:W-:Y:S02]  /*21cb0*/  SHF.R.U64 R28, R28, 0x3, RZ ;  /* 0x000000031c1c7819 */ /* 0x000fe400000012ff */
[----:B------:R-:W-:Y:S02]  /*21cc0*/  SHF.R.U64 R32, R32, 0x3, RZ ;  /* 0x0000000320207819 */ /* 0x000fe400000012ff */
[----:B------:R-:W-:-:S02]  /*21cd0*/  SHF.R.U64 R36, R36, 0x3, RZ ;  /* 0x0000000324247819 */ /* 0x000fc400000012ff */
[----:B------:R-:W-:Y:S02]  /*21ce0*/  SHF.R.U64 R40, R40, 0x3, RZ ;  /* 0x0000000328287819 */ /* 0x000fe400000012ff */
        /* <DEDUP_REMOVED lines=14> */
[C---:B------:R-:W-:Y:S01]  /*21dd0*/  LOP3.LUT R7, R2.reuse, 0x380, RZ, 0xc0, !PT ;  /* 0x0000038002077812 */ /* 0x040fe200078ec0ff */
[----:B------:R-:W-:Y:S01]  /*21de0*/  UIMAD UR9, UR4, UR13, UR9 ;  /* 0x0000000d040972a4 */ /* 0x000fe2000f8e0209 */
[C---:B------:R-:W-:Y:S01]  /*21df0*/  IADD3 R53, P0, R2.reuse, 0xa000, RZ ;  /* 0x0000a00002357810 */ /* 0x040fe20007f1e0ff */
[----:B------:R-:W-:Y:S01]  /*21e00*/  IMAD.X R73, RZ, RZ, R3, P1 ;  /* 0x000000ffff497224 */ /* 0x000fe200008e0603 */
[C---:B------:R-:W-:Y:S01]  /*21e10*/  IADD3 R57, P6, R2.reuse, 0xb000, RZ ;  /* 0x0000b00002397810 */ /* 0x040fe20007fde0ff */
[----:B------:R-:W-:Y:S01]  /*21e20*/  ULDC.64 UR12, c[0x0][0xbe8] ;  /* 0x0002fa00000c7ab9 */ /* 0x000fe20000000a00 */
[C---:B------:R-:W-:Y:S01]  /*21e30*/  IADD3 R61, P5, R2.reuse, 0xc000, RZ ;  /* 0x0000c000023d7810 */ /* 0x040fe20007fbe0ff */
[----:B------:R-:W5:Y:S01]  /*21e40*/  LD.E.128 R28, desc[UR40][R28.64] ;  /* 0x000000281c1c7980 */ /* 0x000f62000c101d00 */
[C---:B------:R-:W-:Y:S02]  /*21e50*/  IADD3 R65, P4, R2.reuse, 0xd000, RZ ;  /* 0x0000d00002417810 */ /* 0x040fe40007f9e0ff */
[----:B------:R-:W-:Y:S01]  /*21e60*/  IADD3 R69, P3, R2, 0xe000, RZ ;  /* 0x0000e00002457810 */ /* 0x000fe20007f7e0ff */
[----:B------:R-:W5:Y:S01]  /*21e70*/  LD.E.128 R32, desc[UR40][R32.64] ;  /* 0x0000002820207980 */ /* 0x000f62000c101d00 */
[----:B------:R-:W-:-:S02]  /*21e80*/  LOP3.LUT R4, R5, 0x380, RZ, 0xc0, !PT ;  /* 0x0000038005047812 */ /* 0x000fc400078ec0ff */
        /* <DEDUP_REMOVED lines=8> */
[----:B------:R-:W-:-:S02]  /*21f10*/  SHF.R.U64 R7, R7, 0x3, RZ ;  /* 0x0000000307077819 */ /* 0x000fc400000012ff */
        /* <DEDUP_REMOVED lines=19> */
[----:B------:R-:W-:Y:S01]  /*22050*/  UIADD3 UR11, UR11, UR9, URZ ;  /* 0x000000090b0b7290 */ /* 0x000fe2000fffe03f */
[----:B------:R1:W5:Y:S01]  /*22060*/  LD.E.128 R4, desc[UR40][R2.64] ;  /* 0x0000002802047980 */ /* 0x000362000c101d00 */
[----:B------:R-:W-:-:S03]  /*22070*/  USHF.R.S32.HI UR4, URZ, 0x1f, UR8 ;  /* 0x0000001f3f047899 */ /* 0x000fc60008011408 */
[----:B------:R-:W5:Y:S04]  /*22080*/  LD.E.128 R52, desc[UR40][R52.64] ;  /* 0x0000002834347980 */ /* 0x000f68000c101d00 */
[----:B------:R-:W5:Y:S01]  /*22090*/  LD.E.128 R56, desc[UR40][R56.64] ;  /* 0x0000002838387980 */ /* 0x000f62000c101d00 */
[----:B-1----:R-:W1:Y:S01]  /*220a0*/  @P2 LDC R3, c[0x0][0xcec] ;  /* 0x00033b00ff032b82 */ /* 0x002e620000000800 */
[----:B------:R-:W-:Y:S01]  /*220b0*/  IMAD R2, R217, 0x20, R215 ;  /* 0x00000020d9027824 */ /* 0x000fe200078e02d7 */
[----:B------:R-:W-:Y:S01]  /*220c0*/  UIMAD.WIDE.U32 UR10, UR37, UR12, UR10 ;  /* 0x0000000c250a72a5 */ /* 0x000fe2000f8e000a */
[----:B------:R-:W5:Y:S02]  /*220d0*/  LD.E.128 R60, desc[UR40][R60.64] ;  /* 0x000000283c3c7980 */ /* 0x000f64000c101d00 */
[----:B------:R-:W-:Y:S01]  /*220e0*/  VIADD R76, R2, UR39 ;  /* 0x00000027024c7c36 */ /* 0x000fe20008000000 */
[----:B------:R-:W-:Y:S01]  /*220f0*/  UIMAD UR11, UR37, UR13, UR11 ;  /* 0x0000000d250b72a4 */ /* 0x000fe2000f8e020b */
[----:B------:R-:W5:Y:S02]  /*22100*/  LD.E.128 R64, desc[UR40][R64.64] ;  /* 0x0000002840407980 */ /* 0x000f64000c101d00 */
[----:B------:R-:W-:-:S02]  /*22110*/  ULDC.64 UR12, c[0x0][0xbf0] ;  /* 0x0002fc00000c7ab9 */ /* 0x000fc40000000a00 */
[----:B------:R-:W-:Y:S01]  /*22120*/  UIMAD UR4, UR4, UR12, URZ ;  /* 0x0000000c040472a4 */ /* 0x000fe2000f8e023f */
[----:B------:R-:W-:Y:S01]  /*22130*/  IMAD.MOV.U32 R19, RZ, RZ, R76 ;  /* 0x000000ffff137224 */ /* 0x000fe200078e004c */
[----:B------:R-:W5:Y:S02]  /*22140*/  LD.E.128 R68, desc[UR40][R68.64] ;  /* 0x0000002844447980 */ /* 0x000f64000c101d00 */
[----:B------:R-:W-:Y:S02]  /*22150*/  UIMAD UR4, UR8, UR13, UR4 ;  /* 0x0000000d080472a4 */ /* 0x000fe4000f8e0204 */
[----:B------:R-:W-:Y:S01]  /*22160*/  UIMAD.WIDE.U32 UR8, UR8, UR12, UR10 ;  /* 0x0000000c080872a5 */ /* 0x000fe2000f8e000a */
[----:B------:R-:W5:Y:S02]  /*22170*/  LD.E.128 R72, desc[UR40][R72.64] ;  /* 0x0000002848487980 */ /* 0x000f64000c101d00 */
[----:B------:R-:W-:Y:S01]  /*22180*/  ULDC.64 UR10, c[0x0][0xbe0] ;  /* 0x0002f800000a7ab9 */ /* 0x000fe20000000a00 */
[----:B-1----:R-:W-:Y:S01]  /*22190*/  @P2 IMAD.HI.U32 R2, R76, R3, RZ ;  /* 0x000000034c022227 */ /* 0x002fe200078e00ff */
[----:B------:R-:W-:Y:S01]  /*221a0*/  UIADD3 UR4, UR9, UR4, URZ ;  /* 0x0000000409047290 */ /* 0x000fe2000fffe03f */
[----:B------:R-:W-:Y:S01]  /*221b0*/  @!PT LDS RZ, [RZ] ;  /* 0x00000000fffff984 */ /* 0x000fe20000000800 */
[----:B------:R-:W-:Y:S01]  /*221c0*/  @!PT LDS RZ, [RZ] ;  /* 0x00000000fffff984 */ /* 0x000fe20000000800 */
[----:B------:R-:W-:Y:S01]  /*221d0*/  @!PT LDS RZ, [RZ] ;  /* 0x00000000fffff984 */ /* 0x000fe20000000800 */
[----:B------:R-:W-:Y:S01]  /*221e0*/  @!PT LDS RZ, [RZ] ;  /* 0x00000000fffff984 */ /* 0x000fe20000000800 */
[----:B------:R1:W-:Y:S06]  /*221f0*/  MEMBAR.ALL.CTA ;  /* 0x0000000000007992 */ /* 0x0003ec0000008000 */
[----:B-1----:R-:W1:Y:S01]  /*22200*/  FENCE.VIEW.ASYNC.S ;  /* 0x00000000000073c6 */ /* 0x002e620000000000 */
[----:B0-----:R-:W-:-:S04]  /*22210*/  @P2 SHF.R.U32.HI R19, RZ, R21, R2 ;  /* 0x00000015ff132219 */ /* 0x001fc80000011602 */
[--C-:B------:R-:W-:Y:S01]  /*22220*/  SHF.R.S32.HI R18, RZ, 0x1f, R19.reuse ;  /* 0x0000001fff127819 */ /* 0x100fe20000011413 */
[----:B------:R-:W-:Y:S02]  /*22230*/  IMAD.MOV R21, RZ, RZ, -R19 ;  /* 0x000000ffff157224 */ /* 0x000fe400078e0a13 */
[----:B------:R-:W-:Y:S02]  /*22240*/  IMAD.U32 R3, RZ, RZ, UR9 ;  /* 0x00000009ff037e24 */ /* 0x000fe4000f8e00ff */
[----:B------:R-:W-:Y:S02]  /*22250*/  IMAD R18, R18, UR10, RZ ;  /* 0x0000000a12127c24 */ /* 0x000fe4000f8e02ff */
[----:B------:R-:W-:Y:S02]  /*22260*/  IMAD R21, R20, R21, R76 ;  /* 0x0000001514157224 */ /* 0x000fe400078e024c */
[----:B------:R-:W-:Y:S01]  /*22270*/  IMAD.U32 R2, RZ, RZ, UR8 ;  /* 0x00000008ff027e24 */ /* 0x000fe2000f8e00ff */
[----:B------:R-:W-:Y:S01]  /*22280*/  ULDC.64 UR8, c[0x0][0xbd8] ;  /* 0x0002f60000087ab9 */ /* 0x000fe20000000a00 */
[----:B------:R-:W-:-:S02]  /*22290*/  IMAD.U32 R3, RZ, RZ, UR4 ;  /* 0x00000004ff037e24 */ /* 0x000fc4000f8e00ff */
[C---:B------:R-:W-:Y:S01]  /*222a0*/  IMAD R77, R19.reuse, UR11, R18 ;  /* 0x0000000b134d7c24 */ /* 0x040fe2000f8e0212 */
[----:B------:R-:W-:Y:S01]  /*222b0*/  SHF.R.S32.HI R18, RZ, 0x1f, R21 ;  /* 0x0000001fff127819 */ /* 0x000fe20000011415 */
[----:B------:R-:W-:-:S04]  /*222c0*/  IMAD.WIDE.U32 R2, R19, UR10, R2 ;  /* 0x0000000a13027c25 */ /* 0x000fc8000f8e0002 */
[----:B------:R-:W-:Y:S02]  /*222d0*/  IMAD.IADD R3, R3, 0x1, R77 ;  /* 0x0000000103037824 */ /* 0x000fe400078e024d */
[----:B------:R-:W-:Y:S02]  /*222e0*/  IMAD R18, R18, UR8, RZ ;  /* 0x0000000812127c24 */ /* 0x000fe4000f8e02ff */
[----:B------:R-:W-:Y:S02]  /*222f0*/  VIADD R81, R215, UR39 ;  /* 0x00000027d7517c36 */ /* 0x000fe40008000000 */
[C---:B------:R-:W-:Y:S02]  /*22300*/  IMAD R77, R21.reuse, UR9, R18 ;  /* 0x00000009154d7c24 */ /* 0x040fe4000f8e0212 */
[----:B------:R-:W-:Y:S01]  /*22310*/  IMAD.WIDE.U32 R2, R21, UR8, R2 ;  /* 0x0000000815027c25 */ /* 0x000fe2000f8e0002 */
[----:B------:R-:W-:Y:S01]  /*22320*/  ISETP.GE.AND P2, PT, R81, R78, PT ;  /* 0x0000004e5100720c */ /* 0x000fe20003f46270 */
[----:B------:R-:W-:-:S02]  /*22330*/  ULDC.64 UR8, c[0x0][0xb80] ;  /* 0x0002e00000087ab9 */ /* 0x000fc40000000a00 */
[----:B------:R-:W-:Y:S01]  /*22340*/  VIADD R0, R0, 0x32420 ;  /* 0x0003242000007836 */ /* 0x000fe20000000000 */
[C---:B------:R-:W-:Y:S01]  /*22350*/  LEA R79, P3, R2.reuse, UR8, 0x1 ;  /* 0x00000008024f7c11 */ /* 0x040fe2000f8608ff */
[----:B------:R-:W-:Y:S02]  /*22360*/  IMAD.IADD R3, R3, 0x1, R77 ;  /* 0x0000000103037824 */ /* 0x000fe400078e024d */
[----:B------:R-:W-:Y:S01]  /*22370*/  VIADD R19, R81, 0x20 ;  /* 0x0000002051137836 */ /* 0x000fe20000000000 */
[----:B------:R-:W-:Y:S02]  /*22380*/  PRMT R0, RZ, 0x654, R0 ;  /* 0x00000654ff007816 */ /* 0x000fe40000000000 */
[----:B------:R-:W-:Y:S02]  /*22390*/  LEA.HI.X R80, R2, UR9, R3, 0x1, P3 ;  /* 0x0000000902507c11 */ /* 0x000fe400098f0c03 */
[-C--:B------:R-:W-:Y:S01]  /*223a0*/  ISETP.GE.AND P1, PT, R19, R78.reuse, PT ;  /* 0x0000004e1300720c */ /* 0x080fe20003f26270 */
[----:B------:R-:W-:Y:S01]  /*223b0*/  VIADD R19, R81, 0x40 ;  /* 0x0000004051137836 */ /* 0x000fe20000000000 */
[----:B-1----:R0:W-:Y:S01]  /*223c0*/  SYNCS.ARRIVE.TRANS64.RED.A1T0 RZ, [R0+URZ], RZ ;  /* 0x000000ff00ff79a7 */ /* 0x0021e2000810043f */
[----:B------:R1:W2:Y:S01]  /*223d0*/  SHFL.IDX PT, R76, R79, RZ, 0x181f ;  /* 0x00181fff4f4c7589 */ /* 0x0002a200000e0000 */
[----:B------:R-:W-:Y:S02]  /*223e0*/  BSSY B1, `(.L_x_3310) ;  /* 0x0000015000017945 */ /* 0x000fe40003800000 */
[----:B------:R-:W-:Y:S01]  /*223f0*/  ISETP.GE.AND P0, PT, R19, R78, PT ;  /* 0x0000004e1300720c */ /* 0x000fe20003f06270 */
[----:B0-----:R1:W0:Y:S01]  /*22400*/  SHFL.IDX PT, R0, R80, RZ, 0x181f ;  /* 0x00181fff50007589 */ /* 0x00122200000e0000 */
[----:B------:R-:W-:Y:S11]  /*22410*/  @P2 BRA `(.L_x_3311) ;  /* 0x0000000000442947 */ /* 0x000ff60003800000 */
[----:B------:R-:W-:Y:S02]  /*22420*/  ULDC UR4, c[0x0][0xbc8] ;  /* 0x0002f20000047ab9 */ /* 0x000fe40000000800 */
[----:B------:R-:W-:Y:S02]  /*22430*/  ISETP.GE.AND P5, PT, R22, UR4, PT ;  /* 0x0000000416007c0c */ /* 0x000fe4000bfa6270 */
[----:B------:R-:W-:Y:S02]  /*22440*/  ISETP.GE.AND P4, PT, R176, UR4, PT ;  /* 0x00000004b0007c0c */ /* 0x000fe4000bf86270 */
[----:B------:R-:W-:Y:S02]  /*22450*/  ISETP.GE.AND P3, PT, R23, UR4, PT ;  /* 0x0000000417007c0c */ /* 0x000fe4000bf66270 */
[----:B------:R-:W-:-:S07]  /*22460*/  ISETP.GE.AND P2, PT, R177, UR4, PT ;  /* 0x00000004b1007c0c */ /* 0x000fce000bf46270 */
[----:B--2---:R-:W-:-:S04]  /*22470*/  @!P5 LEA R2, P6, R22, R76, 0x1 ;  /* 0x0000004c1602d211 */ /* 0x004fc800078c08ff */
[----:B0-----:R-:W-:Y:S02]  /*22480*/  @!P5 LEA.HI.X R3, R22, R0, R183, 0x1, P6 ;  /* 0x000000001603d211 */ /* 0x001fe400030f0cb7 */
        /* <DEDUP_REMOVED lines=10> */
.L_x_3311:
[----:B------:R-:W-:Y:S05]  /*22530*/  BSYNC B1 ;  /* 0x0000000000017941 */ /* 0x000fea0003800000 */
.L_x_3310:
[----:B0-----:R0:W4:Y:S01]  /*22540*/  SHFL.IDX PT, R0, R80, 0x1, 0x181f ;  /* 0x00381f0050007f89 */ /* 0x00112200000e0000 */
[----:B------:R-:W-:Y:S03]  /*22550*/  BSSY B1, `(.L_x_3312) ;  /* 0x0000014000017945 */ /* 0x000fe60003800000 */
[----:B---3--:R0:W3:Y:S01]  /*22560*/  SHFL.IDX PT, R18, R79, 0x1, 0x181f ;  /* 0x00381f004f127f89 */ /* 0x0080e200000e0000 */
[----:B------:R-:W-:Y:S05]  /*22570*/  @P1 BRA `(.L_x_3313) ;  /* 0x0000000000441947 */ /* 0x000fea0003800000 */
[----:B------:R-:W-:Y:S02]  /*22580*/  ULDC UR4, c[0x0][0xbc8] ;  /* 0x0002f20000047ab9 */ /* 0x000fe40000000800 */
[----:B------:R-:W-:Y:S02]  /*22590*/  ISETP.GE.AND P4, PT, R22, UR4, PT ;  /* 0x0000000416007c0c */ /* 0x000fe4000bf86270 */
[----:B------:R-:W-:Y:S02]  /*225a0*/  ISETP.GE.AND P3, PT, R176, UR4, PT ;  /* 0x00000004b0007c0c */ /* 0x000fe4000bf66270 */
[----:B------:R-:W-:Y:S02]  /*225b0*/  ISETP.GE.AND P2, PT, R23, UR4, PT ;  /* 0x0000000417007c0c */ /* 0x000fe4000bf46270 */
[----:B------:R-:W-:-:S07]  /*225c0*/  ISETP.GE.AND P1, PT, R177, UR4, PT ;  /* 0x00000004b1007c0c */ /* 0x000fce000bf26270 */
[-C--:B---3--:R-:W-:Y:S02]  /*225d0*/  @!P4 LEA R2, P6, R22, R18.reuse, 0x1 ;  /* 0x000000121602c211 */ /* 0x088fe400078c08ff */
[----:B-----5:R-:W-:Y:S02]  /*225e0*/  @!P3 LEA R4, P5, R176, R18, 0x1 ;  /* 0x00000012b004b211 */ /* 0x020fe400078a08ff */
[----:B----4-:R-:W-:Y:S02]  /*225f0*/  @!P4 LEA.HI.X R3, R22, R0, R183, 0x1, P6 ;  /* 0x000000001603c211 */ /* 0x010fe400030f0cb7 */
        /* <DEDUP_REMOVED lines=9> */
.L_x_3313:
[----:B------:R-:W-:Y:S05]  /*22690*/  BSYNC B1 ;  /* 0x0000000000017941 */ /* 0x000fea0003800000 */
.L_x_3312:
[----:B----4-:R4:W0:Y:S01]  /*226a0*/  SHFL.IDX PT, R0, R80, 0x2, 0x181f ;  /* 0x00581f0050007f89 */ /* 0x01082200000e0000 */
[----:B------:R-:W-:Y:S03]  /*226b0*/  BSSY B1, `(.L_x_3314) ;  /* 0x0000014000017945 */ /* 0x000fe60003800000 */
[----:B---3-5:R4:W3:Y:S01]  /*226c0*/  SHFL.IDX PT, R8, R79, 0x2, 0x181f ;  /* 0x00581f004f087f89 */ /* 0x0288e200000e0000 */
[----:B------:R-:W-:Y:S05]  /*226d0*/  @P0 BRA `(.L_x_3315) ;  /* 0x0000000000440947 */ /* 0x000fea0003800000 */
[----:B------:R-:W-:Y:S02]  /*226e0*/  ULDC UR4, c[0x0][0xbc8] ;  /* 0x0002f20000047ab9 */ /* 0x000fe40000000800 */
[----:B------:R-:W-:Y:S02]  /*226f0*/  ISETP.GE.AND P3, PT, R22, UR4, PT ;  /* 0x0000000416007c0c */ /* 0x000fe4000bf66270 */
[----:B------:R-:W-:Y:S02]  /*22700*/  ISETP.GE.AND P2, PT, R176, UR4, PT ;  /* 0x00000004b0007c0c */ /* 0x000fe4000bf46270 */
[----:B------:R-:W-:Y:S02]  /*22710*/  ISETP.GE.AND P1, PT, R23, UR4, PT ;  /* 0x0000000417007c0c */ /* 0x000fe4000bf26270 */
[----:B------:R-:W-:-:S07]  /*22720*/  ISETP.GE.AND P0, PT, R177, UR4, PT ;  /* 0x00000004b1007c0c */ /* 0x000fce000bf06270 */
[-C--:B---3--:R-:W-:Y:S02]  /*22730*/  @!P3 LEA R2, P6, R22, R8.reuse, 0x1 ;  /* 0x000000081602b211 */ /* 0x088fe400078c08ff */
        /* <DEDUP_REMOVED lines=11> */
.L_x_3315:
[----:B------:R-:W-:Y:S05]  /*227f0*/  BSYNC B1 ;  /* 0x0000000000017941 */ /* 0x000fea0003800000 */
.L_x_3314:
[----:B0-----:R-:W-:Y:S01]  /*22800*/  VIADD R3, R81, 0x60 ;  /* 0x0000006051037836 */ /* 0x001fe20000000000 */
[----:B-1--4-:R-:W0:Y:S04]  /*22810*/  SHFL.IDX PT, R80, R80, 0x3, 0x181f ;  /* 0x00781f0050507f89 */ /* 0x012e2800000e0000 */
[----:B------:R-:W-:Y:S01]  /*22820*/  ISETP.GE.AND P0, PT, R3, R78, PT ;  /* 0x0000004e0300720c */ /* 0x000fe20003f06270 */
[----:B------:R-:W1:-:S12]  /*22830*/  SHFL.IDX PT, R79, R79, 0x3, 0x181f ;  /* 0x00781f004f4f7f89 */ /* 0x000e5800000e0000 */
[----:B------:R-:W-:Y:S05]  /*22840*/  @P0 BRA `(.L_x_3316) ;  /* 0x00000028001c0947 */ /* 0x000fea0003800000 */
[----:B------:R-:W-:Y:S02]  /*22850*/  ULDC UR4, c[0x0][0xbc8] ;  /* 0x0002f20000047ab9 */ /* 0x000fe40000000800 */
[----:B------:R-:W-:Y:S02]  /*22860*/  ISETP.GE.AND P3, PT, R22, UR4, PT ;  /* 0x0000000416007c0c */ /* 0x000fe4000bf66270 */
[----:B------:R-:W-:Y:S02]  /*22870*/  ISETP.GE.AND P4, PT, R176, UR4, PT ;  /* 0x00000004b0007c0c */ /* 0x000fe4000bf86270 */
[----:B------:R-:W-:-:S09]  /*22880*/  ISETP.GE.AND P5, PT, R23, UR4, PT ;  /* 0x0000000417007c0c */ /* 0x000fd2000bfa6270 */
[-C--:B-1----:R-:W-:Y:S02]  /*22890*/  @!P3 LEA R2, P0, R22, R79.reuse, 0x1 ;  /* 0x0000004f1602b211 */ /* 0x082fe400078008ff */
[-C--:B------:R-:W-:Y:S02]  /*228a0*/  @!P4 LEA R4, P1, R176, R79.reuse, 0x1 ;  /* 0x0000004fb004c211 */ /* 0x080fe400078208ff */
[C---:B------:R-:W-:Y:S02]  /*228b0*/  @!P5 LEA R6, P2, R23.reuse, R79, 0x1 ;  /* 0x0000004f1706d211 */ /* 0x040fe400078408ff */
        /* <DEDUP_REMOVED lines=12> */
.L_x_3309:
[----:B------:R0:W5:Y:S01]  /*22980*/  LDL R40, [R1+0x4bc] ;  /* 0x0004bc0001287983 */ /* 0x0001620000100800 */
[----:B------:R-:W-:Y:S01]  /*22990*/  ULDC.64 UR12, c[0x0][0xc08] ;  /* 0x00030200000c7ab9 */ /* 0x000fe20000000a00 */
[----:B------:R-:W1:Y:S02]  /*229a0*/  @P2 LDC R2, c[0x0][0xcec] ;  /* 0x00033b00ff022b82 */ /* 0x000e640000000800 */
[----:B------:R0:W5:Y:S04]  /*229b0*/  LDL R39, [R1+0x4b8] ;  /* 0x0004b80001277983 */ /* 0x0001680000100800 */
        /* <DEDUP_REMOVED lines=15> */
[----:B------:R0:W5:Y:S01]  /*22ab0*/  LDL R21, [R1+0x474] ;  /* 0x0004740001157983 */ /* 0x0001620000100800 */
[----:B------:R-:W-:Y:S01]  /*22ac0*/  UIMAD UR9, UR14, UR12, URZ ;  /* 0x0000000c0e0972a4 */ /* 0x000fe2000f8e023f */
[----:B------:R-:W2:Y:S01]  /*22ad0*/  @P2 LDC R3, c[0x0][0xcf0] ;  /* 0x00033c00ff032b82 */ /* 0x000ea20000000800 */
[----:B------:R-:W-:Y:S01]  /*22ae0*/  UIMAD.WIDE.U32 UR10, UR4, UR12, URZ ;  /* 0x0000000c040a72a5 */ /* 0x000fe2000f8e003f */
[----:B-1----:R-:W-:Y:S01]  /*22af0*/  @P2 IMAD.HI.U32 R2, R11, R2, RZ ;  /* 0x000000020b022227 */ /* 0x002fe200078e00ff */
[----:B------:R-:W-:Y:S01]  /*22b00*/  UIMAD UR9, UR4, UR13, UR9 ;  /* 0x0000000d040972a4 */ /* 0x000fe2000f8e0209 */
[----:B------:R-:W-:Y:S01]  /*22b10*/  ISETP.GE.AND P0, PT, R15, R78, PT ;  /* 0x0000004e0f00720c */ /* 0x000fe20003f06270 */
[----:B------:R-:W-:Y:S01]  /*22b20*/  USHF.R.S32.HI UR4, URZ, 0x1f, UR8 ;  /* 0x0000001f3f047899 */ /* 0x000fe20008011408 */
[----:B------:R-:W-:Y:S01]  /*22b30*/  IMAD.MOV.U32 R5, RZ, RZ, R11 ;  /* 0x000000ffff057224 */ /* 0x000fe200078e000b */
[----:B------:R-:W-:Y:S01]  /*22b40*/  UIADD3 UR11, UR11, UR9, URZ ;  /* 0x000000090b0b7290 */ /* 0x000fe2000fffe03f */
[----:B------:R-:W-:Y:S01]  /*22b50*/  BSSY B1, `(.L_x_3317) ;  /* 0x00000c7000017945 */ /* 0x000fe20003800000 */
[----:B------:R-:W-:-:S02]  /*22b60*/  ULDC.64 UR12, c[0x0][0xc38] ;  /* 0x00030e00000c7ab9 */ /* 0x000fc40000000a00 */
[----:B------:R-:W-:-:S04]  /*22b70*/  UIMAD.WIDE.U32 UR10, UR37, UR12, UR10 ;  /* 0x0000000c250a72a5 */ /* 0x000fc8000f8e000a */
[----:B------:R-:W-:-:S03]  /*22b80*/  UIMAD UR11, UR37, UR13, UR11 ;  /* 0x0000000d250b72a4 */ /* 0x000fc6000f8e020b */
[----:B------:R-:W-:Y:S02]  /*22b90*/  ULDC.64 UR12, c[0x0][0xc40] ;  /* 0x00031000000c7ab9 */ /* 0x000fe40000000a00 */
[----:B------:R-:W-:-:S04]  /*22ba0*/  UIMAD UR4, UR4, UR12, URZ ;  /* 0x0000000c040472a4 */ /* 0x000fc8000f8e023f */
[----:B------:R-:W-:Y:S01]  /*22bb0*/  UIMAD UR4, UR8, UR13, UR4 ;  /* 0x0000000d080472a4 */ /* 0x000fe2000f8e0204 */
[----:B--2---:R-:W-:Y:S01]  /*22bc0*/  @P2 SHF.R.U32.HI R5, RZ, R3, R2 ;  /* 0x00000003ff052219 */ /* 0x004fe20000011602 */
[----:B------:R-:W-:-:S03]  /*22bd0*/  UIMAD.WIDE.U32 UR8, UR8, UR12, UR10 ;  /* 0x0000000c080872a5 */ /* 0x000fc6000f8e000a */
[----:B------:R-:W-:Y:S01]  /*22be0*/  ULDC.64 UR10, c[0x0][0xc48] ;  /* 0x00031200000a7ab9 */ /* 0x000fe20000000a00 */
[----:B------:R-:W-:Y:S01]  /*22bf0*/  UIADD3 UR9, UR9, UR4, URZ ;  /* 0x0000000409097290 */ /* 0x000fe2000fffe03f */
[--C-:B------:R-:W-:Y:S01]  /*22c00*/  SHF.R.S32.HI R2, RZ, 0x1f, R5.reuse ;  /* 0x0000001fff027819 */ /* 0x100fe20000011405 */
[----:B------:R-:W-:Y:S02]  /*22c10*/  IMAD.MOV R7, RZ, RZ, -R5 ;  /* 0x000000ffff077224 */ /* 0x000fe400078e0a05 */
[----:B------:R-:W-:Y:S02]  /*22c20*/  UIMAD.WIDE.U32 UR8, UR43, UR10, UR8 ;  /* 0x0000000a2b0872a5 */ /* 0x000fe4000f8e0008 */
[----:B------:R-:W-:Y:S02]  /*22c30*/  IMAD R7, R20, R7, R11 ;  /* 0x0000000714077224 */ /* 0x000fe400078e020b */
[----:B------:R-:W-:Y:S02]  /*22c40*/  UIMAD UR43, UR43, UR11, UR9 ;  /* 0x0000000b2b2b72a4 */ /* 0x000fe4000f8e0209 */
[----:B------:R-:W-:Y:S01]  /*22c50*/  IMAD.U32 R3, RZ, RZ, UR9 ;  /* 0x00000009ff037e24 */ /* 0x000fe2000f8e00ff */
[----:B------:R-:W-:-:S02]  /*22c60*/  ULDC.64 UR10, c[0x0][0xc30] ;  /* 0x00030c00000a7ab9 */ /* 0x000fc40000000a00 */
[----:B------:R-:W-:Y:S02]  /*22c70*/  IMAD R4, R2, UR10, RZ ;  /* 0x0000000a02047c24 */ /* 0x000fe4000f8e02ff */
        /* <DEDUP_REMOVED lines=11> */
[----:B------:R-:W-:Y:S01]  /*22d30*/  VIADD R4, R0, 0x32420 ;  /* 0x0003242000047836 */ /* 0x000fe20000000000 */
[----:B------:R-:W-:Y:S01]  /*22d40*/  LEA R0, P1, R2, UR8, 0x2 ;  /* 0x0000000802007c11 */ /* 0x000fe2000f8210ff */
[----:B------:R-:W-:-:S03]  /*22d50*/  IMAD.IADD R3, R3, 0x1, R5 ;  /* 0x0000000103037824 */ /* 0x000fc600078e0205 */
[----:B------:R-:W-:Y:S01]  /*22d60*/  PRMT R4, RZ, 0x654, R4 ;  /* 0x00000654ff047816 */ /* 0x000fe20000000004 */
[----:B------:R0:W1:Y:S01]  /*22d70*/  SHFL.IDX PT, R8, R0, RZ, 0x1c1f ;  /* 0x001c1fff00087589 */ /* 0x00006200000e0000 */
[----:B------:R-:W-:Y:S02]  /*22d80*/  LEA.HI.X R18, R2, UR9, R3, 0x2, P1 ;  /* 0x0000000902127c11 */ /* 0x000fe400088f1403 */
[----:B------:R0:W-:Y:S03]  /*22d90*/  SYNCS.ARRIVE.TRANS64.RED.A1T0 RZ, [R4+URZ], RZ ;  /* 0x000000ff04ff79a7 */ /* 0x0001e6000810043f */
[----:B------:R0:W2:Y:S01]  /*22da0*/  SHFL.IDX PT, R9, R18, RZ, 0x1c1f ;  /* 0x001c1fff12097589 */ /* 0x0000a200000e0000 */
[----:B------:R-:W-:Y:S05]  /*22db0*/  @P0 BRA `(.L_x_3318) ;  /* 0x0000000800800947 */ /* 0x000fea0003800000 */
[----:B------:R-:W-:Y:S02]  /*22dc0*/  ULDC UR4, c[0x0][0xbc8] ;  /* 0x0002f20000047ab9 */ /* 0x000fe40000000800 */
[----:B------:R-:W-:-:S13]  /*22dd0*/  ISETP.GE.AND P0, PT, R179, UR4, PT ;  /* 0x00000004b3007c0c */ /* 0x000fda000bf06270 */
[----:B------:R-:W3:Y:S01]  /*22de0*/  @!P0 LDL.64 R14, [R1+0x270] ;  /* 0x00027000010e8983 */ /* 0x000ee20000100a00 */
[----:B------:R-:W-:Y:S01]  /*22df0*/  ISETP.GE.AND P1, PT, R212, UR4, PT ;  /* 0x00000004d4007c0c */ /* 0x000fe2000bf26270 */
[----:B-12---:R-:W-:-:S05]  /*22e00*/  @!P0 IMAD.WIDE R2, R179, 0x4, R8 ;  /* 0x00000004b3028825 */ /* 0x006fca00078e0208 */
[----:B---3--:R1:W-:Y:S07]  /*22e10*/  @!P0 ST.E.64 desc[UR40][R2.64], R14 ;  /* 0x0000000e02008985 */ /* 0x0083ee000c101b28 */
[----:B0-----:R-:W2:Y:S01]  /*22e20*/  @!P1 LDL.64 R4, [R1+0x280] ;  /* 0x0002800001049983 */ /* 0x001ea20000100a00 */
[----:B------:R-:W-:Y:S02]  /*22e30*/  ISETP.GE.AND P0, PT, R211, UR4, PT ;  /* 0x00000004d3007c0c */ /* 0x000fe4000bf06270 */
[----:B------:R-:W-:-:S04]  /*22e40*/  @!P1 LEA R10, P2, R212, R8, 0x2 ;  /* 0x00000008d40a9211 */ /* 0x000fc800078410ff */
[----:B-----5:R-:W-:-:S05]  /*22e50*/  @!P1 LEA.HI.X R11, R212, R9, R40, 0x2, P2 ;  /* 0x00000009d40b9211 */ /* 0x020fca00010f1428 */
[----:B--2---:R0:W-:Y:S04]  /*22e60*/  @!P1 ST.E.64 desc[UR40][R10.64], R4 ;  /* 0x000000040a009985 */ /* 0x0041e8000c101b28 */
[----:B------:R-:W2:Y:S01]  /*22e70*/  @!P0 LDL.64 R6, [R1+0x290] ;  /* 0x0002900001068983 */ /* 0x000ea20000100a00 */
[----:B------:R-:W-:Y:S02]  /*22e80*/  ISETP.GE.AND P1, PT, R210, UR4, PT ;  /* 0x00000004d2007c0c */ /* 0x000fe4000bf26270 */
[----:B------:R-:W-:-:S04]  /*22e90*/  @!P0 LEA R12, P2, R211, R8, 0x2 ;  /* 0x00000008d30c8211 */ /* 0x000fc800078410ff */
[----:B------:R-:W-:-:S05]  /*22ea0*/  @!P0 LEA.HI.X R13, R211, R9, R39, 0x2, P2 ;  /* 0x00000009d30d8211 */ /* 0x000fca00010f1427 */
[----:B--2---:R2:W-:Y:S04]  /*22eb0*/  @!P0 ST.E.64 desc[UR40][R12.64], R6 ;  /* 0x000000060c008985 */ /* 0x0045e8000c101b28 */
[----:B-1----:R-:W3:Y:S01]  /*22ec0*/  @!P1 LDL.64 R2, [R1+0x2a0] ;  /* 0x0002a00001029983 */ /* 0x002ee20000100a00 */
[----:B------:R-:W-:Y:S02]  /*22ed0*/  ISETP.GE.AND P0, PT, R209, UR4, PT ;  /* 0x00000004d1007c0c */ /* 0x000fe4000bf06270 */
[----:B------:R-:W-:-:S04]  /*22ee0*/  @!P1 LEA R14, P2, R210, R8, 0x2 ;  /* 0x00000008d20e9211 */ /* 0x000fc800078410ff */
[----:B------:R-:W-:-:S05]  /*22ef0*/  @!P1 LEA.HI.X R15, R210, R9, R38, 0x2, P2 ;  /* 0x00000009d20f9211 */ /* 0x000fca00010f1426 */
[----:B---3--:R1:W-:Y:S04]  /*22f00*/  @!P1 ST.E.64 desc[UR40][R14.64], R2 ;  /* 0x000000020e009985 */ /* 0x0083e8000c101b28 */
[----:B0-----:R-:W3:Y:S01]  /*22f10*/  @!P0 LDL.64 R4, [R1+0x2b0] ;  /* 0x0002b00001048983 */ /* 0x001ee20000100a00 */
[----:B------:R-:W-:Y:S02]  /*22f20*/  ISETP.GE.AND P1, PT, R208, UR4, PT ;  /* 0x00000004d0007c0c */ /* 0x000fe4000bf26270 */
[----:B------:R-:W-:-:S04]  /*22f30*/  @!P0 LEA R10, P2, R209, R8, 0x2 ;  /* 0x00000008d10a8211 */ /* 0x000fc800078410ff */
[----:B------:R-:W-:-:S05]  /*22f40*/  @!P0 LEA.HI.X R11, R209, R9, R37, 0x2, P2 ;  /* 0x00000009d10b8211 */ /* 0x000fca00010f1425 */
[----:B---3--:R0:W-:Y:S04]  /*22f50*/  @!P0 ST.E.64 desc[UR40][R10.64], R4 ;  /* 0x000000040a008985 */ /* 0x0081e8000c101b28 */
[----:B--2---:R-:W2:Y:S01]  /*22f60*/  @!P1 LDL.64 R6, [R1+0x2c0] ;  /* 0x0002c00001069983 */ /* 0x004ea20000100a00 */
        /* <DEDUP_REMOVED lines=124> */
[----:B-1----:R-:W2:Y:S01]  /*23730*/  @!P0 LDL.64 R2, [R1+0x450] ;  /* 0x0004500001028983 */ /* 0x002ea20000100a00 */
[----:B------:R-:W-:Y:S02]  /*23740*/  ISETP.GE.AND P1, PT, R213, UR4, PT ;  /* 0x00000004d5007c0c */ /* 0x000fe4000bf26270 */
[----:B------:R-:W-:-:S04]  /*23750*/  @!P0 LEA R14, P2, R214, R8, 0x2 ;  /* 0x00000008d60e8211 */ /* 0x000fc800078410ff */
[----:B------:R-:W-:-:S05]  /*23760*/  @!P0 LEA.HI.X R15, R214, R9, R219, 0x2, P2 ;  /* 0x00000009d60f8211 */ /* 0x000fca00010f14db */
[----:B--2---:R3:W-:Y:S04]  /*23770*/  @!P0 ST.E.64 desc[UR40][R14.64], R2 ;  /* 0x000000020e008985 */ /* 0x0047e8000c101b28 */
[----:B0-----:R-:W2:Y:S01]  /*23780*/  @!P1 LDL.64 R4, [R1+0x460] ;  /* 0x0004600001049983 */ /* 0x001ea20000100a00 */
[----:B------:R-:W-:-:S04]  /*23790*/  @!P1 LEA R8, P0, R213, R8, 0x2 ;  /* 0x00000008d5089211 */ /* 0x000fc800078010ff */
[----:B------:R-:W-:-:S05]  /*237a0*/  @!P1 LEA.HI.X R9, R213, R9, R218, 0x2, P0 ;  /* 0x00000009d5099211 */ /* 0x000fca00000f14da */
[----:B--2---:R3:W-:Y:S04]  /*237b0*/  @!P1 ST.E.64 desc[UR40][R8.64], R4 ;  /* 0x0000000408009985 */ /* 0x0047e8000c101b28 */
.L_x_3318:
[----:B------:R-:W-:Y:S05]  /*237c0*/  BSYNC B1 ;  /* 0x0000000000017941 */ /* 0x000fea0003800000 */
.L_x_3317:
[----:B------:R-:W-:Y:S01]  /*237d0*/  ISETP.GE.AND P0, PT, R19, R78, PT ;  /* 0x0000004e1300720c */ /* 0x000fe20003f06270 */
[----:B--23--:R4:W2:Y:S04]  /*237e0*/  SHFL.IDX PT, R9, R18, 0x1, 0x1c1f ;  /* 0x003c1f0012097f89 */ /* 0x00c8a800000e0000 */
[----:B-1----:R4:W1:Y:S08]  /*237f0*/  SHFL.IDX PT, R8, R0, 0x1, 0x1c1f ;  /* 0x003c1f0000087f89 */ /* 0x00287000000e0000 */
[----:B----4-:R-:W-:Y:S05]  /*23800*/  @P0 BRA `(.L_x_3316) ;  /* 0x00000018002c0947 */ /* 0x010fea0003800000 */
[----:B0-----:R-:W0:Y:S02]  /*23810*/  LDC R0, c[0x0][0xbc8] ;  /* 0x0002f200ff007b82 */ /* 0x001e240000000800 */
[----:B0-----:R-:W-:-:S13]  /*23820*/  ISETP.GE.AND P0, PT, R179, R0, PT ;  /* 0x00000000b300720c */ /* 0x001fda0003f06270 */
[----:B------:R-:W3:Y:S01]  /*23830*/  @!P0 LDL.64 R14, [R1+0x278] ;  /* 0x00027800010e8983 */ /* 0x000ee20000100a00 */
[-C--:B------:R-:W-:Y:S01]  /*23840*/  ISETP.GE.AND P1, PT, R212, R0.reuse, PT ;  /* 0x00000000d400720c */ /* 0x080fe20003f26270 */
[----:B-12---:R-:W-:Y:S01]  /*23850*/  @!P0 IMAD.WIDE R2, R179, 0x4, R8 ;  /* 0x00000004b3028825 */ /* 0x006fe200078e0208 */
[----:B------:R-:W-:-:S04]  /*23860*/  ISETP.GE.AND P2, PT, R211, R0, PT ;  /* 0x00000000d300720c */ /* 0x000fc80003f46270 */
[----:B---3--:R0:W-:Y:S07]  /*23870*/  @!P0 ST.E.64 desc[UR40][R2.64], R14 ;  /* 0x0000000e02008985 */ /* 0x0081ee000c101b28 */
[----:B------:R-:W2:Y:S01]  /*23880*/  @!P1 LDL.64 R4, [R1+0x288] ;  /* 0x0002880001049983 */ /* 0x000ea20000100a00 */
[----:B------:R-:W-:-:S04]  /*23890*/  @!P1 LEA R10, P0, R212, R8, 0x2 ;  /* 0x00000008d40a9211 */ /* 0x000fc800078010ff */
[----:B-----5:R-:W-:Y:S02]  /*238a0*/  @!P1 LEA.HI.X R11, R212, R9, R40, 0x2, P0 ;  /* 0x00000009d40b9211 */ /* 0x020fe400000f1428 */
[----:B------:R-:W-:-:S03]  /*238b0*/  @!P2 LEA R12, P0, R211, R8, 0x2 ;  /* 0x00000008d30ca211 */ /* 0x000fc600078010ff */
[----:B--2---:R1:W-:Y:S04]  /*238c0*/  @!P1 ST.E.64 desc[UR40][R10.64], R4 ;  /* 0x000000040a009985 */ /* 0x0043e8000c101b28 */
[----:B------:R-:W2:Y:S01]  /*238d0*/  @!P2 LDL.64 R6, [R1+0x298] ;  /* 0x000298000106a983 */ /* 0x000ea20000100a00 */
[----:B------:R-:W-:Y:S02]  /*238e0*/  ISETP.GE.AND P1, PT, R210, R0, PT ;  /* 0x00000000d200720c */ /* 0x000fe40003f26270 */
[----:B------:R-:W-:-:S05]  /*238f0*/  @!P2 LEA.HI.X R13, R211, R9, R39, 0x2, P0 ;  /* 0x00000009d30da211 */ /* 0x000fca00000f1427 */
[----:B--2---:R2:W-:Y:S06]  /*23900*/  @!P2 ST.E.64 desc[UR40][R12.64], R6 ;  /* 0x000000060c00a985 */ /* 0x0045ec000c101b28 */
[----:B0-----:R-:W3:Y:S01]  /*23910*/  @!P1 LDL.64 R2, [R1+0x2a8] ;  /* 0x0002a80001029983 */ /* 0x001ee20000100a00 */
[----:B------:R-:W-:Y:S02]  /*23920*/  ISETP.GE.AND P2, PT, R209, R0, PT ;  /* 0x00000000d100720c */ /* 0x000fe40003f46270 */
[----:B------:R-:W-:-:S04]  /*23930*/  @!P1 LEA R14, P0, R210, R8, 0x2 ;  /* 0x00000008d20e9211 */ /* 0x000fc800078010ff */
[----:B------:R-:W-:-:S05]  /*23940*/  @!P1 LEA.HI.X R15, R210, R9, R38, 0x2, P0 ;  /* 0x00000009d20f9211 */ /* 0x000fca00000f1426 */
[----:B---3--:R0:W-:Y:S04]  /*23950*/  @!P1 ST.E.64 desc[UR40][R14.64], R2 ;  /* 0x000000020e009985 */ /* 0x0081e8000c101b28 */
[----:B-1----:R-:W3:Y:S01]  /*23960*/  @!P2 LDL.64 R4, [R1+0x2b8] ;  /* 0x0002b8000104a983 */ /* 0x002ee20000100a00 */
[----:B------:R-:W-:Y:S02]  /*23970*/  ISETP.GE.AND P1, PT, R208, R0, PT ;  /* 0x00000000d000720c */ /* 0x000fe40003f26270 */
[----:B------:R-:W-:-:S04]  /*23980*/  @!P2 LEA R10, P0, R209, R8, 0x2 ;  /* 0x00000008d10aa211 */ /* 0x000fc800078010ff */
[----:B------:R-:W-:-:S05]  /*23990*/  @!P2 LEA.HI.X R11, R209, R9, R37, 0x2, P0 ;  /* 0x00000009d10ba211 */ /* 0x000fca00000f1425 */
[----:B---3--:R1:W-:Y:S04]  /*239a0*/  @!P2 ST.E.64 desc[UR40][R10.64], R4 ;  /* 0x000000040a00a985 */ /* 0x0083e8000c101b28 */
[----:B--2---:R-:W2:Y:S01]  /*239b0*/  @!P1 LDL.64 R6, [R1+0x2c8] ;  /* 0x0002c80001069983 */ /* 0x004ea20000100a00 */
[----:B------:R-:W-:Y:S02]  /*239c0*/  ISETP.GE.AND P2, PT, R207, R0, PT ;  /* 0x00000000cf00720c */ /* 0x000fe40003f46270 */
[----:B------:R-:W-:-:S04]  /*239d0*/  @!P1 LEA R12, P0, R208, R8, 0x2 ;  /* 0x00000008d00c9211 */ /* 0x000fc800078010ff */
[----:B------:R-:W-:-:S05]  /*239e0*/  @!P1 LEA.HI.X R13, R208, R9, R36, 0x2, P0 ;  /* 0x00000009d00d9211 */ /* 0x000fca00000f1424 */
[----:B--2---:R2:W-:Y:S04]  /*239f0*/  @!P1 ST.E.64 desc[UR40][R12.64], R6 ;  /* 0x000000060c009985 */ /* 0x0045e8000c101b28 */
        /* <DEDUP_REMOVED lines=113> */
[----:B------:R-:W-:-:S07]  /*24110*/  @!P2 LEA.HI.X R11, R185, R9, R221, 0x2, P0 ;  /* 0x00000009b90ba211 */ /* 0x000fce00000f14dd */
[C---:B--2---:R-:W-:Y:S01]  /*24120*/  @!P1 LEA R12, P0, R184.reuse, R8, 0x2 ;  /* 0x00000008b80c9211 */ /* 0x044fe200078010ff */
[----:B---3--:R0:W-:Y:S04]  /*24130*/  @!P2 ST.E.64 desc[UR40][R10.64], R4 ;  /* 0x000000040a00a985 */ /* 0x0081e8000c101b28 */
[----:B------:R-:W2:Y:S01]  /*24140*/  @!P1 LDL.64 R6, [R1+0x448] ;  /* 0x0004480001069983 */ /* 0x000ea20000100a00 */
[----:B------:R-:W-:Y:S01]  /*24150*/  @!P1 LEA.HI.X R13, R184, R9, R220, 0x2, P0 ;  /* 0x00000009b80d9211 */ /* 0x000fe200000f14dc */
[----:B------:R-:W-:Y:S01]  /*24160*/  BSSY B1, `(.L_x_3319) ;  /* 0x0000009000017945 */ /* 0x000fe20003800000 */
[----:B------:R-:W-:-:S03]  /*24170*/  ISETP.GE.AND P0, PT, R214, R0, PT ;  /* 0x00000000d600720c */ /* 0x000fc60003f06270 */
[----:B--2---:R0:W-:Y:S01]  /*24180*/  @!P1 ST.E.64 desc[UR40][R12.64], R6 ;  /* 0x000000060c009985 */ /* 0x0041e2000c101b28 */
[----:B------:R-:W-:-:S09]  /*24190*/  ISETP.GE.AND P1, PT, R213, R0, PT ;  /* 0x00000000d500720c */ /* 0x000fd20003f26270 */
[----:B------:R-:W-:Y:S05]  /*241a0*/  @P0 BRA `(.L_x_3320) ;  /* 0x0000000000100947 */ /* 0x000fea0003800000 */
[----:B0-----:R-:W2:Y:S01]  /*241b0*/  LDL.64 R4, [R1+0x458] ;  /* 0x0004580001047983 */ /* 0x001ea20000100a00 */
[----:B------:R-:W-:-:S04]  /*241c0*/  LEA R2, P0, R214, R8, 0x2 ;  /* 0x00000008d6027211 */ /* 0x000fc800078010ff */
[----:B------:R-:W-:-:S05]  /*241d0*/  LEA.HI.X R3, R214, R9, R219, 0x2, P0 ;  /* 0x00000009d6037211 */ /* 0x000fca00000f14db */
[----:B--2---:R1:W-:Y:S04]  /*241e0*/  ST.E.64 desc[UR40][R2.64], R4 ;  /* 0x0000000402007985 */ /* 0x0043e8000c101b28 */
.L_x_3320:
[----:B------:R-:W-:Y:S05]  /*241f0*/  BSYNC B1 ;  /* 0x0000000000017941 */ /* 0x000fea0003800000 */
.L_x_3319:
[----:B------:R-:W-:Y:S05]  /*24200*/  @P1 BRA `(.L_x_3316) ;  /* 0x0000000c00ac1947 */ /* 0x000fea0003800000 */
[----:B01----:R-:W2:Y:S01]  /*24210*/  LDL.64 R4, [R1+0x468] ;  /* 0x0004680001047983 */ /* 0x003ea20000100a00 */
[----:B------:R-:W-:-:S04]  /*24220*/  LEA R2, P0, R213, R8, 0x2 ;  /* 0x00000008d5027211 */ /* 0x000fc800078010ff */
[----:B------:R-:W-:-:S05]  /*24230*/  LEA.HI.X R3, R213, R9, R218, 0x2, P0 ;  /* 0x00000009d5037211 */ /* 0x000fca00000f14da */
[----:B--2---:R4:W-:Y:S01]  /*24240*/  ST.E.64 desc[UR40][R2.64], R4 ;  /* 0x0000000402007985 */ /* 0x0049e2000c101b28 */
[----:B------:R-:W-:Y:S05]  /*24250*/  BRA `(.L_x_3316) ;  /* 0x0000000c00987947 */ /* 0x000fea0003800000 */
.L_x_3307:
        /* <DEDUP_REMOVED lines=9> */
[----:B------:R-:W-:Y:S01]  /*242f0*/  UISETP.NE.U32.AND UP1, UPT, UR8, URZ, UPT ;  /* 0x0000003f0800728c */ /* 0x000fe2000bf25070 */
[----:B------:R-:W-:Y:S02]  /*24300*/  ULDC UR4, c[0x0][0xb88] ;  /* 0x0002e20000047ab9 */ /* 0x000fe40000000800 */
[----:B------:R-:W2:Y:S01]  /*24310*/  @P1 LDG.E R6, desc[UR40][R2.64] ;  /* 0x0000002802061981 */ /* 0x000ea2000c1e1900 */
[----:B------:R-:W-:Y:S01]  /*24320*/  UISETP.NE.AND.EX UP1, UPT, UR9, URZ, UPT, UP1 ;  /* 0x0000003f0900728c */ /* 0x000fe2000bf25310 */
[----:B------:R-:W-:-:S05]  /*24330*/  IMAD.U32 R0, RZ, RZ, UR4 ;  /* 0x00000004ff007e24 */ /* 0x000fca000f8e00ff */
[----:B------:R-:W-:-:S05]  /*24340*/  PLOP3.LUT P2, PT, PT, PT, UP1, 0x80, 0x0 ;  /* 0x000000000000781c */ /* 0x000fca0003f4f018 */
[----:B------:R-:W-:Y:S02]  /*24350*/  @UP1 ULDC.64 UR8, c[0x0][0xd08] ;  /* 0x0003420000081ab9 */ /* 0x000fe40000000a00 */
[----:B------:R-:W-:-:S06]  /*24360*/  @UP1 UIMAD.WIDE UR8, UR38, 0x4, UR8 ;  /* 0x00000004260818a5 */ /* 0x000fcc000f8e0208 */
[----:B------:R-:W-:Y:S02]  /*24370*/  IMAD.U32 R4, RZ, RZ, UR8 ;  /* 0x00000008ff047e24 */ /* 0x000fe4000f8e00ff */
[----:B------:R-:W-:-:S05]  /*24380*/  IMAD.U32 R5, RZ, RZ, UR9 ;  /* 0x00000009ff057e24 */ /* 0x000fca000f8e00ff */
[----:B------:R0:W5:Y:S01]  /*24390*/  @P2 LDG.E R0, desc[UR40][R4.64] ;  /* 0x0000002804002981 */ /* 0x000162000c1e1900 */
[----:B------:R-:W-:Y:S01]  /*243a0*/  UISETP.NE.AND UP1, UPT, UR44, URZ, UPT ;  /* 0x0000003f2c00728c */ /* 0x000fe2000bf25270 */
[----:B------:R-:W-:Y:S01]  /*243b0*/  ISETP.GT.AND P0, PT, R216, 0x7f, PT ;  /* 0x0000007fd800780c */ /* 0x000fe20003f04270 */
[----:B------:R-:W-:-:S09]  /*243c0*/  UMOV UR4, URZ ;  /* 0x0000003f00047c82 */ /* 0x000fd20008000000 */
[----:B------:R-:W-:Y:S01]  /*243d0*/  @!UP1 ULDC UR44, c[0x0][0xbd4] ;  /* 0x0002f500002c9ab9 */ /* 0x000fe20000000800 */
[----:B--2---:R-:W-:Y:S01]  /*243e0*/  @P1 R2UR UR4, R6 ;  /* 0x00000000060412ca */ /* 0x004fe200000e0000 */
[----:B0-----:R-:W-:-:S14]  /*243f0*/  @P2 BRA `(.L_x_3321) ;  /* 0x0000000000102947 */ /* 0x001fdc0003800000 */
[----:B------:R-:W-:Y:S05]  /*24400*/  @!P1 BRA `(.L_x_3321) ;  /* 0x00000000000c9947 */ /* 0x000fea0003800000 */
[----:B------:R-:W2:Y:S04]  /*24410*/  LDG.E R5, desc[UR40][R2.64] ;  /* 0x0000002802057981 */ /* 0x000ea8000c1e1900 */
[----:B-----5:R-:W2:Y:S02]  /*24420*/  LDG.E R0, desc[UR40][R2.64+0x4] ;  /* 0x0000042802007981 */ /* 0x020ea4000c1e1900 */
[----:B--2---:R-:W-:-:S07]  /*24430*/  IMAD.IADD R0, R0, 0x1, -R5 ;  /* 0x0000000100007824 */ /* 0x004fce00078e0a05 */
.L_x_3321:
[----:B------:R-:W-:Y:S01]  /*24440*/  USHF.R.S32.HI UR21, URZ, 0x1f, UR38 ;  /* 0x0000001f3f157899 */ /* 0x000fe20008011426 */
[----:B------:R-:W-:Y:S01]  /*24450*/  BSSY B1, `(.L_x_3322) ;  /* 0x000003a000017945 */ /* 0x000fe20003800000 */
[----:B------:R-:W-:Y:S02]  /*24460*/  USHF.R.S32.HI UR20, URZ, 0x1f, UR4 ;  /* 0x0000001f3f147899 */ /* 0x000fe40008011404 */
[----:B------:R-:W-:Y:S02]  /*24470*/  USEL UR8, UR38, URZ, !UP0 ;  /* 0x0000003f26087287 */ /* 0x000fe4000c000000 */
[----:B------:R-:W-:Y:S01]  /*24480*/  USEL UR21, UR21, URZ, !UP0 ;  /* 0x0000003f15157287 */ /* 0x000fe2000c000000 */
[----:B------:R-:W-:Y:S11]  /*24490*/  @P0 BRA `(.L_x_3323) ;  /* 0x0000000000d40947 */ /* 0x000ff60003800000 */
[----:B------:R-:W0:Y:S01]  /*244a0*/  S2R R3, SR_TID.X ;  /* 0x0000000000037919 */ /* 0x000e220000002100 */
[----:B------:R-:W1:Y:S01]  /*244b0*/  LDC R9, c[0x0][0xce8] ;  /* 0x00033a00ff097b82 */ /* 0x000e620000000800 */
[----:B------:R-:W-:Y:S02]  /*244c0*/  IMAD.U32 R4, RZ, RZ, UR39 ;  /* 0x00000027ff047e24 */ /* 0x000fe4000f8e00ff */
[----:B-1---5:R-:W-:-:S03]  /*244d0*/  IMAD R2, R0, R9, RZ ;  /* 0x0000000900027224 */ /* 0x022fc600078e02ff */
[----:B0-----:R-:W-:-:S04]  /*244e0*/  IADD3 R4, R4, -0x80, R3 ;  /* 0xffffff8004047810 */ /* 0x001fc80007ffe003 */
[----:B------:R-:W-:-:S13]  /*244f0*/  ISETP.GE.AND P0, PT, R4, R2, PT ;  /* 0x000000020400720c */ /* 0x000fda0003f06270 */
[----:B------:R-:W-:Y:S05]  /*24500*/  @P0 BRA `(.L_x_3323) ;  /* 0x0000000000b80947 */ /* 0x000fea0003800000 */
[----:B------:R-:W-:Y:S01]  /*24510*/  ISETP.NE.AND P0, PT, R9, 0x1, PT ;  /* 0x000000010900780c */ /* 0x000fe20003f05270 */
[----:B------:R-:W-:Y:S01]  /*24520*/  UISETP.GT.AND UP0, UPT, UR44, 0x1, UPT ;  /* 0x000000012c00788c */ /* 0x000fe2000bf04270 */
[----:B------:R-:W-:Y:S01]  /*24530*/  IMAD.MOV.U32 R5, RZ, RZ, R4 ;  /* 0x000000ffff057224 */ /* 0x000fe200078e0004 */
[----:B------:R-:W-:Y:S02]  /*24540*/  UMOV UR18, 0xab8 ;  /* 0x00000ab800127882 */ /* 0x000fe40000000000 */
[----:B------:R-:W-:Y:S02]  /*24550*/  USEL UR18, UR18, 0xa78, UP0 ;  /* 0x00000a7812127887 */ /* 0x000fe40008000000 */
[----:B------:R-:W-:-:S06]  /*24560*/  USEL UR9, UR43, URZ, UP0 ;  /* 0x0000003f2b097287 */ /* 0x000fcc0008000000 */
[----:B------:R-:W0:Y:S04]  /*24570*/  @P0 LDC R3, c[0x0][0xcec] ;  /* 0x00033b00ff030b82 */ /* 0x000e280000000800 */
[----:B------:R-:W-:Y:S01]  /*24580*/  ULDC.64 UR12, c[0x0][UR18+0x220] ;  /* 0x00008800120c7abb */ /* 0x000fe20008000a00 */
[----:B------:R-:W-:Y:S01]  /*24590*/  ULDC.64 UR10, c[0x0][UR18+0x218] ;  /* 0x00008600120a7abb */ /* 0x000fe20008000a00 */
[----:B------:R-:W-:Y:S01]  /*245a0*/  ULDC.64 UR14, c[0x0][UR18+0x228] ;  /* 0x00008a00120e7abb */ /* 0x000fe20008000a00 */
[----:B------:R-:W-:Y:S01]  /*245b0*/  UIMAD UR13, UR13, UR8, URZ ;  /* 0x000000080d0d72a4 */ /* 0x000fe2000f8e023f */
[----:B------:R-:W1:Y:S01]  /*245c0*/  @P0 LDC R7, c[0x0][0xcf0] ;  /* 0x00033c00ff070b82 */ /* 0x000e620000000800 */
[----:B------:R-:W-:Y:S02]  /*245d0*/  UIMAD.WIDE.U32 UR16, UR10, UR37, URZ ;  /* 0x000000250a1072a5 */ /* 0x000fe4000f8e003f */
        /* <DEDUP_REMOVED lines=10> */
[----:B------:R-:W-:Y:S02]  /*24680*/  IMAD.U32 R3, RZ, RZ, UR23 ;  /* 0x00000017ff037e24 */ /* 0x000fe4000f8e00ff */
[----:B------:R-:W-:Y:S01]  /*24690*/  IMAD.U32 R6, RZ, RZ, UR10 ;  /* 0x0000000aff067e24 */ /* 0x000fe2000f8e00ff */
[----:B------:R-:W-:Y:S01]  /*246a0*/  UIADD3.X UR9, UR9, UR19, UR20, UP1, UP2 ;  /* 0x0000001309097290 */ /* 0x000fe20008fe4414 */
[----:B-1----:R-:W-:Y:S01]  /*246b0*/  @P0 SHF.R.U32.HI R5, RZ, R7, R2 ;  /* 0x00000007ff050219 */ /* 0x002fe20000011602 */
[----:B------:R-:W-:Y:S01]  /*246c0*/  IMAD.U32 R2, RZ, RZ, UR22 ;  /* 0x00000016ff027e24 */ /* 0x000fe2000f8e00ff */
[----:B------:R-:W-:Y:S01]  /*246d0*/  ULDC.64 UR10, c[0x0][UR18+0x210] ;  /* 0x00008400120a7abb */ /* 0x000fe20008000a00 */
[----:B------:R-:W-:Y:S01]  /*246e0*/  ULDC.64 UR12, c[0x0][0xca8] ;  /* 0x00032a00000c7ab9 */ /* 0x000fe20000000a00 */
[----:B------:R-:W-:Y:S01]  /*246f0*/  @!UP0 ULDC UR12, c[0x0][0xc50] ;  /* 0x00031400000c8ab9 */ /* 0x000fe20000000800 */
[--C-:B------:R-:W-:Y:S01]  /*24700*/  IMAD.MOV R7, RZ, RZ, -R5.reuse ;  /* 0x000000ffff077224 */ /* 0x100fe200078e0a05 */
[----:B------:R-:W-:Y:S01]  /*24710*/  IADD3 R2, P0, P1, R5, UR16, R2 ;  /* 0x0000001005027c10 */ /* 0x000fe2000f91e002 */
[----:B------:R-:W-:Y:S01]  /*24720*/  @!UP0 ULDC UR13, c[0x0][0xc54] ;  /* 0x00031500000d8ab9 */ /* 0x000fe20000000800 */
[----:B------:R-:W-:Y:S01]  /*24730*/  SHF.R.S32.HI R5, RZ, 0x1f, R5 ;  /* 0x0000001fff057819 */ /* 0x000fe20000011405 */
[----:B------:R-:W-:-:S03]  /*24740*/  IMAD R7, R9, R7, R4 ;  /* 0x0000000709077224 */ /* 0x000fc600078e0204 */
[----:B------:R-:W-:Y:S01]  /*24750*/  IADD3.X R3, R5, UR9, R6, P0, P1 ;  /* 0x0000000905037c10 */ /* 0x000fe200087e2406 */
[C---:B------:R-:W-:Y:S01]  /*24760*/  IMAD R9, R7.reuse, UR11, RZ ;  /* 0x0000000b07097c24 */ /* 0x040fe2000f8e02ff */
[----:B------:R-:W-:Y:S01]  /*24770*/  SHF.R.S32.HI R4, RZ, 0x1f, R7 ;  /* 0x0000001fff047819 */ /* 0x000fe20000011407 */
[----:B------:R-:W-:-:S04]  /*24780*/  IMAD.WIDE.U32 R2, R7, UR10, R2 ;  /* 0x0000000a07027c25 */ /* 0x000fc8000f8e0002 */
[----:B------:R-:W-:Y:S01]  /*24790*/  IMAD R9, R4, UR10, R9 ;  /* 0x0000000a04097c24 */ /* 0x000fe2000f8e0209 */
[----:B------:R-:W-:-:S03]  /*247a0*/  LEA R4, P0, R2, UR12, 0x2 ;  /* 0x0000000c02047c11 */ /* 0x000fc6000f8010ff */
[----:B------:R-:W-:-:S05]  /*247b0*/  IMAD.IADD R3, R3, 0x1, R9 ;  /* 0x0000000103037824 */ /* 0x000fca00078e0209 */
[----:B------:R-:W-:Y:S01]  /*247c0*/  LEA.HI.X R5, R2, UR13, R3, 0x2, P0 ;  /* 0x0000000d02057c11 */ /* 0x000fe200080f1403 */
[----:B------:R-:W-:-:S05]  /*247d0*/  IMAD.MOV.U32 R3, RZ, RZ, -0x800000 ;  /* 0xff800000ff037424 */ /* 0x000fca00078e00ff */
[----:B------:R0:W-:Y:S02]  /*247e0*/  STG.E desc[UR40][R4.64], R3 ;  /* 0x0000000304007986 */ /* 0x0001e4000c101928 */
.L_x_3323:
[----:B------:R-:W-:Y:S05]  /*247f0*/  BSYNC B1 ;  /* 0x0000000000017941 */ /* 0x000fea0003800000 */
.L_x_3322:
[----:B------:R-:W-:-:S06]  /*24800*/  UISETP.GT.AND UP0, UPT, UR44, 0x1, UPT ;  /* 0x000000012c00788c */ /* 0x000fcc000bf04270 */
[----:B------:R-:W-:-:S13]  /*24810*/  PLOP3.LUT P0, PT, PT, PT, UP0, 0x80, 0x0 ;  /* 0x000000000000781c */ /* 0x000fda0003f0f008 */
[----:B------:R-:W-:Y:S05]  /*24820*/  @P0 BRA `(.L_x_3316) ;  /* 0x0000000800240947 */ /* 0x000fea0003800000 */
[----:B------:R-:W1:Y:S01]  /*24830*/  LDC R11, c[0x0][0xce8] ;  /* 0x00033a00ff0b7b82 */ /* 0x000e620000000800 */
[----:B------:R-:W-:Y:S01]  /*24840*/  ULDC.64 UR12, c[0x0][0xba0] ;  /* 0x0002e800000c7ab9 */ /* 0x000fe20000000a00 */
[----:B------:R-:W-:Y:S01]  /*24850*/  IMAD R2, R217, 0x20, R215 ;  /* 0x00000020d9027824 */ /* 0x000fe200078e02d7 */
[----:B------:R-:W-:Y:S01]  /*24860*/  UIMAD UR9, UR20, UR12, URZ ;  /* 0x0000000c140972a4 */ /* 0x000fe2000f8e023f */
[----:B------:R-:W-:Y:S01]  /*24870*/  BSSY B1, `(.L_x_3324) ;  /* 0x0000042000017945 */ /* 0x000fe20003800000 */
[----:B------:R-:W-:Y:S01]  /*24880*/  UIMAD.WIDE.U32 UR10, UR4, UR12, URZ ;  /* 0x0000000c040a72a5 */ /* 0x000fe2000f8e003f */
[----:B------:R-:W-:Y:S01]  /*24890*/  VIADD R6, R2, UR39 ;  /* 0x0000002702067c36 */ /* 0x000fe20008000000 */
[----:B------:R-:W-:-:S03]  /*248a0*/  UIMAD UR9, UR4, UR13, UR9 ;  /* 0x0000000d040972a4 */ /* 0x000fc6000f8e0209 */
[----:B------:R-:W-:Y:S01]  /*248b0*/  ULDC.64 UR12, c[0x0][0xbe8] ;  /* 0x0002fa00000c7ab9 */ /* 0x000fe20000000a00 */
[----:B------:R-:W-:Y:S01]  /*248c0*/  UIADD3 UR11, UR11, UR9, URZ ;  /* 0x000000090b0b7290 */ /* 0x000fe2000fffe03f */
[----:B0-----:R-:W-:-:S03]  /*248d0*/  IMAD.MOV.U32 R5, RZ, RZ, R6 ;  /* 0x000000ffff057224 */ /* 0x001fc600078e0006 */
[----:B------:R-:W-:-:S04]  /*248e0*/  UIMAD.WIDE.U32 UR10, UR37, UR12, UR10 ;  /* 0x0000000c250a72a5 */ /* 0x000fc8000f8e000a */
[----:B------:R-:W-:-:S03]  /*248f0*/  UIMAD UR11, UR37, UR13, UR11 ;  /* 0x0000000d250b72a4 */ /* 0x000fc6000f8e020b */
[----:B------:R-:W-:Y:S01]  /*24900*/  ULDC.64 UR12, c[0x0][0xbf0] ;  /* 0x0002fc00000c7ab9 */ /* 0x000fe20000000a00 */
[----:B-1----:R-:W-:Y:S01]  /*24910*/  ISETP.NE.AND P0, PT, R11, 0x1, PT ;  /* 0x000000010b00780c */ /* 0x002fe20003f05270 */
[----:B------:R-:W-:-:S04]  /*24920*/  UIMAD UR4, UR21, UR12, URZ ;  /* 0x0000000c150472a4 */ /* 0x000fc8000f8e023f */
[----:B------:R-:W-:Y:S02]  /*24930*/  UIMAD UR4, UR8, UR13, UR4 ;  /* 0x0000000d080472a4 */ /* 0x000fe4000f8e0204 */
[----:B------:R-:W-:-:S03]  /*24940*/  UIMAD.WIDE.U32 UR8, UR8, UR12, UR10 ;  /* 0x0000000c080872a5 */ /* 0x000fc6000f8e000a */
[----:B------:R-:W-:Y:S01]  /*24950*/  ULDC.64 UR10, c[0x0][0xbe0] ;  /* 0x0002f800000a7ab9 */ /* 0x000fe20000000a00 */
[----:B------:R-:W-:Y:S02]  /*24960*/  UIADD3 UR4, UR9, UR4, URZ ;  /* 0x0000000409047290 */ /* 0x000fe4000fffe03f */
[----:B------:R-:W0:Y:S08]  /*24970*/  @P0 LDC R3, c[0x0][0xcec] ;  /* 0x00033b00ff030b82 */ /* 0x000e300000000800 */
[----:B------:R-:W1:Y:S01]  /*24980*/  @P0 LDC R7, c[0x0][0xcf0] ;  /* 0x00033c00ff070b82 */ /* 0x000e620000000800 */
[----:B0-----:R-:W-:-:S04]  /*24990*/  @P0 IMAD.HI.U32 R2, R6, R3, RZ ;  /* 0x0000000306020227 */ /* 0x001fc800078e00ff */
[----:B------:R-:W-:Y:S02]  /*249a0*/  IMAD.U32 R3, RZ, RZ, UR9 ;  /* 0x00000009ff037e24 */ /* 0x000fe4000f8e00ff */
[----:B------:R-:W-:Y:S01]  /*249b0*/  IMAD.U32 R3, RZ, RZ, UR4 ;  /* 0x00000004ff037e24 */ /* 0x000fe2000f8e00ff */
[----:B-1----:R-:W-:-:S04]  /*249c0*/  @P0 SHF.R.U32.HI R5, RZ, R7, R2 ;  /* 0x00000007ff050219 */ /* 0x002fc80000011602 */
[--C-:B------:R-:W-:Y:S01]  /*249d0*/  SHF.R.S32.HI R2, RZ, 0x1f, R5.reuse ;  /* 0x0000001fff027819 */ /* 0x100fe20000011405 */
[----:B------:R-:W-:-:S04]  /*249e0*/  IMAD.MOV R7, RZ, RZ, -R5 ;  /* 0x000000ffff077224 */ /* 0x000fc800078e0a05 */
[----:B------:R-:W-:Y:S02]  /*249f0*/  IMAD R4, R2, UR10, RZ ;  /* 0x0000000a02047c24 */ /* 0x000fe4000f8e02ff */
[----:B------:R-:W-:Y:S02]  /*24a00*/  IMAD R7, R11, R7, R6 ;  /* 0x000000070b077224 */ /* 0x000fe400078e0206 */
[----:B------:R-:W-:Y:S01]  /*24a10*/  IMAD.U32 R2, RZ, RZ, UR8 ;  /* 0x00000008ff027e24 */ /* 0x000fe2000f8e00ff */
[----:B------:R-:W-:Y:S01]  /*24a20*/  ULDC.64 UR8, c[0x0][0xbd8] ;  /* 0x0002f60000087ab9 */ /* 0x000fe20000000a00 */
[C---:B------:R-:W-:Y:S01]  /*24a30*/  IMAD R9, R5.reuse, UR11, R4 ;  /* 0x0000000b05097c24 */ /* 0x040fe2000f8e0204 */
[----:B------:R-:W-:Y:S01]  /*24a40*/  SHF.R.S32.HI R4, RZ, 0x1f, R7 ;  /* 0x0000001fff047819 */ /* 0x000fe20000011407 */
[----:B------:R-:W-:-:S04]  /*24a50*/  IMAD.WIDE.U32 R2, R5, UR10, R2 ;  /* 0x0000000a05027c25 */ /* 0x000fc8000f8e0002 */
[----:B------:R-:W-:Y:S02]  /*24a60*/  IMAD.IADD R3, R3, 0x1, R9 ;  /* 0x0000000103037824 */ /* 0x000fe400078e0209 */
[----:B------:R-:W-:Y:S02]  /*24a70*/  IMAD R4, R4, UR8, RZ ;  /* 0x0000000804047c24 */ /* 0x000fe4000f8e02ff */
[----:B------:R-:W-:Y:S02]  /*24a80*/  VIADD R6, R215, UR39 ;  /* 0x00000027d7067c36 */ /* 0x000fe40008000000 */
[----:B-----5:R-:W-:Y:S02]  /*24a90*/  IMAD R11, R0, R11, RZ ;  /* 0x0000000b000b7224 */ /* 0x020fe400078e02ff */
[C---:B------:R-:W-:Y:S02]  /*24aa0*/  IMAD R5, R7.reuse, UR9, R4 ;  /* 0x0000000907057c24 */ /* 0x040fe4000f8e0204 */
[----:B------:R-:W-:Y:S01]  /*24ab0*/  IMAD.WIDE.U32 R2, R7, UR8, R2 ;  /* 0x0000000807027c25 */ /* 0x000fe2000f8e0002 */
[----:B------:R-:W-:Y:S01]  /*24ac0*/  ISETP.GE.AND P2, PT, R6, R11, PT ;  /* 0x0000000b0600720c */ /* 0x000fe20003f46270 */
[----:B------:R-:W-:-:S02]  /*24ad0*/  ULDC.64 UR8, c[0x0][0xb80] ;  /* 0x0002e00000087ab9 */ /* 0x000fc40000000a00 */
[----:B------:R-:W-:Y:S01]  /*24ae0*/  VIADD R0, R6, 0x20 ;  /* 0x0000002006007836 */ /* 0x000fe20000000000 */
[----:B------:R-:W-:Y:S01]  /*24af0*/  LEA R4, P3, R2, UR8, 0x1 ;  /* 0x0000000802047c11 */ /* 0x000fe2000f8608ff */
[----:B------:R-:W-:-:S03]  /*24b00*/  IMAD.IADD R3, R3, 0x1, R5 ;  /* 0x0000000103037824 */ /* 0x000fc600078e0205 */
[-C--:B------:R-:W-:Y:S01]  /*24b10*/  ISETP.GE.AND P1, PT, R0, R11.reuse, PT ;  /* 0x0000000b0000720c */ /* 0x080fe20003f26270 */
[----:B------:R-:W-:Y:S01]  /*24b20*/  VIADD R0, R6, 0x40 ;  /* 0x0000004006007836 */ /* 0x000fe20000000000 */
[----:B------:R-:W-:Y:S02]  /*24b30*/  LEA.HI.X R5, R2, UR9, R3, 0x1, P3 ;  /* 0x0000000902057c11 */ /* 0x000fe400098f0c03 */
[----:B------:R0:W1:Y:S02]  /*24b40*/  SHFL.IDX PT, R2, R4, RZ, 0x181f ;  /* 0x00181fff04027589 */ /* 0x00006400000e0000 */
[----:B------:R-:W-:Y:S02]  /*24b50*/  ISETP.GE.AND P0, PT, R0, R11, PT ;  /* 0x0000000b0000720c */ /* 0x000fe40003f06270 */
[----:B------:R0:W2:Y:S01]  /*24b60*/  SHFL.IDX PT, R0, R5, RZ, 0x181f ;  /* 0x00181fff05007589 */ /* 0x0000a200000e0000 */
[----:B------:R-:W-:Y:S10]  /*24b70*/  @P2 BRA `(.L_x_3325) ;  /* 0x0000000000442947 */ /* 0x000ff40003800000 */
        /* <DEDUP_REMOVED lines=17> */
.L_x_3325:
[----:B------:R-:W-:Y:S05]  /*24c90*/  BSYNC B1 ;  /* 0x0000000000017941 */ /* 0x000fea0003800000 */
.L_x_3324:
        /* <DEDUP_REMOVED lines=21> */
.L_x_3327:
[----:B------:R-:W-:Y:S05]  /*24df0*/  BSYNC B1 ;  /* 0x0000000000017941 */ /* 0x000fea0003800000 */
.L_x_3326:
        /* <DEDUP_REMOVED lines=21> */
.L_x_3329:
[----:B------:R-:W-:Y:S05]  /*24f50*/  BSYNC B1 ;  /* 0x0000000000017941 */ /* 0x000fea0003800000 */
.L_x_3328:
[----:B0-----:R-:W-:Y:S01]  /*24f60*/  VIADD R0, R6, 0x60 ;  /* 0x0000006006007836 */ /* 0x001fe20000000000 */
[----:B--2-4-:R-:W2:Y:S04]  /*24f70*/  SHFL.IDX PT, R5, R5, 0x3, 0x181f ;  /* 0x00781f0005057f89 */ /* 0x014ea800000e0000 */
[----:B------:R-:W-:Y:S01]  /*24f80*/  ISETP.GE.AND P0, PT, R0, R11, PT ;  /* 0x0000000b0000720c */ /* 0x000fe20003f06270 */
[----:B-1-3--:R1:W3:-:S12]  /*24f90*/  SHFL.IDX PT, R2, R4, 0x3, 0x181f ;  /* 0x00781f0004027f89 */ /* 0x00a2d800000e0000 */
[----:B-1----:R-:W-:Y:S05]  /*24fa0*/  @P0 BRA `(.L_x_3316) ;  /* 0x0000000000440947 */ /* 0x002fea0003800000 */
[----:B------:R-:W-:Y:S02]  /*24fb0*/  ULDC UR4, c[0x0][0xbc8] ;  /* 0x0002f20000047ab9 */ /* 0x000fe40000000800 */
[----:B------:R-:W-:Y:S02]  /*24fc0*/  ISETP.GE.AND P3, PT, R22, UR4, PT ;  /* 0x0000000416007c0c */ /* 0x000fe4000bf66270 */
[----:B------:R-:W-:Y:S02]  /*24fd0*/  ISETP.GE.AND P2, PT, R176, UR4, PT ;  /* 0x00000004b0007c0c */ /* 0x000fe4000bf46270 */
[----:B------:R-:W-:Y:S02]  /*24fe0*/  ISETP.GE.AND P1, PT, R23, UR4, PT ;  /* 0x0000000417007c0c */ /* 0x000fe4000bf26270 */
[----:B------:R-:W-:-:S07]  /*24ff0*/  ISETP.GE.AND P0, PT, R177, UR4, PT ;  /* 0x00000004b1007c0c */ /* 0x000fce000bf06270 */
[-C--:B---3--:R-:W-:Y:S02]  /*25000*/  @!P3 LEA R6, P6, R22, R2.reuse, 0x1 ;  /* 0x000000021606b211 */ /* 0x088fe400078c08ff */
[-C--:B------:R-:W-:Y:S02]  /*25010*/  @!P2 LEA R8, P5, R176, R2.reuse, 0x1 ;  /* 0x00000002b008a211 */ /* 0x080fe400078a08ff */
[-C--:B------:R-:W-:Y:S02]  /*25020*/  @!P1 LEA R10, P4, R23, R2.reuse, 0x1 ;  /* 0x00000002170a9211 */ /* 0x080fe400078808ff */
[-C--:B--2---:R-:W-:Y:S02]  /*25030*/  @!P3 LEA.HI.X R7, R22, R5.reuse, R183, 0x1, P6 ;  /* 0x000000051607b211 */ /* 0x084fe400030f0cb7 */
        /* <DEDUP_REMOVED lines=8> */
.L_x_3316:
[----:B------:R-:W-:Y:S05]  /*250c0*/  BSYNC B0 ;  /* 0x0000000000007941 */ /* 0x000fea0003800000 */
.L_x_3306:
[----:B------:R-:W-:Y:S02]  /*250d0*/  ULDC UR4, c[0x0][0xd3c] ;  /* 0x00034f0000047ab9 */ /* 0x000fe40000000800 */
[----:B------:R-:W-:-:S06]  /*250e0*/  UISETP.GE.AND UP0, UPT, UR6, UR4, UPT ;  /* 0x000000040600728c */ /* 0x000fcc000bf06270 */
[----:B------:R-:W-:-:S13]  /*250f0*/  PLOP3.LUT P0, PT, PT, PT, UP0, 0x80, 0x0 ;  /* 0x000000000000781c */ /* 0x000fda0003f0f008 */
[----:B------:R-:W-:Y:S05]  /*25100*/  @!P0 BRA `(.L_x_3330) ;  /* 0xfffffdc000d88947 */ /* 0x000fea000383ffff */
[----:B------:R-:W-:Y:S05]  /*25110*/  EXIT ;  /* 0x000000000000794d */ /* 0x000fea0003800000 */
.L_x_3205:
        /* <DEDUP_REMOVED lines=16> */
[----:B-1----:R3:W-:Y:S01]  /*25220*/  STL.128 [R1+0x470], R4 ;  /* 0x0004700401007387 */ /* 0x0027e20000100c00 */
[----:B------:R-:W-:Y:S06]  /*25230*/  BAR.ARV 0x4, 0x180 ;  /* 0x0106000000007b1d */ /* 0x000fec0000002000 */
[----:B------:R-:W-:Y:S05]  /*25240*/  BRA `(.L_x_3332) ;  /* 0x0000000c00b47947 */ /* 0x000fea0003800000 */
.L_x_3331:
[----:B------:R-:W1:Y:S01]  /*25250*/  S2R R0, SR_TID.X ;  /* 0x0000000000007919 */ /* 0x000e620000002100 */
[----:B------:R-:W-:Y:S01]  /*25260*/  ULDC UR4, c[0x0][0xd3c] ;  /* 0x00034f0000047ab9 */ /* 0x000fe20000000800 */
        /* <DEDUP_REMOVED lines=9> */
[----:B-1----:R-:W-:-:S04]  /*25300*/  @!P1 IMAD.WIDE.U32 R2, R0, 0x4, R4 ;  /* 0x0000000400029825 */ /* 0x002fc800078e0004 */
[----:B------:R-:W-:-:S06]  /*25310*/  IMAD.MOV.U32 R5, RZ, RZ, RZ ;  /* 0x000000ffff057224 */ /* 0x000fcc00078e00ff */
        /* <DEDUP_REMOVED lines=31> */
.L_x_3335:
        /* <DEDUP_REMOVED lines=39> */
.L_x_3333:
        /* <DEDUP_REMOVED lines=10> */
[----:B------:R-:W-:-:S06]  /*25820*/  VIADD R8, R10, 0xffffffff ;  /* 0xffffffff0a087836 */ /* 0x000fcc0000000000 */
[----:B------:R3:W4:Y:S02]  /*25830*/  SHFL.IDX PT, R8, R3, R8, 0x1f ;  /* 0x00001f0803087589 */ /* 0x00072400000e0000 */
.L_x_3336:
[----:B----4-:R-:W-:Y:S01]  /*25840*/  IMAD R2, R8, UR5, R9 ;  /* 0x0000000508027c24 */ /* 0x010fe2000f8e0209 */
[----:B-1----:R-:W-:Y:S01]  /*25850*/  ISETP.NE.AND P0, PT, R7, 0x1, PT ;  /* 0x000000010700780c */ /* 0x002fe20003f05270 */
[----:B------:R-:W-:-:S03]  /*25860*/  VIADD R12, R10, UR4 ;  /* 0x000000040a0c7c36 */ /* 0x000fc60008000000 */
[----:B------:R1:W-:Y:S01]  /*25870*/  STL [R1+0x470], R2 ;  /* 0x0004700201007387 */ /* 0x0003e20000100800 */
[----:B0-----:R-:W-:-:S03]  /*25880*/  IADD3 R5, -R2, UR6, RZ ;  /* 0x0000000602057c10 */ /* 0x001fc6000fffe1ff */
[----:B------:R1:W-:Y:S05]  /*25890*/  STL [R1+0x47c], R12 ;  /* 0x00047c0c01007387 */ /* 0x0003ea0000100800 */
[----:B------:R-:W-:Y:S05]  /*258a0*/  @!P0 BRA `(.L_x_3337) ;  /* 0x0000000000e08947 */ /* 0x000fea0003800000 */
[-C--:B--2---:R-:W-:Y:S02]  /*258b0*/  IABS R6, R4.reuse ;  /* 0x0000000400067213 */ /* 0x084fe40000000000 */
[----:B------:R-:W-:Y:S02]  /*258c0*/  IABS R8, R7 ;  /* 0x0000000700087213 */ /* 0x000fe40000000000 */
[----:B------:R-:W0:Y:S08]  /*258d0*/  I2F.RP R9, R6 ;  /* 0x0000000600097306 */ /* 0x000e300000209400 */
[----:B------:R-:W2:Y:S08]  /*258e0*/  I2F.RP R10, R8 ;  /* 0x00000008000a7306 */ /* 0x000eb00000209400 */
[----:B0-----:R-:W1:Y:S08]  /*258f0*/  MUFU.RCP R9, R9 ;  /* 0x0000000900097308 */ /* 0x001e700000001000 */
[----:B--2---:R-:W-:Y:S01]  /*25900*/  MUFU.RCP R10, R10 ;  /* 0x0000000a000a7308 */ /* 0x004fe20000001000 */
[----:B-1----:R-:W-:Y:S01]  /*25910*/  VIADD R2, R9, 0xffffffe ;  /* 0x0ffffffe09027836 */ /* 0x002fe20000000000 */
[----:B------:R-:W-:-:S06]  /*25920*/  IABS R9, R4 ;  /* 0x0000000400097213 */ /* 0x000fcc0000000000 */
[----:B---3--:R0:W1:Y:S02]  /*25930*/  F2I.FTZ.U32.TRUNC.NTZ R3, R2 ;  /* 0x0000000200037305 */ /* 0x008064000021f000 */
        /* <DEDUP_REMOVED lines=8> */
[----:B------:R-:W-:Y:S02]  /*259c0*/  VIADD R3, R10, 0xffffffe ;  /* 0x0ffffffe0a037836 */ /* 0x000fe40000000000 */
[----:B------:R-:W-:Y:S01]  /*259d0*/  IMAD.MOV.U32 R2, RZ, RZ, RZ ;  /* 0x000000ffff027224 */ /* 0x000fe200078e00ff */
[----:B------:R-:W-:-:S03]  /*259e0*/  ISETP.GT.U32.AND P1, PT, R6, R11, PT ;  /* 0x0000000b0600720c */ /* 0x000fc60003f24070 */
[----:B------:R-:W0:Y:S10]  /*259f0*/  F2I.FTZ.U32.TRUNC.NTZ R3, R3 ;  /* 0x0000000300037305 */ /* 0x000e34000021f000 */
[----:B------:R-:W-:-:S02]  /*25a00*/  @!P1 IMAD.IADD R11, R11, 0x1, -R6 ;  /* 0x000000010b0b9824 */ /* 0x000fc400078e0a06 */
[----:B------:R-:W-:Y:S01]  /*25a10*/  @!P1 VIADD R9, R9, 0x1 ;  /* 0x0000000109099836 */ /* 0x000fe20000000000 */
[----:B------:R-:W-:Y:S02]  /*25a20*/  ISETP.NE.AND P1, PT, R4, RZ, PT ;  /* 0x000000ff0400720c */ /* 0x000fe40003f25270 */
[----:B------:R-:W-:Y:S01]  /*25a30*/  ISETP.GE.U32.AND P0, PT, R11, R6, PT ;  /* 0x000000060b00720c */ /* 0x000fe20003f06070 */
[----:B0-----:R-:W-:-:S04]  /*25a40*/  IMAD.MOV R11, RZ, RZ, -R3 ;  /* 0x000000ffff0b7224 */ /* 0x001fc800078e0a03 */
[----:B------:R-:W-:-:S04]  /*25a50*/  IMAD R11, R11, R8, RZ ;  /* 0x000000080b0b7224 */ /* 0x000fc800078e02ff */
[----:B------:R-:W-:Y:S01]  /*25a60*/  IMAD.HI.U32 R6, R3, R11, R2 ;  /* 0x0000000b03067227 */ /* 0x000fe200078e0002 */
[----:B------:R-:W-:-:S03]  /*25a70*/  LOP3.LUT R2, R5, R4, RZ, 0x3c, !PT ;  /* 0x0000000405027212 */ /* 0x000fc600078e3cff */
[----:B------:R-:W-:Y:S01]  /*25a80*/  @P0 VIADD R9, R9, 0x1 ;  /* 0x0000000109090836 */ /* 0x000fe20000000000 */
[----:B------:R-:W-:Y:S02]  /*25a90*/  ISETP.GE.AND P2, PT, R2, RZ, PT ;  /* 0x000000ff0200720c */ /* 0x000fe40003f46270 */
[----:B------:R-:W-:-:S05]  /*25aa0*/  IABS R2, R7 ;  /* 0x0000000700027213 */ /* 0x000fca0000000000 */
[----:B------:R-:W-:-:S06]  /*25ab0*/  IMAD.MOV R2, RZ, RZ, -R2 ;  /* 0x000000ffff027224 */ /* 0x000fcc00078e0a02 */
[----:B------:R-:W-:Y:S01]  /*25ac0*/  @!P2 IMAD.MOV R9, RZ, RZ, -R9 ;  /* 0x000000ffff09a224 */ /* 0x000fe200078e0a09 */
[----:B------:R-:W-:-:S04]  /*25ad0*/  @!P1 LOP3.LUT R9, RZ, R4, RZ, 0x33, !PT ;  /* 0x00000004ff099212 */ /* 0x000fc800078e33ff */
[----:B------:R-:W-:-:S05]  /*25ae0*/  IABS R3, R9 ;  /* 0x0000000900037213 */ /* 0x000fca0000000000 */
        /* <DEDUP_REMOVED lines=12> */
[--C-:B------:R-:W-:Y:S02]  /*25bb0*/  IMAD.MOV R2, RZ, RZ, -R6.reuse ;  /* 0x000000ffff027224 */ /* 0x100fe400078e0a06 */
[C---:B------:R-:W-:Y:S02]  /*25bc0*/  IMAD R6, R7.reuse, 0x1000000, R6 ;  /* 0x0100000007067824 */ /* 0x040fe400078e0206 */
[--C-:B------:R-:W-:Y:S02]  /*25bd0*/  IMAD R7, R7, R2, R9.reuse ;  /* 0x0000000207077224 */ /* 0x100fe400078e0209 */
[----:B------:R-:W-:Y:S02]  /*25be0*/  IMAD.MOV R2, RZ, RZ, -R9 ;  /* 0x000000ffff027224 */ /* 0x000fe400078e0a09 */
[----:B------:R-:W-:Y:S02]  /*25bf0*/  IMAD R3, R7, 0x10000, R6 ;  /* 0x0001000007037824 */ /* 0x000fe400078e0206 */
[----:B------:R-:W-:-:S03]  /*25c00*/  IMAD R2, R4, R2, R5 ;  /* 0x0000000204027224 */ /* 0x000fc600078e0205 */
[----:B------:R0:W-:Y:S01]  /*25c10*/  STL [R1+0x478], R3 ;  /* 0x0004780301007387 */ /* 0x0001e20000100800 */
[----:B------:R-:W-:Y:S05]  /*25c20*/  BRA `(.L_x_3338) ;  /* 0x0000000000f47947 */ /* 0x000fea0003800000 */
.L_x_3337:
[----:B-1-3--:R-:W0:Y:S02]  /*25c30*/  LDC.64 R2, c[0x0][0xd90] ;  /* 0x00036400ff027b82 */ /* 0x00ae240000000a00 */
[----:B0-----:R-:W-:-:S05]  /*25c40*/  IMAD.WIDE R2, R12, 0x4, R2 ;  /* 0x000000040c027825 */ /* 0x001fca00078e0202 */
[----:B------:R0:W2:Y:S02]  /*25c50*/  LDG.E R7, desc[UR40][R2.64] ;  /* 0x0000002802077981 */ /* 0x0000a4000c1e1900 */
        /* <DEDUP_REMOVED lines=29> */
[----:B------:R-:W-:-:S04]  /*25e30*/  VIADDMNMX R7, R10, UR5, R7, PT ;  /* 0x000000050a077c46 */ /* 0x000fc8000b800107 */
[-C--:B------:R-:W-:Y:S02]  /*25e40*/  IABS R9, R7.reuse ;  /* 0x0000000700097213 */ /* 0x080fe40000000000 */
        /* <DEDUP_REMOVED lines=11> */
[----:B------:R-:W-:Y:S02]  /*25f00*/  LOP3.LUT R3, R5, R7, RZ, 0x3c, !PT ;  /* 0x0000000705037212 */ /* 0x000fe400078e3cff */
[----:B------:R-:W-:Y:S01]  /*25f10*/  IADD3 R5, R8, 0x1000000, R5 ;  /* 0x0100000008057810 */ /* 0x000fe20007ffe005 */
        /* <DEDUP_REMOVED lines=12> */
[----:B------:R-:W-:-:S05]  /*25fe0*/  IMAD R3, R2, R7, R5 ;  /* 0x0000000702037224 */ /* 0x000fca00078e0205 */
[----:B------:R1:W-:Y:S02]  /*25ff0*/  STL [R1+0x478], R3 ;  /* 0x0004780301007387 */ /* 0x0003e40000100800 */
.L_x_3338:
[----:B01----:R-:W-:-:S05]  /*26000*/  LOP3.LUT R3, RZ, R2, RZ, 0x33, !PT ;  /* 0x00000002ff037212 */ /* 0x003fca00078e33ff */
[----:B------:R-:W-:-:S05]  /*26010*/  IMAD.IADD R2, R4, 0x1, R3 ;  /* 0x0000000104027824 */ /* 0x000fca00078e0203 */
[----:B------:R1:W-:Y:S01]  /*26020*/  STL [R1+0x474], R2 ;  /* 0x0004740201007387 */ /* 0x0003e20000100800 */
[----:B------:R-:W-:Y:S05]  /*26030*/  BRA `(.L_x_3339) ;  /* 0x0000000000107947 */ /* 0x000fea0003800000 */
.L_x_3334:
[----:B------:R-:W-:Y:S01]  /*26040*/  IMAD.U32 R2, RZ, RZ, UR6 ;  /* 0x00000006ff027e24 */ /* 0x000fe2000f8e00ff */
[----:B------:R0:W-:Y:S04]  /*26050*/  STL [R1+0x474], RZ ;  /* 0x000474ff01007387 */ /* 0x0001e80000100800 */
[----:B------:R0:W-:Y:S04]  /*26060*/  STL [R1+0x478], RZ ;  /* 0x000478ff01007387 */ /* 0x0001e80000100800 */
[----:B------:R0:W-:Y:S02]  /*26070*/  STL [R1+0x470], R2 ;  /* 0x0004700201007387 */ /* 0x0001e40000100800 */
.L_x_3339:
[----:B------:R-:W2:Y:S04]  /*26080*/  LDL R4, [R1+0x470] ;  /* 0x0004700001047983 */ /* 0x000ea80000100800 */
        /* <DEDUP_REMOVED lines=9> */
.L_x_3332:
[----:B--2---:R-:W2:Y:S01]  /*26120*/  LDL R0, [R1+0x47c] ;  /* 0x00047c0001007983 */ /* 0x004ea20000100800 */
[----:B------:R-:W-:Y:S01]  /*26130*/  ULDC UR4, c[0x0][0xd3c] ;  /* 0x00034f0000047ab9 */ /* 0x000fe20000000800 */
[----:B------:R-:W-:Y:S02]  /*26140*/  IMAD.MOV.U32 R19, RZ, RZ, RZ ;  /* 0x000000ffff137224 */ /* 0x000fe400078e00ff */
[----:B------:R4:W-:Y:S01]  /*26150*/  STL [R1+0x4e8], RZ ;  /* 0x0004e8ff01007387 */ /* 0x0009e20000100800 */
[----:B--2---:R-:W-:Y:S01]  /*26160*/  ISETP.GE.AND P0, PT, R0, UR4, PT ;  /* 0x0000000400007c0c */ /* 0x004fe2000bf06270 */
[----:B------:R-:W-:-:S05]  /*26170*/  IMAD.MOV.U32 R0, RZ, RZ, 0x1 ;  /* 0x00000001ff007424 */ /* 0x000fca00078e00ff */
[----:B------:R4:W-:Y:S07]  /*26180*/  STL [R1+0x484], R0 ;  /* 0x0004840001007387 */ /* 0x0009ee0000100800 */
[----:B------:R-:W-:Y:S05]  /*26190*/  @P0 BRA `(.L_x_3340) ;  /* 0x0000006800940947 */ /* 0x000fea0003800000 */
[----:B---3--:R-:W2:Y:S01]  /*261a0*/  S2R R5, SR_TID.X ;  /* 0x0000000000057919 */ /* 0x008ea20000002100 */
[----:B------:R-:W3:Y:S01]  /*261b0*/  S2UR UR5, SR_CgaCtaId ;  /* 0x00000000000579c3 */ /* 0x000ee20000008800 */
[----:B------:R-:W-:Y:S01]  /*261c0*/  UMOV UR4, 0x400 ;  /* 0x0000040000047882 */ /* 0x000fe20000000000 */
[----:B------:R-:W-:Y:S01]  /*261d0*/  BSSY B8, `(.L_x_3340) ;  /* 0x00006a1000087945 */ /* 0x000fe20003800000 */
[----:B------:R-:W-:Y:S01]  /*261e0*/  STL [R1+0x4e8], RZ ;  /* 0x0004e8ff01007387 */ /* 0x000fe20000100800 */
[----:B------:R-:W-:Y:S01]  /*261f0*/  IMAD.MOV.U32 R19, RZ, RZ, RZ ;  /* 0x000000ffff137224 */ /* 0x000fe200078e00ff */
[----:B------:R-:W-:Y:S01]  /*26200*/  ULDC UR37, c[0x0][0xc] ;  /* 0x0000030000257ab9 */ /* 0x000fe20000000800 */
[----:B------:R-:W-:Y:S01]  /*26210*/  ULDC.64 UR38, c[0x0][0x198] ;  /* 0x0000660000267ab9 */ /* 0x000fe20000000a00 */
[----:B---3--:R-:W-:-:S06]  /*26220*/  ULEA UR4, UR5, UR4, 0x18 ;  /* 0x0000000405047291 */ /* 0x008fcc000f8ec03f */
[----:B------:R-:W-:Y:S01]  /*26230*/  IMAD.U32 R18, RZ, RZ, UR4 ;  /* 0x00000004ff127e24 */ /* 0x000fe2000f8e00ff */
[C---:B--2---:R-:W-:Y:S01]  /*26240*/  LOP3.LUT R4, R5.reuse, 0x7f, RZ, 0xc0, !PT ;  /* 0x0000007f05047812 */ /* 0x044fe200078ec0ff */
[----:B----4-:R-:W-:-:S05]  /*26250*/  IMAD.SHL.U32 R0, R5, 0x8, RZ ;  /* 0x0000000805007824 */ /* 0x010fca00078e00ff */
[C---:B01----:R-:W-:Y:S02]  /*26260*/  LOP3.LUT R2, R0.reuse, 0x1f8, RZ, 0xc0, !PT ;  /* 0x000001f800027812 */ /* 0x043fe400078ec0ff */
        /* <DEDUP_REMOVED lines=10> */
[----:B------:R1:W-:Y:S01]  /*26310*/  STL [R1+0x484], R2 ;  /* 0x0004840201007387 */ /* 0x0003e20000100800 */
[C---:B0-----:R-:W-:Y:S02]  /*26320*/  LOP3.LUT R3, R0.reuse, 0x40, RZ, 0xfc, !PT ;  /* 0x0000004000037812 */ /* 0x041fe400078efcff */
[C---:B-1----:R-:W-:Y:S02]  /*26330*/  LOP3.LUT R2, R0.reuse, 0x80, RZ, 0xfc, !PT ;  /* 0x0000008000027812 */ /* 0x042fe400078efcff */
[----:B------:R-:W-:-:S07]  /*26340*/  LOP3.LUT R0, R0, 0xc0, RZ, 0xfc, !PT ;  /* 0x000000c000007812 */ /* 0x000fce00078efcff */
.L_x_3458:
[----:B------:R-:W2:Y:S01]  /*26350*/  LDL R11, [R1+0x47c] ;  /* 0x00047c00010b7983 */ /* 0x000ea20000100800 */
[----:B------:R-:W-:Y:S05]  /*26360*/  YIELD ;  /* 0x0000000000007946 */ /* 0x000fea0003800000 */
[----:B------:R-:W-:Y:S01]  /*26370*/  ULDC.64 UR4, c[0x0][0xb20] ;  /* 0x0002c80000047ab9 */ /* 0x000fe20000000a00 */
[----:B------:R-:W-:Y:S01]  /*26380*/  IMAD.MOV.U32 R0, RZ, RZ, RZ ;  /* 0x000000ffff007224 */ /* 0x000fe200078e00ff */
[----:B------:R-:W-:Y:S01]  /*26390*/  ISETP.NE.U32.AND P0, PT, RZ, UR4, PT ;  /* 0x00000004ff007c0c */ /* 0x000fe2000bf05070 */
[----:B01----:R-:W0:Y:S01]  /*263a0*/  LDC.64 R4, c[0x0][0xaf8] ;  /* 0x0002be00ff047b82 */ /* 0x003e220000000a00 */
[----:B------:R-:W-:Y:S01]  /*263b0*/  CS2R R6, SRZ ;  /* 0x0000000000067805 */ /* 0x000fe2000001ff00 */
        /* <DEDUP_REMOVED lines=11> */
[----:B------:R-:W-:Y:S02]  /*26470*/  ISETP.NE.AND.EX P1, PT, RZ, UR7, PT, P1 ;  /* 0x00000007ff007c0c */ /* 0x000fe4000bf25310 */
[----:B------:R-:W-:Y:S01]  /*26480*/  ISETP.NE.U32.AND P0, PT, RZ, UR4, PT ;  /* 0x00000004ff007c0c */ /* 0x000fe2000bf05070 */
[----:B-1----:R-:W0:Y:S03]  /*26490*/  LDC.64 R2, c[0x0][0xb00] ;  /* 0x0002c000ff027b82 */ /* 0x002e260000000a00 */
[----:B------:R-:W-:-:S05]  /*264a0*/  ISETP.NE.AND.EX P0, PT, RZ, UR5, PT, P0 ;  /* 0x00000005ff007c0c */ /* 0x000fca000bf05300 */
[----:B------:R-:W1:Y:S08]  /*264b0*/  @P2 LDC.64 R8, c[0x0][0xb10] ;  /* 0x0002c400ff082b82 */ /* 0x000e700000000a00 */
[----:B------:R-:W2:Y:S01]  /*264c0*/  @P0 LDG.E R6, desc[UR40][R4.64] ;  /* 0x0000002804060981 */ /* 0x000ea2000c1e1900 */
[----:B------:R-:W-:Y:S01]  /*264d0*/  ULDC UR4, c[0x0][0x288] ;  /* 0x0000a20000047ab9 */ /* 0x000fe20000000800 */
[----:B0-----:R-:W-:-:S05]  /*264e0*/  IMAD.WIDE R2, R11, 0x4, R2 ;  /* 0x000000040b027825 */ /* 0x001fca00078e0202 */
[----:B------:R0:W5:Y:S01]  /*264f0*/  @P1 LDG.E R7, desc[UR40][R2.64] ;  /* 0x0000002802071981 */ /* 0x000162000c1e1900 */
[----:B-1----:R-:W-:-:S03]  /*26500*/  @P2 IMAD.WIDE R8, R11, 0x4, R8 ;  /* 0x000000040b082825 */ /* 0x002fc600078e0208 */
[----:B--2---:R1:W-:Y:S02]  /*26510*/  STL [R1+0x49c], R6 ;  /* 0x00049c0601007387 */ /* 0x0043e40000100800 */
[----:B-1----:R-:W-:Y:S01]  /*26520*/  IMAD.U32 R6, RZ, RZ, UR4 ;  /* 0x00000004ff067e24 */ /* 0x002fe2000f8e00ff */
[----:B------:R-:W-:-:S05]  /*26530*/  ULDC.64 UR4, c[0x0][0x418] ;  /* 0x0001060000047ab9 */ /* 0x000fca0000000a00 */
[----:B------:R-:W2:Y:S01]  /*26540*/  @P2 LDG.E R6, desc[UR40][R8.64] ;  /* 0x0000002808062981 */ /* 0x000ea2000c1e1900 */
[----:B------:R-:W-:-:S03]  /*26550*/  UISETP.NE.U32.AND UP0, UPT, UR4, URZ, UPT ;  /* 0x0000003f0400728c */ /* 0x000fc6000bf05070 */
[----:B------:R-:W-:Y:S01]  /*26560*/  ULDC UR4, c[0x0][0x424] ;  /* 0x0001090000047ab9 */ /* 0x000fe20000000800 */
[----:B------:R-:W-:-:S03]  /*26570*/  UISETP.NE.AND.EX UP0, UPT, UR5, URZ, UPT, UP0 ;  /* 0x0000003f0500728c */ /* 0x000fc6000bf05300 */
[----:B------:R-:W-:Y:S01]  /*26580*/  ULDC UR5, c[0x0][0x2f0] ;  /* 0x0000bc0000057ab9 */ /* 0x000fe20000000800 */
[----:B------:R-:W-:-:S04]  /*26590*/  USEL UR4, UR4, 0x1, UP0 ;  /* 0x0000000104047887 */ /* 0x000fc80008000000 */
[----:B------:R-:W-:Y:S01]  /*265a0*/  UIMAD UR4, UR4, UR5, URZ ;  /* 0x00000005040472a4 */ /* 0x000fe2000f8e023f */
[----:B--2---:R1:W-:Y:S01]  /*265b0*/  STL [R1+0x4a0], R6 ;  /* 0x0004a00601007387 */ /* 0x0043e20000100800 */
[----:B------:R-:W-:-:S04]  /*265c0*/  IMAD.MOV.U32 R10, RZ, RZ, R6 ;  /* 0x000000ffff0a7224 */ /* 0x000fc800078e0006 */
[----:B-1----:R-:W-:Y:S01]  /*265d0*/  IMAD.U32 R6, RZ, RZ, UR4 ;  /* 0x00000004ff067e24 */ /* 0x002fe2000f8e00ff */
[----:B0-----:R-:W-:Y:S06]  /*265e0*/  @P2 BRA `(.L_x_3341) ;  /* 0x0000000000142947 */ /* 0x001fec0003800000 */
[----:B------:R-:W-:Y:S05]  /*265f0*/  @!P0 BRA `(.L_x_3341) ;  /* 0x0000000000108947 */ /* 0x000fea0003800000 */
[----:B------:R-:W2:Y:S04]  /*26600*/  LDG.E R8, desc[UR40][R4.64] ;  /* 0x0000002804087981 */ /* 0x000ea8000c1e1900 */
[----:B------:R-:W2:Y:S02]  /*26610*/  LDG.E R4, desc[UR40][R4.64+0x4] ;  /* 0x0000042804047981 */ /* 0x000ea4000c1e1900 */
[----:B--2---:R-:W-:-:S05]  /*26620*/  IMAD.IADD R10, R4, 0x1, -R8 ;  /* 0x00000001040a7824 */ /* 0x004fca00078e0a08 */
[----:B------:R0:W-:Y:S02]  /*26630*/  STL [R1+0x4a0], R10 ;  /* 0x0004a00a01007387 */ /* 0x0001e40000100800 */
.L_x_3341:
        /* <DEDUP_REMOVED lines=12> */
[----:B------:R-:W2:Y:S02]  /*26700*/  LDC.64 R6, c[0x0][0xb18] ;  /* 0x0002c600ff067b82 */ /* 0x000ea40000000a00 */
[----:B--2---:R-:W-:-:S06]  /*26710*/  IMAD.WIDE R6, R11, 0x4, R6 ;  /* 0x000000040b067825 */ /* 0x004fcc00078e0206 */
[----:B------:R2:W5:Y:S01]  /*26720*/  LDG.E R6, desc[UR40][R6.64] ;  /* 0x0000002806067981 */ /* 0x000562000c1e1900 */
[----:B------:R-:W-:Y:S05]  /*26730*/  BRA `(.L_x_3343) ;  /* 0x0000000000107947 */ /* 0x000fea0003800000 */
.L_x_3342:
[----:B------:R-:W-:Y:S05]  /*26740*/  @!P1 BRA `(.L_x_3343) ;  /* 0x00000000000c9947 */ /* 0x000fea0003800000 */
[----:B------:R-:W2:Y:S04]  /*26750*/  LDG.E R6, desc[UR40][R2.64] ;  /* 0x0000002802067981 */ /* 0x000ea8000c1e1900 */
[----:B------:R-:W2:Y:S02]  /*26760*/  LDG.E R2, desc[UR40][R2.64+0x4] ;  /* 0x0000042802027981 */ /* 0x000ea4000c1e1900 */
[----:B--2---:R-:W-:-:S07]  /*26770*/  IMAD.IADD R6, R2, 0x1, -R6 ;  /* 0x0000000102067824 */ /* 0x004fce00078e0a06 */
.L_x_3343:
[----:B------:R-:W3:Y:S01]  /*26780*/  LDL.LU R3, [R1+0x474] ;  /* 0x0004740001037983 */ /* 0x000ee20000300800 */
[----:B------:R-:W4:Y:S01]  /*26790*/  LDC R2, c[0x0][0x448] ;  /* 0x00011200ff027b82 */ /* 0x000f220000000800 */
[----:B-----5:R-:W-:Y:S01]  /*267a0*/  IMAD.IADD R0, R6, 0x1, -R0 ;  /* 0x0000000106007824 */ /* 0x020fe200078e0a00 */
[----:B----4-:R-:W-:-:S13]  /*267b0*/  ISETP.NE.AND P1, PT, R2, 0x1, PT ;  /* 0x000000010200780c */ /* 0x010fda0003f25270 */
[----:B------:R-:W4:Y:S08]  /*267c0*/  @P1 LDC R2, c[0x0][0x44c] ;  /* 0x00011300ff021b82 */ /* 0x000f300000000800 */
[----:B-1----:R-:W1:Y:S01]  /*267d0*/  @P1 LDC R4, c[0x0][0x450] ;  /* 0x00011400ff041b82 */ /* 0x002e620000000800 */
[----:B---3--:R-:W-:-:S04]  /*267e0*/  IMAD.SHL.U32 R11, R3, 0x80, RZ ;  /* 0x00000080030b7824 */ /* 0x008fc800078e00ff */
[----:B------:R-:W-:Y:S01]  /*267f0*/  VIADD R3, R11, 0x7f ;  /* 0x0000007f0b037836 */ /* 0x000fe20000000000 */
[----:B------:R3:W-:Y:S03]  /*26800*/  STL [R1+0x494], R11 ;  /* 0x0004940b01007387 */ /* 0x0007e60000100800 */
[----:B----4-:R-:W-:-:S04]  /*26810*/  @P1 IMAD.HI.U32 R2, R3, R2, RZ ;  /* 0x0000000203021227 */ /* 0x010fc800078e00ff */
[----:B------:R-:W-:Y:S01]  /*26820*/  IMAD.MOV.U32 R6, RZ, RZ, R3 ;  /* 0x000000ffff067224 */ /* 0x000fe200078e0003 */
[----:B-1----:R-:W-:Y:S01]  /*26830*/  @P1 SHF.R.U32.HI R6, RZ, R4, R2 ;  /* 0x00000004ff061219 */ /* 0x002fe20000011602 */
[----:B------:R-:W-:-:S04]  /*26840*/  VIADD R2, R0, 0x5f ;  /* 0x0000005f00027836 */ /* 0x000fc80000000000 */
[----:B------:R-:W-:-:S05]  /*26850*/  IMAD.HI R2, R2, 0x2aaaaaab, RZ ;  /* 0x2aaaaaab02027827 */ /* 0x000fca00078e02ff */
[----:B------:R-:W-:-:S04]  /*26860*/  SHF.R.U32.HI R3, RZ, 0x1f, R2 ;  /* 0x0000001fff037819 */ /* 0x000fc80000011602 */
[----:B------:R-:W-:Y:S02]  /*26870*/  LEA.HI.SX32 R9, R2, R3, 0x1c ;  /* 0x0000000302097211 */ /* 0x000fe400078fe2ff */
[----:B------:R-:W-:-:S03]  /*26880*/  IADD3 R2, R0, 0x1, -R10 ;  /* 0x0000000100027810 */ /* 0x000fc60007ffe80a */
[----:B------:R3:W-:Y:S02]  /*26890*/  STL [R1+0x4f4], R9 ;  /* 0x0004f40901007387 */ /* 0x0007e40000100800 */
[----:B------:R-:W-:Y:S02]  /*268a0*/  IMAD.IADD R6, R2, 0x1, R6 ;  /* 0x0000000102067824 */ /* 0x000fe400078e0206 */
[----:B------:R-:W1:Y:S02]  /*268b0*/  LDC.64 R2, c[0x0][0xad8] ;  /* 0x0002b600ff027b82 */ /* 0x000e640000000a00 */
[----:B-1----:R-:W-:Y:S01]  /*268c0*/  ISETP.GE.AND P2, PT, R3, 0x1, PT ;  /* 0x000000010300780c */ /* 0x002fe20003f46270 */
[----:B------:R-:W-:-:S12]  /*268d0*/  IMAD.IADD R2, R6, 0x1, R2 ;  /* 0x0000000106027824 */ /* 0x000fd800078e0202 */
[----:B---3--:R-:W-:Y:S05]  /*268e0*/  @!P2 BRA `(.L_x_3344) ;  /* 0x000000000048a947 */ /* 0x008fea0003800000 */
[C---:B------:R-:W-:Y:S01]  /*268f0*/  ISETP.GT.AND P0, PT, R6.reuse, RZ, PT ;  /* 0x000000ff0600720c */ /* 0x040fe20003f04270 */
[----:B------:R-:W-:Y:S01]  /*26900*/  BSSY B0, `(.L_x_3345) ;  /* 0x000000e000007945 */ /* 0x000fe20003800000 */
[----:B--2---:R-:W-:-:S11]  /*26910*/  VIADD R7, R6, 0xffffffff ;  /* 0xffffffff06077836 */ /* 0x004fd60000000000 */
        /* <DEDUP_REMOVED lines=8> */
.L_x_3346:
[----:B------:R-:W-:-:S13]  /*269a0*/  ISETP.NE.AND P0, PT, R3, 0x1, PT ;  /* 0x000000010300780c */ /* 0x000fda0003f05270 */
[----:B------:R-:W1:Y:S02]  /*269b0*/  @P0 LDC.64 R4, c[0x0][0xae0] ;  /* 0x0002b800ff040b82 */ /* 0x000e640000000a00 */
[----:B-1----:R-:W-:-:S05]  /*269c0*/  @P0 IMAD.HI.U32 R4, R7, R4, RZ ;  /* 0x0000000407040227 */ /* 0x002fca00078e00ff */
[----:B------:R-:W-:-:S07]  /*269d0*/  @P0 SHF.R.U32.HI R7, RZ, R5, R4 ;  /* 0x00000005ff070219 */ /* 0x000fce0000011604 */
.L_x_3347:
[----:B------:R-:W-:Y:S05]  /*269e0*/  BSYNC B0 ;  /* 0x0000000000007941 */ /* 0x000fea0003800000 */
.L_x_3345:
[----:B------:R-:W-:-:S05]  /*269f0*/  IMAD R7, R7, R3, R3 ;  /* 0x0000000307077224 */ /* 0x000fca00078e0203 */
[----:B------:R-:W-:-:S07]  /*26a00*/  VIMNMX R2, R2, R7, PT ;  /* 0x0000000702027248 */ /* 0x000fce0003fe0100 */
.L_x_3344:
[----:B------:R-:W1:Y:S01]  /*26a10*/  @P1 LDC R4, c[0x0][0x44c] ;  /* 0x00011300ff041b82 */ /* 0x000e620000000800 */
[----:B------:R-:W-:Y:S01]  /*26a20*/  VIADD R2, R2, 0x5f ;  /* 0x0000005f02027836 */ /* 0x000fe20000000000 */
[----:B------:R-:W-:Y:S01]  /*26a30*/  ULDC UR4, c[0x0][0xad4] ;  /* 0x0002b50000047ab9 */ /* 0x000fe20000000800 */
[----:B------:R-:W-:Y:S02]  /*26a40*/  IMAD.MOV.U32 R5, RZ, RZ, R11 ;  /* 0x000000ffff057224 */ /* 0x000fe400078e000b */
[----:B------:R-:W-:-:S03]  /*26a50*/  IMAD.HI R2, R2, 0x2aaaaaab, RZ ;  /* 0x2aaaaaab02027827 */ /* 0x000fc600078e02ff */
[----:B------:R-:W3:Y:S01]  /*26a60*/  @P1 LDC R6, c[0x0][0x450] ;  /* 0x00011400ff061b82 */ /* 0x000ee20000000800 */
[----:B-1----:R-:W-:-:S05]  /*26a70*/  @P1 IMAD.HI.U32 R4, R11, R4, RZ ;  /* 0x000000040b041227 */ /* 0x002fca00078e00ff */
        /* <DEDUP_REMOVED lines=13> */
[----:B-1----:R-:W1:Y:S02]  /*26b50*/  @P0 LDC.64 R4, c[0x0][0xae0] ;  /* 0x0002b800ff040b82 */ /* 0x002e640000000a00 */
[----:B-1----:R-:W-:-:S05]  /*26b60*/  @P0 IMAD.HI.U32 R4, R6, R4, RZ ;  /* 0x0000000406040227 */ /* 0x002fca00078e00ff */
[----:B------:R-:W-:-:S04]  /*26b70*/  @P0 SHF.R.U32.HI R6, RZ, R5, R4 ;  /* 0x00000005ff060219 */ /* 0x000fc80000011604 */
[----:B------:R-:W-:Y:S01]  /*26b80*/  LOP3.LUT R6, RZ, R6, RZ, 0x33, !PT ;  /* 0x00000006ff067212 */ /* 0x000fe200078e33ff */
[----:B------:R-:W-:Y:S06]  /*26b90*/  BRA `(.L_x_3351) ;  /* 0x0000000000107947 */ /* 0x000fec0003800000 */
.L_x_3350:
[----:B------:R-:W-:-:S13]  /*26ba0*/  ISETP.NE.AND P0, PT, R3, 0x1, PT ;  /* 0x000000010300780c */ /* 0x000fda0003f05270 */
[----:B-1----:R-:W1:Y:S02]  /*26bb0*/  @P0 LDC.64 R4, c[0x0][0xae0] ;  /* 0x0002b800ff040b82 */ /* 0x002e640000000a00 */
[----:B-1----:R-:W-:-:S05]  /*26bc0*/  @P0 IMAD.HI.U32 R4, R6, R4, RZ ;  /* 0x0000000406040227 */ /* 0x002fca00078e00ff */
[----:B------:R-:W-:-:S07]  /*26bd0*/  @P0 SHF.R.U32.HI R6, RZ, R5, R4 ;  /* 0x00000005ff060219 */ /* 0x000fce0000011604 */
.L_x_3351:
[----:B------:R-:W-:Y:S05]  /*26be0*/  BSYNC B0 ;  /* 0x0000000000007941 */ /* 0x000fea0003800000 */
.L_x_3349:
[----:B------:R-:W-:-:S05]  /*26bf0*/  IMAD R3, R6, R3, RZ ;  /* 0x0000000306037224 */ /* 0x000fca00078e02ff */
[----:B------:R-:W-:-:S07]  /*26c00*/  VIMNMX R2, R2, R3, !PT ;  /* 0x0000000302027248 */ /* 0x000fce0007fe0100 */
.L_x_3348:
[----:B------:R-:W-:Y:S01]  /*26c10*/  IMAD.HI R2, R2, 0x2aaaaaab, RZ ;  /* 0x2aaaaaab02027827 */ /* 0x000fe200078e02ff */
[----:B-1----:R-:W-:Y:S01]  /*26c20*/  SHF.R.U32.HI R4, RZ, 0x10, R8 ;  /* 0x00000010ff047819 */ /* 0x002fe20000011608 */
[----:B------:R-:W-:Y:S01]  /*26c30*/  BSSY B0, `(.L_x_3352) ;  /* 0x000002a000007945 */ /* 0x000fe20003800000 */
[----:B------:R-:W-:Y:S01]  /*26c40*/  LOP3.LUT R9, R8, 0xff, RZ, 0xc0, !PT ;  /* 0x000000ff08097812 */ /* 0x000fe200078ec0ff */
[----:B------:R-:W-:Y:S01]  /*26c50*/  IMAD.MOV.U32 R5, RZ, RZ, RZ ;  /* 0x000000ffff057224 */ /* 0x000fe200078e00ff */
[----:B------:R-:W-:Y:S02]  /*26c60*/  SHF.R.U32.HI R3, RZ, 0x1f, R2 ;  /* 0x0000001fff037819 */ /* 0x000fe40000011602 */
[----:B------:R-:W-:Y:S01]  /*26c70*/  ISETP.NE.AND P0, PT, R4, RZ, PT ;  /* 0x000000ff0400720c */ /* 0x000fe20003f05270 */
[----:B------:R1:W-:Y:S01]  /*26c80*/  STL [R1+0x4ec], R9 ;  /* 0x0004ec0901007387 */ /* 0x0003e20000100800 */
[----:B------:R-:W-:Y:S01]  /*26c90*/  LEA.HI.SX32 R3, R2, R3, 0x1c ;  /* 0x0000000302037211 */ /* 0x000fe200078fe2ff */
[----:B------:R-:W-:-:S02]  /*26ca0*/  IMAD.MOV.U32 R8, RZ, RZ, R5 ;  /* 0x000000ffff087224 */ /* 0x000fc400078e0005 */
[----:B------:R1:W-:Y:S01]  /*26cb0*/  STL [R1+0x4bc], R5 ;  /* 0x0004bc0501007387 */ /* 0x0003e20000100800 */
[----:B0-----:R-:W-:-:S04]  /*26cc0*/  VIMNMX R10, RZ, R3, !PT ;  /* 0x00000003ff0a7248 */ /* 0x001fc80007fe0100 */
[----:B------:R-:W-:Y:S01]  /*26cd0*/  ISETP.GT.AND P1, PT, R0, R10, PT ;  /* 0x0000000a0000720c */ /* 0x000fe20003f24270 */
[----:B------:R1:W-:Y:S02]  /*26ce0*/  STL [R1+0x4b8], R10 ;  /* 0x0004b80a01007387 */ /* 0x0003e40000100800 */
[----:B------:R-:W0:Y:S10]  /*26cf0*/  @!P0 LDC R4, c[0x0][0xae8] ;  /* 0x0002ba00ff048b82 */ /* 0x000e340000000800 */
[----:B-1----:R-:W-:Y:S05]  /*26d00*/  @!P1 BRA `(.L_x_3353) ;  /* 0x0000000000709947 */ /* 0x002fea0003800000 */
[-C--:B0-----:R-:W-:Y:S02]  /*26d10*/  IABS R5, R4.reuse ;  /* 0x0000000400057213 */ /* 0x081fe40000000000 */
[----:B--2---:R-:W-:Y:S02]  /*26d20*/  IABS R7, R4 ;  /* 0x0000000400077213 */ /* 0x004fe40000000000 */
        /* <DEDUP_REMOVED lines=26> */
.L_x_3353:
[----:B------:R-:W-:Y:S05]  /*26ed0*/  BSYNC B0 ;  /* 0x0000000000007941 */ /* 0x000fea0003800000 */
.L_x_3352:
        /* <DEDUP_REMOVED lines=13> */
[----:B------:R-:W-:Y:S02]  /*26fb0*/  VOTEU.ANY UR4, UPT, PT ;  /* 0x0000000000047886 */ /* 0x000fe400038e0100 */
[----:B------:R-:W3:Y:S08]  /*26fc0*/  FLO.U32 R0, UR4 ;  /* 0x0000000400007d00 */ /* 0x000ef000080e0000 */
[----:B------:R-:W4:Y:S01]  /*26fd0*/  POPC R5, UR4 ;  /* 0x0000000400057d09 */ /* 0x000f220008000000 */
[----:B---3--:R-:W-:-:S02]  /*26fe0*/  ISETP.EQ.U32.AND P0, PT, R0, R3, PT ;  /* 0x000000030000720c */ /* 0x008fc40003f02070 */
[----:B------:R-:W4:Y:S11]  /*26ff0*/  LDC.64 R2, c[0x0][0xd60] ;  /* 0x00035800ff027b82 */ /* 0x000f360000000a00 */
[----:B----4-:R-:W3:Y:S01]  /*27000*/  @P0 ATOMG.E.ADD.STRONG.GPU PT, R3, desc[UR40][R2.64], R5 ;  /* 0x00000005020309a8 */ /* 0x010ee200081ee1e8 */
[----:B0-----:R-:W0:Y:S02]  /*27010*/  S2R R4, SR_LTMASK ;  /* 0x0000000000047919 */ /* 0x001e240000003900 */
[----:B0-----:R-:W-:-:S04]  /*27020*/  LOP3.LUT R4, R4, UR4, RZ, 0xc0, !PT ;  /* 0x0000000404047c12 */ /* 0x001fc8000f8ec0ff */
[----:B--2---:R-:W0:Y:S01]  /*27030*/  POPC R7, R4 ;  /* 0x0000000400077309 */ /* 0x004e220000000000 */
[----:B---3--:R-:W0:Y:S02]  /*27040*/  SHFL.IDX PT, R0, R3, R0, 0x1f ;  /* 0x00001f0003007589 */ /* 0x008e2400000e0000 */
[----:B0-----:R-:W-:-:S05]  /*27050*/  IADD3 R0, R0, UR37, R7 ;  /* 0x0000002500007c10 */ /* 0x001fca000fffe007 */
[----:B------:R3:W-:Y:S01]  /*27060*/  STL [R1+0x470], R0 ;  /* 0x0004700001007387 */ /* 0x0007e20000100800 */
[----:B------:R-:W-:Y:S05]  /*27070*/  BRA `(.L_x_3356) ;  /* 0x00000048005c7947 */ /* 0x000fea0003800000 */
.L_x_3355:
        /* <DEDUP_REMOVED lines=12> */
[----:B--2---:R-:W-:-:S02]  /*27140*/  IMAD.U32 R7, RZ, RZ, UR9 ;  /* 0x00000009ff077e24 */ /* 0x004fc4000f8e00ff */
[----:B------:R-:W-:Y:S02]  /*27150*/  IMAD.U32 R10, RZ, RZ, UR4 ;  /* 0x00000004ff0a7e24 */ /* 0x000fe4000f8e00ff */
[----:B------:R-:W-:Y:S02]  /*27160*/  IMAD.U32 R11, RZ, RZ, UR5 ;  /* 0x00000005ff0b7e24 */ /* 0x000fe4000f8e00ff */
[----:B-1----:R-:W-:Y:S02]  /*27170*/  IMAD.MOV.U32 R8, RZ, RZ, 0x70 ;  /* 0x00000070ff087424 */ /* 0x002fe400078e00ff */
[----:B------:R-:W-:Y:S02]  /*27180*/  IMAD.MOV.U32 R12, RZ, RZ, 0x1 ;  /* 0x00000001ff0c7424 */ /* 0x000fe400078e00ff */
[----:B------:R-:W-:-:S07]  /*27190*/  IMAD.MOV.U32 R13, RZ, RZ, RZ ;  /* 0x000000ffff0d7224 */ /* 0x000fce00078e00ff */
[----:B------:R-:W-:-:S07]  /*271a0*/  LEPC R20, `(.L_x_3358) ;  /* 0x000000001014794e */ /* 0x000fce0000000000 */
[----:B0-----:R-:W-:Y:S05]  /*271b0*/  CALL.ABS.NOINC R2 ;  /* 0x0000000002007343 */ /* 0x001fea0003c00000 */
.L_x_3358:
[----:B------:R-:W-:Y:S05]  /*271c0*/  BSYNC B6 ;  /* 0x0000000000067941 */ /* 0x000fea0003800000 */
.L_x_3357:
        /* <DEDUP_REMOVED lines=9> */
[----:B0-----:R-:W-:Y:S02]  /*27260*/  IMAD.U32 R4, RZ, RZ, UR6 ;  /* 0x00000006ff047e24 */ /* 0x001fe4000f8e00ff */
[----:B------:R-:W-:Y:S02]  /*27270*/  IMAD.U32 R5, RZ, RZ, UR7 ;  /* 0x00000007ff057e24 */ /* 0x000fe4000f8e00ff */
[----:B------:R-:W-:Y:S02]  /*27280*/  IMAD.U32 R6, RZ, RZ, UR8 ;  /* 0x00000008ff067e24 */ /* 0x000fe4000f8e00ff */
[----:B--2---:R-:W-:-:S02]  /*27290*/  IMAD.U32 R7, RZ, RZ, UR9 ;  /* 0x00000009ff077e24 */ /* 0x004fc4000f8e00ff */
[----:B------:R-:W-:Y:S02]  /*272a0*/  IMAD.U32 R10, RZ, RZ, UR4 ;  /* 0x00000004ff0a7e24 */ /* 0x000fe4000f8e00ff */
[----:B------:R-:W-:Y:S02]  /*272b0*/  IMAD.U32 R11, RZ, RZ, UR5 ;  /* 0x00000005ff0b7e24 */ /* 0x000fe4000f8e00ff */
[----:B-1----:R-:W-:Y:S02]  /*272c0*/  IMAD.MOV.U32 R8, RZ, RZ, 0x70 ;  /* 0x00000070ff087424 */ /* 0x002fe400078e00ff */
[----:B------:R-:W-:Y:S02]  /*272d0*/  IMAD.MOV.U32 R12, RZ, RZ, 0x1 ;  /* 0x00000001ff0c7424 */ /* 0x000fe400078e00ff */
[----:B---3--:R-:W-:-:S07]  /*272e0*/  IMAD.MOV.U32 R13, RZ, RZ, RZ ;  /* 0x000000ffff0d7224 */ /* 0x008fce00078e00ff */
[----:B------:R-:W-:-:S07]  /*272f0*/  LEPC R20, `(.L_x_3361) ;  /* 0x000000001014794e */ /* 0x000fce0000000000 */
[----:B----4-:R-:W-:Y:S05]  /*27300*/  CALL.ABS.NOINC R2 ;  /* 0x0000000002007343 */ /* 0x010fea0003c00000 */
.L_x_3361:
        /* <DEDUP_REMOVED lines=15> */
.L_x_3360:
[----:B------:R-:W-:Y:S05]  /*27400*/  BSYNC B6 ;  /* 0x0000000000067941 */ /* 0x000fea0003800000 */
.L_x_3359:
        /* <DEDUP_REMOVED lines=9> */
[----:B------:R2:W1:Y:S01]  /*274a0*/  @P0 LDG.E R7, desc[UR40][R2.64] ;  /* 0x0000002802070981 */ /* 0x000462000c1e1900 */
[----:B---3--:R-:W-:Y:S01]  /*274b0*/  VIADD R0, R16, 0xffffffff ;  /* 0xffffffff10007836 */ /* 0x008fe20000000000 */
[----:B--2---:R-:W2:Y:S02]  /*274c0*/  LDC.64 R2, c[0x0][0x418] ;  /* 0x00010600ff027b82 */ /* 0x004ea40000000a00 */
[----:B--2---:R-:W-:Y:S01]  /*274d0*/  LOP3.LUT P0, RZ, R2, UR4, RZ, 0xfc, !PT ;  /* 0x0000000402ff7c12 */ /* 0x004fe2000f80fcff */
[----:B------:R-:W-:-:S03]  /*274e0*/  UMOV UR4, 0xffffffff ;  /* 0xffffffff00047882 */ /* 0x000fc60000000000 */
[----:B------:R-:W-:Y:S02]  /*274f0*/  LOP3.LUT P0, RZ, R3, UR5, RZ, 0xfc, P0 ;  /* 0x0000000503ff7c12 */ /* 0x000fe4000800fcff */
[----:B-1----:R-:W-:Y:S01]  /*27500*/  SHF.R.S32.HI R8, RZ, 0x1f, R7 ;  /* 0x0000001fff087819 */ /* 0x002fe20000011407 */
[----:B------:R1:W-:Y:S01]  /*27510*/  STL [R1+0x474], R7 ;  /* 0x0004740701007387 */ /* 0x0003e20000100800 */
[----:B------:R-:W-:-:S03]  /*27520*/  SEL R16, R7, RZ, !P0 ;  /* 0x000000ff07107207 */ /* 0x000fc60004000000 */
[----:B------:R1:W-:Y:S01]  /*27530*/  STL [R1+0x478], R8 ;  /* 0x0004780801007387 */ /* 0x0003e20000100800 */
[----:B------:R-:W-:Y:S05]  /*27540*/  BRA.DIV UR4, `(.L_x_3362) ;  /* 0x0000005e04347947 */ /* 0x000fea000b800000 */
[----:B0-----:R-:W0:Y:S02]  /*27550*/  S2R R4, SR_TID.X ;  /* 0x0000000000047919 */ /* 0x001e240000002100 */
[----:B0-----:R-:W-:-:S04]  /*27560*/  SHF.R.U32.HI R4, RZ, 0x5, R4 ;  /* 0x00000005ff047819 */ /* 0x001fc80000011604 */
[----:B------:R-:W-:-:S05]  /*27570*/  LOP3.LUT R4, R4, 0x3, RZ, 0xc0, !PT ;  /* 0x0000000304047812 */ /* 0x000fca00078ec0ff */
[----:B------:R0:W2:Y:S02]  /*27580*/  SHFL.IDX PT, R14, R4, RZ, 0x1f ;  /* 0x00001fff040e7589 */ /* 0x0000a400000e0000 */
.L_x_3475:
[----:B0-----:R-:W3:Y:S01]  /*27590*/  LDL.LU R4, [R1+0x490] ;  /* 0x0004900001047983 */ /* 0x001ee20000300800 */
[----:B------:R-:W-:Y:S02]  /*275a0*/  PLOP3.LUT P1, PT, PT, PT, PT, 0x8, 0x0 ;  /* 0x000000000000781c */ /* 0x000fe40003f2e170 */
[----:B--2---:R-:W-:Y:S01]  /*275b0*/  ISETP.NE.AND P0, PT, R14, RZ, PT ;  /* 0x000000ff0e00720c */ /* 0x004fe20003f05270 */
[----:B------:R0:W-:Y:S01]  /*275c0*/  STL [R1+0x4a4], R0 ;  /* 0x0004a40001007387 */ /* 0x0001e20000100800 */
[----:B---3--:R-:W-:-:S09]  /*275d0*/  LOP3.LUT R4, R4, 0xfffffffe, RZ, 0xc0, !PT ;  /* 0xfffffffe04047812 */ /* 0x008fd200078ec0ff */
[----:B------:R-:W-:-:S05]  /*275e0*/  @P1 LOP3.LUT R4, R4, 0x1, RZ, 0xfc, !PT ;  /* 0x0000000104041812 */ /* 0x000fca00078efcff */
[----:B------:R0:W-:Y:S01]  /*275f0*/  STL [R1+0x490], R4 ;  /* 0x0004900401007387 */ /* 0x0001e20000100800 */
[----:B------:R-:W-:Y:S05]  /*27600*/  @P0 BRA `(.L_x_3363) ;  /* 0x00000004000c0947 */ /* 0x000fea0003800000 */
[----:B------:R-:W-:-:S03]  /*27610*/  UMOV UR4, 0xffffffff ;  /* 0xffffffff00047882 */ /* 0x000fc60000000000 */
[----:B------:R-:W-:Y:S05]  /*27620*/  BRA.DIV UR4, `(.L_x_3364) ;  /* 0x0000005e04307947 */ /* 0x000fea000b800000 */
[----:B------:R-:W-:-:S13]  /*27630*/  ELECT P6, URZ, PT ;  /* 0x00000000003f782f */ /* 0x000fda00038c0000 */
.L_x_3478:
[----:B------:R-:W-:Y:S05]  /*27640*/  @!P6 BRA `(.L_x_3363) ;  /* 0x0000000000fce947 */ /* 0x000fea0003800000 */
[----:B------:R-:W-:-:S04]  /*27650*/  ISETP.NE.U32.AND P0, PT, R2, RZ, PT ;  /* 0x000000ff0200720c */ /* 0x000fc80003f05070 */
[----:B------:R-:W-:-:S13]  /*27660*/  ISETP.NE.AND.EX P0, PT, R3, RZ, PT, P0 ;  /* 0x000000ff0300720c */ /* 0x000fda0003f05300 */
[----:B------:R-:W-:Y:S05]  /*27670*/  @!P0 BRA `(.L_x_3365) ;  /* 0x0000000000508947 */ /* 0x000fea0003800000 */
[----:B------:R-:W2:Y:S01]  /*27680*/  LDC R6, c[0x0][0x43c] ;  /* 0x00010f00ff067b82 */ /* 0x000ea20000000800 */
[----:B------:R-:W-:Y:S01]  /*27690*/  IMAD.MOV.U32 R9, RZ, RZ, R0 ;  /* 0x000000ffff097224 */ /* 0x000fe200078e0000 */
[----:B------:R-:W-:-:S03]  /*276a0*/  ULDC.64 UR4, c[0x0][0x428] ;  /* 0x00010a0000047ab9 */ /* 0x000fc60000000a00 */
[----:B0-----:R-:W-:Y:S01]  /*276b0*/  IMAD.MOV.U32 R0, RZ, RZ, R9 ;  /* 0x000000ffff007224 */ /* 0x001fe200078e0009 */
[----:B--2---:R-:W-:-:S13]  /*276c0*/  ISETP.NE.AND P0, PT, R6, 0x1, PT ;  /* 0x000000010600780c */ /* 0x004fda0003f05270 */
        /* <DEDUP_REMOVED lines=15> */
.L_x_3365:
[----:B--2---:R-:W2:Y:S01]  /*277c0*/  LDL R2, [R1+0x484] ;  /* 0x0004840001027983 */ /* 0x004ea20000100800 */
[----:B0-----:R-:W-:Y:S01]  /*277d0*/  IMAD R0, R19, 0x8, R18 ;  /* 0x0000000813007824 */ /* 0x001fe200078e0212 */
[----:B--2---:R-:W-:-:S04]  /*277e0*/  SHF.L.U32 R2, R2, 0x1f, RZ ;  /* 0x0000001f02027819 */ /* 0x004fc800000006ff */
[----:B------:R-:W0:Y:S02]  /*277f0*/  SYNCS.PHASECHK.TRANS64.TRYWAIT P0, [R0+URZ+0x32440], R2 ;  /* 0x03244002000075a7 */ /* 0x000e24000800017f */
[----:B0-----:R-:W-:Y:S05]  /*27800*/  @!P0 BRA `(.L_x_3366) ;  /* 0x0000005800d88947 */ /* 0x001fea0003800000 */
.L_x_3479:
[----:B------:R-:W2:Y:S02]  /*27810*/  S2R R3, SR_TID.X ;  /* 0x0000000000037919 */ /* 0x000ea40000002100 */
[----:B--2---:R-:W-:-:S04]  /*27820*/  LOP3.LUT R3, R3, 0x7f, RZ, 0xc0, !PT ;  /* 0x0000007f03037812 */ /* 0x004fc800078ec0ff */
[----:B------:R-:W-:-:S13]  /*27830*/  ISETP.NE.AND P0, PT, R3, RZ, PT ;  /* 0x000000ff0300720c */ /* 0x000fda0003f05270 */
[----:B------:R-:W-:Y:S05]  /*27840*/  @P0 BRA `(.L_x_3367) ;  /* 0x00000000001c0947 */ /* 0x000fea0003800000 */
[----:B------:R-:W2:Y:S01]  /*27850*/  S2R R3, SR_TID.X ;  /* 0x0000000000037919 */ /* 0x000ea20000002100 */
[----:B0-----:R-:W-:-:S04]  /*27860*/  IMAD.MOV.U32 R2, RZ, RZ, 0x3000 ;  /* 0x00003000ff027424 */ /* 0x001fc800078e00ff */
[----:B------:R3:W-:Y:S01]  /*27870*/  SYNCS.ARRIVE.TRANS64 RZ, [R0+URZ+0x32430], R2 ;  /* 0x0324300200ff79a7 */ /* 0x0007e2000800003f */
[----:B--2---:R-:W-:-:S04]  /*27880*/  LOP3.LUT R3, R3, 0x1f, RZ, 0xc0, !PT ;  /* 0x0000001f03037812 */ /* 0x004fc800078ec0ff */
[----:B------:R-:W-:-:S13]  /*27890*/  ISETP.NE.AND P0, PT, R3, RZ, PT ;  /* 0x000000ff0300720c */ /* 0x000fda0003f05270 */
[----:B---3--:R-:W-:Y:S05]  /*278a0*/  @!P0 BRA `(.L_x_3367) ;  /* 0x0000000000048947 */ /* 0x008fea0003800000 */
[----:B------:R-:W-:Y:S01]  /*278b0*/  BPT.TRAP 0x1 ;  /* 0x000000040000795c */ /* 0x000fe20000300000 */
.L_x_3367:
        /* <DEDUP_REMOVED lines=24> */
.L_x_3363:
[----:B--2---:R-:W2:Y:S04]  /*27a40*/  LDL R2, [R1+0x47c] ;  /* 0x00047c0001027983 */ /* 0x004ea80000100800 */
[----:B------:R-:W3:Y:S01]  /*27a50*/  LDL R3, [R1+0x49c] ;  /* 0x00049c0001037983 */ /* 0x000ee20000100800 */
[----:B------:R-:W-:Y:S05]  /*27a60*/  WARPSYNC.ALL ;  /* 0x0000000000007948 */ /* 0x000fea0003800000 */
[----:B------:R-:W-:Y:S01]  /*27a70*/  ULDC.64 UR4, c[0x0][0xaf8] ;  /* 0x0002be0000047ab9 */ /* 0x000fe20000000a00 */
[----:B0-----:R-:W-:Y:S01]  /*27a80*/  VIADD R0, R18, 0x18400 ;  /* 0x0001840012007836 */ /* 0x001fe20000000000 */
[----:B------:R-:W-:Y:S01]  /*27a90*/  BAR.SYNC.DEFER_BLOCKING 0x8, 0x180 ;  /* 0x0206000000007b1d */ /* 0x000fe20000010000 */
[----:B------:R-:W-:-:S03]  /*27aa0*/  ISETP.NE.U32.AND P0, PT, RZ, UR4, PT ;  /* 0x00000004ff007c0c */ /* 0x000fc6000bf05070 */
[----:B------:R-:W-:Y:S02]  /*27ab0*/  LOP3.LUT P1, RZ, R0, 0x3ff, RZ, 0xc0, !PT ;  /* 0x000003ff00ff7812 */ /* 0x000fe4000782c0ff */
[----:B------:R-:W-:Y:S01]  /*27ac0*/  ISETP.NE.AND.EX P0, PT, RZ, UR5, PT, P0 ;  /* 0x00000005ff007c0c */ /* 0x000fe2000bf05300 */
[----:B------:R-:W-:Y:S01]  /*27ad0*/  BSSY B6, `(.L_x_3368) ;  /* 0x0000019000067945 */ /* 0x000fe20003800000 */
[----:B--2---:R-:W-:-:S04]  /*27ae0*/  SHF.R.S32.HI R0, RZ, 0x1f, R2 ;  /* 0x0000001fff007819 */ /* 0x004fc80000011402 */
[----:B------:R-:W-:Y:S02]  /*27af0*/  SEL R4, R0, RZ, !P0 ;  /* 0x000000ff00047207 */ /* 0x000fe40004000000 */
[----:B---3--:R-:W-:Y:S02]  /*27b00*/  SHF.R.S32.HI R3, RZ, 0x1f, R3 ;  /* 0x0000001fff037819 */ /* 0x008fe40000011403 */
[----:B------:R-:W-:Y:S01]  /*27b10*/  SEL R0, R2, RZ, !P0 ;  /* 0x000000ff02007207 */ /* 0x000fe20004000000 */
[----:B------:R0:W-:Y:S04]  /*27b20*/  STL [R1+0x4d0], R4 ;  /* 0x0004d00401007387 */ /* 0x0001e80000100800 */
[----:B------:R0:W-:Y:S04]  /*27b30*/  STL [R1+0x4ac], R0 ;  /* 0x0004ac0001007387 */ /* 0x0001e80000100800 */
[----:B------:R0:W-:Y:S01]  /*27b40*/  STL [R1+0x4c0], R3 ;  /* 0x0004c00301007387 */ /* 0x0001e20000100800 */
        /* <DEDUP_REMOVED lines=9> */
[----:B-1----:R-:W-:-:S02]  /*27be0*/  IMAD.U32 R7, RZ, RZ, UR9 ;  /* 0x00000009ff077e24 */ /* 0x002fc4000f8e00ff */
[----:B------:R-:W-:Y:S02]  /*27bf0*/  IMAD.U32 R10, RZ, RZ, UR4 ;  /* 0x00000004ff0a7e24 */ /* 0x000fe4000f8e00ff */
[----:B------:R-:W-:Y:S02]  /*27c00*/  IMAD.U32 R11, RZ, RZ, UR5 ;  /* 0x00000005ff0b7e24 */ /* 0x000fe4000f8e00ff */
[----:B------:R-:W-:Y:S02]  /*27c10*/  IMAD.MOV.U32 R8, RZ, RZ, 0x70 ;  /* 0x00000070ff087424 */ /* 0x000fe400078e00ff */
[----:B------:R-:W-:Y:S02]  /*27c20*/  IMAD.MOV.U32 R12, RZ, RZ, 0x1 ;  /* 0x00000001ff0c7424 */ /* 0x000fe400078e00ff */
[----:B------:R-:W-:-:S07]  /*27c30*/  IMAD.MOV.U32 R13, RZ, RZ, RZ ;  /* 0x000000ffff0d7224 */ /* 0x000fce00078e00ff */
[----:B------:R-:W-:-:S07]  /*27c40*/  LEPC R20, `(.L_x_3369) ;  /* 0x000000001014794e */ /* 0x000fce0000000000 */
[----:B0-----:R-:W-:Y:S05]  /*27c50*/  CALL.ABS.NOINC R2 ;  /* 0x0000000002007343 */ /* 0x001fea0003c00000 */
.L_x_3369:
[----:B------:R-:W-:Y:S05]  /*27c60*/  BSYNC B6 ;  /* 0x0000000000067941 */ /* 0x000fea0003800000 */
.L_x_3368:
[----:B------:R-:W2:Y:S01]  /*27c70*/  LDL R11, [R1+0x494] ;  /* 0x00049400010b7983 */ /* 0x000ea20000100800 */
[----:B-1----:R-:W1:Y:S01]  /*27c80*/  LDC R7, c[0x0][0x448] ;  /* 0x00011200ff077b82 */ /* 0x002e620000000800 */
[----:B------:R-:W-:Y:S01]  /*27c90*/  ULDC.64 UR4, c[0x0][0x298] ;  /* 0x0000a60000047ab9 */ /* 0x000fe20000000a00 */
[----:B------:R-:W-:Y:S01]  /*27ca0*/  ULDC.64 UR6, c[0x0][0x280] ;  /* 0x0000a00000067ab9 */ /* 0x000fe20000000a00 */
[----:B0-----:R-:W3:Y:S04]  /*27cb0*/  LDL R4, [R1+0x4c0] ;  /* 0x0004c00001047983 */ /* 0x001ee80000100800 */
[----:B------:R-:W4:Y:S04]  /*27cc0*/  LDL R9, [R1+0x49c] ;  /* 0x00049c0001097983 */ /* 0x000f280000100800 */
[----:B------:R-:W4:Y:S01]  /*27cd0*/  LDL R8, [R1+0x4d0] ;  /* 0x0004d00001087983 */ /* 0x000f220000100800 */
[----:B------:R-:W0:Y:S01]  /*27ce0*/  S2R R2, SR_TID.X ;  /* 0x0000000000027919 */ /* 0x000e220000002100 */
[----:B------:R-:W0:Y:S02]  /*27cf0*/  S2R R0, SR_TID.X ;  /* 0x0000000000007919 */ /* 0x000e240000002100 */
[----:B------:R-:W4:Y:S01]  /*27d00*/  LDL R6, [R1+0x4ac] ;  /* 0x0004ac0001067983 */ /* 0x000f220000100800 */
[----:B-1----:R-:W-:-:S13]  /*27d10*/  ISETP.NE.AND P0, PT, R7, 0x1, PT ;  /* 0x000000010700780c */ /* 0x002fda0003f05270 */
[----:B------:R-:W1:Y:S01]  /*27d20*/  @P0 LDC R3, c[0x0][0x450] ;  /* 0x00011400ff030b82 */ /* 0x000e620000000800 */
[----:B0-----:R-:W-:-:S04]  /*27d30*/  LOP3.LUT R2, R2, 0x7f, RZ, 0xc0, !PT ;  /* 0x0000007f02027812 */ /* 0x001fc800078ec0ff */
[----:B------:R-:W-:Y:S01]  /*27d40*/  SHF.R.U32.HI R2, RZ, 0x3, R2 ;  /* 0x00000003ff027819 */ /* 0x000fe20000011602 */
[----:B------:R-:W-:-:S05]  /*27d50*/  IMAD.SHL.U32 R0, R0, 0x10, RZ ;  /* 0x0000001000007824 */ /* 0x000fca00078e00ff */
[----:B------:R-:W-:Y:S02]  /*27d60*/  LOP3.LUT R0, R2, 0x70, R0, 0xf8, !PT ;  /* 0x0000007002007812 */ /* 0x000fe400078ef800 */
[----:B------:R-:W0:Y:S03]  /*27d70*/  @P0 LDC R2, c[0x0][0x44c] ;  /* 0x00011300ff020b82 */ /* 0x000e260000000800 */
[----:B--2---:R-:W-:-:S04]  /*27d80*/  IMAD.IADD R5, R0, 0x1, R11 ;  /* 0x0000000100057824 */ /* 0x004fc800078e020b */
        /* <DEDUP_REMOVED lines=8> */
[----:B------:R-:W-:-:S04]  /*27e10*/  IMAD.WIDE.U32 R2, R17, UR4, R2 ;  /* 0x0000000411027c25 */ /* 0x000fc8000f8e0002 */
[----:B------:R-:W-:Y:S01]  /*27e20*/  IMAD R3, R17, UR5, R3 ;  /* 0x0000000511037c24 */ /* 0x000fe2000f8e0203 */
[----:B------:R-:W-:Y:S02]  /*27e30*/  ULDC.64 UR4, c[0x0][0x2e0] ;  /* 0x0000b80000047ab9 */ /* 0x000fe40000000a00 */
[----:B------:R-:W-:Y:S02]  /*27e40*/  IMAD R4, R8, UR4, RZ ;  /* 0x0000000408047c24 */ /* 0x000fe4000f8e02ff */
[----:B------:R0:W5:Y:S01]  /*27e50*/  LDL R8, [R1+0x480] ;  /* 0x0004800001087983 */ /* 0x0001620000100800 */
[C---:B------:R-:W-:Y:S01]  /*27e60*/  IMAD.WIDE.U32 R2, R6.reuse, UR4, R2 ;  /* 0x0000000406027c25 */ /* 0x040fe2000f8e0002 */
[----:B------:R-:W1:Y:S03]  /*27e70*/  S2R R10, SR_TID.X ;  /* 0x00000000000a7919 */ /* 0x000e660000002100 */
        /* <DEDUP_REMOVED lines=11> */
[----:B------:R-:W-:Y:S01]  /*27f30*/  IMAD.IADD R3, R3, 0x1, R4 ;  /* 0x0000000103037824 */ /* 0x000fe200078e0204 */
[----:B------:R2:W-:Y:S01]  /*27f40*/  STL [R1+0x498], R5 ;  /* 0x0004980501007387 */ /* 0x0005e20000100800 */
[----:B-1----:R-:W-:Y:S02]  /*27f50*/  IMAD.SHL.U32 R9, R10, 0x8, RZ ;  /* 0x000000080a097824 */ /* 0x002fe400078e00ff */
[----:B------:R-:W-:-:S03]  /*27f60*/  IMAD R6, R6, UR4, RZ ;  /* 0x0000000406067c24 */ /* 0x000fc6000f8e02ff */
[----:B------:R-:W-:Y:S01]  /*27f70*/  LOP3.LUT R9, R9, 0x38, RZ, 0xc0, !PT ;  /* 0x0000003809097812 */ /* 0x000fe200078ec0ff */
[----:B--2---:R-:W-:Y:S01]  /*27f80*/  IMAD.WIDE.U32 R4, R0, UR4, R2 ;  /* 0x0000000400047c25 */ /* 0x004fe2000f8e0002 */
[----:B------:R-:W-:-:S03]  /*27f90*/  ULDC UR4, c[0x0][0x2b8] ;  /* 0x0000ae0000047ab9 */ /* 0x000fc60000000800 */
[----:B------:R-:W-:Y:S01]  /*27fa0*/  IMAD R0, R0, UR5, R6 ;  /* 0x0000000500007c24 */ /* 0x000fe2000f8e0206 */
[----:B------:R-:W-:-:S03]  /*27fb0*/  LEA R3, P1, R4, UR6, 0x1 ;  /* 0x0000000604037c11 */ /* 0x000fc6000f8208ff */
[----:B------:R-:W-:Y:S01]  /*27fc0*/  IMAD.IADD R0, R5, 0x1, R0 ;  /* 0x0000000105007824 */ /* 0x000fe200078e0200 */
[----:B------:R-:W-:Y:S01]  /*27fd0*/  ISETP.GE.AND P0, PT, R9, UR4, PT ;  /* 0x0000000409007c0c */ /* 0x000fe2000bf06270 */
[----:B------:R-:W-:Y:S01]  /*27fe0*/  UMOV UR4, 0xffffffff ;  /* 0xffffffff00047882 */ /* 0x000fe20000000000 */
[----:B------:R-:W-:Y:S02]  /*27ff0*/  LOP3.LUT R10, R10, 0x7f, RZ, 0xc0, !PT ;  /* 0x0000007f0a0a7812 */ /* 0x000fe400078ec0ff */
[----:B------:R-:W-:Y:S02]  /*28000*/  LEA.HI.X R0, R4, UR7, R0, 0x1, P1 ;  /* 0x0000000704007c11 */ /* 0x000fe400088f0c00 */
[----:B------:R-:W-:Y:S01]  /*28010*/  SHF.R.U32.HI R10, RZ, 0x3, R10 ;  /* 0x00000003ff0a7819 */ /* 0x000fe2000001160a */
[----:B0-----:R-:W-:Y:S06]  /*28020*/  BRA.DIV UR4, `(.L_x_3370) ;  /* 0x0000005204e47947 */ /* 0x001fec000b800000 */
[----:B------:R-:W2:Y:S04]  /*28030*/  LDL R4, [R1+0x4a0] ;  /* 0x0004a00001047983 */ /* 0x000ea80000100800 */
[----:B------:R-:W3:Y:S04]  /*28040*/  LDL.LU R6, [R1+0x494] ;  /* 0x0004940001067983 */ /* 0x000ee80000300800 */
[----:B------:R-:W0:Y:S01]  /*28050*/  SHFL.IDX PT, R5, R3, RZ, 0x181f ;  /* 0x00181fff03057589 */ /* 0x000e2200000e0000 */
[----:B--2---:R-:W-:-:S03]  /*28060*/  IMAD R2, R4, R7, RZ ;  /* 0x0000000704027224 */ /* 0x004fc600078e02ff */
[----:B------:R-:W1:Y:S01]  /*28070*/  SHFL.IDX PT, R4, R0, RZ, 0x181f ;  /* 0x00181fff00047589 */ /* 0x000e6200000e0000 */
[----:B---3--:R-:W-:-:S03]  /*28080*/  IMAD.IADD R10, R10, 0x1, R6 ;  /* 0x000000010a0a7824 */ /* 0x008fc600078e0206 */
[----:B------:R-:W2:Y:S01]  /*28090*/  SHFL.IDX PT, R6, R3, 0x1, 0x181f ;  /* 0x00381f0003067f89 */ /* 0x000ea200000e0000 */
[C---:B------:R-:W-:Y:S01]  /*280a0*/  VIADD R11, R10.reuse, 0x10 ;  /* 0x000000100a0b7836 */ /* 0x040fe20000000000 */
[CC--:B------:R-:W-:Y:S02]  /*280b0*/  ISETP.GE.AND P1, PT, R10.reuse, R2.reuse, PT ;  /* 0x000000020a00720c */ /* 0x0c0fe40003f26270 */
[----:B------:R-:W3:Y:S02]  /*280c0*/  SHFL.IDX PT, R7, R0, 0x1, 0x181f ;  /* 0x00381f0000077f89 */ /* 0x000ee400000e0000 */
[----:B------:R-:W-:Y:S02]  /*280d0*/  ISETP.GE.AND P2, PT, R11, R2, PT ;  /* 0x000000020b00720c */ /* 0x000fe40003f46270 */
[----:B------:R4:W-:Y:S04]  /*280e0*/  STL [R1+0x4c8], R11 ;  /* 0x0004c80b01007387 */ /* 0x0009e80000100800 */
[----:B------:R-:W-:Y:S03]  /*280f0*/  STL [R1+0x494], R10 ;  /* 0x0004940a01007387 */ /* 0x000fe60000100800 */
[----:B0-----:R-:W-:Y:S01]  /*28100*/  @!P1 LEA R5, P3, R9, R5, 0x1 ;  /* 0x0000000509059211 */ /* 0x001fe200078608ff */
[----:B----4-:R-:W-:-:S04]  /*28110*/  VIADD R11, R10, 0x20 ;  /* 0x000000200a0b7836 */ /* 0x010fc80000000000 */
[----:B-1----:R-:W-:Y:S01]  /*28120*/  @!P1 IMAD.X R4, RZ, RZ, R4, P3 ;  /* 0x000000ffff049224 */ /* 0x002fe200018e0604 */
[----:B------:R-:W-:Y:S04]  /*28130*/  STL [R1+0x4cc], R11 ;  /* 0x0004cc0b01007387 */ /* 0x000fe80000100800 */
[----:B------:R-:W-:-:S04]  /*28140*/  @!P1 LOP3.LUT R5, R5, R4, RZ, 0x3c, !PT ;  /* 0x0000000405059212 */ /* 0x000fc800078e3cff */
[----:B------:R-:W-:-:S04]  /*28150*/  @!P1 LOP3.LUT R4, R5, R4, RZ, 0x3c, !PT ;  /* 0x0000000405049212 */ /* 0x000fc800078e3cff */
[----:B------:R-:W-:-:S05]  /*28160*/  @!P1 LOP3.LUT R5, R5, R4, RZ, 0x3c, !PT ;  /* 0x0000000405059212 */ /* 0x000fca00078e3cff */
[----:B-----5:R2:W-:Y:S02]  /*28170*/  @!P1 LDGSTS.E.BYPASS.LTC128B.128 [R8+0x18400], desc[UR40][R4.64], !P0 ;  /* 0x1840000004089fae */ /* 0x0205e4000c101d68 */
[----:B--2---:R-:W-:Y:S02]  /*28180*/  @!P2 LEA R5, P1, R9, R6, 0x1 ;  /* 0x000000060905a211 */ /* 0x004fe400078208ff */
[----:B------:R-:W-:Y:S03]  /*28190*/  SHFL.IDX PT, R6, R0, 0x2, 0x181f ;  /* 0x00581f0000067f89 */ /* 0x000fe600000e0000 */
[----:B---3--:R-:W-:Y:S01]  /*281a0*/  @!P2 IMAD.X R4, RZ, RZ, R7, P1 ;  /* 0x000000ffff04a224 */ /* 0x008fe200008e0607 */
        /* <DEDUP_REMOVED lines=58> */
.L_x_3496:
        /* <DEDUP_REMOVED lines=12> */
.L_x_3371:
        /* <DEDUP_REMOVED lines=8> */
[----:B------:R-:W-:-:S03]  /*28690*/  ULDC.64 UR4, c[0x0][0x398] ;  /* 0x0000e60000047ab9 */ /* 0x000fc60000000a00 */
[----:B0-----:R-:W3:Y:S01]  /*286a0*/  LDL.LU R3, [R1+0x49c] ;  /* 0x00049c0001037983 */ /* 0x001ee20000300800 */
[----:B------:R-:W-:Y:S01]  /*286b0*/  VIADD R2, R18, 0x22400 ;  /* 0x0002240012027836 */ /* 0x000fe20000000000 */
[----:B------:R0:W-:Y:S01]  /*286c0*/  SYNCS.ARRIVE.TRANS64.A1T0 RZ, [R18+URZ+0x32400], RZ ;  /* 0x032400ff12ff79a7 */ /* 0x0001e2000810003f */
[----:B------:R-:W-:Y:S03]  /*286d0*/  BSSY B6, `(.L_x_3372) ;  /* 0x0000019000067945 */ /* 0x000fe60003800000 */
        /* <DEDUP_REMOVED lines=8> */
[----:B0-----:R-:W-:Y:S01]  /*28760*/  MOV R2, 0x0 ;  /* 0x0000000000027802 */ /* 0x001fe20000000f00 */
        /* <DEDUP_REMOVED lines=15> */
.L_x_3373:
[----:B------:R-:W-:Y:S05]  /*28860*/  BSYNC B6 ;  /* 0x0000000000067941 */ /* 0x000fea0003800000 */
.L_x_3372:
[----:B------:R-:W2:Y:S01]  /*28870*/  LDL.LU R5, [R1+0x49c] ;  /* 0x00049c0001057983 */ /* 0x000ea20000300800 */
[----:B------:R-:W1:Y:S01]  /*28880*/  LDC R7, c[0x0][0x448] ;  /* 0x00011200ff077b82 */ /* 0x000e620000000800 */
[----:B------:R-:W-:Y:S01]  /*28890*/  ULDC.64 UR4, c[0x0][0x3d8] ;  /* 0x0000f60000047ab9 */ /* 0x000fe20000000a00 */
[----:B------:R-:W-:Y:S01]  /*288a0*/  ULDC.64 UR6, c[0x0][0x390] ;  /* 0x0000e40000067ab9 */ /* 0x000fe20000000a00 */
[----:B0-----:R-:W2:Y:S04]  /*288b0*/  LDL.LU.64 R2, [R1+0x4c0] ;  /* 0x0004c00001027983 */ /* 0x001ea80000300a00 */
[----:B------:R-:W3:Y:S04]  /*288c0*/  LDL.LU R0, [R1+0x4d0] ;  /* 0x0004d00001007983 */ /* 0x000ee80000300800 */
[----:B------:R-:W4:Y:S04]  /*288d0*/  LDL.LU R4, [R1+0x4ac] ;  /* 0x0004ac0001047983 */ /* 0x000f280000300800 */
[----:B------:R-:W5:Y:S01]  /*288e0*/  LDL.LU R8, [R1+0x498] ;  /* 0x0004980001087983 */ /* 0x000f620000300800 */
[----:B------:R-:W0:Y:S01]  /*288f0*/  S2R R9, SR_TID.X ;  /* 0x0000000000097919 */ /* 0x000e220000002100 */
[----:B-1----:R-:W-:Y:S01]  /*28900*/  ISETP.NE.AND P0, PT, R7, 0x1, PT ;  /* 0x000000010700780c */ /* 0x002fe20003f05270 */
[----:B--2---:R-:W-:-:S12]  /*28910*/  IMAD.MOV.U32 R3, RZ, RZ, R5 ;  /* 0x000000ffff037224 */ /* 0x004fd800078e0005 */
[----:B------:R-:W1:Y:S01]  /*28920*/  @P0 LDC R5, c[0x0][0x450] ;  /* 0x00011400ff050b82 */ /* 0x000e620000000800 */
[----:B------:R-:W-:-:S04]  /*28930*/  IMAD.WIDE.U32 R2, R17, UR4, R2 ;  /* 0x0000000411027c25 */ /* 0x000fc8000f8e0002 */
[----:B------:R-:W-:Y:S01]  /*28940*/  IMAD R3, R17, UR5, R3 ;  /* 0x0000000511037c24 */ /* 0x000fe2000f8e0203 */
[----:B------:R-:W-:Y:S02]  /*28950*/  ULDC.64 UR4, c[0x0][0x3e0] ;  /* 0x0000f80000047ab9 */ /* 0x000fe40000000a00 */
[----:B---3--:R-:W-:Y:S02]  /*28960*/  IMAD R0, R0, UR4, RZ ;  /* 0x0000000400007c24 */ /* 0x008fe4000f8e02ff */
[----:B----4-:R-:W-:-:S04]  /*28970*/  IMAD.WIDE.U32 R2, R4, UR4, R2 ;  /* 0x0000000404027c25 */ /* 0x010fc8000f8e0002 */
[----:B------:R-:W-:Y:S01]  /*28980*/  IMAD R0, R4, UR5, R0 ;  /* 0x0000000504007c24 */ /* 0x000fe2000f8e0200 */
[----:B------:R-:W-:Y:S01]  /*28990*/  ULDC.64 UR4, c[0x0][0x3d0] ;  /* 0x0000f40000047ab9 */ /* 0x000fe20000000a00 */
[----:B------:R-:W2:Y:S02]  /*289a0*/  @P0 LDC R4, c[0x0][0x44c] ;  /* 0x00011300ff040b82 */ /* 0x000ea40000000800 */
[----:B------:R-:W-:Y:S02]  /*289b0*/  IMAD.IADD R3, R3, 0x1, R0 ;  /* 0x0000000103037824 */ /* 0x000fe400078e0200 */
[----:B-----5:R-:W-:Y:S02]  /*289c0*/  IMAD.MOV.U32 R0, RZ, RZ, R8 ;  /* 0x000000ffff007224 */ /* 0x020fe400078e0008 */
[----:B--2---:R-:W-:-:S05]  /*289d0*/  @P0 IMAD.HI.U32 R4, R8, R4, RZ ;  /* 0x0000000408040227 */ /* 0x004fca00078e00ff */
[----:B-1----:R-:W-:-:S04]  /*289e0*/  @P0 SHF.R.U32.HI R0, RZ, R5, R4 ;  /* 0x00000005ff000219 */ /* 0x002fc80000011604 */
[--C-:B------:R-:W-:Y:S01]  /*289f0*/  SHF.R.S32.HI R4, RZ, 0x1f, R0.reuse ;  /* 0x0000001fff047819 */ /* 0x100fe20000011400 */
[----:B------:R-:W-:Y:S02]  /*28a00*/  IMAD.MOV R6, RZ, RZ, -R0 ;  /* 0x000000ffff067224 */ /* 0x000fe400078e0a00 */
[----:B------:R-:W-:-:S04]  /*28a10*/  IMAD.WIDE.U32 R2, R0, UR4, R2 ;  /* 0x0000000400027c25 */ /* 0x000fc8000f8e0002 */
[----:B------:R-:W-:Y:S02]  /*28a20*/  IMAD R4, R4, UR4, RZ ;  /* 0x0000000404047c24 */ /* 0x000fe4000f8e02ff */
[----:B------:R-:W-:Y:S02]  /*28a30*/  IMAD R6, R7, R6, R8 ;  /* 0x0000000607067224 */ /* 0x000fe400078e0208 */
[----:B------:R-:W-:Y:S01]  /*28a40*/  IMAD R0, R0, UR5, R4 ;  /* 0x0000000500007c24 */ /* 0x000fe2000f8e0204 */
[----:B------:R-:W-:Y:S01]  /*28a50*/  ULDC.64 UR4, c[0x0][0x3c8] ;  /* 0x0000f20000047ab9 */ /* 0x000fe20000000a00 */
[----:B0-----:R-:W-:Y:S02]  /*28a60*/  IMAD.SHL.U32 R8, R9, 0x8, RZ ;  /* 0x0000000809087824 */ /* 0x001fe400078e00ff */
[----:B------:R-:W-:Y:S01]  /*28a70*/  IMAD.IADD R3, R3, 0x1, R0 ;  /* 0x0000000103037824 */ /* 0x000fe200078e0200 */
[----:B------:R-:W-:Y:S01]  /*28a80*/  SHF.R.S32.HI R0, RZ, 0x1f, R6 ;  /* 0x0000001fff007819 */ /* 0x000fe20000011406 */
[----:B------:R-:W-:Y:S01]  /*28a90*/  IMAD.SHL.U32 R9, R9, 0x8, RZ ;  /* 0x0000000809097824 */ /* 0x000fe200078e00ff */
[----:B------:R-:W-:Y:S01]  /*28aa0*/  LOP3.LUT R8, R8, 0x38, RZ, 0xc0, !PT ;  /* 0x0000003808087812 */ /* 0x000fe200078ec0ff */
[----:B------:R-:W-:-:S03]  /*28ab0*/  IMAD.WIDE.U32 R4, R6, UR4, R2 ;  /* 0x0000000406047c25 */ /* 0x000fc6000f8e0002 */
[----:B------:R-:W-:Y:S01]  /*28ac0*/  LOP3.LUT R9, R9, 0x38, RZ, 0xc0, !PT ;  /* 0x0000003809097812 */ /* 0x000fe200078ec0ff */
[----:B------:R-:W-:Y:S01]  /*28ad0*/  IMAD R0, R0, UR4, RZ ;  /* 0x0000000400007c24 */ /* 0x000fe2000f8e02ff */
[----:B------:R-:W-:Y:S01]  /*28ae0*/  ULDC UR4, c[0x0][0x3b8] ;  /* 0x0000ee0000047ab9 */ /* 0x000fe20000000800 */
[----:B------:R-:W-:Y:S02]  /*28af0*/  LEA R2, P4, R4, UR6, 0x1 ;  /* 0x0000000604027c11 */ /* 0x000fe4000f8808ff */
[----:B------:R-:W-:Y:S01]  /*28b00*/  IMAD R6, R6, UR5, R0 ;  /* 0x0000000506067c24 */ /* 0x000fe2000f8e0200 */
[C---:B------:R-:W-:Y:S02]  /*28b10*/  LOP3.LUT R11, R9.reuse, 0x40, RZ, 0xfc, !PT ;  /* 0x00000040090b7812 */ /* 0x040fe400078efcff */
[----:B------:R-:W-:Y:S01]  /*28b20*/  LOP3.LUT R10, R9, 0x80, RZ, 0xfc, !PT ;  /* 0x00000080090a7812 */ /* 0x000fe200078efcff */
[----:B------:R-:W-:Y:S01]  /*28b30*/  IMAD.IADD R0, R5, 0x1, R6 ;  /* 0x0000000105007824 */ /* 0x000fe200078e0206 */
[----:B------:R-:W-:-:S02]  /*28b40*/  LOP3.LUT R9, R9, 0xc0, RZ, 0xfc, !PT ;  /* 0x000000c009097812 */ /* 0x000fc400078efcff */
[----:B------:R-:W-:Y:S02]  /*28b50*/  ISETP.GE.AND P3, PT, R8, UR4, PT ;  /* 0x0000000408007c0c */ /* 0x000fe4000bf66270 */
[----:B------:R-:W-:Y:S02]  /*28b60*/  ISETP.GE.AND P2, PT, R11, UR4, PT ;  /* 0x000000040b007c0c */ /* 0x000fe4000bf46270 */
[----:B------:R-:W-:Y:S02]  /*28b70*/  ISETP.GE.AND P1, PT, R10, UR4, PT ;  /* 0x000000040a007c0c */ /* 0x000fe4000bf26270 */
[----:B------:R-:W-:Y:S01]  /*28b80*/  ISETP.GE.AND P0, PT, R9, UR4, PT ;  /* 0x0000000409007c0c */ /* 0x000fe2000bf06270 */
[----:B------:R-:W-:Y:S01]  /*28b90*/  UMOV UR4, 0xffffffff ;  /* 0xffffffff00047882 */ /* 0x000fe20000000000 */
[----:B------:R-:W-:Y:S02]  /*28ba0*/  LEA.HI.X R0, R4, UR7, R0, 0x1, P4 ;  /* 0x0000000704007c11 */ /* 0x000fe4000a0f0c00 */
[----:B------:R-:W-:Y:S09]  /*28bb0*/  BRA.DIV UR4, `(.L_x_3374) ;  /* 0x0000005204c87947 */ /* 0x000ff2000b800000 */
[----:B------:R-:W2:Y:S04]  /*28bc0*/  LDL.LU R10, [R1+0x4a0] ;  /* 0x0004a000010a7983 */ /* 0x000ea80000300800 */
[----:B------:R-:W3:Y:S04]  /*28bd0*/  LDL.LU R5, [R1+0x494] ;  /* 0x0004940001057983 */ /* 0x000ee80000300800 */
[----:B------:R-:W4:Y:S04]  /*28be0*/  LDL.LU R4, [R1+0x4c8] ;  /* 0x0004c80001047983 */ /* 0x000f280000300800 */
[----:B------:R-:W5:Y:S04]  /*28bf0*/  LDL R9, [R1+0x480] ;  /* 0x0004800001097983 */ /* 0x000f680000100800 */
[----:B------:R-:W5:Y:S04]  /*28c00*/  LDL.LU R11, [R1+0x4cc] ;  /* 0x0004cc00010b7983 */ /* 0x000f680000300800 */
[----:B------:R-:W5:Y:S04]  /*28c10*/  LDL.LU R12, [R1+0x4d8] ;  /* 0x0004d800010c7983 */ /* 0x000f680000300800 */
[----:B------:R-:W-:Y:S01]  /*28c20*/  SHFL.IDX PT, R6, R0, 0x1, 0x181f ;  /* 0x00381f0000067f89 */ /* 0x000fe200000e0000 */
[----:B--2---:R-:W-:-:S03]  /*28c30*/  IMAD R3, R10, R7, RZ ;  /* 0x000000070a037224 */ /* 0x004fc600078e02ff */
[----:B------:R-:W2:Y:S02]  /*28c40*/  LDL.LU R10, [R1+0x4d4] ;  /* 0x0004d400010a7983 */ /* 0x000ea40000300800 */
[-C--:B---3--:R-:W-:Y:S02]  /*28c50*/  ISETP.GE.AND P5, PT, R5, R3.reuse, PT ;  /* 0x000000030500720c */ /* 0x088fe40003fa6270 */
[----:B------:R-:W0:Y:S01]  /*28c60*/  SHFL.IDX PT, R5, R2, RZ, 0x181f ;  /* 0x00181fff02057589 */ /* 0x000e2200000e0000 */
[----:B----4-:R-:W-:-:S03]  /*28c70*/  ISETP.GE.AND P4, PT, R4, R3, PT ;  /* 0x000000030400720c */ /* 0x010fc60003f86270 */
[----:B------:R-:W1:Y:S07]  /*28c80*/  SHFL.IDX PT, R4, R0, RZ, 0x181f ;  /* 0x00181fff00047589 */ /* 0x000e6e00000e0000 */
        /* <DEDUP_REMOVED lines=17> */
[----:B------:R-:W3:Y:S04]  /*28da0*/  LDL.LU R11, [R1+0x4dc] ;  /* 0x0004dc00010b7983 */ /* 0x000ee80000300800 */
        /* <DEDUP_REMOVED lines=47> */
.L_x_3514:
        /* <DEDUP_REMOVED lines=14> */
.L_x_3376:
[----:B------:R-:W-:Y:S05]  /*29180*/  BSYNC B0 ;  /* 0x0000000000007941 */ /* 0x000fea0003800000 */
.L_x_3375:
[----:B------:R-:W-:Y:S01]  /*29190*/  NOP ;  /* 0x0000000000007918 */ /* 0x000fe20000000000 */
[----:B------:R-:W-:-:S13]  /*291a0*/  PLOP3.LUT P0, PT, PT, PT, PT, 0x80, 0x0 ;  /* 0x000000000000781c */ /* 0x000fda0003f0f070 */
.L_x_3377:
        /* <DEDUP_REMOVED lines=18> */
.L_x_3515:
[----:B------:R-:W-:Y:S05]  /*292d0*/  BSYNC B0 ;  /* 0x0000000000007941 */ /* 0x000fea0003800000 */
.L_x_3378:
        /* <DEDUP_REMOVED lines=13> */
.L_x_3516:
[----:B------:R-:W-:Y:S05]  /*293b0*/  BSYNC B1 ;  /* 0x0000000000017941 */ /* 0x000fea0003800000 */
.L_x_3382:
        /* <DEDUP_REMOVED lines=9> */
.L_x_3385:
[----:B------:R-:W-:Y:S05]  /*29450*/  BSYNC B1 ;  /* 0x0000000000017941 */ /* 0x000fea0003800000 */
.L_x_3384:
        /* <DEDUP_REMOVED lines=12> */
.L_x_3386:
        /* <DEDUP_REMOVED lines=15> */
.L_x_3387:
        /* <DEDUP_REMOVED lines=15> */
.L_x_3388:
        /* <DEDUP_REMOVED lines=15> */
.L_x_3389:
        /* <DEDUP_REMOVED lines=10> */
.L_x_3381:
[----:B------:R-:W-:Y:S05]  /*29890*/  BSYNC B0 ;  /* 0x0000000000007941 */ /* 0x000fea0003800000 */
.L_x_3380:
[----:B------:R-:W0:Y:S04]  /*298a0*/  LDL R4, [R1+0x4b4] ;  /* 0x0004b40001047983 */ /* 0x000e280000100800 */
[----:B------:R-:W3:Y:S01]  /*298b0*/  LDL R5, [R1+0x48c] ;  /* 0x00048c0001057983 */ /* 0x000ee20000100800 */
[----:B------:R-:W-:Y:S01]  /*298c0*/  BSSY B0, `(.L_x_3390) ;  /* 0x00001f8000007945 */ /* 0x000fe20003800000 */
[----:B0-----:R-:W-:-:S05]  /*298d0*/  VIADD R0, R4, 0xfffffffe ;  /* 0xfffffffe04007836 */ /* 0x001fca0000000000 */
[----:B---3--:R-:W-:-:S13]  /*298e0*/  ISETP.GE.AND P0, PT, R0, R5, PT ;  /* 0x000000050000720c */ /* 0x008fda0003f06270 */
[----:B------:R-:W-:Y:S05]  /*298f0*/  @!P0 BRA `(.L_x_3391) ;  /* 0x0000001c00d08947 */ /* 0x000fea0003800000 */
[----:B------:R-:W3:Y:S04]  /*29900*/  LDL.LU R9, [R1+0x4ec] ;  /* 0x0004ec0001097983 */ /* 0x000ee80000300800 */
[----:B------:R-:W4:Y:S04]  /*29910*/  LDL.LU R8, [R1+0x4bc] ;  /* 0x0004bc0001087983 */ /* 0x000f280000300800 */
[----:B------:R-:W5:Y:S04]  /*29920*/  LDL.LU R7, [R1+0x4f0] ;  /* 0x0004f00001077983 */ /* 0x000f680000300800 */
[----:B--2---:R-:W2:Y:S04]  /*29930*/  LDL.LU R6, [R1+0x4b8] ;  /* 0x0004b80001067983 */ /* 0x004ea80000300800 */
[----:B------:R-:W2:Y:S01]  /*29940*/  LDL.LU R4, [R1+0x4f4] ;  /* 0x0004f40001047983 */ /* 0x000ea20000300800 */
[----:B------:R-:W-:Y:S01]  /*29950*/  BSSY B2, `(.L_x_3392) ;  /* 0x00000ad000027945 */ /* 0x000fe20003800000 */
[----:B---3--:R-:W-:-:S04]  /*29960*/  VIADD R2, R9, 0x1 ;  /* 0x0000000109027836 */ /* 0x008fc80000000000 */
[----:B----4-:R-:W-:Y:S01]  /*29970*/  IMAD R2, R2, R8, RZ ;  /* 0x0000000802027224 */ /* 0x010fe200078e02ff */
[----:B------:R-:W-:Y:S02]  /*29980*/  LOP3.LUT R8, RZ, R5, RZ, 0x33, !PT ;  /* 0x00000005ff087212 */ /* 0x000fe400078e33ff */
[----:B-----5:R-:W-:Y:S02]  /*29990*/  LOP3.LUT R3, RZ, R7, RZ, 0x33, !PT ;  /* 0x00000007ff037212 */ /* 0x020fe400078e33ff */
[----:B------:R-:W-:-:S04]  /*299a0*/  LOP3.LUT R2, RZ, R2, RZ, 0x33, !PT ;  /* 0x00000002ff027212 */ /* 0x000fc800078e33ff */
[----:B--2---:R-:W-:Y:S02]  /*299b0*/  VIADDMNMX R2, R2, -R6, R3, !PT ;  /* 0x8000000602027246 */ /* 0x004fe40007800103 */
        /* <DEDUP_REMOVED lines=9> */
[----:B------:R-:W3:Y:S01]  /*29a50*/  LDL R5, [R1+0x490] ;  /* 0x0004900001057983 */ /* 0x000ee20000100800 */
[----:B------:R-:W-:-:S05]  /*29a60*/  VIADD R19, R19, 0x1 ;  /* 0x0000000113137836 */ /* 0x000fca0000000000 */
[----:B------:R-:W-:-:S04]  /*29a70*/  ISETP.NE.AND P0, PT, R19, 0x2, PT ;  /* 0x000000021300780c */ /* 0x000fc80003f05270 */
[----:B------:R-:W-:Y:S01]  /*29a80*/  SEL R2, RZ, 0x1, P0 ;  /* 0x00000001ff027807 */ /* 0x000fe20000000000 */
[----:B------:R-:W-:Y:S01]  /*29a90*/  BSSY B1, `(.L_x_3394) ;  /* 0x0000096000017945 */ /* 0x000fe20003800000 */
[----:B------:R-:W-:Y:S02]  /*29aa0*/  SEL R19, R19, RZ, P0 ;  /* 0x000000ff13137207 */ /* 0x000fe40000000000 */
[----:B--2---:R-:W-:-:S05]  /*29ab0*/  LOP3.LUT R9, R9, R2, RZ, 0x3c, !PT ;  /* 0x0000000209097212 */ /* 0x004fca00078e3cff */
[----:B------:R0:W-:Y:S01]  /*29ac0*/  STL [R1+0x484], R9 ;  /* 0x0004840901007387 */ /* 0x0001e20000100800 */
[----:B---3--:R-:W-:-:S13]  /*29ad0*/  LOP3.LUT P2, RZ, R5, 0x1, RZ, 0xc0, !PT ;  /* 0x0000000105ff7812 */ /* 0x008fda000784c0ff */
[----:B0-----:R-:W-:Y:S05]  /*29ae0*/  @!P2 BRA `(.L_x_3395) ;  /* 0x000000080040a947 */ /* 0x001fea0003800000 */
[----:B------:R-:W-:Y:S02]  /*29af0*/  ULDC.64 UR4, c[0x0][0x418] ;  /* 0x0001060000047ab9 */ /* 0x000fe40000000a00 */
[----:B------:R-:W-:-:S04]  /*29b00*/  ISETP.NE.U32.AND P0, PT, RZ, UR4, PT ;  /* 0x00000004ff007c0c */ /* 0x000fc8000bf05070 */
[----:B------:R-:W-:-:S13]  /*29b10*/  ISETP.NE.AND.EX P0, PT, RZ, UR5, PT, P0 ;  /* 0x00000005ff007c0c */ /* 0x000fda000bf05300 */
[----:B------:R-:W-:Y:S05]  /*29b20*/  @!P0 BRA `(.L_x_3396) ;  /* 0x00000000004c8947 */ /* 0x000fea0003800000 */
[----:B------:R-:W2:Y:S01]  /*29b30*/  LDL R10, [R1+0x478] ;  /* 0x00047800010a7983 */ /* 0x000ea20000100800 */
        /* <DEDUP_REMOVED lines=18> */
.L_x_3396:
[----:B------:R-:W1:Y:S01]  /*29c60*/  S2R R2, SR_TID.X ;  /* 0x0000000000027919 */ /* 0x000e620000002100 */
[----:B0-----:R-:W-:Y:S01]  /*29c70*/  SHF.L.U32 R6, R9, 0x1f, RZ ;  /* 0x0000001f09067819 */ /* 0x001fe200000006ff */
[----:B------:R-:W-:Y:S01]  /*29c80*/  BSSY B3, `(.L_x_3397) ;  /* 0x0000006000037945 */ /* 0x000fe20003800000 */
[----:B-1----:R-:W-:Y:S01]  /*29c90*/  LOP3.LUT R3, R2, 0x7f, RZ, 0xc0, !PT ;  /* 0x0000007f02037812 */ /* 0x002fe200078ec0ff */
[----:B------:R-:W-:-:S03]  /*29ca0*/  IMAD R2, R19, 0x8, R18 ;  /* 0x0000000813027824 */ /* 0x000fc600078e0212 */
[----:B------:R-:W-:Y:S01]  /*29cb0*/  ISETP.NE.AND P1, PT, R3, RZ, PT ;  /* 0x000000ff0300720c */ /* 0x000fe20003f25270 */
[----:B------:R-:W0:Y:S02]  /*29cc0*/  SYNCS.PHASECHK.TRANS64.TRYWAIT P0, [R2+URZ+0x32440], R6 ;  /* 0x03244006020075a7 */ /* 0x000e24000800017f */
[----:B0-----:R-:W-:Y:S10]  /*29cd0*/  @!P0 BRA `(.L_x_3398) ;  /* 0x0000005000088947 */ /* 0x001ff40003800000 */
.L_x_3517:
[----:B------:R-:W-:Y:S05]  /*29ce0*/  BSYNC B3 ;  /* 0x0000000000037941 */ /* 0x000fea0003800000 */
.L_x_3397:
[----:B------:R-:W-:Y:S04]  /*29cf0*/  BSSY B3, `(.L_x_3399) ;  /* 0x0000009000037945 */ /* 0x000fe80003800000 */
[----:B------:R-:W-:Y:S05]  /*29d00*/  @P1 BRA `(.L_x_3400) ;  /* 0x00000000001c1947 */ /* 0x000fea0003800000 */
[----:B------:R-:W1:Y:S02]  /*29d10*/  S2R R3, SR_TID.X ;  /* 0x0000000000037919 */ /* 0x000e640000002100 */
[----:B-1----:R-:W-:Y:S01]  /*29d20*/  LOP3.LUT R5, R3, 0x1f, RZ, 0xc0, !PT ;  /* 0x0000001f03057812 */ /* 0x002fe200078ec0ff */
[----:B------:R-:W-:-:S03]  /*29d30*/  IMAD.MOV.U32 R3, RZ, RZ, 0x3000 ;  /* 0x00003000ff037424 */ /* 0x000fc600078e00ff */
[----:B------:R-:W-:Y:S01]  /*29d40*/  ISETP.NE.AND P0, PT, R5, RZ, PT ;  /* 0x000000ff0500720c */ /* 0x000fe20003f05270 */
[----:B------:R1:W-:-:S12]  /*29d50*/  SYNCS.ARRIVE.TRANS64 RZ, [R2+URZ+0x32430], R3 ;  /* 0x0324300302ff79a7 */ /* 0x0003d8000800003f */
[----:B-1----:R-:W-:Y:S05]  /*29d60*/  @!P0 BRA `(.L_x_3400) ;  /* 0x0000000000048947 */ /* 0x002fea0003800000 */
[----:B------:R-:W-:Y:S01]  /*29d70*/  BPT.TRAP 0x1 ;  /* 0x000000040000795c */ /* 0x000fe20000300000 */
.L_x_3400:
[----:B------:R-:W-:Y:S05]  /*29d80*/  BSYNC B3 ;  /* 0x0000000000037941 */ /* 0x000fea0003800000 */
.L_x_3399:
        /* <DEDUP_REMOVED lines=12> */
.L_x_3401:
        /* <DEDUP_REMOVED lines=13> */
.L_x_3518:
[----:B------:R-:W-:Y:S05]  /*29f20*/  BSYNC B3 ;  /* 0x0000000000037941 */ /* 0x000fea0003800000 */
.L_x_3402:
        /* <DEDUP_REMOVED lines=11> */
.L_x_3405:
[----:B------:R-:W-:Y:S05]  /*29fe0*/  BSYNC B3 ;  /* 0x0000000000037941 */ /* 0x000fea0003800000 */
.L_x_3404:
        /* <DEDUP_REMOVED lines=9> */
.L_x_3406:
        /* <DEDUP_REMOVED lines=15> */
.L_x_3407:
        /* <DEDUP_REMOVED lines=15> */
.L_x_3408:
        /* <DEDUP_REMOVED lines=15> */
.L_x_3409:
        /* <DEDUP_REMOVED lines=10> */
.L_x_3395:
[----:B------:R-:W-:Y:S05]  /*2a3f0*/  BSYNC B1 ;  /* 0x0000000000017941 */ /* 0x000fea0003800000 */
.L_x_3394:
[----:B------:R-:W2:Y:S02]  /*2a400*/  LDL.LU R5, [R1+0x4b4] ;  /* 0x0004b40001057983 */ /* 0x000ea40000300800 */
[----:B--2---:R-:W-:-:S07]  /*2a410*/  VIADD R0, R5, 0xfffffffd ;  /* 0xfffffffd05007836 */ /* 0x004fce0000000000 */
.L_x_3393:
[----:B------:R-:W-:Y:S05]  /*2a420*/  BSYNC B2 ;  /* 0x0000000000027941 */ /* 0x000fea0003800000 */
.L_x_3392:
[----:B------:R-:W-:-:S05]  /*2a430*/  VIADD R8, R8, 0xfffffffe ;  /* 0xfffffffe08087836 */ /* 0x000fca0000000000 */
[----:B------:R-:W-:-:S13]  /*2a440*/  ISETP.NE.AND P0, PT, R8, R4, PT ;  /* 0x000000040800720c */ /* 0x000fda0003f05270 */
[----:B------:R-:W-:Y:S05]  /*2a450*/  @!P0 BRA `(.L_x_3391) ;  /* 0x0000001000f88947 */ /* 0x000fea0003800000 */
.L_x_3442:
        /* <DEDUP_REMOVED lines=35> */
.L_x_3412:
[----:B------:R-:W0:Y:S01]  /*2a690*/  S2R R2, SR_TID.X ;  /* 0x0000000000027919 */ /* 0x000e220000002100 */
[----:B------:R-:W-:Y:S01]  /*2a6a0*/  SHF.L.U32 R3, R6, 0x1f, RZ ;  /* 0x0000001f06037819 */ /* 0x000fe200000006ff */
[----:B------:R-:W-:Y:S01]  /*2a6b0*/  BSSY B2, `(.L_x_3413) ;  /* 0x0000006000027945 */ /* 0x000fe20003800000 */
[----:B0-----:R-:W-:Y:S01]  /*2a6c0*/  LOP3.LUT R4, R2, 0x7f, RZ, 0xc0, !PT ;  /* 0x0000007f02047812 */ /* 0x001fe200078ec0ff */
[----:B------:R-:W-:-:S03]  /*2a6d0*/  IMAD R2, R7, 0x8, R18 ;  /* 0x0000000807027824 */ /* 0x000fc600078e0212 */
[----:B------:R-:W-:Y:S01]  /*2a6e0*/  ISETP.NE.AND P1, PT, R4, RZ, PT ;  /* 0x000000ff0400720c */ /* 0x000fe20003f25270 */
[----:B------:R-:W0:Y:S02]  /*2a6f0*/  SYNCS.PHASECHK.TRANS64.TRYWAIT P0, [R2+URZ+0x32440], R3 ;  /* 0x03244003020075a7 */ /* 0x000e24000800017f */
[----:B0-----:R-:W-:Y:S10]  /*2a700*/  @!P0 BRA `(.L_x_3414) ;  /* 0x0000004400a48947 */ /* 0x001ff40003800000 */
.L_x_3519:
[----:B------:R-:W-:Y:S05]  /*2a710*/  BSYNC B2 ;  /* 0x0000000000027941 */ /* 0x000fea0003800000 */
.L_x_3413:
        /* <DEDUP_REMOVED lines=9> */
.L_x_3416:
[----:B------:R-:W-:Y:S05]  /*2a7b0*/  BSYNC B2 ;  /* 0x0000000000027941 */ /* 0x000fea0003800000 */
.L_x_3415:
        /* <DEDUP_REMOVED lines=12> */
.L_x_3417:
        /* <DEDUP_REMOVED lines=13> */
.L_x_3520:
[----:B------:R-:W-:Y:S05]  /*2a950*/  BSYNC B2 ;  /* 0x0000000000027941 */ /* 0x000fea0003800000 */
.L_x_3418:
        /* <DEDUP_REMOVED lines=11> */
.L_x_3421:
[----:B------:R-:W-:Y:S05]  /*2aa10*/  BSYNC B2 ;  /* 0x0000000000027941 */ /* 0x000fea0003800000 */
.L_x_3420:
        /* <DEDUP_REMOVED lines=9> */
.L_x_3422:
        /* <DEDUP_REMOVED lines=15> */
.L_x_3423:
        /* <DEDUP_REMOVED lines=15> */
.L_x_3424:
        /* <DEDUP_REMOVED lines=15> */
.L_x_3425:
        /* <DEDUP_REMOVED lines=10> */
.L_x_3411:
[----:B------:R-:W-:Y:S05]  /*2ae20*/  BSYNC B1 ;  /* 0x0000000000017941 */ /* 0x000fea0003800000 */
.L_x_3410:
        /* <DEDUP_REMOVED lines=10> */
[----:B0-----:R-:W-:Y:S05]  /*2aed0*/  @!P2 BRA `(.L_x_3427) ;  /* 0x000000080044a947 */ /* 0x001fea0003800000 */
        /* <DEDUP_REMOVED lines=24> */
.L_x_3428:
[----:B------:R-:W0:Y:S01]  /*2b060*/  S2R R2, SR_TID.X ;  /* 0x0000000000027919 */ /* 0x000e220000002100 */
[----:B------:R-:W-:Y:S01]  /*2b070*/  IMAD R3, R19, 0x8, R18 ;  /* 0x0000000813037824 */ /* 0x000fe200078e0212 */
[----:B------:R-:W-:Y:S01]  /*2b080*/  BSSY B2, `(.L_x_3429) ;  /* 0x0000006000027945 */ /* 0x000fe20003800000 */
[----:B0-----:R-:W-:Y:S02]  /*2b090*/  LOP3.LUT R4, R2, 0x7f, RZ, 0xc0, !PT ;  /* 0x0000007f02047812 */ /* 0x001fe400078ec0ff */
[----:B------:R-:W-:Y:S02]  /*2b0a0*/  SHF.L.U32 R2, R8, 0x1f, RZ ;  /* 0x0000001f08027819 */ /* 0x000fe400000006ff */
[----:B------:R-:W-:Y:S02]  /*2b0b0*/  ISETP.NE.AND P1, PT, R4, RZ, PT ;  /* 0x000000ff0400720c */ /* 0x000fe40003f25270 */
[----:B------:R-:W0:Y:S02]  /*2b0c0*/  SYNCS.PHASECHK.TRANS64.TRYWAIT P0, [R3+URZ+0x32440], R2 ;  /* 0x03244002030075a7 */ /* 0x000e24000800017f */
[----:B0-----:R-:W-:Y:S09]  /*2b0d0*/  @!P0 BRA `(.L_x_3430) ;  /* 0x0000003c00588947 */ /* 0x001ff20003800000 */
.L_x_3521:
[----:B------:R-:W-:Y:S05]  /*2b0e0*/  BSYNC B2 ;  /* 0x0000000000027941 */ /* 0x000fea0003800000 */
.L_x_3429:
        /* <DEDUP_REMOVED lines=9> */
.L_x_3432:
[----:B------:R-:W-:Y:S05]  /*2b180*/  BSYNC B2 ;  /* 0x0000000000027941 */ /* 0x000fea0003800000 */
.L_x_3431:
        /* <DEDUP_REMOVED lines=12> */
.L_x_3433:
        /* <DEDUP_REMOVED lines=13> */
.L_x_3522:
[----:B------:R-:W-:Y:S05]  /*2b320*/  BSYNC B2 ;  /* 0x0000000000027941 */ /* 0x000fea0003800000 */
.L_x_3434:
        /* <DEDUP_REMOVED lines=11> */
.L_x_3437:
[----:B------:R-:W-:Y:S05]  /*2b3e0*/  BSYNC B2 ;  /* 0x0000000000027941 */ /* 0x000fea0003800000 */
.L_x_3436:
        /* <DEDUP_REMOVED lines=9> */
.L_x_3438:
        /* <DEDUP_REMOVED lines=15> */
.L_x_3439:
        /* <DEDUP_REMOVED lines=15> */
.L_x_3440:
        /* <DEDUP_REMOVED lines=15> */
.L_x_3441:
        /* <DEDUP_REMOVED lines=10> */
.L_x_3427:
[----:B------:R-:W-:Y:S05]  /*2b7f0*/  BSYNC B1 ;  /* 0x0000000000017941 */ /* 0x000fea0003800000 */
.L_x_3426:
[----:B------:R-:W2:Y:S01]  /*2b800*/  LDL R5, [R1+0x48c] ;  /* 0x00048c0001057983 */ /* 0x000ea20000100800 */
[----:B------:R-:W-:Y:S01]  /*2b810*/  VIADD R0, R0, 0xfffffffe ;  /* 0xfffffffe00007836 */ /* 0x000fe20000000000 */
[----:B--2---:R-:W-:-:S13]  /*2b820*/  ISETP.GT.AND P0, PT, R6, R5, PT ;  /* 0x000000050600720c */ /* 0x004fda0003f04270 */
[----:B------:R-:W-:Y:S05]  /*2b830*/  @P0 BRA `(.L_x_3442) ;  /* 0xffffffec00080947 */ /* 0x000fea000383ffff */
.L_x_3391:
[----:B------:R-:W-:Y:S05]  /*2b840*/  BSYNC B0 ;  /* 0x0000000000007941 */ /* 0x000fea0003800000 */
.L_x_3390:
[----:B------:R-:W0:Y:S02]  /*2b850*/  S2R R2, SR_TID.X ;  /* 0x0000000000027919 */ /* 0x000e240000002100 */
[----:B0-----:R-:W-:Y:S02]  /*2b860*/  LOP3.LUT R3, R2, 0x7f, RZ, 0xc0, !PT ;  /* 0x0000007f02037812 */ /* 0x001fe400078ec0ff */
        /* <DEDUP_REMOVED lines=9> */
[----:B------:R-:W1:Y:S01]  /*2b900*/  S2R R3, SR_LANEID ;  /* 0x0000000000037919 */ /* 0x000e620000000000 */
[----:B------:R-:W-:Y:S02]  /*2b910*/  VOTEU.ANY UR4, UPT, PT ;  /* 0x0000000000047886 */ /* 0x000fe400038e0100 */
[----:B------:R-:W1:Y:S08]  /*2b920*/  FLO.U32 R0, UR4 ;  /* 0x0000000400007d00 */ /* 0x000e7000080e0000 */
[----:B------:R-:W3:Y:S01]  /*2b930*/  POPC R5, UR4 ;  /* 0x0000000400057d09 */ /* 0x000ee20008000000 */
[----:B-1----:R-:W-:-:S02]  /*2b940*/  ISETP.EQ.U32.AND P1, PT, R0, R3, PT ;  /* 0x000000030000720c */ /* 0x002fc40003f22070 */
[----:B0-----:R-:W3:Y:S11]  /*2b950*/  LDC.64 R2, c[0x0][0xd60] ;  /* 0x00035800ff027b82 */ /* 0x001ef60000000a00 */
[----:B---3--:R-:W3:Y:S01]  /*2b960*/  @P1 ATOMG.E.ADD.STRONG.GPU PT, R3, desc[UR40][R2.64], R5 ;  /* 0x00000005020319a8 */ /* 0x008ee200081ee1e8 */
[----:B------:R-:W0:Y:S02]  /*2b970*/  S2R R4, SR_LTMASK ;  /* 0x0000000000047919 */ /* 0x000e240000003900 */
[----:B0-----:R-:W-:-:S04]  /*2b980*/  LOP3.LUT R4, R4, UR4, RZ, 0xc0, !PT ;  /* 0x0000000404047c12 */ /* 0x001fc8000f8ec0ff */
[----:B------:R-:W0:Y:S01]  /*2b990*/  POPC R7, R4 ;  /* 0x0000000400077309 */ /* 0x000e220000000000 */
[----:B---3--:R-:W0:Y:S02]  /*2b9a0*/  SHFL.IDX PT, R0, R3, R0, 0x1f ;  /* 0x00001f0003007589 */ /* 0x008e2400000e0000 */
[----:B0-----:R-:W-:-:S05]  /*2b9b0*/  IADD3 R0, R0, UR37, R7 ;  /* 0x0000002500007c10 */ /* 0x001fca000fffe007 */
[----:B------:R1:W-:Y:S02]  /*2b9c0*/  STL [R1+0x470], R0 ;  /* 0x0004700001007387 */ /* 0x0003e40000100800 */
.L_x_3444:
[----:B------:R-:W-:Y:S05]  /*2b9d0*/  BSYNC B0 ;  /* 0x0000000000007941 */ /* 0x000fea0003800000 */
.L_x_3443:
[----:B------:R-:W-:-:S07]  /*2b9e0*/  SEL R19, R19, RZ, P0 ;  /* 0x000000ff13137207 */ /* 0x000fce0000000000 */
.L_x_3356:
[----:B------:R-:W-:Y:S05]  /*2b9f0*/  BSYNC B7 ;  /* 0x0000000000077941 */ /* 0x000fea0003800000 */
.L_x_3354:
[----:B-1-3--:R-:W3:Y:S02]  /*2ba00*/  LDL R0, [R1+0x490] ;  /* 0x0004900001007983 */ /* 0x00aee40000100800 */
[----:B---3--:R-:W-:-:S13]  /*2ba10*/  LOP3.LUT P0, RZ, R0, 0x40, RZ, 0xc0, !PT ;  /* 0x0000004000ff7812 */ /* 0x008fda000780c0ff */
[----:B------:R-:W-:Y:S05]  /*2ba20*/  @!P0 BRA `(.L_x_3445) ;  /* 0x0000000000288947 */ /* 0x000fea0003800000 */
[----:B------:R-:W-:Y:S05]  /*2ba30*/  WARPSYNC.ALL ;  /* 0x0000000000007948 */ /* 0x000fea0003800000 */
[----:B------:R-:W1:Y:S08]  /*2ba40*/  S2UR UR5, SR_CgaCtaId ;  /* 0x00000000000579c3 */ /* 0x000e700000008800 */
[----:B------:R-:W-:Y:S06]  /*2ba50*/  BAR.SYNC.DEFER_BLOCKING 0x5, 0x180 ;  /* 0x0146000000007b1d */ /* 0x000fec0000010000 */
[----:B------:R-:W-:-:S02]  /*2ba60*/  UMOV UR4, 0x400 ;  /* 0x0000040000047882 */ /* 0x000fc40000000000 */
[----:B-1----:R-:W-:-:S06]  /*2ba70*/  ULEA UR4, UR5, UR4, 0x18 ;  /* 0x0000000405047291 */ /* 0x002fcc000f8ec03f */
[----:B------:R-:W-:-:S05]  /*2ba80*/  IMAD.U32 R18, RZ, RZ, UR4 ;  /* 0x00000004ff127e24 */ /* 0x000fca000f8e00ff */
[----:B0-2---:R-:W0:Y:S04]  /*2ba90*/  LDS.128 R4, [R18+0x324d0] ;  /* 0x0324d00012047984 */ /* 0x005e280000000c00 */
[----:B0-----:R1:W-:Y:S01]  /*2baa0*/  STL.128 [R1+0x470], R4 ;  /* 0x0004700401007387 */ /* 0x0013e20000100c00 */
[----:B------:R-:W-:Y:S06]  /*2bab0*/  BAR.ARV 0x4, 0x180 ;  /* 0x0106000000007b1d */ /* 0x000fec0000002000 */
[----:B------:R-:W-:Y:S05]  /*2bac0*/  BRA `(.L_x_3446) ;  /* 0x0000001000347947 */ /* 0x000fea0003800000 */
.L_x_3445:
[----:B------:R-:W1:Y:S01]  /*2bad0*/  S2R R0, SR_TID.X ;  /* 0x0000000000007919 */ /* 0x000e620000002100 */
[----:B------:R-:W-:Y:S01]  /*2bae0*/  UMOV UR4, 0xffffffff ;  /* 0xffffffff00047882 */ /* 0x000fe20000000000 */
[----:B-1----:R-:W-:-:S04]  /*2baf0*/  LOP3.LUT R16, R0, 0x1f, RZ, 0xc0, !PT ;  /* 0x0000001f00107812 */ /* 0x002fc800078ec0ff */
[----:B------:R-:W-:Y:S01]  /*2bb00*/  ISETP.NE.AND P0, PT, R16, 0x1f, PT ;  /* 0x0000001f1000780c */ /* 0x000fe20003f05270 */
[----:B------:R-:W-:-:S12]  /*2bb10*/  BRA.DIV UR4, `(.L_x_3447) ;  /* 0x0000003204f07947 */ /* 0x000fd8000b800000 */
[----:B0-----:R-:W3:Y:S01]  /*2bb20*/  LDL R4, [R1+0x47c] ;  /* 0x00047c0001047983 */ /* 0x001ee20000100800 */
[----:B------:R-:W-:-:S03]  /*2bb30*/  ULDC UR4, c[0x0][0xd3c] ;  /* 0x00034f0000047ab9 */ /* 0x000fc60000000800 */
[----:B------:R-:W4:Y:S01]  /*2bb40*/  LDL.LU R3, [R1+0x470] ;  /* 0x0004700001037983 */ /* 0x000f220000300800 */
[----:B---3--:R-:W-:-:S05]  /*2bb50*/  IMAD.IADD R0, R4, 0x1, R16 ;  /* 0x0000000104007824 */ /* 0x008fca00078e0210 */
[----:B------:R-:W-:Y:S01]  /*2bb60*/  ISETP.GE.OR P1, PT, R0, UR4, !P0 ;  /* 0x0000000400007c0c */ /* 0x000fe2000c726670 */
[----:B----4-:R-:W-:-:S12]  /*2bb70*/  IMAD.MOV.U32 R11, RZ, RZ, R3 ;  /* 0x000000ffff0b7224 */ /* 0x010fd800078e0003 */
[----:B------:R-:W0:Y:S08]  /*2bb80*/  @!P1 LDC.64 R2, c[0x0][0xd80] ;  /* 0x00036000ff029b82 */ /* 0x000e300000000a00 */
[----:B------:R-:W1:Y:S01]  /*2bb90*/  @!P1 LDC.64 R4, c[0x0][0xd78] ;  /* 0x00035e00ff049b82 */ /* 0x000e620000000a00 */
[----:B0-----:R-:W-:-:S05]  /*2bba0*/  @!P1 IMAD.WIDE R2, R0, 0x4, R2 ;  /* 0x0000000400029825 */ /* 0x001fca00078e0202 */
[----:B--2---:R1:W2:Y:S02]  /*2bbb0*/  @!P1 LDG.E R6, desc[UR40][R2.64] ;  /* 0x0000002802069981 */ /* 0x0042a4000c1e1900 */
[----:B-1----:R-:W-:-:S06]  /*2bbc0*/  @!P1 IMAD.WIDE R2, R0, 0x4, R4 ;  /* 0x0000000400029825 */ /* 0x002fcc00078e0204 */
[----:B------:R-:W3:Y:S01]  /*2bbd0*/  @!P1 LDG.E R2, desc[UR40][R2.64] ;  /* 0x0000002802029981 */ /* 0x000ee2000c1e1900 */
[----:B------:R-:W-:Y:S01]  /*2bbe0*/  IMAD.MOV.U32 R5, RZ, RZ, RZ ;  /* 0x000000ffff057224 */ /* 0x000fe200078e00ff */
[C---:B------:R-:W-:Y:S02]  /*2bbf0*/  ISETP.GE.U32.AND P2, PT, R16.reuse, 0x2, PT ;  /* 0x000000021000780c */ /* 0x040fe40003f46070 */
[C---:B------:R-:W-:Y:S02]  /*2bc00*/  ISETP.GE.U32.AND P3, PT, R16.reuse, 0x4, PT ;  /* 0x000000041000780c */ /* 0x040fe40003f66070 */
[C---:B------:R-:W-:Y:S02]  /*2bc10*/  ISETP.GE.U32.AND P4, PT, R16.reuse, 0x8, PT ;  /* 0x000000081000780c */ /* 0x040fe40003f86070 */
[----:B------:R-:W-:Y:S01]  /*2bc20*/  ISETP.GE.U32.AND P5, PT, R16, 0x10, PT ;  /* 0x000000101000780c */ /* 0x000fe20003fa6070 */
[----:B------:R-:W-:Y:S04]  /*2bc30*/  SHFL.IDX PT, R0, R11, RZ, 0x1f ;  /* 0x00001fff0b007589 */ /* 0x000fe800000e0000 */
[----:B------:R-:W-:Y:S01]  /*2bc40*/  SHFL.IDX PT, R9, R11, 0x1, 0x1f ;  /* 0x00201f000b097f89 */ /* 0x000fe200000e0000 */
[----:B------:R-:W-:-:S02]  /*2bc50*/  IMAD.MOV.U32 R8, RZ, RZ, RZ ;  /* 0x000000ffff087224 */ /* 0x000fc400078e00ff */
[----:B--2---:R-:W-:Y:S02]  /*2bc60*/  @!P1 IMAD.MOV.U32 R5, RZ, RZ, R6 ;  /* 0x000000ffff059224 */ /* 0x004fe400078e0006 */
[----:B------:R-:W-:Y:S02]  /*2bc70*/  IMAD.MOV.U32 R6, RZ, RZ, RZ ;  /* 0x000000ffff067224 */ /* 0x000fe400078e00ff */
[----:B---3--:R-:W-:-:S04]  /*2bc80*/  @!P1 IMAD.MOV.U32 R6, RZ, RZ, R2 ;  /* 0x000000ffff069224 */ /* 0x008fc800078e0002 */
[----:B------:R-:W-:-:S05]  /*2bc90*/  IMAD R2, R6, R5, RZ ;  /* 0x0000000506027224 */ /* 0x000fca00078e02ff */
[----:B------:R-:W0:Y:S01]  /*2bca0*/  SHFL.UP PT, R3, R2, 0x1, RZ ;  /* 0x0420000002037989 */ /* 0x000e2200000e00ff */
[----:B------:R-:W-:-:S04]  /*2bcb0*/  ISETP.NE.AND P1, PT, R16, RZ, PT ;  /* 0x000000ff1000720c */ /* 0x000fc80003f25270 */
        /* <DEDUP_REMOVED lines=15> */
.L_x_3532:
[----:B------:R-:W-:Y:S02]  /*2bdb0*/  ULDC UR4, c[0x0][0xd38] ;  /* 0x00034e0000047ab9 */ /* 0x000fe40000000800 */
[----:B------:R-:W-:-:S04]  /*2bdc0*/  IMAD.U32 R7, RZ, RZ, UR4 ;  /* 0x00000004ff077e24 */ /* 0x000fc8000f8e00ff */
[----:B-1----:R-:W-:-:S04]  /*2bdd0*/  IMAD R10, R10, R7, RZ ;  /* 0x000000070a0a7224 */ /* 0x002fc800078e02ff */
[----:B------:R-:W-:-:S05]  /*2bde0*/  IMAD.IADD R4, R9, 0x1, R10 ;  /* 0x0000000109047824 */ /* 0x000fca00078e020a */
[----:B------:R-:W-:-:S13]  /*2bdf0*/  ISETP.GT.AND P6, PT, R4, R0, PT ;  /* 0x000000000400720c */ /* 0x000fda0003fc4270 */
[----:B------:R-:W-:Y:S05]  /*2be00*/  @P6 BRA `(.L_x_3448) ;  /* 0x0000000000ac6947 */ /* 0x000fea0003800000 */
.L_x_3451:
        /* <DEDUP_REMOVED lines=37> */
.L_x_3540:
[----:B------:R-:W-:Y:S02]  /*2c060*/  ULDC UR4, c[0x0][0xd38] ;  /* 0x00034e0000047ab9 */ /* 0x000fe40000000800 */
[----:B------:R-:W-:-:S04]  /*2c070*/  IMAD.U32 R7, RZ, RZ, UR4 ;  /* 0x00000004ff077e24 */ /* 0x000fc8000f8e00ff */
[----:B-1----:R-:W-:-:S04]  /*2c080*/  IMAD R10, R10, R7, RZ ;  /* 0x000000070a0a7224 */ /* 0x002fc800078e02ff */
[----:B------:R-:W-:-:S05]  /*2c090*/  IMAD.IADD R4, R10, 0x1, R4 ;  /* 0x000000010a047824 */ /* 0x000fca00078e0204 */
[----:B------:R-:W-:-:S13]  /*2c0a0*/  ISETP.GT.AND P6, PT, R4, R0, PT ;  /* 0x000000000400720c */ /* 0x000fda0003fc4270 */
[----:B------:R-:W-:Y:S05]  /*2c0b0*/  @!P6 BRA `(.L_x_3451) ;  /* 0xfffffffc0054e947 */ /* 0x000fea000383ffff */
.L_x_3448:
        /* <DEDUP_REMOVED lines=12> */
.L_x_3545:
[----:B------:R-:W-:-:S13]  /*2c180*/  ISETP.NE.AND P0, PT, R3, RZ, PT ;  /* 0x000000ff0300720c */ /* 0x000fda0003f05270 */
[----:B------:R-:W-:Y:S05]  /*2c190*/  @!P0 BRA `(.L_x_3453) ;  /* 0x0000000000148947 */ /* 0x000fea0003800000 */
[----:B------:R-:W-:Y:S01]  /*2c1a0*/  UMOV UR4, 0xffffffff ;  /* 0xffffffff00047882 */ /* 0x000fe20000000000 */
[----:B---3--:R-:W-:Y:S02]  /*2c1b0*/  VIADD R9, R9, 0xffffffff ;  /* 0xffffffff09097836 */ /* 0x008fe40000000000 */
[----:B------:R-:W-:Y:S05]  /*2c1c0*/  BRA.DIV UR4, `(.L_x_3454) ;  /* 0x0000003604e47947 */ /* 0x000fea000b800000 */
[----:B0-----:R0:W2:Y:S02]  /*2c1d0*/  SHFL.IDX PT, R2, R2, R9, 0x1f ;  /* 0x00001f0902027589 */ /* 0x0010a400000e0000 */
.L_x_3548:
[----:B--2---:R-:W-:-:S07]  /*2c1e0*/  IMAD.MOV.U32 R8, RZ, RZ, R2 ;  /* 0x000000ffff087224 */ /* 0x004fce00078e0002 */
.L_x_3453:
[----:B0-----:R-:W-:Y:S01]  /*2c1f0*/  IMAD R2, R8, R7, R10 ;  /* 0x0000000708027224 */ /* 0x001fe200078e020a */
[----:B------:R-:W-:-:S03]  /*2c200*/  ISETP.NE.AND P0, PT, R6, 0x1, PT ;  /* 0x000000010600780c */ /* 0x000fc60003f05270 */
[----:B------:R-:W-:Y:S01]  /*2c210*/  IMAD.IADD R0, R0, 0x1, -R2 ;  /* 0x0000000100007824 */ /* 0x000fe200078e0a02 */
[----:B------:R0:W-:Y:S09]  /*2c220*/  STL [R1+0x470], R2 ;  /* 0x0004700201007387 */ /* 0x0001f20000100800 */
[----:B------:R-:W-:Y:S05]  /*2c230*/  @!P0 BRA `(.L_x_3455) ;  /* 0x0000000000e48947 */ /* 0x000fea0003800000 */
[----:B-1-3--:R-:W-:-:S04]  /*2c240*/  IABS R5, R4 ;  /* 0x0000000400057213 */ /* 0x00afc80000000000 */
[----:B0-----:R-:W0:Y:S08]  /*2c250*/  I2F.RP R2, R5 ;  /* 0x0000000500027306 */ /* 0x001e300000209400 */
        /* <DEDUP_REMOVED lines=55> */
.L_x_3455:
[----:B-1-3--:R-:W2:Y:S01]  /*2c5d0*/  LDL R5, [R1+0x47c] ;  /* 0x00047c0001057983 */ /* 0x00aea20000100800 */
[----:B0-----:R-:W2:Y:S02]  /*2c5e0*/  LDC.64 R2, c[0x0][0xd90] ;  /* 0x00036400ff027b82 */ /* 0x001ea40000000a00 */
[----:B--2---:R-:W-:-:S05]  /*2c5f0*/  IMAD.WIDE R2, R5, 0x4, R2 ;  /* 0x0000000405027825 */ /* 0x004fca00078e0202 */
        /* <DEDUP_REMOVED lines=51> */
[----:B------:R-:W-:Y:S02]  /*2c930*/  ISETP.GE.AND P2, PT, R3, RZ, PT ;  /* 0x000000ff0300720c */ /* 0x000fe40003f46270 */
[----:B------:R-:W-:-:S05]  /*2c940*/  IADD3 R3, R8, 0x1000000, R0 ;  /* 0x0100000008037810 */ /* 0x000fca0007ffe000 */
[----:B------:R-:W-:-:S06]  /*2c950*/  @P0 VIADD R2, R2, 0x1 ;  /* 0x0000000102020836 */ /* 0x000fcc0000000000 */
[----:B------:R-:W-:Y:S01]  /*2c960*/  @!P2 IMAD.MOV R2, RZ, RZ, -R2 ;  /* 0x000000ffff02a224 */ /* 0x000fe200078e0a02 */
[----:B------:R-:W-:Y:S01]  /*2c970*/  @!P1 LOP3.LUT R2, RZ, R6, RZ, 0x33, !PT ;  /* 0x00000006ff029212 */ /* 0x000fe200078e33ff */
[----:B------:R-:W-:-:S04]  /*2c980*/  IMAD.MOV R6, RZ, RZ, -R6 ;  /* 0x000000ffff067224 */ /* 0x000fc800078e0a06 */
[----:B------:R-:W-:Y:S02]  /*2c990*/  IMAD R3, R2, R6, R3 ;  /* 0x0000000602037224 */ /* 0x000fe400078e0203 */
[----:B------:R-:W-:-:S03]  /*2c9a0*/  IMAD.MOV.U32 R0, RZ, RZ, R2 ;  /* 0x000000ffff007224 */ /* 0x000fc600078e0002 */
[----:B------:R1:W-:Y:S04]  /*2c9b0*/  STL [R1+0x478], R3 ;  /* 0x0004780301007387 */ /* 0x0003e80000100800 */
.L_x_3456:
[----:B-1----:R-:W-:-:S05]  /*2c9c0*/  LOP3.LUT R3, RZ, R0, RZ, 0x33, !PT ;  /* 0x00000000ff037212 */ /* 0x002fca00078e33ff */
[----:B------:R-:W-:-:S05]  /*2c9d0*/  IMAD.IADD R0, R4, 0x1, R3 ;  /* 0x0000000104007824 */ /* 0x000fca00078e0203 */
[----:B------:R2:W-:Y:S01]  /*2c9e0*/  STL [R1+0x474], R0 ;  /* 0x0004740001007387 */ /* 0x0005e20000100800 */
[----:B------:R-:W-:Y:S05]  /*2c9f0*/  BRA `(.L_x_3457) ;  /* 0x0000000000287947 */ /* 0x000fea0003800000 */
.L_x_3449:
[----:B------:R-:W-:Y:S01]  /*2ca00*/  UMOV UR4, URZ ;  /* 0x0000003f00047c82 */ /* 0x000fe20008000000 */
[----:B------:R-:W-:Y:S01]  /*2ca10*/  UMOV UR5, URZ ;  /* 0x0000003f00057c82 */ /* 0x000fe20008000000 */
[----:B------:R-:W-:Y:S01]  /*2ca20*/  ULDC UR6, c[0x0][0xd3c] ;  /* 0x00034f0000067ab9 */ /* 0x000fe20000000800 */
[----:B------:R0:W-:Y:S01]  /*2ca30*/  STL [R1+0x470], R0 ;  /* 0x0004700001007387 */ /* 0x0001e20000100800 */
[----:B------:R-:W-:Y:S02]  /*2ca40*/  IMAD.U32 R3, RZ, RZ, UR4 ;  /* 0x00000004ff037e24 */ /* 0x000fe4000f8e00ff */
[----:B------:R-:W-:-:S03]  /*2ca50*/  IMAD.U32 R2, RZ, RZ, UR5 ;  /* 0x00000005ff027e24 */ /* 0x000fc6000f8e00ff */
[----:B------:R1:W-:Y:S01]  /*2ca60*/  STL [R1+0x474], R3 ;  /* 0x0004740301007387 */ /* 0x0003e20000100800 */
[----:B0-----:R-:W-:-:S03]  /*2ca70*/  IMAD.U32 R0, RZ, RZ, UR6 ;  /* 0x00000006ff007e24 */ /* 0x001fc6000f8e00ff */
[----:B------:R1:W-:Y:S04]  /*2ca80*/  STL [R1+0x478], R2 ;  /* 0x0004780201007387 */ /* 0x0003e80000100800 */
[----:B------:R1:W-:Y:S02]  /*2ca90*/  STL [R1+0x47c], R0 ;  /* 0x00047c0001007387 */ /* 0x0003e40000100800 */
.L_x_3457:
[----:B-1----:R-:W3:Y:S04]  /*2caa0*/  LDL R3, [R1+0x478] ;  /* 0x0004780001037983 */ /* 0x002ee80000100800 */
[----:B0-----:R-:W4:Y:S04]  /*2cab0*/  LDL R2, [R1+0x47c] ;  /* 0x00047c0001027983 */ /* 0x001f280000100800 */
[----:B------:R-:W5:Y:S04]  /*2cac0*/  LDL R4, [R1+0x470] ;  /* 0x0004700001047983 */ /* 0x000f680000100800 */
[----:B------:R-:W5:Y:S01]  /*2cad0*/  LDL R5, [R1+0x474] ;  /* 0x0004740001057983 */ /* 0x000f620000100800 */
[----:B------:R-:W-:Y:S05]  /*2cae0*/  WARPSYNC.ALL ;  /* 0x0000000000007948 */ /* 0x000fea0003800000 */
[----:B--2---:R-:W0:Y:S02]  /*2caf0*/  S2R R0, SR_TID.X ;  /* 0x0000000000007919 */ /* 0x004e240000002100 */
[----:B0-----:R-:W-:Y:S01]  /*2cb00*/  LOP3.LUT R0, R0, 0x1f, RZ, 0xc0, !PT ;  /* 0x0000001f00007812 */ /* 0x001fe200078ec0ff */
[----:B------:R-:W-:Y:S03]  /*2cb10*/  BAR.SYNC.DEFER_BLOCKING 0x4, 0x180 ;  /* 0x0106000000007b1d */ /* 0x000fe60000010000 */
[----:B------:R-:W-:-:S13]  /*2cb20*/  ISETP.NE.AND P0, PT, R0, RZ, PT ;  /* 0x000000ff0000720c */ /* 0x000fda0003f05270 */
[----:B------:R-:W-:Y:S01]  /*2cb30*/  @!P0 MOV R0, 0x400 ;  /* 0x0000040000008802 */ /* 0x000fe20000000f00 */
[----:B---3--:R-:W-:Y:S02]  /*2cb40*/  IMAD.MOV.U32 R6, RZ, RZ, R3 ;  /* 0x000000ffff067224 */ /* 0x008fe400078e0003 */
[----:B------:R-:W0:Y:S01]  /*2cb50*/  @!P0 S2R R3, SR_CgaCtaId ;  /* 0x0000000000038919 */ /* 0x000e220000008800 */
[----:B----4-:R-:W-:Y:S01]  /*2cb60*/  IMAD.MOV.U32 R7, RZ, RZ, R2 ;  /* 0x000000ffff077224 */ /* 0x010fe200078e0002 */
[----:B0-----:R-:W-:-:S05]  /*2cb70*/  @!P0 LEA R18, R3, R0, 0x18 ;  /* 0x0000000003128211 */ /* 0x001fca00078ec0ff */
[----:B-----5:R0:W-:Y:S01]  /*2cb80*/  @!P0 STS.128 [R18+0x324d0], R4 ;  /* 0x0324d00412008388 */ /* 0x0201e20000000c00 */
[----:B------:R-:W-:Y:S06]  /*2cb90*/  BAR.ARV 0x5, 0x180 ;  /* 0x0146000000007b1d */ /* 0x000fec0000002000 */
.L_x_3446:
[----:B------:R-:W2:Y:S01]  /*2cba0*/  LDL R0, [R1+0x47c] ;  /* 0x00047c0001007983 */ /* 0x000ea20000100800 */
[----:B------:R-:W-:Y:S02]  /*2cbb0*/  ULDC UR4, c[0x0][0xd3c] ;  /* 0x00034f0000047ab9 */ /* 0x000fe40000000800 */
[----:B--2---:R-:W-:-:S13]  /*2cbc0*/  ISETP.GE.AND P0, PT, R0, UR4, PT ;  /* 0x0000000400007c0c */ /* 0x004fda000bf06270 */
[----:B------:R-:W-:Y:S05]  /*2cbd0*/  @!P0 BRA `(.L_x_3458) ;  /* 0xffffff9400dc8947 */ /* 0x000fea000383ffff */
[----:B------:R-:W-:Y:S05]  /*2cbe0*/  BSYNC B8 ;  /* 0x0000000000087941 */ /* 0x000fea0003800000 */
.L_x_3340:
[----:B----4-:R-:W2:Y:S01]  /*2cbf0*/  LDL.LU R0, [R1+0x4e8] ;  /* 0x0004e80001007983 */ /* 0x010ea20000300800 */
[----:B------:R-:W-:Y:S01]  /*2cc00*/  BSSY B0, `(.L_x_3459) ;  /* 0x000000b000007945 */ /* 0x000fe20003800000 */
[----:B01-3--:R-:W0:Y:S01]  /*2cc10*/  S2R R5, SR_CgaCtaId ;  /* 0x0000000000057919 */ /* 0x00be220000008800 */
[----:B--2---:R-:W-:-:S05]  /*2cc20*/  VIADD R0, R0, 0x1 ;  /* 0x0000000100007836 */ /* 0x004fca0000000000 */
[----:B------:R-:W-:-:S04]  /*2cc30*/  LEA.HI R2, R0, R0, RZ, 0x1 ;  /* 0x0000000000027211 */ /* 0x000fc800078f08ff */
[----:B------:R-:W-:-:S05]  /*2cc40*/  LOP3.LUT R3, R2, 0xfffffffe, RZ, 0xc0, !PT ;  /* 0xfffffffe02037812 */ /* 0x000fca00078ec0ff */
[----:B------:R-:W-:Y:S01]  /*2cc50*/  IMAD.IADD R3, R0, 0x1, -R3 ;  /* 0x0000000100037824 */ /* 0x000fe200078e0a03 */
[----:B------:R-:W-:-:S04]  /*2cc60*/  MOV R0, 0x400 ;  /* 0x0000040000007802 */ /* 0x000fc80000000f00 */
[----:B0-----:R-:W-:Y:S02]  /*2cc70*/  LEA R0, R5, R0, 0x18 ;  /* 0x0000000005007211 */ /* 0x001fe400078ec0ff */
[----:B------:R-:W-:-:S04]  /*2cc80*/  SHF.L.U32 R3, R3, 0x1f, RZ ;  /* 0x0000001f03037819 */ /* 0x000fc800000006ff */
[----:B------:R-:W0:Y:S02]  /*2cc90*/  SYNCS.PHASECHK.TRANS64.TRYWAIT P0, [R0+URZ+0x32420], R3 ;  /* 0x03242003000075a7 */ /* 0x000e24000800017f */
[----:B0-----:R-:W-:Y:S05]  /*2cca0*/  @!P0 BRA `(.L_x_3460) ;  /* 0x0000002c00588947 */ /* 0x001fea0003800000 */
.L_x_3549:
[----:B------:R-:W-:Y:S05]  /*2ccb0*/  BSYNC B0 ;  /* 0x0000000000007941 */ /* 0x000fea0003800000 */
.L_x_3459:
[----:B------:R-:W-:-:S03]  /*2ccc0*/  UMOV UR4, 0xffffffff ;  /* 0xffffffff00047882 */ /* 0x000fc60000000000 */
[----:B------:R-:W-:Y:S05]  /*2ccd0*/  BRA.DIV UR4, `(.L_x_3461) ;  /* 0x0000002e04607947 */ /* 0x000fea000b800000 */
[----:B------:R-:W1:Y:S02]  /*2cce0*/  S2R R2, SR_TID.X ;  /* 0x0000000000027919 */ /* 0x000e640000002100 */
[----:B-1----:R-:W-:-:S04]  /*2ccf0*/  SHF.R.U32.HI R2, RZ, 0x5, R2 ;  /* 0x00000005ff027819 */ /* 0x002fc80000011602 */
[----:B------:R-:W-:-:S05]  /*2cd00*/  LOP3.LUT R2, R2, 0x3, RZ, 0xc0, !PT ;  /* 0x0000000302027812 */ /* 0x000fca00078ec0ff */
[----:B------:R1:W2:Y:S02]  /*2cd10*/  SHFL.IDX PT, R14, R2, RZ, 0x1f ;  /* 0x00001fff020e7589 */ /* 0x0002a400000e0000 */
.L_x_3552:
[----:B--2---:R-:W-:Y:S01]  /*2cd20*/  ISETP.NE.AND P0, PT, R14, RZ, PT ;  /* 0x000000ff0e00720c */ /* 0x004fe20003f05270 */
[----:B------:R-:W-:-:S12]  /*2cd30*/  BSSY B0, `(.L_x_3462) ;  /* 0x0000025000007945 */ /* 0x000fd80003800000 */
[----:B------:R-:W-:Y:S05]  /*2cd40*/  @P0 BRA `(.L_x_3463) ;  /* 0x00000000008c0947 */ /* 0x000fea0003800000 */
[----:B------:R-:W-:-:S03]  /*2cd50*/  UMOV UR4, 0xffffffff ;  /* 0xffffffff00047882 */ /* 0x000fc60000000000 */
[----:B------:R-:W-:Y:S05]  /*2cd60*/  BRA.DIV UR4, `(.L_x_3464) ;  /* 0x0000002e04707947 */ /* 0x000fea000b800000 */
[----:B------:R-:W-:-:S13]  /*2cd70*/  ELECT P6, URZ, PT ;  /* 0x00000000003f782f */ /* 0x000fda00038c0000 */
.L_x_3555:
[----:B------:R-:W-:Y:S05]  /*2cd80*/  @!P6 BRA `(.L_x_3463) ;  /* 0x00000000007ce947 */ /* 0x000fea0003800000 */
[----:B------:R-:W-:-:S06]  /*2cd90*/  ULOP3.LUT UR4, UR36, 0x2, URZ, 0xfc, !UPT ;  /* 0x0000000224047892 */ /* 0x000fcc000f8efc3f */
[----:B-1----:R-:W-:-:S05]  /*2cda0*/  IMAD.U32 R2, RZ, RZ, UR4 ;  /* 0x00000004ff027e24 */ /* 0x002fca000f8e00ff */
[----:B------:R-:W-:-:S13]  /*2cdb0*/  ISETP.NE.AND P2, PT, R2, 0x3, PT ;  /* 0x000000030200780c */ /* 0x000fda0003f45270 */
[----:B------:R-:W-:Y:S05]  /*2cdc0*/  @!P2 BRA `(.L_x_3465) ;  /* 0x000000000004a947 */ /* 0x000fea0003800000 */
[----:B------:R-:W-:Y:S01]  /*2cdd0*/  BPT.TRAP 0x1 ;  /* 0x000000040000795c */ /* 0x000fe20000300000 */
.L_x_3465:
        /* <DEDUP_REMOVED lines=13> */
.L_x_3556:
[----:B------:R-:W1:Y:S02]  /*2ceb0*/  SYNCS.PHASECHK.TRANS64.TRYWAIT P0, [R7+URZ], R2 ;  /* 0x00000002070075a7 */ /* 0x000e64000800017f */
[----:B-1----:R-:W-:Y:S05]  /*2cec0*/  @!P0 BRA `(.L_x_3467) ;  /* 0x0000002c004c8947 */ /* 0x002fea0003800000 */
.L_x_3557:
[----:B------:R-:W-:Y:S05]  /*2ced0*/  @!P2 BRA `(.L_x_3468) ;  /* 0x000000000004a947 */ /* 0x000fea0003800000 */
[----:B------:R-:W-:Y:S01]  /*2cee0*/  BPT.TRAP 0x1 ;  /* 0x000000040000795c */ /* 0x000fe20000300000 */
.L_x_3468:
[----:B------:R-:W-:-:S04]  /*2cef0*/  VIADD R0, R0, 0x32460 ;  /* 0x0003246000007836 */ /* 0x000fc80000000000 */
[----:B------:R-:W-:-:S04]  /*2cf00*/  IMAD R4, R19, 0x8, R0 ;  /* 0x0000000813047824 */ /* 0x000fc800078e0200 */
[----:B------:R-:W2:Y:S02]  /*2cf10*/  SYNCS.PHASECHK.TRANS64.TRYWAIT P0, [R4+URZ], R5 ;  /* 0x00000005040075a7 */ /* 0x000ea4000800017f */
[----:B--2---:R-:W-:Y:S05]  /*2cf20*/  @!P0 BRA `(.L_x_3469) ;  /* 0x0000002c00488947 */ /* 0x004fea0003800000 */
.L_x_3558:
[----:B------:R-:W-:-:S07]  /*2cf30*/  IMAD R3, R3, 0x8, R0 ;  /* 0x0000000803037824 */ /* 0x000fce00078e0200 */
.L_x_3470:
[----:B---3--:R3:W4:Y:S02]  /*2cf40*/  SYNCS.PHASECHK.TRANS64.TRYWAIT P0, [R3+URZ], R2 ;  /* 0x00000002030075a7 */ /* 0x008724000800017f */
[----:B----4-:R-:W-:Y:S05]  /*2cf50*/  @!P0 NANOSLEEP.SYNCS 0x989680 ;  /* 0x009896800000895d */ /* 0x010fea0003900000 */
[----:B------:R-:W4:Y:S02]  /*2cf60*/  @!P0 SYNCS.PHASECHK.TRANS64 P0, [R3+URZ], R2 ;  /* 0x00000002030085a7 */ /* 0x000f24000800007f */
[----:B----4-:R-:W-:Y:S05]  /*2cf70*/  @!P0 BRA `(.L_x_3470) ;  /* 0xfffffffc00f08947 */ /* 0x010fea000383ffff */
.L_x_3463:
[----:B------:R-:W-:Y:S05]  /*2cf80*/  BSYNC B0 ;  /* 0x0000000000007941 */ /* 0x000fea0003800000 */
.L_x_3462:
[----:B------:R-:W-:Y:S05]  /*2cf90*/  EXIT ;  /* 0x000000000000794d */ /* 0x000fea0003800000 */
.L_x_3220:
[----:B0-----:R0:W1:Y:S02]  /*2cfa0*/  SYNCS.PHASECHK.TRANS64.TRYWAIT P0, [R72+URZ+0x32400], R11 ;  /* 0x0324000b480075a7 */ /* 0x001064000800017f */
[----:B-1----:R-:W-:Y:S05]  /*2cfb0*/  @!P0 NANOSLEEP.SYNCS 0x989680 ;  /* 0x009896800000895d */ /* 0x002fea0003900000 */
[----:B------:R-:W1:Y:S02]  /*2cfc0*/  @!P0 SYNCS.PHASECHK.TRANS64 P0, [R72+URZ+0x32400], R11 ;  /* 0x0324000b480085a7 */ /* 0x000e64000800007f */
[----:B-1----:R-:W-:Y:S05]  /*2cfd0*/  @!P0 BRA `(.L_x_3220) ;  /* 0xfffffffc00f08947 */ /* 0x002fea000383ffff */
[----:B------:R-:W-:Y:S05]  /*2cfe0*/  BRA `(.L_x_3471) ;  /* 0xfffffd5c00847947 */ /* 0x000fea000383ffff */
.L_x_3227:
[----:B-1----:R1:W2:Y:S02]  /*2cff0*/  SYNCS.PHASECHK.TRANS64.TRYWAIT P0, [R10+URZ], R11 ;  /* 0x0000000b0a0075a7 */ /* 0x0022a4000800017f */
[----:B--2---:R-:W-:Y:S05]  /*2d000*/  @!P0 NANOSLEEP.SYNCS 0x989680 ;  /* 0x009896800000895d */ /* 0x004fea0003900000 */
[----:B------:R-:W2:Y:S02]  /*2d010*/  @!P0 SYNCS.PHASECHK.TRANS64 P0, [R10+URZ], R11 ;  /* 0x0000000b0a0085a7 */ /* 0x000ea4000800007f */
[----:B--2---:R-:W-:Y:S05]  /*2d020*/  @!P0 BRA `(.L_x_3227) ;  /* 0xfffffffc00f08947 */ /* 0x004fea000383ffff */
[----:B------:R-:W-:Y:S05]  /*2d030*/  BRA `(.L_x_3226) ;  /* 0xfffffd6000ac7947 */ /* 0x000fea000383ffff */
.L_x_3229:
[----:B0-----:R0:W1:Y:S02]  /*2d040*/  SYNCS.PHASECHK.TRANS64.TRYWAIT P0, [R72+URZ+0x32410], R11 ;  /* 0x0324100b480075a7 */ /* 0x001064000800017f */
[----:B-1----:R-:W-:Y:S05]  /*2d050*/  @!P0 NANOSLEEP.SYNCS 0x989680 ;  /* 0x009896800000895d */ /* 0x002fea0003900000 */
[----:B------:R-:W1:Y:S02]  /*2d060*/  @!P0 SYNCS.PHASECHK.TRANS64 P0, [R72+URZ+0x32410], R11 ;  /* 0x0324100b480085a7 */ /* 0x000e64000800007f */
[----:B-1----:R-:W-:Y:S05]  /*2d070*/  @!P0 BRA `(.L_x_3229) ;  /* 0xfffffffc00f08947 */ /* 0x002fea000383ffff */
[----:B------:R-:W-:Y:S05]  /*2d080*/  BRA `(.L_x_3472) ;  /* 0xfffffd6400847947 */ /* 0x000fea000383ffff */
.L_x_3236:
[----:B-1----:R1:W2:Y:S02]  /*2d090*/  SYNCS.PHASECHK.TRANS64.TRYWAIT P0, [R10+URZ], R11 ;  /* 0x0000000b0a0075a7 */ /* 0x0022a4000800017f */
[----:B--2---:R-:W-:Y:S05]  /*2d0a0*/  @!P0 NANOSLEEP.SYNCS 0x989680 ;  /* 0x009896800000895d */ /* 0x004fea0003900000 */
[----:B------:R-:W2:Y:S02]  /*2d0b0*/  @!P0 SYNCS.PHASECHK.TRANS64 P0, [R10+URZ], R11 ;  /* 0x0000000b0a0085a7 */ /* 0x000ea4000800007f */
[----:B--2---:R-:W-:Y:S05]  /*2d0c0*/  @!P0 BRA `(.L_x_3236) ;  /* 0xfffffffc00f08947 */ /* 0x004fea000383ffff */
[----:B------:R-:W-:Y:S05]  /*2d0d0*/  BRA `(.L_x_3235) ;  /* 0xfffffd6400c87947 */ /* 0x000fea000383ffff */
.L_x_3267:
[----:B0-----:R0:W1:Y:S02]  /*2d0e0*/  SYNCS.PHASECHK.TRANS64.TRYWAIT P2, [R0+URZ], R3 ;  /* 0x00000003000075a7 */ /* 0x001064000804017f */
[----:B-1----:R-:W-:Y:S05]  /*2d0f0*/  @!P2 NANOSLEEP.SYNCS 0x989680 ;  /* 0x009896800000a95d */ /* 0x002fea0003900000 */
[----:B------:R-:W1:Y:S02]  /*2d100*/  @!P2 SYNCS.PHASECHK.TRANS64 P2, [R0+URZ], R3 ;  /* 0x000000030000a5a7 */ /* 0x000e64000804007f */
[----:B-1----:R-:W-:Y:S05]  /*2d110*/  @!P2 BRA `(.L_x_3267) ;  /* 0xfffffffc00f0a947 */ /* 0x002fea000383ffff */
[----:B------:R-:W-:Y:S05]  /*2d120*/  BRA `(.L_x_3266) ;  /* 0xfffffdd000f47947 */ /* 0x000fea000383ffff */
.L_x_3274:
[----:B-1----:R1:W2:Y:S02]  /*2d130*/  SYNCS.PHASECHK.TRANS64.TRYWAIT P2, [R4+URZ], R5 ;  /* 0x00000005040075a7 */ /* 0x0022a4000804017f */
[----:B--2---:R-:W-:Y:S05]  /*2d140*/  @!P2 NANOSLEEP.SYNCS 0x989680 ;  /* 0x009896800000a95d */ /* 0x004fea0003900000 */
[----:B------:R-:W2:Y:S02]  /*2d150*/  @!P2 SYNCS.PHASECHK.TRANS64 P2, [R4+URZ], R5 ;  /* 0x000000050400a5a7 */ /* 0x000ea4000804007f */
[----:B--2---:R-:W-:Y:S05]  /*2d160*/  @!P2 BRA `(.L_x_3274) ;  /* 0xfffffffc00f0a947 */ /* 0x004fea000383ffff */
[----:B------:R-:W-:Y:S05]  /*2d170*/  BRA `(.L_x_3273) ;  /* 0xfffffdd800187947 */ /* 0x000fea000383ffff */
.L_x_3285:
[----:B-1----:R1:W2:Y:S02]  /*2d180*/  SYNCS.PHASECHK.TRANS64.TRYWAIT P1, [R0+URZ], R7 ;  /* 0x00000007000075a7 */ /* 0x0022a4000802017f */
[----:B--2---:R-:W-:Y:S05]  /*2d190*/  @!P1 NANOSLEEP.SYNCS 0x989680 ;  /* 0x009896800000995d */ /* 0x004fea0003900000 */
[----:B------:R-:W2:Y:S02]  /*2d1a0*/  @!P1 SYNCS.PHASECHK.TRANS64 P1, [R0+URZ], R7 ;  /* 0x00000007000095a7 */ /* 0x000ea4000802007f */
[----:B--2---:R-:W-:Y:S05]  /*2d1b0*/  @!P1 BRA `(.L_x_3285) ;  /* 0xfffffffc00f09947 */ /* 0x004fea000383ffff */
[----:B------:R-:W-:Y:S05]  /*2d1c0*/  BRA `(.L_x_3284) ;  /* 0xfffffe7000747947 */ /* 0x000fea000383ffff */
.L_x_3292:
[----:B--2---:R2:W3:Y:S02]  /*2d1d0*/  SYNCS.PHASECHK.TRANS64.TRYWAIT P1, [R4+URZ], R5 ;  /* 0x00000005040075a7 */ /* 0x0044e4000802017f */
[----:B---3--:R-:W-:Y:S05]  /*2d1e0*/  @!P1 NANOSLEEP.SYNCS 0x989680 ;  /* 0x009896800000995d */ /* 0x008fea0003900000 */
[----:B------:R-:W3:Y:S02]  /*2d1f0*/  @!P1 SYNCS.PHASECHK.TRANS64 P1, [R4+URZ], R5 ;  /* 0x00000005040095a7 */ /* 0x000ee4000802007f */
[----:B---3--:R-:W-:Y:S05]  /*2d200*/  @!P1 BRA `(.L_x_3292) ;  /* 0xfffffffc00f09947 */ /* 0x008fea000383ffff */
[----:B------:R-:W-:Y:S05]  /*2d210*/  BRA `(.L_x_3291) ;  /* 0xfffffe7400987947 */ /* 0x000fea000383ffff */
.L_x_3362:
[----:B0-----:R-:W0:Y:S01]  /*2d220*/  S2R R4, SR_TID.X ;  /* 0x0000000000047919 */ /* 0x001e220000002100 */
[----:B------:R-:W-:Y:S01]  /*2d230*/  BSSY B0, `(.L_x_3473) ;  /* 0x000000a000007945 */ /* 0x000fe20003800000 */
[----:B------:R-:W-:Y:S02]  /*2d240*/  IMAD.MOV.U32 R12, RZ, RZ, RZ ;  /* 0x000000ffff0c7224 */ /* 0x000fe400078e00ff */
[----:B------:R-:W-:Y:S02]  /*2d250*/  IMAD.MOV.U32 R11, RZ, RZ, 0x1f ;  /* 0x0000001fff0b7424 */ /* 0x000fe400078e00ff */
[----:B------:R-:W-:Y:S01]  /*2d260*/  IMAD.MOV.U32 R15, RZ, RZ, -0x1 ;  /* 0xffffffffff0f7424 */ /* 0x000fe200078e00ff */
[----:B0-----:R-:W-:-:S04]  /*2d270*/  SHF.R.U32.HI R4, RZ, 0x5, R4 ;  /* 0x00000005ff047819 */ /* 0x001fc80000011604 */
[----:B------:R-:W-:-:S05]  /*2d280*/  LOP3.LUT R4, R4, 0x3, RZ, 0xc0, !PT ;  /* 0x0000000304047812 */ /* 0x000fca00078ec0ff */
[----:B------:R-:W-:-:S07]  /*2d290*/  IMAD.MOV.U32 R13, RZ, RZ, R4 ;  /* 0x000000ffff0d7224 */ /* 0x000fce00078e0004 */
[----:B-1----:R-:W-:Y:S05]  /*2d2a0*/  WARPSYNC.COLLECTIVE R15, `(.L_x_3474) ;  /* 0x000000000f087348 */ /* 0x002fea0003c00000 */
[----:B------:R0:W2:Y:S02]  /*2d2b0*/  SHFL.IDX P6, R14, R13, R12, R11 ;  /* 0x0000000c0d0e7389 */ /* 0x0000a400000c000b */
[----:B012---:R-:W-:Y:S01]  /*2d2c0*/  ENDCOLLECTIVE ;  /* 0x000000000000791b */ /* 0x007fe20003800000 */
.L_x_3474:
[----:B------:R-:W-:Y:S05]  /*2d2d0*/  BSYNC B0 ;  /* 0x0000000000007941 */ /* 0x000fea0003800000 */
.L_x_3473:
[----:B------:R-:W-:Y:S05]  /*2d2e0*/  BRA `(.L_x_3475) ;  /* 0xffffffa000a87947 */ /* 0x000fea000383ffff */
.L_x_3364:
[----:B------:R-:W-:Y:S01]  /*2d2f0*/  BSSY B0, `(.L_x_3476) ;  /* 0x0000006000007945 */ /* 0x000fe20003800000 */
[----:B------:R-:W-:-:S07]  /*2d300*/  IMAD.MOV.U32 R15, RZ, RZ, -0x1 ;  /* 0xffffffffff0f7424 */ /* 0x000fce00078e00ff */
[----:B01----:R-:W-:Y:S05]  /*2d310*/  WARPSYNC.COLLECTIVE R15, `(.L_x_3477) ;  /* 0x000000000f0c7348 */ /* 0x003fea0003c00000 */
[----:B------:R-:W-:Y:S02]  /*2d320*/  ELECT P6, UR62, PT ;  /* 0x00000000003e782f */ /* 0x000fe400038c0000 */
[----:B------:R-:W-:Y:S01]  /*2d330*/  MOV R14, UR62 ;  /* 0x0000003e000e7c02 */ /* 0x000fe20008000f00 */
[----:B01----:R-:W-:Y:S10]  /*2d340*/  ENDCOLLECTIVE ;  /* 0x000000000000791b */ /* 0x003ff40003800000 */
.L_x_3477:
[----:B------:R-:W-:Y:S05]  /*2d350*/  BSYNC B0 ;  /* 0x0000000000007941 */ /* 0x000fea0003800000 */
.L_x_3476:
[----:B------:R-:W-:Y:S05]  /*2d360*/  BRA `(.L_x_3478) ;  /* 0xffffffa000b47947 */ /* 0x000fea000383ffff */
.L_x_3366:
[----:B0-----:R0:W2:Y:S02]  /*2d370*/  SYNCS.PHASECHK.TRANS64.TRYWAIT P0, [R0+URZ+0x32440], R2 ;  /* 0x03244002000075a7 */ /* 0x0010a4000800017f */
[----:B--2---:R-:W-:Y:S05]  /*2d380*/  @!P0 NANOSLEEP.SYNCS 0x989680 ;  /* 0x009896800000895d */ /* 0x004fea0003900000 */
[----:B------:R-:W2:Y:S02]  /*2d390*/  @!P0 SYNCS.PHASECHK.TRANS64 P0, [R0+URZ+0x32440], R2 ;  /* 0x03244002000085a7 */ /* 0x000ea4000800007f */
[----:B--2---:R-:W-:Y:S05]  /*2d3a0*/  @!P0 BRA `(.L_x_3366) ;  /* 0xfffffffc00f08947 */ /* 0x004fea000383ffff */
[----:B------:R-:W-:Y:S05]  /*2d3b0*/  BRA `(.L_x_3479) ;  /* 0xffffffa400147947 */ /* 0x000fea000383ffff */
.L_x_3370:
[----:B------:R0:W5:Y:S01]  /*2d3c0*/  LDL R2, [R1+0x4a0] ;  /* 0x0004a00001027983 */ /* 0x0001620000100800 */
[----:B------:R-:W-:Y:S02]  /*2d3d0*/  IMAD.MOV.U32 R6, RZ, RZ, R11 ;  /* 0x000000ffff067224 */ /* 0x000fe400078e000b */
[----:B------:R-:W-:Y:S02]  /*2d3e0*/  IMAD.MOV.U32 R13, RZ, RZ, R0 ;  /* 0x000000ffff0d7224 */ /* 0x000fe400078e0000 */
[----:B------:R-:W-:Y:S02]  /*2d3f0*/  IMAD.MOV.U32 R12, RZ, RZ, RZ ;  /* 0x000000ffff0c7224 */ /* 0x000fe400078e00ff */
[----:B------:R-:W-:Y:S02]  /*2d400*/  IMAD.MOV.U32 R11, RZ, RZ, 0x181f ;  /* 0x0000181fff0b7424 */ /* 0x000fe400078e00ff */
[----:B------:R-:W-:Y:S02]  /*2d410*/  IMAD.MOV.U32 R15, RZ, RZ, -0x1 ;  /* 0xffffffffff0f7424 */ /* 0x000fe400078e00ff */
[----:B0-----:R-:W-:-:S07]  /*2d420*/  IMAD.IADD R10, R10, 0x1, R6 ;  /* 0x000000010a0a7824 */ /* 0x001fce00078e0206 */
[----:B-----5:R-:W-:Y:S05]  /*2d430*/  WARPSYNC.COLLECTIVE R15, `(.L_x_3480) ;  /* 0x000000000f087348 */ /* 0x020fea0003c00000 */
[----:B------:R0:W1:Y:S02]  /*2d440*/  SHFL.IDX P6, R14, R13, R12, R11 ;  /* 0x0000000c0d0e7389 */ /* 0x00006400000c000b */
[----:B01---5:R-:W-:Y:S01]  /*2d450*/  ENDCOLLECTIVE ;  /* 0x000000000000791b */ /* 0x023fe20003800000 */
.L_x_3480:
[----:B------:R0:W-:Y:S01]  /*2d460*/  STL [R1+0x494], R10 ;  /* 0x0004940a01007387 */ /* 0x0001e20000100800 */
[----:B------:R-:W-:Y:S02]  /*2d470*/  IMAD.MOV.U32 R13, RZ, RZ, R3 ;  /* 0x000000ffff0d7224 */ /* 0x000fe400078e0003 */
[----:B------:R-:W-:-:S07]  /*2d480*/  IMAD.MOV.U32 R4, RZ, RZ, R14 ;  /* 0x000000ffff047224 */ /* 0x000fce00078e000e */
[----:B0-----:R-:W-:Y:S05]  /*2d490*/  WARPSYNC.COLLECTIVE R15, `(.L_x_3481) ;  /* 0x000000000f087348 */ /* 0x001fea0003c00000 */
[----:B------:R1:W2:Y:S02]  /*2d4a0*/  SHFL.IDX P6, R14, R13, R12, R11 ;  /* 0x0000000c0d0e7389 */ /* 0x0002a400000c000b */
[----:B012---:R-:W-:Y:S01]  /*2d4b0*/  ENDCOLLECTIVE ;  /* 0x000000000000791b */ /* 0x007fe20003800000 */
.L_x_3481:
[----:B------:R-:W-:Y:S02]  /*2d4c0*/  IMAD.MOV.U32 R13, RZ, RZ, R0 ;  /* 0x000000ffff0d7224 */ /* 0x000fe400078e0000 */
[----:B------:R-:W-:Y:S02]  /*2d4d0*/  IMAD.MOV.U32 R12, RZ, RZ, 0x1 ;  /* 0x00000001ff0c7424 */ /* 0x000fe400078e00ff */
[----:B------:R-:W-:-:S07]  /*2d4e0*/  IMAD.MOV.U32 R5, RZ, RZ, R14 ;  /* 0x000000ffff057224 */ /* 0x000fce00078e000e */
[----:B------:R-:W-:Y:S05]  /*2d4f0*/  WARPSYNC.COLLECTIVE R15, `(.L_x_3482) ;  /* 0x000000000f087348 */ /* 0x000fea0003c00000 */
[----:B------:R0:W1:Y:S02]  /*2d500*/  SHFL.IDX P6, R14, R13, R12, R11 ;  /* 0x0000000c0d0e7389 */ /* 0x00006400000c000b */
[----:B01----:R-:W-:Y:S01]  /*2d510*/  ENDCOLLECTIVE ;  /* 0x000000000000791b */ /* 0x003fe20003800000 */
.L_x_3482:
[----:B------:R-:W-:Y:S02]  /*2d520*/  IMAD.MOV.U32 R13, RZ, RZ, R3 ;  /* 0x000000ffff0d7224 */ /* 0x000fe400078e0003 */
[----:B------:R-:W-:Y:S02]  /*2d530*/  IMAD R2, R2, R7, RZ ;  /* 0x0000000702027224 */ /* 0x000fe400078e02ff */
[----:B------:R-:W-:-:S07]  /*2d540*/  IMAD.MOV.U32 R7, RZ, RZ, R14 ;  /* 0x000000ffff077224 */ /* 0x000fce00078e000e */
[----:B------:R-:W-:Y:S05]  /*2d550*/  WARPSYNC.COLLECTIVE R15, `(.L_x_3483) ;  /* 0x000000000f087348 */ /* 0x000fea0003c00000 */
[----:B------:R0:W1:Y:S02]  /*2d560*/  SHFL.IDX P6, R14, R13, R12, R11 ;  /* 0x0000000c0d0e7389 */ /* 0x00006400000c000b */
[----:B01----:R-:W-:Y:S01]  /*2d570*/  ENDCOLLECTIVE ;  /* 0x000000000000791b */ /* 0x003fe20003800000 */
.L_x_3483:
[----:B------:R-:W-:-:S13]  /*2d580*/  ISETP.GE.AND P1, PT, R10, R2, PT ;  /* 0x000000020a00720c */ /* 0x000fda0003f26270 */
[----:B------:R-:W-:Y:S01]  /*2d590*/  @!P1 LEA R5, P3, R9, R5, 0x1 ;  /* 0x0000000509059211 */ /* 0x000fe200078608ff */
[----:B------:R-:W-:Y:S02]  /*2d5a0*/  IMAD.MOV.U32 R13, RZ, RZ, R0 ;  /* 0x000000ffff0d7224 */ /* 0x000fe400078e0000 */
[----:B------:R-:W-:Y:S02]  /*2d5b0*/  IMAD.MOV.U32 R12, RZ, RZ, 0x2 ;  /* 0x00000002ff0c7424 */ /* 0x000fe400078e00ff */
[----:B------:R-:W-:-:S05]  /*2d5c0*/  @!P1 IMAD.X R4, RZ, RZ, R4, P3 ;  /* 0x000000ffff049224 */ /* 0x000fca00018e0604 */
[----:B------:R-:W-:Y:S01]  /*2d5d0*/  @!P1 LOP3.LUT R5, R5, R4, RZ, 0x3c, !PT ;  /* 0x0000000405059212 */ /* 0x000fe200078e3cff */
[----:B------:R-:W-:-:S07]  /*2d5e0*/  IMAD.MOV.U32 R6, RZ, RZ, R14 ;  /* 0x000000ffff067224 */ /* 0x000fce00078e000e */
[----:B------:R-:W-:Y:S05]  /*2d5f0*/  WARPSYNC.COLLECTIVE R15, `(.L_x_3484) ;  /* 0x000000000f087348 */ /* 0x000fea0003c00000 */
[----:B------:R0:W1:Y:S02]  /*2d600*/  SHFL.IDX P6, R14, R13, R12, R11 ;  /* 0x0000000c0d0e7389 */ /* 0x00006400000c000b */
[----:B01----:R-:W-:Y:S01]  /*2d610*/  ENDCOLLECTIVE ;  /* 0x000000000000791b */ /* 0x003fe20003800000 */
.L_x_3484:
        /* <DEDUP_REMOVED lines=15> */
.L_x_3485:
        /* <DEDUP_REMOVED lines=19> */
.L_x_3486:
        /* <DEDUP_REMOVED lines=10> */
.L_x_3487:
        /* <DEDUP_REMOVED lines=13> */
.L_x_3488:
        /* <DEDUP_REMOVED lines=10> */
.L_x_3489:
        /* <DEDUP_REMOVED lines=13> */
.L_x_3490:
        /* <DEDUP_REMOVED lines=10> */
.L_x_3491:
        /* <DEDUP_REMOVED lines=13> */
.L_x_3492:
        /* <DEDUP_REMOVED lines=10> */
.L_x_3493:
        /* <DEDUP_REMOVED lines=11> */
.L_x_3494:
        /* <DEDUP_REMOVED lines=10> */
.L_x_3495:
[----:B------:R-:W-:Y:S01]  /*2de80*/  @!PT LDS RZ, [RZ] ;  /* 0x00000000fffff984 */ /* 0x000fe20000000800 */
[----:B------:R-:W-:Y:S01]  /*2de90*/  @!PT LDS RZ, [RZ] ;  /* 0x00000000fffff984 */ /* 0x000fe20000000800 */
[----:B------:R-:W-:Y:S01]  /*2dea0*/  @!PT LDS RZ, [RZ] ;  /* 0x00000000fffff984 */ /* 0x000fe20000000800 */
[----:B------:R1:W-:Y:S01]  /*2deb0*/  @!P1 LDGSTS.E.BYPASS.LTC128B.128 [R8+0x1b400], desc[UR40][R4.64], !P0 ;  /* 0x1b40000004089fae */ /* 0x0003e2000c101d68 */
[----:B------:R-:W-:Y:S01]  /*2dec0*/  IMAD.MOV.U32 R3, RZ, RZ, R14 ;  /* 0x000000ffff037224 */ /* 0x000fe200078e000e */
[----:B------:R-:W-:Y:S06]  /*2ded0*/  BRA `(.L_x_3496) ;  /* 0xffffffa4009c7947 */ /* 0x000fec000383ffff */
.L_x_3374:
        /* <DEDUP_REMOVED lines=11> */
[-C--:B---3--:R-:W-:Y:S02]  /*2df90*/  ISETP.GE.AND P4, PT, R6, R3.reuse, PT ;  /* 0x000000030600720c */ /* 0x088fe40003f86270 */
[----:B----4-:R-:W-:Y:S02]  /*2dfa0*/  ISETP.GE.AND P5, PT, R15, R3, PT ;  /* 0x000000030f00720c */ /* 0x010fe40003fa6270 */
[----:B-----5:R-:W-:-:S09]  /*2dfb0*/  LOP3.LUT R9, R9, 0xffffffef, RZ, 0xc0, !PT ;  /* 0xffffffef09097812 */ /* 0x020fd200078ec0ff */
        /* <DEDUP_REMOVED lines=9> */
[----:B------:R-:W-:-:S04]  /*2e050*/  @P4 LOP3.LUT R9, R9, 0x2, RZ, 0xfc, !PT ;  /* 0x0000000209094812 */ /* 0x000fc800078efcff */
[----:B------:R-:W-:-:S04]  /*2e060*/  LOP3.LUT R9, R9, 0xffffffdf, RZ, 0xc0, !PT ;  /* 0xffffffdf09097812 */ /* 0x000fc800078ec0ff */
[----:B------:R-:W-:-:S05]  /*2e070*/  @P6 LOP3.LUT R9, R9, 0x20, RZ, 0xfc, !PT ;  /* 0x0000002009096812 */ /* 0x000fca00078efcff */
[----:B------:R0:W-:Y:S01]  /*2e080*/  STL [R1+0x490], R9 ;  /* 0x0004900901007387 */ /* 0x0001e20000100800 */
[-C--:B------:R-:W-:Y:S01]  /*2e090*/  ISETP.GE.AND P5, PT, R12, R3.reuse, PT ;  /* 0x000000030c00720c */ /* 0x080fe20003fa6270 */
[----:B------:R-:W-:Y:S01]  /*2e0a0*/  IMAD.MOV.U32 R13, RZ, RZ, R0 ;  /* 0x000000ffff0d7224 */ /* 0x000fe200078e0000 */
[----:B------:R-:W-:Y:S01]  /*2e0b0*/  ISETP.GE.AND P4, PT, R10, R3, PT ;  /* 0x000000030a00720c */ /* 0x000fe20003f86270 */
[----:B------:R-:W-:Y:S02]  /*2e0c0*/  IMAD.MOV.U32 R12, RZ, RZ, RZ ;  /* 0x000000ffff0c7224 */ /* 0x000fe400078e00ff */
[----:B------:R-:W-:Y:S02]  /*2e0d0*/  IMAD.MOV.U32 R11, RZ, RZ, 0x181f ;  /* 0x0000181fff0b7424 */ /* 0x000fe400078e00ff */
[----:B------:R-:W-:-:S08]  /*2e0e0*/  IMAD.MOV.U32 R15, RZ, RZ, -0x1 ;  /* 0xffffffffff0f7424 */ /* 0x000fd000078e00ff */
[----:B0-----:R-:W-:Y:S05]  /*2e0f0*/  WARPSYNC.COLLECTIVE R15, `(.L_x_3498) ;  /* 0x000000000f087348 */ /* 0x001fea0003c00000 */
[----:B------:R1:W2:Y:S02]  /*2e100*/  SHFL.IDX P6, R14, R13, R12, R11 ;  /* 0x0000000c0d0e7389 */ /* 0x0002a400000c000b */
[----:B012---:R-:W-:Y:S01]  /*2e110*/  ENDCOLLECTIVE ;  /* 0x000000000000791b */ /* 0x007fe20003800000 */
.L_x_3498:
[----:B------:R-:W-:Y:S05]  /*2e120*/  BSYNC B0 ;  /* 0x0000000000007941 */ /* 0x000fea0003800000 */
.L_x_3497:
        /* <DEDUP_REMOVED lines=10> */
.L_x_3499:
        /* <DEDUP_REMOVED lines=16> */
.L_x_3500:
        /* <DEDUP_REMOVED lines=15> */
.L_x_3501:
        /* <DEDUP_REMOVED lines=12> */
.L_x_3502:
        /* <DEDUP_REMOVED lines=12> */
.L_x_3503:
        /* <DEDUP_REMOVED lines=12> */
.L_x_3504:
        /* <DEDUP_REMOVED lines=12> */
.L_x_3505:
        /* <DEDUP_REMOVED lines=12> */
.L_x_3506:
        /* <DEDUP_REMOVED lines=12> */
.L_x_3507:
        /* <DEDUP_REMOVED lines=12> */
.L_x_3508:
        /* <DEDUP_REMOVED lines=11> */
.L_x_3509:
        /* <DEDUP_REMOVED lines=16> */
.L_x_3510:
[----:B------:R-:W-:Y:S02]  /*2eab0*/  IMAD.MOV.U32 R13, RZ, RZ, R2 ;  /* 0x000000ffff0d7224 */ /* 0x000fe400078e0002 */
[----:B------:R-:W-:-:S07]  /*2eac0*/  IMAD.MOV.U32 R6, RZ, RZ, R14 ;  /* 0x000000ffff067224 */ /* 0x000fce00078e000e */
[----:B------:R-:W-:Y:S05]  /*2ead0*/  WARPSYNC.COLLECTIVE R15, `(.L_x_3511) ;  /* 0x000000000f087348 */ /* 0x000fea0003c00000 */
[----:B------:R0:W1:Y:S02]  /*2eae0*/  SHFL.IDX P6, R14, R13, R12, R11 ;  /* 0x0000000c0d0e7389 */ /* 0x00006400000c000b */
[----:B01----:R-:W-:Y:S01]  /*2eaf0*/  ENDCOLLECTIVE ;  /* 0x000000000000791b */ /* 0x003fe20003800000 */
.L_x_3511:
[----:B------:R-:W-:Y:S02]  /*2eb00*/  IMAD.MOV.U32 R13, RZ, RZ, R0 ;  /* 0x000000ffff0d7224 */ /* 0x000fe400078e0000 */
[----:B------:R-:W-:Y:S02]  /*2eb10*/  IMAD.MOV.U32 R12, RZ, RZ, 0x7 ;  /* 0x00000007ff0c7424 */ /* 0x000fe400078e00ff */
[----:B------:R-:W-:-:S07]  /*2eb20*/  IMAD.MOV.U32 R4, RZ, RZ, R14 ;  /* 0x000000ffff047224 */ /* 0x000fce00078e000e */
[----:B------:R-:W-:Y:S05]  /*2eb30*/  WARPSYNC.COLLECTIVE R15, `(.L_x_3512) ;  /* 0x000000000f087348 */ /* 0x000fea0003c00000 */
[----:B------:R0:W1:Y:S02]  /*2eb40*/  SHFL.IDX P6, R14, R13, R12, R11 ;  /* 0x0000000c0d0e7389 */ /* 0x00006400000c000b */
[----:B01----:R-:W-:Y:S01]  /*2eb50*/  ENDCOLLECTIVE ;  /* 0x000000000000791b */ /* 0x003fe20003800000 */
.L_x_3512:
        /* <DEDUP_REMOVED lines=14> */
.L_x_3513:
[----:B------:R-:W-:Y:S01]  /*2ec40*/  IMAD.MOV.U32 R2, RZ, RZ, R14 ;  /* 0x000000ffff027224 */ /* 0x000fe200078e000e */
[----:B------:R-:W-:Y:S06]  /*2ec50*/  BRA `(.L_x_3514) ;  /* 0xffffffa400107947 */ /* 0x000fec000383ffff */
.L_x_3379:
[----:B0-----:R0:W1:Y:S02]  /*2ec60*/  SYNCS.PHASECHK.TRANS64.TRYWAIT P0, [R18+URZ+0x32420], R0 ;  /* 0x03242000120075a7 */ /* 0x001064000800017f */
[----:B-1----:R-:W-:Y:S05]  /*2ec70*/  @!P0 NANOSLEEP.SYNCS 0x989680 ;  /* 0x009896800000895d */ /* 0x002fea0003900000 */
[----:B------:R-:W1:Y:S02]  /*2ec80*/  @!P0 SYNCS.PHASECHK.TRANS64 P0, [R18+URZ+0x32420], R0 ;  /* 0x03242000120085a7 */ /* 0x000e64000800007f */
[----:B-1----:R-:W-:Y:S05]  /*2ec90*/  @!P0 BRA `(.L_x_3379) ;  /* 0xfffffffc00f08947 */ /* 0x002fea000383ffff */
[----:B------:R-:W-:Y:S05]  /*2eca0*/  BRA `(.L_x_3515) ;  /* 0xffffffa400887947 */ /* 0x000fea000383ffff */
.L_x_3383:
[----:B0-----:R0:W1:Y:S02]  /*2ecb0*/  SYNCS.PHASECHK.TRANS64.TRYWAIT P0, [R2+URZ+0x32460], R0 ;  /* 0x03246000020075a7 */ /* 0x001064000800017f */
[----:B-1----:R-:W-:Y:S05]  /*2ecc0*/  @!P0 NANOSLEEP.SYNCS 0x989680 ;  /* 0x009896800000895d */ /* 0x002fea0003900000 */
[----:B------:R-:W1:Y:S02]  /*2ecd0*/  @!P0 SYNCS.PHASECHK.TRANS64 P0, [R2+URZ+0x32460], R0 ;  /* 0x03246000020085a7 */ /* 0x000e64000800007f */
[----:B-1----:R-:W-:Y:S05]  /*2ece0*/  @!P0 BRA `(.L_x_3383) ;  /* 0xfffffffc00f08947 */ /* 0x002fea000383ffff */
[----:B------:R-:W-:Y:S05]  /*2ecf0*/  BRA `(.L_x_3516) ;  /* 0xffffffa400ac7947 */ /* 0x000fea000383ffff */
.L_x_3398:
[----:B0-----:R0:W1:Y:S02]  /*2ed00*/  SYNCS.PHASECHK.TRANS64.TRYWAIT P0, [R2+URZ+0x32440], R6 ;  /* 0x03244006020075a7 */ /* 0x001064000800017f */
[----:B-1----:R-:W-:Y:S05]  /*2ed10*/  @!P0 NANOSLEEP.SYNCS 0x989680 ;  /* 0x009896800000895d */ /* 0x002fea0003900000 */
[----:B------:R-:W1:Y:S02]  /*2ed20*/  @!P0 SYNCS.PHASECHK.TRANS64 P0, [R2+URZ+0x32440], R6 ;  /* 0x03244006020085a7 */ /* 0x000e64000800007f */
[----:B-1----:R-:W-:Y:S05]  /*2ed30*/  @!P0 BRA `(.L_x_3398) ;  /* 0xfffffffc00f08947 */ /* 0x002fea000383ffff */
[----:B------:R-:W-:Y:S05]  /*2ed40*/  BRA `(.L_x_3517) ;  /* 0xffffffac00e47947 */ /* 0x000fea000383ffff */
.L_x_3403:
[----:B-1----:R1:W2:Y:S02]  /*2ed50*/  SYNCS.PHASECHK.TRANS64.TRYWAIT P0, [R2+URZ+0x32460], R6 ;  /* 0x03246006020075a7 */ /* 0x0022a4000800017f */
[----:B--2---:R-:W-:Y:S05]  /*2ed60*/  @!P0 NANOSLEEP.SYNCS 0x989680 ;  /* 0x009896800000895d */ /* 0x004fea0003900000 */
[----:B------:R-:W2:Y:S02]  /*2ed70*/  @!P0 SYNCS.PHASECHK.TRANS64 P0, [R2+URZ+0x32460], R6 ;  /* 0x03246006020085a7 */ /* 0x000ea4000800007f */
[----:B--2---:R-:W-:Y:S05]  /*2ed80*/  @!P0 BRA `(.L_x_3403) ;  /* 0xfffffffc00f08947 */ /* 0x004fea000383ffff */
[----:B------:R-:W-:Y:S05]  /*2ed90*/  BRA `(.L_x_3518) ;  /* 0xffffffb000607947 */ /* 0x000fea000383ffff */
.L_x_3414:
[----:B0-----:R0:W1:Y:S02]  /*2eda0*/  SYNCS.PHASECHK.TRANS64.TRYWAIT P0, [R2+URZ+0x32440], R3 ;  /* 0x03244003020075a7 */ /* 0x001064000800017f */
[----:B-1----:R-:W-:Y:S05]  /*2edb0*/  @!P0 NANOSLEEP.SYNCS 0x989680 ;  /* 0x009896800000895d */ /* 0x002fea0003900000 */
[----:B------:R-:W1:Y:S02]  /*2edc0*/  @!P0 SYNCS.PHASECHK.TRANS64 P0, [R2+URZ+0x32440], R3 ;  /* 0x03244003020085a7 */ /* 0x000e64000800007f */
[----:B-1----:R-:W-:Y:S05]  /*2edd0*/  @!P0 BRA `(.L_x_3414) ;  /* 0xfffffffc00f08947 */ /* 0x002fea000383ffff */
[----:B------:R-:W-:Y:S05]  /*2ede0*/  BRA `(.L_x_3519) ;  /* 0xffffffb800487947 */ /* 0x000fea000383ffff */
.L_x_3419:
[----:B-1----:R1:W2:Y:S02]  /*2edf0*/  SYNCS.PHASECHK.TRANS64.TRYWAIT P0, [R2+URZ+0x32460], R3 ;  /* 0x03246003020075a7 */ /* 0x0022a4000800017f */
[----:B--2---:R-:W-:Y:S05]  /*2ee00*/  @!P0 NANOSLEEP.SYNCS 0x989680 ;  /* 0x009896800000895d */ /* 0x004fea0003900000 */
[----:B------:R-:W2:Y:S02]  /*2ee10*/  @!P0 SYNCS.PHASECHK.TRANS64 P0, [R2+URZ+0x32460], R3 ;  /* 0x03246003020085a7 */ /* 0x000ea4000800007f */
[----:B--2---:R-:W-:Y:S05]  /*2ee20*/  @!P0 BRA `(.L_x_3419) ;  /* 0xfffffffc00f08947 */ /* 0x004fea000383ffff */
[----:B------:R-:W-:Y:S05]  /*2ee30*/  BRA `(.L_x_3520) ;  /* 0xffffffb800c47947 */ /* 0x000fea000383ffff */
.L_x_3430:
[----:B0-----:R0:W1:Y:S02]  /*2ee40*/  SYNCS.PHASECHK.TRANS64.TRYWAIT P0, [R3+URZ+0x32440], R2 ;  /* 0x03244002030075a7 */ /* 0x001064000800017f */
[----:B-1----:R-:W-:Y:S05]  /*2ee50*/  @!P0 NANOSLEEP.SYNCS 0x989680 ;  /* 0x009896800000895d */ /* 0x002fea0003900000 */
[----:B------:R-:W1:Y:S02]  /*2ee60*/  @!P0 SYNCS.PHASECHK.TRANS64 P0, [R3+URZ+0x32440], R2 ;  /* 0x03244002030085a7 */ /* 0x000e64000800007f */
[----:B-1----:R-:W-:Y:S05]  /*2ee70*/  @!P0 BRA `(.L_x_3430) ;  /* 0xfffffffc00f08947 */ /* 0x002fea000383ffff */
[----:B------:R-:W-:Y:S05]  /*2ee80*/  BRA `(.L_x_3521) ;  /* 0xffffffc000947947 */ /* 0x000fea000383ffff */
.L_x_3435:
[----:B-1----:R1:W2:Y:S02]  /*2ee90*/  SYNCS.PHASECHK.TRANS64.TRYWAIT P0, [R3+URZ+0x32460], R2 ;  /* 0x03246002030075a7 */ /* 0x0022a4000800017f */
[----:B--2---:R-:W-:Y:S05]  /*2eea0*/  @!P0 NANOSLEEP.SYNCS 0x989680 ;  /* 0x009896800000895d */ /* 0x004fea0003900000 */
[----:B------:R-:W2:Y:S02]  /*2eeb0*/  @!P0 SYNCS.PHASECHK.TRANS64 P0, [R3+URZ+0x32460], R2 ;  /* 0x03246002030085a7 */ /* 0x000ea4000800007f */
[----:B--2---:R-:W-:Y:S05]  /*2eec0*/  @!P0 BRA `(.L_x_3435) ;  /* 0xfffffffc00f08947 */ /* 0x004fea000383ffff */
[----:B------:R-:W-:Y:S05]  /*2eed0*/  BRA `(.L_x_3522) ;  /* 0xffffffc400107947 */ /* 0x000fea000383ffff */
.L_x_3447:
[----:B------:R-:W3:Y:S01]  /*2eee0*/  LDL R3, [R1+0x470] ;  /* 0x0004700001037983 */ /* 0x000ee20000100800 */
[----:B------:R-:W-:Y:S01]  /*2eef0*/  BSSY B0, `(.L_x_3523) ;  /* 0x0000008000007945 */ /* 0x000fe20003800000 */
[----:B------:R-:W-:Y:S02]  /*2ef00*/  IMAD.MOV.U32 R12, RZ, RZ, RZ ;  /* 0x000000ffff0c7224 */ /* 0x000fe400078e00ff */
[----:B------:R-:W-:Y:S02]  /*2ef10*/  IMAD.MOV.U32 R11, RZ, RZ, 0x1f ;  /* 0x0000001fff0b7424 */ /* 0x000fe400078e00ff */
[----:B------:R-:W-:Y:S02]  /*2ef20*/  IMAD.MOV.U32 R15, RZ, RZ, -0x1 ;  /* 0xffffffffff0f7424 */ /* 0x000fe400078e00ff */
[----:B---3--:R-:W-:-:S07]  /*2ef30*/  IMAD.MOV.U32 R13, RZ, RZ, R3 ;  /* 0x000000ffff0d7224 */ /* 0x008fce00078e0003 */
[----:B0-2---:R-:W-:Y:S05]  /*2ef40*/  WARPSYNC.COLLECTIVE R15, `(.L_x_3524) ;  /* 0x000000000f087348 */ /* 0x005fea0003c00000 */
[----:B------:R1:W3:Y:S02]  /*2ef50*/  SHFL.IDX P6, R14, R13, R12, R11 ;  /* 0x0000000c0d0e7389 */ /* 0x0002e400000c000b */
[----:B0123--:R-:W-:Y:S01]  /*2ef60*/  ENDCOLLECTIVE ;  /* 0x000000000000791b */ /* 0x00ffe20003800000 */
.L_x_3524:
[----:B------:R-:W-:Y:S05]  /*2ef70*/  BSYNC B0 ;  /* 0x0000000000007941 */ /* 0x000fea0003800000 */
.L_x_3523:
        /* <DEDUP_REMOVED lines=9> */
.L_x_3525:
        /* <DEDUP_REMOVED lines=26> */
.L_x_3526:
        /* <DEDUP_REMOVED lines=8> */
.L_x_3527:
        /* <DEDUP_REMOVED lines=8> */
.L_x_3528:
        /* <DEDUP_REMOVED lines=8> */
.L_x_3529:
        /* <DEDUP_REMOVED lines=8> */
.L_x_3530:
        /* <DEDUP_REMOVED lines=9> */
.L_x_3531:
[----:B------:R-:W-:Y:S01]  /*2f440*/  IMAD.MOV.U32 R10, RZ, RZ, R14 ;  /* 0x000000ffff0a7224 */ /* 0x000fe200078e000e */
[----:B------:R-:W-:Y:S06]  /*2f450*/  BRA `(.L_x_3532) ;  /* 0xffffffc800547947 */ /* 0x000fec000383ffff */
.L_x_3450:
        /* <DEDUP_REMOVED lines=8> */
.L_x_3534:
[----:B------:R-:W-:Y:S05]  /*2f4e0*/  BSYNC B0 ;  /* 0x0000000000007941 */ /* 0x000fea0003800000 */
.L_x_3533:
        /* <DEDUP_REMOVED lines=10> */
.L_x_3535:
        /* <DEDUP_REMOVED lines=8> */
.L_x_3536:
        /* <DEDUP_REMOVED lines=8> */
.L_x_3537:
        /* <DEDUP_REMOVED lines=8> */
.L_x_3538:
        /* <DEDUP_REMOVED lines=9> */
.L_x_3539:
[----:B------:R-:W-:Y:S01]  /*2f7a0*/  IMAD.MOV.U32 R10, RZ, RZ, R14 ;  /* 0x000000ffff0a7224 */ /* 0x000fe200078e000e */
[----:B------:R-:W-:Y:S06]  /*2f7b0*/  BRA `(.L_x_3540) ;  /* 0xffffffc800287947 */ /* 0x000fec000383ffff */
.L_x_3452:
[----:B------:R-:W-:Y:S01]  /*2f7c0*/  BSSY B0, `(.L_x_3541) ;  /* 0x0000006000007945 */ /* 0x000fe20003800000 */
[----:B------:R-:W-:Y:S01]  /*2f7d0*/  PLOP3.LUT P6, PT, P6, PT, PT, 0x8, 0x0 ;  /* 0x000000000000781c */ /* 0x000fe200037ce170 */
[----:B------:R-:W-:-:S12]  /*2f7e0*/  IMAD.MOV.U32 R15, RZ, RZ, -0x1 ;  /* 0xffffffffff0f7424 */ /* 0x000fd800078e00ff */
[----:B0-----:R-:W-:Y:S05]  /*2f7f0*/  WARPSYNC.COLLECTIVE R15, `(.L_x_3542) ;  /* 0x000000000f087348 */ /* 0x001fea0003c00000 */
[----:B------:R-:W-:Y:S01]  /*2f800*/  VOTE.ANY R14, PT, P6 ;  /* 0x00000000000e7806 */ /* 0x000fe200030e0100 */
[----:B0-----:R-:W-:Y:S06]  /*2f810*/  ENDCOLLECTIVE ;  /* 0x000000000000791b */ /* 0x001fec0003800000 */
.L_x_3542:
[----:B------:R-:W-:Y:S05]  /*2f820*/  BSYNC B0 ;  /* 0x0000000000007941 */ /* 0x000fea0003800000 */
.L_x_3541:
        /* <DEDUP_REMOVED lines=10> */
.L_x_3543:
[----:B------:R-:W-:Y:S02]  /*2f8d0*/  IMAD.MOV.U32 R13, RZ, RZ, R6 ;  /* 0x000000ffff0d7224 */ /* 0x000fe400078e0006 */
[----:B------:R-:W-:-:S07]  /*2f8e0*/  IMAD.MOV.U32 R4, RZ, RZ, R14 ;  /* 0x000000ffff047224 */ /* 0x000fce00078e000e */
[----:B------:R-:W-:Y:S05]  /*2f8f0*/  WARPSYNC.COLLECTIVE R15, `(.L_x_3544) ;  /* 0x000000000f087348 */ /* 0x000fea0003c00000 */
[----:B------:R0:W1:Y:S02]  /*2f900*/  SHFL.IDX P6, R14, R13, R12, R11 ;  /* 0x0000000c0d0e7389 */ /* 0x00006400000c000b */
[----:B01----:R-:W-:Y:S01]  /*2f910*/  ENDCOLLECTIVE ;  /* 0x000000000000791b */ /* 0x003fe20003800000 */
.L_x_3544:
[----:B------:R-:W-:Y:S02]  /*2f920*/  IMAD.MOV.U32 R6, RZ, RZ, R14 ;  /* 0x000000ffff067224 */ /* 0x000fe400078e000e */
[----:B------:R-:W-:-:S05]  /*2f930*/  IMAD.IADD R5, R9, 0x1, R16 ;  /* 0x0000000109057824 */ /* 0x000fca00078e0210 */
[----:B------:R1:W-:Y:S01]  /*2f940*/  STL [R1+0x47c], R5 ;  /* 0x00047c0501007387 */ /* 0x0003e20000100800 */
[----:B------:R-:W-:Y:S05]  /*2f950*/  BRA `(.L_x_3545) ;  /* 0xffffffc800087947 */ /* 0x000fea000383ffff */
.L_x_3454:
[----:B------:R-:W-:Y:S01]  /*2f960*/  BSSY B0, `(.L_x_3546) ;  /* 0x0000008000007945 */ /* 0x000fe20003800000 */
[----:B------:R-:W-:Y:S02]  /*2f970*/  IMAD.MOV.U32 R13, RZ, RZ, R2 ;  /* 0x000000ffff0d7224 */ /* 0x000fe400078e0002 */
[----:B------:R-:W-:Y:S02]  /*2f980*/  IMAD.MOV.U32 R12, RZ, RZ, R9 ;  /* 0x000000ffff0c7224 */ /* 0x000fe400078e0009 */
[----:B------:R-:W-:Y:S02]  /*2f990*/  IMAD.MOV.U32 R11, RZ, RZ, 0x1f ;  /* 0x0000001fff0b7424 */ /* 0x000fe400078e00ff */
[----:B------:R-:W-:-:S07]  /*2f9a0*/  IMAD.MOV.U32 R15, RZ, RZ, -0x1 ;  /* 0xffffffffff0f7424 */ /* 0x000fce00078e00ff */
[----:B01----:R-:W-:Y:S05]  /*2f9b0*/  WARPSYNC.COLLECTIVE R15, `(.L_x_3547) ;  /* 0x000000000f087348 */ /* 0x003fea0003c00000 */
[----:B------:R2:W3:Y:S02]  /*2f9c0*/  SHFL.IDX P6, R14, R13, R12, R11 ;  /* 0x0000000c0d0e7389 */ /* 0x0004e400000c000b */
[----:B0123--:R-:W-:Y:S01]  /*2f9d0*/  ENDCOLLECTIVE ;  /* 0x000000000000791b */ /* 0x00ffe20003800000 */
.L_x_3547:
[----:B------:R-:W-:Y:S05]  /*2f9e0*/  BSYNC B0 ;  /* 0x0000000000007941 */ /* 0x000fea0003800000 */
.L_x_3546:
[----:B------:R-:W-:Y:S01]  /*2f9f0*/  IMAD.MOV.U32 R2, RZ, RZ, R14 ;  /* 0x000000ffff027224 */ /* 0x000fe200078e000e */
[----:B------:R-:W-:Y:S06]  /*2fa00*/  BRA `(.L_x_3548) ;  /* 0xffffffc400f47947 */ /* 0x000fec000383ffff */
.L_x_3460:
[----:B0-----:R0:W1:Y:S02]  /*2fa10*/  SYNCS.PHASECHK.TRANS64.TRYWAIT P0, [R0+URZ+0x32420], R3 ;  /* 0x03242003000075a7 */ /* 0x001064000800017f */
[----:B-1----:R-:W-:Y:S05]  /*2fa20*/  @!P0 NANOSLEEP.SYNCS 0x989680 ;  /* 0x009896800000895d */ /* 0x002fea0003900000 */
[----:B------:R-:W1:Y:S02]  /*2fa30*/  @!P0 SYNCS.PHASECHK.TRANS64 P0, [R0+URZ+0x32420], R3 ;  /* 0x03242003000085a7 */ /* 0x000e64000800007f */
[----:B-1----:R-:W-:Y:S05]  /*2fa40*/  @!P0 BRA `(.L_x_3460) ;  /* 0xfffffffc00f08947 */ /* 0x002fea000383ffff */
[----:B------:R-:W-:Y:S05]  /*2fa50*/  BRA `(.L_x_3549) ;  /* 0xffffffd000947947 */ /* 0x000fea000383ffff */
.L_x_3461:
        /* <DEDUP_REMOVED lines=11> */
.L_x_3551:
[----:B------:R-:W-:Y:S05]  /*2fb10*/  BSYNC B0 ;  /* 0x0000000000007941 */ /* 0x000fea0003800000 */
.L_x_3550:
[----:B------:R-:W-:Y:S05]  /*2fb20*/  BRA `(.L_x_3552) ;  /* 0xffffffd0007c7947 */ /* 0x000fea000383ffff */
.L_x_3464:
[----:B------:R-:W-:Y:S01]  /*2fb30*/  BSSY B1, `(.L_x_3553) ;  /* 0x0000006000017945 */ /* 0x000fe20003800000 */
[----:B------:R-:W-:-:S07]  /*2fb40*/  IMAD.MOV.U32 R15, RZ, RZ, -0x1 ;  /* 0xffffffffff0f7424 */ /* 0x000fce00078e00ff */
[----:B01----:R-:W-:Y:S05]  /*2fb50*/  WARPSYNC.COLLECTIVE R15, `(.L_x_3554) ;  /* 0x000000000f0c7348 */ /* 0x003fea0003c00000 */
[----:B------:R-:W-:Y:S02]  /*2fb60*/  ELECT P6, UR62, PT ;  /* 0x00000000003e782f */ /* 0x000fe400038c0000 */
[----:B------:R-:W-:Y:S01]  /*2fb70*/  MOV R14, UR62 ;  /* 0x0000003e000e7c02 */ /* 0x000fe20008000f00 */
[----:B01----:R-:W-:Y:S10]  /*2fb80*/  ENDCOLLECTIVE ;  /* 0x000000000000791b */ /* 0x003ff40003800000 */
.L_x_3554:
[----:B------:R-:W-:Y:S05]  /*2fb90*/  BSYNC B1 ;  /* 0x0000000000017941 */ /* 0x000fea0003800000 */
.L_x_3553:
[----:B------:R-:W-:Y:S05]  /*2fba0*/  BRA `(.L_x_3555) ;  /* 0xffffffd000747947 */ /* 0x000fea000383ffff */
.L_x_3466:
[----:B0-----:R0:W1:Y:S02]  /*2fbb0*/  SYNCS.PHASECHK.TRANS64.TRYWAIT P0, [R6+URZ], R5 ;  /* 0x00000005060075a7 */ /* 0x001064000800017f */
[----:B-1----:R-:W-:Y:S05]  /*2fbc0*/  @!P0 NANOSLEEP.SYNCS 0x989680 ;  /* 0x009896800000895d */ /* 0x002fea0003900000 */
[----:B------:R-:W1:Y:S02]  /*2fbd0*/  @!P0 SYNCS.PHASECHK.TRANS64 P0, [R6+URZ], R5 ;  /* 0x00000005060085a7 */ /* 0x000e64000800007f */
[----:B-1----:R-:W-:Y:S05]  /*2fbe0*/  @!P0 BRA `(.L_x_3466) ;  /* 0xfffffffc00f08947 */ /* 0x002fea000383ffff */
[----:B------:R-:W-:Y:S05]  /*2fbf0*/  BRA `(.L_x_3556) ;  /* 0xffffffd000ac7947 */ /* 0x000fea000383ffff */
.L_x_3467:
[----:B-1----:R1:W2:Y:S02]  /*2fc00*/  SYNCS.PHASECHK.TRANS64.TRYWAIT P0, [R7+URZ], R2 ;  /* 0x00000002070075a7 */ /* 0x0022a4000800017f */
[----:B--2---:R-:W-:Y:S05]  /*2fc10*/  @!P0 NANOSLEEP.SYNCS 0x989680 ;  /* 0x009896800000895d */ /* 0x004fea0003900000 */
[----:B------:R-:W2:Y:S02]  /*2fc20*/  @!P0 SYNCS.PHASECHK.TRANS64 P0, [R7+URZ], R2 ;  /* 0x00000002070085a7 */ /* 0x000ea4000800007f */
[----:B--2---:R-:W-:Y:S05]  /*2fc30*/  @!P0 BRA `(.L_x_3467) ;  /* 0xfffffffc00f08947 */ /* 0x004fea000383ffff */
[----:B------:R-:W-:Y:S05]  /*2fc40*/  BRA `(.L_x_3557) ;  /* 0xffffffd000a07947 */ /* 0x000fea000383ffff */
.L_x_3469:
[----:B--2---:R2:W3:Y:S02]  /*2fc50*/  SYNCS.PHASECHK.TRANS64.TRYWAIT P0, [R4+URZ], R5 ;  /* 0x00000005040075a7 */ /* 0x0044e4000800017f */
[----:B---3--:R-:W-:Y:S05]  /*2fc60*/  @!P0 NANOSLEEP.SYNCS 0x989680 ;  /* 0x009896800000895d */ /* 0x008fea0003900000 */
[----:B------:R-:W3:Y:S02]  /*2fc70*/  @!P0 SYNCS.PHASECHK.TRANS64 P0, [R4+URZ], R5 ;  /* 0x00000005040085a7 */ /* 0x000ee4000800007f */
[----:B---3--:R-:W-:Y:S05]  /*2fc80*/  @!P0 BRA `(.L_x_3469) ;  /* 0xfffffffc00f08947 */ /* 0x008fea000383ffff */
[----:B------:R-:W-:Y:S05]  /*2fc90*/  BRA `(.L_x_3558) ;  /* 0xffffffd000a47947 */ /* 0x000fea000383ffff */
        .type           $_ZN7cutlass13device_kernelIN5flash11enable_sm90INS1_16FlashAttnFwdSm90INS1_25CollectiveMainloopFwdSm90ILi2EN4cute5tupleIJNS5_1CILi1EEES8_S8_EEENS6_IJNS7_ILi128EEENS7_ILi96EEENS7_ILi64EEEEEELi256ENS_6half_tEfNS_4arch4Sm90ELb0ELb1ELb1ELb1ELb0ELb0ELb1ELb1ELb0ELb1ELb1ELb0EEENS1_21CollectiveEpilogueFwdINS6_IJSA_NS7_ILi256EEESB_EEES9_SE_SG_Li256ELb1ELb1ELb1ELb0EEENS1_36VarlenDynamicPersistentTileSchedulerILi128ELi96ELi256ELi128ELb1ELb1ELb1ELb1ELb0ELb1EEEEEEEEEvNT_6ParamsE$_ZZN5flash25CollectiveMainloopFwdSm90ILi2EN4cute5tupleIJNS1_1CILi1EEES4_S4_EEENS2_IJNS3_ILi128EEENS3_ILi96EEENS3_ILi64EEEEEELi256EN7cutlass6half_tEfNSA_4arch4Sm90ELb0ELb1ELb1ELb1ELb0ELb0ELb1ELb1ELb0ELb1ELb1ELb0EE3mmaINS_16FlashAttnFwdSm90ISE_NS_21CollectiveEpilogueFwdINS2_IJS6_NS3_ILi256EEES7_EEES5_SB_SD_Li256ELb1ELb1ELb1ELb0EEENS_36VarlenDynamicPersistentTileSchedulerILi128ELi96ELi256ELi128ELb1ELb1ELb1ELb1ELb0ELb1EEEE13SharedStorageENS1_6TensorINS1_11ArrayEngineIfLm128EEENS1_6LayoutINS2_IJNS2_IJNS3_ILi2EEEST_NS3_ILi32EEEEEES4_S4_EEENS2_IJNS2_IJS4_ST_NS3_ILi4EEEEEENS3_ILi0EEESZ_EEEEEEENS_7SoftmaxILi2ELi0EEEEEbRKNSE_6ParamsENSA_25PipelineTmaAsyncNoClusterILi2ENSA_16PipelineTmaAsyncILi2EEEEES1B_RNSA_13PipelineStateILj2EEERT0_RT1_iRiRKNS_16SeqlenInfoQKNewKILb1ELb0EEENS2_IJiiiiEEERT_ENKUliT_T0_T1_E_clIZSF_ISO_S12_S14_EbS17_S1B_S1B_S1E_S1G_S1I_iS1J_S1N_S1O_S1Q_EUlRS1R_iE1_NS3_ILb0EEENS3_ILb1EEEEEDaiS1R_S1S_S1T_,@function
        .size           $_ZN7cutlass13device_kernelIN5flash11enable_sm90INS1_16FlashAttnFwdSm90INS1_25CollectiveMainloopFwdSm90ILi2EN4cute5tupleIJNS5_1CILi1EEES8_S8_EEENS6_IJNS7_ILi128EEENS7_ILi96EEENS7_ILi64EEEEEELi256ENS_6half_tEfNS_4arch4Sm90ELb0ELb1ELb1ELb1ELb0ELb0ELb1ELb1ELb0ELb1ELb1ELb0EEENS1_21CollectiveEpilogueFwdINS6_IJSA_NS7_ILi256EEESB_EEES9_SE_SG_Li256ELb1ELb1ELb1ELb0EEENS1_36VarlenDynamicPersistentTileSchedulerILi128ELi96ELi256ELi128ELb1ELb1ELb1ELb1ELb0ELb1EEEEEEEEEvNT_6ParamsE$_ZZN5flash25CollectiveMainloopFwdSm90ILi2EN4cute5tupleIJNS1_1CILi1EEES4_S4_EEENS2_IJNS3_ILi128EEENS3_ILi96EEENS3_ILi64EEEEEELi256EN7cutlass6half_tEfNSA_4arch4Sm90ELb0ELb1ELb1ELb1ELb0ELb0ELb1ELb1ELb0ELb1ELb1ELb0EE3mmaINS_16FlashAttnFwdSm90ISE_NS_21CollectiveEpilogueFwdINS2_IJS6_NS3_ILi256EEES7_EEES5_SB_SD_Li256ELb1ELb1ELb1ELb0EEENS_36VarlenDynamicPersistentTileSchedulerILi128ELi96ELi256ELi128ELb1ELb1ELb1ELb1ELb0ELb1EEEE13SharedStorageENS1_6TensorINS1_11ArrayEngineIfLm128EEENS1_6LayoutINS2_IJNS2_IJNS3_ILi2EEEST_NS3_ILi32EEEEEES4_S4_EEENS2_IJNS2_IJS4_ST_NS3_ILi4EEEEEENS3_ILi0EEESZ_EEEEEEENS_7SoftmaxILi2ELi0EEEEEbRKNSE_6ParamsENSA_25PipelineTmaAsyncNoClusterILi2ENSA_16PipelineTmaAsyncILi2EEEEES1B_RNSA_13PipelineStateILj2EEERT0_RT1_iRiRKNS_16SeqlenInfoQKNewKILb1ELb0EEENS2_IJiiiiEEERT_ENKUliT_T0_T1_E_clIZSF_ISO_S12_S14_EbS17_S1B_S1B_S1E_S1G_S1I_iS1J_S1N_S1O_S1Q_EUlRS1R_iE1_NS3_ILb0EEENS3_ILb1EEEEEDaiS1R_S1S_S1T_,(.L_x_6139 - $_ZN7cutlass13device_kernelIN5flash11enable_sm90INS1_16FlashAttnFwdSm90INS1_25CollectiveMainloopFwdSm90ILi2EN4cute5tupleIJNS5_1CILi1EEES8_S8_EEENS6_IJNS7_ILi128EEENS7_ILi96EEENS7_ILi64EEEEEELi256ENS_6half_tEfNS_4arch4Sm90ELb0ELb1ELb1ELb1ELb0ELb0ELb1ELb1ELb0ELb1ELb1ELb0EEENS1_21CollectiveEpilogueFwdINS6_IJSA_NS7_ILi256EEESB_EEES9_SE_SG_Li256ELb1ELb1ELb1ELb0EEENS1_36VarlenDynamicPersistentTileSchedulerILi128ELi96ELi256ELi128ELb1ELb1ELb1ELb1ELb0ELb1EEEEEEEEEvNT_6ParamsE$_ZZN5flash25CollectiveMainloopFwdSm90ILi2EN4cute5tupleIJNS1_1CILi1EEES4_S4_EEENS2_IJNS3_ILi128EEENS3_ILi96EEENS3_ILi64EEEEEELi256EN7cutlass6half_tEfNSA_4arch4Sm90ELb0ELb1ELb1ELb1ELb0ELb0ELb1ELb1ELb0ELb1ELb1ELb0EE3mmaINS_16FlashAttnFwdSm90ISE_NS_21CollectiveEpilogueFwdINS2_IJS6_NS3_ILi256EEES7_EEES5_SB_SD_Li256ELb1ELb1ELb1ELb0EEENS_36VarlenDynamicPersistentTileSchedulerILi128ELi96ELi256ELi128ELb1ELb1ELb1ELb1ELb0ELb1EEEE13SharedStorageENS1_6TensorINS1_11ArrayEngineIfLm128EEENS1_6LayoutINS2_IJNS2_IJNS3_ILi2EEEST_NS3_ILi32EEEEEES4_S4_EEENS2_IJNS2_IJS4_ST_NS3_ILi4EEEEEENS3_ILi0EEESZ_EEEEEEENS_7SoftmaxILi2ELi0EEEEEbRKNSE_6ParamsENSA_25PipelineTmaAsyncNoClusterILi2ENSA_16PipelineTmaAsyncILi2EEEEES1B_RNSA_13PipelineStateILj2EEERT0_RT1_iRiRKNS_16SeqlenInfoQKNewKILb1ELb0EEENS2_IJiiiiEEERT_ENKUliT_T0_T1_E_clIZSF_ISO_S12_S14_EbS17_S1B_S1B_S1E_S1G_S1I_iS1J_S1N_S1O_S1Q_EUlRS1R_iE1_NS3_ILb0EEENS3_ILb1EEEEEDaiS1R_S1S_S1T_)
$_ZN7cutlass13device_kernelIN5flash11enable_sm90INS1_16FlashAttnFwdSm90INS1_25CollectiveMainloopFwdSm90ILi2EN4cute5tupleIJNS5_1CILi1EEES8_S8_EEENS6_IJNS7_ILi128EEENS7_ILi96EEENS7_ILi64EEEEEELi256ENS_6half_tEfNS_4arch4Sm90ELb0ELb1ELb1ELb1ELb0ELb0ELb1ELb1ELb0ELb1ELb1ELb0EEENS1_21CollectiveEpilogueFwdINS6_IJSA_NS7_ILi256EEESB_EEES9_SE_SG_Li256ELb1ELb1ELb1ELb0EEENS1_36VarlenDynamicPersistentTileSchedulerILi128ELi96ELi256ELi128ELb1ELb1ELb1ELb1ELb0ELb1EEEEEEEEEvNT_6ParamsE$_ZZN5flash25CollectiveMainloopFwdSm90ILi2EN4cute5tupleIJNS1_1CILi1EEES4_S4_EEENS2_IJNS3_ILi128EEENS3_ILi96EEENS3_ILi64EEEEEELi256EN7cutlass6half_tEfNSA_4arch4Sm90ELb0ELb1ELb1ELb1ELb0ELb0ELb1ELb1ELb0ELb1ELb1ELb0EE3mmaINS_16FlashAttnFwdSm90ISE_NS_21CollectiveEpilogueFwdINS2_IJS6_NS3_ILi256EEES7_EEES5_SB_SD_Li256ELb1ELb1ELb1ELb0EEENS_36VarlenDynamicPersistentTileSchedulerILi128ELi96ELi256ELi128ELb1ELb1ELb1ELb1ELb0ELb1EEEE13SharedStorageENS1_6TensorINS1_11ArrayEngineIfLm128EEENS1_6LayoutINS2_IJNS2_IJNS3_ILi2EEEST_NS3_ILi32EEEEEES4_S4_EEENS2_IJNS2_IJS4_ST_NS3_ILi4EEEEEENS3_ILi0EEESZ_EEEEEEENS_7SoftmaxILi2ELi0EEEEEbRKNSE_6ParamsENSA_25PipelineTmaAsyncNoClusterILi2ENSA_16PipelineTmaAsyncILi2EEEEES1B_RNSA_13PipelineStateILj2EEERT0_RT1_iRiRKNS_16SeqlenInfoQKNewKILb1ELb0EEENS2_IJiiiiEEERT_ENKUliT_T0_T1_E_clIZSF_ISO_S12_S14_EbS17_S1B_S1B_S1E_S1G_S1I_iS1J_S1N_S1O_S1Q_EUlRS1R_iE1_NS3_ILb0EEENS3_ILb1EEEEEDaiS1R_S1S_S1T_:
        /* <DEDUP_REMOVED lines=48> */
.L_x_3560:
[----:B------:R-:W-:Y:S05]  /*2ffa0*/  BSYNC B3 ;  /* 0x0000000000037941 */ /* 0x000fea0003800000 */
.L_x_3559:
        /* <DEDUP_REMOVED lines=17> */
.L_x_3562:
[----:B------:R-:W-:Y:S05]  /*300c0*/  BSYNC B3 ;  /* 0x0000000000037941 */ /* 0x000fea0003800000 */
.L_x_3561:
        /* <DEDUP_REMOVED lines=10> */
.L_x_3564:
[----:B------:R-:W-:Y:S05]  /*30170*/  BSYNC B3 ;  /* 0x0000000000037941 */ /* 0x000fea0003800000 */
.L_x_3563:
[----:B------:R-:W2:Y:S04]  /*30180*/  LDL.64 R12, [R0] ;  /* 0x00000000000c7983 */ /* 0x000ea80000100a00 */
[----:B------:R-:W3:Y:S01]  /*30190*/  LDL.64 R8, [R0+0x28] ;  /* 0x0000280000087983 */ /* 0x000ee20000100a00 */
[C---:B------:R-:W-:Y:S02]  /*301a0*/  R2UR UR6, R4.reuse ;  /* 0x00000000040672ca */ /* 0x040fe400000e0000 */
[C---:B------:R-:W-:Y:S01]  /*301b0*/  R2UR UR7, R5.reuse ;  /* 0x00000000050772ca */ /* 0x040fe200000e0000 */
[----:B------:R-:W4:Y:S01]  /*301c0*/  LDL.64 R18, [R0+0x20] ;  /* 0x0000200000127983 */ /* 0x000f220000100a00 */
[C---:B------:R-:W-:Y:S02]  /*301d0*/  R2UR UR4, R4.reuse ;  /* 0x00000000040472ca */ /* 0x040fe400000e0000 */
[----:B------:R-:W-:Y:S01]  /*301e0*/  R2UR UR5, R5 ;  /* 0x00000000050572ca */ /* 0x000fe200000e0000 */
[----:B0----5:R-:W4:Y:S08]  /*301f0*/  LDL.64 R14, [R0+0x8] ;  /* 0x00000800000e7983 */ /* 0x021f300000100a00 */
[----:B--2---:R-:W2:Y:S04]  /*30200*/  LD.E R21, desc[UR6][R12.64] ;  /* 0x000000060c157980 */ /* 0x004ea8000c101900 */
[----:B---3--:R-:W2:Y:S01]  /*30210*/  LD.E.64 R8, desc[UR4][R8.64] ;  /* 0x0000000408087980 */ /* 0x008ea2000c101b00 */
[----:B------:R-:W-:Y:S05]  /*30220*/  WARPSYNC.ALL ;  /* 0x0000000000007948 */ /* 0x000fea0003800000 */
[----:B------:R-:W-:-:S02]  /*30230*/  R2UR UR4, R4 ;  /* 0x00000000040472ca */ /* 0x000fc400000e0000 */
[C---:B------:R-:W-:Y:S02]  /*30240*/  R2UR UR5, R5.reuse ;  /* 0x00000000050572ca */ /* 0x040fe400000e0000 */
[----:B------:R-:W-:Y:S02]  /*30250*/  R2UR UR6, R4 ;  /* 0x00000000040672ca */ /* 0x000fe400000e0000 */
[----:B------:R-:W-:-:S09]  /*30260*/  R2UR UR7, R5 ;  /* 0x00000000050772ca */ /* 0x000fd200000e0000 */
[----:B----4-:R-:W-:Y:S04]  /*30270*/  ST.E desc[UR4][R14.64], RZ ;  /* 0x000000ff0e007985 */ /* 0x010fe8000c101904 */
[----:B------:R-:W3:Y:S01]  /*30280*/  LD.E.64 R12, desc[UR6][R18.64] ;  /* 0x00000006120c7980 */ /* 0x000ee2000c101b00 */
[----:B--2---:R-:W-:Y:S01]  /*30290*/  IMAD R8, R21, 0x300, R8 ;  /* 0x0000030015087824 */ /* 0x004fe200078e0208 */
[----:B------:R-:W-:Y:S01]  /*302a0*/  R2UR UR7, R9 ;  /* 0x00000000090772ca */ /* 0x000fe200000e0000 */
[----:B------:R-:W-:Y:S01]  /*302b0*/  WARPGROUP.ARRIVE ;  /* 0x00000000000079c5 */ /* 0x000fe20000000000 */
[----:B------:R-:W-:Y:S02]  /*302c0*/  R2UR UR8, R4 ;  /* 0x00000000040872ca */ /* 0x000fe400000e0000 */
[----:B------:R-:W-:-:S02]  /*302d0*/  R2UR UR6, R8 ;  /* 0x00000000080672ca */ /* 0x000fc400000e0000 */
[C---:B------:R-:W-:Y:S02]  /*302e0*/  R2UR UR9, R5.reuse ;  /* 0x00000000050972ca */ /* 0x040fe400000e0000 */
[----:B------:R-:W-:Y:S02]  /*302f0*/  R2UR UR10, R4 ;  /* 0x00000000040a72ca */ /* 0x000fe400000e0000 */
[----:B------:R-:W-:Y:S02]  /*30300*/  R2UR UR11, R5 ;  /* 0x00000000050b72ca */ /* 0x000fe400000e0000 */
[----:B---3--:R-:W-:Y:S01]  /*30310*/  R2UR UR4, R12 ;  /* 0x000000000c0472ca */ /* 0x008fe200000e0000 */
[----:B------:R-:W-:Y:S01]  /*30320*/  IMAD.MOV.U32 R12, RZ, RZ, 0x1 ;  /* 0x00000001ff0c7424 */ /* 0x000fe200078e00ff */
[----:B------:R-:W-:-:S13]  /*30330*/  R2UR UR5, R13 ;  /* 0x000000000d0572ca */ /* 0x000fda00000e0000 */
[----:B------:R-:W-:Y:S03]  /*30340*/  HGMMA.64x96x16.F32 R24, gdesc[UR4], RZ, !UPT, gsb0 ;  /* 0x01600000041879f0 */ /* 0x000fe6000c0008ff */
[----:B------:R-:W-:Y:S02]  /*30350*/  WARPGROUP.DEPBAR.LE gsb0, 0x0 ;  /* 0x00008000000079c5 */ /* 0x000fe40000010000 */
[----:B------:R-:W-:Y:S04]  /*30360*/  ST.E desc[UR8][R14.64], R12 ;  /* 0x0000000c0e007985 */ /* 0x000fe8000c101908 */
[----:B------:R-:W2:Y:S01]  /*30370*/  LD.E.64 R20, desc[UR10][R18.64] ;  /* 0x0000000a12147980 */ /* 0x000ea2000c101b00 */
[----:B------:R-:W-:Y:S01]  /*30380*/  VIADD R72, R8, 0x2 ;  /* 0x0000000208487836 */ /* 0x000fe20000000000 */
[----:B------:R-:W-:Y:S01]  /*30390*/  WARPGROUP.ARRIVE ;  /* 0x00000000000079c5 */ /* 0x000fe20000000000 */
[----:B------:R-:W-:Y:S01]  /*303a0*/  IMAD.MOV.U32 R73, RZ, RZ, R9 ;  /* 0x000000ffff497224 */ /* 0x000fe200078e0009 */
[----:B------:R-:W-:-:S02]  /*303b0*/  R2UR UR8, R4 ;  /* 0x00000000040872ca */ /* 0x000fc400000e0000 */
[----:B------:R-:W-:Y:S02]  /*303c0*/  R2UR UR6, R72 ;  /* 0x00000000480672ca */ /* 0x000fe400000e0000 */
        /* <DEDUP_REMOVED lines=28> */
[----:B------:R-:W-:Y:S01]  /*30590*/  R2UR UR7, R9 ;  /* 0x00000000090772ca */ /* 0x000fe200000e0000 */
[----:B------:R-:W-:Y:S01]  /*305a0*/  WARPGROUP.ARRIVE ;  /* 0x00000000000079c5 */ /* 0x000fe20000000000 */
[----:B------:R-:W-:-:S02]  /*305b0*/  R2UR UR8, R4 ;  /* 0x00000000040872ca */ /* 0x000fc400000e0000 */
        /* <DEDUP_REMOVED lines=11> */
[----:B0-----:R-:W3:-:S12]  /*30670*/  LDL.64 R14, [R0] ;  /* 0x00000000000e7983 */ /* 0x001ed80000100a00 */
        /* <DEDUP_REMOVED lines=12> */
.L_x_3567:
[----:B------:R-:W-:Y:S05]  /*30740*/  BSYNC B3 ;  /* 0x0000000000037941 */ /* 0x000fea0003800000 */
.L_x_3566:
        /* <DEDUP_REMOVED lines=17> */
.L_x_3569:
[----:B------:R-:W-:Y:S05]  /*30860*/  BSYNC B3 ;  /* 0x0000000000037941 */ /* 0x000fea0003800000 */
.L_x_3568:
        /* <DEDUP_REMOVED lines=10> */
.L_x_3571:
[----:B------:R-:W-:Y:S05]  /*30910*/  BSYNC B3 ;  /* 0x0000000000037941 */ /* 0x000fea0003800000 */
.L_x_3570:
[----:B------:R-:W2:Y:S04]  /*30920*/  LDL.64 R8, [R0] ;  /* 0x0000000000087983 */ /* 0x000ea80000100a00 */
[----:B------:R-:W3:Y:S04]  /*30930*/  LDL.64 R20, [R0+0x58] ;  /* 0x0000580000147983 */ /* 0x000ee80000100a00 */
[----:B------:R-:W4:Y:S04]  /*30940*/  LDL.64 R14, [R0+0x48] ;  /* 0x00004800000e7983 */ /* 0x000f280000100a00 */
[----:B0----5:R-:W4:Y:S01]  /*30950*/  LDL.64 R18, [R0+0x50] ;  /* 0x0000500000127983 */ /* 0x021f220000100a00 */
[----:B------:R-:W-:-:S02]  /*30960*/  R2UR UR6, R4 ;  /* 0x00000000040672ca */ /* 0x000fc400000e0000 */
[C---:B------:R-:W-:Y:S01]  /*30970*/  R2UR UR7, R5.reuse ;  /* 0x00000000050772ca */ /* 0x040fe200000e0000 */
[----:B------:R-:W4:Y:S01]  /*30980*/  LDL.LU R74, [R1+0x490] ;  /* 0x00049000014a7983 */ /* 0x000f220000300800 */
[----:B------:R-:W-:Y:S02]  /*30990*/  R2UR UR4, R4 ;  /* 0x00000000040472ca */ /* 0x000fe400000e0000 */
[----:B------:R-:W-:-:S09]  /*309a0*/  R2UR UR5, R5 ;  /* 0x00000000050572ca */ /* 0x000fd200000e0000 */
        /* <DEDUP_REMOVED lines=14> */
[----:B--2---:R-:W-:Y:S01]  /*30a90*/  IMAD R8, R13, 0xc00, R8 ;  /* 0x00000c000d087824 */ /* 0x004fe200078e0208 */
[----:B------:R-:W-:-:S04]  /*30aa0*/  R2UR UR7, R9 ;  /* 0x00000000090772ca */ /* 0x000fc800000e0000 */
        /* <DEDUP_REMOVED lines=9> */
[----:B------:R-:W-:-:S02]  /*30b40*/  VIADD R72, R8, 0x2 ;  /* 0x0000000208487836 */ /* 0x000fc40000000000 */
[----:B------:R-:W-:-:S03]  /*30b50*/  IMAD.MOV.U32 R73, RZ, RZ, R9 ;  /* 0x000000ffff497224 */ /* 0x000fc600078e0009 */
[----:B------:R-:W-:Y:S02]  /*30b60*/  R2UR UR6, R72 ;  /* 0x00000000480672ca */ /* 0x000fe400000e0000 */
        /* <DEDUP_REMOVED lines=235> */
[----:B------:R-:W2:Y:S04]  /*31a20*/  @!P2 LDL.64 R8, [R0] ;  /* 0x000000000008a983 */ /* 0x000ea80000100a00 */
[----:B0-----:R-:W3:Y:S01]  /*31a30*/  @!P2 LDL.64 R14, [R0+0x18] ;  /* 0x00001800000ea983 */ /* 0x001ee20000100a00 */
[----:B------:R-:W-:-:S02]  /*31a40*/  @!P2 R2UR UR4, R4 ;  /* 0x000000000404a2ca */ /* 0x000fc400000e0000 */
[C---:B------:R-:W-:Y:S02]  /*31a50*/  @!P2 R2UR UR5, R5.reuse ;  /* 0x000000000505a2ca */ /* 0x040fe400000e0000 */
[----:B------:R-:W-:Y:S02]  /*31a60*/  SHF.R.U32.HI R18, RZ, 0x7, R13 ;  /* 0x00000007ff127819 */ /* 0x000fe4000001160d */
[----:B------:R-:W-:Y:S02]  /*31a70*/  @!P2 R2UR UR6, R4 ;  /* 0x000000000406a2ca */ /* 0x000fe400000e0000 */
[----:B------:R-:W-:Y:S02]  /*31a80*/  @!P2 R2UR UR7, R5 ;  /* 0x000000000507a2ca */ /* 0x000fe400000e0000 */
[----:B------:R-:W-:-:S05]  /*31a90*/  IADD3 R18, -R18, 0xb, RZ ;  /* 0x0000000b12127810 */ /* 0x000fca0007ffe1ff */
[----:B------:R0:W-:Y:S06]  /*31aa0*/  BAR.ARV R18, 0x100 ;  /* 0x000400120000751d */ /* 0x0001ec0000002000 */
[----:B--2---:R-:W2:Y:S04]  /*31ab0*/  @!P2 LD.E R8, desc[UR6][R8.64] ;  /* 0x000000060808a980 */ /* 0x004ea8000c101900 */
[----:B---3--:R-:W3:Y:S02]  /*31ac0*/  @!P2 LD.E.64 R14, desc[UR4][R14.64+0x30] ;  /* 0x000030040e0ea980 */ /* 0x008ee4000c101b00 */
[----:B---3--:R-:W-:-:S05]  /*31ad0*/  @!P2 MOV R19, R14 ;  /* 0x0000000e0013a202 */ /* 0x008fca0000000f00 */
[----:B--2---:R-:W-:-:S05]  /*31ae0*/  @!P2 IMAD R19, R8, 0x8, R19 ;  /* 0x000000080813a824 */ /* 0x004fca00078e0213 */
[----:B------:R-:W-:-:S04]  /*31af0*/  @!P2 PRMT R19, RZ, 0x654, R19 ;  /* 0x00000654ff13a816 */ /* 0x000fc80000000013 */
[----:B------:R1:W-:Y:S01]  /*31b00*/  @!P2 SYNCS.ARRIVE.TRANS64.RED.A1T0 RZ, [R19+URZ], RZ ;  /* 0x000000ff13ffa9a7 */ /* 0x0003e2000810043f */
[----:B------:R-:W2:Y:S01]  /*31b10*/  LDL.64 R8, [R0+0x68] ;  /* 0x0000680000087983 */ /* 0x000ea20000100a00 */
[----:B------:R-:W-:Y:S02]  /*31b20*/  R2UR UR4, R4 ;  /* 0x00000000040472ca */ /* 0x000fe400000e0000 */
[----:B------:R-:W-:-:S13]  /*31b30*/  R2UR UR5, R5 ;  /* 0x00000000050572ca */ /* 0x000fda00000e0000 */
[----:B--2---:R-:W2:Y:S01]  /*31b40*/  LD.E.64 R8, desc[UR4][R8.64] ;  /* 0x0000000408087980 */ /* 0x004ea2000c101b00 */
[----:B------:R-:W-:Y:S02]  /*31b50*/  R2UR UR4, R4 ;  /* 0x00000000040472ca */ /* 0x000fe400000e0000 */
[----:B------:R-:W-:-:S13]  /*31b60*/  R2UR UR5, R5 ;  /* 0x00000000050572ca */ /* 0x000fda00000e0000 */
[----:B0-----:R-:W3:Y:S01]  /*31b70*/  LD.E R18, desc[UR4][R6.64+0x24] ;  /* 0x0000240406127980 */ /* 0x001ee2000c101900 */
[C---:B------:R-:W-:Y:S02]  /*31b80*/  R2UR UR4, R4.reuse ;  /* 0x00000000040472ca */ /* 0x040fe400000e0000 */
[C---:B------:R-:W-:Y:S02]  /*31b90*/  R2UR UR5, R5.reuse ;  /* 0x00000000050572ca */ /* 0x040fe400000e0000 */
[C---:B------:R-:W-:Y:S02]  /*31ba0*/  R2UR UR14, R4.reuse ;  /* 0x00000000040e72ca */ /* 0x040fe400000e0000 */
[C---:B------:R-:W-:Y:S02]  /*31bb0*/  R2UR UR15, R5.reuse ;  /* 0x00000000050f72ca */ /* 0x040fe400000e0000 */
[----:B------:R-:W-:Y:S02]  /*31bc0*/  R2UR UR10, R4 ;  /* 0x00000000040a72ca */ /* 0x000fe400000e0000 */
[----:B------:R-:W-:-:S02]  /*31bd0*/  R2UR UR11, R5 ;  /* 0x00000000050b72ca */ /* 0x000fc400000e0000 */
[----:B------:R-:W-:Y:S02]  /*31be0*/  R2UR UR8, R4 ;  /* 0x00000000040872ca */ /* 0x000fe400000e0000 */
[C---:B------:R-:W-:Y:S02]  /*31bf0*/  R2UR UR9, R5.reuse ;  /* 0x00000000050972ca */ /* 0x040fe400000e0000 */
[----:B------:R-:W-:Y:S02]  /*31c00*/  LOP3.LUT R74, R74, 0xfff7ffff, RZ, 0xc0, !PT ;  /* 0xfff7ffff4a4a7812 */ /* 0x000fe400078ec0ff */
[----:B------:R-:W-:Y:S02]  /*31c10*/  R2UR UR12, R4 ;  /* 0x00000000040c72ca */ /* 0x000fe400000e0000 */
[----:B------:R-:W-:Y:S02]  /*31c20*/  R2UR UR13, R5 ;  /* 0x00000000050d72ca */ /* 0x000fe400000e0000 */
[----:B------:R-:W-:Y:S01]  /*31c30*/  @P2 LOP3.LUT R74, R74, 0x80000, RZ, 0xfc, !PT ;  /* 0x000800004a4a2812 */ /* 0x000fe200078efcff */
[----:B------:R-:W4:Y:S04]  /*31c40*/  LD.E R73, desc[UR10][R6.64+0xc] ;  /* 0x00000c0a06497980 */ /* 0x000f28000c101900 */
[----:B------:R0:W-:Y:S06]  /*31c50*/  STL [R1+0x490], R74 ;  /* 0x0004904a01007387 */ /* 0x0001ec0000100800 */
[----:B------:R-:W4:Y:S04]  /*31c60*/  LD.E R75, desc[UR12][R6.64+0x14] ;  /* 0x0000140c064b7980 */ /* 0x000f28000c101900 */
[----:B0-----:R-:W4:Y:S04]  /*31c70*/  LD.E R74, desc[UR8][R6.64+0x10] ;  /* 0x00001008064a7980 */ /* 0x001f28000c101900 */
[----:B--2---:R-:W2:Y:S01]  /*31c80*/  LD.E R72, desc[UR4][R8.64] ;  /* 0x0000000408487980 */ /* 0x004ea2000c101900 */
[----:B------:R-:W-:-:S02]  /*31c90*/  R2UR UR4, R4 ;  /* 0x00000000040472ca */ /* 0x000fc400000e0000 */
[----:B------:R-:W-:Y:S01]  /*31ca0*/  R2UR UR5, R5 ;  /* 0x00000000050572ca */ /* 0x000fe200000e0000 */
[----:B------:R-:W2:-:S12]  /*31cb0*/  LD.E R9, desc[UR14][R6.64+0x18] ;  /* 0x0000180e06097980 */ /* 0x000e98000c101900 */
[----:B------:R-:W2:Y:S01]  /*31cc0*/  LD.E R78, desc[UR4][R6.64] ;  /* 0x00000004064e7980 */ /* 0x000ea2000c101900 */
[----:B------:R-:W-:Y:S02]  /*31cd0*/  R2UR UR4, R4 ;  /* 0x00000000040472ca */ /* 0x000fe400000e0000 */
[----:B------:R-:W-:Y:S02]  /*31ce0*/  R2UR UR5, R5 ;  /* 0x00000000050572ca */ /* 0x000fe400000e0000 */
[----:B---3--:R-:W-:-:S11]  /*31cf0*/  ISETP.NE.AND P1, PT, R18, 0x1, PT ;  /* 0x000000011200780c */ /* 0x008fd60003f25270 */
[----:B------:R0:W3:Y:S02]  /*31d00*/  LD.E R80, desc[UR4][R2.64] ;  /* 0x0000000402507980 */ /* 0x0000e4000c101900 */
[C---:B------:R-:W-:Y:S02]  /*31d10*/  @P1 R2UR UR4, R4.reuse ;  /* 0x00000000040412ca */ /* 0x040fe400000e0000 */
[C---:B------:R-:W-:Y:S02]  /*31d20*/  @P1 R2UR UR5, R5.reuse ;  /* 0x00000000050512ca */ /* 0x040fe400000e0000 */
[----:B------:R-:W-:Y:S02]  /*31d30*/  @P1 R2UR UR6, R4 ;  /* 0x00000000040612ca */ /* 0x000fe400000e0000 */
[----:B------:R-:W-:-:S09]  /*31d40*/  @P1 R2UR UR7, R5 ;  /* 0x00000000050712ca */ /* 0x000fd200000e0000 */
[----:B------:R-:W3:Y:S04]  /*31d50*/  @P1 LD.E R77, desc[UR4][R6.64+0x28] ;  /* 0x00002804064d1980 */ /* 0x000ee8000c101900 */
[----:B------:R-:W3:Y:S01]  /*31d60*/  @P1 LD.E R76, desc[UR6][R6.64+0x2c] ;  /* 0x00002c06064c1980 */ /* 0x000ee2000c101900 */
[C---:B------:R-:W-:Y:S02]  /*31d70*/  R2UR UR4, R4.reuse ;  /* 0x00000000040472ca */ /* 0x040fe400000e0000 */
[C---:B------:R-:W-:Y:S02]  /*31d80*/  R2UR UR5, R5.reuse ;  /* 0x00000000050572ca */ /* 0x040fe400000e0000 */
[----:B------:R-:W-:Y:S02]  /*31d90*/  R2UR UR6, R4 ;  /* 0x00000000040672ca */ /* 0x000fe400000e0000 */
[----:B------:R-:W-:-:S09]  /*31da0*/  R2UR UR7, R5 ;  /* 0x00000000050772ca */ /* 0x000fd200000e0000 */
[----:B------:R-:W3:Y:S04]  /*31db0*/  LD.E R3, desc[UR4][R6.64+0x8] ;  /* 0x0000080406037980 */ /* 0x000ee8000c101900 */
[----:B------:R-:W3:Y:S01]  /*31dc0*/  LD.E R8, desc[UR6][R6.64+0x4] ;  /* 0x0000040606087980 */ /* 0x000ee2000c101900 */
[----:B------:R-:W-:Y:S01]  /*31dd0*/  BSSY B3, `(.L_x_3573) ;  /* 0x00000af000037945 */ /* 0x000fe20003800000 */
[----:B----4-:R-:W-:Y:S02]  /*31de0*/  IMAD R75, R10, -0x60, R75 ;  /* 0xffffffa00a4b7824 */ /* 0x010fe400078e024b */
[-C--:B--2---:R-:W-:Y:S01]  /*31df0*/  FMUL.FTZ R81, R45, R72.reuse ;  /* 0x000000482d517220 */ /* 0x084fe20000410000 */
[-C--:B------:R-:W-:Y:S01]  /*31e00*/  FMUL.FTZ R14, R24, R72.reuse ;  /* 0x00000048180e7220 */ /* 0x080fe20000410000 */
[-C--:B-1----:R-:W-:Y:S01]  /*31e10*/  FMUL.FTZ R19, R31, R72.reuse ;  /* 0x000000481f137220 */ /* 0x082fe20000410000 */
[-C--:B------:R-:W-:Y:S01]  /*31e20*/  FMUL.FTZ R24, R38, R72.reuse ;  /* 0x0000004826187220 */ /* 0x080fe20000410000 */
[-C--:B------:R-:W-:Y:S01]  /*31e30*/  FMUL.FTZ R31, R47, R72.reuse ;  /* 0x000000482f1f7220 */ /* 0x080fe20000410000 */
[-C--:B------:R-:W-:Y:S01]  /*31e40*/  FMUL.FTZ R38, R54, R72.reuse ;  /* 0x0000004836267220 */ /* 0x080fe20000410000 */
[-C--:B------:R-:W-:Y:S01]  /*31e50*/  FMUL.FTZ R47, R48, R72.reuse ;  /* 0x00000048302f7220 */ /* 0x080fe20000410000 */
[-C--:B------:R-:W-:Y:S01]  /*31e60*/  FMUL.FTZ R48, R49, R72.reuse ;  /* 0x0000004831307220 */ /* 0x080fe20000410000 */
[-C--:B------:R-:W-:Y:S01]  /*31e70*/  FMUL.FTZ R49, R52, R72.reuse ;  /* 0x0000004834317220 */ /* 0x080fe20000410000 */
[----:B------:R-:W-:Y:S01]  /*31e80*/  FMUL.FTZ R52, R57, R72 ;  /* 0x0000004839347220 */ /* 0x000fe20000410000 */
[----:B------:R-:W-:-:S04]  /*31e90*/  SHF.R.S32.HI R45, RZ, 0x1f, R78 ;  /* 0x0000001fff2d7819 */ /* 0x000fc8000001144e */
[----:B------:R-:W-:Y:S01]  /*31ea0*/  LEA.HI R54, R45, R78, RZ, 0x7 ;  /* 0x0000004e2d367211 */ /* 0x000fe200078f38ff */
[----:B0-----:R-:W-:-:S03]  /*31eb0*/  FMUL.FTZ R2, R26, R72 ;  /* 0x000000481a027220 */ /* 0x001fc60000410000 */
[----:B------:R-:W-:Y:S01]  /*31ec0*/  LOP3.LUT R57, R54, 0xffffff80, RZ, 0xc0, !PT ;  /* 0xffffff8036397812 */ /* 0x000fe200078ec0ff */
[-C--:B------:R-:W-:Y:S01]  /*31ed0*/  FMUL.FTZ R26, R42, R72.reuse ;  /* 0x000000482a1a7220 */ /* 0x080fe20000410000 */
[----:B------:R-:W-:-:S03]  /*31ee0*/  FMUL.FTZ R42, R58, R72 ;  /* 0x000000483a2a7220 */ /* 0x000fc60000410000 */
[----:B------:R-:W-:Y:S02]  /*31ef0*/  IMAD.IADD R58, R78, 0x1, -R57 ;  /* 0x000000014e3a7824 */ /* 0x000fe400078e0a39 */
[-C--:B------:R-:W-:Y:S01]  /*31f00*/  FMUL.FTZ R79, R25, R72.reuse ;  /* 0x00000048194f7220 */ /* 0x080fe20000410000 */
[-C--:B------:R-:W-:Y:S01]  /*31f10*/  FMUL.FTZ R21, R35, R72.reuse ;  /* 0x0000004823157220 */ /* 0x080fe20000410000 */
[-C--:B------:R-:W-:Y:S01]  /*31f20*/  FMUL.FTZ R25, R39, R72.reuse ;  /* 0x0000004827197220 */ /* 0x080fe20000410000 */
[-C--:B------:R-:W-:Y:S01]  /*31f30*/  FMUL.FTZ R35, R51, R72.reuse ;  /* 0x0000004833237220 */ /* 0x080fe20000410000 */
[----:B------:R-:W-:Y:S01]  /*31f40*/  SHF.R.S32.HI R57, RZ, 0x1f, R58 ;  /* 0x0000001fff397819 */ /* 0x000fe2000001143a */
[-C--:B------:R-:W-:Y:S01]  /*31f50*/  FMUL.FTZ R39, R55, R72.reuse ;  /* 0x0000004837277220 */ /* 0x080fe20000410000 */
[-C--:B------:R-:W-:Y:S01]  /*31f60*/  FMUL.FTZ R51, R56, R72.reuse ;  /* 0x0000004838337220 */ /* 0x080fe20000410000 */
[----:B------:R-:W-:Y:S01]  /*31f70*/  FMUL.FTZ R55, R61, R72 ;  /* 0x000000483d377220 */ /* 0x000fe20000410000 */
[----:B------:R-:W-:Y:S01]  /*31f80*/  LEA.HI R56, R45, R78, RZ, 0x2 ;  /* 0x0000004e2d387211 */ /* 0x000fe200078f10ff */
[----:B------:R-:W-:Y:S01]  /*31f90*/  FMUL.FTZ R15, R27, R72 ;  /* 0x000000481b0f7220 */ /* 0x000fe20000410000 */
[----:B------:R-:W-:Y:S01]  /*31fa0*/  LEA.HI R61, R57, R58, RZ, 0x2 ;  /* 0x0000003a393d7211 */ /* 0x000fe200078f10ff */
[-C--:B------:R-:W-:Y:S01]  /*31fb0*/  FMUL.FTZ R27, R43, R72.reuse ;  /* 0x000000482b1b7220 */ /* 0x080fe20000410000 */
[-C--:B------:R-:W-:Y:S01]  /*31fc0*/  FMUL.FTZ R43, R59, R72.reuse ;  /* 0x000000483b2b7220 */ /* 0x080fe20000410000 */
[-C--:B------:R-:W-:Y:S01]  /*31fd0*/  FMUL.FTZ R20, R34, R72.reuse ;  /* 0x0000004822147220 */ /* 0x080fe20000410000 */
[----:B------:R-:W-:Y:S01]  /*31fe0*/  LOP3.LUT R59, R56, 0xfffffffc, RZ, 0xc0, !PT ;  /* 0xfffffffc383b7812 */ /* 0x000fe200078ec0ff */
[-C--:B------:R-:W-:Y:S01]  /*31ff0*/  FMUL.FTZ R34, R50, R72.reuse ;  /* 0x0000004832227220 */ /* 0x080fe20000410000 */
[--C-:B------:R-:W-:Y:S01]  /*32000*/  SHF.R.S32.HI R56, RZ, 0x2, R61.reuse ;  /* 0x00000002ff387819 */ /* 0x100fe2000001143d */
[-C--:B------:R-:W-:Y:S01]  /*32010*/  FMUL.FTZ R50, R53, R72.reuse ;  /* 0x0000004835327220 */ /* 0x080fe20000410000 */
[----:B------:R-:W-:Y:S01]  /*32020*/  SHF.R.S32.HI R83, RZ, 0x1f, R61 ;  /* 0x0000001fff537819 */ /* 0x000fe2000001143d */
[----:B------:R-:W-:Y:S01]  /*32030*/  FMUL.FTZ R53, R60, R72 ;  /* 0x000000483c357220 */ /* 0x000fe20000410000 */
[----:B------:R-:W-:-:S02]  /*32040*/  LEA.HI R60, R57, R58, RZ, 0x5 ;  /* 0x0000003a393c7211 */ /* 0x000fc400078f28ff */
[----:B------:R-:W-:Y:S02]  /*32050*/  SHF.R.S32.HI R57, RZ, 0x7, R54 ;  /* 0x00000007ff397819 */ /* 0x000fe40000011436 */
[----:B------:R-:W-:Y:S01]  /*32060*/  LEA.HI R83, R83, R56, RZ, 0x3 ;  /* 0x0000003853537211 */ /* 0x000fe200078f18ff */
[-C--:B------:R-:W-:Y:S01]  /*32070*/  FMUL.FTZ R45, R63, R72.reuse ;  /* 0x000000483f2d7220 */ /* 0x080fe20000410000 */
[----:B------:R-:W-:Y:S01]  /*32080*/  IMAD.IADD R78, R78, 0x1, -R59 ;  /* 0x000000014e4e7824 */ /* 0x000fe200078e0a3b */
[----:B------:R-:W-:Y:S01]  /*32090*/  SHF.R.S32.HI R63, RZ, 0x5, R60 ;  /* 0x00000005ff3f7819 */ /* 0x000fe2000001143c */
[-C--:B------:R-:W-:Y:S01]  /*320a0*/  FMUL.FTZ R18, R30, R72.reuse ;  /* 0x000000481e127220 */ /* 0x080fe20000410000 */
[----:B------:R-:W-:Y:S02]  /*320b0*/  LEA.HI R54, R54, R57, RZ, 0x1 ;  /* 0x0000003936367211 */ /* 0x000fe400078f08ff */
[----:B------:R-:W-:Y:S01]  /*320c0*/  LOP3.LUT R83, R83, 0xfffffff8, RZ, 0xc0, !PT ;  /* 0xfffffff853537812 */ /* 0x000fe200078ec0ff */
[-C--:B------:R-:W-:Y:S01]  /*320d0*/  FMUL.FTZ R30, R46, R72.reuse ;  /* 0x000000482e1e7220 */ /* 0x080fe20000410000 */
[----:B------:R-:W-:Y:S01]  /*320e0*/  FMUL.FTZ R46, R62, R72 ;  /* 0x000000483e2e7220 */ /* 0x000fe20000410000 */
[----:B------:R-:W-:Y:S01]  /*320f0*/  LOP3.LUT R54, R54, 0x3fffffe, RZ, 0xc0, !PT ;  /* 0x03fffffe36367812 */ /* 0x000fe200078ec0ff */
[----:B---3--:R-:W-:Y:S01]  /*32100*/  IMAD R80, R80, 0x8, R63 ;  /* 0x0000000850507824 */ /* 0x008fe200078e023f */
[----:B------:R-:W-:Y:S01]  /*32110*/  LEA.HI R62, R78, R78, RZ, 0x1 ;  /* 0x0000004e4e3e7211 */ /* 0x000fe200078f08ff */
[----:B------:R-:W-:-:S02]  /*32120*/  IMAD.IADD R83, R56, 0x1, -R83 ;  /* 0x0000000138537824 */ /* 0x000fc400078e0a53 */
        /* <DEDUP_REMOVED lines=8> */
[----:B------:R-:W-:Y:S01]  /*321b0*/  LOP3.LUT R61, R61, 0x7ffffffc, RZ, 0xc0, !PT ;  /* 0x7ffffffc3d3d7812 */ /* 0x000fe200078ec0ff */
[----:B------:R-:W-:Y:S02]  /*321c0*/  IMAD.MOV.U32 R63, RZ, RZ, -0x60 ;  /* 0xffffffa0ff3f7424 */ /* 0x000fe400078e00ff */
[----:B------:R-:W0:Y:S01]  /*321d0*/  SHFL.IDX PT, R77, R62, RZ, 0x1c1f ;  /* 0x001c1fff3e4d7589 */ /* 0x000e2200000e0000 */
[-C--:B------:R-:W-:Y:S01]  /*321e0*/  FMUL.FTZ R59, R64, R72.reuse ;  /* 0x00000048403b7220 */ /* 0x080fe20000410000 */
        /* <DEDUP_REMOVED lines=16> */
[-C--:B------:R-:W-:Y:S01]  /*322f0*/  FMUL.FTZ R58, R71, R72.reuse ;  /* 0x00000048473a7220 */ /* 0x080fe20000410000 */
[----:B------:R-:W-:Y:S01]  /*32300*/  FMUL.FTZ R68, R68, R72 ;  /* 0x0000004844447220 */ /* 0x000fe20000410000 */
[----:B------:R-:W-:Y:S01]  /*32310*/  ISETP.GE.AND P2, PT, R9, 0x1, PT ;  /* 0x000000010900780c */ /* 0x000fe20003f46270 */
[----:B------:R-:W-:Y:S01]  /*32320*/  IMAD R61, R61, -0x2, R64 ;  /* 0xfffffffe3d3d7824 */ /* 0x000fe200078e0240 */
[----:B------:R-:W1:Y:S01]  /*32330*/  MUFU.TANH R14, R14 ;  /* 0x0000000e000e7308 */ /* 0x000e620000002400 */
[----:B------:R-:W-:-:S03]  /*32340*/  LOP3.LUT R64, RZ, R73, RZ, 0x33, !PT ;  /* 0x00000049ff407212 */ /* 0x000fc600078e33ff */
[----:B------:R-:W-:-:S04]  /*32350*/  IADD3 R63, -R8, R61, R3 ;  /* 0x0000003d083f7210 */ /* 0x000fc80007ffe103 */
[----:B------:R-:W2:Y:S08]  /*32360*/  MUFU.TANH R79, R79 ;  /* 0x0000004f004f7308 */ /* 0x000eb00000002400 */
[----:B------:R-:W3:Y:S08]  /*32370*/  MUFU.TANH R2, R2 ;  /* 0x0000000200027308 */ /* 0x000ef00000002400 */
        /* <DEDUP_REMOVED lines=43> */
[----:B------:R-:W1:Y:S08]  /*32630*/  MUFU.TANH R57, R57 ;  /* 0x0000003900397308 */ /* 0x000e700000002400 */
[----:B------:R-:W1:Y:S01]  /*32640*/  MUFU.TANH R58, R58 ;  /* 0x0000003a003a7308 */ /* 0x000e620000002400 */
[----:B------:R-:W-:-:S02]  /*32650*/  IMAD.IADD R74, R63, 0x1, R74 ;  /* 0x000000013f4a7824 */ /* 0x000fc400078e024a */
[----:B------:R-:W-:Y:S02]  /*32660*/  IMAD.IADD R70, R63, 0x1, R64 ;  /* 0x000000013f467824 */ /* 0x000fe400078e0240 */
[----:B------:R-:W-:Y:S02]  /*32670*/  VIADD R71, R61, 0xffffffff ;  /* 0xffffffff3d477836 */ /* 0x000fe40000000000 */
[--C-:B0-----:R-:W-:Y:S02]  /*32680*/  IMAD.IADD R64, R74, 0x1, R77.reuse ;  /* 0x000000014a407824 */ /* 0x101fe400078e024d */
[----:B------:R-:W-:Y:S01]  /*32690*/  IMAD.IADD R65, R70, 0x1, R77 ;  /* 0x0000000146417824 */ /* 0x000fe200078e024d */
[----:B--234-:R-:W-:Y:S06]  /*326a0*/  @!P2 BRA `(.L_x_3574) ;  /* 0x000000000084a947 */ /* 0x01cfec0003800000 */
        /* <DEDUP_REMOVED lines=16> */
.L_x_3578:
[----:B------:R-:W-:Y:S05]  /*327b0*/  BSYNC B5 ;  /* 0x0000000000057941 */ /* 0x000fea0003800000 */
.L_x_3577:
[----:B------:R-:W-:Y:S01]  /*327c0*/  LOP3.LUT R66, RZ, R66, RZ, 0x33, !PT ;  /* 0x00000042ff427212 */ /* 0x000fe200078e33ff */
[----:B------:R-:W-:Y:S06]  /*327d0*/  BRA `(.L_x_3579) ;  /* 0x0000000000287947 */ /* 0x000fec0003800000 */
.L_x_3576:
        /* <DEDUP_REMOVED lines=10> */
.L_x_3579:
[----:B------:R-:W-:Y:S05]  /*32880*/  BSYNC B4 ;  /* 0x0000000000047941 */ /* 0x000fea0003800000 */
.L_x_3575:
[----:B------:R-:W-:-:S05]  /*32890*/  IMAD R66, R9, R66, R71 ;  /* 0x0000004209427224 */ /* 0x000fca00078e0247 */
[----:B------:R-:W-:Y:S02]  /*328a0*/  VIMNMX R65, R65, R66, !PT ;  /* 0x0000004241417248 */ /* 0x000fe40007fe0100 */
[----:B------:R-:W-:-:S07]  /*328b0*/  VIADDMNMX R64, R66, R9, R64, PT ;  /* 0x0000000942407246 */ /* 0x000fce0003800140 */
.L_x_3574:
[----:B------:R-:W-:Y:S05]  /*328c0*/  BSYNC B3 ;  /* 0x0000000000037941 */ /* 0x000fea0003800000 */
.L_x_3573:
[C---:B------:R-:W-:Y:S01]  /*328d0*/  ISETP.GE.AND P2, PT, R75.reuse, 0x9, PT ;  /* 0x000000094b00780c */ /* 0x040fe20003f46270 */
[----:B------:R-:W-:Y:S01]  /*328e0*/  BSSY B3, `(.L_x_3580) ;  /* 0x0000099000037945 */ /* 0x000fe20003800000 */
[----:B------:R-:W-:Y:S02]  /*328f0*/  ISETP.GE.AND P1, PT, R75, 0x2, PT ;  /* 0x000000024b00780c */ /* 0x000fe40003f26270 */
[C---:B------:R-:W-:Y:S02]  /*32900*/  ISETP.GT.AND P3, PT, R65.reuse, 0x8, !P2 ;  /* 0x000000084100780c */ /* 0x040fe40005764270 */
[----:B------:R-:W-:Y:S02]  /*32910*/  ISETP.GT.AND P4, PT, R65, 0x1, !P1 ;  /* 0x000000014100780c */ /* 0x000fe40004f84270 */
[----:B------:R-:W-:Y:S02]  /*32920*/  ISETP.LT.OR P3, PT, R64, 0x9, P3 ;  /* 0x000000094000780c */ /* 0x000fe40001f61670 */
[----:B------:R-:W-:-:S02]  /*32930*/  ISETP.GE.AND P5, PT, R75, 0xa, PT ;  /* 0x0000000a4b00780c */ /* 0x000fc40003fa6270 */
[----:B------:R-:W-:Y:S02]  /*32940*/  FSEL R28, R28, -INF , !P3 ;  /* 0xff8000001c1c7808 */ /* 0x000fe40005800000 */
        /* <DEDUP_REMOVED lines=102> */
[----:B-1----:R-:W-:Y:S02]  /*32fb0*/  FSEL R63, R14, -INF , !P6 ;  /* 0xff8000000e3f7808 */ /* 0x002fe40007000000 */
[----:B------:R-:W-:-:S04]  /*32fc0*/  ISETP.GE.AND P6, PT, R75, 0x5a, PT ;  /* 0x0000005a4b00780c */ /* 0x000fc80003fc6270 */
[----:B------:R-:W-:Y:S02]  /*32fd0*/  P2R R75, PR, RZ, 0x40 ;  /* 0x00000040ff4b7803 */ /* 0x000fe40000000000 */
[----:B------:R-:W-:Y:S02]  /*32fe0*/  ISETP.GT.AND P6, PT, R65, 0x59, !P6 ;  /* 0x000000594100780c */ /* 0x000fe400077c4270 */
[----:B------:R-:W0:Y:S02]  /*32ff0*/  SHFL.IDX PT, R65, R62, 0x1, 0x1c1f ;  /* 0x003c1f003e417f89 */ /* 0x000e2400000e0000 */
[----:B------:R-:W-:-:S04]  /*33000*/  ISETP.LT.OR P6, PT, R64, 0x5a, P6 ;  /* 0x0000005a4000780c */ /* 0x000fc800037c1670 */
[----:B------:R-:W-:Y:S02]  /*33010*/  FSEL R14, R69, -INF , !P6 ;  /* 0xff800000450e7808 */ /* 0x000fe40007000000 */
[----:B------:R-:W-:Y:S01]  /*33020*/  ISETP.GE.AND P6, PT, R9, 0x1, PT ;  /* 0x000000010900780c */ /* 0x000fe20003fc6270 */
[--C-:B0-----:R-:W-:Y:S02]  /*33030*/  IMAD.IADD R66, R74, 0x1, R65.reuse ;  /* 0x000000014a427824 */ /* 0x101fe400078e0241 */
[----:B------:R-:W-:-:S10]  /*33040*/  IMAD.IADD R64, R70, 0x1, R65 ;  /* 0x0000000146407824 */ /* 0x000fd400078e0241 */
        /* <DEDUP_REMOVED lines=17> */
.L_x_3585:
[----:B------:R-:W-:Y:S05]  /*33160*/  BSYNC B5 ;  /* 0x0000000000057941 */ /* 0x000fea0003800000 */
.L_x_3584:
[----:B------:R-:W-:Y:S01]  /*33170*/  LOP3.LUT R8, RZ, R8, RZ, 0x33, !PT ;  /* 0x00000008ff087212 */ /* 0x000fe200078e33ff */
[----:B------:R-:W-:Y:S06]  /*33180*/  BRA `(.L_x_3586) ;  /* 0x0000000000287947 */ /* 0x000fec0003800000 */
.L_x_3583:
        /* <DEDUP_REMOVED lines=10> */
.L_x_3586:
[----:B------:R-:W-:Y:S05]  /*33230*/  BSYNC B4 ;  /* 0x0000000000047941 */ /* 0x000fea0003800000 */
.L_x_3582:
[----:B------:R-:W-:-:S05]  /*33240*/  IMAD R3, R9, R8, R71 ;  /* 0x0000000809037224 */ /* 0x000fca00078e0247 */
[----:B------:R-:W-:Y:S02]  /*33250*/  VIADDMNMX R66, R3, R9, R66, PT ;  /* 0x0000000903427246 */ /* 0x000fe40003800142 */
[----:B------:R-:W-:-:S07]  /*33260*/  VIMNMX R64, R64, R3, !PT ;  /* 0x0000000340407248 */ /* 0x000fce0007fe0100 */
.L_x_3581:
[----:B------:R-:W-:Y:S05]  /*33270*/  BSYNC B3 ;  /* 0x0000000000037941 */ /* 0x000fea0003800000 */
.L_x_3580:
        /* <DEDUP_REMOVED lines=69> */
[----:B------:R-:W-:Y:S02]  /*336d0*/  R2UR UR4, R4 ;  /* 0x00000000040472ca */ /* 0x000fe400000e0000 */
[----:B------:R-:W-:Y:S02]  /*336e0*/  ISETP.LT.OR P1, PT, R66, 0x49, P1 ;  /* 0x000000494200780c */ /* 0x000fe40000f21670 */
[----:B------:R-:W-:Y:S02]  /*336f0*/  R2UR UR5, R5 ;  /* 0x00000000050572ca */ /* 0x000fe400000e0000 */
[----:B------:R-:W-:-:S02]  /*33700*/  FSEL R46, R46, -INF , !P1 ;  /* 0xff8000002e2e7808 */ /* 0x000fc40004800000 */
[----:B------:R-:W-:Y:S02]  /*33710*/  ISETP.GT.AND P1, PT, R64, RZ, !P6 ;  /* 0x000000ff4000720c */ /* 0x000fe40007724270 */
[----:B------:R-:W-:Y:S02]  /*33720*/  ISETP.NE.AND P2, PT, R91, RZ, PT ;  /* 0x000000ff5b00720c */ /* 0x000fe40003f45270 */
[----:B------:R-:W-:Y:S02]  /*33730*/  ISETP.LT.OR P1, PT, R66, 0x1, P1 ;  /* 0x000000014200780c */ /* 0x000fe40000f21670 */
[----:B------:R-:W-:Y:S02]  /*33740*/  ISETP.NE.AND P6, PT, R75, RZ, PT ;  /* 0x000000ff4b00720c */ /* 0x000fe40003fc5270 */
[----:B------:R-:W-:Y:S02]  /*33750*/  FSEL R62, R2, -INF , !P1 ;  /* 0xff800000023e7808 */ /* 0x000fe40004800000 */
[----:B------:R-:W2:Y:S04]  /*33760*/  LDL.64 R2, [R0+0x70] ;  /* 0x0000700000027983 */ /* 0x000ea80000100a00 */
[----:B--2---:R-:W2:Y:S01]  /*33770*/  LD.E.64 R6, desc[UR4][R2.64] ;  /* 0x0000000402067980 */ /* 0x004ea2000c101b00 */
[----:B------:R-:W-:-:S02]  /*33780*/  ISETP.GT.AND P1, PT, R64, 0x49, !P2 ;  /* 0x000000494000780c */ /* 0x000fc40005724270 */
[C---:B------:R-:W-:Y:S02]  /*33790*/  ISETP.GT.AND P3, PT, R64.reuse, 0x50, !P3 ;  /* 0x000000504000780c */ /* 0x040fe40005f64270 */
[C---:B------:R-:W-:Y:S02]  /*337a0*/  ISETP.GT.AND P4, PT, R64.reuse, 0x51, !P4 ;  /* 0x000000514000780c */ /* 0x040fe40006784270 */
[C---:B------:R-:W-:Y:S02]  /*337b0*/  ISETP.GT.AND P5, PT, R64.reuse, 0x58, !P5 ;  /* 0x000000584000780c */ /* 0x040fe40006fa4270 */
[----:B------:R-:W-:Y:S02]  /*337c0*/  ISETP.GT.AND P2, PT, R64, 0x59, !P6 ;  /* 0x000000594000780c */ /* 0x000fe40007744270 */
[C---:B------:R-:W-:Y:S02]  /*337d0*/  ISETP.LT.OR P1, PT, R66.reuse, 0x4a, P1 ;  /* 0x0000004a4200780c */ /* 0x040fe40000f21670 */
[----:B------:R-:W-:-:S02]  /*337e0*/  ISETP.LT.OR P3, PT, R66, 0x51, P3 ;  /* 0x000000514200780c */ /* 0x000fc40001f61670 */
[C---:B------:R-:W-:Y:S02]  /*337f0*/  ISETP.LT.OR P4, PT, R66.reuse, 0x52, P4 ;  /* 0x000000524200780c */ /* 0x040fe40002781670 */
[----:B------:R-:W-:Y:S02]  /*33800*/  ISETP.LT.OR P5, PT, R66, 0x59, P5 ;  /* 0x000000594200780c */ /* 0x000fe40002fa1670 */
[----:B------:R-:W-:Y:S02]  /*33810*/  FSEL R56, R56, -INF , !P4 ;  /* 0xff80000038387808 */ /* 0x000fe40006000000 */
[----:B------:R-:W-:Y:S02]  /*33820*/  ISETP.LT.OR P2, PT, R66, 0x5a, P2 ;  /* 0x0000005a4200780c */ /* 0x000fe40001741670 */
[----:B------:R-:W-:Y:S01]  /*33830*/  FSEL R57, R57, -INF , !P5 ;  /* 0xff80000039397808 */ /* 0x000fe20006800000 */
[----:B------:R-:W3:Y:S01]  /*33840*/  LD.E R66, desc[UR4][R2.64+0x10] ;  /* 0x0000100402427980 */ /* 0x000ee2000c101900 */
[----:B------:R-:W-:-:S02]  /*33850*/  R2UR UR6, R4 ;  /* 0x00000000040672ca */ /* 0x000fc400000e0000 */
[----:B------:R-:W-:Y:S02]  /*33860*/  R2UR UR7, R5 ;  /* 0x00000000050772ca */ /* 0x000fe400000e0000 */
[----:B------:R-:W-:-:S11]  /*33870*/  FSEL R58, R58, -INF , !P2 ;  /* 0xff8000003a3a7808 */ /* 0x000fd60005000000 */
[----:B------:R-:W4:Y:S01]  /*33880*/  LD.E R71, desc[UR6][R2.64+0x14] ;  /* 0x0000140602477980 */ /* 0x000f22000c101900 */
[----:B--2---:R-:W-:Y:S02]  /*33890*/  FMNMX.FTZ R8, R63, R6, !PT ;  /* 0x000000063f087209 */ /* 0x004fe40007810000 */
        /* <DEDUP_REMOVED lines=36> */
[----:B------:R-:W-:Y:S02]  /*33ae0*/  FSEL R64, R45, -INF , !P1 ;  /* 0xff8000002d407808 */ /* 0x000fe40004800000 */
[----:B------:R-:W-:Y:S02]  /*33af0*/  FMNMX.FTZ R9, R46, R9, !PT ;  /* 0x000000092e097209 */ /* 0x000fe40007810000 */
[----:B------:R-:W-:Y:S02]  /*33b00*/  FMNMX.FTZ R8, R55, R8, !PT ;  /* 0x0000000837087209 */ /* 0x000fe40007810000 */
[----:B------:R-:W-:Y:S02]  /*33b10*/  FSEL R65, R54, -INF , !P3 ;  /* 0xff80000036417808 */ /* 0x000fe40005800000 */
        /* <DEDUP_REMOVED lines=8> */
[----:B------:R-:W-:-:S03]  /*33ba0*/  FMNMX.FTZ R9, R58, R45, !PT ;  /* 0x0000002d3a097209 */ /* 0x000fc60007810000 */
[----:B------:R-:W0:Y:S04]  /*33bb0*/  SHFL.BFLY PT, R45, R8, 0x2, 0x1f ;  /* 0x0c401f00082d7f89 */ /* 0x000e2800000e0000 */
[----:B------:R-:W-:Y:S04]  /*33bc0*/  ST.E.64 desc[UR4][R2.64], R8 ;  /* 0x0000000802007985 */ /* 0x000fe8000c101b04 */
[----:B------:R-:W2:Y:S01]  /*33bd0*/  LD.E R69, desc[UR6][R2.64+0x4] ;  /* 0x0000040602457980 */ /* 0x000ea2000c101900 */
[----:B0-----:R-:W-:-:S05]  /*33be0*/  FMNMX.FTZ R45, R8, R45, !PT ;  /* 0x0000002d082d7209 */ /* 0x001fca0007810000 */
[----:B------:R-:W0:Y:S02]  /*33bf0*/  SHFL.BFLY PT, R54, R45, 0x1, 0x1f ;  /* 0x0c201f002d367f89 */ /* 0x000e2400000e0000 */
[----:B0-----:R-:W-:Y:S02]  /*33c00*/  FMNMX.FTZ R67, R45, R54, !PT ;  /* 0x000000362d437209 */ /* 0x001fe40007810000 */
[----:B------:R-:W5:Y:S04]  /*33c10*/  LD.E R54, desc[UR4][R2.64+0x20] ;  /* 0x0000200402367980 */ /* 0x000f68000c101900 */
[----:B------:R-:W-:Y:S04]  /*33c20*/  ST.E desc[UR4][R2.64], R67 ;  /* 0x0000004302007985 */ /* 0x000fe8000c101904 */
[----:B------:R-:W3:Y:S01]  /*33c30*/  LD.E R68, desc[UR6][R2.64] ;  /* 0x0000000602447980 */ /* 0x000ee2000c101900 */
[----:B------:R-:W-:-:S02]  /*33c40*/  R2UR UR8, R4 ;  /* 0x00000000040872ca */ /* 0x000fc400000e0000 */
        /* <DEDUP_REMOVED lines=11> */
[----:B-----5:R-:W-:Y:S02]  /*33d00*/  FMUL.FTZ R45, R45, R54 ;  /* 0x000000362d2d7220 */ /* 0x020fe40000410000 */
[----:B------:R-:W-:-:S04]  /*33d10*/  FMUL.FTZ R54, R54, R7 ;  /* 0x0000000736367220 */ /* 0x000fc80000410000 */
[----:B------:R-:W0:Y:S08]  /*33d20*/  MUFU.EX2 R45, R45 ;  /* 0x0000002d002d7308 */ /* 0x000e300000000800 */
[----:B------:R-:W4:Y:S01]  /*33d30*/  MUFU.EX2 R54, R54 ;  /* 0x0000003600367308 */ /* 0x000f220000000800 */
[----:B------:R-:W-:Y:S01]  /*33d40*/  ST.E desc[UR4][R2.64+0x4], R9 ;  /* 0x0000040902007985 */ /* 0x000fe2000c101904 */
[----:B0-----:R-:W-:Y:S01]  /*33d50*/  FMUL.FTZ R67, R45, R66 ;  /* 0x000000422d437220 */ /* 0x001fe20000410000 */
[----:B----4-:R-:W-:-:S04]  /*33d60*/  FMUL.FTZ R69, R54, R71 ;  /* 0x0000004736457220 */ /* 0x010fc80000410000 */
[----:B------:R0:W-:Y:S04]  /*33d70*/  ST.E desc[UR6][R2.64+0x10], R67 ;  /* 0x0000104302007985 */ /* 0x0001e8000c101906 */
        /* <DEDUP_REMOVED lines=13> */
[----:B------:R-:W-:-:S04]  /*33e50*/  FFMA.FTZ R172, R63, R66, -R3 ;  /* 0x000000423fac7223 */ /* 0x000fc80000010803 */
[-C--:B------:R-:W-:Y:S01]  /*33e60*/  FFMA.FTZ R173, R62, R66.reuse, -R71 ;  /* 0x000000423ead7223 */ /* 0x080fe20000010847 */
[-C--:B------:R-:W-:Y:S01]  /*33e70*/  FFMA.FTZ R79, R79, R66.reuse, -R3 ;  /* 0x000000424f4f7223 */ /* 0x080fe20000010803 */
[----:B------:R-:W3:Y:S01]  /*33e80*/  MUFU.EX2 R172, R172 ;  /* 0x000000ac00ac7308 */ /* 0x000ee20000000800 */
[-C--:B------:R-:W-:Y:S01]  /*33e90*/  FFMA.FTZ R15, R15, R66.reuse, -R71 ;  /* 0x000000420f0f7223 */ /* 0x080fe20000010847 */
[-CC-:B------:R-:W-:Y:S01]  /*33ea0*/  FFMA.FTZ R154, R36, R66.reuse, -R3.reuse ;  /* 0x00000042249a7223 */ /* 0x180fe20000010803 */
[-C--:B------:R-:W-:Y:S01]  /*33eb0*/  FFMA.FTZ R174, R28, R66.reuse, -R3 ;  /* 0x000000421cae7223 */ /* 0x080fe20000010803 */
[-CC-:B------:R-:W-:Y:S01]  /*33ec0*/  FFMA.FTZ R175, R18, R66.reuse, -R71.reuse ;  /* 0x0000004212af7223 */ /* 0x180fe20000010847 */
[----:B------:R-:W-:-:S03]  /*33ed0*/  FFMA.FTZ R36, R21, R66, -R71 ;  /* 0x0000004215247223 */ /* 0x000fc60000010847 */
[----:B------:R-:W-:Y:S01]  /*33ee0*/  MUFU.EX2 R173, R173 ;  /* 0x000000ad00ad7308 */ /* 0x000fe20000000800 */
[-CC-:B------:R-:W-:Y:S01]  /*33ef0*/  FFMA.FTZ R152, R32, R66.reuse, -R3.reuse ;  /* 0x0000004220987223 */ /* 0x180fe20000010803 */
[-C--:B------:R-:W-:Y:S01]  /*33f00*/  FFMA.FTZ R8, R29, R66.reuse, -R3 ;  /* 0x000000421d087223 */ /* 0x080fe20000010803 */
[----:B------:R-:W-:-:S05]  /*33f10*/  FFMA.FTZ R32, R19, R66, -R71 ;  /* 0x0000004213207223 */ /* 0x000fca0000010847 */
[----:B------:R-:W0:Y:S01]  /*33f20*/  MUFU.EX2 R21, R79 ;  /* 0x0000004f00157308 */ /* 0x000e220000000800 */
[----:B------:R-:W-:-:S07]  /*33f30*/  FFMA.FTZ R153, R20, R66, -R71 ;  /* 0x0000004214997223 */ /* 0x000fce0000010847 */
[----:B------:R-:W1:Y:S01]  /*33f40*/  MUFU.EX2 R18, R15 ;  /* 0x0000000f00127308 */ /* 0x000e620000000800 */
[-CC-:B------:R-:W-:Y:S01]  /*33f50*/  FFMA.FTZ R9, R33, R66.reuse, -R3.reuse ;  /* 0x0000004221097223 */ /* 0x180fe20000010803 */
[----:B------:R-:W-:-:S06]  /*33f60*/  FFMA.FTZ R156, R40, R66, -R3 ;  /* 0x00000042289c7223 */ /* 0x000fcc0000010803 */
[----:B------:R-:W-:Y:S01]  /*33f70*/  MUFU.EX2 R174, R174 ;  /* 0x000000ae00ae7308 */ /* 0x000fe20000000800 */
[----:B------:R-:W-:-:S07]  /*33f80*/  FFMA.FTZ R40, R25, R66, -R71 ;  /* 0x0000004219287223 */ /* 0x000fce0000010847 */
[----:B------:R-:W2:Y:S01]  /*33f90*/  MUFU.EX2 R175, R175 ;  /* 0x000000af00af7308 */ /* 0x000ea20000000800 */
[----:B------:R-:W-:-:S07]  /*33fa0*/  FFMA.FTZ R155, R24, R66, -R71 ;  /* 0x00000042189b7223 */ /* 0x000fce0000010847 */
[----:B------:R3:W-:Y:S01]  /*33fb0*/  MUFU.EX2 R19, R8 ;  /* 0x0000000800137308 */ /* 0x0007e20000000800 */
[----:B------:R-:W-:-:S07]  /*33fc0*/  FFMA.FTZ R162, R49, R66, -R3 ;  /* 0x0000004231a27223 */ /* 0x000fce0000010803 */
[----:B------:R-:W5:Y:S01]  /*33fd0*/  MUFU.EX2 R20, R32 ;  /* 0x0000002000147308 */ /* 0x000f620000000800 */
[----:B---3--:R-:W-:Y:S01]  /*33fe0*/  FADD.FTZ R8, R172, R67 ;  /* 0x00000043ac087221 */ /* 0x008fe20000010000 */
[----:B------:R-:W-:-:S06]  /*33ff0*/  FFMA.FTZ R14, R14, R66, -R3 ;  /* 0x000000420e0e7223 */ /* 0x000fcc0000010803 */
[----:B------:R-:W3:Y:S01]  /*34000*/  MUFU.EX2 R152, R152 ;  /* 0x0000009800987308 */ /* 0x000ee20000000800 */
[----:B0-----:R-:W-:Y:S01]  /*34010*/  FADD.FTZ R49, R21, R8 ;  /* 0x0000000815317221 */ /* 0x001fe20000010000 */
[----:B------:R-:W-:-:S06]  /*34020*/  FFMA.FTZ R165, R42, R66, -R71 ;  /* 0x000000422aa57223 */ /* 0x000fcc0000010847 */
[----:B------:R4:W-:Y:S01]  /*34030*/  MUFU.EX2 R25, R9 ;  /* 0x0000000900197308 */ /* 0x0009e20000000800 */
[----:B------:R-:W-:-:S07]  /*34040*/  FFMA.FTZ R42, R43, R66, -R71 ;  /* 0x000000422b2a7223 */ /* 0x000fce0000010847 */
[----:B------:R-:W0:Y:S01]  /*34050*/  MUFU.EX2 R153, R153 ;  /* 0x0000009900997308 */ /* 0x000e220000000800 */
[----:B----4-:R-:W-:Y:S01]  /*34060*/  FADD.FTZ R9, R173, R68 ;  /* 0x00000044ad097221 */ /* 0x010fe20000010000 */
[----:B------:R-:W-:-:S03]  /*34070*/  FFMA.FTZ R28, R37, R66, -R3 ;  /* 0x00000042251c7223 */ /* 0x000fc60000010803 */
[----:B-1----:R-:W-:-:S03]  /*34080*/  FADD.FTZ R8, R18, R9 ;  /* 0x0000000912087221 */ /* 0x002fc60000010000 */
[----:B------:R-:W1:Y:S01]  /*34090*/  MUFU.EX2 R24, R36 ;  /* 0x0000002400187308 */ /* 0x000e620000000800 */
[----:B--2---:R-:W-:Y:S01]  /*340a0*/  FADD.FTZ R9, R175, R8 ;  /* 0x00000008af097221 */ /* 0x004fe20000010000 */
[-C--:B------:R-:W-:Y:S01]  /*340b0*/  FFMA.FTZ R158, R44, R66.reuse, -R3 ;  /* 0x000000422c9e7223 */ /* 0x080fe20000010803 */
[-CC-:B------:R-:W-:Y:S01]  /*340c0*/  FFMA.FTZ R157, R26, R66.reuse, -R71.reuse ;  /* 0x000000421a9d7223 */ /* 0x180fe20000010847 */
[----:B------:R-:W-:-:S04]  /*340d0*/  FFMA.FTZ R44, R27, R66, -R71 ;  /* 0x000000421b2c7223 */ /* 0x000fc80000010847 */
[----:B------:R-:W2:Y:S01]  /*340e0*/  MUFU.EX2 R154, R154 ;  /* 0x0000009a009a7308 */ /* 0x000ea20000000800 */
[----:B-----5:R-:W-:Y:S01]  /*340f0*/  FADD.FTZ R8, R20, R9 ;  /* 0x0000000914087221 */ /* 0x020fe20000010000 */
[----:B------:R-:W-:-:S06]  /*34100*/  FFMA.FTZ R29, R41, R66, -R3 ;  /* 0x00000042291d7223 */ /* 0x000fcc0000010803 */
[----:B------:R4:W-:Y:S08]  /*34110*/  MUFU.EX2 R43, R14 ;  /* 0x0000000e002b7308 */ /* 0x0009f00000000800 */
[----:B------:R-:W5:Y:S01]  /*34120*/  MUFU.EX2 R155, R155 ;  /* 0x0000009b009b7308 */ /* 0x000f620000000800 */
[----:B----4-:R-:W-:-:S04]  /*34130*/  FADD.FTZ R14, R174, R49 ;  /* 0x00000031ae0e7221 */ /* 0x010fc80000010000 */
[----:B------:R-:W-:-:S03]  /*34140*/  FADD.FTZ R15, R19, R14 ;  /* 0x0000000e130f7221 */ /* 0x000fc60000010000 */
[----:B------:R-:W4:Y:S01]  /*34150*/  MUFU.EX2 R27, R28 ;  /* 0x0000001c001b7308 */ /* 0x000f220000000800 */
[----:B---3--:R-:W-:Y:S01]  /*34160*/  FADD.FTZ R14, R152, R15 ;  /* 0x0000000f980e7221 */ /* 0x008fe20000010000 */
[----:B0-----:R-:W-:-:S06]  /*34170*/  FADD.FTZ R9, R153, R8 ;  /* 0x0000000899097221 */ /* 0x001fcc0000010000 */
[----:B------:R-:W0:Y:S01]  /*34180*/  MUFU.EX2 R26, R40 ;  /* 0x00000028001a7308 */ /* 0x000e220000000800 */
[----:B------:R-:W-:Y:S01]  /*34190*/  FFMA.FTZ R159, R30, R66, -R71 ;  /* 0x000000421e9f7223 */ /* 0x000fe20000010847 */
[----:B------:R-:W-:Y:S01]  /*341a0*/  FADD.FTZ R15, R25, R14 ;  /* 0x0000000e190f7221 */ /* 0x000fe20000010000 */
[----:B-1----:R-:W-:-:S05]  /*341b0*/  FADD.FTZ R8, R24, R9 ;  /* 0x0000000918087221 */ /* 0x002fca0000010000 */
[----:B------:R-:W1:Y:S01]  /*341c0*/  MUFU.EX2 R156, R156 ;  /* 0x0000009c009c7308 */ /* 0x000e620000000800 */
[----:B------:R-:W-:-:S07]  /*341d0*/  FFMA.FTZ R30, R31, R66, -R71 ;  /* 0x000000421f1e7223 */ /* 0x000fce0000010847 */
[----:B------:R-:W3:Y:S01]  /*341e0*/  MUFU.EX2 R157, R157 ;  /* 0x0000009d009d7308 */ /* 0x000ee20000000800 */
[----:B------:R-:W-:Y:S01]  /*341f0*/  FFMA.FTZ R81, R81, R66, -R3 ;  /* 0x0000004251517223 */ /* 0x000fe20000010803 */
[----:B--2---:R-:W-:Y:S01]  /*34200*/  FADD.FTZ R14, R154, R15 ;  /* 0x0000000f9a0e7221 */ /* 0x004fe20000010000 */
[----:B-----5:R-:W-:-:S05]  /*34210*/  FADD.FTZ R9, R155, R8 ;  /* 0x000000089b097221 */ /* 0x020fca0000010000 */
[----:B------:R-:W2:Y:S01]  /*34220*/  MUFU.EX2 R29, R29 ;  /* 0x0000001d001d7308 */ /* 0x000ea20000000800 */
[-C--:B------:R-:W-:Y:S01]  /*34230*/  FFMA.FTZ R160, R47, R66.reuse, -R3 ;  /* 0x000000422fa07223 */ /* 0x080fe20000010803 */
[----:B------:R-:W-:-:S06]  /*34240*/  FFMA.FTZ R161, R34, R66, -R71 ;  /* 0x0000004222a17223 */ /* 0x000fcc0000010847 */
[----:B------:R-:W5:Y:S01]  /*34250*/  MUFU.EX2 R28, R44 ;  /* 0x0000002c001c7308 */ /* 0x000f620000000800 */
[----:B----4-:R-:W-:Y:S01]  /*34260*/  FADD.FTZ R15, R27, R14 ;  /* 0x0000000e1b0f7221 */ /* 0x010fe20000010000 */
[----:B0-----:R-:W-:-:S06]  /*34270*/  FADD.FTZ R8, R26, R9 ;  /* 0x000000091a087221 */ /* 0x001fcc0000010000 */
[----:B------:R-:W0:Y:S01]  /*34280*/  MUFU.EX2 R158, R158 ;  /* 0x0000009e009e7308 */ /* 0x000e220000000800 */
[----:B------:R-:W-:-:S07]  /*34290*/  FFMA.FTZ R33, R48, R66, -R3 ;  /* 0x0000004230217223 */ /* 0x000fce0000010803 */
[----:B------:R-:W4:Y:S01]  /*342a0*/  MUFU.EX2 R159, R159 ;  /* 0x0000009f009f7308 */ /* 0x000f220000000800 */
[----:B------:R-:W-:Y:S01]  /*342b0*/  FFMA.FTZ R47, R35, R66, -R71 ;  /* 0x00000042232f7223 */ /* 0x000fe20000010847 */
[----:B-1----:R-:W-:Y:S01]  /*342c0*/  FADD.FTZ R14, R156, R15 ;  /* 0x0000000f9c0e7221 */ /* 0x002fe20000010000 */
[----:B---3--:R-:W-:-:S05]  /*342d0*/  FADD.FTZ R9, R157, R8 ;  /* 0x000000089d097221 */ /* 0x008fca0000010000 */
[----:B------:R-:W1:Y:S01]  /*342e0*/  MUFU.EX2 R31, R81 ;  /* 0x00000051001f7308 */ /* 0x000e620000000800 */
[----:B------:R-:W-:-:S07]  /*342f0*/  FFMA.FTZ R163, R38, R66, -R71 ;  /* 0x0000004226a37223 */ /* 0x000fce0000010847 */
[----:B------:R-:W3:Y:S01]  /*34300*/  MUFU.EX2 R30, R30 ;  /* 0x0000001e001e7308 */ /* 0x000ee20000000800 */
[----:B--2---:R-:W-:Y:S01]  /*34310*/  FADD.FTZ R15, R29, R14 ;  /* 0x0000000e1d0f7221 */ /* 0x004fe20000010000 */
[----:B-----5:R-:W-:-:S06]  /*34320*/  FADD.FTZ R8, R28, R9 ;  /* 0x000000091c087221 */ /* 0x020fcc0000010000 */
[----:B------:R-:W2:Y:S01]  /*34330*/  MUFU.EX2 R160, R160 ;  /* 0x000000a000a07308 */ /* 0x000ea20000000800 */
[----:B------:R-:W-:-:S07]  /*34340*/  FFMA.FTZ R34, R39, R66, -R71 ;  /* 0x0000004227227223 */ /* 0x000fce0000010847 */
[----:B------:R-:W5:Y:S01]  /*34350*/  MUFU.EX2 R161, R161 ;  /* 0x000000a100a17308 */ /* 0x000f620000000800 */
[----:B------:R-:W-:Y:S01]  /*34360*/  FFMA.FTZ R50, R50, R66, -R3 ;  /* 0x0000004232327223 */ /* 0x000fe20000010803 */
[----:B0-----:R-:W-:Y:S01]  /*34370*/  FADD.FTZ R14, R158, R15 ;  /* 0x0000000f9e0e7221 */ /* 0x001fe20000010000 */
[----:B----4-:R-:W-:-:S05]  /*34380*/  FADD.FTZ R9, R159, R8 ;  /* 0x000000089f097221 */ /* 0x010fca0000010000 */
[----:B------:R-:W0:Y:S01]  /*34390*/  MUFU.EX2 R33, R33 ;  /* 0x0000002100217308 */ /* 0x000e220000000800 */
[----:B------:R-:W-:-:S07]  /*343a0*/  FFMA.FTZ R164, R51, R66, -R3 ;  /* 0x0000004233a47223 */ /* 0x000fce0000010803 */
[----:B------:R-:W4:Y:S01]  /*343b0*/  MUFU.EX2 R32, R47 ;  /* 0x0000002f00207308 */ /* 0x000f220000000800 */
[----:B-1----:R-:W-:Y:S01]  /*343c0*/  FADD.FTZ R15, R31, R14 ;  /* 0x0000000e1f0f7221 */ /* 0x002fe20000010000 */
[----:B---3--:R-:W-:-:S06]  /*343d0*/  FADD.FTZ R8, R30, R9 ;  /* 0x000000091e087221 */ /* 0x008fcc0000010000 */
[----:B------:R-:W1:Y:S01]  /*343e0*/  MUFU.EX2 R162, R162 ;  /* 0x000000a200a27308 */ /* 0x000e620000000800 */
[----:B------:R-:W-:-:S07]  /*343f0*/  FFMA.FTZ R37, R52, R66, -R3 ;  /* 0x0000004234257223 */ /* 0x000fce0000010803 */
[----:B------:R-:W3:Y:S01]  /*34400*/  MUFU.EX2 R163, R163 ;  /* 0x000000a300a37308 */ /* 0x000ee20000000800 */
[----:B--2---:R-:W-:Y:S01]  /*34410*/  FADD.FTZ R14, R160, R15 ;  /* 0x0000000fa00e7221 */ /* 0x004fe20000010000 */
[----:B-----5:R-:W-:-:S06]  /*34420*/  FADD.FTZ R9, R161, R8 ;  /* 0x00000008a1097221 */ /* 0x020fcc0000010000 */
[----:B------:R-:W2:Y:S01]  /*34430*/  MUFU.EX2 R35, R50 ;  /* 0x0000003200237308 */ /* 0x000ea20000000800 */
[-C--:B------:R-:W-:Y:S01]  /*34440*/  FFMA.FTZ R166, R53, R66.reuse, -R3 ;  /* 0x0000004235a67223 */ /* 0x080fe20000010803 */
[----:B------:R-:W-:-:S06]  /*34450*/  FFMA.FTZ R167, R46, R66, -R71 ;  /* 0x000000422ea77223 */ /* 0x000fcc0000010847 */
[----:B------:R-:W5:Y:S01]  /*34460*/  MUFU.EX2 R34, R34 ;  /* 0x0000002200227308 */ /* 0x000f620000000800 */
[----:B0-----:R-:W-:Y:S01]  /*34470*/  FADD.FTZ R15, R33, R14 ;  /* 0x0000000e210f7221 */ /* 0x001fe20000010000 */
[----:B----4-:R-:W-:-:S06]  /*34480*/  FADD.FTZ R8, R32, R9 ;  /* 0x0000000920087221 */ /* 0x010fcc0000010000 */
[----:B------:R-:W0:Y:S01]  /*34490*/  MUFU.EX2 R164, R164 ;  /* 0x000000a400a47308 */ /* 0x000e220000000800 */
[----:B------:R-:W-:-:S07]  /*344a0*/  FFMA.FTZ R38, R64, R66, -R71 ;  /* 0x0000004240267223 */ /* 0x000fce0000010847 */
[----:B------:R-:W4:Y:S01]  /*344b0*/  MUFU.EX2 R165, R165 ;  /* 0x000000a500a57308 */ /* 0x000f220000000800 */
[----:B------:R-:W-:Y:S01]  /*344c0*/  FFMA.FTZ R55, R55, R66, -R3 ;  /* 0x0000004237377223 */ /* 0x000fe20000010803 */
[----:B-1----:R-:W-:Y:S01]  /*344d0*/  FADD.FTZ R14, R162, R15 ;  /* 0x0000000fa20e7221 */ /* 0x002fe20000010000 */
[----:B---3--:R-:W-:-:S05]  /*344e0*/  FADD.FTZ R9, R163, R8 ;  /* 0x00000008a3097221 */ /* 0x008fca0000010000 */
[----:B------:R-:W1:Y:S01]  /*344f0*/  MUFU.EX2 R37, R37 ;  /* 0x0000002500257308 */ /* 0x000e620000000800 */
[-C--:B------:R-:W-:Y:S01]  /*34500*/  FFMA.FTZ R168, R59, R66.reuse, -R3 ;  /* 0x000000423ba87223 */ /* 0x080fe20000010803 */
[----:B------:R-:W-:-:S06]  /*34510*/  FFMA.FTZ R169, R65, R66, -R71 ;  /* 0x0000004241a97223 */ /* 0x000fcc0000010847 */
        /* <DEDUP_REMOVED lines=15> */
[----:B------:R-:W1:Y:S08]  /*34610*/  MUFU.EX2 R168, R168 ;  /* 0x000000a800a87308 */ /* 0x000e700000000800 */
[----:B------:R-:W3:Y:S01]  /*34620*/  MUFU.EX2 R169, R169 ;  /* 0x000000a900a97308 */ /* 0x000ee20000000800 */
[----:B------:R-:W-:Y:S01]  /*34630*/  FFMA.FTZ R3, R58, R66, -R71 ;  /* 0x000000423a037223 */ /* 0x000fe20000010847 */
[----:B--2---:R-:W-:Y:S01]  /*34640*/  FADD.FTZ R14, R166, R15 ;  /* 0x0000000fa60e7221 */ /* 0x004fe20000010000 */
[----:B-----5:R-:W-:-:S05]  /*34650*/  FADD.FTZ R9, R167, R8 ;  /* 0x00000008a7097221 */ /* 0x020fca0000010000 */
[----:B------:R-:W2:Y:S08]  /*34660*/  MUFU.EX2 R41, R41 ;  /* 0x0000002900297308 */ /* 0x000eb00000000800 */
[----:B------:R-:W5:Y:S01]  /*34670*/  MUFU.EX2 R56, R56 ;  /* 0x0000003800387308 */ /* 0x000f620000000800 */
[----:B0-----:R-:W-:Y:S01]  /*34680*/  FADD.FTZ R15, R39, R14 ;  /* 0x0000000e270f7221 */ /* 0x001fe20000010000 */
[----:B----4-:R-:W-:-:S06]  /*34690*/  FADD.FTZ R8, R38, R9 ;  /* 0x0000000926087221 */ /* 0x010fcc0000010000 */
[----:B------:R-:W0:Y:S08]  /*346a0*/  MUFU.EX2 R170, R170 ;  /* 0x000000aa00aa7308 */ /* 0x000e300000000800 */
[----:B------:R-:W4:Y:S01]  /*346b0*/  MUFU.EX2 R171, R2 ;  /* 0x0000000200ab7308 */ /* 0x000f220000000800 */
[----:B-1----:R-:W-:Y:S01]  /*346c0*/  FADD.FTZ R14, R168, R15 ;  /* 0x0000000fa80e7221 */ /* 0x002fe20000010000 */
[----:B---3--:R-:W-:-:S06]  /*346d0*/  FADD.FTZ R9, R169, R8 ;  /* 0x00000008a9097221 */ /* 0x008fcc0000010000 */
[----:B------:R1:W3:Y:S01]  /*346e0*/  MUFU.EX2 R40, R3 ;  /* 0x0000000300287308 */ /* 0x0002e20000000800 */
[----:B--2---:R-:W-:Y:S01]  /*346f0*/  FADD.FTZ R15, R41, R14 ;  /* 0x0000000e290f7221 */ /* 0x004fe20000010000 */
[----:B-----5:R-:W-:-:S03]  /*34700*/  FADD.FTZ R8, R56, R9 ;  /* 0x0000000938087221 */ /* 0x020fc60000010000 */
[----:B0-----:R-:W-:Y:S01]  /*34710*/  FADD.FTZ R14, R170, R15 ;  /* 0x0000000faa0e7221 */ /* 0x001fe20000010000 */
[----:B----4-:R-:W-:-:S03]  /*34720*/  FADD.FTZ R9, R171, R8 ;  /* 0x00000008ab097221 */ /* 0x010fc60000010000 */
[----:B-1----:R-:W-:Y:S01]  /*34730*/  FADD.FTZ R3, R43, R14 ;  /* 0x0000000e2b037221 */ /* 0x002fe20000010000 */
[----:B---3--:R-:W-:-:S04]  /*34740*/  FADD.FTZ R15, R40, R9 ;  /* 0x00000009280f7221 */ /* 0x008fc80000010000 */
[----:B------:R-:W-:Y:S04]  /*34750*/  ST.E desc[UR4][R6.64+0x10], R3 ;  /* 0x0000100306007985 */ /* 0x000fe8000c101904 */
[----:B------:R0:W-:Y:S04]  /*34760*/  ST.E desc[UR6][R6.64+0x14], R15 ;  /* 0x0000140f06007985 */ /* 0x0001e8000c101906 */
[----:B------:R-:W2:Y:S01]  /*34770*/  LDL.64 R8, [R0+0x80] ;  /* 0x0000800000087983 */ /* 0x000ea20000100a00 */
[C---:B------:R-:W-:Y:S02]  /*34780*/  R2UR UR18, R4.reuse ;  /* 0x00000000041272ca */ /* 0x040fe400000e0000 */
[----:B------:R-:W-:Y:S01]  /*34790*/  R2UR UR19, R5 ;  /* 0x00000000051372ca */ /* 0x000fe200000e0000 */
[----:B--2---:R-:W2:Y:S04]  /*347a0*/  LD.E R2, desc[UR4][R8.64] ;  /* 0x0000000408027980 */ /* 0x004ea8000c101900 */
[----:B------:R-:W3:Y:S04]  /*347b0*/  LD.E R48, desc[UR4][R8.64+0x30] ;  /* 0x0000300408307980 */ /* 0x000ee8000c101900 */
        /* <DEDUP_REMOVED lines=16> */
[----:B------:R-:W-:-:S02]  /*348c0*/  R2UR UR10, R4 ;  /* 0x00000000040a72ca */ /* 0x000fc400000e0000 */
[C---:B------:R-:W-:Y:S01]  /*348d0*/  R2UR UR11, R5.reuse ;  /* 0x00000000050b72ca */ /* 0x040fe200000e0000 */
[----:B------:R-:W5:Y:S01]  /*348e0*/  LD.E R92, desc[UR18][R8.64+0xd0] ;  /* 0x0000d012085c7980 */ /* 0x000f62000c101900 */
[C---:B------:R-:W-:Y:S02]  /*348f0*/  R2UR UR12, R4.reuse ;  /* 0x00000000040c72ca */ /* 0x040fe400000e0000 */
[C---:B------:R-:W-:Y:S01]  /*34900*/  R2UR UR13, R5.reuse ;  /* 0x00000000050d72ca */ /* 0x040fe200000e0000 */
[----:B------:R-:W5:Y:S01]  /*34910*/  LD.E R108, desc[UR18][R8.64+0x110] ;  /* 0x00011012086c7980 */ /* 0x000f62000c101900 */
[C---:B------:R-:W-:Y:S02]  /*34920*/  R2UR UR14, R4.reuse ;  /* 0x00000000040e72ca */ /* 0x040fe400000e0000 */
[----:B------:R-:W-:Y:S02]  /*34930*/  R2UR UR15, R5 ;  /* 0x00000000050f72ca */ /* 0x000fe400000e0000 */
[----:B------:R-:W-:-:S02]  /*34940*/  R2UR UR16, R4 ;  /* 0x00000000041072ca */ /* 0x000fc400000e0000 */
[----:B------:R-:W-:Y:S01]  /*34950*/  R2UR UR17, R5 ;  /* 0x00000000051172ca */ /* 0x000fe200000e0000 */
        /* <DEDUP_REMOVED lines=22> */
[----:B--2---:R-:W-:-:S03]  /*34ac0*/  FMUL.FTZ R3, R45, R2 ;  /* 0x000000022d037220 */ /* 0x004fc60000410000 */
[----:B------:R-:W2:Y:S04]  /*34ad0*/  LD.E R2, desc[UR18][R8.64+0x150] ;  /* 0x0001501208027980 */ /* 0x000ea8000c101900 */
[----:B------:R3:W-:Y:S02]  /*34ae0*/  ST.E desc[UR4][R8.64], R3 ;  /* 0x0000000308007985 */ /* 0x0007e4000c101904 */
[----:B---3--:R-:W-:-:S05]  /*34af0*/  FMUL.FTZ R3, R45, R48 ;  /* 0x000000302d037220 */ /* 0x008fca0000410000 */
[----:B------:R4:W-:Y:S02]  /*34b00*/  ST.E desc[UR4][R8.64+0x30], R3 ;  /* 0x0000300308007985 */ /* 0x0009e4000c101904 */
[----:B----4-:R-:W-:-:S05]  /*34b10*/  FMUL.FTZ R3, R45, R64 ;  /* 0x000000402d037220 */ /* 0x010fca0000410000 */
[----:B------:R5:W-:Y:S02]  /*34b20*/  ST.E desc[UR4][R8.64+0x60], R3 ;  /* 0x0000600308007985 */ /* 0x000be4000c101904 */
[----:B-----5:R-:W-:-:S05]  /*34b30*/  FMUL.FTZ R3, R45, R78 ;  /* 0x0000004e2d037220 */ /* 0x020fca0000410000 */
[----:B------:R0:W-:Y:S02]  /*34b40*/  ST.E desc[UR4][R8.64+0x94], R3 ;  /* 0x0000940308007985 */ /* 0x0001e4000c101904 */
[----:B0-----:R-:W-:-:S05]  /*34b50*/  FMUL.FTZ R3, R45, R94 ;  /* 0x0000005e2d037220 */ /* 0x001fca0000410000 */
[----:B------:R0:W-:Y:S02]  /*34b60*/  ST.E desc[UR4][R8.64+0xd4], R3 ;  /* 0x0000d40308007985 */ /* 0x0001e4000c101904 */
[----:B0-----:R-:W-:-:S05]  /*34b70*/  FMUL.FTZ R3, R45, R110 ;  /* 0x0000006e2d037220 */ /* 0x001fca0000410000 */
[----:B------:R2:W-:Y:S02]  /*34b80*/  ST.E desc[UR4][R8.64+0x114], R3 ;  /* 0x0001140308007985 */ /* 0x0005e4000c101904 */
[C---:B--2---:R-:W-:Y:S02]  /*34b90*/  FMUL.FTZ R3, R45.reuse, R2 ;  /* 0x000000022d037220 */ /* 0x044fe40000410000 */
[----:B------:R-:W2:Y:S01]  /*34ba0*/  LD.E R2, desc[UR6][R8.64+0x154] ;  /* 0x0001540608027980 */ /* 0x000ea2000c101900 */
[----:B------:R-:W-:-:S05]  /*34bb0*/  FMUL.FTZ R7, R45, R14 ;  /* 0x0000000e2d077220 */ /* 0x000fca0000410000 */
[----:B------:R0:W-:Y:S02]  /*34bc0*/  ST.E desc[UR6][R8.64+0x4], R7 ;  /* 0x0000040708007985 */ /* 0x0001e4000c101906 */
[----:B0-----:R-:W-:-:S05]  /*34bd0*/  FMUL.FTZ R7, R45, R50 ;  /* 0x000000322d077220 */ /* 0x001fca0000410000 */
        /* <DEDUP_REMOVED lines=73> */
[----:B------:R-:W-:Y:S04]  /*35070*/  ST.E desc[UR4][R8.64+0x1d0], R7 ;  /* 0x0001d00708007985 */ /* 0x000fe8000c101904 */
[----:B------:R0:W-:Y:S04]  /*35080*/  ST.E desc[UR4][R8.64+0x1e0], R3 ;  /* 0x0001e00308007985 */ /* 0x0001e8000c101904 */
[----:B0-----:R-:W3:Y:S01]  /*35090*/  LD.E R3, desc[UR6][R8.64+0x8] ;  /* 0x0000080608037980 */ /* 0x001ee2000c101900 */
[----:B--2---:R-:W-:-:S03]  /*350a0*/  FMUL.FTZ R7, R45, R2 ;  /* 0x000000022d077220 */ /* 0x004fc60000410000 */
[----:B------:R-:W2:Y:S04]  /*350b0*/  LD.E R2, desc[UR6][R8.64+0x1f0] ;  /* 0x0001f00608027980 */ /* 0x000ea8000c101900 */
[----:B------:R0:W-:Y:S04]  /*350c0*/  ST.E desc[UR4][R8.64+0x1e4], R7 ;  /* 0x0001e40708007985 */ /* 0x0001e8000c101904 */
[----:B0-----:R-:W4:Y:S01]  /*350d0*/  LD.E R7, desc[UR6][R8.64+0xc] ;  /* 0x00000c0608077980 */ /* 0x001f22000c101900 */
[----:B---3--:R-:W-:-:S03]  /*350e0*/  FMUL.FTZ R3, R54, R3 ;  /* 0x0000000336037220 */ /* 0x008fc60000410000 */
[----:B------:R-:W-:Y:S04]  /*350f0*/  ST.E desc[UR4][R8.64+0x1d4], R15 ;  /* 0x0001d40f08007985 */ /* 0x000fe8000c101904 */
[----:B------:R0:W-:Y:S04]  /*35100*/  ST.E desc[UR4][R8.64+0x8], R3 ;  /* 0x0000080308007985 */ /* 0x0001e8000c101904 */
[----:B0-----:R-:W3:Y:S01]  /*35110*/  LD.E R3, desc[UR6][R8.64+0x1c] ;  /* 0x00001c0608037980 */ /* 0x001ee2000c101900 */
[----:B--2---:R-:W-:-:S03]  /*35120*/  FMUL.FTZ R15, R45, R2 ;  /* 0x000000022d0f7220 */ /* 0x004fc60000410000 */
[----:B------:R-:W2:Y:S04]  /*35130*/  LD.E R2, desc[UR6][R8.64+0x1f4] ;  /* 0x0001f40608027980 */ /* 0x000ea8000c101900 */
[----:B------:R0:W-:Y:S01]  /*35140*/  ST.E desc[UR4][R8.64+0x1f0], R15 ;  /* 0x0001f00f08007985 */ /* 0x0001e2000c101904 */
[----:B----4-:R-:W-:-:S03]  /*35150*/  FMUL.FTZ R7, R54, R7 ;  /* 0x0000000736077220 */ /* 0x010fc60000410000 */
[----:B0-----:R-:W4:Y:S04]  /*35160*/  LD.E R15, desc[UR6][R8.64+0x18] ;  /* 0x00001806080f7980 */ /* 0x001f28000c101900 */
[----:B------:R0:W-:Y:S04]  /*35170*/  ST.E desc[UR4][R8.64+0xc], R7 ;  /* 0x00000c0708007985 */ /* 0x0001e8000c101904 */
[----:B0-----:R-:W5:Y:S01]  /*35180*/  LD.E R7, desc[UR6][R8.64+0x28] ;  /* 0x0000280608077980 */ /* 0x001f62000c101900 */
[----:B---3--:R-:W-:-:S05]  /*35190*/  FMUL.FTZ R3, R54, R3 ;  /* 0x0000000336037220 */ /* 0x008fca0000410000 */
[----:B------:R0:W-:Y:S04]  /*351a0*/  ST.E desc[UR4][R8.64+0x1c], R3 ;  /* 0x00001c0308007985 */ /* 0x0001e8000c101904 */
[----:B0-----:R-:W3:Y:S01]  /*351b0*/  LD.E R3, desc[UR6][R8.64+0x38] ;  /* 0x0000380608037980 */ /* 0x001ee2000c101900 */
[----:B----4-:R-:W-:-:S05]  /*351c0*/  FMUL.FTZ R15, R54, R15 ;  /* 0x0000000f360f7220 */ /* 0x010fca0000410000 */
[----:B------:R0:W-:Y:S01]  /*351d0*/  ST.E desc[UR4][R8.64+0x18], R15 ;  /* 0x0000180f08007985 */ /* 0x0001e2000c101904 */
[----:B-----5:R-:W-:-:S03]  /*351e0*/  FMUL.FTZ R7, R54, R7 ;  /* 0x0000000736077220 */ /* 0x020fc60000410000 */
        /* <DEDUP_REMOVED lines=39> */
[C---:B------:R-:W-:Y:S01]  /*35460*/  FMUL.FTZ R47, R45.reuse, R6 ;  /* 0x000000062d2f7220 */ /* 0x040fe20000410000 */
[C---:B------:R-:W-:Y:S01]  /*35470*/  FMUL.FTZ R49, R45.reuse, R44 ;  /* 0x0000002c2d317220 */ /* 0x040fe20000410000 */
[C---:B------:R-:W-:Y:S01]  /*35480*/  FMUL.FTZ R51, R45.reuse, R46 ;  /* 0x0000002e2d337220 */ /* 0x040fe20000410000 */
[----:B------:R-:W-:-:S02]  /*35490*/  FMUL.FTZ R53, R45, R60 ;  /* 0x0000003c2d357220 */ /* 0x000fc40000410000 */
[----:B------:R0:W-:Y:S04]  /*354a0*/  ST.E desc[UR10][R8.64+0x14], R47 ;  /* 0x0000142f08007985 */ /* 0x0001e8000c10190a */
[----:B------:R1:W-:Y:S01]  /*354b0*/  ST.E desc[UR12][R8.64+0x20], R49 ;  /* 0x0000203108007985 */ /* 0x0003e2000c10190c */
[C---:B0-----:R-:W-:Y:S01]  /*354c0*/  FMUL.FTZ R47, R45.reuse, R58 ;  /* 0x0000003a2d2f7220 */ /* 0x041fe20000410000 */
[C---:B-1----:R-:W-:Y:S02]  /*354d0*/  FMUL.FTZ R49, R45.reuse, R62 ;  /* 0x0000003e2d317220 */ /* 0x042fe40000410000 */
[----:B------:R0:W-:Y:S04]  /*354e0*/  ST.E desc[UR14][R8.64+0x24], R51 ;  /* 0x0000243308007985 */ /* 0x0001e8000c10190e */
[----:B------:R1:W-:Y:S04]  /*354f0*/  ST.E desc[UR10][R8.64+0x44], R47 ;  /* 0x0000442f08007985 */ /* 0x0003e8000c10190a */
[----:B------:R2:W-:Y:S04]  /*35500*/  ST.E desc[UR16][R8.64+0x50], R53 ;  /* 0x0000503508007985 */ /* 0x0005e8000c101910 */
[----:B------:R3:W-:Y:S01]  /*35510*/  ST.E desc[UR12][R8.64+0x54], R49 ;  /* 0x0000543108007985 */ /* 0x0007e2000c10190c */
[C---:B0-----:R-:W-:Y:S01]  /*35520*/  FMUL.FTZ R51, R45.reuse, R72 ;  /* 0x000000482d337220 */ /* 0x041fe20000410000 */
[C---:B-1----:R-:W-:Y:S01]  /*35530*/  FMUL.FTZ R47, R45.reuse, R70 ;  /* 0x000000462d2f7220 */ /* 0x042fe20000410000 */
[C---:B--2---:R-:W-:Y:S01]  /*35540*/  FMUL.FTZ R53, R45.reuse, R76 ;  /* 0x0000004c2d357220 */ /* 0x044fe20000410000 */
[----:B---3--:R-:W-:-:S03]  /*35550*/  FMUL.FTZ R49, R45, R74 ;  /* 0x0000004a2d317220 */ /* 0x008fc60000410000 */
[----:B------:R0:W-:Y:S04]  /*35560*/  ST.E desc[UR10][R8.64+0x74], R47 ;  /* 0x0000742f08007985 */ /* 0x0001e8000c10190a */
[----:B------:R1:W-:Y:S04]  /*35570*/  ST.E desc[UR14][R8.64+0x80], R51 ;  /* 0x0000803308007985 */ /* 0x0003e8000c10190e */
[----:B------:R2:W-:Y:S04]  /*35580*/  ST.E desc[UR12][R8.64+0x84], R49 ;  /* 0x0000843108007985 */ /* 0x0005e8000c10190c */
[----:B------:R3:W-:Y:S01]  /*35590*/  ST.E desc[UR16][R8.64+0x90], R53 ;  /* 0x0000903508007985 */ /* 0x0007e2000c101910 */
[C---:B0-----:R-:W-:Y:S01]  /*355a0*/  FMUL.FTZ R47, R45.reuse, R84 ;  /* 0x000000542d2f7220 */ /* 0x041fe20000410000 */
[C---:B-1----:R-:W-:Y:S01]  /*355b0*/  FMUL.FTZ R51, R45.reuse, R88 ;  /* 0x000000582d337220 */ /* 0x042fe20000410000 */
[C---:B--2---:R-:W-:Y:S01]  /*355c0*/  FMUL.FTZ R49, R45.reuse, R86 ;  /* 0x000000562d317220 */ /* 0x044fe20000410000 */
[----:B---3--:R-:W-:-:S02]  /*355d0*/  FMUL.FTZ R53, R45, R90 ;  /* 0x0000005a2d357220 */ /* 0x008fc40000410000 */
[----:B------:R0:W-:Y:S01]  /*355e0*/  ST.E desc[UR10][R8.64+0xb0], R47 ;  /* 0x0000b02f08007985 */ /* 0x0001e2000c10190a */
[----:B------:R-:W-:-:S03]  /*355f0*/  FMUL.FTZ R55, R45, R92 ;  /* 0x0000005c2d377220 */ /* 0x000fc60000410000 */
[----:B------:R1:W-:Y:S04]  /*35600*/  ST.E desc[UR12][R8.64+0xb4], R49 ;  /* 0x0000b43108007985 */ /* 0x0003e8000c10190c */
[----:B------:R2:W-:Y:S04]  /*35610*/  ST.E desc[UR14][R8.64+0xc0], R51 ;  /* 0x0000c03308007985 */ /* 0x0005e8000c10190e */
[----:B------:R3:W-:Y:S01]  /*35620*/  ST.E desc[UR16][R8.64+0xc4], R53 ;  /* 0x0000c43508007985 */ /* 0x0007e2000c101910 */
[C---:B0-----:R-:W-:Y:S01]  /*35630*/  FMUL.FTZ R47, R45.reuse, R100 ;  /* 0x000000642d2f7220 */ /* 0x041fe20000410000 */
[C---:B-1----:R-:W-:Y:S01]  /*35640*/  FMUL.FTZ R49, R45.reuse, R102 ;  /* 0x000000662d317220 */ /* 0x042fe20000410000 */
[C---:B--2---:R-:W-:Y:S01]  /*35650*/  FMUL.FTZ R51, R45.reuse, R104 ;  /* 0x000000682d337220 */ /* 0x044fe20000410000 */
[----:B---3--:R-:W-:Y:S01]  /*35660*/  FMUL.FTZ R53, R45, R106 ;  /* 0x0000006a2d357220 */ /* 0x008fe20000410000 */
[----:B------:R0:W-:Y:S01]  /*35670*/  ST.E desc[UR18][R8.64+0xd0], R55 ;  /* 0x0000d03708007985 */ /* 0x0001e2000c101912 */
[----:B------:R-:W-:-:S03]  /*35680*/  FMUL.FTZ R3, R54, R3 ;  /* 0x0000000336037220 */ /* 0x000fc60000410000 */
[----:B------:R1:W-:Y:S04]  /*35690*/  ST.E desc[UR10][R8.64+0xf0], R47 ;  /* 0x0000f02f08007985 */ /* 0x0003e8000c10190a */
[----:B------:R2:W-:Y:S04]  /*356a0*/  ST.E desc[UR12][R8.64+0xf4], R49 ;  /* 0x0000f43108007985 */ /* 0x0005e8000c10190c */
[----:B------:R3:W-:Y:S01]  /*356b0*/  ST.E desc[UR14][R8.64+0x100], R51 ;  /* 0x0001003308007985 */ /* 0x0007e2000c10190e */
[----:B0-----:R-:W-:-:S03]  /*356c0*/  FMUL.FTZ R55, R45, R108 ;  /* 0x0000006c2d377220 */ /* 0x001fc60000410000 */
[----:B------:R0:W-:Y:S01]  /*356d0*/  ST.E desc[UR16][R8.64+0x104], R53 ;  /* 0x0001043508007985 */ /* 0x0001e2000c101910 */
[C---:B-1----:R-:W-:Y:S01]  /*356e0*/  FMUL.FTZ R47, R45.reuse, R116 ;  /* 0x000000742d2f7220 */ /* 0x042fe20000410000 */
[C---:B--2---:R-:W-:Y:S01]  /*356f0*/  FMUL.FTZ R49, R45.reuse, R118 ;  /* 0x000000762d317220 */ /* 0x044fe20000410000 */
[C---:B---3--:R-:W-:Y:S01]  /*35700*/  FMUL.FTZ R51, R45.reuse, R120 ;  /* 0x000000782d337220 */ /* 0x048fe20000410000 */
[C---:B0-----:R-:W-:Y:S01]  /*35710*/  FMUL.FTZ R53, R45.reuse, R122 ;  /* 0x0000007a2d357220 */ /* 0x041fe20000410000 */
[----:B------:R-:W-:Y:S01]  /*35720*/  FMUL.FTZ R45, R45, R2 ;  /* 0x000000022d2d7220 */ /* 0x000fe20000410000 */
[----:B------:R-:W-:Y:S04]  /*35730*/  ST.E desc[UR18][R8.64+0x110], R55 ;  /* 0x0001103708007985 */ /* 0x000fe8000c101912 */
[----:B------:R-:W-:Y:S04]  /*35740*/  ST.E desc[UR10][R8.64+0x130], R47 ;  /* 0x0001302f08007985 */ /* 0x000fe8000c10190a */
[----:B------:R-:W-:Y:S04]  /*35750*/  ST.E desc[UR12][R8.64+0x134], R49 ;  /* 0x0001343108007985 */ /* 0x000fe8000c10190c */
[----:B------:R-:W-:Y:S04]  /*35760*/  ST.E desc[UR14][R8.64+0x140], R51 ;  /* 0x0001403308007985 */ /* 0x000fe8000c10190e */
[----:B------:R-:W-:Y:S04]  /*35770*/  ST.E desc[UR16][R8.64+0x144], R53 ;  /* 0x0001443508007985 */ /* 0x000fe8000c101910 */
[----:B------:R-:W-:Y:S04]  /*35780*/  ST.E desc[UR4][R8.64+0x1f4], R45 ;  /* 0x0001f42d08007985 */ /* 0x000fe8000c101904 */
[----:B------:R-:W-:Y:S01]  /*35790*/  ST.E desc[UR4][R8.64+0x98], R3 ;  /* 0x0000980308007985 */ /* 0x000fe2000c101904 */
[----:B----4-:R-:W-:-:S05]  /*357a0*/  FMUL.FTZ R15, R54, R15 ;  /* 0x0000000f360f7220 */ /* 0x010fca0000410000 */
[----:B------:R0:W-:Y:S01]  /*357b0*/  ST.E desc[UR4][R8.64+0x8c], R15 ;  /* 0x00008c0f08007985 */ /* 0x0001e2000c101904 */
[----:B-----5:R-:W-:-:S05]  /*357c0*/  FMUL.FTZ R7, R54, R7 ;  /* 0x0000000736077220 */ /* 0x020fca0000410000 */
[----:B------:R1:W-:Y:S04]  /*357d0*/  ST.E desc[UR4][R8.64+0x9c], R7 ;  /* 0x00009c0708007985 */ /* 0x0003e8000c101904 */
[----:B0-----:R-:W2:Y:S02]  /*357e0*/  LD.E R15, desc[UR6][R8.64+0xa8] ;  /* 0x0000a806080f7980 */ /* 0x001ea4000c101900 */
[----:B--2---:R-:W-:-:S05]  /*357f0*/  FMUL.FTZ R15, R54, R15 ;  /* 0x0000000f360f7220 */ /* 0x004fca0000410000 */
[----:B------:R0:W-:Y:S04]  /*35800*/  ST.E desc[UR4][R8.64+0xa8], R15 ;  /* 0x0000a80f08007985 */ /* 0x0001e8000c101904 */
[----:B------:R-:W2:Y:S02]  /*35810*/  LD.E R3, desc[UR6][R8.64+0xac] ;  /* 0x0000ac0608037980 */ /* 0x000ea4000c101900 */
[----:B--2---:R-:W-:-:S05]  /*35820*/  FMUL.FTZ R3, R54, R3 ;  /* 0x0000000336037220 */ /* 0x004fca0000410000 */
[----:B------:R2:W-:Y:S04]  /*35830*/  ST.E desc[UR4][R8.64+0xac], R3 ;  /* 0x0000ac0308007985 */ /* 0x0005e8000c101904 */
[----:B-1----:R-:W3:Y:S02]  /*35840*/  LD.E R7, desc[UR6][R8.64+0xb8] ;  /* 0x0000b80608077980 */ /* 0x002ee4000c101900 */
[----:B---3--:R-:W-:-:S05]  /*35850*/  FMUL.FTZ R7, R54, R7 ;  /* 0x0000000736077220 */ /* 0x008fca0000410000 */
[----:B------:R1:W-:Y:S04]  /*35860*/  ST.E desc[UR4][R8.64+0xb8], R7 ;  /* 0x0000b80708007985 */ /* 0x0003e8000c101904 */
[----:B0-----:R-:W3:Y:S02]  /*35870*/  LD.E R15, desc[UR6][R8.64+0xbc] ;  /* 0x0000bc06080f7980 */ /* 0x001ee4000c101900 */
[----:B---3--:R-:W-:-:S05]  /*35880*/  FMUL.FTZ R15, R54, R15 ;  /* 0x0000000f360f7220 */ /* 0x008fca0000410000 */
[----:B------:R0:W-:Y:S04]  /*35890*/  ST.E desc[UR4][R8.64+0xbc], R15 ;  /* 0x0000bc0f08007985 */ /* 0x0001e8000c101904 */
[----:B--2---:R-:W2:Y:S02]  /*358a0*/  LD.E R3, desc[UR6][R8.64+0xc8] ;  /* 0x0000c80608037980 */ /* 0x004ea4000c101900 */
        /* <DEDUP_REMOVED lines=115> */
[----:B------:R-:W-:Y:S04]  /*35fe0*/  ST.E desc[UR4][R8.64+0x1f8], R45 ;  /* 0x0001f82d08007985 */ /* 0x000fe8000c101904 */
[----:B--2---:R-:W2:Y:S01]  /*35ff0*/  LD.E R3, desc[UR6][R8.64+0x1fc] ;  /* 0x0001fc0608037980 */ /* 0x004ea2000c101900 */
[----:B------:R-:W-:Y:S01]  /*36000*/  LEA.HI R42, R13, 0x8, RZ, 0x19 ;  /* 0x000000080d2a7811 */ /* 0x000fe200078fc8ff */
[----:B--2---:R-:W-:-:S05]  /*36010*/  FMUL.FTZ R47, R54, R3 ;  /* 0x00000003362f7220 */ /* 0x004fca0000410000 */
[----:B------:R0:W-:Y:S04]  /*36020*/  ST.E desc[UR4][R8.64+0x1fc], R47 ;  /* 0x0001fc2f08007985 */ /* 0x0001e8000c101904 */
[----:B------:R-:W2:Y:S01]  /*36030*/  LDL.64 R2, [R0+0x80] ;  /* 0x0000800000027983 */ /* 0x000ea20000100a00 */
[----:B------:R3:W-:Y:S06]  /*36040*/  BAR.SYNC.DEFER_BLOCKING R42, 0x100 ;  /* 0x0004002a0000751d */ /* 0x0007ec0000010000 */
[----:B------:R-:W4:Y:S04]  /*36050*/  LDL.64 R14, [R0] ;  /* 0x00000000000e7983 */ /* 0x000f280000100a00 */
[----:B-1----:R-:W5:Y:S04]  /*36060*/  LDL.64 R6, [R0+0x98] ;  /* 0x0000980000067983 */ /* 0x002f680000100a00 */
[----:B0-----:R-:W3:Y:S04]  /*36070*/  LDL.64 R8, [R0+0x88] ;  /* 0x0000880000087983 */ /* 0x001ee80000100a00 */
[----:B--2---:R-:W2:Y:S04]  /*36080*/  LD.E R45, desc[UR4][R2.64] ;  /* 0x00000004022d7980 */ /* 0x004ea8000c101900 */
[----:B----4-:R-:W4:Y:S04]  /*36090*/  LD.E R15, desc[UR6][R14.64] ;  /* 0x000000060e0f7980 */ /* 0x010f28000c101900 */
[----:B-----5:R-:W4:Y:S04]  /*360a0*/  LD.E.64 R6, desc[UR4][R6.64] ;  /* 0x0000000406067980 */ /* 0x020f28000c101b00 */
[----:B--2---:R0:W-:Y:S04]  /*360b0*/  ST.E desc[UR8][R2.64], R45 ;  /* 0x0000002d02007985 */ /* 0x0041e8000c101908 */
[----:B------:R-:W2:Y:S04]  /*360c0*/  LD.E R47, desc[UR10][R2.64+0x4] ;  /* 0x0000040a022f7980 */ /* 0x000ea8000c101900 */
[----:B--2---:R1:W-:Y:S04]  /*360d0*/  ST.E desc[UR4][R2.64+0x4], R47 ;  /* 0x0000042f02007985 */ /* 0x0043e8000c101904 */
[----:B------:R-:W2:Y:S04]  /*360e0*/  LD.E R49, desc[UR6][R2.64+0x8] ;  /* 0x0000080602317980 */ /* 0x000ea8000c101900 */
[----:B--2---:R2:W-:Y:S04]  /*360f0*/  ST.E desc[UR4][R2.64+0x8], R49 ;  /* 0x0000083102007985 */ /* 0x0045e8000c101904 */
[----:B------:R-:W5:Y:S04]  /*36100*/  LD.E R51, desc[UR6][R2.64+0xc] ;  /* 0x00000c0602337980 */ /* 0x000f68000c101900 */
[----:B-----5:R5:W-:Y:S04]  /*36110*/  ST.E desc[UR4][R2.64+0xc], R51 ;  /* 0x00000c3302007985 */ /* 0x020be8000c101904 */
[----:B0-----:R-:W3:Y:S04]  /*36120*/  LD.E R45, desc[UR6][R2.64+0x10] ;  /* 0x00001006022d7980 */ /* 0x001ee8000c101900 */
[----:B---3--:R0:W-:Y:S04]  /*36130*/  ST.E desc[UR4][R2.64+0x10], R45 ;  /* 0x0000102d02007985 */ /* 0x0081e8000c101904 */
[----:B-1----:R-:W3:Y:S04]  /*36140*/  LD.E R47, desc[UR6][R2.64+0x14] ;  /* 0x00001406022f7980 */ /* 0x002ee8000c101900 */
[----:B---3--:R1:W-:Y:S04]  /*36150*/  ST.E desc[UR4][R2.64+0x14], R47 ;  /* 0x0000142f02007985 */ /* 0x0083e8000c101904 */
[----:B--2---:R-:W2:Y:S04]  /*36160*/  LD.E R49, desc[UR6][R2.64+0x18] ;  /* 0x0000180602317980 */ /* 0x004ea8000c101900 */
[----:B--2---:R2:W-:Y:S04]  /*36170*/  ST.E desc[UR4][R2.64+0x18], R49 ;  /* 0x0000183102007985 */ /* 0x0045e8000c101904 */
[----:B-----5:R-:W3:Y:S04]  /*36180*/  LD.E R51, desc[UR6][R2.64+0x1c] ;  /* 0x00001c0602337980 */ /* 0x020ee8000c101900 */
[----:B---3--:R3:W-:Y:S04]  /*36190*/  ST.E desc[UR4][R2.64+0x1c], R51 ;  /* 0x00001c3302007985 */ /* 0x0087e8000c101904 */
[----:B0-----:R-:W5:Y:S04]  /*361a0*/  LD.E R45, desc[UR6][R2.64+0x20] ;  /* 0x00002006022d7980 */ /* 0x001f68000c101900 */
[----:B-----5:R0:W-:Y:S04]  /*361b0*/  ST.E desc[UR4][R2.64+0x20], R45 ;  /* 0x0000202d02007985 */ /* 0x0201e8000c101904 */
[----:B-1----:R-:W5:Y:S04]  /*361c0*/  LD.E R47, desc[UR6][R2.64+0x24] ;  /* 0x00002406022f7980 */ /* 0x002f68000c101900 */
[----:B-----5:R1:W-:Y:S04]  /*361d0*/  ST.E desc[UR4][R2.64+0x24], R47 ;  /* 0x0000242f02007985 */ /* 0x0203e8000c101904 */
[----:B--2---:R-:W2:Y:S04]  /*361e0*/  LD.E R49, desc[UR6][R2.64+0x28] ;  /* 0x0000280602317980 */ /* 0x004ea8000c101900 */
[----:B--2---:R2:W-:Y:S04]  /*361f0*/  ST.E desc[UR4][R2.64+0x28], R49 ;  /* 0x0000283102007985 */ /* 0x0045e8000c101904 */
[----:B---3--:R-:W3:Y:S04]  /*36200*/  LD.E R51, desc[UR6][R2.64+0x2c] ;  /* 0x00002c0602337980 */ /* 0x008ee8000c101900 */
        /* <DEDUP_REMOVED lines=231> */
[----:B---3--:R-:W3:Y:S01]  /*37080*/  LD.E R51, desc[UR6][R2.64+0x1fc] ;  /* 0x0001fc0602337980 */ /* 0x008ee2000c101900 */
        /* <DEDUP_REMOVED lines=32> */
[----:B------:R-:W-:Y:S02]  /*37290*/  F2FP.F16.F32.PACK_AB R152, R25, R152 ;  /* 0x000000981998723e */ /* 0x000fe400000000ff */
[----:B------:R-:W-:Y:S02]  /*372a0*/  F2FP.F16.F32.PACK_AB R154, R27, R154 ;  /* 0x0000009a1b9a723e */ /* 0x000fe400000000ff */
[----:B------:R-:W-:Y:S02]  /*372b0*/  F2FP.F16.F32.PACK_AB R156, R29, R156 ;  /* 0x0000009c1d9c723e */ /* 0x000fe400000000ff */
[----:B------:R-:W-:Y:S02]  /*372c0*/  F2FP.F16.F32.PACK_AB R158, R31, R158 ;  /* 0x0000009e1f9e723e */ /* 0x000fe400000000ff */
[----:B------:R-:W-:-:S02]  /*372d0*/  F2FP.F16.F32.PACK_AB R160, R33, R160 ;  /* 0x000000a021a0723e */ /* 0x000fc400000000ff */
[----:B------:R-:W-:Y:S02]  /*372e0*/  F2FP.F16.F32.PACK_AB R162, R35, R162 ;  /* 0x000000a223a2723e */ /* 0x000fe400000000ff */
        /* <DEDUP_REMOVED lines=13> */
[----:B------:R-:W-:Y:S01]  /*373c0*/  F2FP.F16.F32.PACK_AB R171, R40, R171 ;  /* 0x000000ab28ab723e */ /* 0x000fe200000000ff */
[----:B---3--:R3:W-:Y:S04]  /*373d0*/  ST.E desc[UR4][R2.64+0x1fc], R51 ;  /* 0x0001fc3302007985 */ /* 0x0087e8000c101904 */
        /* <DEDUP_REMOVED lines=22> */
[----:B0-----:R-:W5:Y:S04]  /*37540*/  LD.E R45, desc[UR22][R2.64+0x54] ;  /* 0x00005416022d7980 */ /* 0x001f68000c101900 */
[----:B------:R-:W5:Y:S04]  /*37550*/  LD.E R46, desc[UR24][R2.64+0x58] ;  /* 0x00005818022e7980 */ /* 0x000f68000c101900 */
[----:B-1----:R-:W5:Y:S04]  /*37560*/  LD.E R47, desc[UR26][R2.64+0x5c] ;  /* 0x00005c1a022f7980 */ /* 0x002f68000c101900 */
[----:B------:R-:W5:Y:S04]  /*37570*/  LD.E R48, desc[UR28][R2.64+0x60] ;  /* 0x0000601c02307980 */ /* 0x000f68000c101900 */
[----:B--2---:R-:W2:Y:S04]  /*37580*/  LD.E R49, desc[UR30][R2.64+0x64] ;  /* 0x0000641e02317980 */ /* 0x004ea8000c101900 */
[----:B------:R-:W2:Y:S04]  /*37590*/  LD.E R50, desc[UR32][R2.64+0x68] ;  /* 0x0000682002327980 */ /* 0x000ea8000c101900 */
[----:B---3--:R-:W2:Y:S04]  /*375a0*/  LD.E R51, desc[UR34][R2.64+0x6c] ;  /* 0x00006c2202337980 */ /* 0x008ea8000c101900 */
        /* <DEDUP_REMOVED lines=100> */
[----:B----4-:R-:W-:Y:S01]  /*37bf0*/  IMAD R6, R15, 0xc00, R6 ;  /* 0x00000c000f067824 */ /* 0x010fe200078e0206 */
[----:B-----5:R-:W-:-:S02]  /*37c00*/  ISETP.NE.U32.AND P1, PT, R14, RZ, PT ;  /* 0x000000ff0e00720c */ /* 0x020fc40003f25070 */
        /* <DEDUP_REMOVED lines=29> */
[----:B------:R-:W-:Y:S02]  /*37de0*/  R2UR UR28, R4 ;  /* 0x00000000041c72ca */ /* 0x000fe400000e0000 */
[----:B------:R-:W-:Y:S01]  /*37df0*/  R2UR UR29, R5 ;  /* 0x00000000051d72ca */ /* 0x000fe200000e0000 */
[----:B--2---:R-:W-:-:S06]  /*37e00*/  WARPGROUP.ARRIVE ;  /* 0x00000000000079c5 */ /* 0x004fcc0000000000 */
        /* <DEDUP_REMOVED lines=24> */
[----:B------:R-:W-:Y:S01]  /*37f90*/  R2UR UR55, R5 ;  /* 0x00000000053772ca */ /* 0x000fe200000e0000 */
[----:B------:R-:W-:-:S02]  /*37fa0*/  WARPGROUP.DEPBAR.LE gsb0, 0x0 ;  /* 0x00008000000079c5 */ /* 0x000fc40000010000 */
[----:B------:R0:W-:Y:S01]  /*37fb0*/  ST.E desc[UR4][R2.64], R24 ;  /* 0x0000001802007985 */ /* 0x0001e2000c101904 */
[C---:B------:R-:W-:Y:S02]  /*37fc0*/  R2UR UR4, R4.reuse ;  /* 0x00000000040472ca */ /* 0x040fe400000e0000 */
[C---:B------:R-:W-:Y:S01]  /*37fd0*/  R2UR UR5, R5.reuse ;  /* 0x00000000050572ca */ /* 0x040fe200000e0000 */
[----:B------:R1:W-:Y:S01]  /*37fe0*/  ST.E desc[UR6][R2.64+0x4], R25 ;  /* 0x0000041902007985 */ /* 0x0003e2000c101906 */
[----:B------:R-:W-:Y:S02]  /*37ff0*/  R2UR UR6, R4 ;  /* 0x00000000040672ca */ /* 0x000fe400000e0000 */
[----:B------:R-:W-:-:S09]  /*38000*/  R2UR UR7, R5 ;  /* 0x00000000050772ca */ /* 0x000fd200000e0000 */
[----:B------:R2:W-:Y:S01]  /*38010*/  ST.E desc[UR4][R2.64+0x8], R26 ;  /* 0x0000081a02007985 */ /* 0x0005e2000c101904 */
[C---:B------:R-:W-:Y:S02]  /*38020*/  R2UR UR4, R4.reuse ;  /* 0x00000000040472ca */ /* 0x040fe400000e0000 */
        /* <DEDUP_REMOVED lines=349> */
[----:B------:R-:W-:-:S02]  /*39600*/  R2UR UR26, R4 ;  /* 0x00000000041a72ca */ /* 0x000fc400000e0000 */
[C---:B------:R-:W-:Y:S01]  /*39610*/  R2UR UR27, R5.reuse ;  /* 0x00000000051b72ca */ /* 0x040fe200000e0000 */
[----:B------:R5:W-:Y:S01]  /*39620*/  ST.E desc[UR28][R2.64+0x1fc], R151 ;  /* 0x0001fc9702007985 */ /* 0x000be2000c10191c */
[C---:B------:R-:W-:Y:S02]  /*39630*/  R2UR UR28, R4.reuse ;  /* 0x00000000041c72ca */ /* 0x040fe400000e0000 */
[C---:B------:R-:W-:Y:S02]  /*39640*/  R2UR UR29, R5.reuse ;  /* 0x00000000051d72ca */ /* 0x040fe400000e0000 */
[C---:B------:R-:W-:Y:S02]  /*39650*/  R2UR UR4, R4.reuse ;  /* 0x00000000040472ca */ /* 0x040fe400000e0000 */
[----:B------:R-:W-:Y:S02]  /*39660*/  R2UR UR5, R5 ;  /* 0x00000000050572ca */ /* 0x000fe400000e0000 */
        /* <DEDUP_REMOVED lines=3097> */
[----:B------:R5:W-:Y:S04]  /*45800*/  ST.E desc[UR24][R2.64+0x1dc], R143 ;  /* 0x0001dc8f02007985 */ /* 0x000be8000c101918 */
[----:B------:R5:W-:Y:S01]  /*45810*/  ST.E desc[UR26][R2.64+0x1e0], R144 ;  /* 0x0001e09002007985 */ /* 0x000be2000c10191a */
[C---:B------:R-:W-:Y:S02]  /*45820*/  R2UR UR26, R4.reuse ;  /* 0x00000000041a72ca */ /* 0x040fe400000e0000 */
[----:B------:R-:W-:Y:S01]  /*45830*/  R2UR UR27, R5 ;  /* 0x00000000051b72ca */ /* 0x000fe200000e0000 */
[----:B------:R5:W-:Y:S01]  /*45840*/  ST.E desc[UR28][R2.64+0x1e4], R145 ;  /* 0x0001e49102007985 */ /* 0x000be2000c10191c */
[----:B------:R-:W-:-:S02]  /*45850*/  R2UR UR28, R4 ;  /* 0x00000000041c72ca */ /* 0x000fc400000e0000 */
[----:B------:R-:W-:Y:S01]  /*45860*/  R2UR UR29, R5 ;  /* 0x00000000051d72ca */ /* 0x000fe200000e0000 */
[----:B------:R-:W-:Y:S04]  /*45870*/  ST.E desc[UR6][R2.64+0x1ec], R147 ;  /* 0x0001ec9302007985 */ /* 0x000fe8000c101906 */
[----:B------:R-:W-:Y:S04]  /*45880*/  ST.E desc[UR8][R2.64+0x1f0], R148 ;  /* 0x0001f09402007985 */ /* 0x000fe8000c101908 */
[----:B------:R-:W-:Y:S04]  /*45890*/  ST.E desc[UR10][R2.64+0x1f4], R149 ;  /* 0x0001f49502007985 */ /* 0x000fe8000c10190a */
[----:B------:R-:W-:Y:S04]  /*458a0*/  ST.E desc[UR12][R2.64+0x1f8], R150 ;  /* 0x0001f89602007985 */ /* 0x000fe8000c10190c */
[----:B------:R-:W-:Y:S01]  /*458b0*/  ST.E desc[UR14][R2.64+0x1fc], R151 ;  /* 0x0001fc9702007985 */ /* 0x000fe2000c10190e */
        /* <DEDUP_REMOVED lines=363> */
[----:B------:R-:W-:-:S04]  /*46f70*/  R2UR UR7, R7 ;  /* 0x00000000070772ca */ /* 0x000fc800000e0000 */
[----:B------:R-:W-:Y:S02]  /*46f80*/  R2UR UR6, R6 ;  /* 0x00000000060672ca */ /* 0x000fe400000e0000 */
        /* <DEDUP_REMOVED lines=1172> */
.L_x_3587:
[----:B-1----:R-:W-:Y:S02]  /*4b8d0*/  IMAD.MOV.U32 R2, RZ, RZ, R225 ;  /* 0x000000ffff027224 */ /* 0x002fe400078e00e1 */
[----:B------:R-:W-:-:S04]  /*4b8e0*/  IMAD.MOV.U32 R3, RZ, RZ, 0x0 ;  /* 0x00000000ff037424 */ /* 0x000fc800078e00ff */
[----:B0-----:R-:W-:Y:S05]  /*4b8f0*/  RET.REL.NODEC R2 `(_ZN7cutlass13device_kernelIN5flash11enable_sm90INS1_16FlashAttnFwdSm90INS1_25CollectiveMainloopFwdSm90ILi2EN4cute5tupleIJNS5_1CILi1EEES8_S8_EEENS6_IJNS7_ILi128EEENS7_ILi96EEENS7_ILi64EEEEEELi256ENS_6half_tEfNS_4arch4Sm90ELb0ELb1ELb1ELb1ELb0ELb0ELb1ELb1ELb0ELb1ELb1ELb0EEENS1_21CollectiveEpilogueFwdINS6_IJSA_NS7_ILi256EEESB_EEES9_SE_SG_Li256ELb1ELb1ELb1ELb0EEENS1_36VarlenDynamicPersistentTileSchedulerILi128ELi96ELi256ELi128ELb1ELb1ELb1ELb1ELb0ELb1EEEEEEEEEvNT_6ParamsE) ;  /* 0xfffffb4402c07950 */ /* 0x001fea0003c3ffff */
.L_x_3565:
[----:B0-----:R0:W1:Y:S02]  /*4b900*/  SYNCS.PHASECHK.TRANS64.TRYWAIT P1, [R14+URZ], R15 ;  /* 0x0000000f0e0075a7 */ /* 0x001064000802017f */
[----:B-1----:R-:W-:Y:S05]  /*4b910*/  @!P1 NANOSLEEP.SYNCS 0x989680 ;  /* 0x009896800000995d */ /* 0x002fea0003900000 */
[----:B------:R-:W1:Y:S02]  /*4b920*/  @!P1 SYNCS.PHASECHK.TRANS64 P1, [R14+URZ], R15 ;  /* 0x0000000f0e0095a7 */ /* 0x000e64000802007f */
[----:B-1----:R-:W-:Y:S05]  /*4b930*/  @!P1 BRA `(.L_x_3565) ;  /* 0xfffffffc00f09947 */ /* 0x002fea000383ffff */
[----:B------:R-:W-:Y:S05]  /*4b940*/  BRA `(.L_x_3564) ;  /* 0xfffffe4800087947 */ /* 0x000fea000383ffff */
.L_x_3572:
[----:B0-----:R0:W1:Y:S02]  /*4b950*/  SYNCS.PHASECHK.TRANS64.TRYWAIT P1, [R18+URZ], R19 ;  /* 0x00000013120075a7 */ /* 0x001064000802017f */
[----:B-1----:R-:W-:Y:S05]  /*4b960*/  @!P1 NANOSLEEP.SYNCS 0x989680 ;  /* 0x009896800000995d */ /* 0x002fea0003900000 */
[----:B------:R-:W1:Y:S02]  /*4b970*/  @!P1 SYNCS.PHASECHK.TRANS64 P1, [R18+URZ], R19 ;  /* 0x00000013120095a7 */ /* 0x000e64000802007f */
[----:B-1----:R-:W-:Y:S05]  /*4b980*/  @!P1 BRA `(.L_x_3572) ;  /* 0xfffffffc00f09947 */ /* 0x002fea000383ffff */
[----:B------:R-:W-:Y:S05]  /*4b990*/  BRA `(.L_x_3571) ;  /* 0xfffffe4c00dc7947 */ /* 0x000fea000383ffff */
.L_x_3588:
        /* <DEDUP_REMOVED lines=14> */
.L_x_6139:


//--------------------- .text._ZN7cutlass13device_kernelIN5flash11enable_sm90INS1_16FlashAttnFwdSm90INS1_25CollectiveMainloopFwdSm90ILi2EN4cute5tupleIJNS5_1CILi1EEES8_S8_EEENS6_IJNS7_ILi128EEENS7_ILi96EEENS7_ILi64EEEEEELi256ENS_6half_tEfNS_4arch4Sm90ELb0ELb1ELb1ELb1ELb0ELb1ELb1ELb1ELb0ELb1ELb1ELb0EEENS1_21CollectiveEpilogueFwdINS6_IJSA_NS7_ILi256EEESB_EEES9_SE_SG_Li256ELb1ELb1ELb1ELb0EEENS1_36VarlenDynamicPersistentTileSchedulerILi128ELi96ELi256ELi128ELb1ELb1ELb1ELb1ELb0ELb1EEEEEEEEEvNT_6ParamsE --------------------------
	.section	.text._ZN7cutlass13device_kernelIN5flash11enable_sm90INS1_16FlashAttnFwdSm90INS1_25CollectiveMainloopFwdSm90ILi2EN4cute5tupleIJNS5_1CILi1EEES8_S8_EEENS6_IJNS7_ILi128EEENS7_ILi96EEENS7_ILi64EEEEEELi256ENS_6half_tEfNS_4arch4Sm90ELb0ELb1ELb1ELb1ELb0ELb1ELb1ELb1ELb0ELb1ELb1ELb0EEENS1_21CollectiveEpilogueFwdINS6_IJSA_NS7_ILi256EEESB_EEES9_SE_SG_Li256ELb1ELb1ELb1ELb0EEENS1_36VarlenDynamicPersistentTileSchedulerILi128ELi96ELi256ELi128ELb1ELb1ELb1ELb1ELb0ELb1EEEEEEEEEvNT_6ParamsE,"ax",@progbits
	.align	128
.text._ZN7cutlass13device_kernelIN5flash11enable_sm90INS1_16FlashAttnFwdSm90INS1_25CollectiveMainloopFwdSm90ILi2EN4cute5tupleIJNS5_1CILi1EEES8_S8_EEENS6_IJNS7_ILi128EEENS7_ILi96EEENS7_ILi64EEEEEELi256ENS_6half_tEfNS_4arch4Sm90ELb0ELb1ELb1ELb1ELb0ELb1ELb1ELb1ELb0ELb1ELb1ELb0EEENS1_21CollectiveEpilogueFwdINS6_IJSA_NS7_ILi256EEESB_EEES9_SE_SG_Li256ELb1ELb1ELb1ELb0EEENS1_36VarlenDynamicPersistentTileSchedulerILi128ELi96ELi256ELi128ELb1ELb1ELb1ELb1ELb0ELb1EEEEEEEEEvNT_6ParamsE:
        .type           _ZN7cutlass13device_kernelIN5flash11enable_sm90INS1_16FlashAttnFwdSm90INS1_25CollectiveMainloopFwdSm90ILi2EN4cute5tupleIJNS5_1CILi1EEES8_S8_EEENS6_IJNS7_ILi128EEENS7_ILi96EEENS7_ILi64EEEEEELi256ENS_6half_tEfNS_4arch4Sm90ELb0ELb1ELb1ELb1ELb0ELb1ELb1ELb1ELb0ELb1ELb1ELb0EEENS1_21CollectiveEpilogueFwdINS6_IJSA_NS7_ILi256EEESB_EEES9_SE_SG_Li256ELb1ELb1ELb1ELb0EEENS1_36VarlenDynamicPersistentTileSchedulerILi128ELi96ELi256ELi128ELb1ELb1ELb1ELb1ELb0ELb1EEEEEEEEEvNT_6ParamsE,@function
        .size           _ZN7cutlass13device_kernelIN5flash11enable_sm90INS1_16FlashAttnFwdSm90INS1_25CollectiveMainloopFwdSm90ILi2EN4cute5tupleIJNS5_1CILi1EEES8_S8_EEENS6_IJNS7_ILi128EEENS7_ILi96EEENS7_ILi64EEEEEELi256ENS_6half_tEfNS_4arch4Sm90ELb0ELb1ELb1ELb1ELb0ELb1ELb1ELb1ELb0ELb1ELb1ELb0EEENS1_21CollectiveEpilogueFwdINS6_IJSA_NS7_ILi256EEESB_EEES9_SE_SG_Li256ELb1ELb1ELb1ELb0EEENS1_36VarlenDynamicPersistentTileSchedulerILi128ELi96ELi256ELi128ELb1ELb1ELb1ELb1ELb0ELb1EEEEEEEEEvNT_6ParamsE,(.L_x_6141 - _ZN7cutlass13device_kernelIN5flash11enable_sm90INS1_16FlashAttnFwdSm90INS1_25CollectiveMainloopFwdSm90ILi2EN4cute5tupleIJNS5_1CILi1EEES8_S8_EEENS6_IJNS7_ILi128EEENS7_ILi96EEENS7_ILi64EEEEEELi256ENS_6half_tEfNS_4arch4Sm90ELb0ELb1ELb1ELb1ELb0ELb1ELb1ELb1ELb0ELb1ELb1ELb0EEENS1_21CollectiveEpilogueFwdINS6_IJSA_NS7_ILi256EEESB_EEES9_SE_SG_Li256ELb1ELb1ELb1ELb0EEENS1_36VarlenDynamicPersistentTileSchedulerILi128ELi96ELi256ELi128ELb1ELb1ELb1ELb1ELb0ELb1EEEEEEEEEvNT_6ParamsE)
        .other          _ZN7cutlass13device_kernelIN5flash11enable_sm90INS1_16FlashAttnFwdSm90INS1_25CollectiveMainloopFwdSm90ILi2EN4cute5tupleIJNS5_1CILi1EEES8_S8_EEENS6_IJNS7_ILi128EEENS7_ILi96EEENS7_ILi64EEEEEELi256ENS_6half_tEfNS_4arch4Sm90ELb0ELb1ELb1ELb1ELb0ELb1ELb1ELb1ELb0ELb1ELb1ELb0EEENS1_21CollectiveEpilogueFwdINS6_IJSA_NS7_ILi256EEESB_EEES9_SE_SG_Li256ELb1ELb1ELb1ELb0EEENS1_36VarlenDynamicPersistentTileSchedulerILi128ELi96ELi256ELi128ELb1ELb1ELb1ELb1ELb0ELb1EEEEEEEEEvNT_6ParamsE,@"STO_CUDA_ENTRY STV_DEFAULT"
_ZN7cutlass13device_kernelIN5flash11enable_sm90INS1_16FlashAttnFwdSm90INS1_25CollectiveMainloopFwdSm90ILi2EN4cute5tupleIJNS5_1CILi1EEES8_S8_EEENS6_IJNS7_ILi128EEENS7_ILi96EEENS7_ILi64EEEEEELi256ENS_6half_tEfNS_4arch4Sm90ELb0ELb1ELb1ELb1ELb0ELb1ELb1ELb1ELb0ELb1ELb1ELb0EEENS1_21CollectiveEpilogueFwdINS6_IJSA_NS7_ILi256EEESB_EEES9_SE_SG_Li256ELb1ELb1ELb1ELb0EEENS1_36VarlenDynamicPersistentTileSchedulerILi128ELi96ELi256ELi128ELb1ELb1ELb1ELb1ELb0ELb1EEEEEEEEEvNT_6ParamsE:
[----:B------:R-:W0:Y:S02]  /*0000*/  LDC R1, c[0x0][0x28] ;  /* 0x00000a00ff017b82 */ /* 0x000e240000000800 */
[----:B0-----:R-:W-:-:S05]  /*0010*/  VIADD R1, R1, 0xfffffad0 ;  /* 0xfffffad001017836 */ /* 0x001fca0000000000 */
[----:B------:R-:W-:Y:S01]  /*0020*/  R2UR UR4, R1 ;  /* 0x00000000010472ca */ /* 0x000fe200000e0000 */
[----:B------:R-:W0:Y:S01]  /*0030*/  S2R R3, SR_TID.X ;  /* 0x0000000000037919 */ /* 0x000e220000002100 */
[----:B------:R-:W-:Y:S01]  /*0040*/  ELECT P0, URZ, PT ;  /* 0x00000000003f782f */ /* 0x000fe20003800000 */
[----:B------:R-:W-:Y:S01]  /*0050*/  BSSY B0, `(.L_x_3589) ;  /* 0x0000018000007945 */ /* 0x000fe20003800000 */
[----:B------:R-:W-:Y:S01]  /*0060*/  ULDC UR37, c[0x0][0x20] ;  /* 0x0000080000257ab9 */ /* 0x000fe20000000800 */
[----:B------:R-:W-:-:S08]  /*0070*/  ULDC UR36, c[0x0][0x24] ;  /* 0x0000090000247ab9 */ /* 0x000fd00000000800 */
[----:B------:R-:W-:-:S04]  /*0080*/  UIADD3 UR37, UP0, UR4, UR37, URZ ;  /* 0x0000002504257290 */ /* 0x000fc8000ff1e03f */
[----:B------:R-:W-:Y:S01]  /*0090*/  UIADD3.X UR36, URZ, UR36, URZ, UP0, !UPT ;  /* 0x000000243f247290 */ /* 0x000fe200087fe43f */
        /* <DEDUP_REMOVED lines=19> */
.L_x_3590:
[----:B------:R-:W-:Y:S05]  /*01d0*/  BSYNC B0 ;  /* 0x0000000000007941 */ /* 0x000fea0003800000 */
.L_x_3589:
        /* <DEDUP_REMOVED lines=43> */
.L_x_3591:
        /* <DEDUP_REMOVED lines=22> */
.L_x_3592:
        /* <DEDUP_REMOVED lines=18> */
.L_x_3593:
        /* <DEDUP_REMOVED lines=22> */
.L_x_3594:
        /* <DEDUP_REMOVED lines=22> */
.L_x_3595:
[----:B------:R-:W-:Y:S01]  /*09d0*/  PLOP3.LUT P0, PT, PT, PT, UP0, 0x80, 0x0 ;  /* 0x000000000000781c */ /* 0x000fe20003f0f008 */
[----:B------:R-:W-:Y:S01]  /*09e0*/  UMOV UR38, 0x1 ;  /* 0x0000000100267882 */ /* 0x000fe20000000000 */
[----:B------:R-:W-:Y:S01]  /*09f0*/  NOP ;  /* 0x0000000000007918 */ /* 0x000fe20000000000 */
[----:B------:R-:W-:Y:S01]  /*0a00*/  USEL UR38, UR38, 0x2, !UP0 ;  /* 0x0000000226267887 */ /* 0x000fe2000c000000 */
[----:B------:R-:W-:Y:S01]  /*0a10*/  BSSY B9, `(.L_x_3596) ;  /* 0x0003a96000097945 */ /* 0x000fe20003800000 */
[----:B------:R-:W-:Y:S01]  /*0a20*/  ULDC.64 UR42, c[0x0][0x208] ;  /* 0x00008200002a7ab9 */ /* 0x000fe20000000a00 */
[----:B------:R-:W-:Y:S02]  /*0a30*/  IMAD.U32 R16, RZ, RZ, UR37 ;  /* 0x00000025ff107e24 */ /* 0x000fe4000f8e00ff */
[----:B------:R-:W-:Y:S01]  /*0a40*/  IMAD.U32 R17, RZ, RZ, UR36 ;  /* 0x00000024ff117e24 */ /* 0x000fe2000f8e00ff */
[----:B0123--:R-:W-:Y:S06]  /*0a50*/  BAR.SYNC.DEFER_BLOCKING 0x0 ;  /* 0x0000000000007b1d */ /* 0x00ffec0000010000 */
[----:B------:R-:W-:Y:S05]  /*0a60*/  @!P0 BRA `(.L_x_3597) ;  /* 0x0000030c007c8947 */ /* 0x000fea0003800000 */
.L_x_3598:
[----:B------:R-:W-:-:S08]  /*0a70*/  NOP ;  /* 0x0000000000007918 */ /* 0x000fd00000000000 */
[----:B------:R-:W0:Y:S02]  /*0a80*/  USETMAXREG.TRY_ALLOC.CTAPOOL UP0, 0xf0 ;  /* 0x000000f0000079c8 */ /* 0x000e240008000600 */
[----:B0-----:R-:W-:-:S13]  /*0a90*/  PLOP3.LUT P0, PT, PT, PT, UP0, 0x80, 0x0 ;  /* 0x000000000000781c */ /* 0x001fda0003f0f008 */
[----:B------:R-:W-:Y:S05]  /*0aa0*/  @!P0 BRA `(.L_x_3598) ;  /* 0xfffffffc00f08947 */ /* 0x000fea000383ffff */
[----:B------:R-:W2:Y:S01]  /*0ab0*/  LDL.LU R0, [R1+0x48c] ;  /* 0x00048c0001007983 */ /* 0x000ea20000300800 */
[----:B------:R-:W0:Y:S01]  /*0ac0*/  S2R R2, SR_TID.X ;  /* 0x0000000000027919 */ /* 0x000e220000002100 */
[----:B------:R-:W1:Y:S01]  /*0ad0*/  S2UR UR5, SR_CgaCtaId ;  /* 0x00000000000579c3 */ /* 0x000e620000008800 */
[----:B------:R-:W-:Y:S01]  /*0ae0*/  UMOV UR4, 0x400 ;  /* 0x0000040000047882 */ /* 0x000fe20000000000 */
[----:B0-----:R-:W-:-:S04]  /*0af0*/  SHF.R.U32.HI R2, RZ, 0x7, R2 ;  /* 0x00000007ff027819 */ /* 0x001fc80000011602 */
[----:B------:R-:W-:Y:S01]  /*0b00*/  ISETP.NE.AND P0, PT, R2, 0x1, PT ;  /* 0x000000010200780c */ /* 0x000fe20003f05270 */
[----:B-1----:R-:W-:-:S06]  /*0b10*/  ULEA UR4, UR5, UR4, 0x18 ;  /* 0x0000000405047291 */ /* 0x002fcc000f8ec03f */
[----:B------:R-:W-:Y:S01]  /*0b20*/  IMAD.U32 R2, RZ, RZ, UR4 ;  /* 0x00000004ff027e24 */ /* 0x000fe2000f8e00ff */
[----:B------:R-:W-:Y:S06]  /*0b30*/  BAR.ARV 0x8, 0x180 ;  /* 0x0206000000007b1d */ /* 0x000fec0000002000 */
[----:B------:R-:W-:Y:S01]  /*0b40*/  ULDC UR4, c[0x0][0xd3c] ;  /* 0x00034f0000047ab9 */ /* 0x000fe20000000800 */
[----:B------:R-:W-:Y:S04]  /*0b50*/  STL.64 [R1+0x218], RZ ;  /* 0x000218ff01007387 */ /* 0x000fe80000100a00 */
[----:B------:R-:W-:Y:S04]  /*0b60*/  STL [R1+0x220], RZ ;  /* 0x000220ff01007387 */ /* 0x000fe80000100800 */
[----:B------:R-:W-:Y:S01]  /*0b70*/  STL [R1+0x224], RZ ;  /* 0x000224ff01007387 */ /* 0x000fe20000100800 */
[----:B------:R-:W-:-:S02]  /*0b80*/  UIADD3 UR39, UP0, UR37, 0x218, URZ ;  /* 0x0000021825277890 */ /* 0x000fc4000ff1e03f */
[----:B------:R-:W-:Y:S02]  /*0b90*/  UIADD3 UR46, UP1, UR37, 0x224, URZ ;  /* 0x00000224252e7890 */ /* 0x000fe4000ff3e03f */
[----:B------:R-:W-:Y:S02]  /*0ba0*/  UIADD3.X UR47, URZ, UR36, URZ, UP0, !UPT ;  /* 0x000000243f2f7290 */ /* 0x000fe400087fe43f */
[----:B------:R-:W-:Y:S01]  /*0bb0*/  UIADD3.X UR48, URZ, UR36, URZ, UP1, !UPT ;  /* 0x000000243f307290 */ /* 0x000fe20008ffe43f */
[----:B------:R-:W-:Y:S08]  /*0bc0*/  @!P0 BAR.ARV 0x9, 0x100 ;  /* 0x0244000000008b1d */ /* 0x000ff00000002000 */
[----:B------:R-:W-:Y:S06]  /*0bd0*/  BAR.SYNC.DEFER_BLOCKING 0x5, 0x180 ;  /* 0x0146000000007b1d */ /* 0x000fec0000010000 */
[----:B------:R-:W0:Y:S02]  /*0be0*/  LDS.128 R88, [R2+0x324d0] ;  /* 0x0324d00002587984 */ /* 0x000e240000000c00 */
[----:B------:R-:W-:Y:S06]  /*0bf0*/  BAR.ARV 0x4, 0x180 ;  /* 0x0106000000007b1d */ /* 0x000fec0000002000 */
[----:B--2---:R-:W-:-:S04]  /*0c00*/  LOP3.LUT R0, R0, 0xffefffff, RZ, 0xc0, !PT ;  /* 0xffefffff00007812 */ /* 0x004fc800078ec0ff */
[----:B------:R-:W-:-:S05]  /*0c10*/  @P0 LOP3.LUT R0, R0, 0x100000, RZ, 0xfc, !PT ;  /* 0x0010000000000812 */ /* 0x000fca00078efcff */
[----:B------:R4:W-:Y:S01]  /*0c20*/  STL [R1+0x48c], R0 ;  /* 0x00048c0001007387 */ /* 0x0009e20000100800 */
[----:B0-----:R-:W-:-:S13]  /*0c30*/  ISETP.GE.AND P0, PT, R91, UR4, PT ;  /* 0x000000045b007c0c */ /* 0x001fda000bf06270 */
[----:B----4-:R-:W-:Y:S05]  /*0c40*/  @P0 BRA `(.L_x_3599) ;  /* 0x000003a400c80947 */ /* 0x010fea0003800000 */
[----:B------:R-:W0:Y:S01]  /*0c50*/  S2R R0, SR_TID.X ;  /* 0x0000000000007919 */ /* 0x000e220000002100 */
[----:B------:R-:W-:Y:S02]  /*0c60*/  IMAD.MOV.U32 R23, RZ, RZ, RZ ;  /* 0x000000ffff177224 */ /* 0x000fe400078e00ff */
[----:B------:R-:W-:Y:S02]  /*0c70*/  IMAD.MOV.U32 R158, RZ, RZ, RZ ;  /* 0x000000ffff9e7224 */ /* 0x000fe400078e00ff */
[----:B0-----:R-:W-:-:S05]  /*0c80*/  VIADD R12, R0, 0xffffff80 ;  /* 0xffffff80000c7836 */ /* 0x001fca0000000000 */
[----:B------:R-:W-:Y:S01]  /*0c90*/  SHF.R.S32.HI R0, RZ, 0x1f, R12 ;  /* 0x0000001fff007819 */ /* 0x000fe2000001140c */
[----:B------:R-:W-:Y:S03]  /*0ca0*/  STL [R1+0x480], R12 ;  /* 0x0004800c01007387 */ /* 0x000fe60000100800 */
[CC--:B------:R-:W-:Y:S02]  /*0cb0*/  LEA.HI R3, R0.reuse, R12.reuse, RZ, 0x7 ;  /* 0x0000000c00037211 */ /* 0x0c0fe400078f38ff */
[----:B------:R-:W-:Y:S02]  /*0cc0*/  LEA.HI R8, R0, R12, RZ, 0x4 ;  /* 0x0000000c00087211 */ /* 0x000fe400078f20ff */
[----:B------:R-:W-:Y:S02]  /*0cd0*/  LOP3.LUT R4, R3, 0xffffff80, RZ, 0xc0, !PT ;  /* 0xffffff8003047812 */ /* 0x000fe400078ec0ff */
[----:B------:R-:W-:-:S02]  /*0ce0*/  SHF.R.S32.HI R13, RZ, 0x7, R3 ;  /* 0x00000007ff0d7819 */ /* 0x000fc40000011403 */
[----:B------:R-:W-:Y:S01]  /*0cf0*/  SHF.R.S32.HI R11, RZ, 0x4, R8 ;  /* 0x00000004ff0b7819 */ /* 0x000fe20000011408 */
[----:B------:R-:W-:Y:S01]  /*0d00*/  IMAD.IADD R10, R12, 0x1, -R4 ;  /* 0x000000010c0a7824 */ /* 0x000fe200078e0a04 */
[----:B------:R-:W-:Y:S01]  /*0d10*/  LEA.HI R3, R3, R13, RZ, 0x1 ;  /* 0x0000000d03037211 */ /* 0x000fe200078f08ff */
[----:B------:R-:W-:Y:S01]  /*0d20*/  STL [R1+0x518], R13 ;  /* 0x0005180d01007387 */ /* 0x000fe20000100800 */
[----:B------:R-:W-:Y:S02]  /*0d30*/  LEA.HI R180, R0, R12, RZ, 0x5 ;  /* 0x0000000c00b47211 */ /* 0x000fe400078f28ff */
[----:B------:R-:W-:Y:S01]  /*0d40*/  SHF.R.S32.HI R4, RZ, 0x1f, R10 ;  /* 0x0000001fff047819 */ /* 0x000fe2000001140a */
[----:B------:R-:W-:Y:S01]  /*0d50*/  STL [R1+0x514], R10 ;  /* 0x0005140a01007387 */ /* 0x000fe20000100800 */
[----:B------:R-:W-:Y:S02]  /*0d60*/  LOP3.LUT R3, R3, 0x3fffffe, RZ, 0xc0, !PT ;  /* 0x03fffffe03037812 */ /* 0x000fe400078ec0ff */
[----:B------:R-:W-:-:S02]  /*0d70*/  LEA.HI R5, R4, R10, RZ, 0x2 ;  /* 0x0000000a04057211 */ /* 0x000fc400078f10ff */
[----:B------:R-:W-:Y:S01]  /*0d80*/  LEA.HI R4, R4, R10, RZ, 0x5 ;  /* 0x0000000a04047211 */ /* 0x000fe200078f28ff */
[----:B------:R-:W-:Y:S01]  /*0d90*/  IMAD.IADD R3, R13, 0x1, -R3 ;  /* 0x000000010d037824 */ /* 0x000fe200078e0a03 */
[--C-:B------:R-:W-:Y:S02]  /*0da0*/  SHF.R.S32.HI R6, RZ, 0x2, R5.reuse ;  /* 0x00000002ff067819 */ /* 0x100fe40000011405 */
[----:B------:R-:W-:Y:S02]  /*0db0*/  SHF.R.S32.HI R7, RZ, 0x1f, R5 ;  /* 0x0000001fff077819 */ /* 0x000fe40000011405 */
[----:B------:R-:W-:Y:S02]  /*0dc0*/  SHF.R.S32.HI R4, RZ, 0x5, R4 ;  /* 0x00000005ff047819 */ /* 0x000fe40000011404 */
[----:B------:R-:W-:Y:S02]  /*0dd0*/  LEA.HI R7, R7, R6, RZ, 0x3 ;  /* 0x0000000607077211 */ /* 0x000fe400078f18ff */
[----:B------:R-:W-:-:S02]  /*0de0*/  SHF.R.S32.HI R180, RZ, 0x5, R180 ;  /* 0x00000005ffb47819 */ /* 0x000fc400000114b4 */
[----:B------:R-:W-:Y:S02]  /*0df0*/  LOP3.LUT R7, R7, 0xfffffff8, RZ, 0xc0, !PT ;  /* 0xfffffff807077812 */ /* 0x000fe400078ec0ff */
[----:B------:R-:W-:-:S03]  /*0e00*/  LOP3.LUT R5, R5, 0x7ffffffc, RZ, 0xc0, !PT ;  /* 0x7ffffffc05057812 */ /* 0x000fc600078ec0ff */
[----:B------:R-:W-:Y:S01]  /*0e10*/  IMAD.IADD R7, R6, 0x1, -R7 ;  /* 0x0000000106077824 */ /* 0x000fe200078e0a07 */
[----:B------:R-:W-:Y:S01]  /*0e20*/  LOP3.LUT R6, R8, 0x3fffff0, RZ, 0xc0, !PT ;  /* 0x03fffff008067812 */ /* 0x000fe200078ec0ff */
[----:B------:R-:W-:Y:S01]  /*0e30*/  IMAD.IADD R5, R10, 0x1, -R5 ;  /* 0x000000010a057824 */ /* 0x000fe200078e0a05 */
[----:B------:R-:W-:Y:S01]  /*0e40*/  LEA.HI R8, R8, R11, RZ, 0x1 ;  /* 0x0000000b08087211 */ /* 0x000fe200078f08ff */
[----:B------:R-:W-:Y:S02]  /*0e50*/  IMAD R4, R4, 0x10, R7 ;  /* 0x0000001004047824 */ /* 0x000fe400078e0207 */
[----:B------:R-:W-:Y:S01]  /*0e60*/  IMAD.IADD R9, R12, 0x1, -R6 ;  /* 0x000000010c097824 */ /* 0x000fe200078e0a06 */
[----:B------:R-:W-:Y:S01]  /*0e70*/  LOP3.LUT R8, R8, 0x1ffffffe, RZ, 0xc0, !PT ;  /* 0x1ffffffe08087812 */ /* 0x000fe200078ec0ff */
[----:B------:R-:W-:Y:S01]  /*0e80*/  IMAD R196, R3, 0x40, R4 ;  /* 0x0000004003c47824 */ /* 0x000fe200078e0204 */
[-C--:B------:R-:W-:Y:S01]  /*0e90*/  LEA.HI R3, R0, R12.reuse, RZ, 0x2 ;  /* 0x0000000c00037211 */ /* 0x080fe200078f10ff */
[----:B------:R-:W-:Y:S01]  /*0ea0*/  IMAD R9, R180, 0x10, R9 ;  /* 0x00000010b4097824 */ /* 0x000fe200078e0209 */
[----:B------:R-:W-:Y:S01]  /*0eb0*/  LEA.HI R4, R0, R12, RZ, 0x3 ;  /* 0x0000000c00047211 */ /* 0x000fe200078f18ff */
[----:B------:R-:W-:Y:S01]  /*0ec0*/  IMAD.IADD R8, R11, 0x1, -R8 ;  /* 0x000000010b087824 */ /* 0x000fe200078e0a08 */
[--C-:B------:R-:W-:Y:S01]  /*0ed0*/  SHF.R.S32.HI R22, RZ, 0x2, R3.reuse ;  /* 0x00000002ff167819 */ /* 0x100fe20000011403 */
[----:B------:R-:W-:Y:S01]  /*0ee0*/  IMAD.SHL.U32 R197, R5, 0x2, RZ ;  /* 0x0000000205c57824 */ /* 0x000fe200078e00ff */
[----:B------:R-:W-:Y:S01]  /*0ef0*/  LOP3.LUT R0, R3, 0xfffffffc, RZ, 0xc0, !PT ;  /* 0xfffffffc03007812 */ /* 0x000fe200078ec0ff */
[----:B------:R-:W-:Y:S01]  /*0f00*/  IMAD R8, R9, 0x8, R8 ;  /* 0x0000000809087824 */ /* 0x000fe200078e0208 */
[----:B------:R-:W-:Y:S01]  /*0f10*/  SHF.R.S32.HI R3, RZ, 0x1f, R3 ;  /* 0x0000001fff037819 */ /* 0x000fe20000011403 */
[----:B------:R-:W-:Y:S01]  /*0f20*/  VIADD R156, R22, 0x40 ;  /* 0x00000040169c7836 */ /* 0x000fe20000000000 */
[----:B------:R-:W-:Y:S01]  /*0f30*/  LOP3.LUT R6, R4, 0xfffffff8, RZ, 0xc0, !PT ;  /* 0xfffffff804067812 */ /* 0x000fe200078ec0ff */
[----:B------:R-:W-:Y:S01]  /*0f40*/  IMAD.IADD R9, R12, 0x1, -R0 ;  /* 0x000000010c097824 */ /* 0x000fe200078e0a00 */
[----:B------:R-:W-:Y:S01]  /*0f50*/  LEA.HI R3, R3, R22, RZ, 0x3 ;  /* 0x0000001603037211 */ /* 0x000fe200078f18ff */
[----:B------:R-:W-:Y:S01]  /*0f60*/  IMAD.SHL.U32 R190, R156, 0x40, RZ ;  /* 0x000000409cbe7824 */ /* 0x000fe200078e00ff */
[----:B------:R-:W-:Y:S01]  /*0f70*/  SHF.R.S32.HI R4, RZ, 0x3, R4 ;  /* 0x00000003ff047819 */ /* 0x000fe20000011404 */
[C---:B------:R-:W-:Y:S01]  /*0f80*/  IMAD.SHL.U32 R154, R9.reuse, 0x4, RZ ;  /* 0x00000004099a7824 */ /* 0x040fe200078e00ff */
[----:B------:R-:W-:Y:S01]  /*0f90*/  SHF.R.S32.HI R7, RZ, 0x1f, R156 ;  /* 0x0000001fff077819 */ /* 0x000fe2000001149c */
[----:B------:R-:W-:Y:S01]  /*0fa0*/  IMAD.SHL.U32 R152, R9, 0x8, RZ ;  /* 0x0000000809987824 */ /* 0x000fe200078e00ff */
[----:B------:R-:W-:Y:S01]  /*0fb0*/  LOP3.LUT R3, R3, 0xfffffff8, RZ, 0xc0, !PT ;  /* 0xfffffff803037812 */ /* 0x000fe200078ec0ff */
[----:B------:R0:W-:Y:S01]  /*0fc0*/  STL [R1+0x47c], R4 ;  /* 0x00047c0401007387 */ /* 0x0001e20000100800 */
[----:B------:R-:W-:Y:S01]  /*0fd0*/  LEA.HI R0, R9, R9, RZ, 0x1 ;  /* 0x0000000909007211 */ /* 0x000fe200078f08ff */
[----:B------:R-:W-:Y:S01]  /*0fe0*/  VIADD R159, R154, 0x10 ;  /* 0x000000109a9f7836 */ /* 0x000fe20000000000 */
[----:B------:R-:W-:Y:S01]  /*0ff0*/  LEA.HI R7, R7, R156, RZ, 0x3 ;  /* 0x0000009c07077211 */ /* 0x000fe200078f18ff */
[----:B------:R-:W-:Y:S01]  /*1000*/  IMAD.IADD R3, R22, 0x1, -R3 ;  /* 0x0000000116037824 */ /* 0x000fe200078e0a03 */
[----:B------:R-:W-:Y:S01]  /*1010*/  LOP3.LUT R0, R0, 0x1ffffffe, RZ, 0xc0, !PT ;  /* 0x1ffffffe00007812 */ /* 0x000fe200078ec0ff */
[----:B------:R-:W-:Y:S01]  /*1020*/  VIADD R5, R197, 0x18 ;  /* 0x00000018c5057836 */ /* 0x000fe20000000000 */
[----:B------:R-:W-:Y:S01]  /*1030*/  LOP3.LUT R190, R190, 0x1c0, RZ, 0xc0, !PT ;  /* 0x000001c0bebe7812 */ /* 0x000fe200078ec0ff */
[----:B------:R-:W-:Y:S01]  /*1040*/  IMAD.SHL.U32 R7, R7, 0x40, RZ ;  /* 0x0000004007077824 */ /* 0x000fe200078e00ff */
[----:B------:R1:W-:Y:S01]  /*1050*/  STL [R1+0x478], R3 ;  /* 0x0004780301007387 */ /* 0x0003e20000100800 */
[----:B0-----:R-:W-:Y:S01]  /*1060*/  IMAD.IADD R4, R12, 0x1, -R6 ;  /* 0x000000010c047824 */ /* 0x001fe200078e0a06 */
[----:B------:R-:W-:Y:S01]  /*1070*/  SHF.R.U32.HI R191, RZ, 0x3, R190 ;  /* 0x00000003ffbf7819 */ /* 0x000fe200000116be */
[----:B------:R-:W-:Y:S01]  /*1080*/  VIADD R6, R197, 0x10 ;  /* 0x00000010c5067836 */ /* 0x000fe20000000000 */
[----:B------:R-:W-:Y:S01]  /*1090*/  LOP3.LUT R192, R7, 0xfffffe00, RZ, 0xc0, !PT ;  /* 0xfffffe0007c07812 */ /* 0x000fe200078ec0ff */
[----:B------:R-:W-:Y:S01]  /*10a0*/  IMAD.SHL.U32 R181, R4, 0x8, RZ ;  /* 0x0000000804b57824 */ /* 0x000fe200078e00ff */
[----:B------:R0:W-:Y:S01]  /*10b0*/  STL [R1+0x490], R4 ;  /* 0x0004900401007387 */ /* 0x0001e20000100800 */
[C---:B------:R-:W-:Y:S01]  /*10c0*/  VIADD R235, R197.reuse, 0x30 ;  /* 0x00000030c5eb7836 */ /* 0x040fe20000000000 */
[----:B------:R-:W-:Y:S01]  /*10d0*/  SHF.R.S32.HI R157, RZ, 0x1f, R22 ;  /* 0x0000001fff9d7819 */ /* 0x000fe20000011416 */
[----:B------:R-:W-:Y:S01]  /*10e0*/  VIADD R237, R197, 0x20 ;  /* 0x00000020c5ed7836 */ /* 0x000fe20000000000 */
[----:B------:R2:W-:Y:S01]  /*10f0*/  STL [R1+0x464], R5 ;  /* 0x0004640501007387 */ /* 0x0005e20000100800 */
[----:B-1----:R-:W-:Y:S01]  /*1100*/  IMAD.IADD R3, R9, 0x1, -R0 ;  /* 0x0000000109037824 */ /* 0x002fe200078e0a00 */
[--C-:B------:R-:W-:Y:S01]  /*1110*/  LOP3.LUT R0, R190, 0x38, R152.reuse, 0xf8, !PT ;  /* 0x00000038be007812 */ /* 0x100fe200078ef898 */
[C---:B------:R-:W-:Y:S01]  /*1120*/  VIADD R236, R197.reuse, 0x28 ;  /* 0x00000028c5ec7836 */ /* 0x040fe20000000000 */
[----:B------:R1:W-:Y:S01]  /*1130*/  STL [R1+0x468], R6 ;  /* 0x0004680601007387 */ /* 0x0003e20000100800 */
[C---:B------:R-:W-:Y:S01]  /*1140*/  VIADD R226, R197.reuse, 0x48 ;  /* 0x00000048c5e27836 */ /* 0x040fe20000000000 */
[----:B0-----:R-:W-:Y:S01]  /*1150*/  SHF.R.S32.HI R4, RZ, 0x1f, R159 ;  /* 0x0000001fff047819 */ /* 0x001fe2000001149f */
[C---:B------:R-:W-:Y:S01]  /*1160*/  VIADD R234, R197.reuse, 0x38 ;  /* 0x00000038c5ea7836 */ /* 0x040fe20000000000 */
[----:B------:R-:W-:Y:S01]  /*1170*/  LOP3.LUT R7, R192, R0, R191, 0xf6, !PT ;  /* 0x00000000c0077212 */ /* 0x000fe200078ef6bf */
[C---:B------:R-:W-:Y:S01]  /*1180*/  VIADD R233, R197.reuse, 0x40 ;  /* 0x00000040c5e97836 */ /* 0x040fe20000000000 */
[----:B--2---:R-:W-:Y:S01]  /*1190*/  SHF.R.S32.HI R5, RZ, 0x1f, R5 ;  /* 0x0000001fff057819 */ /* 0x004fe20000011405 */
[----:B------:R0:W-:Y:S01]  /*11a0*/  STL [R1+0x488], R4 ;  /* 0x0004880401007387 */ /* 0x0001e20000100800 */
[----:B------:R-:W-:Y:S01]  /*11b0*/  VIADD R223, R197, 0x60 ;  /* 0x00000060c5df7836 */ /* 0x000fe20000000000 */
[----:B------:R-:W-:Y:S01]  /*11c0*/  SHF.R.S32.HI R153, RZ, 0x1f, R152 ;  /* 0x0000001fff997819 */ /* 0x000fe20000011498 */
[----:B------:R-:W-:Y:S01]  /*11d0*/  IMAD R0, R7, 0x2, R2 ;  /* 0x0000000207007824 */ /* 0x000fe200078e0202 */
[----:B-1----:R-:W-:Y:S01]  /*11e0*/  SHF.R.S32.HI R6, RZ, 0x1f, R6 ;  /* 0x0000001fff067819 */ /* 0x002fe20000011406 */
[----:B------:R1:W-:Y:S01]  /*11f0*/  STL [R1+0x504], R5 ;  /* 0x0005040501007387 */ /* 0x0003e20000100800 */
[C---:B------:R-:W-:Y:S01]  /*1200*/  VIADD R225, R197.reuse, 0x50 ;  /* 0x00000050c5e17836 */ /* 0x040fe20000000000 */
[----:B------:R-:W-:Y:S01]  /*1210*/  SHF.R.S32.HI R202, RZ, 0x1f, R181 ;  /* 0x0000001fffca7819 */ /* 0x000fe200000114b5 */
[----:B------:R-:W-:Y:S01]  /*1220*/  VIADD R224, R197, 0x58 ;  /* 0x00000058c5e07836 */ /* 0x000fe20000000000 */
[----:B------:R2:W-:Y:S01]  /*1230*/  STL [R1+0x508], R6 ;  /* 0x0005080601007387 */ /* 0x0005e20000100800 */
[----:B0-----:R-:W-:-:S02]  /*1240*/  IMAD.SHL.U32 R4, R8, 0x8, RZ ;  /* 0x0000000808047824 */ /* 0x001fc400078e00ff */
[C---:B------:R-:W-:Y:S01]  /*1250*/  VIADD R8, R197.reuse, 0x8 ;  /* 0x00000008c5087836 */ /* 0x040fe20000000000 */
[----:B------:R-:W-:Y:S01]  /*1260*/  STL [R1+0x510], R0 ;  /* 0x0005100001007387 */ /* 0x000fe20000100800 */
[C---:B------:R-:W-:Y:S01]  /*1270*/  VIADD R220, R197.reuse, 0x78 ;  /* 0x00000078c5dc7836 */ /* 0x040fe20000000000 */
[----:B-1----:R-:W-:Y:S01]  /*1280*/  SHF.R.S32.HI R5, RZ, 0x1f, R235 ;  /* 0x0000001fff057819 */ /* 0x002fe200000114eb */
[C---:B------:R-:W-:Y:S01]  /*1290*/  VIADD R222, R197.reuse, 0x68 ;  /* 0x00000068c5de7836 */ /* 0x040fe20000000000 */
[----:B------:R-:W-:Y:S01]  /*12a0*/  SHF.R.S32.HI R7, RZ, 0x1f, R8 ;  /* 0x0000001fff077819 */ /* 0x000fe20000011408 */
[C---:B------:R-:W-:Y:S01]  /*12b0*/  VIADD R221, R197.reuse, 0x70 ;  /* 0x00000070c5dd7836 */ /* 0x040fe20000000000 */
[----:B--2---:R-:W-:Y:S01]  /*12c0*/  SHF.R.S32.HI R6, RZ, 0x1f, R236 ;  /* 0x0000001fff067819 */ /* 0x004fe200000114ec */
[----:B------:R0:W-:Y:S01]  /*12d0*/  STL [R1+0x4f8], R5 ;  /* 0x0004f80501007387 */ /* 0x0001e20000100800 */
[C---:B------:R-:W-:Y:S02]  /*12e0*/  VIADD R217, R197.reuse, 0x90 ;  /* 0x00000090c5d97836 */ /* 0x040fe40000000000 */
[C---:B------:R-:W-:Y:S01]  /*12f0*/  VIADD R219, R197.reuse, 0x80 ;  /* 0x00000080c5db7836 */ /* 0x040fe20000000000 */
[----:B------:R1:W-:Y:S01]  /*1300*/  STL [R1+0x50c], R7 ;  /* 0x00050c0701007387 */ /* 0x0003e20000100800 */
[----:B------:R-:W-:-:S02]  /*1310*/  VIADD R218, R197, 0x88 ;  /* 0x00000088c5da7836 */ /* 0x000fc40000000000 */
[C---:B------:R-:W-:Y:S01]  /*1320*/  VIADD R214, R197.reuse, 0xa8 ;  /* 0x000000a8c5d67836 */ /* 0x040fe20000000000 */
[----:B------:R2:W-:Y:S01]  /*1330*/  STL [R1+0x4fc], R6 ;  /* 0x0004fc0601007387 */ /* 0x0005e20000100800 */
[C---:B------:R-:W-:Y:S01]  /*1340*/  VIADD R216, R197.reuse, 0x98 ;  /* 0x00000098c5d87836 */ /* 0x040fe20000000000 */
[----:B0-----:R-:W-:Y:S01]  /*1350*/  SHF.R.S32.HI R5, RZ, 0x1f, R226 ;  /* 0x0000001fff057819 */ /* 0x001fe200000114e2 */
[C---:B------:R-:W-:Y:S01]  /*1360*/  VIADD R215, R197.reuse, 0xa0 ;  /* 0x000000a0c5d77836 */ /* 0x040fe20000000000 */
[----:B------:R0:W-:Y:S01]  /*1370*/  STL [R1+0x520], R4 ;  /* 0x0005200401007387 */ /* 0x0001e20000100800 */
[C---:B------:R-:W-:Y:S01]  /*1380*/  VIADD R211, R197.reuse, 0xc0 ;  /* 0x000000c0c5d37836 */ /* 0x040fe20000000000 */
[----:B-1----:R-:W-:Y:S01]  /*1390*/  SHF.R.S32.HI R7, RZ, 0x1f, R237 ;  /* 0x0000001fff077819 */ /* 0x002fe200000114ed */
[C---:B------:R-:W-:Y:S01]  /*13a0*/  VIADD R213, R197.reuse, 0xb0 ;  /* 0x000000b0c5d57836 */ /* 0x040fe20000000000 */
[----:B------:R1:W-:Y:S01]  /*13b0*/  STL [R1+0x4ec], R5 ;  /* 0x0004ec0501007387 */ /* 0x0003e20000100800 */
[C---:B------:R-:W-:Y:S01]  /*13c0*/  VIADD R212, R197.reuse, 0xb8 ;  /* 0x000000b8c5d47836 */ /* 0x040fe20000000000 */
[----:B--2---:R-:W-:Y:S01]  /*13d0*/  SHF.R.S32.HI R6, RZ, 0x1f, R233 ;  /* 0x0000001fff067819 */ /* 0x004fe200000114e9 */
[C---:B------:R-:W-:Y:S01]  /*13e0*/  VIADD R208, R197.reuse, 0xd8 ;  /* 0x000000d8c5d07836 */ /* 0x040fe20000000000 */
[----:B------:R2:W-:Y:S01]  /*13f0*/  STL [R1+0x500], R7 ;  /* 0x0005000701007387 */ /* 0x0005e20000100800 */
[----:B------:R-:W-:-:S02]  /*1400*/  VIADD R210, R197, 0xc8 ;  /* 0x000000c8c5d27836 */ /* 0x000fc40000000000 */
[C---:B------:R-:W-:Y:S01]  /*1410*/  VIADD R209, R197.reuse, 0xd0 ;  /* 0x000000d0c5d17836 */ /* 0x040fe20000000000 */
[----:B------:R3:W-:Y:S01]  /*1420*/  STL [R1+0x4f0], R6 ;  /* 0x0004f00601007387 */ /* 0x0007e20000100800 */
[C---:B0-----:R-:W-:Y:S01]  /*1430*/  VIADD R4, R197.reuse, 0xf0 ;  /* 0x000000f0c5047836 */ /* 0x041fe20000000000 */
[----:B-1----:R-:W-:Y:S01]  /*1440*/  SHF.R.S32.HI R5, RZ, 0x1f, R223 ;  /* 0x0000001fff057819 */ /* 0x002fe200000114df */
[C---:B------:R-:W-:Y:S01]  /*1450*/  VIADD R0, R197.reuse, 0xf8 ;  /* 0x000000f8c5007836 */ /* 0x040fe20000000000 */
[----:B------:R-:W-:Y:S01]  /*1460*/  STL [R1+0x484], R9 ;  /* 0x0004840901007387 */ /* 0x000fe20000100800 */
[C---:B------:R-:W-:Y:S01]  /*1470*/  VIADD R207, R197.reuse, 0xe0 ;  /* 0x000000e0c5cf7836 */ /* 0x040fe20000000000 */
[----:B--2---:R-:W-:Y:S01]  /*1480*/  SHF.R.S32.HI R7, RZ, 0x1f, R234 ;  /* 0x0000001fff077819 */ /* 0x004fe200000114ea */
[----:B------:R-:W-:Y:S01]  /*1490*/  VIADD R206, R197, 0xe8 ;  /* 0x000000e8c5ce7836 */ /* 0x000fe20000000000 */
[----:B------:R0:W-:Y:S01]  /*14a0*/  STL [R1+0x4e0], R5 ;  /* 0x0004e00501007387 */ /* 0x0001e20000100800 */
[C---:B------:R-:W-:Y:S01]  /*14b0*/  VIADD R183, R181.reuse, 0x40 ;  /* 0x00000040b5b77836 */ /* 0x040fe20000000000 */
[----:B---3--:R-:W-:Y:S01]  /*14c0*/  SHF.R.S32.HI R6, RZ, 0x1f, R224 ;  /* 0x0000001fff067819 */ /* 0x008fe200000114e0 */
[C---:B------:R-:W-:Y:S01]  /*14d0*/  VIADD R182, R181.reuse, 0x80 ;  /* 0x00000080b5b67836 */ /* 0x040fe20000000000 */
[----:B------:R1:W-:Y:S01]  /*14e0*/  STL [R1+0x4f4], R7 ;  /* 0x0004f40701007387 */ /* 0x0003e20000100800 */
[----:B------:R-:W-:Y:S01]  /*14f0*/  VIADD R188, R181, 0xc0 ;  /* 0x000000c0b5bc7836 */ /* 0x000fe20000000000 */
[----:B------:R-:W-:-:S02]  /*1500*/  SHF.R.S32.HI R201, RZ, 0x1f, R183 ;  /* 0x0000001fffc97819 */ /* 0x000fc400000114b7 */
[----:B------:R2:W-:Y:S01]  /*1510*/  STL [R1+0x4e4], R6 ;  /* 0x0004e40601007387 */ /* 0x0005e20000100800 */
[----:B------:R-:W-:Y:S02]  /*1520*/  SHF.R.S32.HI R200, RZ, 0x1f, R182 ;  /* 0x0000001fffc87819 */ /* 0x000fe400000114b6 */
[----:B0-----:R-:W-:Y:S01]  /*1530*/  SHF.R.S32.HI R5, RZ, 0x1f, R220 ;  /* 0x0000001fff057819 */ /* 0x001fe200000114dc */
[----:B------:R-:W-:Y:S01]  /*1540*/  STL [R1+0x474], R4 ;  /* 0x0004740401007387 */ /* 0x000fe20000100800 */
[----:B------:R-:W-:Y:S02]  /*1550*/  SHF.R.S32.HI R199, RZ, 0x1f, R188 ;  /* 0x0000001fffc77819 */ /* 0x000fe400000114bc */
[----:B-1----:R-:W-:Y:S01]  /*1560*/  SHF.R.S32.HI R7, RZ, 0x1f, R225 ;  /* 0x0000001fff077819 */ /* 0x002fe200000114e1 */
[----:B------:R0:W-:Y:S01]  /*1570*/  STL [R1+0x4d4], R5 ;  /* 0x0004d40501007387 */ /* 0x0001e20000100800 */
[----:B--2---:R-:W-:-:S03]  /*1580*/  SHF.R.S32.HI R6, RZ, 0x1f, R221 ;  /* 0x0000001fff067819 */ /* 0x004fc600000114dd */
[----:B------:R1:W-:Y:S04]  /*1590*/  STL [R1+0x4e8], R7 ;  /* 0x0004e80701007387 */ /* 0x0003e80000100800 */
[----:B------:R2:W-:Y:S01]  /*15a0*/  STL [R1+0x4d8], R6 ;  /* 0x0004d80601007387 */ /* 0x0005e20000100800 */
[----:B0-----:R-:W-:-:S03]  /*15b0*/  SHF.R.S32.HI R5, RZ, 0x1f, R217 ;  /* 0x0000001fff057819 */ /* 0x001fc600000114d9 */
[----:B------:R-:W-:Y:S01]  /*15c0*/  STL [R1+0x470], R0 ;  /* 0x0004700001007387 */ /* 0x000fe20000100800 */
[----:B-1----:R-:W-:-:S03]  /*15d0*/  SHF.R.S32.HI R7, RZ, 0x1f, R222 ;  /* 0x0000001fff077819 */ /* 0x002fc600000114de */
        /* <DEDUP_REMOVED lines=11> */
[----:B0-----:R-:W-:Y:S02]  /*1690*/  SHF.R.S32.HI R5, RZ, 0x1f, R211 ;  /* 0x0000001fff057819 */ /* 0x001fe400000114d3 */
        /* <DEDUP_REMOVED lines=12> */
[----:B------:R-:W-:Y:S01]  /*1760*/  SHF.R.S32.HI R4, RZ, 0x1f, R0 ;  /* 0x0000001fff047819 */ /* 0x000fe20000011400 */
[----:B------:R-:W-:Y:S01]  /*1770*/  IMAD R0, R3, 0x8, R196 ;  /* 0x0000000803007824 */ /* 0x000fe200078e02c4 */
[----:B-1----:R-:W-:Y:S01]  /*1780*/  SHF.R.S32.HI R7, RZ, 0x1f, R210 ;  /* 0x0000001fff077819 */ /* 0x002fe200000114d2 */
[----:B------:R-:W-:Y:S01]  /*1790*/  STL [R1+0x498], R5 ;  /* 0x0004980501007387 */ /* 0x000fe20000100800 */
[----:B--2---:R-:W-:-:S03]  /*17a0*/  SHF.R.S32.HI R6, RZ, 0x1f, R206 ;  /* 0x0000001fff067819 */ /* 0x004fc600000114ce */
[----:B------:R0:W-:Y:S04]  /*17b0*/  STL [R1+0x4ac], R7 ;  /* 0x0004ac0701007387 */ /* 0x0001e80000100800 */
[----:B------:R1:W-:Y:S04]  /*17c0*/  STL [R1+0x49c], R6 ;  /* 0x00049c0601007387 */ /* 0x0003e80000100800 */
[----:B------:R1:W-:Y:S01]  /*17d0*/  STL [R1+0x51c], R0 ;  /* 0x00051c0001007387 */ /* 0x0003e20000100800 */
[----:B0-----:R-:W-:-:S03]  /*17e0*/  SHF.R.S32.HI R7, RZ, 0x1f, R207 ;  /* 0x0000001fff077819 */ /* 0x001fc600000114cf */
[----:B------:R1:W-:Y:S04]  /*17f0*/  STL [R1+0x494], R4 ;  /* 0x0004940401007387 */ /* 0x0003e80000100800 */
[----:B------:R1:W-:Y:S02]  /*1800*/  STL [R1+0x4a0], R7 ;  /* 0x0004a00701007387 */ /* 0x0003e40000100800 */
.L_x_3833:
[----:B------:R-:W-:Y:S05]  /*1810*/  YIELD ;  /* 0x0000000000007946 */ /* 0x000fea0003800000 */
[----:B------:R-:W-:Y:S01]  /*1820*/  ULDC.64 UR4, c[0x0][0xb20] ;  /* 0x0002c80000047ab9 */ /* 0x000fe20000000a00 */
[----:B012-4-:R-:W0:Y:S01]  /*1830*/  LDC.64 R4, c[0x0][0xb00] ;  /* 0x0002c000ff047b82 */ /* 0x017e220000000a00 */
        /* <DEDUP_REMOVED lines=9> */
[----:B---3--:R-:W1:Y:S01]  /*18d0*/  @P1 LDC.64 R6, c[0x0][0xb20] ;  /* 0x0002c800ff061b82 */ /* 0x008e620000000a00 */
[----:B------:R-:W-:Y:S01]  /*18e0*/  ISETP.NE.AND.EX P0, PT, RZ, UR5, PT, P0 ;  /* 0x00000005ff007c0c */ /* 0x000fe2000bf05300 */
[----:B0-----:R-:W-:-:S06]  /*18f0*/  IMAD.WIDE R4, R91, 0x4, R4 ;  /* 0x000000045b047825 */ /* 0x001fcc00078e0204 */
        /* <DEDUP_REMOVED lines=28> */
.L_x_3600:
        /* <DEDUP_REMOVED lines=14> */
.L_x_3601:
[----:B------:R-:W-:Y:S05]  /*1ba0*/  @!P0 BRA `(.L_x_3602) ;  /* 0x00000000000c8947 */ /* 0x000fea0003800000 */
[----:B------:R-:W2:Y:S04]  /*1bb0*/  LDG.E R0, desc[UR42][R4.64] ;  /* 0x0000002a04007981 */ /* 0x000ea8000c1e1900 */
[----:B------:R-:W2:Y:S02]  /*1bc0*/  LDG.E R19, desc[UR42][R4.64+0x4] ;  /* 0x0000042a04137981 */ /* 0x000ea4000c1e1900 */
[----:B--2---:R-:W-:-:S07]  /*1bd0*/  IMAD.IADD R19, R19, 0x1, -R0 ;  /* 0x0000000113137824 */ /* 0x004fce00078e0a00 */
.L_x_3602:
        /* <DEDUP_REMOVED lines=25> */
[----:B--2---:R-:W-:-:S03]  /*1d70*/  @P1 IMAD.HI.U32 R6, R3, R12, RZ ;  /* 0x0000000c03061227 */ /* 0x004fc600078e00ff */
[C---:B------:R-:W-:Y:S01]  /*1d80*/  IADD3 R231, R29.reuse, 0x1, -R28 ;  /* 0x000000011de77810 */ /* 0x040fe20007ffe81c */
[----:B------:R-:W-:Y:S01]  /*1d90*/  VIADD R0, R29, 0x5f ;  /* 0x0000005f1d007836 */ /* 0x000fe20000000000 */
[----:B----4-:R-:W-:-:S03]  /*1da0*/  @P1 SHF.R.U32.HI R3, RZ, R11, R6 ;  /* 0x0000000bff031219 */ /* 0x010fc60000011606 */
        /* <DEDUP_REMOVED lines=17> */
.L_x_3605:
[----:B------:R-:W-:-:S13]  /*1ec0*/  ISETP.NE.AND P0, PT, R5, 0x1, PT ;  /* 0x000000010500780c */ /* 0x000fda0003f05270 */
[----:B------:R-:W0:Y:S02]  /*1ed0*/  @P0 LDC.64 R6, c[0x0][0xae0] ;  /* 0x0002b800ff060b82 */ /* 0x000e240000000a00 */
[----:B0-----:R-:W-:-:S05]  /*1ee0*/  @P0 IMAD.HI.U32 R6, R0, R6, RZ ;  /* 0x0000000600060227 */ /* 0x001fca00078e00ff */
[----:B------:R-:W-:-:S07]  /*1ef0*/  @P0 SHF.R.U32.HI R0, RZ, R7, R6 ;  /* 0x00000007ff000219 */ /* 0x000fce0000011606 */
.L_x_3606:
[----:B------:R-:W-:Y:S05]  /*1f00*/  BSYNC B0 ;  /* 0x0000000000007941 */ /* 0x000fea0003800000 */
.L_x_3604:
[----:B------:R-:W-:-:S05]  /*1f10*/  IMAD R3, R0, R5, R5 ;  /* 0x0000000500037224 */ /* 0x000fca00078e0205 */
[----:B------:R-:W-:-:S07]  /*1f20*/  VIMNMX R4, R4, R3, PT ;  /* 0x0000000304047248 */ /* 0x000fce0003fe0100 */
.L_x_3603:
[----:B------:R-:W0:Y:S01]  /*1f30*/  @P1 LDC R3, c[0x0][0x44c] ;  /* 0x00011300ff031b82 */ /* 0x000e220000000800 */
[----:B------:R-:W-:Y:S01]  /*1f40*/  VIADD R4, R4, 0x5f ;  /* 0x0000005f04047836 */ /* 0x000fe20000000000 */
[----:B------:R-:W-:Y:S01]  /*1f50*/  ULDC UR4, c[0x0][0xad4] ;  /* 0x0002b50000047ab9 */ /* 0x000fe20000000800 */
[----:B------:R-:W-:Y:S02]  /*1f60*/  IMAD.MOV.U32 R0, RZ, RZ, R194 ;  /* 0x000000ffff007224 */ /* 0x000fe400078e00c2 */
[----:B------:R-:W-:-:S03]  /*1f70*/  IMAD.HI R4, R4, 0x2aaaaaab, RZ ;  /* 0x2aaaaaab04047827 */ /* 0x000fc600078e02ff */
[----:B------:R-:W1:Y:S01]  /*1f80*/  @P1 LDC R7, c[0x0][0x450] ;  /* 0x00011400ff071b82 */ /* 0x000e620000000800 */
[----:B------:R-:W-:Y:S02]  /*1f90*/  IMAD.IADD R205, R29, 0x1, -R28 ;  /* 0x000000011dcd7824 */ /* 0x000fe400078e0a1c */
[----:B0-----:R-:W-:Y:S01]  /*1fa0*/  @P1 IMAD.HI.U32 R6, R194, R3, RZ ;  /* 0x00000003c2061227 */ /* 0x001fe200078e00ff */
[----:B------:R-:W-:-:S04]  /*1fb0*/  SHF.R.U32.HI R3, RZ, 0x1f, R4 ;  /* 0x0000001fff037819 */ /* 0x000fc80000011604 */
[----:B------:R-:W-:Y:S02]  /*1fc0*/  LEA.HI.SX32 R4, R4, R3, 0x1c ;  /* 0x0000000304047211 */ /* 0x000fe400078fe2ff */
[----:B-1----:R-:W-:Y:S02]  /*1fd0*/  @P1 SHF.R.U32.HI R0, RZ, R7, R6 ;  /* 0x00000007ff001219 */ /* 0x002fe40000011606 */
[----:B------:R-:W-:-:S03]  /*1fe0*/  VIMNMX R8, R45, R4, PT ;  /* 0x000000042d087248 */ /* 0x000fc60003fe0100 */
[----:B------:R-:W-:-:S04]  /*1ff0*/  IMAD.IADD R0, R205, 0x1, R0 ;  /* 0x00000001cd007824 */ /* 0x000fc800078e0200 */
        /* <DEDUP_REMOVED lines=12> */
.L_x_3609:
[----:B------:R-:W-:-:S13]  /*20c0*/  ISETP.NE.AND P0, PT, R5, 0x1, PT ;  /* 0x000000010500780c */ /* 0x000fda0003f05270 */
[----:B------:R-:W0:Y:S02]  /*20d0*/  @P0 LDC.64 R6, c[0x0][0xae0] ;  /* 0x0002b800ff060b82 */ /* 0x000e240000000a00 */
[----:B0-----:R-:W-:-:S05]  /*20e0*/  @P0 IMAD.HI.U32 R6, R0, R6, RZ ;  /* 0x0000000600060227 */ /* 0x001fca00078e00ff */
[----:B------:R-:W-:-:S07]  /*20f0*/  @P0 SHF.R.U32.HI R0, RZ, R7, R6 ;  /* 0x00000007ff000219 */ /* 0x000fce0000011606 */
.L_x_3610:
[----:B------:R-:W-:Y:S05]  /*2100*/  BSYNC B0 ;  /* 0x0000000000007941 */ /* 0x000fea0003800000 */
.L_x_3608:
[----:B------:R-:W-:-:S05]  /*2110*/  IMAD R0, R0, R5, RZ ;  /* 0x0000000500007224 */ /* 0x000fca00078e02ff */
[----:B------:R-:W-:-:S07]  /*2120*/  VIMNMX R3, R3, R0, !PT ;  /* 0x0000000003037248 */ /* 0x000fce0007fe0100 */
.L_x_3607:
        /* <DEDUP_REMOVED lines=41> */
.L_x_3612:
[----:B------:R-:W-:Y:S05]  /*23c0*/  BSYNC B0 ;  /* 0x0000000000007941 */ /* 0x000fea0003800000 */
.L_x_3611:
        /* <DEDUP_REMOVED lines=37> */
.L_x_3615:
[----:B------:R-:W-:Y:S05]  /*2620*/  BSYNC B6 ;  /* 0x0000000000067941 */ /* 0x000fea0003800000 */
.L_x_3614:
        /* <DEDUP_REMOVED lines=20> */
.L_x_3617:
[----:B------:R-:W-:Y:S05]  /*2770*/  BSYNC B6 ;  /* 0x0000000000067941 */ /* 0x000fea0003800000 */
.L_x_3616:
[----:B------:R-:W-:Y:S01]  /*2780*/  ULDC.64 UR4, c[0x0][0xaf0] ;  /* 0x0002bc0000047ab9 */ /* 0x000fe20000000a00 */
[----:B------:R-:W2:Y:S01]  /*2790*/  LDL R12, [R1+0x478] ;  /* 0x00047800010c7983 */ /* 0x000ea20000100800 */
[----:B------:R-:W-:Y:S01]  /*27a0*/  ISETP.NE.U32.AND P0, PT, RZ, UR4, PT ;  /* 0x00000004ff007c0c */ /* 0x000fe2000bf05070 */
[----:B------:R-:W-:Y:S01]  /*27b0*/  IMAD.IADD R43, R18, 0x1, R19 ;  /* 0x00000001122b7824 */ /* 0x000fe200078e0213 */
[----:B------:R-:W-:Y:S01]  /*27c0*/  ULDC.64 UR8, c[0x0][0x408] ;  /* 0x0001020000087ab9 */ /* 0x000fe20000000a00 */
[----:B------:R-:W-:Y:S01]  /*27d0*/  SHF.R.S32.HI R155, RZ, 0x1f, R154 ;  /* 0x0000001fff9b7819 */ /* 0x000fe2000001149a */
[----:B------:R-:W-:Y:S01]  /*27e0*/  ULDC.64 UR10, c[0x0][0xb00] ;  /* 0x0002c000000a7ab9 */ /* 0x000fe20000000a00 */
[----:B------:R-:W-:Y:S01]  /*27f0*/  ISETP.NE.AND.EX P0, PT, RZ, UR5, PT, P0 ;  /* 0x00000005ff007c0c */ /* 0x000fe2000bf05300 */
[----:B------:R-:W0:Y:S01]  /*2800*/  S2R R24, SR_TID.X ;  /* 0x0000000000187919 */ /* 0x000e220000002100 */
[----:B------:R-:W-:Y:S01]  /*2810*/  SHF.R.S32.HI R10, RZ, 0x1f, R43 ;  /* 0x0000001fff0a7819 */ /* 0x000fe2000001142b */
[----:B------:R-:W-:Y:S01]  /*2820*/  ULDC.64 UR4, c[0x0][0x300] ;  /* 0x0000c00000047ab9 */ /* 0x000fe20000000a00 */
[----:B------:R-:W-:-:S09]  /*2830*/  ULDC.64 UR6, c[0x0][0x3f8] ;  /* 0x0000fe0000067ab9 */ /* 0x000fd20000000a00 */
[----:B------:R-:W1:Y:S02]  /*2840*/  @P0 LDC.64 R4, c[0x0][0xaf0] ;  /* 0x0002bc00ff040b82 */ /* 0x000e640000000a00 */
[----:B-1----:R-:W-:-:S05]  /*2850*/  @P0 IMAD.WIDE R4, R91, 0x4, R4 ;  /* 0x000000045b040825 */ /* 0x002fca00078e0204 */
[----:B------:R1:W3:Y:S01]  /*2860*/  @P0 LDG.E R91, desc[UR42][R4.64] ;  /* 0x0000002a045b0981 */ /* 0x0002e2000c1e1900 */
[----:B------:R-:W-:Y:S01]  /*2870*/  IMAD R0, R10, UR4, RZ ;  /* 0x000000040a007c24 */ /* 0x000fe2000f8e02ff */
[----:B------:R-:W-:Y:S01]  /*2880*/  ISETP.NE.U32.AND P0, PT, RZ, UR10, PT ;  /* 0x0000000aff007c0c */ /* 0x000fe2000bf05070 */
[C---:B------:R-:W-:Y:S01]  /*2890*/  IMAD.WIDE.U32 R30, R43.reuse, UR4, RZ ;  /* 0x000000042b1e7c25 */ /* 0x040fe2000f8e00ff */
[----:B0-----:R-:W-:Y:S02]  /*28a0*/  SHF.R.U32.HI R24, RZ, 0x7, R24 ;  /* 0x00000007ff187819 */ /* 0x001fe40000011618 */
[----:B------:R-:W-:Y:S01]  /*28b0*/  ISETP.NE.AND.EX P0, PT, RZ, UR11, PT, P0 ;  /* 0x0000000bff007c0c */ /* 0x000fe2000bf05300 */
[----:B------:R-:W-:Y:S01]  /*28c0*/  IMAD R3, R43, UR5, R0 ;  /* 0x000000052b037c24 */ /* 0x000fe2000f8e0200 */
[----:B------:R-:W-:Y:S01]  /*28d0*/  ULDC.64 UR4, c[0x0][0x308] ;  /* 0x0000c20000047ab9 */ /* 0x000fe20000000a00 */
[----:B------:R-:W-:Y:S01]  /*28e0*/  IMAD.WIDE.U32 R20, R22, UR8, R154 ;  /* 0x0000000816147c25 */ /* 0x000fe2000f8e009a */
[----:B------:R-:W-:-:S02]  /*28f0*/  ISETP.NE.AND P6, PT, R24, 0x1, PT ;  /* 0x000000011800780c */ /* 0x000fc40003fc5270 */
[----:B-----5:R-:W-:Y:S01]  /*2900*/  SHF.R.S32.HI R0, RZ, 0x1f, R44 ;  /* 0x0000001fff007819 */ /* 0x020fe2000001142c */
[----:B------:R-:W-:Y:S02]  /*2910*/  IMAD.IADD R31, R31, 0x1, R3 ;  /* 0x000000011f1f7824 */ /* 0x000fe400078e0203 */
[C---:B------:R-:W-:Y:S02]  /*2920*/  IMAD R3, R157.reuse, UR8, RZ ;  /* 0x000000089d037c24 */ /* 0x040fe4000f8e02ff */
[----:B------:R-:W-:Y:S02]  /*2930*/  IMAD R7, R157, UR6, RZ ;  /* 0x000000069d077c24 */ /* 0x000fe4000f8e02ff */
[----:B------:R-:W-:Y:S02]  /*2940*/  IMAD R3, R22, UR9, R3 ;  /* 0x0000000916037c24 */ /* 0x000fe4000f8e0203 */
[----:B------:R-:W-:-:S04]  /*2950*/  IMAD.WIDE.U32 R30, R193, UR4, R30 ;  /* 0x00000004c11e7c25 */ /* 0x000fc8000f8e001e */
[----:B------:R-:W-:Y:S02]  /*2960*/  IMAD.IADD R21, R21, 0x1, R3 ;  /* 0x0000000115157824 */ /* 0x000fe400078e0203 */
[C---:B------:R-:W-:Y:S02]  /*2970*/  IMAD R7, R22.reuse, UR7, R7 ;  /* 0x0000000716077c24 */ /* 0x040fe4000f8e0207 */
[----:B------:R-:W-:-:S04]  /*2980*/  IMAD.WIDE.U32 R18, R22, UR6, R154 ;  /* 0x0000000616127c25 */ /* 0x000fc8000f8e009a */
[----:B------:R-:W-:Y:S01]  /*2990*/  IMAD R31, R193, UR5, R31 ;  /* 0x00000005c11f7c24 */ /* 0x000fe2000f8e021f */
[----:B------:R-:W-:Y:S01]  /*29a0*/  ULDC.64 UR4, c[0x0][0x310] ;  /* 0x0000c40000047ab9 */ /* 0x000fe20000000a00 */
[----:B------:R-:W-:Y:S02]  /*29b0*/  IMAD.IADD R19, R19, 0x1, R7 ;  /* 0x0000000113137824 */ /* 0x000fe400078e0207 */
[C---:B-1----:R-:W-:Y:S02]  /*29c0*/  IMAD R5, R0.reuse, UR6, RZ ;  /* 0x0000000600057c24 */ /* 0x042fe4000f8e02ff */
[----:B------:R-:W-:Y:S02]  /*29d0*/  IMAD R7, R0, UR8, RZ ;  /* 0x0000000800077c24 */ /* 0x000fe4000f8e02ff */
[C---:B------:R-:W-:Y:S02]  /*29e0*/  IMAD R13, R44.reuse, UR7, R5 ;  /* 0x000000072c0d7c24 */ /* 0x040fe4000f8e0205 */
[----:B------:R-:W-:-:S04]  /*29f0*/  IMAD.WIDE.U32 R18, R44, UR6, R18 ;  /* 0x000000062c127c25 */ /* 0x000fc8000f8e0012 */
[C---:B------:R-:W-:Y:S02]  /*2a00*/  IMAD R61, R44.reuse, UR9, R7 ;  /* 0x000000092c3d7c24 */ /* 0x040fe4000f8e0207 */
[----:B------:R-:W-:Y:S01]  /*2a10*/  IMAD.WIDE.U32 R20, R44, UR8, R20 ;  /* 0x000000082c147c25 */ /* 0x000fe2000f8e0014 */
[----:B------:R-:W0:Y:S03]  /*2a20*/  LDC R7, c[0x0][0x3f4] ;  /* 0x0000fd00ff077b82 */ /* 0x000e260000000800 */
[C---:B------:R-:W-:Y:S02]  /*2a30*/  VIADD R4, R152.reuse, 0xc0 ;  /* 0x000000c098047836 */ /* 0x040fe40000000000 */
[C---:B------:R-:W-:Y:S02]  /*2a40*/  VIADD R51, R152.reuse, 0x40 ;  /* 0x0000004098337836 */ /* 0x040fe40000000000 */
[----:B------:R-:W-:-:S02]  /*2a50*/  VIADD R52, R152, 0x60 ;  /* 0x0000006098347836 */ /* 0x000fc40000000000 */
[C---:B------:R-:W-:Y:S02]  /*2a60*/  VIADD R53, R152.reuse, 0x80 ;  /* 0x0000008098357836 */ /* 0x040fe40000000000 */
[C---:B------:R-:W-:Y:S02]  /*2a70*/  VIADD R54, R152.reuse, 0xa0 ;  /* 0x000000a098367836 */ /* 0x040fe40000000000 */
[----:B------:R-:W-:Y:S02]  /*2a80*/  VIADD R9, R152, 0xe0 ;  /* 0x000000e098097836 */ /* 0x000fe40000000000 */
[----:B------:R-:W-:Y:S02]  /*2a90*/  IMAD.MOV.U32 R57, RZ, RZ, 0x20 ;  /* 0x00000020ff397424 */ /* 0x000fe400078e00ff */
[----:B------:R-:W-:Y:S02]  /*2aa0*/  IMAD.IADD R60, R19, 0x1, R13 ;  /* 0x00000001133c7824 */ /* 0x000fe400078e020d */
[----:B------:R-:W-:Y:S01]  /*2ab0*/  IMAD.IADD R61, R21, 0x1, R61 ;  /* 0x00000001153d7824 */ /* 0x000fe200078e023d */
[----:B---3--:R-:W-:-:S02]  /*2ac0*/  SHF.R.S32.HI R3, RZ, 0x1f, R91 ;  /* 0x0000001fff037819 */ /* 0x008fc4000001145b */
[----:B------:R-:W-:Y:S02]  /*2ad0*/  SEL R91, R91, RZ, !P0 ;  /* 0x000000ff5b5b7207 */ /* 0x000fe40004000000 */
[----:B------:R-:W-:-:S05]  /*2ae0*/  SEL R8, R3, RZ, !P0 ;  /* 0x000000ff03087207 */ /* 0x000fca0004000000 */
[----:B------:R-:W-:Y:S02]  /*2af0*/  IMAD R3, R8, UR4, RZ ;  /* 0x0000000408037c24 */ /* 0x000fe4000f8e02ff */
[----:B------:R-:W-:-:S04]  /*2b00*/  IMAD.WIDE.U32 R30, R91, UR4, R30 ;  /* 0x000000045b1e7c25 */ /* 0x000fc8000f8e001e */
[----:B------:R-:W-:Y:S02]  /*2b10*/  IMAD R11, R91, UR5, R3 ;  /* 0x000000055b0b7c24 */ /* 0x000fe4000f8e0203 */
[----:B------:R-:W-:Y:S01]  /*2b20*/  VIADD R3, R152, 0x20 ;  /* 0x0000002098037836 */ /* 0x000fe20000000000 */
[----:B------:R-:W-:Y:S05]  /*2b30*/  @!P6 WARPSYNC.ALL ;  /* 0x000000000000e948 */ /* 0x000fea0003800000 */
[----:B------:R-:W-:Y:S01]  /*2b40*/  ULDC UR4, c[0x0][0x320] ;  /* 0x0000c80000047ab9 */ /* 0x000fe20000000800 */
[----:B--2---:R-:W-:Y:S01]  /*2b50*/  IMAD.SHL.U32 R55, R12, 0x40, RZ ;  /* 0x000000400c377824 */ /* 0x004fe200078e00ff */
[----:B------:R-:W-:Y:S01]  /*2b60*/  @!P6 BAR.SYNC.DEFER_BLOCKING 0x9, 0x100 ;  /* 0x024400000000eb1d */ /* 0x000fe20000010000 */
[----:B------:R-:W-:-:S02]  /*2b70*/  ISETP.GE.AND P0, PT, R3, UR4, PT ;  /* 0x0000000403007c0c */ /* 0x000fc4000bf06270 */
[----:B------:R-:W-:Y:S02]  /*2b80*/  ISETP.GE.AND P1, PT, R152, UR4, PT ;  /* 0x0000000498007c0c */ /* 0x000fe4000bf26270 */
[----:B------:R-:W-:Y:S01]  /*2b90*/  SEL R5, RZ, 0xffffffff, P0 ;  /* 0xffffffffff057807 */ /* 0x000fe20000000000 */
[----:B------:R-:W-:Y:S01]  /*2ba0*/  ULDC.64 UR6, c[0x0][0x330] ;  /* 0x0000cc0000067ab9 */ /* 0x000fe20000000a00 */
[----:B------:R-:W-:Y:S02]  /*2bb0*/  ISETP.GE.AND P0, PT, R4, UR4, PT ;  /* 0x0000000404007c0c */ /* 0x000fe4000bf06270 */
[----:B------:R-:W-:Y:S01]  /*2bc0*/  SEL R4, RZ, 0x1, P1 ;  /* 0x00000001ff047807 */ /* 0x000fe20000800000 */
[----:B------:R-:W-:Y:S01]  /*2bd0*/  IMAD.SHL.U32 R5, R5, 0x2, RZ ;  /* 0x0000000205057824 */ /* 0x000fe200078e00ff */
[----:B------:R-:W-:Y:S02]  /*2be0*/  ISETP.GE.AND P1, PT, R51, UR4, PT ;  /* 0x0000000433007c0c */ /* 0x000fe4000bf26270 */
[----:B------:R-:W-:-:S02]  /*2bf0*/  ISETP.GE.AND P2, PT, R52, UR4, PT ;  /* 0x0000000434007c0c */ /* 0x000fc4000bf46270 */
[----:B------:R-:W-:Y:S02]  /*2c00*/  LOP3.LUT R4, R5, 0x2, R4, 0xe2, !PT ;  /* 0x0000000205047812 */ /* 0x000fe400078ee204 */
[----:B------:R-:W-:Y:S02]  /*2c10*/  SEL R5, RZ, 0x4, P1 ;  /* 0x00000004ff057807 */ /* 0x000fe40000800000 */
[----:B------:R-:W-:Y:S02]  /*2c20*/  SEL R6, RZ, 0x8, P2 ;  /* 0x00000008ff067807 */ /* 0x000fe40001000000 */
[----:B------:R-:W-:Y:S02]  /*2c30*/  ISETP.GE.AND P1, PT, R53, UR4, PT ;  /* 0x0000000435007c0c */ /* 0x000fe4000bf26270 */
[----:B------:R-:W-:Y:S02]  /*2c40*/  ISETP.GE.AND P2, PT, R54, UR4, PT ;  /* 0x0000000436007c0c */ /* 0x000fe4000bf46270 */
[----:B------:R-:W-:-:S02]  /*2c50*/  LOP3.LUT R4, R6, R4, R5, 0xfe, !PT ;  /* 0x0000000406047212 */ /* 0x000fc400078efe05 */
[----:B------:R-:W-:Y:S02]  /*2c60*/  SEL R5, RZ, 0x10, P1 ;  /* 0x00000010ff057807 */ /* 0x000fe40000800000 */
[----:B------:R-:W-:-:S04]  /*2c70*/  SEL R6, RZ, 0x20, P2 ;  /* 0x00000020ff067807 */ /* 0x000fc80001000000 */
[----:B------:R-:W-:Y:S02]  /*2c80*/  LOP3.LUT R5, R6, R4, R5, 0xfe, !PT ;  /* 0x0000000406057212 */ /* 0x000fe400078efe05 */
[----:B------:R-:W-:Y:S02]  /*2c90*/  SEL R4, RZ, 0x40, P0 ;  /* 0x00000040ff047807 */ /* 0x000fe40000000000 */
[----:B0-----:R-:W-:-:S04]  /*2ca0*/  ISETP.GE.AND P0, PT, R152, R7, PT ;  /* 0x000000079800720c */ /* 0x001fc80003f06270 */
[----:B------:R-:W-:-:S05]  /*2cb0*/  SEL R7, R7, RZ, P0 ;  /* 0x000000ff07077207 */ /* 0x000fca0000000000 */
[----:B------:R-:W-:Y:S01]  /*2cc0*/  IMAD.IADD R7, R152, 0x1, R7 ;  /* 0x0000000198077824 */ /* 0x000fe200078e0207 */
[----:B------:R-:W-:Y:S02]  /*2cd0*/  LOP3.LUT R5, R5, R4, RZ, 0xfc, !PT ;  /* 0x0000000405057212 */ /* 0x000fe400078efcff */
[----:B------:R-:W-:Y:S02]  /*2ce0*/  LOP3.LUT R55, R55, 0x1c0, RZ, 0xc0, !PT ;  /* 0x000001c037377812 */ /* 0x000fe400078ec0ff */
[----:B------:R-:W-:Y:S02]  /*2cf0*/  SHF.R.S32.HI R4, RZ, 0x1f, R7 ;  /* 0x0000001fff047819 */ /* 0x000fe40000011407 */
[----:B------:R-:W-:Y:S01]  /*2d00*/  ISETP.GE.AND P3, PT, R9, UR4, PT ;  /* 0x0000000409007c0c */ /* 0x000fe2000bf66270 */
[----:B------:R-:W-:Y:S01]  /*2d10*/  IMAD.WIDE.U32 R40, R193, UR6, R152 ;  /* 0x00000006c1287c25 */ /* 0x000fe2000f8e0098 */
[----:B------:R-:W-:Y:S01]  /*2d20*/  LOP3.LUT R9, R55, 0x18, R152, 0xf8, !PT ;  /* 0x0000001837097812 */ /* 0x000fe200078ef898 */
[----:B------:R-:W-:Y:S01]  /*2d30*/  ULDC.64 UR4, c[0x0][0x338] ;  /* 0x0000ce0000047ab9 */ /* 0x000fe20000000a00 */
[----:B------:R-:W-:-:S02]  /*2d40*/  SHF.R.U32.HI R56, RZ, 0x3, R55 ;  /* 0x00000003ff387819 */ /* 0x000fc40000011637 */
[----:B------:R-:W-:Y:S01]  /*2d50*/  LEA.HI R7, R4, R7, RZ, 0x3 ;  /* 0x0000000704077211 */ /* 0x000fe200078f18ff */
[----:B------:R-:W-:Y:S01]  /*2d60*/  IMAD R41, R193, UR7, R41 ;  /* 0x00000007c1297c24 */ /* 0x000fe2000f8e0229 */
[----:B------:R-:W-:Y:S01]  /*2d70*/  LOP3.LUT P1, RZ, R12, 0x4, RZ, 0xc0, !PT ;  /* 0x000000040cff7812 */ /* 0x000fe2000782c0ff */
[----:B------:R-:W-:Y:S01]  /*2d80*/  IMAD R6, R8, UR4, RZ ;  /* 0x0000000408067c24 */ /* 0x000fe2000f8e02ff */
[----:B------:R-:W-:Y:S02]  /*2d90*/  LOP3.LUT R9, R9, R56, RZ, 0x3c, !PT ;  /* 0x0000003809097212 */ /* 0x000fe400078e3cff */
[----:B------:R-:W-:Y:S02]  /*2da0*/  LOP3.LUT R4, R190, 0x38, R7, 0xf8, !PT ;  /* 0x00000038be047812 */ /* 0x000fe400078ef807 */
[----:B------:R-:W-:Y:S01]  /*2db0*/  IADD3 R42, P2, R22, R43, RZ ;  /* 0x0000002b162a7210 */ /* 0x000fe20007f5e0ff */
[----:B------:R-:W-:Y:S01]  /*2dc0*/  IMAD R65, R91, UR5, R6 ;  /* 0x000000055b417c24 */ /* 0x000fe2000f8e0206 */
[----:B------:R-:W-:Y:S01]  /*2dd0*/  SEL R57, R57, 0xffffffe0, !P1 ;  /* 0xffffffe039397807 */ /* 0x000fe20004800000 */
[----:B------:R-:W-:Y:S01]  /*2de0*/  IMAD.WIDE.U32 R40, R91, UR4, R40 ;  /* 0x000000045b287c25 */ /* 0x000fe2000f8e0028 */
[----:B------:R-:W-:Y:S01]  /*2df0*/  LOP3.LUT R63, R4, R191, RZ, 0x3c, !PT ;  /* 0x000000bf043f7212 */ /* 0x000fe200078e3cff */
[----:B------:R-:W-:Y:S01]  /*2e00*/  ULDC UR4, c[0x0][0x2f4] ;  /* 0x0000bd0000047ab9 */ /* 0x000fe20000000800 */
[----:B------:R-:W-:Y:S01]  /*2e10*/  SEL R66, RZ, 0xffffff80, P3 ;  /* 0xffffff80ff427807 */ /* 0x000fe20001800000 */
[----:B------:R-:W-:Y:S01]  /*2e20*/  IMAD R58, R180, 0x200, R9 ;  /* 0x00000200b43a7824 */ /* 0x000fe200078e0209 */
[----:B------:R-:W-:Y:S01]  /*2e30*/  SHF.R.S32.HI R62, RZ, 0x3, R7 ;  /* 0x00000003ff3e7819 */ /* 0x000fe20000011407 */
[----:B------:R-:W-:Y:S01]  /*2e40*/  IMAD.X R43, R157, 0x1, R10, P2 ;  /* 0x000000019d2b7824 */ /* 0x000fe200010e060a */
[----:B------:R-:W-:Y:S01]  /*2e50*/  ISETP.GE.AND P1, PT, R152, UR4, PT ;  /* 0x0000000498007c0c */ /* 0x000fe2000bf26270 */
[----:B------:R-:W-:Y:S01]  /*2e60*/  IMAD.IADD R59, R57, 0x1, R58 ;  /* 0x00000001393b7824 */ /* 0x000fe200078e023a */
[----:B------:R-:W-:Y:S01]  /*2e70*/  ISETP.GE.AND P2, PT, R3, UR4, PT ;  /* 0x0000000403007c0c */ /* 0x000fe2000bf46270 */
[----:B------:R-:W-:Y:S01]  /*2e80*/  IMAD.IADD R63, R192, 0x1, R63 ;  /* 0x00000001c03f7824 */ /* 0x000fe200078e023f */
[----:B------:R-:W-:Y:S01]  /*2e90*/  LOP3.LUT R66, R5, 0x80, R66, 0xc8, !PT ;  /* 0x0000008005427812 */ /* 0x000fe200078ec842 */
[----:B------:R-:W-:Y:S01]  /*2ea0*/  IMAD.IADD R64, R31, 0x1, R11 ;  /* 0x000000011f407824 */ /* 0x000fe200078e020b */
[----:B------:R-:W-:Y:S01]  /*2eb0*/  LOP3.LUT R67, R5, 0x40, RZ, 0xc0, !PT ;  /* 0x0000004005437812 */ /* 0x000fe200078ec0ff */
[----:B------:R-:W-:-:S08]  /*2ec0*/  IMAD.IADD R65, R41, 0x1, R65 ;  /* 0x0000000129417824 */ /* 0x000fd000078e0241 */
.L_x_3669:
[----:B------:R-:W0:Y:S01]  /*2ed0*/  LDC.64 R76, c[0x0][0x300] ;  /* 0x0000c000ff4c7b82 */ /* 0x000e220000000a00 */
[----:B------:R-:W-:Y:S01]  /*2ee0*/  VIADD R49, R49, 0xffffffff ;  /* 0xffffffff31317836 */ /* 0x000fe20000000000 */
[----:B------:R-:W-:Y:S05]  /*2ef0*/  YIELD ;  /* 0x0000000000007946 */ /* 0x000fea0003800000 */
[----:B------:R-:W-:Y:S01]  /*2f00*/  SHF.R.S32.HI R9, RZ, 0x1f, R49 ;  /* 0x0000001fff097819 */ /* 0x000fe20000011431 */
[----:B------:R-:W1:Y:S01]  /*2f10*/  LDC.64 R70, c[0x0][0x2e8] ;  /* 0x0000ba00ff467b82 */ /* 0x000e620000000a00 */
[----:B------:R-:W-:Y:S01]  /*2f20*/  IMAD.MOV.U32 R78, RZ, RZ, R152 ;  /* 0x000000ffff4e7224 */ /* 0x000fe200078e0098 */
[----:B------:R-:W-:Y:S01]  /*2f30*/  BSSY B0, `(.L_x_3618) ;  /* 0x00002fe000007945 */ /* 0x000fe20003800000 */
[----:B------:R-:W-:-:S02]  /*2f40*/  IMAD.MOV.U32 R79, RZ, RZ, R153 ;  /* 0x000000ffff4f7224 */ /* 0x000fc400078e0099 */
[----:B------:R-:W-:-:S03]  /*2f50*/  IMAD R83, R23, 0x1800, R59 ;  /* 0x0000180017537824 */ /* 0x000fc600078e023b */
[----:B------:R-:W2:Y:S01]  /*2f60*/  LDC R73, c[0x0][0x3f4] ;  /* 0x0000fd00ff497b82 */ /* 0x000ea20000000800 */
[----:B------:R-:W-:Y:S02]  /*2f70*/  IMAD R83, R83, 0x2, R48 ;  /* 0x0000000253537824 */ /* 0x000fe400078e0230 */
[-C--:B0-----:R-:W-:Y:S02]  /*2f80*/  IMAD R4, R9, R76.reuse, RZ ;  /* 0x0000004c09047224 */ /* 0x081fe400078e02ff */
[----:B------:R-:W-:-:S04]  /*2f90*/  IMAD.WIDE.U32 R74, R49, R76, RZ ;  /* 0x0000004c314a7225 */ /* 0x000fc800078e00ff */
[----:B------:R-:W-:Y:S02]  /*2fa0*/  IMAD R5, R49, R77, R4 ;  /* 0x0000004d31057224 */ /* 0x000fe400078e0204 */
[-C--:B------:R-:W-:Y:S02]  /*2fb0*/  IMAD R82, R157, R76.reuse, RZ ;  /* 0x0000004c9d527224 */ /* 0x080fe400078e02ff */
[----:B------:R-:W-:Y:S02]  /*2fc0*/  IMAD.IADD R6, R75, 0x1, R5 ;  /* 0x000000014b067824 */ /* 0x000fe400078e0205 */
[----:B------:R-:W-:-:S04]  /*2fd0*/  IMAD.WIDE.U32 R4, R22, R76, R78 ;  /* 0x0000004c16047225 */ /* 0x000fc800078e004e */
[----:B------:R-:W-:Y:S01]  /*2fe0*/  IMAD.WIDE.U32 R74, R74, 0x60, RZ ;  /* 0x000000604a4a7825 */ /* 0x000fe200078e00ff */
[----:B------:R-:W-:-:S03]  /*2ff0*/  IADD3 R7, P3, R30, R4, RZ ;  /* 0x000000041e077210 */ /* 0x000fc60007f7e0ff */
[----:B------:R-:W-:Y:S01]  /*3000*/  IMAD R81, R6, 0x60, RZ ;  /* 0x0000006006517824 */ /* 0x000fe200078e02ff */
[-C--:B------:R-:W-:Y:S01]  /*3010*/  LEA R4, P5, R76, R74.reuse, 0x6 ;  /* 0x0000004a4c047211 */ /* 0x080fe200078a30ff */
[----:B------:R-:W-:Y:S02]  /*3020*/  IMAD R82, R22, R77, R82 ;  /* 0x0000004d16527224 */ /* 0x000fe400078e0252 */
[----:B------:R-:W-:Y:S01]  /*3030*/  IMAD.IADD R81, R75, 0x1, R81 ;  /* 0x000000014b517824 */ /* 0x000fe200078e0251 */
[----:B------:R-:W-:Y:S02]  /*3040*/  IADD3 R4, P4, R4, R7, RZ ;  /* 0x0000000704047210 */ /* 0x000fe40007f9e0ff */
[----:B------:R-:W-:Y:S02]  /*3050*/  IADD3.X R8, R64, R5, R82, P3, !PT ;  /* 0x0000000540087210 */ /* 0x000fe40001ffe452 */
[----:B------:R-:W-:Y:S02]  /*3060*/  IADD3 R6, P3, R7, R74, RZ ;  /* 0x0000004a07067210 */ /* 0x000fe40007f7e0ff */
[----:B------:R-:W-:-:S02]  /*3070*/  LEA.HI.X R5, R76, R81, R77, 0x6, P5 ;  /* 0x000000514c057211 */ /* 0x000fc400028f344d */
[-C--:B-1----:R-:W-:Y:S01]  /*3080*/  LEA R14, P5, R6, R70.reuse, 0x1 ;  /* 0x00000046060e7211 */ /* 0x082fe200078a08ff */
[----:B------:R-:W-:Y:S01]  /*3090*/  IMAD.X R7, R8, 0x1, R81, P3 ;  /* 0x0000000108077824 */ /* 0x000fe200018e0651 */
[----:B----4-:R-:W-:Y:S01]  /*30a0*/  LEA R12, P3, R4, R70, 0x1 ;  /* 0x00000046040c7211 */ /* 0x010fe200078608ff */
[----:B------:R-:W-:Y:S01]  /*30b0*/  IMAD.X R5, R5, 0x1, R8, P4 ;  /* 0x0000000105057824 */ /* 0x000fe200020e0608 */
[----:B------:R-:W-:Y:S02]  /*30c0*/  ISETP.GT.AND P4, PT, R49, R50, PT ;  /* 0x000000323100720c */ /* 0x000fe40003f84270 */
[-C--:B------:R-:W-:Y:S02]  /*30d0*/  LEA.HI.X R15, R6, R71.reuse, R7, 0x1, P5 ;  /* 0x00000047060f7211 */ /* 0x080fe400028f0c07 */
[----:B------:R-:W-:Y:S01]  /*30e0*/  LEA.HI.X R13, R4, R71, R5, 0x1, P3 ;  /* 0x00000047040d7211 */ /* 0x000fe200018f0c05 */
[----:B------:R-:W-:Y:S01]  /*30f0*/  IMAD R5, R23, 0x1800, R58 ;  /* 0x0000180017057824 */ /* 0x000fe200078e023a */
[----:B--2---:R-:W-:-:S02]  /*3100*/  ISETP.GE.AND P3, PT, R73, 0x1, PT ;  /* 0x000000014900780c */ /* 0x004fc40003f66270 */
[----:B------:R-:W-:Y:S01]  /*3110*/  P2R R69, PR, RZ, 0x10 ;  /* 0x00000010ff457803 */ /* 0x000fe20000000000 */
[----:B------:R-:W-:-:S10]  /*3120*/  IMAD R84, R5, 0x2, R48 ;  /* 0x0000000205547824 */ /* 0x000fd400078e0230 */
[----:B------:R-:W-:Y:S05]  /*3130*/  @!P3 BRA `(.L_x_3619) ;  /* 0x0000002c0008b947 */ /* 0x000fea0003800000 */
[----:B------:R-:W0:Y:S01]  /*3140*/  LDC.64 R38, c[0x0][0x3f8] ;  /* 0x0000fe00ff267b82 */ /* 0x000e220000000a00 */
[----:B------:R-:W-:Y:S01]  /*3150*/  ULDC.U8 UR4, c[0x0][0x410] ;  /* 0x0001040000047ab9 */ /* 0x000fe20000000000 */
[----:B------:R-:W-:Y:S01]  /*3160*/  IMAD R72, R49, -0x60, R46 ;  /* 0xffffffa031487824 */ /* 0x000fe200078e022e */
[----:B------:R-:W-:-:S04]  /*3170*/  ISETP.NE.AND P3, PT, RZ, UR4, PT ;  /* 0x00000004ff007c0c */ /* 0x000fc8000bf65270 */
[----:B------:R-:W-:Y:S01]  /*3180*/  VIMNMX R72, R72, 0x60, PT ;  /* 0x0000006048487848 */ /* 0x000fe20003fe0100 */
[----:B------:R-:W1:Y:S01]  /*3190*/  LDC.64 R36, c[0x0][0x408] ;  /* 0x00010200ff247b82 */ /* 0x000e620000000a00 */
[-C--:B0-----:R-:W-:Y:S02]  /*31a0*/  IMAD R4, R9, R38.reuse, RZ ;  /* 0x0000002609047224 */ /* 0x081fe400078e02ff */
[----:B------:R-:W-:-:S04]  /*31b0*/  IMAD.WIDE.U32 R34, R49, R38, RZ ;  /* 0x0000002631227225 */ /* 0x000fc800078e00ff */
[----:B------:R-:W-:Y:S02]  /*31c0*/  IMAD R5, R49, R39, R4 ;  /* 0x0000002731057224 */ /* 0x000fe400078e0204 */
[-C--:B-1----:R-:W-:Y:S02]  /*31d0*/  IMAD R6, R9, R36.reuse, RZ ;  /* 0x0000002409067224 */ /* 0x082fe400078e02ff */
[----:B------:R-:W-:-:S04]  /*31e0*/  IMAD.WIDE.U32 R32, R49, R36, RZ ;  /* 0x0000002431207225 */ /* 0x000fc800078e00ff */
[----:B------:R-:W-:Y:S02]  /*31f0*/  IMAD R7, R49, R37, R6 ;  /* 0x0000002531077224 */ /* 0x000fe400078e0206 */
        /* <DEDUP_REMOVED lines=11> */
[----:B------:R-:W-:Y:S01]  /*32b0*/  IMAD.MOV.U32 R4, RZ, RZ, R18 ;  /* 0x000000ffff047224 */ /* 0x000fe200078e0012 */
[----:B------:R-:W-:Y:S01]  /*32c0*/  ULDC.64 UR4, c[0x0][0x3e8] ;  /* 0x0000fa0000047ab9 */ /* 0x000fe20000000a00 */
[----:B------:R-:W-:Y:S01]  /*32d0*/  IMAD.MOV.U32 R5, RZ, RZ, R60 ;  /* 0x000000ffff057224 */ /* 0x000fe200078e003c */
[----:B------:R-:W-:Y:S01]  /*32e0*/  ULDC.64 UR6, c[0x0][0x400] ;  /* 0x0001000000067ab9 */ /* 0x000fe20000000a00 */
[----:B------:R-:W-:Y:S01]  /*32f0*/  IMAD R25, R80, 0x60, RZ ;  /* 0x0000006050197824 */ /* 0x000fe200078e02ff */
[----:B------:R-:W-:Y:S01]  /*3300*/  CS2R R76, SRZ ;  /* 0x00000000004c7805 */ /* 0x000fe2000001ff00 */
[----:B------:R-:W-:Y:S01]  /*3310*/  IMAD.WIDE.U32 R6, R34, 0x60, R4 ;  /* 0x0000006022067825 */ /* 0x000fe200078e0004 */
[----:B------:R-:W-:-:S03]  /*3320*/  CS2R R78, SRZ ;  /* 0x00000000004e7805 */ /* 0x000fc6000001ff00 */
[----:B------:R-:W-:Y:S02]  /*3330*/  IMAD.MOV.U32 R4, RZ, RZ, R20 ;  /* 0x000000ffff047224 */ /* 0x000fe400078e0014 */
[----:B------:R-:W-:Y:S02]  /*3340*/  IMAD.MOV.U32 R5, RZ, RZ, R61 ;  /* 0x000000ffff057224 */ /* 0x000fe400078e003d */
[----:B------:R-:W-:Y:S02]  /*3350*/  IMAD R27, R68, 0x60, RZ ;  /* 0x00000060441b7824 */ /* 0x000fe400078e02ff */
[----:B------:R-:W-:Y:S01]  /*3360*/  IMAD.WIDE.U32 R10, R32, 0x60, R4 ;  /* 0x00000060200a7825 */ /* 0x000fe200078e0004 */
[----:B------:R-:W-:-:S03]  /*3370*/  LEA R4, P3, R6, UR4, 0x1 ;  /* 0x0000000406047c11 */ /* 0x000fc6000f8608ff */
[----:B------:R-:W-:Y:S02]  /*3380*/  IMAD.IADD R5, R7, 0x1, R25 ;  /* 0x0000000107057824 */ /* 0x000fe400078e0219 */
[----:B------:R-:W-:-:S03]  /*3390*/  IMAD.IADD R7, R11, 0x1, R27 ;  /* 0x000000010b077824 */ /* 0x000fc600078e021b */
[----:B------:R-:W-:Y:S02]  /*33a0*/  LEA.HI.X R5, R6, UR5, R5, 0x1, P3 ;  /* 0x0000000506057c11 */ /* 0x000fe400098f0c05 */
        /* <DEDUP_REMOVED lines=10> */
.L_x_3622:
[----:B------:R-:W-:Y:S05]  /*3450*/  BSYNC B1 ;  /* 0x0000000000017941 */ /* 0x000fea0003800000 */
.L_x_3621:
[----:B------:R-:W-:Y:S01]  /*3460*/  ISETP.GE.AND P5, PT, R156, R72, PT ;  /* 0x000000489c00720c */ /* 0x000fe20003fa6270 */
[----:B------:R-:W-:Y:S01]  /*3470*/  BSSY B1, `(.L_x_3623) ;  /* 0x0000023000017945 */ /* 0x000fe20003800000 */
[----:B------:R-:W-:Y:S02]  /*3480*/  CS2R R24, SRZ ;  /* 0x0000000000187805 */ /* 0x000fe4000001ff00 */
[----:B------:R-:W-:Y:S01]  /*3490*/  CS2R R10, SRZ ;  /* 0x00000000000a7805 */ /* 0x000fe2000001ff00 */
[----:B-----5:R-:W-:Y:S01]  /*34a0*/  IMAD.MOV.U32 R81, RZ, RZ, R70 ;  /* 0x000000ffff517224 */ /* 0x020fe200078e0046 */
[----:B------:R-:W-:Y:S01]  /*34b0*/  CS2R R26, SRZ ;  /* 0x00000000001a7805 */ /* 0x000fe2000001ff00 */
[----:B------:R-:W-:-:S06]  /*34c0*/  IMAD.MOV.U32 R82, RZ, RZ, R71 ;  /* 0x000000ffff527224 */ /* 0x000fcc00078e0047 */
[----:B------:R-:W-:Y:S05]  /*34d0*/  @P5 BRA `(.L_x_3624) ;  /* 0x0000000000705947 */ /* 0x000fea0003800000 */
[C---:B0-----:R-:W-:Y:S01]  /*34e0*/  SHF.L.U64.HI R5, R38.reuse, 0x6, R39 ;  /* 0x0000000626057819 */ /* 0x041fe20000010227 */
[----:B------:R-:W-:Y:S01]  /*34f0*/  IMAD.SHL.U32 R4, R38, 0x40, RZ ;  /* 0x0000004026047824 */ /* 0x000fe200078e00ff */
[----:B------:R-:W-:Y:S01]  /*3500*/  ULDC.64 UR4, c[0x0][0x3e8] ;  /* 0x0000fa0000047ab9 */ /* 0x000fe20000000a00 */
[----:B------:R-:W-:Y:S01]  /*3510*/  IMAD R9, R80, 0x60, RZ ;  /* 0x0000006050097824 */ /* 0x000fe200078e02ff */
[----:B------:R-:W-:Y:S01]  /*3520*/  CS2R R24, SRZ ;  /* 0x0000000000187805 */ /* 0x000fe2000001ff00 */
[----:B------:R-:W-:Y:S01]  /*3530*/  IMAD.WIDE.U32 R4, R34, 0x60, R4 ;  /* 0x0000006022047825 */ /* 0x000fe200078e0004 */
[----:B------:R-:W-:-:S03]  /*3540*/  CS2R R26, SRZ ;  /* 0x00000000001a7805 */ /* 0x000fc6000001ff00 */
[----:B------:R-:W-:Y:S01]  /*3550*/  IMAD R8, R68, 0x60, RZ ;  /* 0x0000006044087824 */ /* 0x000fe200078e02ff */
[----:B------:R-:W-:Y:S01]  /*3560*/  IADD3 R6, P3, R18, R4, RZ ;  /* 0x0000000412067210 */ /* 0x000fe20007f7e0ff */
[----:B------:R-:W-:-:S03]  /*3570*/  IMAD.SHL.U32 R4, R36, 0x40, RZ ;  /* 0x0000004024047824 */ /* 0x000fc600078e00ff */
[----:B------:R-:W-:Y:S02]  /*3580*/  IADD3.X R9, R60, R9, R5, P3, !PT ;  /* 0x000000093c097210 */ /* 0x000fe40001ffe405 */
[----:B------:R-:W-:-:S03]  /*3590*/  SHF.L.U64.HI R5, R36, 0x6, R37 ;  /* 0x0000000624057819 */ /* 0x000fc60000010225 */
[----:B------:R-:W-:-:S03]  /*35a0*/  IMAD.WIDE.U32 R4, R32, 0x60, R4 ;  /* 0x0000006020047825 */ /* 0x000fc600078e0004 */
[----:B------:R-:W-:-:S04]  /*35b0*/  IADD3 R7, P3, R20, R4, RZ ;  /* 0x0000000414077210 */ /* 0x000fc80007f7e0ff */
[----:B------:R-:W-:Y:S02]  /*35c0*/  IADD3.X R8, R61, R8, R5, P3, !PT ;  /* 0x000000083d087210 */ /* 0x000fe40001ffe405 */
        /* <DEDUP_REMOVED lines=13> */
.L_x_3624:
[----:B------:R-:W-:Y:S05]  /*36a0*/  BSYNC B1 ;  /* 0x0000000000017941 */ /* 0x000fea0003800000 */
.L_x_3623:
[----:B------:R-:W-:Y:S01]  /*36b0*/  ULOP3.LUT UR4, UR38, 0x1, URZ, 0xfc, !UPT ;  /* 0x0000000126047892 */ /* 0x000fe2000f8efc3f */
[----:B01----:R-:W-:Y:S01]  /*36c0*/  IMAD.MOV.U32 R4, RZ, RZ, R76 ;  /* 0x000000ffff047224 */ /* 0x003fe200078e004c */
[----:B------:R-:W-:Y:S01]  /*36d0*/  PRMT R36, R82, 0x5410, R81 ;  /* 0x0000541052247816 */ /* 0x000fe20000000051 */
[----:B------:R-:W-:Y:S01]  /*36e0*/  IMAD.MOV.U32 R5, RZ, RZ, R77 ;  /* 0x000000ffff057224 */ /* 0x000fe200078e004d */
[----:B------:R-:W-:Y:S01]  /*36f0*/  UISETP.NE.AND UP0, UPT, UR4, 0x3, UPT ;  /* 0x000000030400788c */ /* 0x000fe2000bf05270 */
        /* <DEDUP_REMOVED lines=24> */
.L_x_3625:
[----:B------:R-:W-:Y:S01]  /*3880*/  IMAD R68, R23, 0x8, R2 ;  /* 0x0000000817447824 */ /* 0x000fe200078e0202 */
[----:B------:R-:W-:Y:S01]  /*3890*/  SHF.L.U32 R80, R158, 0x1f, RZ ;  /* 0x0000001f9e507819 */ /* 0x000fe200000006ff */
[----:B------:R-:W-:Y:S03]  /*38a0*/  BSSY B1, `(.L_x_3626) ;  /* 0x0000003000017945 */ /* 0x000fe60003800000 */
[----:B------:R-:W0:Y:S02]  /*38b0*/  SYNCS.PHASECHK.TRANS64.TRYWAIT P6, [R68+URZ+0x32490], R80 ;  /* 0x03249050440075a7 */ /* 0x000e2400080c017f */
[----:B0-----:R-:W-:Y:S05]  /*38c0*/  @!P6 BRA `(.L_x_3627) ;  /* 0x0000037800b0e947 */ /* 0x001fea0003800000 */
.L_x_4020:
[----:B------:R-:W-:Y:S05]  /*38d0*/  BSYNC B1 ;  /* 0x0000000000017941 */ /* 0x000fea0003800000 */
.L_x_3626:
        /* <DEDUP_REMOVED lines=19> */
[-C--:B------:R-:W-:Y:S01]  /*3a10*/  FMUL.FTZ R82, R6, R77.reuse ;  /* 0x0000004d06527220 */ /* 0x080fe20000410000 */
[----:B------:R-:W-:Y:S02]  /*3a20*/  HADD2.F32 R39, -RZ, R39.H0_H0 ;  /* 0x20000027ff277230 */ /* 0x000fe40000004100 */
[----:B------:R-:W-:Y:S01]  /*3a30*/  FMUL.FTZ R77, R5, R77 ;  /* 0x0000004d054d7220 */ /* 0x000fe20000410000 */
[----:B------:R-:W-:Y:S02]  /*3a40*/  HADD2.F32 R76, -RZ, R76.H0_H0 ;  /* 0x2000004cff4c7230 */ /* 0x000fe40000004100 */
[-C--:B------:R-:W-:Y:S01]  /*3a50*/  FMUL.FTZ R86, R38, R78.reuse ;  /* 0x0000004e26567220 */ /* 0x080fe20000410000 */
[----:B------:R-:W-:Y:S01]  /*3a60*/  FMUL.FTZ R85, R7, R78 ;  /* 0x0000004e07557220 */ /* 0x000fe20000410000 */
[-C--:B------:R-:W-:Y:S01]  /*3a70*/  FFMA.FTZ R82, R5, R39.reuse, -R82 ;  /* 0x0000002705527223 */ /* 0x080fe20000010852 */
[----:B------:R-:W-:Y:S01]  /*3a80*/  FFMA.FTZ R79, R6, R39, R77 ;  /* 0x00000027064f7223 */ /* 0x000fe2000001004d */
[----:B------:R-:W-:-:S02]  /*3a90*/  HADD2.F32 R5, -RZ, R4.H1_H1 ;  /* 0x30000004ff057230 */ /* 0x000fc40000004100 */
[-C--:B------:R-:W-:Y:S01]  /*3aa0*/  FFMA.FTZ R81, R7, R76.reuse, -R86 ;  /* 0x0000004c07517223 */ /* 0x080fe20000010856 */
[----:B------:R-:W-:Y:S01]  /*3ab0*/  FFMA.FTZ R88, R38, R76, R85 ;  /* 0x0000004c26587223 */ /* 0x000fe20000010055 */
[----:B------:R-:W-:Y:S02]  /*3ac0*/  HADD2.F32 R39, -RZ, R91.H0_H0 ;  /* 0x2000005bff277230 */ /* 0x000fe40000004100 */
[----:B------:R-:W-:Y:S02]  /*3ad0*/  HADD2.F32 R4, -RZ, R4.H0_H0 ;  /* 0x20000004ff047230 */ /* 0x000fe40000004100 */
[----:B------:R-:W-:Y:S02]  /*3ae0*/  HADD2.F32 R6, -RZ, R37.H1_H1 ;  /* 0x30000025ff067230 */ /* 0x000fe40000004100 */
[-C--:B------:R-:W-:Y:S01]  /*3af0*/  FMUL.FTZ R77, R5, R39.reuse ;  /* 0x00000027054d7220 */ /* 0x080fe20000410000 */
[----:B------:R-:W-:Y:S02]  /*3b00*/  HADD2.F32 R76, -RZ, R91.H1_H1 ;  /* 0x3000005bff4c7230 */ /* 0x000fe40000004100 */
[----:B------:R-:W-:Y:S01]  /*3b10*/  FMUL.FTZ R78, R4, R39 ;  /* 0x00000027044e7220 */ /* 0x000fe20000410000 */
[----:B------:R-:W-:-:S02]  /*3b20*/  HADD2.F32 R37, -RZ, R37.H0_H0 ;  /* 0x20000025ff257230 */ /* 0x000fc40000004100 */
[--C-:B------:R-:W-:Y:S02]  /*3b30*/  HADD2.F32 R7, -RZ, R87.reuse.H0_H0 ;  /* 0x20000057ff077230 */ /* 0x100fe40000004100 */
[-C--:B------:R-:W-:Y:S01]  /*3b40*/  FMUL.FTZ R86, R6, R76.reuse ;  /* 0x0000004c06567220 */ /* 0x080fe20000410000 */
        /* <DEDUP_REMOVED lines=10> */
.L_x_3633:
[----:B------:R-:W-:Y:S05]  /*3bf0*/  BSYNC B3 ;  /* 0x0000000000037941 */ /* 0x000fea0003800000 */
.L_x_3632:
[----:B--2---:R1:W-:Y:S02]  /*3c00*/  STG.E.128 desc[UR42][R14.64], R4 ;  /* 0x000000040e007986 */ /* 0x0043e4000c101d2a */
.L_x_3631:
[----:B------:R-:W-:Y:S05]  /*3c10*/  BSYNC B2 ;  /* 0x0000000000027941 */ /* 0x000fea0003800000 */
.L_x_3630:
[----:B------:R-:W-:Y:S05]  /*3c20*/  @P2 BRA `(.L_x_3629) ;  /* 0x0000000000bc2947 */ /* 0x000fea0003800000 */
[----:B-1----:R1:W2:Y:S01]  /*3c30*/  LDS.128 R4, [R83] ;  /* 0x0000000053047984 */ /* 0x0022a20000000c00 */
[----:B------:R-:W-:Y:S01]  /*3c40*/  ISETP.GE.AND P4, PT, R159, R73, PT ;  /* 0x000000499f00720c */ /* 0x000fe20003f86270 */
[----:B------:R-:W-:-:S12]  /*3c50*/  BSSY B2, `(.L_x_3634) ;  /* 0x000002b000027945 */ /* 0x000fd80003800000 */
[----:B-1----:R-:W-:Y:S05]  /*3c60*/  @P4 BRA `(.L_x_3635) ;  /* 0x0000000000a44947 */ /* 0x002fea0003800000 */
[--C-:B------:R-:W-:Y:S01]  /*3c70*/  SHF.R.U64 R39, R70, 0x10, R71.reuse ;  /* 0x0000001046277819 */ /* 0x100fe20000001247 */
[----:B--2---:R-:W-:Y:S01]  /*3c80*/  IMAD.MOV.U32 R37, RZ, RZ, R6 ;  /* 0x000000ffff257224 */ /* 0x004fe200078e0006 */
[----:B------:R-:W-:Y:S01]  /*3c90*/  SHF.R.U32.HI R70, RZ, 0x10, R71 ;  /* 0x00000010ff467819 */ /* 0x000fe20000011647 */
[----:B------:R-:W-:Y:S01]  /*3ca0*/  HADD2.F32 R6, -RZ, R5.H1_H1 ;  /* 0x30000005ff067230 */ /* 0x000fe20000004100 */
[--C-:B------:R-:W-:Y:S01]  /*3cb0*/  SHF.R.U64 R71, R74, 0x10, R75.reuse ;  /* 0x000000104a477819 */ /* 0x100fe2000000124b */
[----:B------:R-:W-:Y:S01]  /*3cc0*/  HADD2.F32 R38, -RZ, R7.H1_H1 ;  /* 0x30000007ff267230 */ /* 0x000fe20000004100 */
[----:B------:R-:W-:Y:S01]  /*3cd0*/  SHF.R.U32.HI R74, RZ, 0x10, R75 ;  /* 0x00000010ff4a7819 */ /* 0x000fe2000001164b */
[----:B------:R-:W-:Y:S02]  /*3ce0*/  HADD2.F32 R5, -RZ, R5.H0_H0 ;  /* 0x20000005ff057230 */ /* 0x000fe40000004100 */
        /* <DEDUP_REMOVED lines=11> */
[----:B------:R-:W-:Y:S01]  /*3da0*/  FFMA.FTZ R77, R38, R70, R77 ;  /* 0x00000046264d7223 */ /* 0x000fe2000001004d */
[----:B------:R-:W-:-:S02]  /*3db0*/  HADD2.F32 R38, -RZ, R90.H0_H0 ;  /* 0x2000005aff267230 */ /* 0x000fc40000004100 */
[----:B------:R-:W-:Y:S01]  /*3dc0*/  FFMA.FTZ R78, R7, R70, -R78 ;  /* 0x00000046074e7223 */ /* 0x000fe2000001084e */
[----:B------:R-:W-:Y:S02]  /*3dd0*/  HADD2.F32 R39, -RZ, R90.H1_H1 ;  /* 0x3000005aff277230 */ /* 0x000fe40000004100 */
[--C-:B------:R-:W-:Y:S02]  /*3de0*/  HADD2.F32 R5, -RZ, R4.reuse.H1_H1 ;  /* 0x30000004ff057230 */ /* 0x100fe40000004100 */
[--C-:B------:R-:W-:Y:S02]  /*3df0*/  HADD2.F32 R6, -RZ, R37.reuse.H1_H1 ;  /* 0x30000025ff067230 */ /* 0x100fe40000004100 */
[----:B------:R-:W-:Y:S02]  /*3e00*/  HADD2.F32 R4, -RZ, R4.H0_H0 ;  /* 0x20000004ff047230 */ /* 0x000fe40000004100 */
[----:B------:R-:W-:Y:S01]  /*3e10*/  FMUL.FTZ R71, R5, R38 ;  /* 0x0000002605477220 */ /* 0x000fe20000410000 */
[----:B------:R-:W-:-:S02]  /*3e20*/  HADD2.F32 R37, -RZ, R37.H0_H0 ;  /* 0x20000025ff257230 */ /* 0x000fc40000004100 */
[-C--:B------:R-:W-:Y:S01]  /*3e30*/  FMUL.FTZ R70, R6, R39.reuse ;  /* 0x0000002706467220 */ /* 0x080fe20000410000 */
[--C-:B------:R-:W-:Y:S02]  /*3e40*/  HADD2.F32 R7, -RZ, R36.reuse.H1_H1 ;  /* 0x30000024ff077230 */ /* 0x100fe40000004100 */
[C---:B------:R-:W-:Y:S01]  /*3e50*/  FMUL.FTZ R38, R4.reuse, R38 ;  /* 0x0000002604267220 */ /* 0x040fe20000410000 */
        /* <DEDUP_REMOVED lines=10> */
.L_x_3635:
[----:B------:R-:W-:Y:S05]  /*3f00*/  BSYNC B2 ;  /* 0x0000000000027941 */ /* 0x000fea0003800000 */
.L_x_3634:
[----:B--2---:R2:W-:Y:S02]  /*3f10*/  STG.E.128 desc[UR42][R14.64+0x40], R4 ;  /* 0x000040040e007986 */ /* 0x0045e4000c101d2a */
.L_x_3629:
[----:B------:R-:W-:Y:S05]  /*3f20*/  BSYNC B1 ;  /* 0x0000000000017941 */ /* 0x000fea0003800000 */
.L_x_3628:
        /* <DEDUP_REMOVED lines=22> */
[C---:B------:R-:W-:Y:S01]  /*4090*/  FMUL.FTZ R25, R5.reuse, R25 ;  /* 0x0000001905197220 */ /* 0x040fe20000410000 */
[----:B------:R-:W-:Y:S01]  /*40a0*/  FFMA.FTZ R38, R5, R24, -R38 ;  /* 0x0000001805267223 */ /* 0x000fe20000010826 */
[----:B------:R-:W-:Y:S01]  /*40b0*/  FMUL.FTZ R36, R7, R36 ;  /* 0x0000002407247220 */ /* 0x000fe20000410000 */
[----:B------:R-:W-:-:S02]  /*40c0*/  HADD2.F32 R5, -RZ, R4.H1_H1 ;  /* 0x30000004ff057230 */ /* 0x000fc40000004100 */
[----:B------:R-:W-:Y:S01]  /*40d0*/  FFMA.FTZ R70, R7, R26, -R70 ;  /* 0x0000001a07467223 */ /* 0x000fe20000010846 */
[--C-:B------:R-:W-:Y:S02]  /*40e0*/  HADD2.F32 R7, -RZ, R35.reuse.H1_H1 ;  /* 0x30000023ff077230 */ /* 0x100fe40000004100 */
[----:B------:R-:W-:Y:S01]  /*40f0*/  FFMA.FTZ R37, R6, R24, R25 ;  /* 0x0000001806257223 */ /* 0x000fe20000010019 */
[----:B------:R-:W-:Y:S02]  /*4100*/  HADD2.F32 R35, -RZ, R35.H0_H0 ;  /* 0x20000023ff237230 */ /* 0x000fe40000004100 */
[----:B------:R-:W-:Y:S01]  /*4110*/  FFMA.FTZ R39, R15, R26, R36 ;  /* 0x0000001a0f277223 */ /* 0x000fe20000010024 */
[----:B------:R-:W-:Y:S02]  /*4120*/  HADD2.F32 R4, -RZ, R4.H0_H0 ;  /* 0x20000004ff047230 */ /* 0x000fe40000004100 */
[----:B------:R-:W-:Y:S02]  /*4130*/  HADD2.F32 R25, -RZ, R34.H1_H1 ;  /* 0x30000022ff197230 */ /* 0x000fe40000004100 */
[----:B------:R-:W-:Y:S01]  /*4140*/  FMUL.FTZ R27, R5, R35 ;  /* 0x00000023051b7220 */ /* 0x000fe20000410000 */
[----:B------:R-:W-:-:S02]  /*4150*/  HADD2.F32 R6, -RZ, R14.H1_H1 ;  /* 0x3000000eff067230 */ /* 0x000fc40000004100 */
[C---:B------:R-:W-:Y:S01]  /*4160*/  FMUL.FTZ R24, R4.reuse, R35 ;  /* 0x0000002304187220 */ /* 0x040fe20000410000 */
[----:B------:R-:W-:Y:S02]  /*4170*/  HADD2.F32 R14, -RZ, R14.H0_H0 ;  /* 0x2000000eff0e7230 */ /* 0x000fe40000004100 */
[----:B------:R-:W-:Y:S01]  /*4180*/  FFMA.FTZ R27, R4, R7, -R27 ;  /* 0x00000007041b7223 */ /* 0x000fe2000001081b */
[----:B------:R-:W-:Y:S02]  /*4190*/  HADD2.F32 R15, -RZ, R34.H0_H0 ;  /* 0x20000022ff0f7230 */ /* 0x000fe40000004100 */
[----:B------:R-:W-:Y:S01]  /*41a0*/  FMUL.FTZ R35, R6, R25 ;  /* 0x0000001906237220 */ /* 0x000fe20000410000 */
[----:B------:R-:W-:Y:S01]  /*41b0*/  FFMA.FTZ R24, R5, R7, R24 ;  /* 0x0000000705187223 */ /* 0x000fe20000010018 */
[C---:B------:R-:W-:Y:S01]  /*41c0*/  FMUL.FTZ R25, R14.reuse, R25 ;  /* 0x000000190e197220 */ /* 0x040fe20000410000 */
[----:B------:R-:W-:Y:S01]  /*41d0*/  F2FP.F16.F32.PACK_AB R5, R37, R38 ;  /* 0x000000262505723e */ /* 0x000fe200000000ff */
[-C--:B------:R-:W-:Y:S01]  /*41e0*/  FFMA.FTZ R35, R14, R15.reuse, -R35 ;  /* 0x0000000f0e237223 */ /* 0x080fe20000010823 */
[----:B------:R-:W-:Y:S01]  /*41f0*/  F2FP.F16.F32.PACK_AB R7, R39, R70 ;  /* 0x000000462707723e */ /* 0x000fe200000000ff */
[----:B------:R-:W-:Y:S01]  /*4200*/  FFMA.FTZ R6, R6, R15, R25 ;  /* 0x0000000f06067223 */ /* 0x000fe20000010019 */
[----:B------:R-:W-:-:S04]  /*4210*/  F2FP.F16.F32.PACK_AB R4, R24, R27 ;  /* 0x0000001b1804723e */ /* 0x000fc800000000ff */
[----:B------:R-:W-:-:S07]  /*4220*/  F2FP.F16.F32.PACK_AB R6, R6, R35 ;  /* 0x000000230606723e */ /* 0x000fce00000000ff */
.L_x_3640:
[----:B------:R-:W-:Y:S05]  /*4230*/  BSYNC B2 ;  /* 0x0000000000027941 */ /* 0x000fea0003800000 */
.L_x_3639:
[----:B--2---:R3:W-:Y:S02]  /*4240*/  STG.E.128 desc[UR42][R12.64], R4 ;  /* 0x000000040c007986 */ /* 0x0047e4000c101d2a */
.L_x_3638:
[----:B------:R-:W-:Y:S05]  /*4250*/  BSYNC B1 ;  /* 0x0000000000017941 */ /* 0x000fea0003800000 */
.L_x_3637:
[----:B------:R-:W-:Y:S05]  /*4260*/  @P2 BRA `(.L_x_3636) ;  /* 0x0000001c00282947 */ /* 0x000fea0003800000 */
[----:B-123--:R1:W2:Y:S01]  /*4270*/  LDS.128 R4, [R83+0x2000] ;  /* 0x0020000053047984 */ /* 0x00e2a20000000c00 */
        /* <DEDUP_REMOVED lines=44> */
.L_x_3642:
[----:B------:R-:W-:Y:S05]  /*4540*/  BSYNC B1 ;  /* 0x0000000000017941 */ /* 0x000fea0003800000 */
.L_x_3641:
[----:B--2---:R1:W-:Y:S01]  /*4550*/  STG.E.128 desc[UR42][R12.64+0x40], R4 ;  /* 0x000040040c007986 */ /* 0x0043e2000c101d2a */
[----:B------:R-:W-:Y:S05]  /*4560*/  BRA `(.L_x_3636) ;  /* 0x0000001800687947 */ /* 0x000fea0003800000 */
.L_x_3620:
[-C--:B------:R-:W-:Y:S01]  /*4570*/  ISETP.GE.AND P3, PT, R22, R72.reuse, PT ;  /* 0x000000481600720c */ /* 0x080fe20003f66270 */
[----:B------:R-:W-:Y:S01]  /*4580*/  BSSY B1, `(.L_x_3643) ;  /* 0x000002a000017945 */ /* 0x000fe20003800000 */
[----:B------:R-:W-:Y:S02]  /*4590*/  ISETP.GE.AND P4, PT, R156, R72, PT ;  /* 0x000000489c00720c */ /* 0x000fe40003f86270 */
[----:B------:R-:W-:Y:S02]  /*45a0*/  CS2R R10, SRZ ;  /* 0x00000000000a7805 */ /* 0x000fe4000001ff00 */
[CC--:B------:R-:W-:Y:S02]  /*45b0*/  ISETP.GE.OR P3, PT, R152.reuse, R73.reuse, P3 ;  /* 0x000000499800720c */ /* 0x0c0fe40001f66670 */
[----:B------:R-:W-:Y:S02]  /*45c0*/  CS2R R6, SRZ ;  /* 0x0000000000067805 */ /* 0x000fe4000001ff00 */
[----:B------:R-:W-:-:S02]  /*45d0*/  ISETP.GE.OR P4, PT, R152, R73, P4 ;  /* 0x000000499800720c */ /* 0x000fc40002786670 */
[----:B------:R-:W-:Y:S02]  /*45e0*/  CS2R R4, SRZ ;  /* 0x0000000000047805 */ /* 0x000fe4000001ff00 */
[----:B------:R-:W-:Y:S02]  /*45f0*/  CS2R R14, SRZ ;  /* 0x00000000000e7805 */ /* 0x000fe4000001ff00 */
[----:B------:R-:W-:Y:S02]  /*4600*/  CS2R R8, SRZ ;  /* 0x0000000000087805 */ /* 0x000fe4000001ff00 */
[----:B------:R-:W-:Y:S02]  /*4610*/  CS2R R26, SRZ ;  /* 0x00000000001a7805 */ /* 0x000fe4000001ff00 */
[----:B------:R-:W-:Y:S01]  /*4620*/  CS2R R12, SRZ ;  /* 0x00000000000c7805 */ /* 0x000fe2000001ff00 */
[----:B------:R-:W-:Y:S06]  /*4630*/  @P3 BRA `(.L_x_3644) ;  /* 0x0000000000783947 */ /* 0x000fec0003800000 */
[C---:B------:R-:W-:Y:S01]  /*4640*/  IMAD R4, R157.reuse, R38, RZ ;  /* 0x000000269d047224 */ /* 0x040fe200078e02ff */
[----:B------:R-:W-:Y:S01]  /*4650*/  ULDC.64 UR4, c[0x0][0x3e8] ;  /* 0x0000fa0000047ab9 */ /* 0x000fe20000000a00 */
[----:B------:R-:W-:Y:S01]  /*4660*/  IMAD R6, R157, R36, RZ ;  /* 0x000000249d067224 */ /* 0x000fe200078e02ff */
[----:B------:R-:W-:Y:S01]  /*4670*/  ULDC.64 UR6, c[0x0][0x400] ;  /* 0x0001000000067ab9 */ /* 0x000fe20000000a00 */
[----:B------:R-:W-:-:S04]  /*4680*/  IMAD.WIDE.U32 R12, R22, R38, R78 ;  /* 0x00000026160c7225 */ /* 0x000fc800078e004e */
[C---:B------:R-:W-:Y:S02]  /*4690*/  IMAD R7, R22.reuse, R39, R4 ;  /* 0x0000002716077224 */ /* 0x040fe400078e0204 */
[----:B------:R-:W-:Y:S02]  /*46a0*/  IMAD R15, R22, R37, R6 ;  /* 0x00000025160f7224 */ /* 0x000fe400078e0206 */
[----:B------:R-:W-:Y:S02]  /*46b0*/  IMAD.IADD R13, R7, 0x1, R13 ;  /* 0x00000001070d7824 */ /* 0x000fe400078e020d */
[----:B------:R-:W-:Y:S02]  /*46c0*/  IMAD R6, R0, R38, RZ ;  /* 0x0000002600067224 */ /* 0x000fe400078e02ff */
[----:B------:R-:W-:-:S04]  /*46d0*/  IMAD.WIDE.U32 R4, R22, R36, R78 ;  /* 0x0000002416047225 */ /* 0x000fc800078e004e */
[C---:B------:R-:W-:Y:S02]  /*46e0*/  IMAD R7, R44.reuse, R39, R6 ;  /* 0x000000272c077224 */ /* 0x040fe400078e0206 */
[----:B------:R-:W-:-:S04]  /*46f0*/  IMAD.WIDE.U32 R12, R44, R38, R12 ;  /* 0x000000262c0c7225 */ /* 0x000fc800078e000c */
[----:B------:R-:W-:Y:S02]  /*4700*/  IMAD.IADD R5, R15, 0x1, R5 ;  /* 0x000000010f057824 */ /* 0x000fe400078e0205 */
[-C--:B------:R-:W-:Y:S02]  /*4710*/  IMAD R14, R0, R36.reuse, RZ ;  /* 0x00000024000e7224 */ /* 0x080fe400078e02ff */
[----:B------:R-:W-:Y:S02]  /*4720*/  IMAD.IADD R13, R7, 0x1, R13 ;  /* 0x00000001070d7824 */ /* 0x000fe400078e020d */
[C---:B------:R-:W-:Y:S02]  /*4730*/  IMAD R15, R44.reuse, R37, R14 ;  /* 0x000000252c0f7224 */ /* 0x040fe400078e020e */
[----:B------:R-:W-:-:S04]  /*4740*/  IMAD.WIDE.U32 R4, R44, R36, R4 ;  /* 0x000000242c047225 */ /* 0x000fc800078e0004 */
[----:B------:R-:W-:Y:S02]  /*4750*/  IMAD R7, R80, 0x60, RZ ;  /* 0x0000006050077824 */ /* 0x000fe400078e02ff */
[----:B------:R-:W-:-:S04]  /*4760*/  IMAD.WIDE.U32 R12, R34, 0x60, R12 ;  /* 0x00000060220c7825 */ /* 0x000fc800078e000c */
[----:B------:R-:W-:Y:S01]  /*4770*/  IMAD.IADD R5, R15, 0x1, R5 ;  /* 0x000000010f057824 */ /* 0x000fe200078e0205 */
[----:B------:R-:W-:Y:S01]  /*4780*/  LEA R6, P3, R12, UR4, 0x1 ;  /* 0x000000040c067c11 */ /* 0x000fe2000f8608ff */
[----:B------:R-:W-:Y:S02]  /*4790*/  IMAD.IADD R7, R7, 0x1, R13 ;  /* 0x0000000107077824 */ /* 0x000fe400078e020d */
[----:B------:R-:W-:Y:S02]  /*47a0*/  IMAD R15, R68, 0x60, RZ ;  /* 0x00000060440f7824 */ /* 0x000fe400078e02ff */
[----:B------:R-:W-:Y:S01]  /*47b0*/  IMAD.WIDE.U32 R4, R32, 0x60, R4 ;  /* 0x0000006020047825 */ /* 0x000fe200078e0004 */
[----:B------:R-:W-:-:S03]  /*47c0*/  LEA.HI.X R7, R12, UR5, R7, 0x1, P3 ;  /* 0x000000050c077c11 */ /* 0x000fc600098f0c07 */
[----:B------:R-:W-:Y:S01]  /*47d0*/  IMAD.IADD R5, R15, 0x1, R5 ;  /* 0x000000010f057824 */ /* 0x000fe200078e0205 */
[----:B------:R-:W-:-:S04]  /*47e0*/  LEA R12, P3, R4, UR6, 0x1 ;  /* 0x00000006040c7c11 */ /* 0x000fc8000f8608ff */
[----:B------:R-:W-:Y:S02]  /*47f0*/  LEA.HI.X R13, R4, UR7, R5, 0x1, P3 ;  /* 0x00000007040d7c11 */ /* 0x000fe400098f0c05 */
[----:B------:R-:W5:Y:S04]  /*4800*/  LDG.E.128 R4, desc[UR42][R6.64] ;  /* 0x0000002a06047981 */ /* 0x000f68000c1e1d00 */
[----:B------:R-:W5:Y:S03]  /*4810*/  LDG.E.128 R12, desc[UR42][R12.64] ;  /* 0x0000002a0c0c7981 */ /* 0x000f66000c1e1d00 */
.L_x_3644:
[----:B------:R-:W-:Y:S05]  /*4820*/  BSYNC B1 ;  /* 0x0000000000017941 */ /* 0x000fea0003800000 */
.L_x_3643:
[----:B------:R-:W-:Y:S01]  /*4830*/  BSSY B1, `(.L_x_3645) ;  /* 0x0000029000017945 */ /* 0x000fe20003800000 */
[----:B-----5:R-:W-:Y:S01]  /*4840*/  IMAD.MOV.U32 R83, RZ, RZ, R6 ;  /* 0x000000ffff537224 */ /* 0x020fe200078e0006 */
[----:B------:R-:W-:Y:S01]  /*4850*/  CS2R R24, SRZ ;  /* 0x0000000000187805 */ /* 0x000fe2000001ff00 */
[----:B------:R-:W-:Y:S01]  /*4860*/  IMAD.MOV.U32 R84, RZ, RZ, R7 ;  /* 0x000000ffff547224 */ /* 0x000fe200078e0007 */
[----:B------:R-:W-:Y:S06]  /*4870*/  @P4 BRA `(.L_x_3646) ;  /* 0x0000000000904947 */ /* 0x000fec0003800000 */
[CC--:B------:R-:W-:Y:S01]  /*4880*/  IMAD R8, R157.reuse, R38.reuse, RZ ;  /* 0x000000269d087224 */ /* 0x0c0fe200078e02ff */
[----:B------:R-:W-:Y:S01]  /*4890*/  SHF.L.U64.HI R9, R38, 0x6, R39 ;  /* 0x0000000626097819 */ /* 0x000fe20000010227 */
[----:B------:R-:W-:Y:S01]  /*48a0*/  IMAD R10, R0, R38, RZ ;  /* 0x00000026000a7224 */ /* 0x000fe200078e02ff */
[----:B------:R-:W-:Y:S01]  /*48b0*/  SHF.L.U64.HI R25, R36, 0x6, R37 ;  /* 0x0000000624197819 */ /* 0x000fe20000010225 */
[----:B------:R-:W-:Y:S01]  /*48c0*/  IMAD R24, R157, R36, RZ ;  /* 0x000000249d187224 */ /* 0x000fe200078e02ff */
[----:B------:R-:W-:Y:S01]  /*48d0*/  ULDC.64 UR4, c[0x0][0x3e8] ;  /* 0x0000fa0000047ab9 */ /* 0x000fe20000000a00 */
[-C--:B------:R-:W-:Y:S01]  /*48e0*/  IMAD R27, R22, R39.reuse, R8 ;  /* 0x00000027161b7224 */ /* 0x080fe200078e0208 */
[----:B------:R-:W-:Y:S01]  /*48f0*/  ULDC.64 UR6, c[0x0][0x400] ;  /* 0x0001000000067ab9 */ /* 0x000fe20000000a00 */
[----:B------:R-:W-:Y:S02]  /*4900*/  IMAD R39, R44, R39, R10 ;  /* 0x000000272c277224 */ /* 0x000fe400078e020a */
[----:B------:R-:W-:-:S04]  /*4910*/  IMAD.WIDE.U32 R10, R22, R38, R78 ;  /* 0x00000026160a7225 */ /* 0x000fc800078e004e */
[----:B------:R-:W-:-:S04]  /*4920*/  IMAD.WIDE.U32 R78, R22, R36, R78 ;  /* 0x00000024164e7225 */ /* 0x000fc800078e004e */
[----:B------:R-:W-:Y:S02]  /*4930*/  IMAD R33, R22, R37, R24 ;  /* 0x0000002516217224 */ /* 0x000fe400078e0218 */
[----:B------:R-:W-:Y:S02]  /*4940*/  IMAD.SHL.U32 R8, R38, 0x40, RZ ;  /* 0x0000004026087824 */ /* 0x000fe400078e00ff */
[----:B------:R-:W-:Y:S02]  /*4950*/  IMAD.SHL.U32 R24, R36, 0x40, RZ ;  /* 0x0000004024187824 */ /* 0x000fe400078e00ff */
[----:B------:R-:W-:Y:S02]  /*4960*/  IMAD.IADD R11, R27, 0x1, R11 ;  /* 0x000000011b0b7824 */ /* 0x000fe400078e020b */
[----:B------:R-:W-:Y:S02]  /*4970*/  IMAD.IADD R79, R33, 0x1, R79 ;  /* 0x00000001214f7824 */ /* 0x000fe400078e024f */
[----:B------:R-:W-:-:S04]  /*4980*/  IMAD.WIDE.U32 R8, R34, 0x60, R8 ;  /* 0x0000006022087825 */ /* 0x000fc800078e0008 */
[----:B------:R-:W-:-:S04]  /*4990*/  IMAD.WIDE.U32 R24, R32, 0x60, R24 ;  /* 0x0000006020187825 */ /* 0x000fc800078e0018 */
[----:B------:R-:W-:Y:S02]  /*49a0*/  IMAD R27, R80, 0x60, RZ ;  /* 0x00000060501b7824 */ /* 0x000fe400078e02ff */
[----:B------:R-:W-:Y:S02]  /*49b0*/  IMAD R26, R0, R36, RZ ;  /* 0x00000024001a7224 */ /* 0x000fe400078e02ff */
[----:B------:R-:W-:-:S04]  /*49c0*/  IMAD.WIDE.U32 R10, R44, R38, R10 ;  /* 0x000000262c0a7225 */ /* 0x000fc800078e000a */
[----:B------:R-:W-:Y:S02]  /*49d0*/  IMAD R33, R68, 0x60, RZ ;  /* 0x0000006044217824 */ /* 0x000fe400078e02ff */
[----:B------:R-:W-:-:S04]  /*49e0*/  IMAD.WIDE.U32 R78, R44, R36, R78 ;  /* 0x000000242c4e7225 */ /* 0x000fc800078e004e */
[----:B------:R-:W-:Y:S02]  /*49f0*/  IMAD R26, R44, R37, R26 ;  /* 0x000000252c1a7224 */ /* 0x000fe400078e021a */
[----:B------:R-:W-:Y:S01]  /*4a00*/  IMAD.IADD R27, R27, 0x1, R9 ;  /* 0x000000011b1b7824 */ /* 0x000fe200078e0209 */
[----:B------:R-:W-:Y:S01]  /*4a10*/  IADD3 R9, P3, R8, R10, RZ ;  /* 0x0000000a08097210 */ /* 0x000fe20007f7e0ff */
[----:B------:R-:W-:Y:S01]  /*4a20*/  IMAD.IADD R33, R33, 0x1, R25 ;  /* 0x0000000121217824 */ /* 0x000fe200078e0219 */
[----:B------:R-:W-:Y:S02]  /*4a30*/  IADD3 R25, P4, R24, R78, RZ ;  /* 0x0000004e18197210 */ /* 0x000fe40007f9e0ff */
[----:B------:R-:W-:Y:S02]  /*4a40*/  IADD3.X R10, R27, R39, R11, P3, !PT ;  /* 0x000000271b0a7210 */ /* 0x000fe40001ffe40b */
[----:B------:R-:W-:Y:S02]  /*4a50*/  IADD3.X R78, R33, R26, R79, P4, !PT ;  /* 0x0000001a214e7210 */ /* 0x000fe400027fe44f */
[----:B------:R-:W-:-:S02]  /*4a60*/  LEA R8, P3, R9, UR4, 0x1 ;  /* 0x0000000409087c11 */ /* 0x000fc4000f8608ff */
[----:B------:R-:W-:Y:S02]  /*4a70*/  LEA R24, P4, R25, UR6, 0x1 ;  /* 0x0000000619187c11 */ /* 0x000fe4000f8808ff */
[----:B------:R-:W-:Y:S02]  /*4a80*/  LEA.HI.X R9, R9, UR5, R10, 0x1, P3 ;  /* 0x0000000509097c11 */ /* 0x000fe400098f0c0a */
[----:B------:R-:W-:-:S04]  /*4a90*/  LEA.HI.X R25, R25, UR7, R78, 0x1, P4 ;  /* 0x0000000719197c11 */ /* 0x000fc8000a0f0c4e */
[----:B------:R-:W5:Y:S04]  /*4aa0*/  LDG.E.128 R8, desc[UR42][R8.64] ;  /* 0x0000002a08087981 */ /* 0x000f68000c1e1d00 */
[----:B------:R-:W5:Y:S02]  /*4ab0*/  LDG.E.128 R24, desc[UR42][R24.64] ;  /* 0x0000002a18187981 */ /* 0x000f64000c1e1d00 */
.L_x_3646:
[----:B------:R-:W-:Y:S05]  /*4ac0*/  BSYNC B1 ;  /* 0x0000000000017941 */ /* 0x000fea0003800000 */
.L_x_3645:
[----:B------:R-:W-:Y:S01]  /*4ad0*/  ULOP3.LUT UR4, UR38, 0x1, URZ, 0xfc, !UPT ;  /* 0x0000000126047892 */ /* 0x000fe2000f8efc3f */
[----:B------:R-:W-:Y:S01]  /*4ae0*/  IMAD.MOV.U32 R32, RZ, RZ, R4 ;  /* 0x000000ffff207224 */ /* 0x000fe200078e0004 */
[----:B------:R-:W-:Y:S01]  /*4af0*/  PRMT R93, R93, 0x5410, R83 ;  /* 0x000054105d5d7816 */ /* 0x000fe20000000053 */
[----:B------:R-:W-:Y:S01]  /*4b00*/  IMAD.MOV.U32 R33, RZ, RZ, R5 ;  /* 0x000000ffff217224 */ /* 0x000fe200078e0005 */
[----:B------:R-:W-:Y:S01]  /*4b10*/  UISETP.NE.AND UP0, UPT, UR4, 0x3, UPT ;  /* 0x000000030400788c */ /* 0x000fe2000bf05270 */
[----:B------:R-:W-:Y:S01]  /*4b20*/  IMAD.MOV.U32 R34, RZ, RZ, R14 ;  /* 0x000000ffff227224 */ /* 0x000fe200078e000e */
[----:B------:R-:W-:Y:S01]  /*4b30*/  PRMT R95, R32, 0x5410, R84 ;  /* 0x00005410205f7816 */ /* 0x000fe20000000054 */
[----:B------:R-:W-:Y:S01]  /*4b40*/  IMAD.MOV.U32 R32, RZ, RZ, R15 ;  /* 0x000000ffff207224 */ /* 0x000fe200078e000f */
[----:B------:R-:W-:Y:S01]  /*4b50*/  PRMT R96, R33, 0x7610, R96 ;  /* 0x0000761021607816 */ /* 0x000fe20000000060 */
[----:B------:R-:W-:Y:S01]  /*4b60*/  IMAD.MOV.U32 R33, RZ, RZ, R12 ;  /* 0x000000ffff217224 */ /* 0x000fe200078e000c */
[----:B------:R-:W-:Y:S01]  /*4b70*/  PRMT R93, R34, 0x7610, R93 ;  /* 0x00007610225d7816 */ /* 0x000fe2000000005d */
[----:B------:R-:W-:Y:S01]  /*4b80*/  IMAD.MOV.U32 R34, RZ, RZ, R13 ;  /* 0x000000ffff227224 */ /* 0x000fe200078e000d */
[----:B------:R-:W-:Y:S01]  /*4b90*/  PLOP3.LUT P3, PT, PT, PT, UP0, 0x80, 0x0 ;  /* 0x000000000000781c */ /* 0x000fe20003f6f008 */
[----:B-----5:R-:W-:Y:S01]  /*4ba0*/  IMAD.MOV.U32 R35, RZ, RZ, R10 ;  /* 0x000000ffff237224 */ /* 0x020fe200078e000a */
[----:B------:R-:W-:Y:S01]  /*4bb0*/  PRMT R101, R32, 0x5410, R33 ;  /* 0x0000541020657816 */ /* 0x000fe20000000021 */
[----:B------:R-:W-:Y:S01]  /*4bc0*/  IMAD.MOV.U32 R32, RZ, RZ, R11 ;  /* 0x000000ffff207224 */ /* 0x000fe200078e000b */
[----:B------:R-:W-:Y:S01]  /*4bd0*/  PRMT R97, R34, 0x7610, R97 ;  /* 0x0000761022617816 */ /* 0x000fe20000000061 */
[----:B------:R-:W-:Y:S01]  /*4be0*/  IMAD.MOV.U32 R33, RZ, RZ, R8 ;  /* 0x000000ffff217224 */ /* 0x000fe200078e0008 */
[----:B------:R-:W-:Y:S01]  /*4bf0*/  PRMT R88, R35, 0x7610, R88 ;  /* 0x0000761023587816 */ /* 0x000fe20000000058 */
[----:B------:R-:W-:Y:S01]  /*4c00*/  IMAD.MOV.U32 R34, RZ, RZ, R9 ;  /* 0x000000ffff227224 */ /* 0x000fe200078e0009 */
[----:B------:R-:W-:Y:S01]  /*4c10*/  ISETP.GE.AND P4, PT, R152, R73, PT ;  /* 0x000000499800720c */ /* 0x000fe20003f86270 */
[----:B------:R-:W-:Y:S01]  /*4c20*/  IMAD.MOV.U32 R35, RZ, RZ, R25 ;  /* 0x000000ffff237224 */ /* 0x000fe200078e0019 */
        /* <DEDUP_REMOVED lines=9> */
[----:B------:R-:W-:Y:S06]  /*4cc0*/  @!P3 BRA `(.L_x_3647) ;  /* 0x000000000004b947 */ /* 0x000fec0003800000 */
[----:B------:R-:W-:Y:S01]  /*4cd0*/  BPT.TRAP 0x1 ;  /* 0x000000040000795c */ /* 0x000fe20000300000 */
.L_x_3647:
[----:B------:R-:W-:Y:S01]  /*4ce0*/  IMAD R68, R23, 0x8, R2 ;  /* 0x0000000817447824 */ /* 0x000fe200078e0202 */
[----:B------:R-:W-:Y:S01]  /*4cf0*/  SHF.L.U32 R80, R158, 0x1f, RZ ;  /* 0x0000001f9e507819 */ /* 0x000fe200000006ff */
[----:B------:R-:W-:Y:S01]  /*4d00*/  BSSY B1, `(.L_x_3648) ;  /* 0x0000004000017945 */ /* 0x000fe20003800000 */
[----:B------:R-:W-:Y:S02]  /*4d10*/  IMAD.SHL.U32 R73, R73, 0x2, RZ ;  /* 0x0000000249497824 */ /* 0x000fe400078e00ff */
[----:B------:R-:W0:Y:S02]  /*4d20*/  SYNCS.PHASECHK.TRANS64.TRYWAIT P5, [R68+URZ+0x32490], R80 ;  /* 0x03249050440075a7 */ /* 0x000e2400080a017f */
[----:B0-----:R-:W-:Y:S05]  /*4d30*/  @!P5 BRA `(.L_x_3649) ;  /* 0x0000036400a8d947 */ /* 0x001fea0003800000 */
.L_x_4021:
[----:B------:R-:W-:Y:S05]  /*4d40*/  BSYNC B1 ;  /* 0x0000000000017941 */ /* 0x000fea0003800000 */
.L_x_3648:
[----:B------:R-:W-:Y:S01]  /*4d50*/  ISETP.GE.OR P5, PT, R22, R72, P1 ;  /* 0x000000481600720c */ /* 0x000fe20000fa6670 */
[----:B------:R-:W-:-:S12]  /*4d60*/  BSSY B1, `(.L_x_3650) ;  /* 0x000007e000017945 */ /* 0x000fd80003800000 */
[----:B------:R-:W-:Y:S05]  /*4d70*/  @P5 BRA `(.L_x_3651) ;  /* 0x0000000400f05947 */ /* 0x000fea0003800000 */
[----:B------:R-:W1:Y:S01]  /*4d80*/  LDC R84, c[0x0][0x2f4] ;  /* 0x0000bd00ff547b82 */ /* 0x000e620000000800 */
[----:B------:R-:W-:Y:S01]  /*4d90*/  IMAD.MOV.U32 R32, RZ, RZ, R74 ;  /* 0x000000ffff207224 */ /* 0x000fe200078e004a */
[----:B------:R-:W-:Y:S01]  /*4da0*/  BSSY B2, `(.L_x_3652) ;  /* 0x000006d000027945 */ /* 0x000fe20003800000 */
[----:B------:R-:W-:Y:S02]  /*4db0*/  IMAD.MOV.U32 R33, RZ, RZ, R81 ;  /* 0x000000ffff217224 */ /* 0x000fe400078e0051 */
[----:B------:R-:W-:Y:S02]  /*4dc0*/  IMAD.SHL.U32 R35, R62, 0x8, RZ ;  /* 0x000000083e237824 */ /* 0x000fe400078e00ff */
[----:B------:R-:W-:-:S03]  /*4dd0*/  IMAD.WIDE.U32 R78, R22, R76, R32 ;  /* 0x0000004c164e7225 */ /* 0x000fc600078e0020 */
[----:B------:R-:W-:Y:S01]  /*4de0*/  SHF.R.S32.HI R83, RZ, 0x1f, R35 ;  /* 0x0000001fff537819 */ /* 0x000fe20000011423 */
[----:B------:R-:W-:Y:S01]  /*4df0*/  IMAD.IADD R85, R82, 0x1, R79 ;  /* 0x0000000152557824 */ /* 0x000fe200078e024f */
[--C-:B------:R-:W-:Y:S02]  /*4e00*/  IADD3 R82, P5, P6, R30, R78, R35.reuse ;  /* 0x0000004e1e527210 */ /* 0x100fe40007ebe023 */
[----:B------:R-:W-:Y:S02]  /*4e10*/  LOP3.LUT R35, R55, 0x38, R35, 0xf8, !PT ;  /* 0x0000003837237812 */ /* 0x000fe400078ef823 */
[----:B------:R-:W-:Y:S02]  /*4e20*/  IADD3.X R83, R64, R85, R83, P5, P6 ;  /* 0x0000005540537210 */ /* 0x000fe40002fec453 */
[----:B------:R-:W-:Y:S01]  /*4e30*/  LOP3.LUT R35, R35, R56, RZ, 0x3c, !PT ;  /* 0x0000003823237212 */ /* 0x000fe200078e3cff */
[----:B-1----:R-:W-:-:S05]  /*4e40*/  IMAD.IADD R32, R84, 0x1, -R73 ;  /* 0x0000000154207824 */ /* 0x002fca00078e0a49 */
[----:B------:R-:W-:-:S04]  /*4e50*/  SEL R32, R73, R32, !P0 ;  /* 0x0000002049207207 */ /* 0x000fc80004000000 */
[----:B------:R-:W-:-:S04]  /*4e60*/  SHF.R.S32.HI R33, RZ, 0x1f, R32 ;  /* 0x0000001fff217819 */ /* 0x000fc80000011420 */
[----:B------:R-:W-:Y:S01]  /*4e70*/  LEA.HI R33, R33, R32, RZ, 0x4 ;  /* 0x0000002021217211 */ /* 0x000fe200078f20ff */
[----:B------:R-:W-:-:S03]  /*4e80*/  IMAD R32, R180, 0x200, R35 ;  /* 0x00000200b4207824 */ /* 0x000fc600078e0223 */
[----:B------:R-:W-:-:S05]  /*4e90*/  LEA.HI.SX32 R33, R33, R62, 0x1c ;  /* 0x0000003e21217211 */ /* 0x000fca00078fe2ff */
[----:B------:R-:W-:-:S05]  /*4ea0*/  IMAD.SHL.U32 R87, R33, 0x8, RZ ;  /* 0x0000000821577824 */ /* 0x000fca00078e00ff */
[----:B------:R-:W-:-:S04]  /*4eb0*/  LOP3.LUT R33, R55, 0x38, R87, 0xf8, !PT ;  /* 0x0000003837217812 */ /* 0x000fc800078ef857 */
[----:B------:R-:W-:-:S05]  /*4ec0*/  LOP3.LUT R33, R33, R56, RZ, 0x3c, !PT ;  /* 0x0000003821217212 */ /* 0x000fca00078e3cff */
[----:B------:R-:W-:Y:S02]  /*4ed0*/  IMAD R34, R180, 0x200, R33 ;  /* 0x00000200b4227824 */ /* 0x000fe400078e0221 */
[C---:B------:R-:W-:Y:S02]  /*4ee0*/  IMAD R33, R23.reuse, 0x1800, R32 ;  /* 0x0000180017217824 */ /* 0x040fe400078e0220 */
[----:B------:R-:W-:Y:S02]  /*4ef0*/  IMAD R35, R23, 0x1800, R34 ;  /* 0x0000180017237824 */ /* 0x000fe400078e0222 */
[--C-:B------:R-:W-:Y:S02]  /*4f00*/  IMAD R33, R33, 0x2, R2.reuse ;  /* 0x0000000221217824 */ /* 0x100fe400078e0202 */
[----:B------:R-:W-:-:S04]  /*4f10*/  IMAD R36, R35, 0x2, R2 ;  /* 0x0000000223247824 */ /* 0x000fc800078e0202 */
        /* <DEDUP_REMOVED lines=8> */
[----:B------:R-:W-:Y:S02]  /*4fa0*/  SHF.R.U32.HI R98, RZ, 0x10, R5 ;  /* 0x00000010ff627819 */ /* 0x000fe40000011605 */
[--C-:B------:R-:W-:Y:S01]  /*4fb0*/  SHF.R.U64 R4, R6, 0x10, R7.reuse ;  /* 0x0000001006047819 */ /* 0x100fe20000001207 */
[----:B-1----:R-:W-:Y:S01]  /*4fc0*/  HADD2.F32 R6, -RZ, R33.H0_H0 ;  /* 0x20000021ff067230 */ /* 0x002fe20000004100 */
[----:B------:R-:W-:Y:S01]  /*4fd0*/  SHF.R.U32.HI R94, RZ, 0x10, R7 ;  /* 0x00000010ff5e7819 */ /* 0x000fe20000011607 */
[--C-:B--2---:R-:W-:Y:S01]  /*4fe0*/  HADD2.F32 R7, -RZ, R37.reuse.H0_H0 ;  /* 0x20000025ff077230 */ /* 0x104fe20000004100 */
[--C-:B------:R-:W-:Y:S01]  /*4ff0*/  SHF.R.U64 R5, R14, 0x10, R15.reuse ;  /* 0x000000100e057819 */ /* 0x100fe2000000120f */
[----:B------:R-:W-:Y:S01]  /*5000*/  HADD2.F32 R14, -RZ, R37.H1_H1 ;  /* 0x30000025ff0e7230 */ /* 0x000fe20000004100 */
[----:B------:R-:W-:Y:S01]  /*5010*/  SHF.R.U32.HI R15, RZ, 0x10, R15 ;  /* 0x00000010ff0f7819 */ /* 0x000fe2000001160f */
[----:B------:R-:W-:-:S02]  /*5020*/  HADD2.F32 R37, -RZ, R13.H0_H0 ;  /* 0x2000000dff257230 */ /* 0x000fc40000004100 */
[----:B------:R-:W-:Y:S01]  /*5030*/  FMUL.FTZ R99, R7, R97 ;  /* 0x0000006107637220 */ /* 0x000fe20000410000 */
[----:B------:R-:W-:Y:S02]  /*5040*/  HADD2.F32 R13, -RZ, R33.H1_H1 ;  /* 0x30000021ff0d7230 */ /* 0x000fe40000004100 */
[----:B------:R-:W-:Y:S02]  /*5050*/  HADD2.F32 R33, -RZ, R98.H0_H0 ;  /* 0x20000062ff217230 */ /* 0x000fe40000004100 */
[----:B------:R-:W-:Y:S01]  /*5060*/  FMUL.FTZ R100, R14, R37 ;  /* 0x000000250e647220 */ /* 0x000fe20000410000 */
[----:B------:R-:W-:Y:S01]  /*5070*/  FMUL.FTZ R98, R6, R97 ;  /* 0x0000006106627220 */ /* 0x000fe20000410000 */
[C---:B------:R-:W-:Y:S01]  /*5080*/  FMUL.FTZ R37, R13.reuse, R37 ;  /* 0x000000250d257220 */ /* 0x040fe20000410000 */
[----:B------:R-:W-:Y:S02]  /*5090*/  HADD2.F32 R102, -RZ, R15.H0_H0 ;  /* 0x2000000fff667230 */ /* 0x000fe40000004100 */
[----:B------:R-:W-:Y:S01]  /*50a0*/  FFMA.FTZ R13, R13, R33, -R100 ;  /* 0x000000210d0d7223 */ /* 0x000fe20000010864 */
[----:B------:R-:W-:-:S02]  /*50b0*/  HADD2.F32 R100, -RZ, R101.H0_H0 ;  /* 0x20000065ff647230 */ /* 0x000fc40000004100 */
[----:B------:R-:W-:Y:S01]  /*50c0*/  FFMA.FTZ R14, R14, R33, R37 ;  /* 0x000000210e0e7223 */ /* 0x000fe20000010025 */
[--C-:B------:R-:W-:Y:S02]  /*50d0*/  HADD2.F32 R37, -RZ, R39.reuse.H0_H0 ;  /* 0x20000027ff257230 */ /* 0x100fe40000004100 */
[-C--:B------:R-:W-:Y:S01]  /*50e0*/  FFMA.FTZ R6, R6, R96.reuse, -R99 ;  /* 0x0000006006067223 */ /* 0x080fe20000010863 */
[----:B------:R-:W-:Y:S02]  /*50f0*/  HADD2.F32 R39, -RZ, R39.H1_H1 ;  /* 0x30000027ff277230 */ /* 0x000fe40000004100 */
[----:B------:R-:W-:Y:S01]  /*5100*/  FFMA.FTZ R7, R7, R96, R98 ;  /* 0x0000006007077223 */ /* 0x000fe20000010062 */
[--C-:B------:R-:W-:Y:S02]  /*5110*/  HADD2.F32 R33, -RZ, R35.reuse.H0_H0 ;  /* 0x20000023ff217230 */ /* 0x100fe40000004100 */
[----:B------:R-:W-:Y:S02]  /*5120*/  HADD2.F32 R35, -RZ, R35.H1_H1 ;  /* 0x30000023ff237230 */ /* 0x000fe40000004100 */
[----:B------:R-:W-:Y:S01]  /*5130*/  FMUL.FTZ R104, R39, R102 ;  /* 0x0000006627687220 */ /* 0x000fe20000410000 */
[----:B------:R-:W-:Y:S01]  /*5140*/  HADD2.F32 R96, -RZ, R95.H1_H1 ;  /* 0x3000005fff607230 */ /* 0x000fe20000004100 */
[----:B------:R-:W-:Y:S01]  /*5150*/  F2FP.F16.F32.PACK_AB R6, R13, R6 ;  /* 0x000000060d06723e */ /* 0x000fe200000000ff */
[----:B------:R-:W-:-:S02]  /*5160*/  HADD2.F32 R98, -RZ, R94.H0_H0 ;  /* 0x2000005eff627230 */ /* 0x000fc40000004100 */
[-C--:B------:R-:W-:Y:S01]  /*5170*/  FMUL.FTZ R94, R37, R100.reuse ;  /* 0x00000064255e7220 */ /* 0x080fe20000410000 */
[----:B------:R-:W-:Y:S01]  /*5180*/  FMUL.FTZ R100, R33, R100 ;  /* 0x0000006421647220 */ /* 0x000fe20000410000 */
[----:B------:R-:W-:Y:S01]  /*5190*/  FMUL.FTZ R102, R35, R102 ;  /* 0x0000006623667220 */ /* 0x000fe20000410000 */
[----:B------:R-:W-:Y:S02]  /*51a0*/  HADD2.F32 R97, -RZ, R12.H0_H0 ;  /* 0x2000000cff617230 */ /* 0x000fe40000004100 */
[-C--:B------:R-:W-:Y:S01]  /*51b0*/  FFMA.FTZ R15, R33, R96.reuse, -R94 ;  /* 0x00000060210f7223 */ /* 0x080fe2000001085e */
[----:B------:R-:W-:Y:S01]  /*51c0*/  FFMA.FTZ R33, R37, R96, R100 ;  /* 0x0000006025217223 */ /* 0x000fe20000010064 */
[-C--:B------:R-:W-:Y:S01]  /*51d0*/  FFMA.FTZ R94, R35, R98.reuse, -R104 ;  /* 0x00000062235e7223 */ /* 0x080fe20000010868 */
[----:B------:R-:W-:Y:S01]  /*51e0*/  FFMA.FTZ R96, R39, R98, R102 ;  /* 0x0000006227607223 */ /* 0x000fe20000010066 */
[----:B------:R-:W-:Y:S02]  /*51f0*/  HADD2.F32 R39, -RZ, R101.H1_H1 ;  /* 0x30000065ff277230 */ /* 0x000fe40000004100 */
[----:B------:R-:W-:-:S02]  /*5200*/  HADD2.F32 R35, -RZ, R36.H0_H0 ;  /* 0x20000024ff237230 */ /* 0x000fc40000004100 */
[----:B------:R-:W-:Y:S01]  /*5210*/  HADD2.F32 R12, -RZ, R32.H0_H0 ;  /* 0x20000020ff0c7230 */ /* 0x000fe20000004100 */
[----:B------:R-:W-:Y:S01]  /*5220*/  F2FP.F16.F32.PACK_AB R96, R96, R33 ;  /* 0x000000216060723e */ /* 0x000fe200000000ff */
[----:B------:R-:W-:Y:S02]  /*5230*/  HADD2.F32 R36, -RZ, R36.H1_H1 ;  /* 0x30000024ff247230 */ /* 0x000fe40000004100 */
[-C--:B------:R-:W-:Y:S01]  /*5240*/  FMUL.FTZ R99, R35, R39.reuse ;  /* 0x0000002723637220 */ /* 0x080fe20000410000 */
[----:B------:R-:W-:Y:S02]  /*5250*/  HADD2.F32 R32, -RZ, R32.H1_H1 ;  /* 0x30000020ff207230 */ /* 0x000fe40000004100 */
[----:B------:R-:W-:Y:S02]  /*5260*/  HADD2.F32 R37, -RZ, R86.H0_H0 ;  /* 0x20000056ff257230 */ /* 0x000fe40000004100 */
[----:B------:R-:W-:Y:S01]  /*5270*/  FMUL.FTZ R86, R12, R39 ;  /* 0x000000270c567220 */ /* 0x000fe20000410000 */
[----:B------:R-:W-:-:S02]  /*5280*/  HADD2.F32 R95, -RZ, R95.H0_H0 ;  /* 0x2000005fff5f7230 */ /* 0x000fc40000004100 */
[-C--:B------:R-:W-:Y:S01]  /*5290*/  FMUL.FTZ R39, R36, R97.reuse ;  /* 0x0000006124277220 */ /* 0x080fe20000410000 */
[----:B------:R-:W-:Y:S01]  /*52a0*/  FMUL.FTZ R97, R32, R97 ;  /* 0x0000006120617220 */ /* 0x000fe20000410000 */
[----:B------:R-:W-:Y:S02]  /*52b0*/  IMAD.MOV.U32 R33, RZ, RZ, R6 ;  /* 0x000000ffff217224 */ /* 0x000fe400078e0006 */
[----:B------:R-:W-:Y:S01]  /*52c0*/  FFMA.FTZ R99, R12, R95, -R99 ;  /* 0x0000005f0c637223 */ /* 0x000fe20000010863 */
[-C--:B------:R-:W-:Y:S01]  /*52d0*/  FFMA.FTZ R98, R32, R37.reuse, -R39 ;  /* 0x0000002520627223 */ /* 0x080fe20000010827 */
[----:B------:R-:W-:Y:S01]  /*52e0*/  FFMA.FTZ R97, R36, R37, R97 ;  /* 0x0000002524617223 */ /* 0x000fe20000010061 */
[----:B------:R-:W-:Y:S02]  /*52f0*/  HADD2.F32 R32, -RZ, R93.H1_H1 ;  /* 0x3000005dff207230 */ /* 0x000fe40000004100 */
[----:B------:R-:W-:Y:S01]  /*5300*/  FFMA.FTZ R86, R35, R95, R86 ;  /* 0x0000005f23567223 */ /* 0x000fe20000010056 */
[----:B------:R-:W-:-:S02]  /*5310*/  HADD2.F32 R37, -RZ, R5.H0_H0 ;  /* 0x20000005ff257230 */ /* 0x000fc40000004100 */
[----:B------:R-:W-:Y:S02]  /*5320*/  HADD2.F32 R12, -RZ, R38.H0_H0 ;  /* 0x20000026ff0c7230 */ /* 0x000fe40000004100 */
[----:B------:R-:W-:Y:S01]  /*5330*/  HADD2.F32 R93, -RZ, R93.H0_H0 ;  /* 0x2000005dff5d7230 */ /* 0x000fe20000004100 */
[----:B------:R-:W-:Y:S01]  /*5340*/  F2FP.F16.F32.PACK_AB R36, R97, R86 ;  /* 0x000000566124723e */ /* 0x000fe200000000ff */
[----:B------:R-:W-:Y:S02]  /*5350*/  HADD2.F32 R5, -RZ, R34.H0_H0 ;  /* 0x20000022ff057230 */ /* 0x000fe40000004100 */
[----:B------:R-:W-:Y:S02]  /*5360*/  HADD2.F32 R38, -RZ, R38.H1_H1 ;  /* 0x30000026ff267230 */ /* 0x000fe40000004100 */
[----:B------:R-:W-:Y:S02]  /*5370*/  HADD2.F32 R34, -RZ, R34.H1_H1 ;  /* 0x30000022ff227230 */ /* 0x000fe40000004100 */
[----:B------:R-:W-:-:S02]  /*5380*/  HADD2.F32 R35, -RZ, R4.H0_H0 ;  /* 0x20000004ff237230 */ /* 0x000fc40000004100 */
[----:B------:R-:W-:Y:S01]  /*5390*/  FMUL.FTZ R4, R12, R93 ;  /* 0x0000005d0c047220 */ /* 0x000fe20000410000 */
[----:B------:R-:W-:Y:S01]  /*53a0*/  FMUL.FTZ R39, R38, R37 ;  /* 0x0000002526277220 */ /* 0x000fe20000410000 */
[C---:B------:R-:W-:Y:S01]  /*53b0*/  FMUL.FTZ R93, R5.reuse, R93 ;  /* 0x0000005d055d7220 */ /* 0x040fe20000410000 */
[C---:B------:R-:W-:Y:S01]  /*53c0*/  FMUL.FTZ R37, R34.reuse, R37 ;  /* 0x0000002522257220 */ /* 0x040fe20000410000 */
[-C--:B------:R-:W-:Y:S01]  /*53d0*/  FFMA.FTZ R4, R5, R32.reuse, -R4 ;  /* 0x0000002005047223 */ /* 0x080fe20000010804 */
[-C--:B------:R-:W-:Y:S01]  /*53e0*/  FFMA.FTZ R39, R34, R35.reuse, -R39 ;  /* 0x0000002322277223 */ /* 0x080fe20000010827 */
[----:B------:R-:W-:Y:S01]  /*53f0*/  FFMA.FTZ R93, R12, R32, R93 ;  /* 0x000000200c5d7223 */ /* 0x000fe2000001005d */
[----:B------:R-:W-:Y:S01]  /*5400*/  FFMA.FTZ R38, R38, R35, R37 ;  /* 0x0000002326267223 */ /* 0x000fe20000010025 */
[----:B------:R-:W-:Y:S02]  /*5410*/  F2FP.F16.F32.PACK_AB R35, R94, R15 ;  /* 0x0000000f5e23723e */ /* 0x000fe400000000ff */
[----:B------:R-:W-:Y:S01]  /*5420*/  F2FP.F16.F32.PACK_AB R34, R39, R4 ;  /* 0x000000042722723e */ /* 0x000fe200000000ff */
[----:B------:R-:W-:Y:S01]  /*5430*/  IMAD.MOV.U32 R39, RZ, RZ, R96 ;  /* 0x000000ffff277224 */ /* 0x000fe200078e0060 */
[----:B------:R-:W-:-:S02]  /*5440*/  F2FP.F16.F32.PACK_AB R37, R14, R7 ;  /* 0x000000070e25723e */ /* 0x000fc400000000ff */
[----:B------:R-:W-:Y:S02]  /*5450*/  F2FP.F16.F32.PACK_AB R32, R98, R99 ;  /* 0x000000636220723e */ /* 0x000fe400000000ff */
[----:B------:R-:W-:-:S07]  /*5460*/  F2FP.F16.F32.PACK_AB R38, R38, R93 ;  /* 0x0000005d2626723e */ /* 0x000fce00000000ff */
.L_x_3653:
[----:B------:R-:W-:Y:S05]  /*5470*/  BSYNC B2 ;  /* 0x0000000000027941 */ /* 0x000fea0003800000 */
.L_x_3652:
        /* <DEDUP_REMOVED lines=12> */
.L_x_3651:
[----:B------:R-:W-:Y:S05]  /*5540*/  BSYNC B1 ;  /* 0x0000000000017941 */ /* 0x000fea0003800000 */
.L_x_3650:
[----:B------:R-:W-:Y:S01]  /*5550*/  ISETP.GE.OR P5, PT, R156, R72, P1 ;  /* 0x000000489c00720c */ /* 0x000fe20000fa6670 */
[----:B-1----:R-:W-:Y:S01]  /*5560*/  IMAD.MOV.U32 R32, RZ, RZ, R74 ;  /* 0x000000ffff207224 */ /* 0x002fe200078e004a */
[----:B------:R-:W-:Y:S01]  /*5570*/  SHF.R.S32.HI R5, RZ, 0x1f, R156 ;  /* 0x0000001fff057819 */ /* 0x000fe2000001149c */
[----:B------:R-:W-:-:S04]  /*5580*/  IMAD.MOV.U32 R33, RZ, RZ, R81 ;  /* 0x000000ffff217224 */ /* 0x000fc800078e0051 */
[-C--:B------:R-:W-:Y:S02]  /*5590*/  IMAD R5, R5, R76.reuse, RZ ;  /* 0x0000004c05057224 */ /* 0x080fe400078e02ff */
[----:B------:R-:W-:-:S04]  /*55a0*/  IMAD.WIDE.U32 R32, R156, R76, R32 ;  /* 0x0000004c9c207225 */ /* 0x000fc800078e0020 */
[----:B------:R-:W-:Y:S01]  /*55b0*/  IMAD R5, R156, R77, R5 ;  /* 0x0000004d9c057224 */ /* 0x000fe200078e0205 */
[----:B------:R-:W-:Y:S06]  /*55c0*/  @P5 BRA `(.L_x_3636) ;  /* 0x0000000800505947 */ /* 0x000fec0003800000 */
[----:B------:R-:W1:Y:S01]  /*55d0*/  LDC R36, c[0x0][0x2f4] ;  /* 0x0000bd00ff247b82 */ /* 0x000e620000000800 */
[----:B------:R-:W-:Y:S01]  /*55e0*/  IMAD.SHL.U32 R7, R62, 0x8, RZ ;  /* 0x000000083e077824 */ /* 0x000fe200078e00ff */
[----:B------:R-:W-:Y:S01]  /*55f0*/  BSSY B1, `(.L_x_3654) ;  /* 0x000006c000017945 */ /* 0x000fe20003800000 */
[----:B------:R-:W-:-:S03]  /*5600*/  IMAD.IADD R37, R33, 0x1, R5 ;  /* 0x0000000121257824 */ /* 0x000fc600078e0205 */
[--C-:B------:R-:W-:Y:S02]  /*5610*/  SHF.R.S32.HI R5, RZ, 0x1f, R7.reuse ;  /* 0x0000001fff057819 */ /* 0x100fe40000011407 */
[----:B------:R-:W-:-:S04]  /*5620*/  IADD3 R4, P5, P6, R30, R32, R7 ;  /* 0x000000201e047210 */ /* 0x000fc80007ebe007 */
[----:B------:R-:W-:Y:S02]  /*5630*/  IADD3.X R5, R64, R37, R5, P5, P6 ;  /* 0x0000002540057210 */ /* 0x000fe40002fec405 */
[----:B------:R-:W-:-:S04]  /*5640*/  LEA R34, P5, R4, R70, 0x1 ;  /* 0x0000004604227211 */ /* 0x000fc800078a08ff */
[----:B------:R-:W-:Y:S01]  /*5650*/  LEA.HI.X R35, R4, R71, R5, 0x1, P5 ;  /* 0x0000004704237211 */ /* 0x000fe200028f0c05 */
[----:B-1----:R-:W-:-:S05]  /*5660*/  @P0 IMAD.IADD R73, R36, 0x1, -R73 ;  /* 0x0000000124490824 */ /* 0x002fca00078e0a49 */
        /* <DEDUP_REMOVED lines=14> */
[--C-:B------:R-:W-:Y:S02]  /*5750*/  SHF.R.U32.HI R74, RZ, 0x10, R25.reuse ;  /* 0x00000010ff4a7819 */ /* 0x100fe40000011619 */
[----:B------:R-:W-:Y:S01]  /*5760*/  SHF.R.U64 R79, R24, 0x10, R25 ;  /* 0x00000010184f7819 */ /* 0x000fe20000001219 */
[----:B--2---:R-:W-:Y:S01]  /*5770*/  IMAD.MOV.U32 R24, RZ, RZ, R15 ;  /* 0x000000ffff187224 */ /* 0x004fe200078e000f */
[--C-:B------:R-:W-:Y:S01]  /*5780*/  SHF.R.U64 R38, R8, 0x10, R9.reuse ;  /* 0x0000001008267819 */ /* 0x100fe20000001209 */
[--C-:B------:R-:W-:Y:S01]  /*5790*/  HADD2.F32 R15, -RZ, R13.reuse.H0_H0 ;  /* 0x2000000dff0f7230 */ /* 0x100fe20000004100 */
[----:B------:R-:W-:Y:S01]  /*57a0*/  SHF.R.U32.HI R76, RZ, 0x10, R9 ;  /* 0x00000010ff4c7819 */ /* 0x000fe20000011609 */
[----:B------:R-:W-:Y:S01]  /*57b0*/  HADD2.F32 R25, -RZ, R92.H0_H0 ;  /* 0x2000005cff197230 */ /* 0x000fe20000004100 */
[--C-:B------:R-:W-:Y:S01]  /*57c0*/  SHF.R.U64 R8, R10, 0x10, R11.reuse ;  /* 0x000000100a087819 */ /* 0x100fe2000000120b */
[----:B------:R-:W-:Y:S01]  /*57d0*/  HADD2.F32 R13, -RZ, R13.H1_H1 ;  /* 0x3000000dff0d7230 */ /* 0x000fe20000004100 */
[----:B------:R-:W-:Y:S01]  /*57e0*/  SHF.R.U32.HI R75, RZ, 0x10, R11 ;  /* 0x00000010ff4b7819 */ /* 0x000fe2000001160b */
[----:B-1----:R-:W-:Y:S01]  /*57f0*/  IMAD.MOV.U32 R11, RZ, RZ, R7 ;  /* 0x000000ffff0b7224 */ /* 0x002fe200078e0007 */
[--C-:B------:R-:W-:Y:S01]  /*5800*/  SHF.R.U64 R9, R26, 0x10, R27.reuse ;  /* 0x000000101a097819 */ /* 0x100fe2000000121b */
[----:B------:R-:W-:Y:S01]  /*5810*/  HADD2.F32 R74, -RZ, R74.H0_H0 ;  /* 0x2000004aff4a7230 */ /* 0x000fe20000004100 */
[----:B------:R-:W-:Y:S01]  /*5820*/  SHF.R.U32.HI R73, RZ, 0x10, R27 ;  /* 0x00000010ff497819 */ /* 0x000fe2000001161b */
[----:B------:R-:W-:-:S02]  /*5830*/  IMAD.MOV.U32 R10, RZ, RZ, R4 ;  /* 0x000000ffff0a7224 */ /* 0x000fc400078e0004 */
[----:B------:R-:W-:Y:S02]  /*5840*/  HADD2.F32 R92, -RZ, R92.H1_H1 ;  /* 0x3000005cff5c7230 */ /* 0x000fe40000004100 */
[--C-:B------:R-:W-:Y:S02]  /*5850*/  HADD2.F32 R7, -RZ, R5.reuse.H1_H1 ;  /* 0x30000005ff077230 */ /* 0x100fe40000004100 */
[----:B------:R-:W-:Y:S02]  /*5860*/  HADD2.F32 R4, -RZ, R5.H0_H0 ;  /* 0x20000005ff047230 */ /* 0x000fe40000004100 */
[----:B------:R-:W-:Y:S01]  /*5870*/  FMUL.FTZ R5, R15, R92 ;  /* 0x0000005c0f057220 */ /* 0x000fe20000410000 */
[----:B------:R-:W-:Y:S02]  /*5880*/  HADD2.F32 R26, -RZ, R76.H0_H0 ;  /* 0x2000004cff1a7230 */ /* 0x000fe40000004100 */
[-C--:B------:R-:W-:Y:S01]  /*5890*/  FMUL.FTZ R76, R13, R74.reuse ;  /* 0x0000004a0d4c7220 */ /* 0x080fe20000410000 */
[C---:B------:R-:W-:Y:S01]  /*58a0*/  FMUL.FTZ R74, R7.reuse, R74 ;  /* 0x0000004a074a7220 */ /* 0x040fe20000410000 */
[C---:B------:R-:W-:Y:S01]  /*58b0*/  FMUL.FTZ R92, R4.reuse, R92 ;  /* 0x0000005c045c7220 */ /* 0x040fe20000410000 */
[-C--:B------:R-:W-:Y:S01]  /*58c0*/  FFMA.FTZ R4, R4, R25.reuse, -R5 ;  /* 0x0000001904047223 */ /* 0x080fe20000010805 */
[-C--:B------:R-:W-:Y:S01]  /*58d0*/  FFMA.FTZ R27, R7, R26.reuse, -R76 ;  /* 0x0000001a071b7223 */ /* 0x080fe2000001084c */
[----:B------:R-:W-:Y:S01]  /*58e0*/  FFMA.FTZ R76, R13, R26, R74 ;  /* 0x0000001a0d4c7223 */ /* 0x000fe2000001004a */
[----:B------:R-:W-:Y:S01]  /*58f0*/  FFMA.FTZ R5, R15, R25, R92 ;  /* 0x000000190f057223 */ /* 0x000fe2000001005c */
[----:B------:R-:W-:-:S02]  /*5900*/  HADD2.F32 R13, -RZ, R24.H0_H0 ;  /* 0x20000018ff0d7230 */ /* 0x000fc40000004100 */
[----:B------:R-:W-:Y:S01]  /*5910*/  HADD2.F32 R24, -RZ, R24.H1_H1 ;  /* 0x30000018ff187230 */ /* 0x000fe20000004100 */
[----:B------:R-:W-:Y:S01]  /*5920*/  F2FP.F16.F32.PACK_AB R27, R27, R4 ;  /* 0x000000041b1b723e */ /* 0x000fe200000000ff */
[----:B------:R-:W-:Y:S01]  /*5930*/  HADD2.F32 R7, -RZ, R11.H0_H0 ;  /* 0x2000000bff077230 */ /* 0x000fe20000004100 */
[----:B------:R-:W-:Y:S01]  /*5940*/  F2FP.F16.F32.PACK_AB R76, R76, R5 ;  /* 0x000000054c4c723e */ /* 0x000fe200000000ff */
[----:B------:R-:W-:Y:S02]  /*5950*/  HADD2.F32 R25, -RZ, R73.H0_H0 ;  /* 0x20000049ff197230 */ /* 0x000fe40000004100 */
[----:B------:R-:W-:Y:S02]  /*5960*/  HADD2.F32 R74, -RZ, R91.H0_H0 ;  /* 0x2000005bff4a7230 */ /* 0x000fe40000004100 */
[----:B------:R-:W-:Y:S02]  /*5970*/  HADD2.F32 R11, -RZ, R11.H1_H1 ;  /* 0x3000000bff0b7230 */ /* 0x000fe40000004100 */
[----:B------:R-:W-:Y:S01]  /*5980*/  FMUL.FTZ R82, R24, R25 ;  /* 0x0000001918527220 */ /* 0x000fe20000410000 */
[----:B------:R-:W-:-:S02]  /*5990*/  HADD2.F32 R15, -RZ, R75.H0_H0 ;  /* 0x2000004bff0f7230 */ /* 0x000fc40000004100 */
[-C--:B------:R-:W-:Y:S01]  /*59a0*/  FMUL.FTZ R78, R13, R74.reuse ;  /* 0x0000004a0d4e7220 */ /* 0x080fe20000410000 */
[----:B------:R-:W-:Y:S02]  /*59b0*/  HADD2.F32 R26, -RZ, R88.H1_H1 ;  /* 0x30000058ff1a7230 */ /* 0x000fe40000004100 */
[----:B------:R-:W-:Y:S01]  /*59c0*/  FMUL.FTZ R25, R11, R25 ;  /* 0x000000190b197220 */ /* 0x000fe20000410000 */
[----:B------:R-:W-:Y:S01]  /*59d0*/  FMUL.FTZ R74, R7, R74 ;  /* 0x0000004a074a7220 */ /* 0x000fe20000410000 */
[-C--:B------:R-:W-:Y:S01]  /*59e0*/  FFMA.FTZ R75, R11, R15.reuse, -R82 ;  /* 0x0000000f0b4b7223 */ /* 0x080fe20000010852 */
[----:B------:R-:W-:Y:S02]  /*59f0*/  HADD2.F32 R11, -RZ, R12.H0_H0 ;  /* 0x2000000cff0b7230 */ /* 0x000fe40000004100 */
[----:B------:R-:W-:Y:S01]  /*5a00*/  FFMA.FTZ R78, R7, R26, -R78 ;  /* 0x0000001a074e7223 */ /* 0x000fe2000001084e */
[----:B------:R-:W-:Y:S01]  /*5a10*/  FFMA.FTZ R77, R24, R15, R25 ;  /* 0x0000000f184d7223 */ /* 0x000fe20000010019 */
[----:B------:R-:W-:-:S02]  /*5a20*/  HADD2.F32 R15, -RZ, R79.H0_H0 ;  /* 0x2000004fff0f7230 */ /* 0x000fc40000004100 */
[----:B------:R-:W-:Y:S01]  /*5a30*/  FFMA.FTZ R74, R13, R26, R74 ;  /* 0x0000001a0d4a7223 */ /* 0x000fe2000001004a */
[----:B------:R-:W-:Y:S02]  /*5a40*/  HADD2.F32 R7, -RZ, R10.H0_H0 ;  /* 0x2000000aff077230 */ /* 0x000fe40000004100 */
[----:B------:R-:W-:Y:S02]  /*5a50*/  HADD2.F32 R12, -RZ, R12.H1_H1 ;  /* 0x3000000cff0c7230 */ /* 0x000fe40000004100 */
[----:B------:R-:W-:Y:S01]  /*5a60*/  HADD2.F32 R10, -RZ, R10.H1_H1 ;  /* 0x3000000aff0a7230 */ /* 0x000fe20000004100 */
[----:B------:R-:W-:Y:S01]  /*5a70*/  F2FP.F16.F32.PACK_AB R74, R77, R74 ;  /* 0x0000004a4d4a723e */ /* 0x000fe200000000ff */
[----:B------:R-:W-:Y:S02]  /*5a80*/  HADD2.F32 R26, -RZ, R91.H1_H1 ;  /* 0x3000005bff1a7230 */ /* 0x000fe40000004100 */
[----:B------:R-:W-:Y:S01]  /*5a90*/  FMUL.FTZ R25, R12, R15 ;  /* 0x0000000f0c197220 */ /* 0x000fe20000410000 */
[----:B------:R-:W-:-:S02]  /*5aa0*/  HADD2.F32 R13, -RZ, R38.H0_H0 ;  /* 0x20000026ff0d7230 */ /* 0x000fc40000004100 */
[C---:B------:R-:W-:Y:S01]  /*5ab0*/  FMUL.FTZ R15, R10.reuse, R15 ;  /* 0x0000000f0a0f7220 */ /* 0x040fe20000410000 */
[----:B------:R-:W-:Y:S02]  /*5ac0*/  HADD2.F32 R24, -RZ, R90.H0_H0 ;  /* 0x2000005aff187230 */ /* 0x000fe40000004100 */
[-C--:B------:R-:W-:Y:S01]  /*5ad0*/  FMUL.FTZ R38, R11, R26.reuse ;  /* 0x0000001a0b267220 */ /* 0x080fe20000410000 */
[C---:B------:R-:W-:Y:S01]  /*5ae0*/  FMUL.FTZ R26, R7.reuse, R26 ;  /* 0x0000001a071a7220 */ /* 0x040fe20000410000 */
[-C--:B------:R-:W-:Y:S01]  /*5af0*/  FFMA.FTZ R25, R10, R13.reuse, -R25 ;  /* 0x0000000d0a197223 */ /* 0x080fe20000010819 */
[----:B------:R-:W-:Y:S01]  /*5b00*/  FFMA.FTZ R15, R12, R13, R15 ;  /* 0x0000000d0c0f7223 */ /* 0x000fe2000001000f */
[----:B------:R-:W-:Y:S02]  /*5b10*/  HADD2.F32 R13, -RZ, R9.H0_H0 ;  /* 0x20000009ff0d7230 */ /* 0x000fe40000004100 */
[----:B------:R-:W-:Y:S01]  /*5b20*/  FFMA.FTZ R38, R7, R24, -R38 ;  /* 0x0000001807267223 */ /* 0x000fe20000010826 */
[----:B------:R-:W-:-:S02]  /*5b30*/  HADD2.F32 R9, -RZ, R14.H0_H0 ;  /* 0x2000000eff097230 */ /* 0x000fc40000004100 */
[----:B------:R-:W-:Y:S01]  /*5b40*/  FFMA.FTZ R26, R11, R24, R26 ;  /* 0x000000180b1a7223 */ /* 0x000fe2000001001a */
[----:B------:R-:W-:Y:S02]  /*5b50*/  HADD2.F32 R90, -RZ, R90.H1_H1 ;  /* 0x3000005aff5a7230 */ /* 0x000fe40000004100 */
[----:B------:R-:W-:Y:S01]  /*5b60*/  HADD2.F32 R7, -RZ, R6.H0_H0 ;  /* 0x20000006ff077230 */ /* 0x000fe20000004100 */
[----:B------:R-:W-:Y:S01]  /*5b70*/  F2FP.F16.F32.PACK_AB R4, R25, R38 ;  /* 0x000000261904723e */ /* 0x000fe200000000ff */
[----:B------:R-:W-:Y:S01]  /*5b80*/  HADD2.F32 R14, -RZ, R14.H1_H1 ;  /* 0x3000000eff0e7230 */ /* 0x000fe20000004100 */
[----:B------:R-:W-:Y:S01]  /*5b90*/  F2FP.F16.F32.PACK_AB R12, R15, R26 ;  /* 0x0000001a0f0c723e */ /* 0x000fe200000000ff */
[----:B------:R-:W-:Y:S02]  /*5ba0*/  HADD2.F32 R6, -RZ, R6.H1_H1 ;  /* 0x30000006ff067230 */ /* 0x000fe40000004100 */
[----:B------:R-:W-:Y:S02]  /*5bb0*/  HADD2.F32 R11, -RZ, R8.H0_H0 ;  /* 0x20000008ff0b7230 */ /* 0x000fe40000004100 */
[----:B------:R-:W-:Y:S01]  /*5bc0*/  FMUL.FTZ R8, R9, R90 ;  /* 0x0000005a09087220 */ /* 0x000fe20000410000 */
[----:B------:R-:W-:-:S02]  /*5bd0*/  HADD2.F32 R88, -RZ, R88.H0_H0 ;  /* 0x20000058ff587230 */ /* 0x000fc40000004100 */
[-C--:B------:R-:W-:Y:S01]  /*5be0*/  FMUL.FTZ R73, R14, R13.reuse ;  /* 0x0000000d0e497220 */ /* 0x080fe20000410000 */
[C---:B------:R-:W-:Y:S01]  /*5bf0*/  FMUL.FTZ R90, R7.reuse, R90 ;  /* 0x0000005a075a7220 */ /* 0x040fe20000410000 */
[----:B------:R-:W-:Y:S01]  /*5c00*/  FMUL.FTZ R13, R6, R13 ;  /* 0x0000000d060d7220 */ /* 0x000fe20000410000 */
[----:B------:R-:W-:Y:S02]  /*5c10*/  IMAD.MOV.U32 R5, RZ, RZ, R27 ;  /* 0x000000ffff057224 */ /* 0x000fe400078e001b */
[-C--:B------:R-:W-:Y:S01]  /*5c20*/  FFMA.FTZ R8, R7, R88.reuse, -R8 ;  /* 0x0000005807087223 */ /* 0x080fe20000010808 */
[----:B------:R-:W-:Y:S01]  /*5c30*/  FFMA.FTZ R90, R9, R88, R90 ;  /* 0x00000058095a7223 */ /* 0x000fe2000001005a */
[-C--:B------:R-:W-:Y:S01]  /*5c40*/  FFMA.FTZ R13, R14, R11.reuse, R13 ;  /* 0x0000000b0e0d7223 */ /* 0x080fe2000001000d */
[----:B------:R-:W-:Y:S01]  /*5c50*/  FFMA.FTZ R73, R6, R11, -R73 ;  /* 0x0000000b06497223 */ /* 0x000fe20000010849 */
[----:B------:R-:W-:Y:S01]  /*5c60*/  F2FP.F16.F32.PACK_AB R7, R75, R78 ;  /* 0x0000004e4b07723e */ /* 0x000fe200000000ff */
[----:B------:R-:W-:-:S02]  /*5c70*/  IMAD.MOV.U32 R15, RZ, RZ, R74 ;  /* 0x000000ffff0f7224 */ /* 0x000fc400078e004a */
[----:B------:R-:W-:Y:S01]  /*5c80*/  F2FP.F16.F32.PACK_AB R14, R13, R90 ;  /* 0x0000005a0d0e723e */ /* 0x000fe200000000ff */
[----:B------:R-:W-:Y:S01]  /*5c90*/  IMAD.MOV.U32 R13, RZ, RZ, R76 ;  /* 0x000000ffff0d7224 */ /* 0x000fe200078e004c */
[----:B------:R-:W-:-:S07]  /*5ca0*/  F2FP.F16.F32.PACK_AB R6, R73, R8 ;  /* 0x000000084906723e */ /* 0x000fce00000000ff */
.L_x_3655:
[----:B------:R-:W-:Y:S05]  /*5cb0*/  BSYNC B1 ;  /* 0x0000000000017941 */ /* 0x000fea0003800000 */
.L_x_3654:
        /* <DEDUP_REMOVED lines=10> */
.L_x_3619:
[----:B------:R-:W-:-:S04]  /*5d60*/  ULOP3.LUT UR4, UR38, 0x1, URZ, 0xfc, !UPT ;  /* 0x0000000126047892 */ /* 0x000fc8000f8efc3f */
[----:B------:R-:W-:-:S06]  /*5d70*/  UISETP.NE.AND UP0, UPT, UR4, 0x3, UPT ;  /* 0x000000030400788c */ /* 0x000fcc000bf05270 */
[----:B------:R-:W-:-:S13]  /*5d80*/  PLOP3.LUT P3, PT, PT, PT, UP0, 0x80, 0x0 ;  /* 0x000000000000781c */ /* 0x000fda0003f6f008 */
[----:B------:R-:W-:Y:S05]  /*5d90*/  @!P3 BRA `(.L_x_3656) ;  /* 0x000000000004b947 */ /* 0x000fea0003800000 */
[----:B------:R-:W-:Y:S01]  /*5da0*/  BPT.TRAP 0x1 ;  /* 0x000000040000795c */ /* 0x000fe20000300000 */
.L_x_3656:
[----:B------:R-:W-:Y:S01]  /*5db0*/  IMAD R68, R23, 0x8, R2 ;  /* 0x0000000817447824 */ /* 0x000fe200078e0202 */
[----:B------:R-:W-:Y:S01]  /*5dc0*/  SHF.L.U32 R80, R158, 0x1f, RZ ;  /* 0x0000001f9e507819 */ /* 0x000fe200000006ff */
[----:B------:R-:W-:Y:S01]  /*5dd0*/  IMAD R72, R49, -0x60, R46 ;  /* 0xffffffa031487824 */ /* 0x000fe200078e022e */
[----:B------:R-:W-:Y:S02]  /*5de0*/  BSSY B1, `(.L_x_3657) ;  /* 0x0000004000017945 */ /* 0x000fe40003800000 */
[----:B------:R-:W0:Y:S02]  /*5df0*/  SYNCS.PHASECHK.TRANS64.TRYWAIT P4, [R68+URZ+0x32490], R80 ;  /* 0x03249050440075a7 */ /* 0x000e24000808017f */
[----:B------:R-:W-:Y:S01]  /*5e00*/  VIMNMX R72, R72, 0x60, PT ;  /* 0x0000006048487848 */ /* 0x000fe20003fe0100 */
[----:B0-----:R-:W-:Y:S06]  /*5e10*/  @!P4 BRA `(.L_x_3658) ;  /* 0x000003540084c947 */ /* 0x001fec0003800000 */
.L_x_4022:
[----:B------:R-:W-:Y:S05]  /*5e20*/  BSYNC B1 ;  /* 0x0000000000017941 */ /* 0x000fea0003800000 */
.L_x_3657:
        /* <DEDUP_REMOVED lines=8> */
.L_x_3660:
[----:B------:R-:W-:Y:S05]  /*5eb0*/  BSYNC B1 ;  /* 0x0000000000017941 */ /* 0x000fea0003800000 */
.L_x_3659:
[----:B------:R-:W-:Y:S05]  /*5ec0*/  @P4 BRA `(.L_x_3636) ;  /* 0x0000000000104947 */ /* 0x000fea0003800000 */
[----:B-1----:R-:W1:Y:S04]  /*5ed0*/  @!P1 LDS.128 R4, [R84+0x2000] ;  /* 0x0020000054049984 */ /* 0x002e680000000c00 */
[----:B------:R-:W2:Y:S04]  /*5ee0*/  @!P2 LDS.128 R8, [R83+0x2000] ;  /* 0x002000005308a984 */ /* 0x000ea80000000c00 */
[----:B-1----:R3:W-:Y:S04]  /*5ef0*/  @!P1 STG.E.128 desc[UR42][R12.64], R4 ;  /* 0x000000040c009986 */ /* 0x0027e8000c101d2a */
[----:B--2---:R3:W-:Y:S02]  /*5f00*/  @!P2 STG.E.128 desc[UR42][R12.64+0x40], R8 ;  /* 0x000040080c00a986 */ /* 0x0047e4000c101d2a */
.L_x_3636:
[----:B------:R-:W-:Y:S05]  /*5f10*/  BSYNC B0 ;  /* 0x0000000000007941 */ /* 0x000fea0003800000 */
.L_x_3618:
        /* <DEDUP_REMOVED lines=9> */
[----:B-1----:R-:W-:-:S02]  /*5fb0*/  LOP3.LUT R4, R5, 0x7f, RZ, 0xc0, !PT ;  /* 0x0000007f05047812 */ /* 0x002fc400078ec0ff */
[----:B------:R-:W-:Y:S02]  /*5fc0*/  SHF.R.U32.HI R5, RZ, 0x7, R5 ;  /* 0x00000007ff057819 */ /* 0x000fe40000011605 */
[----:B------:R-:W-:-:S03]  /*5fd0*/  ISETP.NE.AND P4, PT, R4, RZ, PT ;  /* 0x000000ff0400720c */ /* 0x000fc60003f85270 */
[----:B------:R-:W-:-:S10]  /*5fe0*/  VIADD R12, R5, 0x8 ;  /* 0x00000008050c7836 */ /* 0x000fd40000000000 */
[----:B------:R-:W-:-:S05]  /*5ff0*/  @!P4 VIADD R4, R68, 0x324a0 ;  /* 0x000324a04404c836 */ /* 0x000fca0000000000 */
[----:B------:R-:W-:Y:S01]  /*6000*/  @!P4 PRMT R4, RZ, 0x654, R4 ;  /* 0x00000654ff04c816 */ /* 0x000fe20000000004 */
[----:B--2---:R1:W-:Y:S06]  /*6010*/  BAR.SYNC.DEFER_BLOCKING R12, 0x80 ;  /* 0x0002000c0000751d */ /* 0x0043ec0000010000 */
[----:B------:R1:W-:Y:S01]  /*6020*/  @!P4 SYNCS.ARRIVE.TRANS64.RED.A1T0 RZ, [R4+URZ], RZ ;  /* 0x000000ff04ffc9a7 */ /* 0x0003e2000810043f */
[----:B------:R-:W-:Y:S05]  /*6030*/  @!P3 BRA `(.L_x_3662) ;  /* 0x000000000004b947 */ /* 0x000fea0003800000 */
[----:B------:R-:W-:Y:S01]  /*6040*/  BPT.TRAP 0x1 ;  /* 0x000000040000795c */ /* 0x000fe20000300000 */
.L_x_3662:
[----:B------:R-:W-:Y:S05]  /*6050*/  BSYNC B0 ;  /* 0x0000000000007941 */ /* 0x000fea0003800000 */
.L_x_3661:
[----:B------:R-:W2:Y:S01]  /*6060*/  SYNCS.PHASECHK.TRANS64.TRYWAIT P3, [R68+URZ+0x324b0], R80 ;  /* 0x0324b050440075a7 */ /* 0x000ea2000806017f */
[----:B------:R-:W-:Y:S01]  /*6070*/  ULDC UR49, c[0x0][0x320] ;  /* 0x0000c80000317ab9 */ /* 0x000fe20000000800 */
[----:B------:R-:W-:Y:S01]  /*6080*/  ULDC.64 UR44, c[0x0][0x328] ;  /* 0x0000ca00002c7ab9 */ /* 0x000fe20000000a00 */
[----:B------:R-:W-:Y:S01]  /*6090*/  ULDC.64 UR40, c[0x0][0x318] ;  /* 0x0000c60000287ab9 */ /* 0x000fe20000000a00 */
[----:B------:R-:W-:Y:S01]  /*60a0*/  BSSY B0, `(.L_x_3663) ;  /* 0x0000003000007945 */ /* 0x000fe20003800000 */
[----:B-1----:R-:W-:-:S03]  /*60b0*/  IMAD R4, R23, 0x6000, R58 ;  /* 0x0000600017047824 */ /* 0x002fc600078e023a */
[----:B--2---:R-:W-:Y:S05]  /*60c0*/  @!P3 BRA `(.L_x_3664) ;  /* 0x0000035000ecb947 */ /* 0x004fea0003800000 */
.L_x_4023:
[----:B------:R-:W-:Y:S05]  /*60d0*/  BSYNC B0 ;  /* 0x0000000000007941 */ /* 0x000fea0003800000 */
.L_x_3663:
        /* <DEDUP_REMOVED lines=8> */
[----:B------:R-:W-:Y:S02]  /*6160*/  IMAD.MOV.U32 R4, RZ, RZ, R40 ;  /* 0x000000ffff047224 */ /* 0x000fe400078e0028 */
[----:B------:R-:W-:Y:S02]  /*6170*/  IMAD.MOV.U32 R5, RZ, RZ, R65 ;  /* 0x000000ffff057224 */ /* 0x000fe400078e0041 */
[C---:B------:R-:W-:Y:S02]  /*6180*/  IMAD R7, R8.reuse, UR45, R7 ;  /* 0x0000002d08077c24 */ /* 0x040fe4000f8e0207 */
[----:B------:R-:W-:-:S04]  /*6190*/  IMAD.WIDE.U32 R4, R8, UR44, R4 ;  /* 0x0000002c08047c25 */ /* 0x000fc8000f8e0004 */
[----:B------:R-:W-:Y:S01]  /*61a0*/  IMAD.IADD R5, R5, 0x1, R7 ;  /* 0x0000000105057824 */ /* 0x000fe200078e0207 */
[----:B------:R-:W-:-:S04]  /*61b0*/  LEA R10, P3, R4, UR40, 0x1 ;  /* 0x00000028040a7c11 */ /* 0x000fc8000f8608ff */
[----:B------:R-:W-:Y:S02]  /*61c0*/  LEA.HI.X R11, R4, UR41, R5, 0x1, P3 ;  /* 0x00000029040b7c11 */ /* 0x000fe400098f0c05 */
[----:B------:R-:W-:-:S13]  /*61d0*/  ISETP.GE.AND P3, PT, R152, UR49, PT ;  /* 0x0000003198007c0c */ /* 0x000fda000bf66270 */
[----:B------:R-:W2:Y:S04]  /*61e0*/  @!P3 LDS.128 R4, [R14] ;  /* 0x000000000e04b984 */ /* 0x000ea80000000c00 */
[----:B--2---:R-:W-:Y:S01]  /*61f0*/  @!P3 STG.E.128 desc[UR42][R10.64], R4 ;  /* 0x000000040a00b986 */ /* 0x004fe2000c101d2a */
[----:B------:R-:W-:-:S13]  /*6200*/  ISETP.GE.AND P3, PT, R3, UR49, PT ;  /* 0x0000003103007c0c */ /* 0x000fda000bf66270 */
[----:B------:R-:W2:Y:S04]  /*6210*/  @!P3 LDS.128 R4, [R13] ;  /* 0x000000000d04b984 */ /* 0x000ea80000000c00 */
[----:B--2---:R-:W-:Y:S01]  /*6220*/  @!P3 STG.E.128 desc[UR42][R10.64+0x40], R4 ;  /* 0x000040040a00b986 */ /* 0x004fe2000c101d2a */
[----:B------:R-:W-:-:S13]  /*6230*/  ISETP.GE.AND P3, PT, R51, UR49, PT ;  /* 0x0000003133007c0c */ /* 0x000fda000bf66270 */
[----:B------:R-:W2:Y:S04]  /*6240*/  @!P3 LDS.128 R4, [R14+0x3000] ;  /* 0x003000000e04b984 */ /* 0x000ea80000000c00 */
        /* <DEDUP_REMOVED lines=10> */
[----:B------:R-:W-:-:S13]  /*62f0*/  ISETP.NE.AND P3, PT, R67, RZ, PT ;  /* 0x000000ff4300720c */ /* 0x000fda0003f65270 */
[----:B------:R-:W2:Y:S04]  /*6300*/  @P3 LDS.128 R4, [R14+0x9000] ;  /* 0x009000000e043984 */ /* 0x000ea80000000c00 */
[----:B--2---:R-:W-:Y:S01]  /*6310*/  @P3 STG.E.128 desc[UR42][R10.64+0x180], R4 ;  /* 0x000180040a003986 */ /* 0x004fe2000c101d2a */
[----:B------:R-:W-:-:S13]  /*6320*/  ISETP.NE.AND P3, PT, R66, RZ, PT ;  /* 0x000000ff4200720c */ /* 0x000fda0003f65270 */
[----:B------:R-:W2:Y:S04]  /*6330*/  @P3 LDS.128 R4, [R13+0x9000] ;  /* 0x009000000d043984 */ /* 0x000ea80000000c00 */
[----:B--2---:R2:W-:Y:S02]  /*6340*/  @P3 STG.E.128 desc[UR42][R10.64+0x1c0], R4 ;  /* 0x0001c0040a003986 */ /* 0x0045e4000c101d2a */
.L_x_3666:
[----:B------:R-:W-:Y:S05]  /*6350*/  BSYNC B0 ;  /* 0x0000000000007941 */ /* 0x000fea0003800000 */
.L_x_3665:
[----:B------:R-:W-:Y:S01]  /*6360*/  ISETP.GE.AND P3, PT, R156, R72, PT ;  /* 0x000000489c00720c */ /* 0x000fe20003f66270 */
[----:B------:R-:W-:-:S12]  /*6370*/  BSSY B0, `(.L_x_3667) ;  /* 0x0000024000007945 */ /* 0x000fd80003800000 */
[----:B------:R-:W-:Y:S05]  /*6380*/  @P3 BRA `(.L_x_3668) ;  /* 0x0000000000883947 */ /* 0x000fea0003800000 */
[----:B--2---:R-:W-:Y:S01]  /*6390*/  IADD3 R7, P3, R8, 0x40, RZ ;  /* 0x0000004008077810 */ /* 0x004fe20007f7e0ff */
[----:B------:R-:W-:Y:S02]  /*63a0*/  IMAD.MOV.U32 R4, RZ, RZ, R40 ;  /* 0x000000ffff047224 */ /* 0x000fe400078e0028 */
        /* <DEDUP_REMOVED lines=31> */
[----:B--2---:R3:W-:Y:S02]  /*65a0*/  @P3 STG.E.128 desc[UR42][R8.64+0x1c0], R4 ;  /* 0x0001c00408003986 */ /* 0x0047e4000c101d2a */
.L_x_3668:
[----:B------:R-:W-:Y:S05]  /*65b0*/  BSYNC B0 ;  /* 0x0000000000007941 */ /* 0x000fea0003800000 */
.L_x_3667:
[----:B------:R-:W-:Y:S01]  /*65c0*/  @!PT LDS RZ, [RZ] ;  /* 0x00000000fffff984 */ /* 0x000fe20000000800 */
[----:B------:R-:W-:Y:S01]  /*65d0*/  @!PT LDS RZ, [RZ] ;  /* 0x00000000fffff984 */ /* 0x000fe20000000800 */
[----:B------:R-:W-:Y:S01]  /*65e0*/  @!PT LDS RZ, [RZ] ;  /* 0x00000000fffff984 */ /* 0x000fe20000000800 */
[----:B------:R-:W-:Y:S01]  /*65f0*/  @!PT LDS RZ, [RZ] ;  /* 0x00000000fffff984 */ /* 0x000fe20000000800 */
[----:B------:R4:W-:Y:S06]  /*6600*/  MEMBAR.ALL.CTA ;  /* 0x0000000000007992 */ /* 0x0009ec0000008000 */
[----:B----4-:R-:W4:Y:S02]  /*6610*/  FENCE.VIEW.ASYNC.S ;  /* 0x00000000000073c6 */ /* 0x010f240000000000 */
[----:B----4-:R4:W-:Y:S01]  /*6620*/  BAR.SYNC.DEFER_BLOCKING R12, 0x80 ;  /* 0x0002000c0000751d */ /* 0x0109e20000010000 */
[----:B------:R-:W-:Y:S01]  /*6630*/  ISETP.NE.AND P5, PT, R69, RZ, PT ;  /* 0x000000ff4500720c */ /* 0x000fe20003fa5270 */
[----:B------:R-:W-:-:S02]  /*6640*/  VIADD R23, R23, 0x1 ;  /* 0x0000000117177836 */ /* 0x000fc40000000000 */
[----:B01----:R-:W-:-:S03]  /*6650*/  @!P4 VIADD R68, R68, 0x324c0 ;  /* 0x000324c04444c836 */ /* 0x003fc60000000000 */
[C---:B------:R-:W-:Y:S02]  /*6660*/  ISETP.NE.AND P3, PT, R23.reuse, 0x2, PT ;  /* 0x000000021700780c */ /* 0x040fe40003f65270 */
[----:B------:R-:W-:Y:S02]  /*6670*/  @!P4 PRMT R68, RZ, 0x654, R68 ;  /* 0x00000654ff44c816 */ /* 0x000fe40000000044 */
[----:B--23--:R-:W-:Y:S02]  /*6680*/  SEL R5, RZ, 0x1, P3 ;  /* 0x00000001ff057807 */ /* 0x00cfe40001800000 */
[----:B------:R-:W-:Y:S02]  /*6690*/  SEL R23, R23, RZ, P3 ;  /* 0x000000ff17177207 */ /* 0x000fe40001800000 */
[----:B------:R-:W-:Y:S01]  /*66a0*/  LOP3.LUT R158, R158, R5, RZ, 0x3c, !PT ;  /* 0x000000059e9e7212 */ /* 0x000fe200078e3cff */
[----:B------:R4:W-:Y:S01]  /*66b0*/  @!P4 SYNCS.ARRIVE.TRANS64.RED.A1T0 RZ, [R68+URZ], RZ ;  /* 0x000000ff44ffc9a7 */ /* 0x0009e2000810043f */
[----:B------:R-:W-:Y:S05]  /*66c0*/  @P5 BRA `(.L_x_3669) ;  /* 0xffffffc800005947 */ /* 0x000fea000383ffff */
[----:B------:R-:W0:Y:S01]  /*66d0*/  S2R R4, SR_TID.X ;  /* 0x0000000000047919 */ /* 0x000e220000002100 */
[----:B------:R-:W-:Y:S02]  /*66e0*/  PLOP3.LUT P0, PT, PT, PT, PT, 0x8, 0x0 ;  /* 0x000000000000781c */ /* 0x000fe40003f0e170 */
[----:B0-----:R-:W-:-:S04]  /*66f0*/  SHF.R.U32.HI R4, RZ, 0x7, R4 ;  /* 0x00000007ff047819 */ /* 0x001fc80000011604 */
[----:B------:R-:W-:-:S13]  /*6700*/  ISETP.NE.AND P5, PT, R4, 0x1, PT ;  /* 0x000000010400780c */ /* 0x000fda0003fa5270 */
[----:B------:R-:W-:Y:S06]  /*6710*/  @!P5 BAR.ARV 0x9, 0x100 ;  /* 0x024400000000db1d */ /* 0x000fec0000002000 */
.L_x_3613:
[----:B------:R-:W0:Y:S01]  /*6720*/  S2R R0, SR_TID.X ;  /* 0x0000000000007919 */ /* 0x000e220000002100 */
[----:B------:R-:W1:Y:S01]  /*6730*/  LDC R19, c[0x0][0x448] ;  /* 0x00011200ff137b82 */ /* 0x000e620000000800 */
[----:B----4-:R-:W-:Y:S01]  /*6740*/  IMAD.MOV.U32 R12, RZ, RZ, 0x3000 ;  /* 0x00003000ff0c7424 */ /* 0x010fe200078e00ff */
[----:B------:R-:W2:Y:S01]  /*6750*/  S2R R3, SR_SWINHI ;  /* 0x0000000000037919 */ /* 0x000ea20000002f00 */
[----:B------:R-:W-:Y:S02]  /*6760*/  IMAD.U32 R13, RZ, RZ, UR38 ;  /* 0x00000026ff0d7e24 */ /* 0x000fe4000f8e00ff */
[----:B------:R-:W-:Y:S01]  /*6770*/  IMAD.MOV.U32 R14, RZ, RZ, 0x1 ;  /* 0x00000001ff0e7424 */ /* 0x000fe200078e00ff */
[----:B------:R-:W-:Y:S01]  /*6780*/  STL [R1+0x70], R89 ;  /* 0x0000705901007387 */ /* 0x000fe20000100800 */
[----:B------:R-:W-:Y:S01]  /*6790*/  IMAD.MOV.U32 R15, RZ, RZ, RZ ;  /* 0x000000ffff0f7224 */ /* 0x000fe200078e00ff */
[----:B------:R-:W3:Y:S01]  /*67a0*/  LDC R18, c[0x0][0xa80] ;  /* 0x0002a000ff127b82 */ /* 0x000ee20000000800 */
[----:B------:R-:W-:Y:S01]  /*67b0*/  IMAD.MOV.U32 R5, RZ, RZ, 0x100 ;  /* 0x00000100ff057424 */ /* 0x000fe200078e00ff */
[----:B------:R4:W-:Y:S01]  /*67c0*/  STL.64 [R1+0x18], R12 ;  /* 0x0000180c01007387 */ /* 0x0009e20000100a00 */
[----:B------:R-:W-:-:S02]  /*67d0*/  IMAD.MOV.U32 R6, RZ, RZ, 0x1 ;  /* 0x00000001ff067424 */ /* 0x000fc400078e00ff */
[----:B------:R-:W-:Y:S01]  /*67e0*/  IMAD.MOV.U32 R7, RZ, RZ, RZ ;  /* 0x000000ffff077224 */ /* 0x000fe200078e00ff */
[----:B------:R1:W-:Y:S01]  /*67f0*/  STL.64 [R1+0x60], R14 ;  /* 0x0000600e01007387 */ /* 0x0003e20000100a00 */
[----:B------:R-:W-:Y:S02]  /*6800*/  IMAD.MOV.U32 R8, RZ, RZ, 0xc000 ;  /* 0x0000c000ff087424 */ /* 0x000fe400078e00ff */
[----:B------:R-:W-:Y:S01]  /*6810*/  IMAD.U32 R9, RZ, RZ, UR38 ;  /* 0x00000026ff097e24 */ /* 0x000fe2000f8e00ff */
[----:B------:R-:W-:Y:S01]  /*6820*/  STL.128 [R1+0x230], RZ ;  /* 0x000230ff01007387 */ /* 0x000fe20000100c00 */
[----:B------:R-:W-:Y:S02]  /*6830*/  IMAD.MOV.U32 R11, RZ, RZ, 0x100 ;  /* 0x00000100ff0b7424 */ /* 0x000fe400078e00ff */
[----:B------:R-:W-:Y:S01]  /*6840*/  IMAD.U32 R34, RZ, RZ, UR37 ;  /* 0x00000025ff227e24 */ /* 0x000fe2000f8e00ff */
[----:B------:R-:W-:Y:S01]  /*6850*/  STL.128 [R1+0x240], RZ ;  /* 0x000240ff01007387 */ /* 0x000fe20000100c00 */
[----:B------:R-:W-:-:S03]  /*6860*/  IMAD.U32 R72, RZ, RZ, UR37 ;  /* 0x00000025ff487e24 */ /* 0x000fc6000f8e00ff */
[----:B------:R-:W-:Y:S02]  /*6870*/  STL.128 [R1+0x260], RZ ;  /* 0x000260ff01007387 */ /* 0x000fe40000100c00 */
[----:B------:R-:W-:Y:S02]  /*6880*/  IADD3 R72, P5, R72, 0x70, RZ ;  /* 0x0000007048487810 */ /* 0x000fe40007fbe0ff */
[----:B0-----:R-:W-:Y:S01]  /*6890*/  LOP3.LUT R0, R0, 0x7f, RZ, 0xc0, !PT ;  /* 0x0000007f00007812 */ /* 0x001fe200078ec0ff */
[----:B------:R-:W-:Y:S03]  /*68a0*/  STL.128 [R1+0x270], RZ ;  /* 0x000270ff01007387 */ /* 0x000fe60000100c00 */
[----:B------:R-:W-:Y:S01]  /*68b0*/  ISETP.NE.AND P1, PT, R0, RZ, PT ;  /* 0x000000ff0000720c */ /* 0x000fe20003f25270 */
[----:B------:R-:W-:Y:S01]  /*68c0*/  STL.128 [R1+0x280], RZ ;  /* 0x000280ff01007387 */ /* 0x000fe20000100c00 */
[----:B------:R-:W-:-:S02]  /*68d0*/  MOV R26, R2 ;  /* 0x00000002001a7202 */ /* 0x000fc40000000f00 */
[----:B--2---:R-:W-:Y:S02]  /*68e0*/  MOV R27, R3 ;  /* 0x00000003001b7202 */ /* 0x004fe40000000f00 */
[----:B------:R-:W-:Y:S01]  /*68f0*/  SEL R4, RZ, 0x1, P1 ;  /* 0x00000001ff047807 */ /* 0x000fe20000800000 */
[----:B------:R-:W-:Y:S01]  /*6900*/  STL.128 [R1+0x290], RZ ;  /* 0x000290ff01007387 */ /* 0x000fe20000100c00 */
[C---:B----4-:R-:W-:Y:S02]  /*6910*/  IADD3 R12, P1, R26.reuse, 0x32430, RZ ;  /* 0x000324301a0c7810 */ /* 0x050fe40007f3e0ff */
[C---:B------:R-:W-:Y:S01]  /*6920*/  IADD3 R0, P3, R26.reuse, 0x32450, RZ ;  /* 0x000324501a007810 */ /* 0x040fe20007f7e0ff */
[----:B------:R0:W-:Y:S01]  /*6930*/  STL.128 [R1+0x20], R4 ;  /* 0x0000200401007387 */ /* 0x0001e20000100c00 */
[C---:B------:R-:W-:Y:S01]  /*6940*/  IADD3 R3, P4, R26.reuse, 0x32460, RZ ;  /* 0x000324601a037810 */ /* 0x040fe20007f9e0ff */
[----:B------:R-:W-:Y:S01]  /*6950*/  IMAD.X R13, RZ, RZ, R27, P1 ;  /* 0x000000ffff0d7224 */ /* 0x000fe200008e061b */
[----:B-1----:R-:W-:Y:S01]  /*6960*/  ISETP.NE.AND P1, PT, R19, 0x1, PT ;  /* 0x000000011300780c */ /* 0x002fe20003f25270 */
[----:B------:R-:W-:Y:S01]  /*6970*/  IMAD.MOV.U32 R10, RZ, RZ, R4 ;  /* 0x000000ffff0a7224 */ /* 0x000fe200078e0004 */
[----:B------:R-:W-:Y:S01]  /*6980*/  IADD3 R14, P2, R26, 0x32440, RZ ;  /* 0x000324401a0e7810 */ /* 0x000fe20007f5e0ff */
[----:B------:R-:W-:Y:S01]  /*6990*/  STL.128 [R1+0x2a0], RZ ;  /* 0x0002a0ff01007387 */ /* 0x000fe20000100c00 */
[----:B------:R-:W-:-:S03]  /*69a0*/  IMAD.U32 R19, RZ, RZ, UR37 ;  /* 0x00000025ff137e24 */ /* 0x000fc6000f8e00ff */
[----:B------:R-:W-:Y:S01]  /*69b0*/  IMAD.X R15, RZ, RZ, R27, P2 ;  /* 0x000000ffff0f7224 */ /* 0x000fe200010e061b */
[----:B------:R-:W-:Y:S01]  /*69c0*/  STL.128 [R1+0x50], R8 ;  /* 0x0000500801007387 */ /* 0x000fe20000100c00 */
[----:B------:R-:W-:-:S03]  /*69d0*/  IADD3 R19, P2, R19, 0x230, RZ ;  /* 0x0000023013137810 */ /* 0x000fc60007f5e0ff */
[----:B------:R-:W-:Y:S01]  /*69e0*/  STL.64 [R1+0x8], R12 ;  /* 0x0000080c01007387 */ /* 0x000fe20000100a00 */
[--C-:B0-----:R-:W-:Y:S02]  /*69f0*/  IMAD.X R5, RZ, RZ, R27.reuse, P3 ;  /* 0x000000ffff057224 */ /* 0x101fe400018e061b */
[----:B------:R-:W-:Y:S01]  /*6a00*/  IMAD.X R7, RZ, RZ, R27, P4 ;  /* 0x000000ffff077224 */ /* 0x000fe200020e061b */
[----:B------:R-:W-:Y:S01]  /*6a10*/  STL.64 [R1+0x10], R14 ;  /* 0x0000100e01007387 */ /* 0x000fe20000100a00 */
[----:B------:R-:W-:Y:S01]  /*6a20*/  IMAD.MOV.U32 R4, RZ, RZ, R0 ;  /* 0x000000ffff047224 */ /* 0x000fe200078e0000 */
[----:B------:R-:W-:Y:S01]  /*6a30*/  IADD3 R34, P4, R34, 0x38, RZ ;  /* 0x0000003822227810 */ /* 0x000fe20007f9e0ff */
[----:B------:R-:W-:Y:S01]  /*6a40*/  IMAD.MOV.U32 R6, RZ, RZ, R3 ;  /* 0x000000ffff067224 */ /* 0x000fe200078e0003 */
[----:B------:R-:W-:Y:S01]  /*6a50*/  STL.64 [R1+0x30], R14 ;  /* 0x0000300e01007387 */ /* 0x000fe20000100a00 */
[----:B------:R-:W0:Y:S01]  /*6a60*/  @P1 LDC R3, c[0x0][0x44c] ;  /* 0x00011300ff031b82 */ /* 0x000e220000000800 */
[----:B------:R-:W-:-:S02]  /*6a70*/  VIADD R0, R194, 0x7f ;  /* 0x0000007fc2007836 */ /* 0x000fc40000000000 */
[----:B------:R-:W-:Y:S04]  /*6a80*/  STL.128 [R1+0x40], R4 ;  /* 0x0000400401007387 */ /* 0x000fe80000100c00 */
[----:B------:R1:W-:Y:S04]  /*6a90*/  STL.64 [R1+0x68], R6 ;  /* 0x0000680601007387 */ /* 0x0003e80000100a00 */
[----:B------:R-:W-:Y:S04]  /*6aa0*/  STL.128 [R1+0x2b0], RZ ;  /* 0x0002b0ff01007387 */ /* 0x000fe80000100c00 */
[----:B------:R-:W-:Y:S01]  /*6ab0*/  STL.128 [R1+0x2c0], RZ ;  /* 0x0002c0ff01007387 */ /* 0x000fe20000100c00 */
[----:B-1----:R-:W1:Y:S03]  /*6ac0*/  @P1 LDC R6, c[0x0][0x450] ;  /* 0x00011400ff061b82 */ /* 0x002e660000000800 */
[----:B------:R-:W-:Y:S04]  /*6ad0*/  STL.128 [R1+0x2d0], RZ ;  /* 0x0002d0ff01007387 */ /* 0x000fe80000100c00 */
[----:B------:R-:W-:Y:S01]  /*6ae0*/  STL.128 [R1+0x2e0], RZ ;  /* 0x0002e0ff01007387 */ /* 0x000fe20000100c00 */
[----:B0-----:R-:W-:Y:S01]  /*6af0*/  @P1 IMAD.HI.U32 R3, R0, R3, RZ ;  /* 0x0000000300031227 */ /* 0x001fe200078e00ff */
[----:B------:R-:W0:Y:S02]  /*6b00*/  LDC.64 R4, c[0x0][0xad8] ;  /* 0x0002b600ff047b82 */ /* 0x000e240000000a00 */
[----:B------:R-:W-:Y:S04]  /*6b10*/  STL.128 [R1+0x2f0], RZ ;  /* 0x0002f0ff01007387 */ /* 0x000fe80000100c00 */
[----:B------:R-:W-:Y:S04]  /*6b20*/  STL.128 [R1+0x300], RZ ;  /* 0x000300ff01007387 */ /* 0x000fe80000100c00 */
[----:B------:R-:W-:Y:S04]  /*6b30*/  STL.128 [R1+0x310], RZ ;  /* 0x000310ff01007387 */ /* 0x000fe80000100c00 */
[----:B------:R-:W-:Y:S01]  /*6b40*/  STL.128 [R1+0x320], RZ ;  /* 0x000320ff01007387 */ /* 0x000fe20000100c00 */
[----:B-1----:R-:W-:-:S03]  /*6b50*/  @P1 SHF.R.U32.HI R0, RZ, R6, R3 ;  /* 0x00000006ff001219 */ /* 0x002fc60000011603 */
[----:B------:R-:W-:Y:S04]  /*6b60*/  STL.128 [R1+0x330], RZ ;  /* 0x000330ff01007387 */ /* 0x000fe80000100c00 */
[----:B------:R-:W-:Y:S01]  /*6b70*/  STL.128 [R1+0x340], RZ ;  /* 0x000340ff01007387 */ /* 0x000fe20000100c00 */
[----:B0-----:R-:W-:-:S03]  /*6b80*/  ISETP.GE.AND P6, PT, R5, 0x1, PT ;  /* 0x000000010500780c */ /* 0x001fc60003fc6270 */
        /* <DEDUP_REMOVED lines=18> */
[----:B------:R-:W-:Y:S04]  /*6cb0*/  STL.64 [R1+0x38], RZ ;  /* 0x000038ff01007387 */ /* 0x000fe80000100a00 */
[----:B---3--:R0:W-:Y:S02]  /*6cc0*/  STL [R1+0x250], R18 ;  /* 0x0002501201007387 */ /* 0x0081e40000100800 */
[----:B0-----:R-:W-:-:S05]  /*6cd0*/  IMAD.U32 R18, RZ, RZ, UR37 ;  /* 0x00000025ff127e24 */ /* 0x001fca000f8e00ff */
[----:B------:R-:W-:Y:S01]  /*6ce0*/  IADD3 R18, P3, R18, 0x260, RZ ;  /* 0x0000026012127810 */ /* 0x000fe20007f7e0ff */
[----:B------:R-:W-:-:S12]  /*6cf0*/  @P0 BRA `(.L_x_3670) ;  /* 0x00000000000c0947 */ /* 0x000fd80003800000 */
[----:B------:R-:W0:Y:S01]  /*6d00*/  FENCE.VIEW.ASYNC.G ;  /* 0x00000000000073c6 */ /* 0x000e220000000100 */
[----:B------:R-:W-:Y:S05]  /*6d10*/  WARPSYNC.ALL ;  /* 0x0000000000007948 */ /* 0x000fea0003800000 */
[----:B0-----:R-:W-:Y:S06]  /*6d20*/  BAR.ARV 0xc, 0x180 ;  /* 0x0306000000007b1d */ /* 0x001fec0000002000 */
.L_x_3670:
[----:B------:R-:W-:Y:S02]  /*6d30*/  IMAD.IADD R3, R231, 0x1, R0 ;  /* 0x00000001e7037824 */ /* 0x000fe400078e0200 */
[----:B------:R-:W-:Y:S02]  /*6d40*/  IMAD.X R47, RZ, RZ, UR36, P2 ;  /* 0x00000024ff2f7e24 */ /* 0x000fe400090e06ff */
[----:B------:R-:W-:Y:S02]  /*6d50*/  IMAD.X R42, RZ, RZ, UR36, P3 ;  /* 0x00000024ff2a7e24 */ /* 0x000fe400098e06ff */
[----:B------:R-:W-:Y:S02]  /*6d60*/  IMAD.X R39, RZ, RZ, UR36, P4 ;  /* 0x00000024ff277e24 */ /* 0x000fe4000a0e06ff */
[----:B------:R-:W-:Y:S02]  /*6d70*/  IMAD.X R73, RZ, RZ, UR36, P5 ;  /* 0x00000024ff497e24 */ /* 0x000fe4000a8e06ff */
        /* <DEDUP_REMOVED lines=13> */
.L_x_3673:
[----:B------:R-:W-:-:S13]  /*6e50*/  ISETP.NE.AND P0, PT, R5, 0x1, PT ;  /* 0x000000010500780c */ /* 0x000fda0003f05270 */
[----:B------:R-:W0:Y:S02]  /*6e60*/  @P0 LDC.64 R6, c[0x0][0xae0] ;  /* 0x0002b800ff060b82 */ /* 0x000e240000000a00 */
[----:B0-----:R-:W-:-:S05]  /*6e70*/  @P0 IMAD.HI.U32 R6, R0, R6, RZ ;  /* 0x0000000600060227 */ /* 0x001fca00078e00ff */
[----:B------:R-:W-:-:S07]  /*6e80*/  @P0 SHF.R.U32.HI R0, RZ, R7, R6 ;  /* 0x00000007ff000219 */ /* 0x000fce0000011606 */
.L_x_3674:
[----:B------:R-:W-:Y:S05]  /*6e90*/  BSYNC B0 ;  /* 0x0000000000007941 */ /* 0x000fea0003800000 */
.L_x_3672:
[----:B------:R-:W-:-:S05]  /*6ea0*/  IMAD R3, R0, R5, R5 ;  /* 0x0000000500037224 */ /* 0x000fca00078e0205 */
[----:B------:R-:W-:-:S07]  /*6eb0*/  VIMNMX R4, R4, R3, PT ;  /* 0x0000000304047248 */ /* 0x000fce0003fe0100 */
.L_x_3671:
[----:B------:R-:W0:Y:S01]  /*6ec0*/  @P1 LDC R3, c[0x0][0x44c] ;  /* 0x00011300ff031b82 */ /* 0x000e220000000800 */
[----:B------:R-:W-:Y:S01]  /*6ed0*/  VIADD R4, R4, 0x5f ;  /* 0x0000005f04047836 */ /* 0x000fe20000000000 */
[----:B------:R-:W-:Y:S01]  /*6ee0*/  ULDC UR4, c[0x0][0xad4] ;  /* 0x0002b50000047ab9 */ /* 0x000fe20000000800 */
[----:B------:R-:W-:Y:S02]  /*6ef0*/  IMAD.MOV.U32 R0, RZ, RZ, R194 ;  /* 0x000000ffff007224 */ /* 0x000fe400078e00c2 */
[----:B------:R-:W-:-:S03]  /*6f00*/  IMAD.HI R4, R4, 0x2aaaaaab, RZ ;  /* 0x2aaaaaab04047827 */ /* 0x000fc600078e02ff */
[----:B------:R-:W1:Y:S01]  /*6f10*/  @P1 LDC R7, c[0x0][0x450] ;  /* 0x00011400ff071b82 */ /* 0x000e620000000800 */
        /* <DEDUP_REMOVED lines=18> */
.L_x_3677:
[----:B------:R-:W-:-:S13]  /*7040*/  ISETP.NE.AND P0, PT, R5, 0x1, PT ;  /* 0x000000010500780c */ /* 0x000fda0003f05270 */
[----:B------:R-:W0:Y:S02]  /*7050*/  @P0 LDC.64 R6, c[0x0][0xae0] ;  /* 0x0002b800ff060b82 */ /* 0x000e240000000a00 */
[----:B0-----:R-:W-:-:S05]  /*7060*/  @P0 IMAD.HI.U32 R6, R0, R6, RZ ;  /* 0x0000000600060227 */ /* 0x001fca00078e00ff */
[----:B------:R-:W-:-:S07]  /*7070*/  @P0 SHF.R.U32.HI R0, RZ, R7, R6 ;  /* 0x00000007ff000219 */ /* 0x000fce0000011606 */
.L_x_3678:
[----:B------:R-:W-:Y:S05]  /*7080*/  BSYNC B0 ;  /* 0x0000000000007941 */ /* 0x000fea0003800000 */
.L_x_3676:
[----:B------:R-:W-:-:S05]  /*7090*/  IMAD R0, R0, R5, RZ ;  /* 0x0000000500007224 */ /* 0x000fca00078e02ff */
[----:B------:R-:W-:-:S07]  /*70a0*/  VIMNMX R3, R3, R0, !PT ;  /* 0x0000000003037248 */ /* 0x000fce0007fe0100 */
.L_x_3675:
        /* <DEDUP_REMOVED lines=39> */
.L_x_3680:
[----:B------:R-:W-:Y:S05]  /*7320*/  BSYNC B0 ;  /* 0x0000000000007941 */ /* 0x000fea0003800000 */
.L_x_3679:
[----:B------:R-:W-:Y:S01]  /*7330*/  IMAD R189, R203, R204, R189 ;  /* 0x000000cccbbd7224 */ /* 0x000fe200078e02bd */
[----:B------:R-:W-:-:S04]  /*7340*/  PLOP3.LUT P0, PT, PT, PT, PT, 0x80, 0x0 ;  /* 0x000000000000781c */ /* 0x000fc80003f0f070 */
[----:B------:R-:W-:-:S04]  /*7350*/  VIADDMNMX R204, R189, R204, R45, PT ;  /* 0x000000ccbdcc7246 */ /* 0x000fc8000380012d */
[----:B------:R-:W-:-:S13]  /*7360*/  ISETP.GT.AND P1, PT, R204, R189, PT ;  /* 0x000000bdcc00720c */ /* 0x000fda0003f24270 */
[----:B------:R-:W-:Y:S05]  /*7370*/  @!P1 BRA `(.L_x_3681) ;  /* 0x0000025400809947 */ /* 0x000fea0003800000 */
[----:B------:R0:W-:Y:S01]  /*7380*/  STL.64 [R1+0x78], RZ ;  /* 0x000078ff01007387 */ /* 0x0001e20000100a00 */
[----:B------:R-:W-:Y:S01]  /*7390*/  IMAD.U32 R32, RZ, RZ, UR37 ;  /* 0x00000025ff207e24 */ /* 0x000fe2000f8e00ff */
[----:B------:R-:W-:Y:S01]  /*73a0*/  UMOV UR4, 0xffffffff ;  /* 0xffffffff00047882 */ /* 0x000fe20000000000 */
[----:B------:R-:W-:Y:S02]  /*73b0*/  IMAD.U32 R24, RZ, RZ, UR37 ;  /* 0x00000025ff187e24 */ /* 0x000fe4000f8e00ff */
[----:B------:R-:W-:Y:S01]  /*73c0*/  IMAD.U32 R38, RZ, RZ, UR37 ;  /* 0x00000025ff267e24 */ /* 0x000fe2000f8e00ff */
[----:B------:R-:W-:Y:S02]  /*73d0*/  IADD3 R32, P0, R32, 0xa8, RZ ;  /* 0x000000a820207810 */ /* 0x000fe40007f1e0ff */
[----:B------:R-:W-:Y:S02]  /*73e0*/  IADD3 R24, P1, R24, 0x78, RZ ;  /* 0x0000007818187810 */ /* 0x000fe40007f3e0ff */
[----:B------:R-:W-:Y:S01]  /*73f0*/  IADD3 R38, P2, R38, 0x80, RZ ;  /* 0x0000008026267810 */ /* 0x000fe20007f5e0ff */
[----:B------:R-:W-:-:S02]  /*7400*/  IMAD.X R33, RZ, RZ, UR36, P0 ;  /* 0x00000024ff217e24 */ /* 0x000fc400080e06ff */
[----:B------:R-:W-:Y:S02]  /*7410*/  IMAD.X R25, RZ, RZ, UR36, P1 ;  /* 0x00000024ff197e24 */ /* 0x000fe400088e06ff */
[----:B------:R-:W-:Y:S01]  /*7420*/  IMAD.X R53, RZ, RZ, UR36, P2 ;  /* 0x00000024ff357e24 */ /* 0x000fe200090e06ff */
[----:B0-----:R-:W-:Y:S07]  /*7430*/  BRA.DIV UR4, `(.L_x_3682) ;  /* 0x0000034204247947 */ /* 0x001fee000b800000 */
[----:B------:R-:W2:Y:S04]  /*7440*/  LDL R0, [R1+0x518] ;  /* 0x0005180001007983 */ /* 0x000ea80000100800 */
[----:B--2---:R0:W1:Y:S02]  /*7450*/  SHFL.IDX PT, R14, R0, RZ, 0x1f ;  /* 0x00001fff000e7589 */ /* 0x00406400000e0000 */
.L_x_4026:
[----:B01----:R-:W-:Y:S01]  /*7460*/  LEA.HI R0, R14, R14, RZ, 0x1 ;  /* 0x0000000e0e007211 */ /* 0x003fe200078f08ff */
[C---:B------:R-:W-:Y:S01]  /*7470*/  VIADD R63, R2.reuse, 0x18400 ;  /* 0x00018400023f7836 */ /* 0x040fe20000000000 */
[----:B------:R-:W-:Y:S01]  /*7480*/  STL.128 [R1+0xb0], RZ ;  /* 0x0000b0ff01007387 */ /* 0x000fe20000100c00 */
[----:B------:R-:W-:Y:S01]  /*7490*/  VIADD R10, R2, 0x400 ;  /* 0x00000400020a7836 */ /* 0x000fe20000000000 */
[----:B------:R-:W-:Y:S01]  /*74a0*/  LOP3.LUT R3, R0, 0x7fffe, RZ, 0xc0, !PT ;  /* 0x0007fffe00037812 */ /* 0x000fe200078ec0ff */
[----:B------:R-:W-:Y:S01]  /*74b0*/  IMAD.MOV.U32 R4, RZ, RZ, 0x1 ;  /* 0x00000001ff047424 */ /* 0x000fe200078e00ff */
[----:B------:R-:W-:Y:S01]  /*74c0*/  STL.128 [R1+0xc0], RZ ;  /* 0x0000c0ff01007387 */ /* 0x000fe20000100c00 */
[----:B------:R-:W-:Y:S01]  /*74d0*/  IMAD.MOV.U32 R5, RZ, RZ, RZ ;  /* 0x000000ffff057224 */ /* 0x000fe200078e00ff */
[----:B------:R-:W-:Y:S01]  /*74e0*/  SHF.R.U32.HI R10, RZ, 0x4, R10 ;  /* 0x00000004ff0a7819 */ /* 0x000fe2000001160a */
[----:B------:R-:W-:Y:S01]  /*74f0*/  IMAD.IADD R0, R14, 0x1, -R3 ;  /* 0x000000010e007824 */ /* 0x000fe200078e0a03 */
[----:B------:R-:W-:Y:S01]  /*7500*/  STL.128 [R1+0xd0], RZ ;  /* 0x0000d0ff01007387 */ /* 0x000fe20000100c00 */
[----:B------:R-:W-:Y:S01]  /*7510*/  VIADD R3, R2, 0x1c400 ;  /* 0x0001c40002037836 */ /* 0x000fe20000000000 */
[----:B------:R-:W-:Y:S01]  /*7520*/  LOP3.LUT R10, R10, 0x3fff, RZ, 0xc0, !PT ;  /* 0x00003fff0a0a7812 */ /* 0x000fe200078ec0ff */
[----:B------:R-:W-:Y:S01]  /*7530*/  IMAD R0, R0, 0x2000, R63 ;  /* 0x0000200000007824 */ /* 0x000fe200078e023f */
[----:B------:R-:W-:Y:S01]  /*7540*/  STL.128 [R1+0xe0], RZ ;  /* 0x0000e0ff01007387 */ /* 0x000fe20000100c00 */
[----:B------:R-:W-:Y:S01]  /*7550*/  IMAD.MOV.U32 R6, RZ, RZ, 0x1 ;  /* 0x00000001ff067424 */ /* 0x000fe200078e00ff */
[----:B------:R-:W-:Y:S01]  /*7560*/  SHF.R.U32.HI R3, RZ, 0x4, R3 ;  /* 0x00000004ff037819 */ /* 0x000fe20000011603 */
[----:B------:R-:W-:Y:S01]  /*7570*/  VIADD R11, R0, 0xa000 ;  /* 0x0000a000000b7836 */ /* 0x000fe20000000000 */
[----:B------:R-:W-:Y:S01]  /*7580*/  SHF.R.U32.HI R0, RZ, 0x4, R0 ;  /* 0x00000004ff007819 */ /* 0x000fe20000011600 */
[----:B------:R-:W-:Y:S01]  /*7590*/  IMAD.MOV.U32 R7, RZ, RZ, RZ ;  /* 0x000000ffff077224 */ /* 0x000fe200078e00ff */
[----:B------:R-:W-:Y:S01]  /*75a0*/  LOP3.LUT R3, R3, 0x3fff, RZ, 0xc0, !PT ;  /* 0x00003fff03037812 */ /* 0x000fe200078ec0ff */
[----:B------:R-:W-:Y:S01]  /*75b0*/  IMAD.MOV.U32 R8, RZ, RZ, 0x1 ;  /* 0x00000001ff087424 */ /* 0x000fe200078e00ff */
[----:B------:R-:W-:Y:S01]  /*75c0*/  SHF.R.U32.HI R11, RZ, 0x4, R11 ;  /* 0x00000004ff0b7819 */ /* 0x000fe2000001160b */
[----:B------:R-:W-:Y:S01]  /*75d0*/  IMAD.MOV.U32 R9, RZ, RZ, RZ ;  /* 0x000000ffff097224 */ /* 0x000fe200078e00ff */
[----:B------:R-:W-:Y:S01]  /*75e0*/  LOP3.LUT R3, R3, 0x10000, RZ, 0xfc, !PT ;  /* 0x0001000003037812 */ /* 0x000fe200078efcff */
[----:B------:R0:W-:Y:S01]  /*75f0*/  STL.128 [R1+0x80], R4 ;  /* 0x0000800401007387 */ /* 0x0001e20000100c00 */
[----:B------:R-:W-:Y:S01]  /*7600*/  LOP3.LUT R11, R11, 0x3fff, RZ, 0xc0, !PT ;  /* 0x00003fff0b0b7812 */ /* 0x000fe200078ec0ff */
[----:B------:R-:W-:Y:S01]  /*7610*/  IMAD.U32 R40, RZ, RZ, UR37 ;  /* 0x00000025ff287e24 */ /* 0x000fe2000f8e00ff */
[----:B------:R-:W-:Y:S01]  /*7620*/  LOP3.LUT R0, R0, 0x3fff, RZ, 0xc0, !PT ;  /* 0x00003fff00007812 */ /* 0x000fe200078ec0ff */
[----:B------:R1:W-:Y:S01]  /*7630*/  STL.64 [R1+0x90], R8 ;  /* 0x0000900801007387 */ /* 0x0003e20000100a00 */
[----:B------:R-:W-:Y:S01]  /*7640*/  LOP3.LUT R11, R11, 0x10000, RZ, 0xfc, !PT ;  /* 0x000100000b0b7812 */ /* 0x000fe200078efcff */
[----:B------:R-:W-:Y:S01]  /*7650*/  IMAD.U32 R37, RZ, RZ, UR37 ;  /* 0x00000025ff257e24 */ /* 0x000fe2000f8e00ff */
[----:B------:R-:W-:Y:S01]  /*7660*/  IADD3 R40, P5, R40, 0x90, RZ ;  /* 0x0000009028287810 */ /* 0x000fe20007fbe0ff */
[----:B------:R-:W-:Y:S01]  /*7670*/  STL.128 [R1+0xf0], RZ ;  /* 0x0000f0ff01007387 */ /* 0x000fe20000100c00 */
[----:B------:R-:W-:Y:S01]  /*7680*/  IMAD.U32 R35, RZ, RZ, UR37 ;  /* 0x00000025ff237e24 */ /* 0x000fe2000f8e00ff */
[----:B------:R-:W-:Y:S01]  /*7690*/  BSSY B6, `(.L_x_3683) ;  /* 0x0000031000067945 */ /* 0x000fe20003800000 */
[----:B------:R-:W-:Y:S01]  /*76a0*/  IADD3 R37, P0, R37, 0x88, RZ ;  /* 0x0000008825257810 */ /* 0x000fe20007f1e0ff */
[----:B------:R-:W-:Y:S01]  /*76b0*/  STL.128 [R1+0x100], RZ ;  /* 0x000100ff01007387 */ /* 0x000fe20000100c00 */
[----:B------:R-:W-:Y:S01]  /*76c0*/  IMAD.X R56, RZ, RZ, UR36, P5 ;  /* 0x00000024ff387e24 */ /* 0x000fe2000a8e06ff */
[----:B------:R-:W-:Y:S01]  /*76d0*/  LOP3.LUT P5, RZ, R63, 0x1bf, RZ, 0xc0, !PT ;  /* 0x000001bf3fff7812 */ /* 0x000fe200078ac0ff */
[----:B------:R-:W-:Y:S01]  /*76e0*/  IMAD.U32 R58, RZ, RZ, UR37 ;  /* 0x00000025ff3a7e24 */ /* 0x000fe2000f8e00ff */
[C---:B0-----:R-:W-:Y:S01]  /*76f0*/  LOP3.LUT R6, R10.reuse, 0x3000000, RZ, 0xfc, !PT ;  /* 0x030000000a067812 */ /* 0x041fe200078efcff */
[----:B------:R-:W-:Y:S01]  /*7700*/  IMAD.MOV.U32 R4, RZ, RZ, R3 ;  /* 0x000000ffff047224 */ /* 0x000fe200078e0003 */
[----:B------:R-:W-:Y:S01]  /*7710*/  LOP3.LUT R10, R10, 0x10000, RZ, 0xfc, !PT ;  /* 0x000100000a0a7812 */ /* 0x000fe200078efcff */
[----:B------:R-:W-:Y:S01]  /*7720*/  IMAD.MOV.U32 R5, RZ, RZ, 0x40000040 ;  /* 0x40000040ff057424 */ /* 0x000fe200078e00ff */
[----:B-1----:R-:W-:Y:S01]  /*7730*/  LOP3.LUT R8, R0, 0x10000, RZ, 0xfc, !PT ;  /* 0x0001000000087812 */ /* 0x002fe200078efcff */
[----:B------:R-:W-:Y:S01]  /*7740*/  IMAD.MOV.U32 R7, RZ, RZ, 0x40000040 ;  /* 0x40000040ff077424 */ /* 0x000fe200078e00ff */
[----:B------:R-:W-:Y:S01]  /*7750*/  IADD3 R35, P4, R35, 0x98, RZ ;  /* 0x0000009823237810 */ /* 0x000fe20007f9e0ff */
[----:B------:R-:W-:Y:S01]  /*7760*/  IMAD.MOV.U32 R9, RZ, RZ, 0x40000040 ;  /* 0x40000040ff097424 */ /* 0x000fe200078e00ff */
[----:B------:R-:W-:Y:S01]  /*7770*/  IADD3 R58, P3, R58, 0xa0, RZ ;  /* 0x000000a03a3a7810 */ /* 0x000fe20007f7e0ff */
[----:B------:R-:W-:Y:S01]  /*7780*/  IMAD.U32 R49, RZ, RZ, UR37 ;  /* 0x00000025ff317e24 */ /* 0x000fe2000f8e00ff */
[----:B------:R0:W-:Y:S01]  /*7790*/  STL.128 [R1+0xa0], R4 ;  /* 0x0000a00401007387 */ /* 0x0001e20000100c00 */
[----:B------:R-:W-:-:S02]  /*77a0*/  IMAD.U32 R55, RZ, RZ, UR37 ;  /* 0x00000025ff377e24 */ /* 0x000fc4000f8e00ff */
[----:B------:R-:W-:Y:S01]  /*77b0*/  IMAD.U32 R45, RZ, RZ, UR37 ;  /* 0x00000025ff2d7e24 */ /* 0x000fe2000f8e00ff */
[----:B------:R1:W-:Y:S01]  /*77c0*/  STL.64 [R1+0x98], R8 ;  /* 0x0000980801007387 */ /* 0x0003e20000100a00 */
[----:B------:R-:W-:Y:S01]  /*77d0*/  IMAD.X R52, RZ, RZ, UR36, P0 ;  /* 0x00000024ff347e24 */ /* 0x000fe200080e06ff */
[----:B------:R-:W-:Y:S01]  /*77e0*/  IADD3 R49, P2, R49, 0xb0, RZ ;  /* 0x000000b031317810 */ /* 0x000fe20007f5e0ff */
[----:B------:R-:W-:Y:S01]  /*77f0*/  IMAD.X R48, RZ, RZ, UR36, P4 ;  /* 0x00000024ff307e24 */ /* 0x000fe2000a0e06ff */
[----:B------:R-:W-:Y:S01]  /*7800*/  IADD3 R55, P1, R55, 0x110, RZ ;  /* 0x0000011037377810 */ /* 0x000fe20007f3e0ff */
[----:B------:R-:W-:Y:S01]  /*7810*/  IMAD.X R57, RZ, RZ, UR36, P3 ;  /* 0x00000024ff397e24 */ /* 0x000fe200098e06ff */
[----:B------:R-:W-:Y:S01]  /*7820*/  IADD3 R45, P0, R45, 0x118, RZ ;  /* 0x000001182d2d7810 */ /* 0x000fe20007f1e0ff */
[----:B------:R-:W-:Y:S02]  /*7830*/  IMAD.X R50, RZ, RZ, UR36, P2 ;  /* 0x00000024ff327e24 */ /* 0x000fe400090e06ff */
[----:B------:R-:W-:-:S02]  /*7840*/  IMAD.X R54, RZ, RZ, UR36, P1 ;  /* 0x00000024ff367e24 */ /* 0x000fc400088e06ff */
[----:B------:R-:W-:Y:S02]  /*7850*/  IMAD.X R43, RZ, RZ, UR36, P0 ;  /* 0x00000024ff2b7e24 */ /* 0x000fe400080e06ff */
[----:B0-----:R-:W-:Y:S02]  /*7860*/  IMAD.MOV.U32 R6, RZ, RZ, R10 ;  /* 0x000000ffff067224 */ /* 0x001fe400078e000a */
[----:B------:R-:W-:-:S05]  /*7870*/  IMAD.MOV.U32 R4, RZ, RZ, R11 ;  /* 0x000000ffff047224 */ /* 0x000fca00078e000b */
[----:B------:R1:W-:Y:S01]  /*7880*/  STL.128 [R1+0x110], R4 ;  /* 0x0001100401007387 */ /* 0x0003e20000100c00 */
[----:B------:R-:W-:Y:S05]  /*7890*/  @!P5 BRA `(.L_x_3684) ;  /* 0x000000000040d947 */ /* 0x000fea0003800000 */
[----:B------:R-:W-:Y:S01]  /*78a0*/  MOV R14, 0x0 ;  /* 0x00000000000e7802 */ /* 0x000fe20000000f00 */
[----:B------:R-:W-:Y:S01]  /*78b0*/  ULDC.64 UR4, c[0x4][0x98] ;  /* 0x0100260000047ab9 */ /* 0x000fe20000000a00 */
[----:B------:R-:W-:Y:S01]  /*78c0*/  ULDC.64 UR6, c[0x4][0xa0] ;  /* 0x0100280000067ab9 */ /* 0x000fe20000000a00 */
[----:B-1----:R-:W-:Y:S02]  /*78d0*/  IMAD.U32 R4, RZ, RZ, UR4 ;  /* 0x00000004ff047e24 */ /* 0x002fe4000f8e00ff */
        /* <DEDUP_REMOVED lines=12> */
.L_x_3684:
[----:B------:R-:W-:Y:S05]  /*79a0*/  BSYNC B6 ;  /* 0x0000000000067941 */ /* 0x000fea0003800000 */
.L_x_3683:
[----:B------:R-:W0:Y:S01]  /*79b0*/  S2R R36, SR_TID.X ;  /* 0x0000000000247919 */ /* 0x000e220000002100 */
[----:B------:R-:W2:Y:S01]  /*79c0*/  LDC.64 R10, c[0x0][0xad0] ;  /* 0x0002b400ff0a7b82 */ /* 0x000ea20000000a00 */
[----:B------:R-:W-:Y:S02]  /*79d0*/  UIADD3 UR5, UP0, UR37, 0x120, URZ ;  /* 0x0000012025057890 */ /* 0x000fe4000ff1e03f */
[----:B------:R-:W-:Y:S01]  /*79e0*/  IMAD.U32 R61, RZ, RZ, UR37 ;  /* 0x00000025ff3d7e24 */ /* 0x000fe2000f8e00ff */
[----:B------:R-:W-:Y:S01]  /*79f0*/  STL.64 [R1+0x130], R24 ;  /* 0x0001301801007387 */ /* 0x000fe20000100a00 */
[----:B------:R-:W-:Y:S01]  /*7a00*/  IMAD.U32 R41, RZ, RZ, UR37 ;  /* 0x00000025ff297e24 */ /* 0x000fe2000f8e00ff */
[----:B------:R-:W-:Y:S01]  /*7a10*/  UIADD3.X UR6, URZ, UR36, URZ, UP0, !UPT ;  /* 0x000000243f067290 */ /* 0x000fe200087fe43f */
[----:B------:R-:W-:Y:S01]  /*7a20*/  IMAD.U32 R46, RZ, RZ, UR37 ;  /* 0x00000025ff2e7e24 */ /* 0x000fe2000f8e00ff */
[----:B------:R-:W-:Y:S01]  /*7a30*/  UIADD3 UR4, UP0, UR37, 0x16c, URZ ;  /* 0x0000016c25047890 */ /* 0x000fe2000ff1e03f */
[----:B------:R-:W3:Y:S01]  /*7a40*/  LDC.64 R14, c[0x0][0xad8] ;  /* 0x0002b600ff0e7b82 */ /* 0x000ee20000000a00 */
[----:B-1----:R-:W-:Y:S01]  /*7a50*/  IMAD.U32 R8, RZ, RZ, UR5 ;  /* 0x00000005ff087e24 */ /* 0x002fe2000f8e00ff */
[----:B------:R-:W-:Y:S01]  /*7a60*/  STL.64 [R1+0x120], R196 ;  /* 0x000120c401007387 */ /* 0x000fe20000100a00 */
[----:B------:R-:W-:Y:S01]  /*7a70*/  IMAD.U32 R9, RZ, RZ, UR6 ;  /* 0x00000006ff097e24 */ /* 0x000fe2000f8e00ff */
[----:B------:R-:W-:Y:S01]  /*7a80*/  UIADD3.X UR5, URZ, UR36, URZ, UP0, !UPT ;  /* 0x000000243f057290 */ /* 0x000fe200087fe43f */
[----:B------:R-:W-:Y:S01]  /*7a90*/  IMAD.U32 R12, RZ, RZ, UR4 ;  /* 0x00000004ff0c7e24 */ /* 0x000fe2000f8e00ff */
[----:B------:R-:W-:Y:S01]  /*7aa0*/  STL.U8 [R1+0x138], RZ ;  /* 0x000138ff01007387 */ /* 0x000fe20000100000 */
[----:B------:R-:W-:Y:S01]  /*7ab0*/  ULDC UR4, c[0x0][0x3f4] ;  /* 0x0000fd0000047ab9 */ /* 0x000fe20000000800 */
[----:B------:R-:W1:Y:S01]  /*7ac0*/  LDC.64 R20, c[0x0][0xae0] ;  /* 0x0002b800ff147b82 */ /* 0x000e620000000a00 */
[----:B------:R-:W-:Y:S01]  /*7ad0*/  ISETP.LT.AND P0, PT, RZ, UR4, PT ;  /* 0x00000004ff007c0c */ /* 0x000fe2000bf01270 */
[----:B------:R4:W-:Y:S01]  /*7ae0*/  STL.64 [R1+0x128], R8 ;  /* 0x0001280801007387 */ /* 0x0009e20000100a00 */
[----:B------:R-:W-:Y:S01]  /*7af0*/  IMAD.U32 R13, RZ, RZ, UR5 ;  /* 0x00000005ff0d7e24 */ /* 0x000fe2000f8e00ff */
[----:B------:R-:W-:-:S02]  /*7b00*/  IADD3 R61, P2, R61, 0x138, RZ ;  /* 0x000001383d3d7810 */ /* 0x000fc40007f5e0ff */
[----:B------:R-:W-:Y:S02]  /*7b10*/  IADD3 R41, P3, R41, 0x128, RZ ;  /* 0x0000012829297810 */ /* 0x000fe40007f7e0ff */
[----:B------:R-:W1:Y:S01]  /*7b20*/  LDC R6, c[0x0][0x450] ;  /* 0x00011400ff067b82 */ /* 0x000e620000000800 */
[----:B--2---:R-:W-:Y:S01]  /*7b30*/  IMAD.MOV.U32 R30, RZ, RZ, R11 ;  /* 0x000000ffff1e7224 */ /* 0x004fe200078e000b */
[----:B------:R2:W-:Y:S01]  /*7b40*/  STL.64 [R1+0x170], R12 ;  /* 0x0001700c01007387 */ /* 0x0005e20000100a00 */
[----:B------:R-:W-:Y:S01]  /*7b50*/  IMAD.MOV.U32 R7, RZ, RZ, R10 ;  /* 0x000000ffff077224 */ /* 0x000fe200078e000a */
[----:B------:R-:W-:Y:S01]  /*7b60*/  IADD3 R46, P4, R46, 0x170, RZ ;  /* 0x000001702e2e7810 */ /* 0x000fe20007f9e0ff */
[----:B------:R-:W-:Y:S02]  /*7b70*/  IMAD.X R62, RZ, RZ, UR36, P2 ;  /* 0x00000024ff3e7e24 */ /* 0x000fe400090e06ff */
[----:B----4-:R-:W-:Y:S01]  /*7b80*/  IMAD.MOV.U32 R8, RZ, RZ, RZ ;  /* 0x000000ffff087224 */ /* 0x010fe200078e00ff */
[----:B------:R-:W4:Y:S01]  /*7b90*/  LDC.64 R4, c[0x0][0x448] ;  /* 0x00011200ff047b82 */ /* 0x000f220000000a00 */
[----:B---3--:R-:W-:-:S02]  /*7ba0*/  IMAD.MOV.U32 R31, RZ, RZ, R14 ;  /* 0x000000ffff1f7224 */ /* 0x008fc400078e000e */
[----:B------:R-:W-:Y:S02]  /*7bb0*/  IMAD.MOV.U32 R9, RZ, RZ, R15 ;  /* 0x000000ffff097224 */ /* 0x000fe400078e000f */
[----:B0-----:R-:W-:Y:S01]  /*7bc0*/  VIADD R0, R36, 0xffffff80 ;  /* 0xffffff8024007836 */ /* 0x001fe20000000000 */
[----:B------:R2:W-:Y:S01]  /*7bd0*/  STL.128 [R1+0x140], R28 ;  /* 0x0001401c01007387 */ /* 0x0005e20000100c00 */
[----:B------:R-:W-:Y:S02]  /*7be0*/  IMAD.U32 R36, RZ, RZ, UR37 ;  /* 0x00000025ff247e24 */ /* 0x000fe4000f8e00ff */
[----:B-1----:R-:W-:Y:S01]  /*7bf0*/  IMAD.MOV.U32 R10, RZ, RZ, R20 ;  /* 0x000000ffff0a7224 */ /* 0x002fe200078e0014 */
[----:B------:R2:W-:Y:S01]  /*7c00*/  STL [R1+0x480], R0 ;  /* 0x0004800001007387 */ /* 0x0005e20000100800 */
[----:B------:R-:W-:Y:S01]  /*7c10*/  IMAD.MOV.U32 R11, RZ, RZ, R21 ;  /* 0x000000ffff0b7224 */ /* 0x000fe200078e0015 */
[----:B------:R-:W-:Y:S01]  /*7c20*/  IADD3 R36, P1, R36, 0x13c, RZ ;  /* 0x0000013c24247810 */ /* 0x000fe20007f3e0ff */
[----:B------:R-:W-:Y:S01]  /*7c30*/  IMAD.X R59, RZ, RZ, UR36, P3 ;  /* 0x00000024ff3b7e24 */ /* 0x000fe200098e06ff */
[----:B------:R2:W-:Y:S01]  /*7c40*/  STL [R1+0x13c], R0 ;  /* 0x00013c0001007387 */ /* 0x0005e20000100800 */
[----:B------:R-:W-:-:S02]  /*7c50*/  IMAD.X R60, RZ, RZ, UR36, P4 ;  /* 0x00000024ff3c7e24 */ /* 0x000fc4000a0e06ff */
[----:B------:R-:W-:Y:S01]  /*7c60*/  IMAD.X R51, RZ, RZ, UR36, P1 ;  /* 0x00000024ff337e24 */ /* 0x000fe200088e06ff */
[----:B------:R2:W-:Y:S04]  /*7c70*/  STL.128 [R1+0x150], R8 ;  /* 0x0001500801007387 */ /* 0x0005e80000100c00 */
[----:B----4-:R2:W-:Y:S01]  /*7c80*/  STL.128 [R1+0x160], R4 ;  /* 0x0001600401007387 */ /* 0x0105e20000100c00 */
[----:B------:R-:W-:Y:S05]  /*7c90*/  @P0 BRA `(.L_x_3685) ;  /* 0x0000000000400947 */ /* 0x000fea0003800000 */
[----:B------:R-:W2:Y:S02]  /*7ca0*/  LDL R3, [R1+0x224] ;  /* 0x0002240001037983 */ /* 0x000ea40000100800 */
[----:B--2---:R-:W-:-:S04]  /*7cb0*/  LEA.HI R0, R3, R3, RZ, 0x1 ;  /* 0x0000000303007211 */ /* 0x004fc800078f08ff */
[----:B------:R-:W-:-:S05]  /*7cc0*/  LOP3.LUT R0, R0, 0xfffffffe, RZ, 0xc0, !PT ;  /* 0xfffffffe00007812 */ /* 0x000fca00078ec0ff */
[----:B------:R-:W-:-:S05]  /*7cd0*/  IMAD.IADD R0, R3, 0x1, -R0 ;  /* 0x0000000103007824 */ /* 0x000fca00078e0a00 */
[----:B------:R-:W-:-:S04]  /*7ce0*/  SHF.L.U32 R3, R0, 0x1f, RZ ;  /* 0x0000001f00037819 */ /* 0x000fc800000006ff */
[----:B------:R0:W1:Y:S03]  /*7cf0*/  SYNCS.PHASECHK.TRANS64.TRYWAIT P0, [R2+URZ+0x32400], R3 ;  /* 0x03240003020075a7 */ /* 0x000066000800017f */
[----:B-1----:R-:W-:Y:S05]  /*7d00*/  @!P0 NANOSLEEP.SYNCS 0x989680 ;  /* 0x009896800000895d */ /* 0x002fea0003900000 */
[----:B------:R-:W1:Y:S01]  /*7d10*/  @!P0 SYNCS.PHASECHK.TRANS64 P0, [R2+URZ+0x32400], R3 ;  /* 0x03240003020085a7 */ /* 0x000e62000800007f */
[----:B------:R-:W-:Y:S04]  /*7d20*/  BSSY B0, `(.L_x_3686) ;  /* 0x0000006000007945 */ /* 0x000fe80003800000 */
[----:B-1----:R-:W-:Y:S05]  /*7d30*/  @P0 BRA `(.L_x_3687) ;  /* 0x0000000000100947 */ /* 0x002fea0003800000 */
.L_x_3688:
[----:B-1----:R1:W2:Y:S02]  /*7d40*/  SYNCS.PHASECHK.TRANS64.TRYWAIT P0, [R2+URZ+0x32400], R3 ;  /* 0x03240003020075a7 */ /* 0x0022a4000800017f */
[----:B--2---:R-:W-:Y:S05]  /*7d50*/  @!P0 NANOSLEEP.SYNCS 0x989680 ;  /* 0x009896800000895d */ /* 0x004fea0003900000 */
[----:B------:R-:W2:Y:S02]  /*7d60*/  @!P0 SYNCS.PHASECHK.TRANS64 P0, [R2+URZ+0x32400], R3 ;  /* 0x03240003020085a7 */ /* 0x000ea4000800007f */
[----:B--2---:R-:W-:Y:S05]  /*7d70*/  @!P0 BRA `(.L_x_3688) ;  /* 0xfffffffc00f08947 */ /* 0x004fea000383ffff */
.L_x_3687:
[----:B------:R-:W-:Y:S05]  /*7d80*/  BSYNC B0 ;  /* 0x0000000000007941 */ /* 0x000fea0003800000 */
.L_x_3686:
[----:B------:R-:W-:Y:S05]  /*7d90*/  BRA `(.L_x_3689) ;  /* 0x0000002c000c7947 */ /* 0x000fea0003800000 */
.L_x_3685:
[----:B------:R-:W-:Y:S01]  /*7da0*/  LOP3.LUT P0, RZ, R63, 0x3ff, RZ, 0xc0, !PT ;  /* 0x000003ff3fff7812 */ /* 0x000fe2000780c0ff */
[----:B------:R-:W-:Y:S01]  /*7db0*/  ULDC.64 UR4, c[0x0][0x3f8] ;  /* 0x0000fe0000047ab9 */ /* 0x000fe20000000a00 */
[----:B--2--5:R-:W-:Y:S01]  /*7dc0*/  SHF.R.S32.HI R5, RZ, 0x1f, R44 ;  /* 0x0000001fff057819 */ /* 0x024fe2000001142c */
        /* <DEDUP_REMOVED lines=27> */
.L_x_3691:
[----:B------:R-:W-:Y:S05]  /*7f80*/  BSYNC B6 ;  /* 0x0000000000067941 */ /* 0x000fea0003800000 */
.L_x_3690:
[----:B------:R-:W2:Y:S01]  /*7f90*/  LDL R3, [R1+0x70] ;  /* 0x0000700001037983 */ /* 0x000ea20000100800 */
[----:B------:R-:W-:Y:S01]  /*7fa0*/  ULDC.U8 UR4, c[0x0][0x410] ;  /* 0x0001040000047ab9 */ /* 0x000fe20000000000 */
[----:B------:R-:W-:Y:S01]  /*7fb0*/  BSSY B0, `(.L_x_3692) ;  /* 0x0000299000007945 */ /* 0x000fe20003800000 */
[----:B------:R-:W-:Y:S01]  /*7fc0*/  ISETP.NE.AND P0, PT, RZ, UR4, PT ;  /* 0x00000004ff007c0c */ /* 0x000fe2000bf05270 */
[----:B--2---:R-:W-:-:S12]  /*7fd0*/  IMAD R0, R3, 0x80, R22 ;  /* 0x0000008003007824 */ /* 0x004fd800078e0216 */
[----:B------:R-:W-:Y:S05]  /*7fe0*/  @!P0 BRA `(.L_x_3693) ;  /* 0x0000001400708947 */ /* 0x000fea0003800000 */
[----:B------:R-:W2:Y:S01]  /*7ff0*/  LDL R20, [R1+0x484] ;  /* 0x0004840001147983 */ /* 0x000ea20000100800 */
[----:B------:R-:W0:Y:S01]  /*8000*/  LDC R69, c[0x0][0x448] ;  /* 0x00011200ff457b82 */ /* 0x000e220000000800 */
[----:B------:R-:W-:Y:S01]  /*8010*/  ULDC.64 UR4, c[0x0][0x3f8] ;  /* 0x0000fe0000047ab9 */ /* 0x000fe20000000a00 */
[----:B------:R-:W-:Y:S01]  /*8020*/  ULDC.64 UR6, c[0x0][0x408] ;  /* 0x0001020000067ab9 */ /* 0x000fe20000000a00 */
[----:B------:R-:W-:Y:S02]  /*8030*/  IMAD.MOV.U32 R25, RZ, RZ, R29 ;  /* 0x000000ffff197224 */ /* 0x000fe400078e001d */
[----:B------:R-:W-:Y:S01]  /*8040*/  IMAD.MOV.U32 R31, RZ, RZ, R63 ;  /* 0x000000ffff1f7224 */ /* 0x000fe200078e003f */
[----:B0-----:R-:W-:-:S13]  /*8050*/  ISETP.NE.AND P0, PT, R69, 0x1, PT ;  /* 0x000000014500780c */ /* 0x001fda0003f05270 */
[----:B------:R-:W0:Y:S08]  /*8060*/  @P0 LDC R4, c[0x0][0x44c] ;  /* 0x00011300ff040b82 */ /* 0x000e300000000800 */
[----:B------:R-:W1:Y:S01]  /*8070*/  @P0 LDC R5, c[0x0][0x450] ;  /* 0x00011400ff050b82 */ /* 0x000e620000000800 */
[----:B--2---:R-:W-:-:S04]  /*8080*/  IMAD R3, R20, 0x40, R0 ;  /* 0x0000004014037824 */ /* 0x004fc800078e0200 */
[----:B0-----:R-:W-:-:S05]  /*8090*/  @P0 IMAD.HI.U32 R4, R3, R4, RZ ;  /* 0x0000000403040227 */ /* 0x001fca00078e00ff */
[----:B-1----:R-:W-:-:S04]  /*80a0*/  @P0 SHF.R.U32.HI R3, RZ, R5, R4 ;  /* 0x00000005ff030219 */ /* 0x002fc80000011604 */
        /* <DEDUP_REMOVED lines=17> */
[----:B------:R0:W1:Y:S04]  /*81c0*/  SHFL.IDX PT, R3, R44, RZ, 0x1c1f ;  /* 0x001c1fff2c037589 */ /* 0x00006800000e0000 */
[----:B------:R0:W2:Y:S04]  /*81d0*/  SHFL.IDX PT, R6, R10, RZ, 0x1c1f ;  /* 0x001c1fff0a067589 */ /* 0x0000a800000e0000 */
[----:B------:R0:W3:Y:S04]  /*81e0*/  SHFL.IDX PT, R7, R66, RZ, 0x1c1f ;  /* 0x001c1fff42077589 */ /* 0x0000e800000e0000 */
[----:B------:R0:W4:Y:S02]  /*81f0*/  SHFL.IDX PT, R8, R63, RZ, 0x1c1f ;  /* 0x001c1fff3f087589 */ /* 0x00012400000e0000 */
.L_x_4032:
        /* <DEDUP_REMOVED lines=8> */
[----:B------:R-:W3:Y:S01]  /*8280*/  LDL R11, [R1+0x488] ;  /* 0x00048800010b7983 */ /* 0x000ee20000100800 */
[----:B------:R-:W-:Y:S01]  /*8290*/  ULDC UR4, c[0x0][0x3f4] ;  /* 0x0000fd0000047ab9 */ /* 0x000fe20000000800 */
[----:B--2---:R-:W-:Y:S01]  /*82a0*/  IMAD.MOV.U32 R4, RZ, RZ, R6 ;  /* 0x000000ffff047224 */ /* 0x004fe200078e0006 */
[----:B------:R-:W-:Y:S01]  /*82b0*/  ISETP.GE.AND P2, PT, R154, UR4, PT ;  /* 0x000000049a007c0c */ /* 0x000fe2000bf46270 */
[----:B-1----:R-:W-:Y:S01]  /*82c0*/  IMAD.MOV.U32 R5, RZ, RZ, R3 ;  /* 0x000000ffff057224 */ /* 0x002fe200078e0003 */
[----:B------:R-:W-:Y:S02]  /*82d0*/  ISETP.GE.AND P3, PT, R159, UR4, PT ;  /* 0x000000049f007c0c */ /* 0x000fe4000bf66270 */
[----:B------:R-:W-:-:S09]  /*82e0*/  CS2R R64, SRZ ;  /* 0x0000000000407805 */ /* 0x000fd2000001ff00 */
[----:B------:R-:W-:-:S04]  /*82f0*/  @!P2 IMAD.WIDE R4, R154, 0x2, R4 ;  /* 0x000000029a04a825 */ /* 0x000fc800078e0204 */
[----:B------:R-:W-:Y:S01]  /*8300*/  @!P3 IMAD.SHL.U32 R9, R159, 0x2, RZ ;  /* 0x000000029f09b824 */ /* 0x000fe200078e00ff */
[----:B------:R1:W5:Y:S01]  /*8310*/  @!P2 LD.E.64 R64, desc[UR42][R4.64] ;  /* 0x0000002a0440a980 */ /* 0x000362000c101b00 */
[----:B------:R-:W-:Y:S02]  /*8320*/  CS2R R30, SRZ ;  /* 0x00000000001e7805 */ /* 0x000fe4000001ff00 */
[----:B------:R-:W-:Y:S02]  /*8330*/  CS2R R28, SRZ ;  /* 0x00000000001c7805 */ /* 0x000fe4000001ff00 */
[----:B------:R-:W-:Y:S02]  /*8340*/  CS2R R24, SRZ ;  /* 0x0000000000187805 */ /* 0x000fe4000001ff00 */
[-C--:B-1----:R-:W-:Y:S02]  /*8350*/  @!P3 IADD3 R4, P0, R6, R9.reuse, RZ ;  /* 0x000000090604b210 */ /* 0x082fe40007f1e0ff */
[----:B----4-:R-:W-:Y:S01]  /*8360*/  @!P3 IADD3 R6, P1, R8, R9, RZ ;  /* 0x000000090806b210 */ /* 0x010fe20007f3e0ff */
[----:B---3--:R-:W-:-:S02]  /*8370*/  IMAD.MOV.U32 R9, RZ, RZ, R7 ;  /* 0x000000ffff097224 */ /* 0x008fc400078e0007 */
[----:B------:R-:W-:-:S05]  /*8380*/  @!P2 IMAD.WIDE R8, R154, 0x2, R8 ;  /* 0x000000029a08a825 */ /* 0x000fca00078e0208 */
[----:B------:R1:W5:Y:S01]  /*8390*/  @!P2 LD.E.64 R30, desc[UR42][R8.64] ;  /* 0x0000002a081ea980 */ /* 0x000362000c101b00 */
[----:B------:R-:W-:-:S05]  /*83a0*/  @!P3 SHF.L.U64.HI R12, R159, 0x1, R11 ;  /* 0x000000019f0cb819 */ /* 0x000fca000001020b */
[--C-:B------:R-:W-:Y:S02]  /*83b0*/  @!P3 IMAD.X R5, R3, 0x1, R12.reuse, P0 ;  /* 0x000000010305b824 */ /* 0x100fe400000e060c */
[----:B------:R-:W-:-:S03]  /*83c0*/  @!P3 IMAD.X R7, R7, 0x1, R12, P1 ;  /* 0x000000010707b824 */ /* 0x000fc600008e060c */
[----:B------:R1:W5:Y:S04]  /*83d0*/  @!P3 LD.E.64 R28, desc[UR42][R4.64] ;  /* 0x0000002a041cb980 */ /* 0x000368000c101b00 */
[----:B------:R1:W5:Y:S02]  /*83e0*/  @!P3 LD.E.64 R24, desc[UR42][R6.64] ;  /* 0x0000002a0618b980 */ /* 0x000364000c101b00 */
.L_x_3696:
[----:B------:R-:W-:Y:S05]  /*83f0*/  BSYNC B1 ;  /* 0x0000000000017941 */ /* 0x000fea0003800000 */
.L_x_3695:
[----:B-1---5:R-:W-:Y:S01]  /*8400*/  IMAD.MOV.U32 R3, RZ, RZ, R30 ;  /* 0x000000ffff037224 */ /* 0x022fe200078e001e */
[----:B------:R-:W-:Y:S01]  /*8410*/  UMOV UR4, 0xffffffff ;  /* 0xffffffff00047882 */ /* 0x000fe20000000000 */
[----:B------:R-:W-:Y:S01]  /*8420*/  IMAD.MOV.U32 R4, RZ, RZ, R31 ;  /* 0x000000ffff047224 */ /* 0x000fe200078e001f */
[----:B------:R-:W-:Y:S01]  /*8430*/  CS2R R20, SRZ ;  /* 0x0000000000147805 */ /* 0x000fe2000001ff00 */
[----:B------:R-:W-:Y:S01]  /*8440*/  IMAD.MOV.U32 R5, RZ, RZ, R24 ;  /* 0x000000ffff057224 */ /* 0x000fe200078e0018 */
[----:B------:R-:W-:Y:S01]  /*8450*/  PRMT R70, R3, 0x7610, R70 ;  /* 0x0000761003467816 */ /* 0x000fe20000000046 */
[----:B--2---:R-:W-:Y:S01]  /*8460*/  IMAD.MOV.U32 R6, RZ, RZ, R25 ;  /* 0x000000ffff067224 */ /* 0x004fe200078e0019 */
[----:B------:R-:W-:Y:S01]  /*8470*/  PRMT R80, R4, 0x7610, R80 ;  /* 0x0000761004507816 */ /* 0x000fe20000000050 */
        /* <DEDUP_REMOVED lines=10> */
[----:B------:R-:W-:Y:S06]  /*8520*/  BRA.DIV UR4, `(.L_x_3697) ;  /* 0x0000033204847947 */ /* 0x000fec000b800000 */
[----:B------:R1:W2:Y:S04]  /*8530*/  SHFL.IDX PT, R3, R44, 0x1, 0x1c1f ;  /* 0x003c1f002c037f89 */ /* 0x0002a800000e0000 */
[----:B------:R1:W0:Y:S04]  /*8540*/  SHFL.IDX PT, R6, R10, 0x1, 0x1c1f ;  /* 0x003c1f000a067f89 */ /* 0x00022800000e0000 */
[----:B---3--:R1:W3:Y:S04]  /*8550*/  SHFL.IDX PT, R7, R66, 0x1, 0x1c1f ;  /* 0x003c1f0042077f89 */ /* 0x0082e800000e0000 */
[----:B------:R1:W0:Y:S02]  /*8560*/  SHFL.IDX PT, R14, R63, 0x1, 0x1c1f ;  /* 0x003c1f003f0e7f89 */ /* 0x00022400000e0000 */
.L_x_4038:
[----:B------:R-:W5:Y:S01]  /*8570*/  LDL R5, [R1+0x224] ;  /* 0x0002240001057983 */ /* 0x000f620000100800 */
[----:B------:R-:W-:Y:S01]  /*8580*/  VIADD R0, R0, 0x40 ;  /* 0x0000004000007836 */ /* 0x000fe20000000000 */
[----:B------:R-:W-:Y:S01]  /*8590*/  BSSY B1, `(.L_x_3698) ;  /* 0x0000022000017945 */ /* 0x000fe20003800000 */
[----:B----4-:R-:W-:Y:S02]  /*85a0*/  CS2R R8, SRZ ;  /* 0x0000000000087805 */ /* 0x010fe4000001ff00 */
[----:B------:R-:W-:Y:S02]  /*85b0*/  CS2R R12, SRZ ;  /* 0x00000000000c7805 */ /* 0x000fe4000001ff00 */
[----:B01----:R-:W-:Y:S02]  /*85c0*/  CS2R R10, SRZ ;  /* 0x00000000000a7805 */ /* 0x003fe4000001ff00 */
[----:B------:R-:W-:Y:S02]  /*85d0*/  ISETP.GE.AND P0, PT, R0, R69, PT ;  /* 0x000000450000720c */ /* 0x000fe40003f06270 */
[----:B-----5:R-:W-:-:S04]  /*85e0*/  LEA.HI R4, R5, R5, RZ, 0x1 ;  /* 0x0000000505047211 */ /* 0x020fc800078f08ff */
[----:B------:R-:W-:-:S05]  /*85f0*/  LOP3.LUT R4, R4, 0xfffffffe, RZ, 0xc0, !PT ;  /* 0xfffffffe04047812 */ /* 0x000fca00078ec0ff */
[----:B------:R-:W-:-:S05]  /*8600*/  IMAD.IADD R4, R5, 0x1, -R4 ;  /* 0x0000000105047824 */ /* 0x000fca00078e0a04 */
[----:B------:R-:W-:Y:S01]  /*8610*/  SHF.L.U32 R63, R4, 0x1f, RZ ;  /* 0x0000001f043f7819 */ /* 0x000fe200000006ff */
[----:B------:R-:W-:Y:S06]  /*8620*/  @P0 BRA `(.L_x_3699) ;  /* 0x0000000000600947 */ /* 0x000fec0003800000 */
[----:B------:R-:W4:Y:S01]  /*8630*/  LDL R15, [R1+0x488] ;  /* 0x00048800010f7983 */ /* 0x000f220000100800 */
[----:B------:R-:W-:Y:S01]  /*8640*/  ULDC UR4, c[0x0][0x3f4] ;  /* 0x0000fd0000047ab9 */ /* 0x000fe20000000800 */
[----:B------:R-:W-:Y:S01]  /*8650*/  IMAD.MOV.U32 R4, RZ, RZ, R6 ;  /* 0x000000ffff047224 */ /* 0x000fe200078e0006 */
[----:B------:R-:W-:Y:S01]  /*8660*/  ISETP.GE.AND P2, PT, R154, UR4, PT ;  /* 0x000000049a007c0c */ /* 0x000fe2000bf46270 */
[----:B--2---:R-:W-:Y:S01]  /*8670*/  IMAD.MOV.U32 R5, RZ, RZ, R3 ;  /* 0x000000ffff057224 */ /* 0x004fe200078e0003 */
[----:B------:R-:W-:Y:S02]  /*8680*/  ISETP.GE.AND P3, PT, R159, UR4, PT ;  /* 0x000000049f007c0c */ /* 0x000fe4000bf66270 */
[----:B------:R-:W-:Y:S01]  /*8690*/  CS2R R12, SRZ ;  /* 0x00000000000c7805 */ /* 0x000fe2000001ff00 */
[----:B------:R-:W-:-:S08]  /*86a0*/  IMAD.MOV.U32 R8, RZ, RZ, R14 ;  /* 0x000000ffff087224 */ /* 0x000fd000078e000e */
[----:B------:R-:W-:-:S04]  /*86b0*/  @!P2 IMAD.WIDE R4, R154, 0x2, R4 ;  /* 0x000000029a04a825 */ /* 0x000fc800078e0204 */
[C---:B------:R-:W-:Y:S01]  /*86c0*/  @!P3 IMAD.SHL.U32 R9, R159.reuse, 0x2, RZ ;  /* 0x000000029f09b824 */ /* 0x040fe200078e00ff */
[----:B------:R0:W5:Y:S01]  /*86d0*/  @!P2 LD.E.64 R12, desc[UR42][R4.64] ;  /* 0x0000002a040ca980 */ /* 0x000162000c101b00 */
[----:B------:R-:W-:Y:S02]  /*86e0*/  CS2R R20, SRZ ;  /* 0x0000000000147805 */ /* 0x000fe4000001ff00 */
[----:B------:R-:W-:Y:S02]  /*86f0*/  CS2R R10, SRZ ;  /* 0x00000000000a7805 */ /* 0x000fe4000001ff00 */
[-C--:B0-----:R-:W-:Y:S02]  /*8700*/  @!P3 IADD3 R4, P0, R6, R9.reuse, RZ ;  /* 0x000000090604b210 */ /* 0x081fe40007f1e0ff */
[----:B------:R-:W-:Y:S01]  /*8710*/  @!P3 IADD3 R6, P1, R14, R9, RZ ;  /* 0x000000090e06b210 */ /* 0x000fe20007f3e0ff */
[----:B---3--:R-:W-:Y:S01]  /*8720*/  IMAD.MOV.U32 R9, RZ, RZ, R7 ;  /* 0x000000ffff097224 */ /* 0x008fe200078e0007 */
[----:B----4-:R-:W-:Y:S01]  /*8730*/  @!P3 SHF.L.U64.HI R0, R159, 0x1, R15 ;  /* 0x000000019f00b819 */ /* 0x010fe2000001020f */
[----:B------:R-:W-:Y:S01]  /*8740*/  @!P2 IMAD.WIDE R14, R154, 0x2, R8 ;  /* 0x000000029a0ea825 */ /* 0x000fe200078e0208 */
[----:B------:R-:W-:-:S03]  /*8750*/  CS2R R8, SRZ ;  /* 0x0000000000087805 */ /* 0x000fc6000001ff00 */
[--C-:B------:R-:W-:Y:S01]  /*8760*/  @!P3 IMAD.X R5, R3, 0x1, R0.reuse, P0 ;  /* 0x000000010305b824 */ /* 0x100fe200000e0600 */
[----:B------:R0:W5:Y:S01]  /*8770*/  @!P2 LD.E.64 R20, desc[UR42][R14.64] ;  /* 0x0000002a0e14a980 */ /* 0x000162000c101b00 */
[----:B------:R-:W-:-:S03]  /*8780*/  @!P3 IMAD.X R7, R7, 0x1, R0, P1 ;  /* 0x000000010707b824 */ /* 0x000fc600008e0600 */
[----:B------:R0:W5:Y:S04]  /*8790*/  @!P3 LD.E.64 R10, desc[UR42][R4.64] ;  /* 0x0000002a040ab980 */ /* 0x000168000c101b00 */
[----:B------:R0:W5:Y:S02]  /*87a0*/  @!P3 LD.E.64 R8, desc[UR42][R6.64] ;  /* 0x0000002a0608b980 */ /* 0x000164000c101b00 */
.L_x_3699:
[----:B------:R-:W-:Y:S05]  /*87b0*/  BSYNC B1 ;  /* 0x0000000000017941 */ /* 0x000fea0003800000 */
.L_x_3698:
[----:B------:R-:W1:Y:S01]  /*87c0*/  SYNCS.PHASECHK.TRANS64.TRYWAIT P0, [R2+URZ+0x32400], R63 ;  /* 0x0324003f020075a7 */ /* 0x000e62000800017f */
[----:B------:R-:W-:Y:S04]  /*87d0*/  BSSY B1, `(.L_x_3700) ;  /* 0x0000002000017945 */ /* 0x000fe80003800000 */
[----:B-1----:R-:W-:Y:S05]  /*87e0*/  @!P0 BRA `(.L_x_3701) ;  /* 0x0000033000448947 */ /* 0x002fea0003800000 */
.L_x_4039:
[----:B------:R-:W-:Y:S05]  /*87f0*/  BSYNC B1 ;  /* 0x0000000000017941 */ /* 0x000fea0003800000 */
.L_x_3700:
[----:B0--3--:R-:W3:Y:S04]  /*8800*/  LDL R7, [R1+0x478] ;  /* 0x0004780001077983 */ /* 0x009ee80000100800 */
[----:B------:R-:W4:Y:S01]  /*8810*/  LDL R6, [R1+0x70] ;  /* 0x0000700001067983 */ /* 0x000f220000100800 */
[----:B-----5:R-:W-:Y:S01]  /*8820*/  IMAD.MOV.U32 R4, RZ, RZ, R21 ;  /* 0x000000ffff047224 */ /* 0x020fe200078e0015 */
[----:B------:R-:W-:Y:S01]  /*8830*/  BSSY B1, `(.L_x_3702) ;  /* 0x0000079000017945 */ /* 0x000fe20003800000 */
[----:B------:R-:W-:-:S03]  /*8840*/  IMAD.MOV.U32 R5, RZ, RZ, R12 ;  /* 0x000000ffff057224 */ /* 0x000fc600078e000c */
[----:B------:R-:W-:Y:S01]  /*8850*/  PRMT R44, R44, 0x5410, R4 ;  /* 0x000054102c2c7816 */ /* 0x000fe20000000004 */
[----:B------:R-:W-:Y:S01]  /*8860*/  IMAD.MOV.U32 R4, RZ, RZ, R9 ;  /* 0x000000ffff047224 */ /* 0x000fe200078e0009 */
[----:B-1----:R-:W-:Y:S01]  /*8870*/  PRMT R63, R63, 0x5410, R5 ;  /* 0x000054103f3f7816 */ /* 0x002fe20000000005 */
[----:B------:R-:W-:-:S03]  /*8880*/  IMAD.MOV.U32 R5, RZ, RZ, R10 ;  /* 0x000000ffff057224 */ /* 0x000fc600078e000a */
[----:B------:R-:W-:Y:S01]  /*8890*/  PRMT R14, R4, 0x7610, R14 ;  /* 0x00007610040e7816 */ /* 0x000fe2000000000e */
[----:B------:R-:W-:-:S03]  /*88a0*/  IMAD.MOV.U32 R4, RZ, RZ, R13 ;  /* 0x000000ffff047224 */ /* 0x000fc600078e000d */
[----:B------:R-:W-:Y:S02]  /*88b0*/  PRMT R14, R14, 0x5410, R5 ;  /* 0x000054100e0e7816 */ /* 0x000fe40000000005 */
[----:B------:R-:W-:Y:S01]  /*88c0*/  PRMT R63, R4, 0x7610, R63 ;  /* 0x00007610043f7816 */ /* 0x000fe2000000003f */
[C---:B---3--:R-:W-:Y:S01]  /*88d0*/  IMAD.SHL.U32 R0, R7.reuse, 0x40, RZ ;  /* 0x0000004007007824 */ /* 0x048fe200078e00ff */
[----:B------:R-:W-:Y:S01]  /*88e0*/  LOP3.LUT P1, RZ, R7, 0x4, RZ, 0xc0, !PT ;  /* 0x0000000407ff7812 */ /* 0x000fe2000782c0ff */
[----:B----4-:R-:W-:-:S03]  /*88f0*/  IMAD R6, R6, -0x80, R69 ;  /* 0xffffff8006067824 */ /* 0x010fc600078e0245 */
[----:B--2---:R-:W-:-:S04]  /*8900*/  LOP3.LUT R3, R0, 0x1c0, RZ, 0xc0, !PT ;  /* 0x000001c000037812 */ /* 0x004fc800078ec0ff */
[----:B------:R-:W-:Y:S02]  /*8910*/  LOP3.LUT R0, R3, 0x18, R152, 0xf8, !PT ;  /* 0x0000001803007812 */ /* 0x000fe400078ef898 */
[----:B------:R-:W-:Y:S02]  /*8920*/  SHF.R.U32.HI R3, RZ, 0x3, R3 ;  /* 0x00000003ff037819 */ /* 0x000fe40000011603 */
[----:B------:R-:W-:Y:S01]  /*8930*/  VIMNMX R15, R6, 0x80, PT ;  /* 0x00000080060f7848 */ /* 0x000fe20003fe0100 */
[----:B------:R-:W-:Y:S01]  /*8940*/  IMAD.MOV.U32 R6, RZ, RZ, R11 ;  /* 0x000000ffff067224 */ /* 0x000fe200078e000b */
[----:B------:R-:W-:Y:S01]  /*8950*/  LOP3.LUT R3, R0, R3, RZ, 0x3c, !PT ;  /* 0x0000000300037212 */ /* 0x000fe200078e3cff */
[----:B------:R-:W-:Y:S01]  /*8960*/  IMAD.MOV.U32 R0, RZ, RZ, R20 ;  /* 0x000000ffff007224 */ /* 0x000fe200078e0014 */
[----:B------:R-:W-:Y:S02]  /*8970*/  ISETP.GE.AND P0, PT, R22, R15, PT ;  /* 0x0000000f1600720c */ /* 0x000fe40003f06270 */
[----:B------:R-:W-:Y:S01]  /*8980*/  PRMT R44, R6, 0x7610, R44 ;  /* 0x00007610062c7816 */ /* 0x000fe2000000002c */
[----:B------:R-:W-:-:S04]  /*8990*/  IMAD R3, R180, 0x200, R3 ;  /* 0x00000200b4037824 */ /* 0x000fc800078e0203 */
[----:B------:R-:W-:Y:S02]  /*89a0*/  IMAD R2, R3, 0x2, R2 ;  /* 0x0000000203027824 */ /* 0x000fe400078e0202 */
[----:B------:R-:W-:Y:S02]  /*89b0*/  IMAD.MOV.U32 R3, RZ, RZ, R8 ;  /* 0x000000ffff037224 */ /* 0x000fe400078e0008 */
[----:B------:R-:W-:-:S03]  /*89c0*/  VIADD R7, R2, 0x18400 ;  /* 0x0001840002077836 */ /* 0x000fc60000000000 */
[----:B------:R-:W-:Y:S01]  /*89d0*/  PRMT R0, R0, 0x5410, R3 ;  /* 0x0000541000007816 */ /* 0x000fe20000000003 */
[----:B------:R-:W-:Y:S02]  /*89e0*/  VIADD R3, R2, 0x18440 ;  /* 0x0001844002037836 */ /* 0x000fe40000000000 */
[----:B------:R-:W-:Y:S01]  /*89f0*/  @P1 VIADD R3, R7, 0xffffffc0 ;  /* 0xffffffc007031836 */ /* 0x000fe20000000000 */
[----:B------:R-:W-:Y:S06]  /*8a00*/  @P0 BRA `(.L_x_3703) ;  /* 0x00000004006c0947 */ /* 0x000fec0003800000 */
[----:B------:R-:W0:Y:S01]  /*8a10*/  LDC R4, c[0x0][0x3f4] ;  /* 0x0000fd00ff047b82 */ /* 0x000e220000000800 */
[----:B------:R-:W-:Y:S01]  /*8a20*/  BSSY B2, `(.L_x_3704) ;  /* 0x000002e000027945 */ /* 0x000fe20003800000 */
[-C--:B0-----:R-:W-:Y:S02]  /*8a30*/  ISETP.GE.AND P0, PT, R154, R4.reuse, PT ;  /* 0x000000049a00720c */ /* 0x081fe40003f06270 */
[----:B------:R-:W-:-:S11]  /*8a40*/  ISETP.GE.AND P1, PT, R159, R4, PT ;  /* 0x000000049f00720c */ /* 0x000fd60003f26270 */
[----:B------:R-:W-:Y:S05]  /*8a50*/  @P0 BRA `(.L_x_3705) ;  /* 0x0000000000a80947 */ /* 0x000fea0003800000 */
[----:B------:R-:W0:Y:S01]  /*8a60*/  LDS.128 R4, [R2+0x18400] ;  /* 0x0184000002047984 */ /* 0x000e220000000c00 */
[----:B------:R-:W-:Y:S01]  /*8a70*/  SHF.R.U32.HI R69, RZ, 0x10, R65 ;  /* 0x00000010ff457819 */ /* 0x000fe20000011641 */
[--C-:B------:R-:W-:Y:S01]  /*8a80*/  HADD2.F32 R66, -RZ, R70.reuse.H1_H1 ;  /* 0x30000046ff427230 */ /* 0x100fe20000004100 */
[----:B------:R-:W-:Y:S01]  /*8a90*/  SHF.R.U32.HI R71, RZ, 0x10, R31 ;  /* 0x00000010ff477819 */ /* 0x000fe2000001161f */
[----:B------:R-:W-:Y:S01]  /*8aa0*/  HADD2.F32 R70, -RZ, R70.H0_H0 ;  /* 0x20000046ff467230 */ /* 0x000fe20000004100 */
[----:B------:R-:W-:Y:S01]  /*8ab0*/  SHF.R.U64 R79, R64, 0x10, R65 ;  /* 0x00000010404f7819 */ /* 0x000fe20000001241 */
[----:B------:R-:W-:Y:S01]  /*8ac0*/  HADD2.F32 R69, -RZ, R69.H0_H0 ;  /* 0x20000045ff457230 */ /* 0x000fe20000004100 */
[----:B------:R-:W-:Y:S01]  /*8ad0*/  SHF.R.U64 R77, R30, 0x10, R31 ;  /* 0x000000101e4d7819 */ /* 0x000fe2000000121f */
[----:B------:R-:W-:Y:S02]  /*8ae0*/  HADD2.F32 R71, -RZ, R71.H0_H0 ;  /* 0x20000047ff477230 */ /* 0x000fe40000004100 */
[----:B0-----:R-:W-:-:S02]  /*8af0*/  HADD2.F32 R64, -RZ, R7.H0_H0 ;  /* 0x20000007ff407230 */ /* 0x001fc40000004100 */
        /* <DEDUP_REMOVED lines=11> */
[--C-:B------:R-:W-:Y:S02]  /*8bb0*/  HADD2.F32 R6, -RZ, R5.reuse.H0_H0 ;  /* 0x20000005ff067230 */ /* 0x100fe40000004100 */
[----:B------:R-:W-:Y:S01]  /*8bc0*/  FFMA.FTZ R75, R64, R69, -R75 ;  /* 0x00000045404b7223 */ /* 0x000fe2000001084b */
[--C-:B------:R-:W-:Y:S02]  /*8bd0*/  HADD2.F32 R66, -RZ, R80.reuse.H0_H0 ;  /* 0x20000050ff427230 */ /* 0x100fe40000004100 */
        /* <DEDUP_REMOVED lines=18> */
.L_x_3705:
[----:B------:R-:W-:Y:S05]  /*8d00*/  BSYNC B2 ;  /* 0x0000000000027941 */ /* 0x000fea0003800000 */
.L_x_3704:
[----:B------:R-:W-:Y:S05]  /*8d10*/  @P1 BRA `(.L_x_3703) ;  /* 0x0000000000a81947 */ /* 0x000fea0003800000 */
[----:B0-----:R-:W0:Y:S01]  /*8d20*/  LDS.128 R4, [R3] ;  /* 0x0000000003047984 */ /* 0x001e220000000c00 */
[----:B------:R-:W-:Y:S01]  /*8d30*/  SHF.R.U32.HI R64, RZ, 0x10, R25 ;  /* 0x00000010ff407819 */ /* 0x000fe20000011619 */
[--C-:B------:R-:W-:Y:S01]  /*8d40*/  HADD2.F32 R30, -RZ, R68.reuse.H1_H1 ;  /* 0x30000044ff1e7230 */ /* 0x100fe20000004100 */
[--C-:B------:R-:W-:Y:S01]  /*8d50*/  SHF.R.U32.HI R31, RZ, 0x10, R29.reuse ;  /* 0x00000010ff1f7819 */ /* 0x100fe2000001161d */
[----:B------:R-:W-:Y:S01]  /*8d60*/  HADD2.F32 R68, -RZ, R68.H0_H0 ;  /* 0x20000044ff447230 */ /* 0x000fe20000004100 */
[----:B------:R-:W-:Y:S01]  /*8d70*/  SHF.R.U64 R74, R28, 0x10, R29 ;  /* 0x000000101c4a7819 */ /* 0x000fe2000000121d */
[----:B------:R-:W-:Y:S01]  /*8d80*/  HADD2.F32 R64, -RZ, R64.H0_H0 ;  /* 0x20000040ff407230 */ /* 0x000fe20000004100 */
[----:B------:R-:W-:Y:S01]  /*8d90*/  SHF.R.U64 R71, R24, 0x10, R25 ;  /* 0x0000001018477819 */ /* 0x000fe20000001219 */
[----:B------:R-:W-:Y:S02]  /*8da0*/  HADD2.F32 R31, -RZ, R31.H0_H0 ;  /* 0x2000001fff1f7230 */ /* 0x000fe40000004100 */
[----:B0-----:R-:W-:-:S02]  /*8db0*/  HADD2.F32 R29, -RZ, R7.H1_H1 ;  /* 0x30000007ff1d7230 */ /* 0x001fc40000004100 */
[----:B------:R-:W-:Y:S02]  /*8dc0*/  HADD2.F32 R28, -RZ, R7.H0_H0 ;  /* 0x20000007ff1c7230 */ /* 0x000fe40000004100 */
[--C-:B------:R-:W-:Y:S02]  /*8dd0*/  HADD2.F32 R7, -RZ, R4.reuse.H0_H0 ;  /* 0x20000004ff077230 */ /* 0x100fe40000004100 */
[CC--:B------:R-:W-:Y:S01]  /*8de0*/  FMUL.FTZ R65, R29.reuse, R64.reuse ;  /* 0x000000401d417220 */ /* 0x0c0fe20000410000 */
[----:B------:R-:W-:Y:S01]  /*8df0*/  FMUL.FTZ R29, R29, R31 ;  /* 0x0000001f1d1d7220 */ /* 0x000fe20000410000 */
[----:B------:R-:W-:Y:S02]  /*8e00*/  HADD2.F32 R4, -RZ, R4.H1_H1 ;  /* 0x30000004ff047230 */ /* 0x000fe40000004100 */
[--C-:B------:R-:W-:Y:S02]  /*8e10*/  HADD2.F32 R24, -RZ, R6.reuse.H0_H0 ;  /* 0x20000006ff187230 */ /* 0x100fe40000004100 */
[----:B------:R-:W-:Y:S01]  /*8e20*/  FFMA.FTZ R70, R28, R64, R29 ;  /* 0x000000401c467223 */ /* 0x000fe2000001001d */
[----:B------:R-:W-:-:S02]  /*8e30*/  HADD2.F32 R25, -RZ, R6.H1_H1 ;  /* 0x30000006ff197230 */ /* 0x000fc40000004100 */
[----:B------:R-:W-:Y:S01]  /*8e40*/  FMUL.FTZ R66, R4, R68 ;  /* 0x0000004404427220 */ /* 0x000fe20000410000 */
[----:B------:R-:W-:Y:S02]  /*8e50*/  HADD2.F32 R29, -RZ, R67.H1_H1 ;  /* 0x30000043ff1d7230 */ /* 0x000fe40000004100 */
[----:B------:R-:W-:Y:S01]  /*8e60*/  FFMA.FTZ R69, R28, R31, -R65 ;  /* 0x0000001f1c457223 */ /* 0x000fe20000010841 */
[----:B------:R-:W-:Y:S02]  /*8e70*/  HADD2.F32 R6, -RZ, R5.H0_H0 ;  /* 0x20000005ff067230 */ /* 0x000fe40000004100 */
[-C--:B------:R-:W-:Y:S01]  /*8e80*/  FMUL.FTZ R64, R4, R30.reuse ;  /* 0x0000001e04407220 */ /* 0x080fe20000410000 */
[----:B------:R-:W-:Y:S02]  /*8e90*/  HADD2.F32 R67, -RZ, R67.H0_H0 ;  /* 0x20000043ff437230 */ /* 0x000fe40000004100 */
[----:B------:R-:W-:Y:S01]  /*8ea0*/  FFMA.FTZ R66, R7, R30, -R66 ;  /* 0x0000001e07427223 */ /* 0x000fe20000010842 */
[----:B------:R-:W-:-:S02]  /*8eb0*/  HADD2.F32 R5, -RZ, R5.H1_H1 ;  /* 0x30000005ff057230 */ /* 0x000fc40000004100 */
[----:B------:R-:W-:Y:S01]  /*8ec0*/  FFMA.FTZ R31, R7, R68, R64 ;  /* 0x00000044071f7223 */ /* 0x000fe20000010040 */
[----:B------:R-:W-:Y:S02]  /*8ed0*/  HADD2.F32 R28, -RZ, R71.H0_H0 ;  /* 0x20000047ff1c7230 */ /* 0x000fe40000004100 */
[C---:B------:R-:W-:Y:S01]  /*8ee0*/  FMUL.FTZ R65, R25.reuse, R29 ;  /* 0x0000001d19417220 */ /* 0x040fe20000410000 */
[----:B------:R-:W-:Y:S02]  /*8ef0*/  HADD2.F32 R4, -RZ, R74.H0_H0 ;  /* 0x2000004aff047230 */ /* 0x000fe40000004100 */
        /* <DEDUP_REMOVED lines=8> */
[----:B------:R-:W-:-:S02]  /*8f80*/  F2FP.F16.F32.PACK_AB R4, R31, R66 ;  /* 0x000000421f04723e */ /* 0x000fc400000000ff */
[----:B------:R-:W-:Y:S02]  /*8f90*/  F2FP.F16.F32.PACK_AB R6, R30, R65 ;  /* 0x000000411e06723e */ /* 0x000fe400000000ff */
[----:B------:R-:W-:-:S05]  /*8fa0*/  F2FP.F16.F32.PACK_AB R5, R28, R5 ;  /* 0x000000051c05723e */ /* 0x000fca00000000ff */
[----:B------:R1:W-:Y:S02]  /*8fb0*/  STS.128 [R3], R4 ;  /* 0x0000000403007388 */ /* 0x0003e40000000c00 */
.L_x_3703:
[----:B------:R-:W-:Y:S05]  /*8fc0*/  BSYNC B1 ;  /* 0x0000000000017941 */ /* 0x000fea0003800000 */
.L_x_3702:
        /* <DEDUP_REMOVED lines=8> */
[----:B------:R-:W-:Y:S01]  /*9050*/  SHF.R.U32.HI R28, RZ, 0x10, R21 ;  /* 0x00000010ff1c7819 */ /* 0x000fe20000011615 */
[----:B------:R-:W-:Y:S01]  /*9060*/  HADD2.F32 R25, -RZ, R0.H0_H0 ;  /* 0x20000000ff197230 */ /* 0x000fe20000004100 */
[----:B------:R-:W-:Y:S02]  /*9070*/  SHF.R.U32.HI R24, RZ, 0x10, R13 ;  /* 0x00000010ff187819 */ /* 0x000fe4000001160d */
[----:B------:R-:W-:Y:S01]  /*9080*/  SHF.R.U64 R31, R20, 0x10, R21 ;  /* 0x00000010141f7819 */ /* 0x000fe20000001215 */
[----:B------:R-:W-:Y:S01]  /*9090*/  HADD2.F32 R28, -RZ, R28.H0_H0 ;  /* 0x2000001cff1c7230 */ /* 0x000fe20000004100 */
[----:B------:R-:W-:Y:S01]  /*90a0*/  SHF.R.U64 R64, R12, 0x10, R13 ;  /* 0x000000100c407819 */ /* 0x000fe2000000120d */
[----:B------:R-:W-:Y:S02]  /*90b0*/  HADD2.F32 R24, -RZ, R24.H0_H0 ;  /* 0x20000018ff187230 */ /* 0x000fe40000004100 */
[----:B------:R-:W-:-:S02]  /*90c0*/  HADD2.F32 R21, -RZ, R63.H1_H1 ;  /* 0x3000003fff157230 */ /* 0x000fc40000004100 */
[----:B------:R-:W-:Y:S02]  /*90d0*/  HADD2.F32 R63, -RZ, R63.H0_H0 ;  /* 0x2000003fff3f7230 */ /* 0x000fe40000004100 */
[--C-:B0-----:R-:W-:Y:S02]  /*90e0*/  HADD2.F32 R15, -RZ, R7.reuse.H0_H0 ;  /* 0x20000007ff0f7230 */ /* 0x101fe40000004100 */
[----:B------:R-:W-:Y:S02]  /*90f0*/  HADD2.F32 R20, -RZ, R7.H1_H1 ;  /* 0x30000007ff147230 */ /* 0x000fe40000004100 */
[--C-:B------:R-:W-:Y:S02]  /*9100*/  HADD2.F32 R7, -RZ, R4.reuse.H0_H0 ;  /* 0x20000004ff077230 */ /* 0x100fe40000004100 */
[----:B------:R-:W-:Y:S02]  /*9110*/  HADD2.F32 R4, -RZ, R4.H1_H1 ;  /* 0x30000004ff047230 */ /* 0x000fe40000004100 */
[C---:B------:R-:W-:Y:S01]  /*9120*/  FMUL.FTZ R30, R20.reuse, R28 ;  /* 0x0000001c141e7220 */ /* 0x040fe20000410000 */
[----:B------:R-:W-:Y:S01]  /*9130*/  FMUL.FTZ R29, R20, R24 ;  /* 0x00000018141d7220 */ /* 0x000fe20000410000 */
[----:B------:R-:W-:-:S02]  /*9140*/  HADD2.F32 R12, -RZ, R6.H0_H0 ;  /* 0x20000006ff0c7230 */ /* 0x000fc40000004100 */
[C---:B------:R-:W-:Y:S01]  /*9150*/  FMUL.FTZ R20, R4.reuse, R25 ;  /* 0x0000001904147220 */ /* 0x040fe20000410000 */
[----:B------:R-:W-:Y:S01]  /*9160*/  FFMA.FTZ R30, R15, R24, -R30 ;  /* 0x000000180f1e7223 */ /* 0x000fe2000001081e */
[-C--:B------:R-:W-:Y:S01]  /*9170*/  FMUL.FTZ R24, R4, R21.reuse ;  /* 0x0000001504187220 */ /* 0x080fe20000410000 */
[----:B------:R-:W-:Y:S02]  /*9180*/  HADD2.F32 R13, -RZ, R6.H1_H1 ;  /* 0x30000006ff0d7230 */ /* 0x000fe40000004100 */
[----:B------:R-:W-:Y:S01]  /*9190*/  FFMA.FTZ R21, R7, R21, -R20 ;  /* 0x0000001507157223 */ /* 0x000fe20000010814 */
[--C-:B------:R-:W-:Y:S02]  /*91a0*/  HADD2.F32 R6, -RZ, R5.reuse.H0_H0 ;  /* 0x20000005ff067230 */ /* 0x100fe40000004100 */
[----:B------:R-:W-:Y:S01]  /*91b0*/  FFMA.FTZ R29, R15, R28, R29 ;  /* 0x0000001c0f1d7223 */ /* 0x000fe2000001001d */
[----:B------:R-:W-:Y:S02]  /*91c0*/  HADD2.F32 R20, -RZ, R44.H1_H1 ;  /* 0x3000002cff147230 */ /* 0x000fe40000004100 */
[----:B------:R-:W-:Y:S01]  /*91d0*/  FFMA.FTZ R24, R7, R25, R24 ;  /* 0x0000001907187223 */ /* 0x000fe20000010018 */
[----:B------:R-:W-:-:S02]  /*91e0*/  HADD2.F32 R5, -RZ, R5.H1_H1 ;  /* 0x30000005ff057230 */ /* 0x000fc40000004100 */
[----:B------:R-:W-:Y:S02]  /*91f0*/  HADD2.F32 R15, -RZ, R31.H0_H0 ;  /* 0x2000001fff0f7230 */ /* 0x000fe40000004100 */
[C---:B------:R-:W-:Y:S01]  /*9200*/  FMUL.FTZ R25, R13.reuse, R20 ;  /* 0x000000140d197220 */ /* 0x040fe20000410000 */
[----:B------:R-:W-:Y:S02]  /*9210*/  HADD2.F32 R4, -RZ, R64.H0_H0 ;  /* 0x20000040ff047230 */ /* 0x000fe40000004100 */
[----:B------:R-:W-:Y:S01]  /*9220*/  FMUL.FTZ R13, R13, R63 ;  /* 0x0000003f0d0d7220 */ /* 0x000fe20000410000 */
[C---:B------:R-:W-:Y:S01]  /*9230*/  FMUL.FTZ R7, R5.reuse, R15 ;  /* 0x0000000f05077220 */ /* 0x040fe20000410000 */
[C---:B------:R-:W-:Y:S01]  /*9240*/  FFMA.FTZ R25, R12.reuse, R63, -R25 ;  /* 0x0000003f0c197223 */ /* 0x040fe20000010819 */
[----:B------:R-:W-:Y:S01]  /*9250*/  FMUL.FTZ R28, R5, R4 ;  /* 0x00000004051c7220 */ /* 0x000fe20000410000 */
[----:B------:R-:W-:Y:S01]  /*9260*/  FFMA.FTZ R12, R12, R20, R13 ;  /* 0x000000140c0c7223 */ /* 0x000fe2000001000d */
[C---:B------:R-:W-:Y:S01]  /*9270*/  FFMA.FTZ R5, R6.reuse, R4, -R7 ;  /* 0x0000000406057223 */ /* 0x040fe20000010807 */
[----:B------:R-:W-:Y:S01]  /*9280*/  F2FP.F16.F32.PACK_AB R7, R29, R30 ;  /* 0x0000001e1d07723e */ /* 0x000fe200000000ff */
[----:B------:R-:W-:Y:S01]  /*9290*/  FFMA.FTZ R28, R6, R15, R28 ;  /* 0x0000000f061c7223 */ /* 0x000fe2000001001c */
[----:B------:R-:W-:-:S02]  /*92a0*/  F2FP.F16.F32.PACK_AB R4, R24, R21 ;  /* 0x000000151804723e */ /* 0x000fc400000000ff */
[----:B------:R-:W-:Y:S02]  /*92b0*/  F2FP.F16.F32.PACK_AB R6, R12, R25 ;  /* 0x000000190c06723e */ /* 0x000fe400000000ff */
[----:B------:R-:W-:-:S05]  /*92c0*/  F2FP.F16.F32.PACK_AB R5, R28, R5 ;  /* 0x000000051c05723e */ /* 0x000fca00000000ff */
[----:B------:R0:W-:Y:S02]  /*92d0*/  STS.128 [R2+0x1a400], R4 ;  /* 0x01a4000402007388 */ /* 0x0001e40000000c00 */
.L_x_3708:
[----:B------:R-:W-:Y:S05]  /*92e0*/  BSYNC B1 ;  /* 0x0000000000017941 */ /* 0x000fea0003800000 */
.L_x_3707:
[----:B------:R-:W-:Y:S05]  /*92f0*/  @P1 BRA `(.L_x_3706) ;  /* 0x0000001400901947 */ /* 0x000fea0003800000 */
[----:B0-----:R-:W0:Y:S01]  /*9300*/  LDS.128 R4, [R3+0x2000] ;  /* 0x0020000003047984 */ /* 0x001e220000000c00 */
[--C-:B------:R-:W-:Y:S01]  /*9310*/  SHF.R.U64 R25, R10, 0x10, R11.reuse ;  /* 0x000000100a197819 */ /* 0x100fe2000000120b */
[----:B------:R-:W-:Y:S01]  /*9320*/  HADD2.F32 R13, -RZ, R0.H1_H1 ;  /* 0x30000000ff0d7230 */ /* 0x000fe20000004100 */
[----:B------:R-:W-:Y:S01]  /*9330*/  SHF.R.U32.HI R10, RZ, 0x10, R11 ;  /* 0x00000010ff0a7819 */ /* 0x000fe2000001160b */
[--C-:B------:R-:W-:Y:S01]  /*9340*/  HADD2.F32 R11, -RZ, R14.reuse.H1_H1 ;  /* 0x3000000eff0b7230 */ /* 0x100fe20000004100 */
[--C-:B------:R-:W-:Y:S01]  /*9350*/  SHF.R.U32.HI R12, RZ, 0x10, R9.reuse ;  /* 0x00000010ff0c7819 */ /* 0x100fe20000011609 */
[----:B------:R-:W-:Y:S01]  /*9360*/  HADD2.F32 R14, -RZ, R14.H0_H0 ;  /* 0x2000000eff0e7230 */ /* 0x000fe20000004100 */
[----:B------:R-:W-:Y:S01]  /*9370*/  SHF.R.U64 R24, R8, 0x10, R9 ;  /* 0x0000001008187819 */ /* 0x000fe20000001209 */
[----:B------:R-:W-:Y:S02]  /*9380*/  HADD2.F32 R10, -RZ, R10.H0_H0 ;  /* 0x2000000aff0a7230 */ /* 0x000fe40000004100 */
[----:B------:R-:W-:-:S02]  /*9390*/  HADD2.F32 R12, -RZ, R12.H0_H0 ;  /* 0x2000000cff0c7230 */ /* 0x000fc40000004100 */
[----:B------:R-:W-:Y:S02]  /*93a0*/  HADD2.F32 R44, -RZ, R44.H0_H0 ;  /* 0x2000002cff2c7230 */ /* 0x000fe40000004100 */
[--C-:B0-----:R-:W-:Y:S02]  /*93b0*/  HADD2.F32 R9, -RZ, R7.reuse.H1_H1 ;  /* 0x30000007ff097230 */ /* 0x101fe40000004100 */
[----:B------:R-:W-:Y:S02]  /*93c0*/  HADD2.F32 R8, -RZ, R7.H0_H0 ;  /* 0x20000007ff087230 */ /* 0x000fe40000004100 */
[--C-:B------:R-:W-:Y:S02]  /*93d0*/  HADD2.F32 R0, -RZ, R4.reuse.H0_H0 ;  /* 0x20000004ff007230 */ /* 0x100fe40000004100 */
[C---:B------:R-:W-:Y:S01]  /*93e0*/  FMUL.FTZ R15, R9.reuse, R12 ;  /* 0x0000000c090f7220 */ /* 0x040fe20000410000 */
[----:B------:R-:W-:Y:S02]  /*93f0*/  HADD2.F32 R4, -RZ, R4.H1_H1 ;  /* 0x30000004ff047230 */ /* 0x000fe40000004100 */
[----:B------:R-:W-:Y:S01]  /*9400*/  FMUL.FTZ R21, R9, R10 ;  /* 0x0000000a09157220 */ /* 0x000fe20000410000 */
[----:B------:R-:W-:-:S02]  /*9410*/  HADD2.F32 R2, -RZ, R5.H0_H0 ;  /* 0x20000005ff027230 */ /* 0x000fc40000004100 */
[C---:B------:R-:W-:Y:S01]  /*9420*/  FFMA.FTZ R20, R8.reuse, R10, -R15 ;  /* 0x0000000a08147223 */ /* 0x040fe2000001080f */
[----:B------:R-:W-:Y:S02]  /*9430*/  HADD2.F32 R7, -RZ, R6.H0_H0 ;  /* 0x20000006ff077230 */ /* 0x000fe40000004100 */
[----:B------:R-:W-:Y:S01]  /*9440*/  FFMA.FTZ R21, R8, R12, R21 ;  /* 0x0000000c08157223 */ /* 0x000fe20000010015 */
[----:B------:R-:W-:Y:S02]  /*9450*/  HADD2.F32 R5, -RZ, R5.H1_H1 ;  /* 0x30000005ff057230 */ /* 0x000fe40000004100 */
[C---:B------:R-:W-:Y:S01]  /*9460*/  FMUL.FTZ R9, R4.reuse, R13 ;  /* 0x0000000d04097220 */ /* 0x040fe20000410000 */
[----:B------:R-:W-:Y:S01]  /*9470*/  FMUL.FTZ R15, R4, R11 ;  /* 0x0000000b040f7220 */ /* 0x000fe20000410000 */
[----:B------:R-:W-:Y:S02]  /*9480*/  HADD2.F32 R8, -RZ, R24.H0_H0 ;  /* 0x20000018ff087230 */ /* 0x000fe40000004100 */
[----:B------:R-:W-:-:S02]  /*9490*/  HADD2.F32 R6, -RZ, R6.H1_H1 ;  /* 0x30000006ff067230 */ /* 0x000fc40000004100 */
[C---:B------:R-:W-:Y:S01]  /*94a0*/  FFMA.FTZ R9, R0.reuse, R11, -R9 ;  /* 0x0000000b00097223 */ /* 0x040fe20000010809 */
[----:B------:R-:W-:Y:S02]  /*94b0*/  HADD2.F32 R4, -RZ, R25.H0_H0 ;  /* 0x20000019ff047230 */ /* 0x000fe40000004100 */
[----:B------:R-:W-:Y:S01]  /*94c0*/  FFMA.FTZ R0, R0, R13, R15 ;  /* 0x0000000d00007223 */ /* 0x000fe2000001000f */
[C---:B------:R-:W-:Y:S01]  /*94d0*/  FMUL.FTZ R11, R5.reuse, R8 ;  /* 0x00000008050b7220 */ /* 0x040fe20000410000 */
[C---:B------:R-:W-:Y:S01]  /*94e0*/  FMUL.FTZ R10, R6.reuse, R14 ;  /* 0x0000000e060a7220 */ /* 0x040fe20000410000 */
[----:B------:R-:W-:Y:S01]  /*94f0*/  FMUL.FTZ R15, R6, R44 ;  /* 0x0000002c060f7220 */ /* 0x000fe20000410000 */
[-C--:B------:R-:W-:Y:S01]  /*9500*/  FMUL.FTZ R13, R5, R4.reuse ;  /* 0x00000004050d7220 */ /* 0x080fe20000410000 */
[C---:B------:R-:W-:Y:S01]  /*9510*/  FFMA.FTZ R5, R2.reuse, R4, -R11 ;  /* 0x0000000402057223 */ /* 0x040fe2000001080b */
[C---:B------:R-:W-:Y:S01]  /*9520*/  FFMA.FTZ R6, R7.reuse, R44, -R10 ;  /* 0x0000002c07067223 */ /* 0x040fe2000001080a */
[----:B------:R-:W-:Y:S01]  /*9530*/  FFMA.FTZ R15, R7, R14, R15 ;  /* 0x0000000e070f7223 */ /* 0x000fe2000001000f */
[----:B------:R-:W-:Y:S01]  /*9540*/  FFMA.FTZ R2, R2, R8, R13 ;  /* 0x0000000802027223 */ /* 0x000fe2000001000d */
[----:B------:R-:W-:-:S02]  /*9550*/  F2FP.F16.F32.PACK_AB R7, R21, R20 ;  /* 0x000000141507723e */ /* 0x000fc400000000ff */
[----:B------:R-:W-:Y:S02]  /*9560*/  F2FP.F16.F32.PACK_AB R4, R0, R9 ;  /* 0x000000090004723e */ /* 0x000fe400000000ff */
[----:B------:R-:W-:Y:S02]  /*9570*/  F2FP.F16.F32.PACK_AB R6, R15, R6 ;  /* 0x000000060f06723e */ /* 0x000fe400000000ff */
[----:B------:R-:W-:-:S05]  /*9580*/  F2FP.F16.F32.PACK_AB R5, R2, R5 ;  /* 0x000000050205723e */ /* 0x000fca00000000ff */
[----:B------:R2:W-:Y:S01]  /*9590*/  STS.128 [R3+0x2000], R4 ;  /* 0x0020000403007388 */ /* 0x0005e20000000c00 */
[----:B------:R-:W-:Y:S05]  /*95a0*/  BRA `(.L_x_3706) ;  /* 0x0000001000e47947 */ /* 0x000fea0003800000 */
.L_x_3693:
        /* <DEDUP_REMOVED lines=29> */
[----:B------:R-:W0:Y:S01]  /*9780*/  LDC R69, c[0x0][0x3f4] ;  /* 0x0000fd00ff457b82 */ /* 0x000e220000000800 */
[----:B------:R-:W1:Y:S01]  /*9790*/  SHFL.IDX PT, R5, R29, RZ, 0x1c1f ;  /* 0x001c1fff1d057589 */ /* 0x000e6200000e0000 */
[----:B------:R-:W-:-:S03]  /*97a0*/  IMAD R3, R28, R7, RZ ;  /* 0x000000071c037224 */ /* 0x000fc600078e02ff */
[----:B------:R-:W2:Y:S04]  /*97b0*/  SHFL.IDX PT, R4, R31, RZ, 0x1c1f ;  /* 0x001c1fff1f047589 */ /* 0x000ea800000e0000 */
[----:B------:R-:W3:Y:S04]  /*97c0*/  SHFL.IDX PT, R14, R44, RZ, 0x1c1f ;  /* 0x001c1fff2c0e7589 */ /* 0x000ee800000e0000 */
[----:B------:R-:W4:Y:S01]  /*97d0*/  SHFL.IDX PT, R6, R30, RZ, 0x1c1f ;  /* 0x001c1fff1e067589 */ /* 0x000f2200000e0000 */
[----:B0-----:R-:W-:-:S04]  /*97e0*/  ISETP.GE.AND P0, PT, R152, R69, PT ;  /* 0x000000459800720c */ /* 0x001fc80003f06270 */
[----:B------:R-:W-:-:S13]  /*97f0*/  ISETP.GE.OR P1, PT, R0, R3, P0 ;  /* 0x000000030000720c */ /* 0x000fda0000726670 */
[C---:B------:R-:W-:Y:S01]  /*9800*/  @!P1 IMAD.SHL.U32 R7, R152.reuse, 0x2, RZ ;  /* 0x0000000298079824 */ /* 0x040fe200078e00ff */
[----:B------:R-:W-:-:S04]  /*9810*/  @!P1 SHF.L.U64.HI R21, R152, 0x1, R153 ;  /* 0x0000000198159819 */ /* 0x000fc80000010299 */
[----:B-1----:R-:W-:-:S05]  /*9820*/  @!P1 IADD3 R8, P2, R5, R7, RZ ;  /* 0x0000000705089210 */ /* 0x002fca0007f5e0ff */
[----:B--2---:R-:W-:Y:S01]  /*9830*/  @!P1 IMAD.X R9, R4, 0x1, R21, P2 ;  /* 0x0000000104099824 */ /* 0x004fe200010e0615 */
[----:B---3--:R-:W-:-:S05]  /*9840*/  @!P1 IADD3 R4, P2, R14, R7, RZ ;  /* 0x000000070e049210 */ /* 0x008fca0007f5e0ff */
[----:B----4-:R-:W-:Y:S01]  /*9850*/  @!P1 IMAD.X R5, R6, 0x1, R21, P2 ;  /* 0x0000000106059824 */ /* 0x010fe200010e0615 */
[----:B------:R-:W2:Y:S05]  /*9860*/  @!P1 LD.E.128 R8, desc[UR42][R8.64] ;  /* 0x0000002a08089980 */ /* 0x000eaa000c101d00 */
[----:B------:R-:W3:Y:S01]  /*9870*/  @!P1 LD.E.128 R4, desc[UR42][R4.64] ;  /* 0x0000002a04049980 */ /* 0x000ee2000c101d00 */
[----:B------:R-:W-:Y:S02]  /*9880*/  CS2R R20, SRZ ;  /* 0x0000000000147805 */ /* 0x000fe4000001ff00 */
[----:B------:R-:W-:Y:S02]  /*9890*/  CS2R R24, SRZ ;  /* 0x0000000000187805 */ /* 0x000fe4000001ff00 */
[----:B------:R-:W-:Y:S01]  /*98a0*/  CS2R R64, SRZ ;  /* 0x0000000000407805 */ /* 0x000fe2000001ff00 */
[----:B------:R-:W0:Y:S01]  /*98b0*/  SHFL.IDX PT, R29, R29, 0x1, 0x1c1f ;  /* 0x003c1f001d1d7f89 */ /* 0x000e2200000e0000 */
[----:B------:R-:W-:-:S03]  /*98c0*/  CS2R R66, SRZ ;  /* 0x0000000000427805 */ /* 0x000fc6000001ff00 */
[----:B------:R1:W4:Y:S04]  /*98d0*/  SHFL.IDX PT, R28, R31, 0x1, 0x1c1f ;  /* 0x003c1f001f1c7f89 */ /* 0x00032800000e0000 */
[----:B------:R1:W0:Y:S04]  /*98e0*/  SHFL.IDX PT, R14, R44, 0x1, 0x1c1f ;  /* 0x003c1f002c0e7f89 */ /* 0x00022800000e0000 */
[----:B------:R-:W0:Y:S01]  /*98f0*/  SHFL.IDX PT, R30, R30, 0x1, 0x1c1f ;  /* 0x003c1f001e1e7f89 */ /* 0x000e2200000e0000 */
[----:B--2---:R-:W-:Y:S02]  /*9900*/  @!P1 IMAD.MOV.U32 R20, RZ, RZ, R8 ;  /* 0x000000ffff149224 */ /* 0x004fe400078e0008 */
[----:B------:R-:W-:-:S02]  /*9910*/  @!P1 IMAD.MOV.U32 R24, RZ, RZ, R10 ;  /* 0x000000ffff189224 */ /* 0x000fc400078e000a */
[----:B------:R-:W-:Y:S02]  /*9920*/  @!P1 IMAD.MOV.U32 R25, RZ, RZ, R11 ;  /* 0x000000ffff199224 */ /* 0x000fe400078e000b */
[----:B------:R-:W-:Y:S02]  /*9930*/  @!P1 IMAD.MOV.U32 R21, RZ, RZ, R9 ;  /* 0x000000ffff159224 */ /* 0x000fe400078e0009 */
[----:B------:R-:W-:Y:S02]  /*9940*/  IMAD.MOV.U32 R12, RZ, RZ, R20 ;  /* 0x000000ffff0c7224 */ /* 0x000fe400078e0014 */
[----:B---3--:R-:W-:Y:S02]  /*9950*/  @!P1 IMAD.MOV.U32 R64, RZ, RZ, R4 ;  /* 0x000000ffff409224 */ /* 0x008fe400078e0004 */
[----:B------:R-:W-:Y:S01]  /*9960*/  @!P1 IMAD.MOV.U32 R65, RZ, RZ, R5 ;  /* 0x000000ffff419224 */ /* 0x000fe200078e0005 */
[----:B------:R-:W-:Y:S01]  /*9970*/  PRMT R75, R12, 0x7610, R75 ;  /* 0x000076100c4b7816 */ /* 0x000fe2000000004b */
[----:B------:R-:W-:-:S02]  /*9980*/  @!P1 IMAD.MOV.U32 R66, RZ, RZ, R6 ;  /* 0x000000ffff429224 */ /* 0x000fc400078e0006 */
[----:B------:R-:W-:Y:S02]  /*9990*/  @!P1 IMAD.MOV.U32 R67, RZ, RZ, R7 ;  /* 0x000000ffff439224 */ /* 0x000fe400078e0007 */
[----:B------:R-:W-:Y:S02]  /*99a0*/  IMAD.MOV.U32 R8, RZ, RZ, R24 ;  /* 0x000000ffff087224 */ /* 0x000fe400078e0018 */
[----:B------:R-:W-:Y:S02]  /*99b0*/  IMAD.MOV.U32 R9, RZ, RZ, R25 ;  /* 0x000000ffff097224 */ /* 0x000fe400078e0019 */
[----:B------:R-:W-:Y:S02]  /*99c0*/  IMAD.MOV.U32 R13, RZ, RZ, R21 ;  /* 0x000000ffff0d7224 */ /* 0x000fe400078e0015 */
        /* <DEDUP_REMOVED lines=8> */
[----:B------:R-:W-:Y:S02]  /*9a50*/  CS2R R8, SRZ ;  /* 0x0000000000087805 */ /* 0x000fe4000001ff00 */
[----:B------:R-:W-:Y:S02]  /*9a60*/  PRMT R91, R6, 0x7610, R91 ;  /* 0x00007610065b7816 */ /* 0x000fe4000000005b */
[----:B01--4-:R-:W-:-:S07]  /*9a70*/  PRMT R85, R7, 0x7610, R85 ;  /* 0x0000761007557816 */ /* 0x013fce0000000055 */
.L_x_4049:
[----:B------:R-:W2:Y:S01]  /*9a80*/  LDL R5, [R1+0x224] ;  /* 0x0002240001057983 */ /* 0x000ea20000100800 */
[----:B------:R-:W-:Y:S01]  /*9a90*/  VIADD R0, R0, 0x40 ;  /* 0x0000004000007836 */ /* 0x000fe20000000000 */
[----:B------:R-:W-:Y:S01]  /*9aa0*/  BSSY B1, `(.L_x_3710) ;  /* 0x0000016000017945 */ /* 0x000fe20003800000 */
[----:B------:R-:W-:Y:S02]  /*9ab0*/  CS2R R10, SRZ ;  /* 0x00000000000a7805 */ /* 0x000fe4000001ff00 */
[----:B------:R-:W-:Y:S02]  /*9ac0*/  CS2R R6, SRZ ;  /* 0x0000000000067805 */ /* 0x000fe4000001ff00 */
[----:B------:R-:W-:Y:S02]  /*9ad0*/  ISETP.GE.AND P1, PT, R0, R3, PT ;  /* 0x000000030000720c */ /* 0x000fe40003f26270 */
[----:B--2---:R-:W-:-:S04]  /*9ae0*/  LEA.HI R4, R5, R5, RZ, 0x1 ;  /* 0x0000000505047211 */ /* 0x004fc800078f08ff */
        /* <DEDUP_REMOVED lines=11> */
[-C--:B------:R-:W-:Y:S02]  /*9ba0*/  IADD3 R4, P1, R29, R8.reuse, RZ ;  /* 0x000000081d047210 */ /* 0x080fe40007f3e0ff */
[----:B------:R-:W-:-:S03]  /*9bb0*/  IADD3 R8, P2, R14, R8, RZ ;  /* 0x000000080e087210 */ /* 0x000fc60007f5e0ff */
[--C-:B------:R-:W-:Y:S02]  /*9bc0*/  IMAD.X R5, R28, 0x1, R7.reuse, P1 ;  /* 0x000000011c057824 */ /* 0x100fe400008e0607 */
[----:B------:R-:W-:-:S04]  /*9bd0*/  IMAD.X R9, R30, 0x1, R7, P2 ;  /* 0x000000011e097824 */ /* 0x000fc800010e0607 */
[----:B------:R-:W5:Y:S04]  /*9be0*/  LD.E.128 R4, desc[UR42][R4.64] ;  /* 0x0000002a04047980 */ /* 0x000f68000c101d00 */
[----:B------:R-:W5:Y:S02]  /*9bf0*/  LD.E.128 R8, desc[UR42][R8.64] ;  /* 0x0000002a08087980 */ /* 0x000f64000c101d00 */
.L_x_3711:
[----:B------:R-:W-:Y:S05]  /*9c00*/  BSYNC B1 ;  /* 0x0000000000017941 */ /* 0x000fea0003800000 */
.L_x_3710:
[----:B------:R-:W0:Y:S01]  /*9c10*/  SYNCS.PHASECHK.TRANS64.TRYWAIT P1, [R2+URZ+0x32400], R13 ;  /* 0x0324000d020075a7 */ /* 0x000e22000802017f */
[----:B------:R-:W-:Y:S04]  /*9c20*/  BSSY B1, `(.L_x_3712) ;  /* 0x0000002000017945 */ /* 0x000fe80003800000 */
[----:B0-----:R-:W-:Y:S05]  /*9c30*/  @!P1 BRA `(.L_x_3713) ;  /* 0x0000032000a89947 */ /* 0x001fea0003800000 */
.L_x_4050:
[----:B------:R-:W-:Y:S05]  /*9c40*/  BSYNC B1 ;  /* 0x0000000000017941 */ /* 0x000fea0003800000 */
.L_x_3712:
[----:B------:R-:W2:Y:S01]  /*9c50*/  LDL R14, [R1+0x70] ;  /* 0x00007000010e7983 */ /* 0x000ea20000100800 */
[----:B0----5:R-:W-:Y:S01]  /*9c60*/  IMAD.MOV.U32 R13, RZ, RZ, R10 ;  /* 0x000000ffff0d7224 */ /* 0x021fe200078e000a */
[----:B------:R-:W-:Y:S01]  /*9c70*/  BSSY B1, `(.L_x_3714) ;  /* 0x0000072000017945 */ /* 0x000fe20003800000 */
[----:B------:R-:W-:Y:S02]  /*9c80*/  IMAD.MOV.U32 R0, RZ, RZ, R8 ;  /* 0x000000ffff007224 */ /* 0x000fe400078e0008 */
[----:B------:R-:W-:Y:S01]  /*9c90*/  IMAD.MOV.U32 R12, RZ, RZ, R9 ;  /* 0x000000ffff0c7224 */ /* 0x000fe200078e0009 */
[----:B------:R-:W-:Y:S01]  /*9ca0*/  PRMT R44, R13, 0x7610, R44 ;  /* 0x000076100d2c7816 */ /* 0x000fe2000000002c */
[----:B------:R-:W-:Y:S02]  /*9cb0*/  IMAD.MOV.U32 R13, RZ, RZ, R4 ;  /* 0x000000ffff0d7224 */ /* 0x000fe400078e0004 */
[----:B------:R-:W-:Y:S01]  /*9cc0*/  IMAD.IADD R69, R152, 0x1, R69 ;  /* 0x0000000198457824 */ /* 0x000fe200078e0245 */
[----:B------:R-:W-:Y:S01]  /*9cd0*/  PRMT R0, R0, 0x5410, R12 ;  /* 0x0000541000007816 */ /* 0x000fe2000000000c */
[----:B------:R-:W-:-:S02]  /*9ce0*/  IMAD.MOV.U32 R12, RZ, RZ, R11 ;  /* 0x000000ffff0c7224 */ /* 0x000fc400078e000b */
[----:B------:R-:W-:Y:S01]  /*9cf0*/  IMAD.MOV.U32 R68, RZ, RZ, R7 ;  /* 0x000000ffff447224 */ /* 0x000fe200078e0007 */
[----:B------:R-:W-:Y:S02]  /*9d00*/  LOP3.LUT R69, R69, 0x38, RZ, 0xc0, !PT ;  /* 0x0000003845457812 */ /* 0x000fe400078ec0ff */
[----:B------:R-:W-:Y:S01]  /*9d10*/  PRMT R44, R44, 0x5410, R12 ;  /* 0x000054102c2c7816 */ /* 0x000fe2000000000c */
[----:B--2---:R-:W-:-:S05]  /*9d20*/  IMAD R3, R14, -0x80, R3 ;  /* 0xffffff800e037824 */ /* 0x004fca00078e0203 */
[----:B------:R-:W-:-:S04]  /*9d30*/  VIMNMX R3, R3, 0x80, PT ;  /* 0x0000008003037848 */ /* 0x000fc80003fe0100 */
[-C--:B------:R-:W-:Y:S02]  /*9d40*/  ISETP.GE.OR P1, PT, R22, R3.reuse, P0 ;  /* 0x000000031600720c */ /* 0x080fe40000726670 */
[----:B------:R-:W-:Y:S01]  /*9d50*/  ISETP.GE.OR P0, PT, R156, R3, P0 ;  /* 0x000000039c00720c */ /* 0x000fe20000706670 */
[----:B------:R-:W-:-:S05]  /*9d60*/  IMAD.MOV.U32 R3, RZ, RZ, R5 ;  /* 0x000000ffff037224 */ /* 0x000fca00078e0005 */
[----:B------:R-:W-:Y:S01]  /*9d70*/  PRMT R74, R13, 0x5410, R3 ;  /* 0x000054100d4a7816 */ /* 0x000fe20000000003 */
[----:B------:R-:W-:-:S04]  /*9d80*/  IMAD.MOV.U32 R3, RZ, RZ, R6 ;  /* 0x000000ffff037224 */ /* 0x000fc800078e0006 */
[----:B------:R-:W-:Y:S05]  /*9d90*/  @P1 BRA `(.L_x_3715) ;  /* 0x00000004007c1947 */ /* 0x000fea0003800000 */
[----:B------:R-:W2:Y:S01]  /*9da0*/  LDL R15, [R1+0x478] ;  /* 0x00047800010f7983 */ /* 0x000ea20000100800 */
[--C-:B------:R-:W-:Y:S01]  /*9db0*/  SHF.R.U64 R20, R20, 0x10, R21.reuse ;  /* 0x0000001014147819 */ /* 0x100fe20000001215 */
[----:B------:R-:W-:Y:S01]  /*9dc0*/  HADD2.F32 R84, -RZ, R84.H0_H0 ;  /* 0x20000054ff547230 */ /* 0x000fe20000004100 */
[----:B------:R-:W-:Y:S01]  /*9dd0*/  SHF.R.U32.HI R81, RZ, 0x10, R21 ;  /* 0x00000010ff517819 */ /* 0x000fe20000011615 */
[----:B------:R-:W-:Y:S01]  /*9de0*/  HADD2.F32 R82, -RZ, R82.H0_H0 ;  /* 0x20000052ff527230 */ /* 0x000fe20000004100 */
[----:B------:R-:W-:Y:S02]  /*9df0*/  SHF.R.U64 R21, R24, 0x10, R25 ;  /* 0x0000001018157819 */ /* 0x000fe40000001219 */
[--C-:B------:R-:W-:Y:S01]  /*9e00*/  SHF.R.U64 R24, R66, 0x10, R67.reuse ;  /* 0x0000001042187819 */ /* 0x100fe20000001243 */
[----:B------:R-:W-:Y:S01]  /*9e10*/  HADD2.F32 R81, -RZ, R81.H0_H0 ;  /* 0x20000051ff517230 */ /* 0x000fe20000004100 */
[----:B------:R-:W-:Y:S01]  /*9e20*/  SHF.R.U32.HI R87, RZ, 0x10, R67 ;  /* 0x00000010ff577819 */ /* 0x000fe20000011643 */
[----:B------:R-:W-:Y:S01]  /*9e30*/  HADD2.F32 R21, -RZ, R21.H0_H0 ;  /* 0x20000015ff157230 */ /* 0x000fe20000004100 */
[----:B------:R-:W-:-:S02]  /*9e40*/  SHF.R.U64 R64, R64, 0x10, R65 ;  /* 0x0000001040407819 */ /* 0x000fc40000001241 */
[----:B------:R-:W-:Y:S02]  /*9e50*/  SHF.R.U32.HI R83, RZ, 0x10, R65 ;  /* 0x00000010ff537819 */ /* 0x000fe40000011641 */
[----:B------:R-:W-:-:S03]  /*9e60*/  SHF.R.U32.HI R89, RZ, 0x10, R25 ;  /* 0x00000010ff597819 */ /* 0x000fc60000011619 */
[----:B------:R-:W-:Y:S02]  /*9e70*/  HADD2.F32 R83, -RZ, R83.H0_H0 ;  /* 0x20000053ff537230 */ /* 0x000fe40000004100 */
[----:B--2---:R-:W-:-:S05]  /*9e80*/  IMAD.SHL.U32 R12, R15, 0x40, RZ ;  /* 0x000000400f0c7824 */ /* 0x004fca00078e00ff */
[----:B------:R-:W-:-:S04]  /*9e90*/  LOP3.LUT R29, R12, 0x1c0, RZ, 0xc0, !PT ;  /* 0x000001c00c1d7812 */ /* 0x000fc800078ec0ff */
[----:B------:R-:W-:Y:S02]  /*9ea0*/  LOP3.LUT R12, R29, 0x38, R152, 0xf8, !PT ;  /* 0x000000381d0c7812 */ /* 0x000fe400078ef898 */
[----:B------:R-:W-:-:S04]  /*9eb0*/  SHF.R.U32.HI R14, RZ, 0x3, R29 ;  /* 0x00000003ff0e7819 */ /* 0x000fc8000001161d */
[----:B------:R-:W-:Y:S02]  /*9ec0*/  LOP3.LUT R13, R12, R14, RZ, 0x3c, !PT ;  /* 0x0000000e0c0d7212 */ /* 0x000fe400078e3cff */
[----:B------:R-:W-:-:S03]  /*9ed0*/  LOP3.LUT R29, R14, R69, R29, 0x1e, !PT ;  /* 0x000000450e1d7212 */ /* 0x000fc600078e1e1d */
        /* <DEDUP_REMOVED lines=8> */
[----:B-1----:R-:W-:Y:S02]  /*9f60*/  HADD2.F32 R15, -RZ, R29.H0_H0 ;  /* 0x2000001dff0f7230 */ /* 0x002fe40000004100 */
[----:B------:R-:W-:-:S02]  /*9f70*/  HADD2.F32 R65, -RZ, R13.H0_H0 ;  /* 0x2000000dff417230 */ /* 0x000fc40000004100 */
[----:B------:R-:W-:Y:S02]  /*9f80*/  HADD2.F32 R77, -RZ, R29.H1_H1 ;  /* 0x3000001dff4d7230 */ /* 0x000fe40000004100 */
[C---:B------:R-:W-:Y:S01]  /*9f90*/  FMUL.FTZ R86, R15.reuse, R84 ;  /* 0x000000540f567220 */ /* 0x040fe20000410000 */
[-C--:B------:R-:W-:Y:S01]  /*9fa0*/  FMUL.FTZ R88, R15, R82.reuse ;  /* 0x000000520f587220 */ /* 0x080fe20000410000 */
[----:B------:R-:W-:Y:S02]  /*9fb0*/  HADD2.F32 R79, -RZ, R31.H0_H0 ;  /* 0x2000001fff4f7230 */ /* 0x000fe40000004100 */
[C---:B------:R-:W-:Y:S01]  /*9fc0*/  FFMA.FTZ R15, R65.reuse, R82, -R86 ;  /* 0x00000052410f7223 */ /* 0x040fe20000010856 */
[----:B------:R-:W-:Y:S02]  /*9fd0*/  HADD2.F32 R86, -RZ, R85.H0_H0 ;  /* 0x20000055ff567230 */ /* 0x000fe40000004100 */
[----:B------:R-:W-:Y:S01]  /*9fe0*/  FFMA.FTZ R29, R65, R84, R88 ;  /* 0x00000054411d7223 */ /* 0x000fe20000010058 */
[----:B------:R-:W-:-:S02]  /*9ff0*/  HADD2.F32 R82, -RZ, R63.H1_H1 ;  /* 0x3000003fff527230 */ /* 0x000fc40000004100 */
[C---:B------:R-:W-:Y:S01]  /*a000*/  FMUL.FTZ R85, R77.reuse, R83 ;  /* 0x000000534d557220 */ /* 0x040fe20000410000 */
[----:B------:R-:W-:Y:S02]  /*a010*/  HADD2.F32 R66, -RZ, R13.H1_H1 ;  /* 0x3000000dff427230 */ /* 0x000fe40000004100 */
[----:B------:R-:W-:Y:S01]  /*a020*/  FMUL.FTZ R65, R77, R81 ;  /* 0x000000514d417220 */ /* 0x000fe20000410000 */
[C---:B------:R-:W-:Y:S01]  /*a030*/  FMUL.FTZ R90, R79.reuse, R86 ;  /* 0x000000564f5a7220 */ /* 0x040fe20000410000 */
[----:B------:R-:W-:Y:S02]  /*a040*/  HADD2.F32 R80, -RZ, R31.H1_H1 ;  /* 0x3000001fff507230 */ /* 0x000fe40000004100 */
[-C--:B------:R-:W-:Y:S01]  /*a050*/  FMUL.FTZ R79, R79, R82.reuse ;  /* 0x000000524f4f7220 */ /* 0x080fe20000410000 */
[----:B------:R-:W-:Y:S02]  /*a060*/  HADD2.F32 R77, -RZ, R87.H0_H0 ;  /* 0x20000057ff4d7230 */ /* 0x000fe40000004100 */
[----:B------:R-:W-:Y:S01]  /*a070*/  FFMA.FTZ R88, R66, R83, R65 ;  /* 0x0000005342587223 */ /* 0x000fe20000010041 */
[----:B------:R-:W-:Y:S01]  /*a080*/  FFMA.FTZ R90, R67, R82, -R90 ;  /* 0x00000052435a7223 */ /* 0x000fe2000001085a */
[----:B------:R-:W-:-:S02]  /*a090*/  HADD2.F32 R65, -RZ, R89.H0_H0 ;  /* 0x20000059ff417230 */ /* 0x000fc40000004100 */
[----:B------:R-:W-:Y:S01]  /*a0a0*/  FFMA.FTZ R79, R67, R86, R79 ;  /* 0x00000056434f7223 */ /* 0x000fe2000001004f */
[----:B------:R-:W-:Y:S01]  /*a0b0*/  FMUL.FTZ R67, R80, R77 ;  /* 0x0000004d50437220 */ /* 0x000fe20000410000 */
[----:B------:R-:W-:Y:S01]  /*a0c0*/  FFMA.FTZ R84, R66, R81, -R85 ;  /* 0x0000005142547223 */ /* 0x000fe20000010855 */
[--C-:B------:R-:W-:Y:S02]  /*a0d0*/  HADD2.F32 R66, -RZ, R75.reuse.H0_H0 ;  /* 0x2000004bff427230 */ /* 0x100fe40000004100 */
[-C--:B------:R-:W-:Y:S01]  /*a0e0*/  FMUL.FTZ R81, R80, R65.reuse ;  /* 0x0000004150517220 */ /* 0x080fe20000410000 */
[----:B------:R-:W-:Y:S02]  /*a0f0*/  HADD2.F32 R82, -RZ, R75.H1_H1 ;  /* 0x3000004bff527230 */ /* 0x000fe40000004100 */
[C---:B------:R-:W-:Y:S01]  /*a100*/  FFMA.FTZ R75, R76.reuse, R65, -R67 ;  /* 0x000000414c4b7223 */ /* 0x040fe20000010843 */
[----:B------:R-:W-:Y:S02]  /*a110*/  HADD2.F32 R31, -RZ, R28.H0_H0 ;  /* 0x2000001cff1f7230 */ /* 0x000fe40000004100 */
[----:B------:R-:W-:Y:S01]  /*a120*/  FFMA.FTZ R86, R76, R77, R81 ;  /* 0x0000004d4c567223 */ /* 0x000fe20000010051 */
[----:B------:R-:W-:Y:S01]  /*a130*/  HADD2.F32 R78, -RZ, R30.H0_H0 ;  /* 0x2000001eff4e7230 */ /* 0x000fe20000004100 */
[----:B------:R-:W-:Y:S01]  /*a140*/  F2FP.F16.F32.PACK_AB R29, R88, R29 ;  /* 0x0000001d581d723e */ /* 0x000fe200000000ff */
[----:B------:R-:W-:-:S02]  /*a150*/  HADD2.F32 R65, -RZ, R91.H0_H0 ;  /* 0x2000005bff417230 */ /* 0x000fc40000004100 */
[C---:B------:R-:W-:Y:S01]  /*a160*/  FMUL.FTZ R80, R31.reuse, R82 ;  /* 0x000000521f507220 */ /* 0x040fe20000410000 */
[----:B------:R-:W-:Y:S02]  /*a170*/  HADD2.F32 R25, -RZ, R12.H0_H0 ;  /* 0x2000000cff197230 */ /* 0x000fe40000004100 */
[----:B------:R-:W-:Y:S01]  /*a180*/  FMUL.FTZ R31, R31, R66 ;  /* 0x000000421f1f7220 */ /* 0x000fe20000410000 */
[----:B------:R-:W-:Y:S02]  /*a190*/  HADD2.F32 R13, -RZ, R14.H0_H0 ;  /* 0x2000000eff0d7230 */ /* 0x000fe40000004100 */
[----:B------:R-:W-:Y:S01]  /*a1a0*/  FMUL.FTZ R76, R78, R65 ;  /* 0x000000414e4c7220 */ /* 0x000fe20000410000 */
[----:B------:R-:W-:Y:S02]  /*a1b0*/  HADD2.F32 R63, -RZ, R63.H0_H0 ;  /* 0x2000003fff3f7230 */ /* 0x000fe40000004100 */
[----:B------:R-:W-:Y:S01]  /*a1c0*/  FFMA.FTZ R82, R25, R82, R31 ;  /* 0x0000005219527223 */ /* 0x000fe2000001001f */
[----:B------:R-:W-:-:S02]  /*a1d0*/  HADD2.F32 R28, -RZ, R28.H1_H1 ;  /* 0x3000001cff1c7230 */ /* 0x000fc40000004100 */
[----:B------:R-:W-:Y:S01]  /*a1e0*/  FFMA.FTZ R80, R25, R66, -R80 ;  /* 0x0000004219507223 */ /* 0x000fe20000010850 */
[----:B------:R-:W-:Y:S02]  /*a1f0*/  HADD2.F32 R30, -RZ, R30.H1_H1 ;  /* 0x3000001eff1e7230 */ /* 0x000fe40000004100 */
[-C--:B------:R-:W-:Y:S01]  /*a200*/  FMUL.FTZ R78, R78, R63.reuse ;  /* 0x0000003f4e4e7220 */ /* 0x080fe20000410000 */
[C---:B------:R-:W-:Y:S01]  /*a210*/  FFMA.FTZ R76, R13.reuse, R63, -R76 ;  /* 0x0000003f0d4c7223 */ /* 0x040fe2000001084c */
[----:B------:R-:W-:Y:S02]  /*a220*/  HADD2.F32 R31, -RZ, R64.H0_H0 ;  /* 0x20000040ff1f7230 */ /* 0x000fe40000004100 */
[----:B------:R-:W-:Y:S02]  /*a230*/  HADD2.F32 R63, -RZ, R24.H0_H0 ;  /* 0x20000018ff3f7230 */ /* 0x000fe40000004100 */
[----:B------:R-:W-:Y:S01]  /*a240*/  FFMA.FTZ R78, R13, R65, R78 ;  /* 0x000000410d4e7223 */ /* 0x000fe2000001004e */
[----:B------:R-:W-:-:S02]  /*a250*/  HADD2.F32 R25, -RZ, R20.H0_H0 ;  /* 0x20000014ff197230 */ /* 0x000fc40000004100 */
[----:B------:R-:W-:Y:S01]  /*a260*/  FMUL.FTZ R13, R28, R31 ;  /* 0x0000001f1c0d7220 */ /* 0x000fe20000410000 */
[----:B------:R-:W-:Y:S02]  /*a270*/  HADD2.F32 R12, -RZ, R12.H1_H1 ;  /* 0x3000000cff0c7230 */ /* 0x000fe40000004100 */
[----:B------:R-:W-:Y:S01]  /*a280*/  FMUL.FTZ R67, R30, R63 ;  /* 0x0000003f1e437220 */ /* 0x000fe20000410000 */
[----:B------:R-:W-:Y:S02]  /*a290*/  HADD2.F32 R14, -RZ, R14.H1_H1 ;  /* 0x3000000eff0e7230 */ /* 0x000fe40000004100 */
[----:B------:R-:W-:Y:S01]  /*a2a0*/  FMUL.FTZ R28, R28, R25 ;  /* 0x000000191c1c7220 */ /* 0x000fe20000410000 */
[----:B------:R-:W-:Y:S01]  /*a2b0*/  FMUL.FTZ R30, R30, R21 ;  /* 0x000000151e1e7220 */ /* 0x000fe20000410000 */
[----:B------:R-:W-:Y:S01]  /*a2c0*/  FFMA.FTZ R25, R12, R25, -R13 ;  /* 0x000000190c197223 */ /* 0x000fe2000001080d */
[----:B------:R-:W-:Y:S01]  /*a2d0*/  F2FP.F16.F32.PACK_AB R13, R84, R15 ;  /* 0x0000000f540d723e */ /* 0x000fe200000000ff */
[----:B------:R-:W-:Y:S01]  /*a2e0*/  FFMA.FTZ R67, R14, R21, -R67 ;  /* 0x000000150e437223 */ /* 0x000fe20000010843 */
[----:B------:R-:W-:Y:S01]  /*a2f0*/  FFMA.FTZ R65, R12, R31, R28 ;  /* 0x0000001f0c417223 */ /* 0x000fe2000001001c */
[----:B------:R-:W-:Y:S01]  /*a300*/  FFMA.FTZ R63, R14, R63, R30 ;  /* 0x0000003f0e3f7223 */ /* 0x000fe2000001001e */
[----:B------:R-:W-:-:S02]  /*a310*/  F2FP.F16.F32.PACK_AB R15, R75, R90 ;  /* 0x0000005a4b0f723e */ /* 0x000fc400000000ff */
[----:B------:R-:W-:Y:S02]  /*a320*/  F2FP.F16.F32.PACK_AB R12, R25, R80 ;  /* 0x00000050190c723e */ /* 0x000fe400000000ff */
[----:B------:R-:W-:Y:S02]  /*a330*/  F2FP.F16.F32.PACK_AB R14, R67, R76 ;  /* 0x0000004c430e723e */ /* 0x000fe400000000ff */
[----:B------:R-:W-:Y:S02]  /*a340*/  F2FP.F16.F32.PACK_AB R31, R86, R79 ;  /* 0x0000004f561f723e */ /* 0x000fe400000000ff */
[----:B------:R-:W-:Y:S01]  /*a350*/  F2FP.F16.F32.PACK_AB R28, R65, R82 ;  /* 0x00000052411c723e */ /* 0x000fe200000000ff */
[----:B------:R0:W-:Y:S01]  /*a360*/  STS.128 [R70+0x18400], R12 ;  /* 0x0184000c46007388 */ /* 0x0001e20000000c00 */
[----:B------:R-:W-:-:S05]  /*a370*/  F2FP.F16.F32.PACK_AB R30, R63, R78 ;  /* 0x0000004e3f1e723e */ /* 0x000fca00000000ff */
[----:B------:R0:W-:Y:S02]  /*a380*/  STS.128 [R71+0x18400], R28 ;  /* 0x0184001c47007388 */ /* 0x0001e40000000c00 */
.L_x_3715:
[----:B------:R-:W-:Y:S05]  /*a390*/  BSYNC B1 ;  /* 0x0000000000017941 */ /* 0x000fea0003800000 */
.L_x_3714:
[----:B------:R-:W-:Y:S01]  /*a3a0*/  PRMT R75, R3, 0x5410, R68 ;  /* 0x00005410034b7816 */ /* 0x000fe20000000044 */
[----:B------:R-:W-:Y:S06]  /*a3b0*/  @P0 BRA `(.L_x_3706) ;  /* 0x0000000400600947 */ /* 0x000fec0003800000 */
[----:B------:R-:W2:Y:S01]  /*a3c0*/  LDL R76, [R1+0x510] ;  /* 0x00051000014c7983 */ /* 0x000ea20000100800 */
[----:B------:R-:W-:Y:S01]  /*a3d0*/  LOP3.LUT R69, R191, R69, R190, 0x1e, !PT ;  /* 0x00000045bf457212 */ /* 0x000fe200078e1ebe */
[----:B------:R-:W-:Y:S01]  /*a3e0*/  HADD2.F32 R21, -RZ, R0.H1_H1 ;  /* 0x30000000ff157230 */ /* 0x000fe20000004100 */
[--C-:B------:R-:W-:Y:S02]  /*a3f0*/  SHF.R.U32.HI R24, RZ, 0x10, R9.reuse ;  /* 0x00000010ff187819 */ /* 0x100fe40000011609 */
[----:B------:R-:W-:Y:S01]  /*a400*/  SHF.R.U64 R68, R8, 0x10, R9 ;  /* 0x0000001008447819 */ /* 0x000fe20000001209 */
[----:B------:R-:W-:Y:S01]  /*a410*/  IMAD.IADD R69, R192, 0x1, R69 ;  /* 0x00000001c0457824 */ /* 0x000fe200078e0245 */
[--C-:B------:R-:W-:Y:S01]  /*a420*/  SHF.R.U64 R67, R10, 0x10, R11.reuse ;  /* 0x000000100a437819 */ /* 0x100fe2000000120b */
[----:B------:R-:W-:Y:S01]  /*a430*/  HADD2.F32 R24, -RZ, R24.H0_H0 ;  /* 0x20000018ff187230 */ /* 0x000fe20000004100 */
[----:B------:R-:W-:Y:S01]  /*a440*/  SHF.R.U32.HI R65, RZ, 0x10, R11 ;  /* 0x00000010ff417819 */ /* 0x000fe2000001160b */
[----:B------:R-:W-:Y:S01]  /*a450*/  IMAD R2, R69, 0x2, R2 ;  /* 0x0000000245027824 */ /* 0x000fe200078e0202 */
[--C-:B------:R-:W-:Y:S01]  /*a460*/  SHF.R.U32.HI R20, RZ, 0x10, R5.reuse ;  /* 0x00000010ff147819 */ /* 0x100fe20000011605 */
[--C-:B------:R-:W-:Y:S01]  /*a470*/  HADD2.F32 R11, -RZ, R74.reuse.H1_H1 ;  /* 0x3000004aff0b7230 */ /* 0x100fe20000004100 */
[----:B0-----:R-:W-:Y:S01]  /*a480*/  SHF.R.U64 R71, R4, 0x10, R5 ;  /* 0x0000001004477819 */ /* 0x001fe20000001205 */
[----:B------:R-:W-:Y:S01]  /*a490*/  HADD2.F32 R74, -RZ, R74.H0_H0 ;  /* 0x2000004aff4a7230 */ /* 0x000fe20000004100 */
[----:B------:R-:W0:Y:S01]  /*a4a0*/  LDS.128 R28, [R2+0x18400] ;  /* 0x01840000021c7984 */ /* 0x000e220000000c00 */
[----:B------:R-:W-:-:S02]  /*a4b0*/  SHF.R.U64 R70, R6, 0x10, R7 ;  /* 0x0000001006467819 */ /* 0x000fc40000001207 */
[----:B------:R-:W-:Y:S01]  /*a4c0*/  SHF.R.U32.HI R69, RZ, 0x10, R7 ;  /* 0x00000010ff457819 */ /* 0x000fe20000011607 */
[--C-:B0-----:R-:W-:Y:S02]  /*a4d0*/  HADD2.F32 R8, -RZ, R29.reuse.H0_H0 ;  /* 0x2000001dff087230 */ /* 0x101fe40000004100 */
[----:B------:R-:W-:Y:S02]  /*a4e0*/  HADD2.F32 R29, -RZ, R29.H1_H1 ;  /* 0x3000001dff1d7230 */ /* 0x000fe40000004100 */
[----:B------:R-:W-:Y:S02]  /*a4f0*/  HADD2.F32 R7, -RZ, R28.H0_H0 ;  /* 0x2000001cff077230 */ /* 0x000fe40000004100 */
[C---:B------:R-:W-:Y:S01]  /*a500*/  FMUL.FTZ R25, R8.reuse, R21 ;  /* 0x0000001508197220 */ /* 0x040fe20000410000 */
[----:B------:R-:W-:Y:S01]  /*a510*/  FMUL.FTZ R63, R8, R11 ;  /* 0x0000000b083f7220 */ /* 0x000fe20000410000 */
[----:B------:R-:W-:Y:S02]  /*a520*/  HADD2.F32 R8, -RZ, R20.H0_H0 ;  /* 0x20000014ff087230 */ /* 0x000fe40000004100 */
[----:B------:R-:W-:-:S02]  /*a530*/  HADD2.F32 R20, -RZ, R0.H0_H0 ;  /* 0x20000000ff147230 */ /* 0x000fc40000004100 */
[C---:B------:R-:W-:Y:S01]  /*a540*/  FMUL.FTZ R0, R29.reuse, R24 ;  /* 0x000000181d007220 */ /* 0x040fe20000410000 */
[----:B------:R-:W-:Y:S02]  /*a550*/  HADD2.F32 R9, -RZ, R30.H0_H0 ;  /* 0x2000001eff097230 */ /* 0x000fe40000004100 */
[----:B------:R-:W-:Y:S01]  /*a560*/  FMUL.FTZ R66, R29, R8 ;  /* 0x000000081d427220 */ /* 0x000fe20000410000 */
[--C-:B------:R-:W-:Y:S02]  /*a570*/  HADD2.F32 R10, -RZ, R31.reuse.H0_H0 ;  /* 0x2000001fff0a7230 */ /* 0x100fe40000004100 */
[----:B------:R-:W-:Y:S02]  /*a580*/  HADD2.F32 R31, -RZ, R31.H1_H1 ;  /* 0x3000001fff1f7230 */ /* 0x000fe40000004100 */
[----:B------:R-:W-:Y:S02]  /*a590*/  HADD2.F32 R28, -RZ, R28.H1_H1 ;  /* 0x3000001cff1c7230 */ /* 0x000fe40000004100 */
[----:B------:R-:W-:Y:S01]  /*a5a0*/  HADD2.F32 R30, -RZ, R30.H1_H1 ;  /* 0x3000001eff1e7230 */ /* 0x000fe20000004100 */
[----:B--2---:R-:W0:Y:S02]  /*a5b0*/  LDS.128 R12, [R76+0x18400] ;  /* 0x018400004c0c7984 */ /* 0x004e240000000c00 */
[----:B0-----:R-:W-:-:S02]  /*a5c0*/  HADD2.F32 R4, -RZ, R13.H0_H0 ;  /* 0x2000000dff047230 */ /* 0x001fc40000004100 */
[----:B------:R-:W-:Y:S02]  /*a5d0*/  HADD2.F32 R13, -RZ, R13.H1_H1 ;  /* 0x3000000dff0d7230 */ /* 0x000fe40000004100 */
[----:B------:R-:W-:Y:S02]  /*a5e0*/  HADD2.F32 R3, -RZ, R12.H0_H0 ;  /* 0x2000000cff037230 */ /* 0x000fe40000004100 */
[C---:B------:R-:W-:Y:S01]  /*a5f0*/  FFMA.FTZ R25, R4.reuse, R11, -R25 ;  /* 0x0000000b04197223 */ /* 0x040fe20000010819 */
[----:B------:R-:W-:Y:S01]  /*a600*/  FFMA.FTZ R63, R4, R21, R63 ;  /* 0x00000015043f7223 */ /* 0x000fe2000001003f */
[----:B------:R-:W-:Y:S01]  /*a610*/  FFMA.FTZ R64, R13, R8, -R0 ;  /* 0x000000080d407223 */ /* 0x000fe20000010800 */
[C---:B------:R-:W-:Y:S01]  /*a620*/  FMUL.FTZ R0, R7.reuse, R20 ;  /* 0x0000001407007220 */ /* 0x040fe20000410000 */
[----:B------:R-:W-:Y:S02]  /*a630*/  HADD2.F32 R4, -RZ, R44.H0_H0 ;  /* 0x2000002cff047230 */ /* 0x000fe40000004100 */
[----:B------:R-:W-:Y:S01]  /*a640*/  FMUL.FTZ R7, R7, R74 ;  /* 0x0000004a07077220 */ /* 0x000fe20000410000 */
[----:B------:R-:W-:-:S02]  /*a650*/  HADD2.F32 R5, -RZ, R14.H0_H0 ;  /* 0x2000000eff057230 */ /* 0x000fc40000004100 */
[C---:B------:R-:W-:Y:S01]  /*a660*/  FFMA.FTZ R74, R3.reuse, R74, -R0 ;  /* 0x0000004a034a7223 */ /* 0x040fe20000010800 */
[--C-:B------:R-:W-:Y:S02]  /*a670*/  HADD2.F32 R0, -RZ, R75.reuse.H0_H0 ;  /* 0x2000004bff007230 */ /* 0x100fe40000004100 */
[----:B------:R-:W-:Y:S01]  /*a680*/  FFMA.FTZ R20, R3, R20, R7 ;  /* 0x0000001403147223 */ /* 0x000fe20000010007 */
[----:B------:R-:W-:Y:S01]  /*a690*/  FMUL.FTZ R8, R9, R4 ;  /* 0x0000000409087220 */ /* 0x000fe20000410000 */
[----:B------:R-:W-:Y:S02]  /*a6a0*/  HADD2.F32 R3, -RZ, R75.H1_H1 ;  /* 0x3000004bff037230 */ /* 0x000fe40000004100 */
[----:B------:R-:W-:Y:S01]  /*a6b0*/  FFMA.FTZ R66, R13, R24, R66 ;  /* 0x000000180d427223 */ /* 0x000fe20000010042 */
[----:B------:R-:W-:Y:S02]  /*a6c0*/  HADD2.F32 R7, -RZ, R44.H1_H1 ;  /* 0x3000002cff077230 */ /* 0x000fe40000004100 */
[----:B------:R-:W-:Y:S01]  /*a6d0*/  FMUL.FTZ R24, R9, R0 ;  /* 0x0000000009187220 */ /* 0x000fe20000410000 */
[----:B------:R-:W-:-:S02]  /*a6e0*/  HADD2.F32 R6, -RZ, R15.H0_H0 ;  /* 0x2000000fff067230 */ /* 0x000fc40000004100 */
[C---:B------:R-:W-:Y:S01]  /*a6f0*/  FFMA.FTZ R21, R5.reuse, R0, -R8 ;  /* 0x0000000005157223 */ /* 0x040fe20000010808 */
[----:B------:R-:W-:Y:S02]  /*a700*/  HADD2.F32 R8, -RZ, R65.H0_H0 ;  /* 0x20000041ff087230 */ /* 0x000fe40000004100 */
[C---:B------:R-:W-:Y:S01]  /*a710*/  FMUL.FTZ R9, R10.reuse, R7 ;  /* 0x000000070a097220 */ /* 0x040fe20000410000 */
[----:B------:R-:W-:Y:S02]  /*a720*/  HADD2.F32 R0, -RZ, R69.H0_H0 ;  /* 0x20000045ff007230 */ /* 0x000fe40000004100 */
[-C--:B------:R-:W-:Y:S01]  /*a730*/  FMUL.FTZ R44, R10, R3.reuse ;  /* 0x000000030a2c7220 */ /* 0x080fe20000410000 */
[----:B------:R-:W-:Y:S01]  /*a740*/  FFMA.FTZ R10, R5, R4, R24 ;  /* 0x00000004050a7223 */ /* 0x000fe20000010018 */
[----:B------:R-:W-:Y:S02]  /*a750*/  HADD2.F32 R15, -RZ, R15.H1_H1 ;  /* 0x3000000fff0f7230 */ /* 0x000fe40000004100 */
[C---:B------:R-:W-:Y:S01]  /*a760*/  FFMA.FTZ R4, R6.reuse, R3, -R9 ;  /* 0x0000000306047223 */ /* 0x040fe20000010809 */
[----:B------:R-:W-:Y:S01]  /*a770*/  FFMA.FTZ R44, R6, R7, R44 ;  /* 0x00000007062c7223 */ /* 0x000fe2000001002c */
[C---:B------:R-:W-:Y:S01]  /*a780*/  FMUL.FTZ R24, R31.reuse, R8 ;  /* 0x000000081f187220 */ /* 0x040fe20000410000 */
[----:B------:R-:W-:Y:S01]  /*a790*/  FMUL.FTZ R6, R31, R0 ;  /* 0x000000001f067220 */ /* 0x000fe20000410000 */
[----:B------:R-:W-:-:S02]  /*a7a0*/  HADD2.F32 R7, -RZ, R68.H0_H0 ;  /* 0x20000044ff077230 */ /* 0x000fc40000004100 */
[----:B------:R-:W-:Y:S02]  /*a7b0*/  HADD2.F32 R9, -RZ, R67.H0_H0 ;  /* 0x20000043ff097230 */ /* 0x000fe40000004100 */
[C---:B------:R-:W-:Y:S01]  /*a7c0*/  FFMA.FTZ R29, R15.reuse, R0, -R24 ;  /* 0x000000000f1d7223 */ /* 0x040fe20000010818 */
[----:B------:R-:W-:Y:S02]  /*a7d0*/  HADD2.F32 R3, -RZ, R71.H0_H0 ;  /* 0x20000047ff037230 */ /* 0x000fe40000004100 */
[----:B------:R-:W-:Y:S01]  /*a7e0*/  FFMA.FTZ R31, R15, R8, R6 ;  /* 0x000000080f1f7223 */ /* 0x000fe20000010006 */
[----:B------:R-:W-:Y:S02]  /*a7f0*/  HADD2.F32 R5, -RZ, R70.H0_H0 ;  /* 0x20000046ff057230 */ /* 0x000fe40000004100 */
[----:B------:R-:W-:Y:S01]  /*a800*/  FMUL.FTZ R11, R28, R7 ;  /* 0x000000071c0b7220 */ /* 0x000fe20000410000 */
[----:B------:R-:W-:Y:S02]  /*a810*/  HADD2.F32 R12, -RZ, R12.H1_H1 ;  /* 0x3000000cff0c7230 */ /* 0x000fe40000004100 */
[----:B------:R-:W-:Y:S01]  /*a820*/  FMUL.FTZ R15, R30, R9 ;  /* 0x000000091e0f7220 */ /* 0x000fe20000410000 */
[----:B------:R-:W-:-:S02]  /*a830*/  HADD2.F32 R14, -RZ, R14.H1_H1 ;  /* 0x3000000eff0e7230 */ /* 0x000fc40000004100 */
[----:B------:R-:W-:Y:S01]  /*a840*/  FMUL.FTZ R28, R28, R3 ;  /* 0x000000031c1c7220 */ /* 0x000fe20000410000 */
[----:B------:R-:W-:Y:S01]  /*a850*/  FMUL.FTZ R30, R30, R5 ;  /* 0x000000051e1e7220 */ /* 0x000fe20000410000 */
[----:B------:R-:W-:Y:S01]  /*a860*/  FFMA.FTZ R3, R12, R3, -R11 ;  /* 0x000000030c037223 */ /* 0x000fe2000001080b */
[----:B------:R-:W-:Y:S01]  /*a870*/  F2FP.F16.F32.PACK_AB R11, R31, R44 ;  /* 0x0000002c1f0b723e */ /* 0x000fe200000000ff */
[----:B------:R-:W-:Y:S01]  /*a880*/  FFMA.FTZ R6, R14, R5, -R15 ;  /* 0x000000050e067223 */ /* 0x000fe2000001080f */
[----:B------:R-:W-:Y:S01]  /*a890*/  FFMA.FTZ R13, R12, R7, R28 ;  /* 0x000000070c0d7223 */ /* 0x000fe2000001001c */
[----:B------:R-:W-:Y:S01]  /*a8a0*/  FFMA.FTZ R15, R14, R9, R30 ;  /* 0x000000090e0f7223 */ /* 0x000fe2000001001e */
[----:B------:R-:W-:Y:S02]  /*a8b0*/  F2FP.F16.F32.PACK_AB R7, R29, R4 ;  /* 0x000000041d07723e */ /* 0x000fe400000000ff */
[----:B------:R-:W-:Y:S02]  /*a8c0*/  F2FP.F16.F32.PACK_AB R5, R64, R25 ;  /* 0x000000194005723e */ /* 0x000fe400000000ff */
[----:B------:R-:W-:-:S02]  /*a8d0*/  F2FP.F16.F32.PACK_AB R4, R3, R74 ;  /* 0x0000004a0304723e */ /* 0x000fc400000000ff */
[----:B------:R-:W-:Y:S02]  /*a8e0*/  F2FP.F16.F32.PACK_AB R6, R6, R21 ;  /* 0x000000150606723e */ /* 0x000fe400000000ff */
[----:B------:R-:W-:Y:S02]  /*a8f0*/  F2FP.F16.F32.PACK_AB R9, R66, R63 ;  /* 0x0000003f4209723e */ /* 0x000fe400000000ff */
[----:B------:R-:W-:Y:S01]  /*a900*/  F2FP.F16.F32.PACK_AB R8, R13, R20 ;  /* 0x000000140d08723e */ /* 0x000fe200000000ff */
[----:B------:R3:W-:Y:S01]  /*a910*/  STS.128 [R76+0x18400], R4 ;  /* 0x018400044c007388 */ /* 0x0007e20000000c00 */
[----:B------:R-:W-:-:S05]  /*a920*/  F2FP.F16.F32.PACK_AB R10, R15, R10 ;  /* 0x0000000a0f0a723e */ /* 0x000fca00000000ff */
[----:B------:R3:W-:Y:S02]  /*a930*/  STS.128 [R2+0x18400], R8 ;  /* 0x0184000802007388 */ /* 0x0007e40000000c00 */
.L_x_3706:
[----:B------:R-:W-:Y:S05]  /*a940*/  BSYNC B0 ;  /* 0x0000000000007941 */ /* 0x000fea0003800000 */
.L_x_3692:
        /* <DEDUP_REMOVED lines=8> */
.L_x_3689:
[----:B------:R-:W4:Y:S01]  /*a9d0*/  S2R R0, SR_TID.X ;  /* 0x0000000000007919 */ /* 0x000f220000002100 */
[----:B------:R-:W-:Y:S05]  /*a9e0*/  WARPSYNC.ALL ;  /* 0x0000000000007948 */ /* 0x000fea0003800000 */
[----:B----4-:R-:W-:-:S05]  /*a9f0*/  SHF.R.U32.HI R0, RZ, 0x7, R0 ;  /* 0x00000007ff007819 */ /* 0x010fca0000011600 */
[----:B------:R-:W-:Y:S02]  /*aa00*/  VIADD R0, R0, 0x8 ;  /* 0x0000000800007836 */ /* 0x000fe40000000000 */
[----:B0123--:R-:W-:Y:S01]  /*aa10*/  IMAD.MOV.U32 R4, RZ, RZ, R38 ;  /* 0x000000ffff047224 */ /* 0x00ffe200078e0026 */
[----:B------:R-:W-:Y:S01]  /*aa20*/  UIADD3 UR4, UP0, UR37, 0x228, URZ ;  /* 0x0000022825047890 */ /* 0x000fe2000ff1e03f */
[----:B------:R-:W-:Y:S01]  /*aa30*/  IMAD.MOV.U32 R5, RZ, RZ, R53 ;  /* 0x000000ffff057224 */ /* 0x000fe200078e0035 */
[----:B------:R0:W-:Y:S01]  /*aa40*/  BAR.SYNC.DEFER_BLOCKING R0, 0x100 ;  /* 0x000400000000751d */ /* 0x0001e20000010000 */
[----:B------:R-:W-:Y:S01]  /*aa50*/  IMAD.MOV.U32 R6, RZ, RZ, R61 ;  /* 0x000000ffff067224 */ /* 0x000fe200078e003d */
[----:B------:R-:W-:Y:S01]  /*aa60*/  UIADD3.X UR5, URZ, UR36, URZ, UP0, !UPT ;  /* 0x000000243f057290 */ /* 0x000fe200087fe43f */
[----:B------:R-:W-:Y:S01]  /*aa70*/  IMAD.MOV.U32 R7, RZ, RZ, R62 ;  /* 0x000000ffff077224 */ /* 0x000fe200078e003e */
[----:B------:R-:W-:Y:S01]  /*aa80*/  MOV R228, 0xada0 ;  /* 0x0000ada000e47802 */ /* 0x000fe20000000f00 */
[----:B------:R-:W-:Y:S01]  /*aa90*/  IMAD.U32 R9, RZ, RZ, UR48 ;  /* 0x00000030ff097e24 */ /* 0x000fe2000f8e00ff */
[----:B------:R-:W-:Y:S01]  /*aaa0*/  BSSY B0, `(.L_x_3716) ;  /* 0x0000030000007945 */ /* 0x000fe20003800000 */
[----:B------:R-:W-:Y:S01]  /*aab0*/  IMAD.U32 R8, RZ, RZ, UR4 ;  /* 0x00000004ff087e24 */ /* 0x000fe2000f8e00ff */
[----:B------:R1:W-:Y:S01]  /*aac0*/  STL.128 [R1+0x180], R4 ;  /* 0x0001800401007387 */ /* 0x0003e20000100c00 */
[----:B0-----:R-:W-:-:S02]  /*aad0*/  IMAD.U32 R0, RZ, RZ, UR46 ;  /* 0x0000002eff007e24 */ /* 0x001fc4000f8e00ff */
[----:B------:R-:W-:Y:S01]  /*aae0*/  IMAD.MOV.U32 R24, RZ, RZ, R58 ;  /* 0x000000ffff187224 */ /* 0x000fe200078e003a */
[----:B------:R-:W-:Y:S01]  /*aaf0*/  STL.64 [R1+0x210], R32 ;  /* 0x0002102001007387 */ /* 0x000fe20000100a00 */
[----:B------:R-:W-:Y:S02]  /*ab00*/  IMAD.MOV.U32 R25, RZ, RZ, R57 ;  /* 0x000000ffff197224 */ /* 0x000fe400078e0039 */
[----:B------:R-:W-:Y:S02]  /*ab10*/  IMAD.U32 R2, RZ, RZ, UR39 ;  /* 0x00000027ff027e24 */ /* 0x000fe4000f8e00ff */
[----:B------:R-:W-:Y:S01]  /*ab20*/  IMAD.U32 R3, RZ, RZ, UR47 ;  /* 0x0000002fff037e24 */ /* 0x000fe2000f8e00ff */
[----:B------:R-:W-:Y:S04]  /*ab30*/  STL.128 [R1+0x1a0], R24 ;  /* 0x0001a01801007387 */ /* 0x000fe80000100c00 */
[----:B------:R0:W-:Y:S01]  /*ab40*/  STL.64 [R1+0x178], R2 ;  /* 0x0001780201007387 */ /* 0x0001e20000100a00 */
[----:B-1----:R-:W-:-:S02]  /*ab50*/  IMAD.MOV.U32 R4, RZ, RZ, R40 ;  /* 0x000000ffff047224 */ /* 0x002fc400078e0028 */
[----:B------:R-:W-:Y:S02]  /*ab60*/  IMAD.MOV.U32 R5, RZ, RZ, R56 ;  /* 0x000000ffff057224 */ /* 0x000fe400078e0038 */
[----:B------:R-:W-:Y:S02]  /*ab70*/  IMAD.MOV.U32 R6, RZ, RZ, R55 ;  /* 0x000000ffff067224 */ /* 0x000fe400078e0037 */
[----:B------:R-:W-:Y:S02]  /*ab80*/  IMAD.MOV.U32 R7, RZ, RZ, R54 ;  /* 0x000000ffff077224 */ /* 0x000fe400078e0036 */
[----:B0-----:R-:W-:-:S03]  /*ab90*/  VIADD R2, R204, 0xffffffff ;  /* 0xffffffffcc027836 */ /* 0x001fc60000000000 */
        /* <DEDUP_REMOVED lines=10> */
[----:B------:R-:W-:Y:S02]  /*ac40*/  IMAD.MOV.U32 R7, RZ, RZ, R42 ;  /* 0x000000ffff077224 */ /* 0x000fe400078e002a */
[----:B------:R-:W-:-:S03]  /*ac50*/  IMAD.MOV.U32 R18, RZ, RZ, R35 ;  /* 0x000000ffff127224 */ /* 0x000fc600078e0023 */
[----:B------:R0:W-:Y:S04]  /*ac60*/  STL.128 [R1+0x1f0], R4 ;  /* 0x0001f00401007387 */ /* 0x0001e80000100c00 */
        /* <DEDUP_REMOVED lines=10> */
[----:B------:R-:W-:Y:S01]  /*ad10*/  IMAD.U32 R9, RZ, RZ, UR5 ;  /* 0x00000005ff097e24 */ /* 0x000fe2000f8e00ff */
[----:B------:R-:W-:-:S02]  /*ad20*/  UIADD3 UR5, UR37, 0x178, URZ ;  /* 0x0000017825057890 */ /* 0x000fc4000fffe03f */
[----:B------:R0:W-:Y:S02]  /*ad30*/  STL.128 [R1+0x1b0], R4 ;  /* 0x0001b00401007387 */ /* 0x0001e40000100c00 */
[----:B0-----:R-:W-:Y:S02]  /*ad40*/  IMAD.MOV.U32 R4, RZ, RZ, R45 ;  /* 0x000000ffff047224 */ /* 0x001fe400078e002d */
[----:B------:R-:W-:Y:S02]  /*ad50*/  IMAD.MOV.U32 R5, RZ, RZ, R43 ;  /* 0x000000ffff057224 */ /* 0x000fe400078e002b */
[----:B------:R-:W-:Y:S02]  /*ad60*/  IMAD.MOV.U32 R6, RZ, RZ, R8 ;  /* 0x000000ffff067224 */ /* 0x000fe400078e0008 */
[----:B------:R-:W-:-:S05]  /*ad70*/  IMAD.MOV.U32 R7, RZ, RZ, R9 ;  /* 0x000000ffff077224 */ /* 0x000fca00078e0009 */
[----:B------:R0:W-:Y:S02]  /*ad80*/  STL.128 [R1+0x1d0], R4 ;  /* 0x0001d00401007387 */ /* 0x0001e40000100c00 */
[----:B0----5:R-:W-:Y:S05]  /*ad90*/  CALL.REL.NOINC `($_ZN7cutlass13device_kernelIN5flash11enable_sm90INS1_16FlashAttnFwdSm90INS1_25CollectiveMainloopFwdSm90ILi2EN4cute5tupleIJNS5_1CILi1EEES8_S8_EEENS6_IJNS7_ILi128EEENS7_ILi96EEENS7_ILi64EEEEEELi256ENS_6half_tEfNS_4arch4Sm90ELb0ELb1ELb1ELb1ELb0ELb1ELb1ELb1ELb0ELb1ELb1ELb0EEENS1_21CollectiveEpilogueFwdINS6_IJSA_NS7_ILi256EEESB_EEES9_SE_SG_Li256ELb1ELb1ELb1ELb0EEENS1_36VarlenDynamicPersistentTileSchedulerILi128ELi96ELi256ELi128ELb1ELb1ELb1ELb1ELb0ELb1EEEEEEEEEvNT_6ParamsE$_ZZN5flash25CollectiveMainloopFwdSm90ILi2EN4cute5tupleIJNS1_1CILi1EEES4_S4_EEENS2_IJNS3_ILi128EEENS3_ILi96EEENS3_ILi64EEEEEELi256EN7cutlass6half_tEfNSA_4arch4Sm90ELb0ELb1ELb1ELb1ELb0ELb1ELb1ELb1ELb0ELb1ELb1ELb0EE3mmaINS_16FlashAttnFwdSm90ISE_NS_21CollectiveEpilogueFwdINS2_IJS6_NS3_ILi256EEES7_EEES5_SB_SD_Li256ELb1ELb1ELb1ELb0EEENS_36VarlenDynamicPersistentTileSchedulerILi128ELi96ELi256ELi128ELb1ELb1ELb1ELb1ELb0ELb1EEEE13SharedStorageENS1_6TensorINS1_11ArrayEngineIfLm128EEENS1_6LayoutINS2_IJNS2_IJNS3_ILi2EEEST_NS3_ILi32EEEEEES4_S4_EEENS2_IJNS2_IJS4_ST_NS3_ILi4EEEEEENS3_ILi0EEESZ_EEEEEEENS_7SoftmaxILi2ELi0EEEEEbRKNSE_6ParamsENSA_25PipelineTmaAsyncNoClusterILi2ENSA_16PipelineTmaAsyncILi2EEEEES1B_RNSA_13PipelineStateILj2EEERT0_RT1_iRiRKNS_16SeqlenInfoQKNewKILb1ELb1EEENS2_IJiiiiEEERT_ENKUliT_T0_T1_E_clIZSF_ISO_S12_S14_EbS17_S1B_S1B_S1E_S1G_S1I_iS1J_S1N_S1O_S1Q_EUlRS1R_iE0_NS3_ILb1EEES1Y_EEDaiS1R_S1S_S1T_) ;  /* 0x0000034800e07944 */ /* 0x021fea0003c00000 */
[----:B------:R-:W-:Y:S05]  /*ada0*/  BSYNC B0 ;  /* 0x0000000000007941 */ /* 0x000fea0003800000 */
.L_x_3716:
[----:B------:R-:W2:Y:S01]  /*adb0*/  LDL R4, [R1+0x70] ;  /* 0x0000700001047983 */ /* 0x000ea20000100800 */
[----:B------:R-:W0:Y:S08]  /*adc0*/  LDC R0, c[0x0][0x448] ;  /* 0x00011200ff007b82 */ /* 0x000e300000000800 */
[----:B------:R-:W1:Y:S01]  /*add0*/  LDC.64 R2, c[0x0][0xad8] ;  /* 0x0002b600ff027b82 */ /* 0x000e620000000a00 */
[----:B0-----:R-:W-:-:S13]  /*ade0*/  ISETP.NE.AND P0, PT, R0, 0x1, PT ;  /* 0x000000010000780c */ /* 0x001fda0003f05270 */
[----:B------:R-:W0:Y:S08]  /*adf0*/  @P0 LDC R5, c[0x0][0x44c] ;  /* 0x00011300ff050b82 */ /* 0x000e300000000800 */
[----:B------:R-:W3:Y:S01]  /*ae00*/  @P0 LDC R6, c[0x0][0x450] ;  /* 0x00011400ff060b82 */ /* 0x000ee20000000800 */
[----:B--2---:R-:W-:-:S04]  /*ae10*/  IMAD.SHL.U32 R4, R4, 0x80, RZ ;  /* 0x0000008004047824 */ /* 0x004fc800078e00ff */
[----:B0-----:R-:W-:-:S04]  /*ae20*/  @P0 IMAD.HI.U32 R5, R4, R5, RZ ;  /* 0x0000000504050227 */ /* 0x001fc800078e00ff */
[----:B------:R-:W-:Y:S01]  /*ae30*/  IMAD.MOV.U32 R0, RZ, RZ, R4 ;  /* 0x000000ffff007224 */ /* 0x000fe200078e0004 */
[----:B---3--:R-:W-:Y:S02]  /*ae40*/  @P0 SHF.R.U32.HI R0, RZ, R6, R5 ;  /* 0x00000006ff000219 */ /* 0x008fe40000011605 */
[----:B-1----:R-:W-:-:S03]  /*ae50*/  ISETP.GE.AND P0, PT, R3, 0x1, PT ;  /* 0x000000010300780c */ /* 0x002fc60003f06270 */
[----:B------:R-:W-:Y:S02]  /*ae60*/  IMAD.IADD R205, R205, 0x1, R0 ;  /* 0x00000001cdcd7824 */ /* 0x000fe400078e0200 */
[----:B------:R-:W-:Y:S02]  /*ae70*/  VIADD R0, R204, 0xfffffffe ;  /* 0xfffffffecc007836 */ /* 0x000fe40000000000 */
[----:B------:R-:W-:-:S06]  /*ae80*/  IMAD.IADD R2, R205, 0x1, R2 ;  /* 0x00000001cd027824 */ /* 0x000fcc00078e0202 */
[----:B------:R-:W-:Y:S05]  /*ae90*/  @!P0 BRA `(.L_x_3717) ;  /* 0x0000000000488947 */ /* 0x000fea0003800000 */
        /* <DEDUP_REMOVED lines=11> */
.L_x_3719:
[----:B------:R-:W-:-:S13]  /*af50*/  ISETP.NE.AND P0, PT, R3, 0x1, PT ;  /* 0x000000010300780c */ /* 0x000fda0003f05270 */
[----:B------:R-:W0:Y:S02]  /*af60*/  @P0 LDC.64 R6, c[0x0][0xae0] ;  /* 0x0002b800ff060b82 */ /* 0x000e240000000a00 */
[----:B0-----:R-:W-:-:S05]  /*af70*/  @P0 IMAD.HI.U32 R6, R5, R6, RZ ;  /* 0x0000000605060227 */ /* 0x001fca00078e00ff */
[----:B------:R-:W-:-:S07]  /*af80*/  @P0 SHF.R.U32.HI R5, RZ, R7, R6 ;  /* 0x00000007ff050219 */ /* 0x000fce0000011606 */
.L_x_3720:
[----:B------:R-:W-:Y:S05]  /*af90*/  BSYNC B0 ;  /* 0x0000000000007941 */ /* 0x000fea0003800000 */
.L_x_3718:
[----:B------:R-:W-:-:S05]  /*afa0*/  IMAD R3, R5, R3, R3 ;  /* 0x0000000305037224 */ /* 0x000fca00078e0203 */
[----:B------:R-:W-:-:S07]  /*afb0*/  VIMNMX R2, R2, R3, PT ;  /* 0x0000000302027248 */ /* 0x000fce0003fe0100 */
.L_x_3717:
[----:B------:R-:W-:-:S05]  /*afc0*/  IMAD.HI R2, R2, 0x2aaaaaab, RZ ;  /* 0x2aaaaaab02027827 */ /* 0x000fca00078e02ff */
[----:B------:R-:W-:-:S04]  /*afd0*/  SHF.R.U32.HI R3, RZ, 0x1f, R2 ;  /* 0x0000001fff037819 */ /* 0x000fc80000011602 */
[----:B------:R-:W-:-:S04]  /*afe0*/  LEA.HI.SX32 R2, R2, R3, 0x1c ;  /* 0x0000000302027211 */ /* 0x000fc800078fe2ff */
[----:B------:R-:W-:-:S04]  /*aff0*/  VIMNMX R3, R189, R2, !PT ;  /* 0x00000002bd037248 */ /* 0x000fc80007fe0100 */
[----:B------:R-:W-:-:S13]  /*b000*/  ISETP.GE.AND P0, PT, R0, R3, PT ;  /* 0x000000030000720c */ /* 0x000fda0003f06270 */
[----:B------:R-:W-:Y:S05]  /*b010*/  @!P0 BRA `(.L_x_3721) ;  /* 0x000000b000808947 */ /* 0x000fea0003800000 */
.L_x_3748:
        /* <DEDUP_REMOVED lines=16> */
[----:B-1----:R-:W-:Y:S01]  /*b120*/  @!P0 IMAD.MOV.U32 R5, RZ, RZ, RZ ;  /* 0x000000ffff058224 */ /* 0x002fe200078e00ff */
[----:B--2---:R-:W-:-:S04]  /*b130*/  LOP3.LUT R2, R2, 0x1, RZ, 0xfc, !PT ;  /* 0x0000000102027812 */ /* 0x004fc800078efcff */
[----:B------:R-:W-:-:S13]  /*b140*/  ISETP.NE.AND P1, PT, R2, 0x3, PT ;  /* 0x000000030200780c */ /* 0x000fda0003f25270 */
[----:B0-----:R-:W-:Y:S05]  /*b150*/  @!P1 BRA `(.L_x_3723) ;  /* 0x0000000000049947 */ /* 0x001fea0003800000 */
[----:B------:R-:W-:Y:S01]  /*b160*/  BPT.TRAP 0x1 ;  /* 0x000000040000795c */ /* 0x000fe20000300000 */
.L_x_3723:
[----:B------:R-:W-:Y:S05]  /*b170*/  BSYNC B0 ;  /* 0x0000000000007941 */ /* 0x000fea0003800000 */
.L_x_3722:
        /* <DEDUP_REMOVED lines=13> */
.L_x_3725:
[----:B------:R-:W-:Y:S05]  /*b250*/  BSYNC B0 ;  /* 0x0000000000007941 */ /* 0x000fea0003800000 */
.L_x_3724:
        /* <DEDUP_REMOVED lines=8> */
.L_x_3727:
[----:B------:R-:W-:Y:S05]  /*b2e0*/  BSYNC B0 ;  /* 0x0000000000007941 */ /* 0x000fea0003800000 */
.L_x_3726:
[----:B------:R-:W2:Y:S04]  /*b2f0*/  LD.E R13, desc[UR42][R16.64+0x218] ;  /* 0x0002182a100d7980 */ /* 0x000ea8000c101900 */
[----:B------:R-:W2:Y:S01]  /*b300*/  LDL.64 R10, [R1+0xa0] ;  /* 0x0000a000010a7983 */ /* 0x000ea20000100a00 */
[----:B------:R-:W-:Y:S05]  /*b310*/  WARPSYNC.ALL ;  /* 0x0000000000007948 */ /* 0x000fea0003800000 */
[----:B------:R-:W3:Y:S04]  /*b320*/  LDL.64 R18, [R1+0x98] ;  /* 0x0000980001127983 */ /* 0x000ee80000100a00 */
[----:B------:R-:W4:Y:S04]  /*b330*/  LDL.64 R4, [R1+0x98] ;  /* 0x0000980001047983 */ /* 0x000f280000100a00 */
[----:B0----5:R-:W4:Y:S01]  /*b340*/  LDL.64 R6, [R1+0x98] ;  /* 0x0000980001067983 */ /* 0x021f220000100a00 */
[----:B--2---:R-:W-:-:S03]  /*b350*/  IMAD R10, R13, 0x300, R10 ;  /* 0x000003000d0a7824 */ /* 0x004fc600078e020a */
[----:B------:R-:W2:Y:S01]  /*b360*/  LDL.64 R8, [R1+0x98] ;  /* 0x0000980001087983 */ /* 0x000ea20000100a00 */
[----:B------:R-:W-:Y:S01]  /*b370*/  R2UR UR7, R11 ;  /* 0x000000000b0772ca */ /* 0x000fe200000e0000 */
[----:B------:R-:W-:Y:S01]  /*b380*/  WARPGROUP.ARRIVE ;  /* 0x00000000000079c5 */ /* 0x000fe20000000000 */
[C---:B------:R-:W-:Y:S01]  /*b390*/  R2UR UR6, R10.reuse ;  /* 0x000000000a0672ca */ /* 0x040fe200000e0000 */
[----:B------:R-:W2:Y:S01]  /*b3a0*/  LDL R20, [R1+0x54] ;  /* 0x0000540001147983 */ /* 0x000ea20000100800 */
[----:B------:R-:W-:Y:S02]  /*b3b0*/  VIADD R12, R10, 0x2 ;  /* 0x000000020a0c7836 */ /* 0x000fe40000000000 */
[----:B------:R-:W-:Y:S02]  /*b3c0*/  IMAD.MOV.U32 R13, RZ, RZ, R11 ;  /* 0x000000ffff0d7224 */ /* 0x000fe400078e000b */
[----:B------:R-:W-:Y:S01]  /*b3d0*/  IMAD.MOV.U32 R2, RZ, RZ, 0x1 ;  /* 0x00000001ff027424 */ /* 0x000fe200078e00ff */
        /* <DEDUP_REMOVED lines=44> */
.L_x_3730:
[----:B------:R-:W-:Y:S05]  /*b6a0*/  BSYNC B0 ;  /* 0x0000000000007941 */ /* 0x000fea0003800000 */
.L_x_3729:
        /* <DEDUP_REMOVED lines=10> */
.L_x_3732:
[----:B------:R-:W-:Y:S05]  /*b750*/  BSYNC B0 ;  /* 0x0000000000007941 */ /* 0x000fea0003800000 */
.L_x_3731:
[----:B------:R-:W-:Y:S04]  /*b760*/  BSSY B0, `(.L_x_3733) ;  /* 0x0000006000007945 */ /* 0x000fe80003800000 */
[----:B-1----:R-:W-:Y:S05]  /*b770*/  @P0 BRA `(.L_x_3734) ;  /* 0x0000000000100947 */ /* 0x002fea0003800000 */
[----:B-----5:R-:W-:Y:S01]  /*b780*/  IMAD R4, R4, 0x8, R7 ;  /* 0x0000000804047824 */ /* 0x020fe200078e0207 */
[----:B------:R-:W-:-:S04]  /*b790*/  SHF.L.U32 R5, R5, 0x1f, RZ ;  /* 0x0000001f05057819 */ /* 0x000fc800000006ff */
[----:B------:R-:W1:Y:S02]  /*b7a0*/  SYNCS.PHASECHK.TRANS64.TRYWAIT P0, [R4+URZ], R5 ;  /* 0x00000005040075a7 */ /* 0x000e64000800017f */
[----:B-1----:R-:W-:Y:S05]  /*b7b0*/  @!P0 BRA `(.L_x_3735) ;  /* 0x0000030400f08947 */ /* 0x002fea0003800000 */
.L_x_3734:
[----:B------:R-:W-:Y:S05]  /*b7c0*/  BSYNC B0 ;  /* 0x0000000000007941 */ /* 0x000fea0003800000 */
.L_x_3733:
[----:B0-----:R-:W2:Y:S04]  /*b7d0*/  LD.E R19, desc[UR42][R16.64+0x218] ;  /* 0x0002182a10137980 */ /* 0x001ea8000c101900 */
[----:B-1---5:R-:W2:Y:S04]  /*b7e0*/  LDL.64 R4, [R1+0x118] ;  /* 0x0001180001047983 */ /* 0x022ea80000100a00 */
[----:B------:R-:W3:Y:S04]  /*b7f0*/  LDL R18, [R1+0x90] ;  /* 0x0000900001127983 */ /* 0x000ee80000100800 */
        /* <DEDUP_REMOVED lines=178> */
[----:B0-----:R-:W-:Y:S01]  /*c320*/  LOP3.LUT R21, R20, 0x7f, RZ, 0xc0, !PT ;  /* 0x0000007f14157812 */ /* 0x001fe200078ec0ff */
[----:B------:R-:W-:Y:S03]  /*c330*/  STL [R1+0x90], R2 ;  /* 0x0000900201007387 */ /* 0x000fe60000100800 */
[----:B------:R-:W-:Y:S01]  /*c340*/  ISETP.NE.AND P0, PT, R21, RZ, PT ;  /* 0x000000ff1500720c */ /* 0x000fe20003f05270 */
[----:B------:R-:W-:Y:S01]  /*c350*/  STL [R1+0x90], R2 ;  /* 0x0000900201007387 */ /* 0x000fe20000100800 */
[----:B------:R-:W-:-:S03]  /*c360*/  SHF.R.U32.HI R20, RZ, 0x7, R20 ;  /* 0x00000007ff147819 */ /* 0x000fc60000011614 */
        /* <DEDUP_REMOVED lines=21> */
[----:B------:R-:W2:Y:S04]  /*c4c0*/  LDL R73, [R1+0x13c] ;  /* 0x00013c0001497983 */ /* 0x000ea80000100800 */
[----:B------:R-:W3:Y:S04]  /*c4d0*/  LDL R72, [R1+0x70] ;  /* 0x0000700001487983 */ /* 0x000ee80000100800 */
[----:B-1----:R-:W4:Y:S04]  /*c4e0*/  LDL.64 R4, [R1+0x170] ;  /* 0x0001700001047983 */ /* 0x002f280000100a00 */
[----:B------:R-:W2:Y:S04]  /*c4f0*/  LDL.64 R12, [R1+0x160] ;  /* 0x00016000010c7983 */ /* 0x000ea80000100a00 */
[----:B------:R-:W3:Y:S04]  /*c500*/  LDL R21, [R1+0x168] ;  /* 0x0001680001157983 */ /* 0x000ee80000100800 */
[----:B------:R-:W3:Y:S04]  /*c510*/  LDL.128 R8, [R1+0x150] ;  /* 0x0001500001087983 */ /* 0x000ee80000100c00 */
[----:B----4-:R-:W4:Y:S04]  /*c520*/  LD.E R19, desc[UR42][R4.64] ;  /* 0x0000002a04137980 */ /* 0x010f28000c101900 */
[----:B0-----:R-:W4:Y:S01]  /*c530*/  LDL.128 R4, [R1+0x140] ;  /* 0x0001400001047983 */ /* 0x001f220000100c00 */
[----:B--2---:R-:W-:-:S02]  /*c540*/  ISETP.NE.AND P1, PT, R12, 0x1, PT ;  /* 0x000000010c00780c */ /* 0x004fc40003f25270 */
[----:B---3--:R-:W-:Y:S01]  /*c550*/  ISETP.GE.AND P2, PT, R9, 0x1, PT ;  /* 0x000000010900780c */ /* 0x008fe20003f46270 */
[----:B------:R-:W-:Y:S01]  /*c560*/  BSSY B0, `(.L_x_3736) ;  /* 0x000009e000007945 */ /* 0x000fe20003800000 */
[-C--:B----4-:R-:W-:Y:S01]  /*c570*/  FMUL.FTZ R15, R26, R19.reuse ;  /* 0x000000131a0f7220 */ /* 0x090fe20000410000 */
[-C--:B------:R-:W-:Y:S01]  /*c580*/  FMUL.FTZ R26, R30, R19.reuse ;  /* 0x000000131e1a7220 */ /* 0x080fe20000410000 */
[-C--:B------:R-:W-:Y:S01]  /*c590*/  FMUL.FTZ R30, R32, R19.reuse ;  /* 0x00000013201e7220 */ /* 0x080fe20000410000 */
[-C--:B------:R-:W-:Y:S01]  /*c5a0*/  FMUL.FTZ R32, R36, R19.reuse ;  /* 0x0000001324207220 */ /* 0x080fe20000410000 */
[----:B------:R-:W-:Y:S01]  /*c5b0*/  SHF.R.S32.HI R36, RZ, 0x1f, R73 ;  /* 0x0000001fff247819 */ /* 0x000fe20000011449 */
[-C--:B------:R-:W-:Y:S01]  /*c5c0*/  FMUL.FTZ R74, R50, R19.reuse ;  /* 0x00000013324a7220 */ /* 0x080fe20000410000 */
[----:B------:R-:W-:Y:S02]  /*c5d0*/  FMUL.FTZ R50, R52, R19 ;  /* 0x0000001334327220 */ /* 0x000fe40000410000 */
[----:B------:R-:W-:Y:S01]  /*c5e0*/  LEA.HI R52, R36, R73, RZ, 0x7 ;  /* 0x0000004924347211 */ /* 0x000fe200078f38ff */
[----:B------:R-:W-:-:S03]  /*c5f0*/  FMUL.FTZ R76, R54, R19 ;  /* 0x00000013364c7220 */ /* 0x000fc60000410000 */
        /* <DEDUP_REMOVED lines=24> */
[-C--:B------:R-:W-:Y:S01]  /*c780*/  FMUL.FTZ R57, R58, R19.reuse ;  /* 0x000000133a397220 */ /* 0x080fe20000410000 */
[----:B------:R-:W-:Y:S01]  /*c790*/  FMUL.FTZ R53, R61, R19 ;  /* 0x000000133d357220 */ /* 0x000fe20000410000 */
        /* <DEDUP_REMOVED lines=26> */
[----:B------:R-:W-:Y:S02]  /*c940*/  IMAD.MOV.U32 R21, RZ, RZ, -0x60 ;  /* 0xffffffa0ff157424 */ /* 0x000fe400078e00ff */
[----:B------:R-:W-:Y:S01]  /*c950*/  FMUL.FTZ R20, R25, R19 ;  /* 0x0000001319147220 */ /* 0x000fe20000410000 */
[----:B------:R-:W-:Y:S01]  /*c960*/  IMAD.IADD R54, R54, 0x1, -R13 ;  /* 0x0000000136367824 */ /* 0x000fe200078e0a0d */
[----:B------:R-:W0:Y:S01]  /*c970*/  SHFL.IDX PT, R52, R80, RZ, 0x1c1f ;  /* 0x001c1fff50347589 */ /* 0x000e2200000e0000 */
[----:B------:R-:W-:Y:S02]  /*c980*/  IMAD R21, R0, R21, 0x1 ;  /* 0x0000000100157424 */ /* 0x000fe400078e0215 */
[-C--:B------:R-:W-:Y:S01]  /*c990*/  FMUL.FTZ R25, R31, R19.reuse ;  /* 0x000000131f197220 */ /* 0x080fe20000410000 */
[-C--:B------:R-:W-:Y:S01]  /*c9a0*/  FMUL.FTZ R31, R33, R19.reuse ;  /* 0x00000013211f7220 */ /* 0x080fe20000410000 */
[-C--:B------:R-:W-:Y:S01]  /*c9b0*/  FMUL.FTZ R33, R63, R19.reuse ;  /* 0x000000133f217220 */ /* 0x080fe20000410000 */
[----:B------:R-:W-:Y:S01]  /*c9c0*/  FMUL.FTZ R61, R67, R19 ;  /* 0x00000013433d7220 */ /* 0x000fe20000410000 */
[----:B------:R-:W-:-:S02]  /*c9d0*/  IMAD R54, R54, -0x2, R21 ;  /* 0xfffffffe36367824 */ /* 0x000fc400078e0215 */
        /* <DEDUP_REMOVED lines=12> */
[----:B------:R-:W1:Y:S01]  /*caa0*/  MUFU.TANH R14, R14 ;  /* 0x0000000e000e7308 */ /* 0x000e620000002400 */
[----:B------:R-:W-:-:S02]  /*cab0*/  IADD3 R36, -R4, R54, R5 ;  /* 0x0000003604247210 */ /* 0x000fc40007ffe105 */
[----:B------:R-:W-:-:S05]  /*cac0*/  LOP3.LUT R19, RZ, R6, RZ, 0x33, !PT ;  /* 0x00000006ff137212 */ /* 0x000fca00078e33ff */
        /* <DEDUP_REMOVED lines=46> */
[----:B------:R-:W1:Y:S01]  /*cdb0*/  MUFU.TANH R21, R21 ;  /* 0x0000001500157308 */ /* 0x000e620000002400 */
[----:B------:R-:W-:-:S02]  /*cdc0*/  IMAD.IADD R71, R36, 0x1, R7 ;  /* 0x0000000124477824 */ /* 0x000fc400078e0207 */
[----:B------:R-:W-:Y:S02]  /*cdd0*/  IMAD.IADD R73, R36, 0x1, R19 ;  /* 0x0000000124497824 */ /* 0x000fe400078e0213 */
[----:B------:R-:W-:Y:S02]  /*cde0*/  IMAD R79, R0, -0x60, R8 ;  /* 0xffffffa0004f7824 */ /* 0x000fe400078e0208 */
        /* <DEDUP_REMOVED lines=14> */
.L_x_3739:
[----:B------:R-:W-:-:S13]  /*ced0*/  ISETP.NE.AND P1, PT, R9, 0x1, PT ;  /* 0x000000010900780c */ /* 0x000fda0003f25270 */
[----:B------:R-:W-:-:S05]  /*cee0*/  @P1 IMAD.HI.U32 R36, R8, R10, RZ ;  /* 0x0000000a08241227 */ /* 0x000fca00078e00ff */
[----:B------:R-:W-:-:S07]  /*cef0*/  @P1 SHF.R.U32.HI R8, RZ, R11, R36 ;  /* 0x0000000bff081219 */ /* 0x000fce0000011624 */
.L_x_3740:
[----:B------:R-:W-:Y:S05]  /*cf00*/  BSYNC B1 ;  /* 0x0000000000017941 */ /* 0x000fea0003800000 */
.L_x_3738:
[----:B------:R-:W-:-:S05]  /*cf10*/  IMAD R8, R8, R9, R81 ;  /* 0x0000000908087224 */ /* 0x000fca00078e0251 */
[----:B------:R-:W-:Y:S02]  /*cf20*/  VIMNMX R7, R7, R8, !PT ;  /* 0x0000000807077248 */ /* 0x000fe40007fe0100 */
[----:B------:R-:W-:-:S07]  /*cf30*/  VIADDMNMX R6, R8, R9, R6, PT ;  /* 0x0000000908067246 */ /* 0x000fce0003800106 */
.L_x_3737:
[----:B------:R-:W-:Y:S05]  /*cf40*/  BSYNC B0 ;  /* 0x0000000000007941 */ /* 0x000fea0003800000 */
.L_x_3736:
[C---:B------:R-:W-:Y:S01]  /*cf50*/  ISETP.GE.AND P1, PT, R79.reuse, 0x9, PT ;  /* 0x000000094f00780c */ /* 0x040fe20003f26270 */
[----:B------:R-:W0:Y:S01]  /*cf60*/  SHFL.IDX PT, R80, R80, 0x1, 0x1c1f ;  /* 0x003c1f0050507f89 */ /* 0x000e2200000e0000 */
[----:B------:R-:W-:Y:S01]  /*cf70*/  ISETP.GE.AND P2, PT, R79, 0x2, PT ;  /* 0x000000024f00780c */ /* 0x000fe20003f46270 */
[----:B------:R-:W-:Y:S01]  /*cf80*/  BSSY B0, `(.L_x_3741) ;  /* 0x0000087000007945 */ /* 0x000fe20003800000 */
[----:B------:R-:W-:Y:S02]  /*cf90*/  P2R R19, PR, RZ, 0x2 ;  /* 0x00000002ff137803 */ /* 0x000fe40000000000 */
[----:B------:R-:W-:Y:S02]  /*cfa0*/  ISETP.GT.AND P1, PT, R7, 0x8, !P1 ;  /* 0x000000080700780c */ /* 0x000fe40004f24270 */
[----:B------:R-:W-:Y:S02]  /*cfb0*/  P2R R8, PR, RZ, 0x4 ;  /* 0x00000004ff087803 */ /* 0x000fe40000000000 */
[----:B------:R-:W-:-:S02]  /*cfc0*/  ISETP.LT.OR P1, PT, R6, 0x9, P1 ;  /* 0x000000090600780c */ /* 0x000fc40000f21670 */
[----:B------:R-:W-:Y:S02]  /*cfd0*/  ISETP.GT.AND P2, PT, R7, 0x1, !P2 ;  /* 0x000000010700780c */ /* 0x000fe40005744270 */
[----:B------:R-:W-:Y:S02]  /*cfe0*/  ISETP.GE.AND P3, PT, R79, 0xa, PT ;  /* 0x0000000a4f00780c */ /* 0x000fe40003f66270 */
[----:B------:R-:W-:Y:S02]  /*cff0*/  FSEL R162, R24, -INF , !P1 ;  /* 0xff80000018a27808 */ /* 0x000fe40004800000 */
[----:B------:R-:W-:Y:S02]  /*d000*/  ISETP.LT.OR P2, PT, R6, 0x2, P2 ;  /* 0x000000020600780c */ /* 0x000fe40001741670 */
[----:B------:R-:W-:Y:S02]  /*d010*/  ISETP.GT.AND P1, PT, R7, 0x9, !P3 ;  /* 0x000000090700780c */ /* 0x000fe40005f24270 */
[----:B------:R-:W-:-:S02]  /*d020*/  FSEL R72, R20, -INF , !P2 ;  /* 0xff80000014487808 */ /* 0x000fc40005000000 */
        /* <DEDUP_REMOVED lines=85> */
[----:B------:R-:W-:Y:S01]  /*d580*/  FSEL R32, R63, -INF , !P3 ;  /* 0xff8000003f207808 */ /* 0x000fe20005800000 */
[----:B0-----:R-:W-:Y:S01]  /*d590*/  IMAD.IADD R63, R73, 0x1, R80 ;  /* 0x00000001493f7824 */ /* 0x001fe200078e0250 */
        /* <DEDUP_REMOVED lines=11> */
[----:B-1----:R-:W-:Y:S01]  /*d650*/  FSEL R160, R14, -INF , !P6 ;  /* 0xff8000000ea07808 */ /* 0x002fe20007000000 */
[----:B------:R-:W-:Y:S01]  /*d660*/  IMAD.IADD R14, R71, 0x1, R80 ;  /* 0x00000001470e7824 */ /* 0x000fe200078e0250 */
[----:B------:R-:W-:-:S04]  /*d670*/  ISETP.GE.AND P6, PT, R79, 0x5a, PT ;  /* 0x0000005a4f00780c */ /* 0x000fc80003fc6270 */
[----:B------:R-:W-:Y:S02]  /*d680*/  P2R R65, PR, RZ, 0x40 ;  /* 0x00000040ff417803 */ /* 0x000fe40000000000 */
        /* <DEDUP_REMOVED lines=15> */
.L_x_3744:
[----:B------:R-:W-:-:S13]  /*d780*/  ISETP.NE.AND P6, PT, R9, 0x1, PT ;  /* 0x000000010900780c */ /* 0x000fda0003fc5270 */
[----:B------:R-:W-:-:S05]  /*d790*/  @P6 IMAD.HI.U32 R10, R4, R10, RZ ;  /* 0x0000000a040a6227 */ /* 0x000fca00078e00ff */
[----:B------:R-:W-:-:S07]  /*d7a0*/  @P6 SHF.R.U32.HI R4, RZ, R11, R10 ;  /* 0x0000000bff046219 */ /* 0x000fce000001160a */
.L_x_3745:
[----:B------:R-:W-:Y:S05]  /*d7b0*/  BSYNC B1 ;  /* 0x0000000000017941 */ /* 0x000fea0003800000 */
.L_x_3743:
[----:B------:R-:W-:-:S05]  /*d7c0*/  IMAD R4, R4, R9, R81 ;  /* 0x0000000904047224 */ /* 0x000fca00078e0251 */
[----:B------:R-:W-:Y:S02]  /*d7d0*/  VIADDMNMX R14, R4, R9, R14, PT ;  /* 0x00000009040e7246 */ /* 0x000fe4000380010e */
[----:B------:R-:W-:-:S07]  /*d7e0*/  VIMNMX R63, R63, R4, !PT ;  /* 0x000000043f3f7248 */ /* 0x000fce0007fe0100 */
.L_x_3742:
[----:B------:R-:W-:Y:S05]  /*d7f0*/  BSYNC B0 ;  /* 0x0000000000007941 */ /* 0x000fea0003800000 */
.L_x_3741:
[----:B------:R-:W2:Y:S01]  /*d800*/  LDL.64 R6, [R1+0x230] ;  /* 0x0002300001067983 */ /* 0x000ea20000100a00 */
        /* <DEDUP_REMOVED lines=52> */
[----:B------:R-:W-:Y:S01]  /*db50*/  ISETP.NE.AND P5, PT, R90, RZ, PT ;  /* 0x000000ff5a00720c */ /* 0x000fe20003fa5270 */
[----:B------:R-:W3:Y:S03]  /*db60*/  LDL R74, [R1+0x250] ;  /* 0x00025000014a7983 */ /* 0x000ee60000100800 */
        /* <DEDUP_REMOVED lines=20> */
[----:B------:R-:W-:Y:S02]  /*dcb0*/  ISETP.GT.AND P1, PT, R63, 0x49, !P1 ;  /* 0x000000493f00780c */ /* 0x000fe40004f24270 */
[----:B------:R-:W-:Y:S02]  /*dcc0*/  ISETP.LT.OR P5, PT, R14, 0x49, P5 ;  /* 0x000000490e00780c */ /* 0x000fe40002fa1670 */
[----:B--2---:R-:W-:Y:S02]  /*dcd0*/  FMNMX.FTZ R4, R160, R6, !PT ;  /* 0x00000006a0047209 */ /* 0x004fe40007810000 */
[----:B------:R-:W-:-:S02]  /*dce0*/  FSEL R19, R78, -INF , !P5 ;  /* 0xff8000004e137808 */ /* 0x000fc40006800000 */
[----:B------:R-:W-:Y:S02]  /*dcf0*/  FMNMX.FTZ R4, R72, R4, !PT ;  /* 0x0000000448047209 */ /* 0x000fe40007810000 */
[C---:B------:R-:W-:Y:S02]  /*dd00*/  ISETP.GT.AND P2, PT, R63.reuse, 0x50, !P2 ;  /* 0x000000503f00780c */ /* 0x040fe40005744270 */
[----:B------:R-:W-:Y:S02]  /*dd10*/  FMNMX.FTZ R4, R162, R4, !PT ;  /* 0x00000004a2047209 */ /* 0x000fe40007810000 */
[----:B------:R-:W-:Y:S02]  /*dd20*/  ISETP.GT.AND P3, PT, R63, 0x51, !P3 ;  /* 0x000000513f00780c */ /* 0x000fe40005f64270 */
[----:B------:R-:W-:Y:S02]  /*dd30*/  FMNMX.FTZ R4, R70, R4, !PT ;  /* 0x0000000446047209 */ /* 0x000fe40007810000 */
[----:B------:R-:W-:-:S02]  /*dd40*/  ISETP.NE.AND P6, PT, R65, RZ, PT ;  /* 0x000000ff4100720c */ /* 0x000fc40003fc5270 */
        /* <DEDUP_REMOVED lines=18> */
[----:B------:R-:W-:-:S04]  /*de70*/  FMNMX.FTZ R5, R44, R5, !PT ;  /* 0x000000052c057209 */ /* 0x000fc80007810000 */
[----:B------:R-:W-:Y:S02]  /*de80*/  FMNMX.FTZ R9, R42, R5, !PT ;  /* 0x000000052a097209 */ /* 0x000fe40007810000 */
        /* <DEDUP_REMOVED lines=16> */
[----:B------:R-:W-:Y:S01]  /*df90*/  FMNMX.FTZ R5, R25, R4, !PT ;  /* 0x0000000419057209 */ /* 0x000fe20007810000 */
[----:B------:R-:W0:Y:S01]  /*dfa0*/  SHFL.BFLY PT, R9, R8, 0x2, 0x1f ;  /* 0x0c401f0008097f89 */ /* 0x000e2200000e0000 */
[----:B------:R-:W-:Y:S02]  /*dfb0*/  ISETP.LT.OR P1, PT, R14, 0x4a, P1 ;  /* 0x0000004a0e00780c */ /* 0x000fe40000f21670 */
        /* <DEDUP_REMOVED lines=17> */
[----:B0-----:R-:W-:Y:S02]  /*e0d0*/  FMNMX.FTZ R10, R8, R9, !PT ;  /* 0x00000009080a7209 */ /* 0x001fe40007810000 */
[----:B------:R-:W-:-:S05]  /*e0e0*/  FMNMX.FTZ R9, R63, R4, !PT ;  /* 0x000000043f097209 */ /* 0x000fca0007810000 */
[----:B------:R-:W-:Y:S04]  /*e0f0*/  STL.64 [R1+0x230], R8 ;  /* 0x0002300801007387 */ /* 0x000fe80000100a00 */
[----:B------:R-:W2:Y:S04]  /*e100*/  LDL R12, [R1+0x234] ;  /* 0x00023400010c7983 */ /* 0x000ea80000100800 */
[----:B------:R-:W0:Y:S02]  /*e110*/  SHFL.BFLY PT, R5, R10, 0x1, 0x1f ;  /* 0x0c201f000a057f89 */ /* 0x000e2400000e0000 */
[----:B0-----:R-:W-:-:S02]  /*e120*/  FMNMX.FTZ R10, R10, R5, !PT ;  /* 0x000000050a0a7209 */ /* 0x001fc40007810000 */
[----:B------:R-:W4:Y:S04]  /*e130*/  LDL.64 R4, [R1+0x240] ;  /* 0x0002400001047983 */ /* 0x000f280000100a00 */
[----:B------:R-:W-:Y:S04]  /*e140*/  STL [R1+0x230], R10 ;  /* 0x0002300a01007387 */ /* 0x000fe80000100800 */
[----:B------:R-:W5:Y:S04]  /*e150*/  LDL R14, [R1+0x230] ;  /* 0x00023000010e7983 */ /* 0x000f680000100800 */
[----:B--2---:R-:W0:Y:S02]  /*e160*/  SHFL.BFLY PT, R9, R12, 0x2, 0x1f ;  /* 0x0c401f000c097f89 */ /* 0x004e2400000e0000 */
[----:B0-----:R-:W-:-:S05]  /*e170*/  FMNMX.FTZ R9, R9, R12, !PT ;  /* 0x0000000c09097209 */ /* 0x001fca0007810000 */
[----:B------:R-:W0:Y:S01]  /*e180*/  SHFL.BFLY PT, R8, R9, 0x1, 0x1f ;  /* 0x0c201f0009087f89 */ /* 0x000e2200000e0000 */
[----:B-----5:R-:W-:Y:S01]  /*e190*/  FSETP.NEU.FTZ.AND P1, PT, R14, -INF , PT ;  /* 0xff8000000e00780b */ /* 0x020fe20003f3d000 */
[----:B---3--:R-:W-:-:S03]  /*e1a0*/  FMUL.FTZ R11, R74, R14 ;  /* 0x0000000e4a0b7220 */ /* 0x008fc60000410000 */
[----:B------:R-:W-:Y:S02]  /*e1b0*/  FSEL R65, R14, RZ, P1 ;  /* 0x000000ff0e417208 */ /* 0x000fe40000800000 */
[----:B------:R-:W-:-:S03]  /*e1c0*/  FSEL R11, R11, RZ, P1 ;  /* 0x000000ff0b0b7208 */ /* 0x000fc60000800000 */
[----:B------:R-:W-:Y:S01]  /*e1d0*/  FADD.FTZ R65, R6, -R65 ;  /* 0x8000004106417221 */ /* 0x000fe20000010000 */
[----:B0-----:R-:W-:-:S04]  /*e1e0*/  FMNMX.FTZ R8, R9, R8, !PT ;  /* 0x0000000809087209 */ /* 0x001fc80007810000 */
[C---:B------:R-:W-:Y:S01]  /*e1f0*/  FSETP.NEU.FTZ.AND P1, PT, R8.reuse, -INF , PT ;  /* 0xff8000000800780b */ /* 0x040fe20003f3d000 */
[----:B------:R-:W-:-:S03]  /*e200*/  FMUL.FTZ R6, R8, R74 ;  /* 0x0000004a08067220 */ /* 0x000fc60000410000 */
[----:B------:R-:W-:Y:S02]  /*e210*/  FSEL R10, R8, RZ, P1 ;  /* 0x000000ff080a7208 */ /* 0x000fe40000800000 */
[----:B------:R-:W-:Y:S01]  /*e220*/  FSEL R6, R6, RZ, P1 ;  /* 0x000000ff06067208 */ /* 0x000fe20000800000 */
        /* <DEDUP_REMOVED lines=24> */
[----:B------:R-:W-:Y:S01]  /*e3b0*/  FADD.FTZ R7, R7, -R10 ;  /* 0x8000000a07077221 */ /* 0x000fe20000010000 */
[-C--:B------:R-:W-:Y:S01]  /*e3c0*/  FMUL.FTZ R11, R65, R74.reuse ;  /* 0x0000004a410b7220 */ /* 0x080fe20000410000 */
[----:B------:R-:W-:-:S02]  /*e3d0*/  FFMA.FTZ R32, R40, R74, -R6 ;  /* 0x0000004a28207223 */ /* 0x000fc40000010806 */
[----:B------:R-:W-:Y:S01]  /*e3e0*/  FMUL.FTZ R7, R74, R7 ;  /* 0x000000074a077220 */ /* 0x000fe20000410000 */
[-CC-:B------:R-:W-:Y:S01]  /*e3f0*/  FFMA.FTZ R161, R31, R74.reuse, -R6.reuse ;  /* 0x0000004a1fa17223 */ /* 0x180fe20000010806 */
[----:B------:R-:W-:Y:S01]  /*e400*/  MUFU.EX2 R160, R160 ;  /* 0x000000a000a07308 */ /* 0x000fe20000000800 */
[----:B------:R-:W-:-:S07]  /*e410*/  FFMA.FTZ R31, R29, R74, -R6 ;  /* 0x0000004a1d1f7223 */ /* 0x000fce0000010806 */
[----:B------:R-:W4:Y:S01]  /*e420*/  MUFU.EX2 R11, R11 ;  /* 0x0000000b000b7308 */ /* 0x000f220000000800 */
[----:B------:R-:W-:-:S07]  /*e430*/  FFMA.FTZ R163, R53, R74, -R6 ;  /* 0x0000004a35a37223 */ /* 0x000fce0000010806 */
[----:B------:R-:W-:Y:S08]  /*e440*/  MUFU.EX2 R32, R32 ;  /* 0x0000002000207308 */ /* 0x000ff00000000800 */
[----:B------:R-:W0:Y:S01]  /*e450*/  MUFU.EX2 R10, R7 ;  /* 0x00000007000a7308 */ /* 0x000e220000000800 */
[----:B------:R-:W-:-:S07]  /*e460*/  FFMA.FTZ R30, R45, R74, -R6 ;  /* 0x0000004a2d1e7223 */ /* 0x000fce0000010806 */
[----:B------:R-:W1:Y:S08]  /*e470*/  MUFU.EX2 R13, R13 ;  /* 0x0000000d000d7308 */ /* 0x000e700000000800 */
[----:B------:R-:W2:Y:S01]  /*e480*/  MUFU.EX2 R161, R161 ;  /* 0x000000a100a17308 */ /* 0x000ea20000000800 */
[----:B------:R-:W-:-:S07]  /*e490*/  FFMA.FTZ R165, R51, R74, -R6 ;  /* 0x0000004a33a57223 */ /* 0x000fce0000010806 */
[----:B------:R-:W3:Y:S08]  /*e4a0*/  MUFU.EX2 R162, R162 ;  /* 0x000000a200a27308 */ /* 0x000ef00000000800 */
[----:B------:R-:W5:Y:S01]  /*e4b0*/  MUFU.EX2 R31, R31 ;  /* 0x0000001f001f7308 */ /* 0x000f620000000800 */
[----:B----4-:R-:W-:Y:S01]  /*e4c0*/  FFMA.FTZ R4, R11, R4, R160 ;  /* 0x000000040b047223 */ /* 0x010fe200000100a0 */
[----:B0-----:R-:W-:-:S06]  /*e4d0*/  FFMA.FTZ R14, R5, R10, R32 ;  /* 0x0000000a050e7223 */ /* 0x001fcc0000010020 */
[----:B------:R-:W0:Y:S01]  /*e4e0*/  MUFU.EX2 R37, R37 ;  /* 0x0000002500257308 */ /* 0x000e220000000800 */
[----:B------:R-:W-:-:S07]  /*e4f0*/  FFMA.FTZ R29, R28, R74, -R6 ;  /* 0x0000004a1c1d7223 */ /* 0x000fce0000010806 */
[----:B------:R-:W4:Y:S01]  /*e500*/  MUFU.EX2 R163, R163 ;  /* 0x000000a300a37308 */ /* 0x000f220000000800 */
[----:B-1----:R-:W-:Y:S01]  /*e510*/  FADD.FTZ R5, R13, R4 ;  /* 0x000000040d057221 */ /* 0x002fe20000010000 */
[----:B--2---:R-:W-:-:S06]  /*e520*/  FADD.FTZ R14, R161, R14 ;  /* 0x0000000ea10e7221 */ /* 0x004fcc0000010000 */
[----:B------:R-:W1:Y:S01]  /*e530*/  MUFU.EX2 R36, R36 ;  /* 0x0000002400247308 */ /* 0x000e620000000800 */
[----:B------:R-:W-:-:S07]  /*e540*/  FFMA.FTZ R167, R49, R74, -R6 ;  /* 0x0000004a31a77223 */ /* 0x000fce0000010806 */
[----:B------:R-:W2:Y:S01]  /*e550*/  MUFU.EX2 R30, R30 ;  /* 0x0000001e001e7308 */ /* 0x000ea20000000800 */
[----:B---3--:R-:W-:Y:S01]  /*e560*/  FADD.FTZ R4, R162, R5 ;  /* 0x00000005a2047221 */ /* 0x008fe20000010000 */
[----:B-----5:R-:W-:-:S06]  /*e570*/  FADD.FTZ R14, R31, R14 ;  /* 0x0000000e1f0e7221 */ /* 0x020fcc0000010000 */
[----:B------:R-:W3:Y:S01]  /*e580*/  MUFU.EX2 R164, R164 ;  /* 0x000000a400a47308 */ /* 0x000ee20000000800 */
[----:B------:R-:W-:-:S07]  /*e590*/  FFMA.FTZ R28, R41, R74, -R6 ;  /* 0x0000004a291c7223 */ /* 0x000fce0000010806 */
[----:B------:R-:W5:Y:S01]  /*e5a0*/  MUFU.EX2 R165, R165 ;  /* 0x000000a500a57308 */ /* 0x000f620000000800 */
[----:B0-----:R-:W-:Y:S01]  /*e5b0*/  FADD.FTZ R5, R37, R4 ;  /* 0x0000000425057221 */ /* 0x001fe20000010000 */
[----:B----4-:R-:W-:-:S06]  /*e5c0*/  FADD.FTZ R7, R163, R14 ;  /* 0x0000000ea3077221 */ /* 0x010fcc0000010000 */
        /* <DEDUP_REMOVED lines=75> */
[----:B------:R-:W0:Y:S08]  /*ea80*/  MUFU.EX2 R173, R173 ;  /* 0x000000ad00ad7308 */ /* 0x000e300000000800 */
[----:B------:R-:W4:Y:S01]  /*ea90*/  MUFU.EX2 R19, R19 ;  /* 0x0000001300137308 */ /* 0x000f220000000800 */
[----:B-1----:R-:W-:Y:S01]  /*eaa0*/  FADD.FTZ R7, R178, R7 ;  /* 0x00000007b2077221 */ /* 0x002fe20000010000 */
[----:B--2---:R-:W-:-:S06]  /*eab0*/  FADD.FTZ R5, R175, R4 ;  /* 0x00000004af057221 */ /* 0x004fcc0000010000 */
[----:B------:R-:W1:Y:S08]  /*eac0*/  MUFU.EX2 R21, R21 ;  /* 0x0000001500157308 */ /* 0x000e700000000800 */
[----:B------:R-:W2:Y:S01]  /*ead0*/  MUFU.EX2 R14, R14 ;  /* 0x0000000e000e7308 */ /* 0x000ea20000000800 */
[----:B---3--:R-:W-:Y:S01]  /*eae0*/  FADD.FTZ R4, R172, R7 ;  /* 0x00000007ac047221 */ /* 0x008fe20000010000 */
[----:B-----5:R-:W-:-:S06]  /*eaf0*/  FADD.FTZ R6, R18, R5 ;  /* 0x0000000512067221 */ /* 0x020fcc0000010000 */
[----:B------:R-:W3:Y:S08]  /*eb00*/  MUFU.EX2 R20, R20 ;  /* 0x0000001400147308 */ /* 0x000ef00000000800 */
[----:B------:R-:W5:Y:S01]  /*eb10*/  MUFU.EX2 R15, R15 ;  /* 0x0000000f000f7308 */ /* 0x000f620000000800 */
[----:B0-----:R-:W-:Y:S01]  /*eb20*/  FADD.FTZ R4, R173, R4 ;  /* 0x00000004ad047221 */ /* 0x001fe20000010000 */
[----:B----4-:R-:W-:-:S03]  /*eb30*/  FADD.FTZ R5, R19, R6 ;  /* 0x0000000613057221 */ /* 0x010fc60000010000 */
[----:B-1----:R-:W-:Y:S01]  /*eb40*/  FADD.FTZ R7, R21, R4 ;  /* 0x0000000415077221 */ /* 0x002fe20000010000 */
[----:B--2---:R-:W-:-:S03]  /*eb50*/  FADD.FTZ R6, R14, R5 ;  /* 0x000000050e067221 */ /* 0x004fc60000010000 */
[----:B---3--:R-:W-:Y:S01]  /*eb60*/  FADD.FTZ R4, R20, R7 ;  /* 0x0000000714047221 */ /* 0x008fe20000010000 */
[----:B------:R-:W-:Y:S01]  /*eb70*/  STL [R1+0x234], R8 ;  /* 0x0002340801007387 */ /* 0x000fe20000100800 */
[----:B-----5:R-:W-:-:S05]  /*eb80*/  FADD.FTZ R5, R15, R6 ;  /* 0x000000060f057221 */ /* 0x020fca0000010000 */
[----:B------:R0:W-:Y:S04]  /*eb90*/  STL.64 [R1+0x240], R4 ;  /* 0x0002400401007387 */ /* 0x0001e80000100a00 */
[----:B------:R-:W2:Y:S01]  /*eba0*/  LD.E R6, desc[UR42][R16.64+0x260] ;  /* 0x0002602a10067980 */ /* 0x000ea2000c101900 */
[----:B------:R-:W-:-:S04]  /*ebb0*/  UIADD3 UR4, UP0, UR37, 0x260, URZ ;  /* 0x0000026025047890 */ /* 0x000fc8000ff1e03f */
[----:B------:R-:W-:Y:S02]  /*ebc0*/  ULOP3.LUT UR5, UR4, 0x4, URZ, 0xfc, !UPT ;  /* 0x0000000404057892 */ /* 0x000fe4000f8efc3f */
[----:B------:R-:W-:-:S04]  /*ebd0*/  UIADD3.X UR6, URZ, UR36, URZ, UP0, !UPT ;  /* 0x000000243f067290 */ /* 0x000fc800087fe43f */
[----:B0-----:R-:W-:Y:S02]  /*ebe0*/  IMAD.U32 R4, RZ, RZ, UR5 ;  /* 0x00000005ff047e24 */ /* 0x001fe4000f8e00ff */
[----:B------:R-:W-:Y:S02]  /*ebf0*/  IMAD.U32 R5, RZ, RZ, UR6 ;  /* 0x00000006ff057e24 */ /* 0x000fe4000f8e00ff */
[----:B--2---:R-:W-:-:S05]  /*ec00*/  FMUL.FTZ R7, R11, R6 ;  /* 0x000000060b077220 */ /* 0x004fca0000410000 */
[----:B------:R-:W-:Y:S04]  /*ec10*/  ST.E desc[UR42][R16.64+0x260], R7 ;  /* 0x0002600710007985 */ /* 0x000fe8000c10192a */
[----:B------:R-:W2:Y:S02]  /*ec20*/  LD.E R6, desc[UR42][R4.64] ;  /* 0x0000002a04067980 */ /* 0x000ea4000c101900 */
[----:B--2---:R-:W-:-:S05]  /*ec30*/  FMUL.FTZ R9, R11, R6 ;  /* 0x000000060b097220 */ /* 0x004fca0000410000 */
[----:B------:R0:W-:Y:S04]  /*ec40*/  ST.E desc[UR42][R4.64], R9 ;  /* 0x0000000904007985 */ /* 0x0001e8000c10192a */
[----:B------:R-:W0:Y:S04]  /*ec50*/  LD.E R134, desc[UR42][R16.64+0x274] ;  /* 0x0002742a10867980 */ /* 0x000e28000c101900 */
[----:B------:R-:W2:Y:S04]  /*ec60*/  LD.E R232, desc[UR42][R16.64+0x454] ;  /* 0x0004542a10e87980 */ /* 0x000ea8000c101900 */
        /* <DEDUP_REMOVED lines=60> */
[----:B------:R-:W-:Y:S01]  /*f030*/  ULOP3.LUT UR5, UR4, 0x8, URZ, 0xfc, !UPT ;  /* 0x0000000804057892 */ /* 0x000fe2000f8efc3f */
[C---:B0-----:R-:W-:Y:S01]  /*f040*/  FMUL.FTZ R9, R11.reuse, R134 ;  /* 0x000000860b097220 */ /* 0x041fe20000410000 */
[----:B--2---:R-:W-:-:S04]  /*f050*/  FMUL.FTZ R45, R11, R232 ;  /* 0x000000e80b2d7220 */ /* 0x004fc80000410000 */
[----:B------:R0:W-:Y:S01]  /*f060*/  ST.E desc[UR42][R16.64+0x274], R9 ;  /* 0x0002740910007985 */ /* 0x0001e2000c10192a */
[C---:B---3--:R-:W-:Y:S01]  /*f070*/  FMUL.FTZ R7, R11.reuse, R132 ;  /* 0x000000840b077220 */ /* 0x048fe20000410000 */
[C---:B----4-:R-:W-:Y:S01]  /*f080*/  FMUL.FTZ R25, R11.reuse, R136 ;  /* 0x000000880b197220 */ /* 0x050fe20000410000 */
[C---:B-----5:R-:W-:Y:S01]  /*f090*/  FMUL.FTZ R27, R11.reuse, R138 ;  /* 0x0000008a0b1b7220 */ /* 0x060fe20000410000 */
[C---:B------:R-:W-:Y:S01]  /*f0a0*/  FMUL.FTZ R39, R11.reuse, R140 ;  /* 0x0000008c0b277220 */ /* 0x040fe20000410000 */
[----:B------:R-:W-:Y:S01]  /*f0b0*/  ST.E desc[UR42][R16.64+0x454], R45 ;  /* 0x0004542d10007985 */ /* 0x000fe2000c10192a */
[----:B0-----:R-:W-:-:S03]  /*f0c0*/  FMUL.FTZ R9, R11, R148 ;  /* 0x000000940b097220 */ /* 0x001fc60000410000 */
[----:B------:R0:W-:Y:S01]  /*f0d0*/  ST.E desc[UR42][R16.64+0x270], R7 ;  /* 0x0002700710007985 */ /* 0x0001e2000c10192a */
[----:B------:R-:W-:-:S03]  /*f0e0*/  FMUL.FTZ R41, R11, R142 ;  /* 0x0000008e0b297220 */ /* 0x000fc60000410000 */
[----:B------:R1:W-:Y:S01]  /*f0f0*/  ST.E desc[UR42][R16.64+0x280], R25 ;  /* 0x0002801910007985 */ /* 0x0003e2000c10192a */
[----:B------:R-:W-:-:S03]  /*f100*/  FMUL.FTZ R43, R11, R144 ;  /* 0x000000900b2b7220 */ /* 0x000fc60000410000 */
[----:B------:R2:W-:Y:S04]  /*f110*/  ST.E desc[UR42][R16.64+0x284], R27 ;  /* 0x0002841b10007985 */ /* 0x0005e8000c10192a */
[----:B------:R3:W-:Y:S01]  /*f120*/  ST.E desc[UR42][R16.64+0x290], R39 ;  /* 0x0002902710007985 */ /* 0x0007e2000c10192a */
[C---:B0-----:R-:W-:Y:S01]  /*f130*/  FMUL.FTZ R7, R11.reuse, R146 ;  /* 0x000000920b077220 */ /* 0x041fe20000410000 */
[C---:B------:R-:W-:Y:S02]  /*f140*/  FMUL.FTZ R45, R11.reuse, R150 ;  /* 0x000000960b2d7220 */ /* 0x040fe40000410000 */
[----:B------:R0:W-:Y:S01]  /*f150*/  ST.E desc[UR42][R16.64+0x2b0], R9 ;  /* 0x0002b00910007985 */ /* 0x0001e2000c10192a */
[C---:B------:R-:W-:Y:S01]  /*f160*/  FMUL.FTZ R47, R11.reuse, R130 ;  /* 0x000000820b2f7220 */ /* 0x040fe20000410000 */
[C---:B-1----:R-:W-:Y:S01]  /*f170*/  FMUL.FTZ R25, R11.reuse, R128 ;  /* 0x000000800b197220 */ /* 0x042fe20000410000 */
[C---:B--2---:R-:W-:Y:S01]  /*f180*/  FMUL.FTZ R27, R11.reuse, R126 ;  /* 0x0000007e0b1b7220 */ /* 0x044fe20000410000 */
[C---:B---3--:R-:W-:Y:S01]  /*f190*/  FMUL.FTZ R39, R11.reuse, R124 ;  /* 0x0000007c0b277220 */ /* 0x048fe20000410000 */
[----:B------:R1:W-:Y:S01]  /*f1a0*/  ST.E desc[UR42][R16.64+0x294], R41 ;  /* 0x0002942910007985 */ /* 0x0003e2000c10192a */
[----:B0-----:R-:W-:-:S03]  /*f1b0*/  FMUL.FTZ R9, R11, R118 ;  /* 0x000000760b097220 */ /* 0x001fc60000410000 */
[----:B------:R0:W-:Y:S04]  /*f1c0*/  ST.E desc[UR42][R16.64+0x2a0], R43 ;  /* 0x0002a02b10007985 */ /* 0x0001e8000c10192a */
[----:B------:R2:W-:Y:S04]  /*f1d0*/  ST.E desc[UR42][R16.64+0x2a4], R7 ;  /* 0x0002a40710007985 */ /* 0x0005e8000c10192a */
[----:B------:R3:W-:Y:S01]  /*f1e0*/  ST.E desc[UR42][R16.64+0x2b4], R45 ;  /* 0x0002b42d10007985 */ /* 0x0007e2000c10192a */
[----:B-1----:R-:W-:-:S03]  /*f1f0*/  FMUL.FTZ R41, R11, R110 ;  /* 0x0000006e0b297220 */ /* 0x002fc60000410000 */
[----:B------:R1:W-:Y:S01]  /*f200*/  ST.E desc[UR42][R16.64+0x2c0], R47 ;  /* 0x0002c02f10007985 */ /* 0x0003e2000c10192a */
[----:B0-----:R-:W-:-:S03]  /*f210*/  FMUL.FTZ R43, R11, R120 ;  /* 0x000000780b2b7220 */ /* 0x001fc60000410000 */
[----:B------:R0:W-:Y:S01]  /*f220*/  ST.E desc[UR42][R16.64+0x2c4], R25 ;  /* 0x0002c41910007985 */ /* 0x0001e2000c10192a */
[----:B--2---:R-:W-:-:S03]  /*f230*/  FMUL.FTZ R7, R11, R122 ;  /* 0x0000007a0b077220 */ /* 0x004fc60000410000 */
[----:B------:R2:W-:Y:S01]  /*f240*/  ST.E desc[UR42][R16.64+0x2d0], R27 ;  /* 0x0002d01b10007985 */ /* 0x0005e2000c10192a */
[----:B---3--:R-:W-:-:S03]  /*f250*/  FMUL.FTZ R45, R11, R100 ;  /* 0x000000640b2d7220 */ /* 0x008fc60000410000 */
[----:B------:R3:W-:Y:S01]  /*f260*/  ST.E desc[UR42][R16.64+0x2d4], R39 ;  /* 0x0002d42710007985 */ /* 0x0007e2000c10192a */
[C---:B-1----:R-:W-:Y:S01]  /*f270*/  FMUL.FTZ R47, R11.reuse, R112 ;  /* 0x000000700b2f7220 */ /* 0x042fe20000410000 */
[C---:B0-----:R-:W-:Y:S02]  /*f280*/  FMUL.FTZ R25, R11.reuse, R116 ;  /* 0x000000740b197220 */ /* 0x041fe40000410000 */
        /* <DEDUP_REMOVED lines=16> */
[C---:B---3--:R-:W-:Y:S01]  /*f390*/  FMUL.FTZ R45, R11.reuse, R80 ;  /* 0x000000500b2d7220 */ /* 0x048fe20000410000 */
[C---:B0-----:R-:W-:Y:S02]  /*f3a0*/  FMUL.FTZ R47, R11.reuse, R92 ;  /* 0x0000005c0b2f7220 */ /* 0x041fe40000410000 */
[----:B------:R0:W-:Y:S01]  /*f3b0*/  ST.E desc[UR42][R16.64+0x340], R9 ;  /* 0x0003400910007985 */ /* 0x0001e2000c10192a */
[C---:B--2---:R-:W-:Y:S01]  /*f3c0*/  FMUL.FTZ R27, R11.reuse, R96 ;  /* 0x000000600b1b7220 */ /* 0x044fe20000410000 */
[C---:B-1----:R-:W-:Y:S02]  /*f3d0*/  FMUL.FTZ R39, R11.reuse, R94 ;  /* 0x0000005e0b277220 */ /* 0x042fe40000410000 */
        /* <DEDUP_REMOVED lines=41> */
[----:B------:R1:W-:Y:S01]  /*f670*/  ST.E desc[UR42][R16.64+0x3d4], R43 ;  /* 0x0003d42b10007985 */ /* 0x0003e2000c10192a */
[----:B------:R-:W-:-:S03]  /*f680*/  FMUL.FTZ R49, R11, R8 ;  /* 0x000000080b317220 */ /* 0x000fc60000410000 */
        /* <DEDUP_REMOVED lines=8> */
[----:B------:R-:W-:Y:S02]  /*f710*/  IMAD.U32 R8, RZ, RZ, UR5 ;  /* 0x00000005ff087e24 */ /* 0x000fe4000f8e00ff */
[C---:B0-----:R-:W-:Y:S01]  /*f720*/  FMUL.FTZ R39, R11.reuse, R44 ;  /* 0x0000002c0b277220 */ /* 0x041fe20000410000 */
[----:B------:R0:W-:Y:S01]  /*f730*/  ST.E desc[UR42][R16.64+0x404], R9 ;  /* 0x0004040910007985 */ /* 0x0001e2000c10192a */
[C---:B--2---:R-:W-:Y:S01]  /*f740*/  FMUL.FTZ R45, R11.reuse, R26 ;  /* 0x0000001a0b2d7220 */ /* 0x044fe20000410000 */
[C---:B-1----:R-:W-:Y:S01]  /*f750*/  FMUL.FTZ R47, R11.reuse, R6 ;  /* 0x000000060b2f7220 */ /* 0x042fe20000410000 */
[----:B------:R-:W-:Y:S01]  /*f760*/  FMUL.FTZ R11, R11, R24 ;  /* 0x000000180b0b7220 */ /* 0x000fe20000410000 */
[----:B0-----:R-:W-:Y:S01]  /*f770*/  IMAD.U32 R9, RZ, RZ, UR6 ;  /* 0x00000006ff097e24 */ /* 0x001fe2000f8e00ff */
[----:B------:R-:W-:Y:S04]  /*f780*/  ST.E desc[UR42][R16.64+0x3f0], R7 ;  /* 0x0003f00710007985 */ /* 0x000fe8000c10192a */
[----:B------:R0:W-:Y:S04]  /*f790*/  ST.E desc[UR42][R16.64+0x410], R25 ;  /* 0x0004101910007985 */ /* 0x0001e8000c10192a */
[----:B------:R1:W-:Y:S04]  /*f7a0*/  ST.E desc[UR42][R16.64+0x414], R27 ;  /* 0x0004141b10007985 */ /* 0x0003e8000c10192a */
[----:B------:R-:W-:Y:S04]  /*f7b0*/  ST.E desc[UR42][R16.64+0x420], R41 ;  /* 0x0004202910007985 */ /* 0x000fe8000c10192a */
[----:B------:R-:W-:Y:S04]  /*f7c0*/  ST.E desc[UR42][R16.64+0x424], R43 ;  /* 0x0004242b10007985 */ /* 0x000fe8000c10192a */
[----:B------:R-:W-:Y:S04]  /*f7d0*/  ST.E desc[UR42][R16.64+0x430], R39 ;  /* 0x0004302710007985 */ /* 0x000fe8000c10192a */
[----:B------:R-:W-:Y:S04]  /*f7e0*/  ST.E desc[UR42][R16.64+0x434], R45 ;  /* 0x0004342d10007985 */ /* 0x000fe8000c10192a */
[----:B------:R-:W-:Y:S04]  /*f7f0*/  ST.E desc[UR42][R16.64+0x440], R47 ;  /* 0x0004402f10007985 */ /* 0x000fe8000c10192a */
[----:B------:R2:W-:Y:S04]  /*f800*/  ST.E desc[UR42][R16.64+0x444], R49 ;  /* 0x0004443110007985 */ /* 0x0005e8000c10192a */
[----:B------:R3:W-:Y:S04]  /*f810*/  ST.E desc[UR42][R16.64+0x450], R11 ;  /* 0x0004500b10007985 */ /* 0x0007e8000c10192a */
[----:B0-----:R-:W4:Y:S01]  /*f820*/  LD.E R25, desc[UR42][R8.64] ;  /* 0x0000002a08197980 */ /* 0x001f22000c101900 */
[----:B------:R-:W-:Y:S01]  /*f830*/  ULOP3.LUT UR4, UR4, 0xc, URZ, 0xfc, !UPT ;  /* 0x0000000c04047892 */ /* 0x000fe2000f8efc3f */
[----:B------:R-:W-:-:S05]  /*f840*/  IMAD.U32 R7, RZ, RZ, UR6 ;  /* 0x00000006ff077e24 */ /* 0x000fca000f8e00ff */
[----:B------:R-:W-:Y:S02]  /*f850*/  IMAD.U32 R6, RZ, RZ, UR4 ;  /* 0x00000004ff067e24 */ /* 0x000fe4000f8e00ff */
[----:B----4-:R-:W-:-:S05]  /*f860*/  FMUL.FTZ R25, R10, R25 ;  /* 0x000000190a197220 */ /* 0x010fca0000410000 */
[----:B------:R0:W-:Y:S04]  /*f870*/  ST.E desc[UR42][R8.64], R25 ;  /* 0x0000001908007985 */ /* 0x0001e8000c10192a */
[----:B-1----:R-:W4:Y:S01]  /*f880*/  LD.E R27, desc[UR42][R6.64] ;  /* 0x0000002a061b7980 */ /* 0x002f22000c101900 */
[----:B------:R-:W1:Y:S01]  /*f890*/  S2R R232, SR_TID.X ;  /* 0x0000000000e87919 */ /* 0x000e620000002100 */
[----:B----4-:R-:W-:-:S05]  /*f8a0*/  FMUL.FTZ R27, R10, R27 ;  /* 0x0000001b0a1b7220 */ /* 0x010fca0000410000 */
[----:B------:R4:W-:Y:S04]  /*f8b0*/  ST.E desc[UR42][R6.64], R27 ;  /* 0x0000001b06007985 */ /* 0x0009e8000c10192a */
        /* <DEDUP_REMOVED lines=53> */
[----:B--2---:R-:W2:Y:S04]  /*fc10*/  LD.E R49, desc[UR42][R16.64+0x418] ;  /* 0x0004182a10317980 */ /* 0x004ea8000c101900 */
[----:B------:R-:W2:Y:S04]  /*fc20*/  LD.E R41, desc[UR42][R16.64+0x41c] ;  /* 0x00041c2a10297980 */ /* 0x000ea8000c101900 */
[----:B------:R-:W2:Y:S04]  /*fc30*/  LD.E R47, desc[UR42][R16.64+0x428] ;  /* 0x0004282a102f7980 */ /* 0x000ea8000c101900 */
[----:B------:R-:W2:Y:S04]  /*fc40*/  LD.E R45, desc[UR42][R16.64+0x42c] ;  /* 0x00042c2a102d7980 */ /* 0x000ea8000c101900 */
[----:B------:R-:W2:Y:S04]  /*fc50*/  LD.E R43, desc[UR42][R16.64+0x438] ;  /* 0x0004382a102b7980 */ /* 0x000ea8000c101900 */
[----:B------:R-:W2:Y:S04]  /*fc60*/  LD.E R39, desc[UR42][R16.64+0x43c] ;  /* 0x00043c2a10277980 */ /* 0x000ea8000c101900 */
[----:B---3--:R-:W3:Y:S04]  /*fc70*/  LD.E R11, desc[UR42][R16.64+0x448] ;  /* 0x0004482a100b7980 */ /* 0x008ee8000c101900 */
[----:B0-----:R-:W3:Y:S04]  /*fc80*/  LD.E R25, desc[UR42][R16.64+0x44c] ;  /* 0x00044c2a10197980 */ /* 0x001ee8000c101900 */
[----:B----4-:R-:W4:Y:S01]  /*fc90*/  LD.E R27, desc[UR42][R16.64+0x458] ;  /* 0x0004582a101b7980 */ /* 0x010f22000c101900 */
[----:B-1----:R-:W-:Y:S01]  /*fca0*/  SHF.R.U32.HI R232, RZ, 0x7, R232 ;  /* 0x00000007ffe87819 */ /* 0x002fe200000116e8 */
[C---:B-----5:R-:W-:Y:S01]  /*fcb0*/  FMUL.FTZ R51, R10.reuse, R51 ;  /* 0x000000330a337220 */ /* 0x060fe20000410000 */
[----:B------:R-:W-:-:S04]  /*fcc0*/  FMUL.FTZ R26, R10, R26 ;  /* 0x0000001a0a1a7220 */ /* 0x000fc80000410000 */
[----:B------:R-:W-:Y:S01]  /*fcd0*/  ST.E desc[UR42][R16.64+0x3f8], R51 ;  /* 0x0003f83310007985 */ /* 0x000fe2000c10192a */
[----:B------:R-:W-:-:S03]  /*fce0*/  FMUL.FTZ R141, R10, R141 ;  /* 0x0000008d0a8d7220 */ /* 0x000fc60000410000 */
[----:B------:R0:W-:Y:S01]  /*fcf0*/  ST.E desc[UR42][R16.64+0x45c], R26 ;  /* 0x00045c1a10007985 */ /* 0x0001e2000c10192a */
[C---:B------:R-:W-:Y:S01]  /*fd00*/  FMUL.FTZ R143, R10.reuse, R143 ;  /* 0x0000008f0a8f7220 */ /* 0x040fe20000410000 */
[C---:B------:R-:W-:Y:S01]  /*fd10*/  FMUL.FTZ R145, R10.reuse, R145 ;  /* 0x000000910a917220 */ /* 0x040fe20000410000 */
[----:B------:R-:W-:Y:S01]  /*fd20*/  FMUL.FTZ R147, R10, R147 ;  /* 0x000000930a937220 */ /* 0x000fe20000410000 */
[----:B0-----:R-:W-:Y:S02]  /*fd30*/  VIADD R26, R232, 0x8 ;  /* 0x00000008e81a7836 */ /* 0x001fe40000000000 */
        /* <DEDUP_REMOVED lines=47> */
[C---:B--2---:R-:W-:Y:S01]  /*10030*/  FMUL.FTZ R49, R10.reuse, R49 ;  /* 0x000000310a317220 */ /* 0x044fe20000410000 */
[C---:B------:R-:W-:Y:S01]  /*10040*/  FMUL.FTZ R41, R10.reuse, R41 ;  /* 0x000000290a297220 */ /* 0x040fe20000410000 */
[C---:B------:R-:W-:Y:S01]  /*10050*/  FMUL.FTZ R47, R10.reuse, R47 ;  /* 0x0000002f0a2f7220 */ /* 0x040fe20000410000 */
[C---:B------:R-:W-:Y:S01]  /*10060*/  FMUL.FTZ R45, R10.reuse, R45 ;  /* 0x0000002d0a2d7220 */ /* 0x040fe20000410000 */
[C---:B------:R-:W-:Y:S01]  /*10070*/  FMUL.FTZ R43, R10.reuse, R43 ;  /* 0x0000002b0a2b7220 */ /* 0x040fe20000410000 */
[C---:B------:R-:W-:Y:S01]  /*10080*/  FMUL.FTZ R39, R10.reuse, R39 ;  /* 0x000000270a277220 */ /* 0x040fe20000410000 */
[C---:B---3--:R-:W-:Y:S01]  /*10090*/  FMUL.FTZ R51, R10.reuse, R11 ;  /* 0x0000000b0a337220 */ /* 0x048fe20000410000 */
[C---:B------:R-:W-:Y:S01]  /*100a0*/  FMUL.FTZ R25, R10.reuse, R25 ;  /* 0x000000190a197220 */ /* 0x040fe20000410000 */
[----:B----4-:R-:W-:Y:S01]  /*100b0*/  FMUL.FTZ R27, R10, R27 ;  /* 0x0000001b0a1b7220 */ /* 0x010fe20000410000 */
        /* <DEDUP_REMOVED lines=54> */
[----:B------:R-:W-:Y:S04]  /*10420*/  ST.E desc[UR42][R16.64+0x42c], R45 ;  /* 0x00042c2d10007985 */ /* 0x000fe8000c10192a */
[----:B------:R1:W-:Y:S04]  /*10430*/  ST.E desc[UR42][R16.64+0x438], R43 ;  /* 0x0004382b10007985 */ /* 0x0003e8000c10192a */
[----:B------:R2:W-:Y:S04]  /*10440*/  ST.E desc[UR42][R16.64+0x43c], R39 ;  /* 0x00043c2710007985 */ /* 0x0005e8000c10192a */
[----:B------:R-:W-:Y:S04]  /*10450*/  ST.E desc[UR42][R16.64+0x448], R51 ;  /* 0x0004483310007985 */ /* 0x000fe8000c10192a */
[----:B------:R3:W-:Y:S04]  /*10460*/  ST.E desc[UR42][R16.64+0x44c], R25 ;  /* 0x00044c1910007985 */ /* 0x0007e8000c10192a */
[----:B------:R4:W-:Y:S01]  /*10470*/  ST.E desc[UR42][R16.64+0x458], R27 ;  /* 0x0004581b10007985 */ /* 0x0009e2000c10192a */
        /* <DEDUP_REMOVED lines=11> */
[----:B----4-:R-:W4:Y:S04]  /*10530*/  LD.E R27, desc[UR42][R16.64+0x270] ;  /* 0x0002702a101b7980 */ /* 0x010f28000c101900 */
[----:B------:R-:W4:Y:S04]  /*10540*/  LD.E R45, desc[UR42][R16.64+0x274] ;  /* 0x0002742a102d7980 */ /* 0x000f28000c101900 */
[----:B0-----:R-:W4:Y:S04]  /*10550*/  LD.E R41, desc[UR42][R16.64+0x278] ;  /* 0x0002782a10297980 */ /* 0x001f28000c101900 */
[----:B------:R-:W4:Y:S04]  /*10560*/  LD.E R47, desc[UR42][R16.64+0x27c] ;  /* 0x00027c2a102f7980 */ /* 0x000f28000c101900 */
[----:B------:R-:W4:Y:S04]  /*10570*/  LD.E R49, desc[UR42][R16.64+0x280] ;  /* 0x0002802a10317980 */ /* 0x000f28000c101900 */
[----:B------:R-:W4:Y:S04]  /*10580*/  LD.E R51, desc[UR42][R16.64+0x284] ;  /* 0x0002842a10337980 */ /* 0x000f28000c101900 */
[----:B-1----:R-:W4:Y:S04]  /*10590*/  LD.E R43, desc[UR42][R16.64+0x288] ;  /* 0x0002882a102b7980 */ /* 0x002f28000c101900 */
        /* <DEDUP_REMOVED lines=9> */
[----:B---3--:R-:W3:Y:S04]  /*10630*/  LD.E R25, desc[UR42][R16.64+0x2b0] ;  /* 0x0002b02a10197980 */ /* 0x008ee8000c101900 */
        /* <DEDUP_REMOVED lines=58> */
[----:B----4-:R0:W-:Y:S04]  /*109e0*/  ST.E desc[UR42][R16.64+0x270], R27 ;  /* 0x0002701b10007985 */ /* 0x0101e8000c10192a */
[----:B------:R-:W-:Y:S04]  /*109f0*/  ST.E desc[UR42][R16.64+0x274], R45 ;  /* 0x0002742d10007985 */ /* 0x000fe8000c10192a */
[----:B------:R-:W-:Y:S04]  /*10a00*/  ST.E desc[UR42][R16.64+0x278], R41 ;  /* 0x0002782910007985 */ /* 0x000fe8000c10192a */
[----:B------:R-:W-:Y:S04]  /*10a10*/  ST.E desc[UR42][R16.64+0x27c], R47 ;  /* 0x00027c2f10007985 */ /* 0x000fe8000c10192a */
[----:B------:R-:W-:Y:S04]  /*10a20*/  ST.E desc[UR42][R16.64+0x280], R49 ;  /* 0x0002803110007985 */ /* 0x000fe8000c10192a */
        /* <DEDUP_REMOVED lines=11> */
[----:B0-----:R-:W5:Y:S04]  /*10ae0*/  LD.E R27, desc[UR42][R16.64+0x2b8] ;  /* 0x0002b82a101b7980 */ /* 0x001f68000c101900 */
[----:B-1----:R-:W5:Y:S04]  /*10af0*/  LD.E R39, desc[UR42][R16.64+0x2c0] ;  /* 0x0002c02a10277980 */ /* 0x002f68000c101900 */
        /* <DEDUP_REMOVED lines=8> */
[----:B----4-:R-:W4:Y:S04]  /*10b80*/  LD.E R57, desc[UR42][R16.64+0x308] ;  /* 0x0003082a10397980 */ /* 0x010f28000c101900 */
[----:B------:R-:W4:Y:S04]  /*10b90*/  LD.E R59, desc[UR42][R16.64+0x310] ;  /* 0x0003102a103b7980 */ /* 0x000f28000c101900 */
        /* <DEDUP_REMOVED lines=37> */
[----:B------:R0:W-:Y:S04]  /*10df0*/  ST.E desc[UR42][R16.64+0x2b0], R25 ;  /* 0x0002b01910007985 */ /* 0x0001e8000c10192a */
        /* <DEDUP_REMOVED lines=35> */
[----:B----4-:R4:W-:Y:S04]  /*11030*/  ST.E desc[UR42][R16.64+0x308], R57 ;  /* 0x0003083910007985 */ /* 0x0109e8000c10192a */
[----:B------:R4:W-:Y:S04]  /*11040*/  ST.E desc[UR42][R16.64+0x310], R59 ;  /* 0x0003103b10007985 */ /* 0x0009e8000c10192a */
[----:B---3--:R3:W-:Y:S04]  /*11050*/  ST.E desc[UR42][R16.64+0x318], R61 ;  /* 0x0003183d10007985 */ /* 0x0087e8000c10192a */
        /* <DEDUP_REMOVED lines=69> */
[----:B0-----:R-:W3:Y:S01]  /*114b0*/  LDL R25, [R1+0x88] ;  /* 0x0000880001197983 */ /* 0x001ee20000100800 */
[----:B------:R-:W-:-:S02]  /*114c0*/  IMAD R10, R24, 0xc00, R10 ;  /* 0x00000c00180a7824 */ /* 0x000fc400078e020a */
[----:B-1----:R-:W-:Y:S01]  /*114d0*/  IMAD.MOV.U32 R27, RZ, RZ, R11 ;  /* 0x000000ffff1b7224 */ /* 0x002fe200078e000b */
[----:B------:R-:W-:Y:S01]  /*114e0*/  F2FP.F16.F32.PACK_AB R162, R37, R162 ;  /* 0x000000a225a2723e */ /* 0x000fe200000000ff */
[----:B------:R-:W-:Y:S01]  /*114f0*/  VIADD R24, R10, 0x80 ;  /* 0x000000800a187836 */ /* 0x000fe20000000000 */
[----:B------:R-:W-:Y:S01]  /*11500*/  F2FP.F16.F32.PACK_AB R164, R164, R36 ;  /* 0x00000024a4a4723e */ /* 0x000fe200000000ff */
[----:B------:R-:W-:Y:S01]  /*11510*/  VIADD R26, R10, 0x100 ;  /* 0x000001000a1a7836 */ /* 0x000fe20000000000 */
[----:B------:R-:W-:Y:S01]  /*11520*/  R2UR UR15, R27 ;  /* 0x000000001b0f72ca */ /* 0x000fe200000e0000 */
[----:B------:R-:W3:Y:S01]  /*11530*/  LD.E R36, desc[UR42][R16.64+0x290] ;  /* 0x0002902a10247980 */ /* 0x000ee2000c101900 */
[----:B------:R-:W-:Y:S02]  /*11540*/  R2UR UR10, R24 ;  /* 0x00000000180a72ca */ /* 0x000fe400000e0000 */
[----:B------:R-:W-:Y:S01]  /*11550*/  R2UR UR14, R26 ;  /* 0x000000001a0e72ca */ /* 0x000fe200000e0000 */
[----:B------:R-:W3:Y:S01]  /*11560*/  LD.E R24, desc[UR42][R16.64+0x260] ;  /* 0x0002602a10187980 */ /* 0x000ee2000c101900 */
[----:B------:R-:W-:-:S02]  /*11570*/  F2FP.F16.F32.PACK_AB R166, R166, R35 ;  /* 0x00000023a6a6723e */ /* 0x000fc400000000ff */
[----:B------:R-:W-:Y:S01]  /*11580*/  F2FP.F16.F32.PACK_AB R168, R168, R34 ;  /* 0x00000022a8a8723e */ /* 0x000fe200000000ff */
[----:B------:R-:W3:Y:S01]  /*11590*/  LD.E R35, desc[UR42][R16.64+0x28c] ;  /* 0x00028c2a10237980 */ /* 0x000ee2000c101900 */
[----:B------:R-:W-:Y:S02]  /*115a0*/  F2FP.F16.F32.PACK_AB R170, R170, R33 ;  /* 0x00000021aaaa723e */ /* 0x000fe400000000ff */
[----:B------:R-:W-:Y:S01]  /*115b0*/  F2FP.F16.F32.PACK_AB R161, R161, R32 ;  /* 0x00000020a1a1723e */ /* 0x000fe200000000ff */
[----:B------:R-:W3:Y:S01]  /*115c0*/  LD.E R33, desc[UR42][R16.64+0x284] ;  /* 0x0002842a10217980 */ /* 0x000ee2000c101900 */
[----:B------:R-:W-:Y:S02]  /*115d0*/  F2FP.F16.F32.PACK_AB R163, R163, R31 ;  /* 0x0000001fa3a3723e */ /* 0x000fe400000000ff */
[----:B------:R-:W-:Y:S01]  /*115e0*/  F2FP.F16.F32.PACK_AB R165, R165, R30 ;  /* 0x0000001ea5a5723e */ /* 0x000fe200000000ff */
[----:B------:R-:W3:Y:S01]  /*115f0*/  LD.E R31, desc[UR42][R16.64+0x27c] ;  /* 0x00027c2a101f7980 */ /* 0x000ee2000c101900 */
[----:B------:R-:W-:-:S02]  /*11600*/  F2FP.F16.F32.PACK_AB R167, R167, R29 ;  /* 0x0000001da7a7723e */ /* 0x000fc400000000ff */
[----:B------:R-:W-:Y:S01]  /*11610*/  F2FP.F16.F32.PACK_AB R169, R169, R28 ;  /* 0x0000001ca9a9723e */ /* 0x000fe200000000ff */
[----:B------:R-:W3:Y:S04]  /*11620*/  LD.E R29, desc[UR42][R16.64+0x274] ;  /* 0x0002742a101d7980 */ /* 0x000ee8000c101900 */
[----:B------:R-:W3:Y:S04]  /*11630*/  LD.E R28, desc[UR42][R16.64+0x270] ;  /* 0x0002702a101c7980 */ /* 0x000ee8000c101900 */
[----:B------:R-:W3:Y:S04]  /*11640*/  LD.E R30, desc[UR42][R16.64+0x278] ;  /* 0x0002782a101e7980 */ /* 0x000ee8000c101900 */
[----:B------:R-:W3:Y:S04]  /*11650*/  LD.E R32, desc[UR42][R16.64+0x280] ;  /* 0x0002802a10207980 */ /* 0x000ee8000c101900 */
[----:B------:R-:W3:Y:S04]  /*11660*/  LD.E R34, desc[UR42][R16.64+0x288] ;  /* 0x0002882a10227980 */ /* 0x000ee8000c101900 */
[----:B------:R-:W3:Y:S04]  /*11670*/  LD.E R37, desc[UR42][R16.64+0x294] ;  /* 0x0002942a10257980 */ /* 0x000ee8000c101900 */
[----:B------:R-:W3:Y:S04]  /*11680*/  LD.E R38, desc[UR42][R16.64+0x298] ;  /* 0x0002982a10267980 */ /* 0x000ee8000c101900 */
        /* <DEDUP_REMOVED lines=16> */
[----:B--2---:R-:W5:Y:S04]  /*11790*/  LD.E R55, desc[UR42][R16.64+0x2dc] ;  /* 0x0002dc2a10377980 */ /* 0x004f68000c101900 */
[----:B------:R-:W5:Y:S04]  /*117a0*/  LD.E R56, desc[UR42][R16.64+0x2e0] ;  /* 0x0002e02a10387980 */ /* 0x000f68000c101900 */
[----:B----4-:R-:W5:Y:S04]  /*117b0*/  LD.E R57, desc[UR42][R16.64+0x2e4] ;  /* 0x0002e42a10397980 */ /* 0x010f68000c101900 */
[----:B------:R-:W5:Y:S04]  /*117c0*/  LD.E R58, desc[UR42][R16.64+0x2e8] ;  /* 0x0002e82a103a7980 */ /* 0x000f68000c101900 */
[----:B------:R-:W5:Y:S04]  /*117d0*/  LD.E R59, desc[UR42][R16.64+0x2ec] ;  /* 0x0002ec2a103b7980 */ /* 0x000f68000c101900 */
[----:B------:R-:W5:Y:S04]  /*117e0*/  LD.E R60, desc[UR42][R16.64+0x2f0] ;  /* 0x0002f02a103c7980 */ /* 0x000f68000c101900 */
[----:B---3--:R-:W5:Y:S04]  /*117f0*/  LD.E R61, desc[UR42][R16.64+0x2f4] ;  /* 0x0002f42a103d7980 */ /* 0x008f68000c101900 */
        /* <DEDUP_REMOVED lines=38> */
[----:B------:R-:W-:Y:S01]  /*11a60*/  ISETP.NE.U32.AND P1, PT, R25, RZ, PT ;  /* 0x000000ff1900720c */ /* 0x000fe20003f25070 */
[----:B------:R-:W-:-:S02]  /*11a70*/  IMAD.MOV.U32 R25, RZ, RZ, R11 ;  /* 0x000000ffff197224 */ /* 0x000fc400078e000b */
[----:B------:R-:W5:Y:S03]  /*11a80*/  LD.E R100, desc[UR42][R16.64+0x390] ;  /* 0x0003902a10647980 */ /* 0x000f66000c101900 */
        /* <DEDUP_REMOVED lines=56> */
[----:B------:R-:W-:Y:S02]  /*11e10*/  R2UR UR7, R11 ;  /* 0x000000000b0772ca */ /* 0x000fe400000e0000 */
[----:B------:R-:W-:Y:S01]  /*11e20*/  F2FP.F16.F32.PACK_AB R160, R13, R160 ;  /* 0x000000a00da0723e */ /* 0x000fe200000000ff */
[----:B------:R-:W-:-:S03]  /*11e30*/  VOTEU.ANY UP0, P1 ;  /* 0x00000000003f7886 */ /* 0x000fc60000800100 */
[----:B-----5:R-:W-:-:S07]  /*11e40*/  WARPGROUP.ARRIVE ;  /* 0x00000000000079c5 */ /* 0x020fce0000000000 */
[----:B------:R-:W-:Y:S01]  /*11e50*/  HGMMA.64x256x16.F32 R24, R160, gdesc[UR4].tnspB, R24, UP0, gsb0 ;  /* 0x43e00004a0187df0 */ /* 0x000fe2000b800818 */
[----:B------:R-:W-:Y:S02]  /*11e60*/  F2FP.F16.F32.PACK_AB R171, R12, R171 ;  /* 0x000000ab0cab723e */ /* 0x000fe400000000ff */
        /* <DEDUP_REMOVED lines=1077> */
.L_x_3747:
[----:B------:R-:W-:Y:S05]  /*161c0*/  BSYNC B0 ;  /* 0x0000000000007941 */ /* 0x000fea0003800000 */
.L_x_3746:
[C---:B------:R-:W-:Y:S01]  /*161d0*/  ISETP.GT.AND P0, PT, R0.reuse, R3, PT ;  /* 0x000000030000720c */ /* 0x040fe20003f04270 */
[----:B------:R-:W-:-:S12]  /*161e0*/  VIADD R0, R0, 0xffffffff ;  /* 0xffffffff00007836 */ /* 0x000fd80000000000 */
[----:B------:R-:W-:Y:S05]  /*161f0*/  @P0 BRA `(.L_x_3748) ;  /* 0xffffff4c00880947 */ /* 0x000fea000383ffff */
[----:B0-----:R-:W2:Y:S02]  /*16200*/  LDL R4, [R1+0x70] ;  /* 0x0000700001047983 */ /* 0x001ea40000100800 */
[----:B--2---:R-:W-:-:S07]  /*16210*/  IMAD.SHL.U32 R4, R4, 0x80, RZ ;  /* 0x0000008004047824 */ /* 0x004fce00078e00ff */
.L_x_3721:
[----:B-1----:R-:W0:Y:S01]  /*16220*/  LDC R2, c[0x0][0x448] ;  /* 0x00011200ff027b82 */ /* 0x002e220000000800 */
        /* <DEDUP_REMOVED lines=22> */
.L_x_3751:
[----:B------:R-:W-:-:S13]  /*16390*/  ISETP.NE.AND P0, PT, R7, 0x1, PT ;  /* 0x000000010700780c */ /* 0x000fda0003f05270 */
[----:B------:R-:W0:Y:S02]  /*163a0*/  @P0 LDC.64 R8, c[0x0][0xae0] ;  /* 0x0002b800ff080b82 */ /* 0x000e240000000a00 */
[----:B0-----:R-:W-:-:S05]  /*163b0*/  @P0 IMAD.HI.U32 R6, R4, R8, RZ ;  /* 0x0000000804060227 */ /* 0x001fca00078e00ff */
[----:B------:R-:W-:-:S07]  /*163c0*/  @P0 SHF.R.U32.HI R4, RZ, R9, R6 ;  /* 0x00000009ff040219 */ /* 0x000fce0000011606 */
.L_x_3752:
[----:B------:R-:W-:Y:S05]  /*163d0*/  BSYNC B0 ;  /* 0x0000000000007941 */ /* 0x000fea0003800000 */
.L_x_3750:
[----:B------:R-:W-:-:S05]  /*163e0*/  IMAD R3, R4, R7, RZ ;  /* 0x0000000704037224 */ /* 0x000fca00078e02ff */
[----:B------:R-:W-:-:S07]  /*163f0*/  VIMNMX R2, R2, R3, !PT ;  /* 0x0000000302027248 */ /* 0x000fce0007fe0100 */
.L_x_3749:
        /* <DEDUP_REMOVED lines=9> */
.L_x_3770:
        /* <DEDUP_REMOVED lines=24> */
.L_x_3755:
[----:B------:R-:W-:Y:S05]  /*16610*/  BSYNC B0 ;  /* 0x0000000000007941 */ /* 0x000fea0003800000 */
.L_x_3754:
        /* <DEDUP_REMOVED lines=13> */
.L_x_3757:
[----:B------:R-:W-:Y:S05]  /*166f0*/  BSYNC B0 ;  /* 0x0000000000007941 */ /* 0x000fea0003800000 */
.L_x_3756:
        /* <DEDUP_REMOVED lines=8> */
.L_x_3759:
[----:B------:R-:W-:Y:S05]  /*16780*/  BSYNC B0 ;  /* 0x0000000000007941 */ /* 0x000fea0003800000 */
.L_x_3758:
        /* <DEDUP_REMOVED lines=59> */
.L_x_3762:
[----:B------:R-:W-:Y:S05]  /*16b40*/  BSYNC B0 ;  /* 0x0000000000007941 */ /* 0x000fea0003800000 */
.L_x_3761:
        /* <DEDUP_REMOVED lines=10> */
.L_x_3764:
[----:B------:R-:W-:Y:S05]  /*16bf0*/  BSYNC B0 ;  /* 0x0000000000007941 */ /* 0x000fea0003800000 */
.L_x_3763:
[----:B------:R-:W-:Y:S04]  /*16c00*/  BSSY B0, `(.L_x_3765) ;  /* 0x0000006000007945 */ /* 0x000fe80003800000 */
[----:B--2---:R-:W-:Y:S05]  /*16c10*/  @P1 BRA `(.L_x_3766) ;  /* 0x0000000000101947 */ /* 0x004fea0003800000 */
[----:B-----5:R-:W-:Y:S01]  /*16c20*/  IMAD R6, R6, 0x8, R9 ;  /* 0x0000000806067824 */ /* 0x020fe200078e0209 */
[----:B------:R-:W-:-:S04]  /*16c30*/  SHF.L.U32 R7, R7, 0x1f, RZ ;  /* 0x0000001f07077819 */ /* 0x000fc800000006ff */
[----:B------:R-:W2:Y:S02]  /*16c40*/  SYNCS.PHASECHK.TRANS64.TRYWAIT P1, [R6+URZ], R7 ;  /* 0x00000007060075a7 */ /* 0x000ea4000802017f */
[----:B--2---:R-:W-:Y:S05]  /*16c50*/  @!P1 BRA `(.L_x_3767) ;  /* 0x0000025000f09947 */ /* 0x004fea0003800000 */
.L_x_3766:
[----:B------:R-:W-:Y:S05]  /*16c60*/  BSYNC B0 ;  /* 0x0000000000007941 */ /* 0x000fea0003800000 */
.L_x_3765:
[----:B-1----:R-:W3:Y:S04]  /*16c70*/  LD.E R21, desc[UR42][R2.64] ;  /* 0x0000002a02157980 */ /* 0x002ee8000c101900 */
[----:B--2--5:R-:W3:Y:S04]  /*16c80*/  LDL.64 R6, [R1+0x118] ;  /* 0x0001180001067983 */ /* 0x024ee80000100a00 */
[----:B------:R-:W2:Y:S04]  /*16c90*/  LDL R20, [R1+0x90] ;  /* 0x0000900001147983 */ /* 0x000ea80000100800 */
        /* <DEDUP_REMOVED lines=178> */
[----:B-1----:R-:W-:Y:S01]  /*177c0*/  LOP3.LUT R72, R73, 0x7f, RZ, 0xc0, !PT ;  /* 0x0000007f49487812 */ /* 0x002fe200078ec0ff */
        /* <DEDUP_REMOVED lines=24> */
[----:B------:R2:W-:Y:S02]  /*17950*/  @!P2 SYNCS.ARRIVE.TRANS64.RED.A1T0 RZ, [R6+URZ], RZ ;  /* 0x000000ff06ffa9a7 */ /* 0x0005e4000810043f */
[----:B--2---:R-:W2:Y:S04]  /*17960*/  LDL.64 R6, [R1+0x170] ;  /* 0x0001700001067983 */ /* 0x004ea80000100a00 */
[----:B--2---:R-:W2:Y:S04]  /*17970*/  LD.E R12, desc[UR42][R6.64] ;  /* 0x0000002a060c7980 */ /* 0x004ea8000c101900 */
[----:B------:R-:W3:Y:S01]  /*17980*/  LD.E.64 R6, desc[UR42][R16.64+0x230] ;  /* 0x0002302a10067980 */ /* 0x000ee2000c101b00 */
[----:B------:R-:W-:-:S04]  /*17990*/  UIADD3 UR4, UP0, UR37, 0x230, URZ ;  /* 0x0000023025047890 */ /* 0x000fc8000ff1e03f */
[----:B------:R-:W-:Y:S02]  /*179a0*/  ULOP3.LUT UR4, UR4, 0x4, URZ, 0xfc, !UPT ;  /* 0x0000000404047892 */ /* 0x000fe4000f8efc3f */
[----:B------:R-:W-:Y:S01]  /*179b0*/  UIADD3.X UR5, URZ, UR36, URZ, UP0, !UPT ;  /* 0x000000243f057290 */ /* 0x000fe200087fe43f */
        /* <DEDUP_REMOVED lines=9> */
[-C--:B-1----:R-:W-:Y:S01]  /*17a50*/  FMUL.FTZ R8, R26, R12.reuse ;  /* 0x0000000c1a087220 */ /* 0x082fe20000410000 */
[-C--:B------:R-:W-:Y:S01]  /*17a60*/  FMUL.FTZ R14, R30, R12.reuse ;  /* 0x0000000c1e0e7220 */ /* 0x080fe20000410000 */
[----:B------:R-:W-:-:S05]  /*17a70*/  FMUL.FTZ R26, R39, R12 ;  /* 0x0000000c271a7220 */ /* 0x000fca0000410000 */
[----:B------:R-:W1:Y:S01]  /*17a80*/  MUFU.TANH R20, R20 ;  /* 0x0000001400147308 */ /* 0x000e620000002400 */
[----:B---3--:R-:W-:Y:S01]  /*17a90*/  FMNMX.FTZ R13, R11, R6, !PT ;  /* 0x000000060b0d7209 */ /* 0x008fe20007810000 */
[-C--:B------:R-:W-:Y:S01]  /*17aa0*/  FMUL.FTZ R30, R36, R12.reuse ;  /* 0x0000000c241e7220 */ /* 0x080fe20000410000 */
[-C--:B------:R-:W-:Y:S01]  /*17ab0*/  FMUL.FTZ R39, R46, R12.reuse ;  /* 0x0000000c2e277220 */ /* 0x080fe20000410000 */
[----:B------:R-:W-:-:S04]  /*17ac0*/  FMUL.FTZ R46, R48, R12 ;  /* 0x0000000c302e7220 */ /* 0x000fc80000410000 */
[----:B------:R-:W3:Y:S01]  /*17ad0*/  MUFU.TANH R21, R21 ;  /* 0x0000001500157308 */ /* 0x000ee20000002400 */
[-C--:B------:R-:W-:Y:S01]  /*17ae0*/  FMUL.FTZ R48, R52, R12.reuse ;  /* 0x0000000c34307220 */ /* 0x080fe20000410000 */
[----:B--2---:R-:W-:Y:S01]  /*17af0*/  FMNMX.FTZ R52, R10, R13, !PT ;  /* 0x0000000d0a347209 */ /* 0x004fe20007810000 */
[----:B------:R-:W-:-:S05]  /*17b00*/  FMUL.FTZ R32, R37, R12 ;  /* 0x0000000c25207220 */ /* 0x000fca0000410000 */
[----:B------:R-:W2:Y:S01]  /*17b10*/  MUFU.TANH R29, R29 ;  /* 0x0000001d001d7308 */ /* 0x000ea20000002400 */
[----:B------:R-:W-:Y:S01]  /*17b20*/  FMUL.FTZ R19, R34, R12 ;  /* 0x0000000c22137220 */ /* 0x000fe20000410000 */
[----:B----4-:R-:W-:Y:S01]  /*17b30*/  FMNMX.FTZ R13, R15, R52, !PT ;  /* 0x000000340f0d7209 */ /* 0x010fe20007810000 */
[----:B------:R-:W-:-:S05]  /*17b40*/  FMUL.FTZ R34, R40, R12 ;  /* 0x0000000c28227220 */ /* 0x000fca0000410000 */
[----:B------:R-:W4:Y:S01]  /*17b50*/  MUFU.TANH R30, R30 ;  /* 0x0000001e001e7308 */ /* 0x000f220000002400 */
[----:B-1----:R-:W-:Y:S01]  /*17b60*/  FMNMX.FTZ R52, R20, R13, !PT ;  /* 0x0000000d14347209 */ /* 0x002fe20007810000 */
[----:B------:R-:W-:-:S06]  /*17b70*/  FMUL.FTZ R36, R41, R12 ;  /* 0x0000000c29247220 */ /* 0x000fcc0000410000 */
[----:B------:R-:W1:Y:S01]  /*17b80*/  MUFU.TANH R32, R32 ;  /* 0x0000002000207308 */ /* 0x000e620000002400 */
[----:B---3--:R-:W-:Y:S01]  /*17b90*/  FMNMX.FTZ R52, R21, R52, !PT ;  /* 0x0000003415347209 */ /* 0x008fe20007810000 */
[----:B------:R-:W-:-:S06]  /*17ba0*/  FMUL.FTZ R72, R44, R12 ;  /* 0x0000000c2c487220 */ /* 0x000fcc0000410000 */
[----:B------:R-:W3:Y:S01]  /*17bb0*/  MUFU.TANH R34, R34 ;  /* 0x0000002200227308 */ /* 0x000ee20000002400 */
[----:B--2---:R-:W-:Y:S01]  /*17bc0*/  FMNMX.FTZ R13, R29, R52, !PT ;  /* 0x000000341d0d7209 */ /* 0x004fe20007810000 */
[----:B------:R-:W-:-:S06]  /*17bd0*/  FMUL.FTZ R73, R45, R12 ;  /* 0x0000000c2d497220 */ /* 0x000fcc0000410000 */
[----:B------:R-:W2:Y:S01]  /*17be0*/  MUFU.TANH R36, R36 ;  /* 0x0000002400247308 */ /* 0x000ea20000002400 */
[----:B----4-:R-:W-:Y:S01]  /*17bf0*/  FMNMX.FTZ R13, R30, R13, !PT ;  /* 0x0000000d1e0d7209 */ /* 0x010fe20007810000 */
[----:B------:R-:W-:-:S06]  /*17c00*/  FMUL.FTZ R40, R47, R12 ;  /* 0x0000000c2f287220 */ /* 0x000fcc0000410000 */
        /* <DEDUP_REMOVED lines=8> */
[-C--:B------:R-:W-:Y:S01]  /*17c90*/  FMUL.FTZ R9, R27, R12.reuse ;  /* 0x0000000c1b097220 */ /* 0x080fe20000410000 */
[-C--:B------:R-:W-:Y:S01]  /*17ca0*/  FMUL.FTZ R41, R50, R12.reuse ;  /* 0x0000000c32297220 */ /* 0x080fe20000410000 */
[----:B------:R-:W-:-:S04]  /*17cb0*/  FMUL.FTZ R50, R56, R12 ;  /* 0x0000000c38327220 */ /* 0x000fc80000410000 */
[----:B------:R-:W2:Y:S01]  /*17cc0*/  MUFU.TANH R47, R47 ;  /* 0x0000002f002f7308 */ /* 0x000ea20000002400 */
[----:B----4-:R-:W-:Y:S01]  /*17cd0*/  FMNMX.FTZ R56, R72, R13, !PT ;  /* 0x0000000d48387209 */ /* 0x010fe20007810000 */
[-C--:B------:R-:W-:Y:S01]  /*17ce0*/  FMUL.FTZ R28, R42, R12.reuse ;  /* 0x0000000c2a1c7220 */ /* 0x080fe20000410000 */
[----:B------:R-:W-:-:S05]  /*17cf0*/  FMUL.FTZ R42, R51, R12 ;  /* 0x0000000c332a7220 */ /* 0x000fca0000410000 */
[----:B------:R-:W4:Y:S01]  /*17d00*/  MUFU.TANH R48, R48 ;  /* 0x0000003000307308 */ /* 0x000f220000002400 */
[----:B-1----:R-:W-:Y:S01]  /*17d10*/  FMNMX.FTZ R13, R73, R56, !PT ;  /* 0x00000038490d7209 */ /* 0x002fe20007810000 */
[----:B------:R-:W-:-:S06]  /*17d20*/  FMUL.FTZ R51, R57, R12 ;  /* 0x0000000c39337220 */ /* 0x000fcc0000410000 */
[----:B------:R-:W1:Y:S01]  /*17d30*/  MUFU.TANH R8, R8 ;  /* 0x0000000800087308 */ /* 0x000e620000002400 */
[----:B------:R-:W-:Y:S01]  /*17d40*/  FMUL.FTZ R18, R31, R12 ;  /* 0x0000000c1f127220 */ /* 0x000fe20000410000 */
[----:B---3--:R-:W-:-:S06]  /*17d50*/  FMNMX.FTZ R56, R46, R13, !PT ;  /* 0x0000000d2e387209 */ /* 0x008fcc0007810000 */
[----:B------:R-:W3:Y:S01]  /*17d60*/  MUFU.TANH R49, R49 ;  /* 0x0000003100317308 */ /* 0x000ee20000002400 */
[-C--:B------:R-:W-:Y:S01]  /*17d70*/  FMUL.FTZ R52, R60, R12.reuse ;  /* 0x0000000c3c347220 */ /* 0x080fe20000410000 */
[----:B------:R-:W-:-:S06]  /*17d80*/  FMUL.FTZ R25, R38, R12 ;  /* 0x0000000c26197220 */ /* 0x000fcc0000410000 */
[----:B------:R-:W0:Y:S01]  /*17d90*/  MUFU.TANH R9, R9 ;  /* 0x0000000900097308 */ /* 0x000e220000002400 */
[-C--:B------:R-:W-:Y:S01]  /*17da0*/  FMUL.FTZ R38, R43, R12.reuse ;  /* 0x0000000c2b267220 */ /* 0x080fe20000410000 */
[----:B------:R-:W-:Y:S01]  /*17db0*/  FMUL.FTZ R43, R54, R12 ;  /* 0x0000000c362b7220 */ /* 0x000fe20000410000 */
[----:B--2---:R-:W-:-:S05]  /*17dc0*/  FMNMX.FTZ R13, R47, R56, !PT ;  /* 0x000000382f0d7209 */ /* 0x004fca0007810000 */
[----:B------:R-:W2:Y:S01]  /*17dd0*/  MUFU.TANH R50, R50 ;  /* 0x0000003200327308 */ /* 0x000ea20000002400 */
[-C--:B------:R-:W-:Y:S01]  /*17de0*/  FMUL.FTZ R54, R61, R12.reuse ;  /* 0x0000000c3d367220 */ /* 0x080fe20000410000 */
[----:B------:R-:W-:-:S06]  /*17df0*/  FMUL.FTZ R24, R35, R12 ;  /* 0x0000000c23187220 */ /* 0x000fcc0000410000 */
[----:B------:R-:W2:Y:S01]  /*17e00*/  MUFU.TANH R14, R14 ;  /* 0x0000000e000e7308 */ /* 0x000ea20000002400 */
[-C--:B------:R-:W-:Y:S01]  /*17e10*/  FMUL.FTZ R45, R58, R12.reuse ;  /* 0x0000000c3a2d7220 */ /* 0x080fe20000410000 */
[----:B------:R-:W-:Y:S01]  /*17e20*/  FMUL.FTZ R44, R55, R12 ;  /* 0x0000000c372c7220 */ /* 0x000fe20000410000 */
[----:B----4-:R-:W-:-:S05]  /*17e30*/  FMNMX.FTZ R58, R48, R13, !PT ;  /* 0x0000000d303a7209 */ /* 0x010fca0007810000 */
[----:B------:R-:W4:Y:S01]  /*17e40*/  MUFU.TANH R51, R51 ;  /* 0x0000003300337308 */ /* 0x000f220000002400 */
[----:B------:R-:W-:Y:S01]  /*17e50*/  FMUL.FTZ R55, R64, R12 ;  /* 0x0000000c40377220 */ /* 0x000fe20000410000 */
[----:B-1----:R-:W-:-:S06]  /*17e60*/  FMNMX.FTZ R56, R8, R7, !PT ;  /* 0x0000000708387209 */ /* 0x002fcc0007810000 */
[----:B------:R-:W1:Y:S01]  /*17e70*/  MUFU.TANH R18, R18 ;  /* 0x0000001200127308 */ /* 0x000e620000002400 */
[----:B---3--:R-:W-:Y:S01]  /*17e80*/  FMNMX.FTZ R27, R49, R58, !PT ;  /* 0x0000003a311b7209 */ /* 0x008fe20007810000 */
[----:B------:R-:W-:-:S06]  /*17e90*/  FMUL.FTZ R57, R65, R12 ;  /* 0x0000000c41397220 */ /* 0x000fcc0000410000 */
[----:B------:R-:W3:Y:S01]  /*17ea0*/  MUFU.TANH R52, R52 ;  /* 0x0000003400347308 */ /* 0x000ee20000002400 */
[----:B0-----:R-:W-:-:S07]  /*17eb0*/  FMNMX.FTZ R13, R9, R56, !PT ;  /* 0x00000038090d7209 */ /* 0x001fce0007810000 */
[----:B------:R-:W0:Y:S01]  /*17ec0*/  MUFU.TANH R19, R19 ;  /* 0x0000001300137308 */ /* 0x000e220000002400 */
[----:B--2---:R-:W-:Y:S01]  /*17ed0*/  FMNMX.FTZ R60, R50, R27, !PT ;  /* 0x0000001b323c7209 */ /* 0x004fe20007810000 */
[----:B------:R-:W-:-:S06]  /*17ee0*/  FMUL.FTZ R58, R68, R12 ;  /* 0x0000000c443a7220 */ /* 0x000fcc0000410000 */
[----:B------:R-:W2:Y:S01]  /*17ef0*/  MUFU.TANH R54, R54 ;  /* 0x0000003600367308 */ /* 0x000ea20000002400 */
[----:B------:R-:W-:-:S07]  /*17f00*/  FMNMX.FTZ R13, R14, R13, !PT ;  /* 0x0000000d0e0d7209 */ /* 0x000fce0007810000 */
[----:B------:R-:W2:Y:S01]  /*17f10*/  MUFU.TANH R24, R24 ;  /* 0x0000001800187308 */ /* 0x000ea20000002400 */
[----:B----4-:R-:W-:Y:S01]  /*17f20*/  FMNMX.FTZ R27, R51, R60, !PT ;  /* 0x0000003c331b7209 */ /* 0x010fe20007810000 */
[----:B------:R-:W-:-:S06]  /*17f30*/  FMUL.FTZ R61, R69, R12 ;  /* 0x0000000c453d7220 */ /* 0x000fcc0000410000 */
[----:B------:R-:W4:Y:S01]  /*17f40*/  MUFU.TANH R55, R55 ;  /* 0x0000003700377308 */ /* 0x000f220000002400 */
[----:B-1----:R-:W-:-:S07]  /*17f50*/  FMNMX.FTZ R56, R18, R13, !PT ;  /* 0x0000000d12387209 */ /* 0x002fce0007810000 */
[----:B------:R-:W1:Y:S01]  /*17f60*/  MUFU.TANH R25, R25 ;  /* 0x0000001900197308 */ /* 0x000e620000002400 */
[----:B---3--:R-:W-:-:S07]  /*17f70*/  FMNMX.FTZ R27, R52, R27, !PT ;  /* 0x0000001b341b7209 */ /* 0x008fce0007810000 */
[----:B------:R-:W3:Y:S01]  /*17f80*/  MUFU.TANH R57, R57 ;  /* 0x0000003900397308 */ /* 0x000ee20000002400 */
[----:B0-----:R-:W-:-:S07]  /*17f90*/  FMNMX.FTZ R13, R19, R56, !PT ;  /* 0x00000038130d7209 */ /* 0x001fce0007810000 */
[----:B------:R-:W0:Y:S01]  /*17fa0*/  MUFU.TANH R26, R26 ;  /* 0x0000001a001a7308 */ /* 0x000e220000002400 */
[----:B--2---:R-:W-:-:S07]  /*17fb0*/  FMNMX.FTZ R60, R54, R27, !PT ;  /* 0x0000001b363c7209 */ /* 0x004fce0007810000 */
[----:B------:R-:W2:Y:S01]  /*17fc0*/  MUFU.TANH R58, R58 ;  /* 0x0000003a003a7308 */ /* 0x000ea20000002400 */
[----:B------:R-:W-:-:S07]  /*17fd0*/  FMNMX.FTZ R56, R24, R13, !PT ;  /* 0x0000000d18387209 */ /* 0x000fce0007810000 */
[----:B------:R-:W2:Y:S01]  /*17fe0*/  MUFU.TANH R28, R28 ;  /* 0x0000001c001c7308 */ /* 0x000ea20000002400 */
[----:B----4-:R-:W-:-:S07]  /*17ff0*/  FMNMX.FTZ R60, R55, R60, !PT ;  /* 0x0000003c373c7209 */ /* 0x010fce0007810000 */
[----:B------:R-:W4:Y:S01]  /*18000*/  MUFU.TANH R61, R61 ;  /* 0x0000003d003d7308 */ /* 0x000f220000002400 */
[----:B-1----:R-:W-:-:S07]  /*18010*/  FMNMX.FTZ R13, R25, R56, !PT ;  /* 0x00000038190d7209 */ /* 0x002fce0007810000 */
[----:B------:R-:W1:Y:S01]  /*18020*/  MUFU.TANH R38, R38 ;  /* 0x0000002600267308 */ /* 0x000e620000002400 */
[----:B---3--:R-:W-:Y:S02]  /*18030*/  FMNMX.FTZ R27, R57, R60, !PT ;  /* 0x0000003c391b7209 */ /* 0x008fe40007810000 */
[----:B0-----:R-:W-:-:S05]  /*18040*/  FMNMX.FTZ R13, R26, R13, !PT ;  /* 0x0000000d1a0d7209 */ /* 0x001fca0007810000 */
[----:B------:R-:W0:Y:S01]  /*18050*/  MUFU.TANH R39, R39 ;  /* 0x0000002700277308 */ /* 0x000e220000002400 */
[----:B------:R-:W-:Y:S01]  /*18060*/  FMUL.FTZ R56, R62, R12 ;  /* 0x0000000c3e387220 */ /* 0x000fe20000410000 */
[----:B--2---:R-:W-:-:S06]  /*18070*/  FMNMX.FTZ R62, R58, R27, !PT ;  /* 0x0000001b3a3e7209 */ /* 0x004fcc0007810000 */
[----:B------:R-:W2:Y:S01]  /*18080*/  MUFU.TANH R40, R40 ;  /* 0x0000002800287308 */ /* 0x000ea20000002400 */
[----:B------:R-:W-:Y:S02]  /*18090*/  FMNMX.FTZ R13, R28, R13, !PT ;  /* 0x0000000d1c0d7209 */ /* 0x000fe40007810000 */
[----:B----4-:R-:W-:-:S05]  /*180a0*/  FMNMX.FTZ R31, R61, R62, !PT ;  /* 0x0000003e3d1f7209 */ /* 0x010fca0007810000 */
[----:B------:R-:W3:Y:S01]  /*180b0*/  MUFU.TANH R41, R41 ;  /* 0x0000002900297308 */ /* 0x000ee20000002400 */
[----:B-1----:R-:W-:Y:S01]  /*180c0*/  FMNMX.FTZ R60, R38, R13, !PT ;  /* 0x0000000d263c7209 */ /* 0x002fe20007810000 */
[----:B------:R-:W1:Y:S06]  /*180d0*/  SHFL.BFLY PT, R68, R31, 0x2, 0x1f ;  /* 0x0c401f001f447f89 */ /* 0x000e6c00000e0000 */
[----:B------:R-:W4:Y:S01]  /*180e0*/  MUFU.TANH R42, R42 ;  /* 0x0000002a002a7308 */ /* 0x000f220000002400 */
[----:B0-----:R-:W-:Y:S01]  /*180f0*/  FMNMX.FTZ R13, R39, R60, !PT ;  /* 0x0000003c270d7209 */ /* 0x001fe20007810000 */
[----:B------:R-:W-:-:S06]  /*18100*/  FMUL.FTZ R53, R59, R12 ;  /* 0x0000000c3b357220 */ /* 0x000fcc0000410000 */
[----:B------:R-:W0:Y:S01]  /*18110*/  MUFU.TANH R43, R43 ;  /* 0x0000002b002b7308 */ /* 0x000e220000002400 */
[----:B--2---:R-:W-:-:S07]  /*18120*/  FMNMX.FTZ R62, R40, R13, !PT ;  /* 0x0000000d283e7209 */ /* 0x004fce0007810000 */
[----:B------:R-:W2:Y:S01]  /*18130*/  MUFU.TANH R44, R44 ;  /* 0x0000002c002c7308 */ /* 0x000ea20000002400 */
[----:B---3--:R-:W-:Y:S01]  /*18140*/  FMNMX.FTZ R13, R41, R62, !PT ;  /* 0x0000003e290d7209 */ /* 0x008fe20007810000 */
[----:B------:R-:W-:-:S06]  /*18150*/  FMUL.FTZ R59, R63, R12 ;  /* 0x0000000c3f3b7220 */ /* 0x000fcc0000410000 */
[----:B------:R-:W3:Y:S01]  /*18160*/  MUFU.TANH R45, R45 ;  /* 0x0000002d002d7308 */ /* 0x000ee20000002400 */
[----:B----4-:R-:W-:Y:S01]  /*18170*/  FMNMX.FTZ R64, R42, R13, !PT ;  /* 0x0000000d2a407209 */ /* 0x010fe20007810000 */
[----:B------:R-:W-:-:S06]  /*18180*/  FMUL.FTZ R60, R66, R12 ;  /* 0x0000000c423c7220 */ /* 0x000fcc0000410000 */
[----:B------:R-:W4:Y:S01]  /*18190*/  MUFU.TANH R53, R53 ;  /* 0x0000003500357308 */ /* 0x000f220000002400 */
        /* <DEDUP_REMOVED lines=10> */
[----:B----4-:R-:W-:Y:S01]  /*18240*/  FMNMX.FTZ R13, R53, R64, !PT ;  /* 0x00000040350d7209 */ /* 0x010fe20007810000 */
[----:B------:R-:W-:-:S06]  /*18250*/  FMUL.FTZ R64, R71, R12 ;  /* 0x0000000c47407220 */ /* 0x000fcc0000410000 */
[----:B------:R-:W4:Y:S01]  /*18260*/  MUFU.TANH R62, R62 ;  /* 0x0000003e003e7308 */ /* 0x000f220000002400 */
[----:B0-----:R-:W-:-:S07]  /*18270*/  FMNMX.FTZ R12, R56, R13, !PT ;  /* 0x0000000d380c7209 */ /* 0x001fce0007810000 */
[----:B------:R-:W0:Y:S01]  /*18280*/  MUFU.TANH R63, R63 ;  /* 0x0000003f003f7308 */ /* 0x000e220000002400 */
[----:B-1----:R-:W-:-:S07]  /*18290*/  FMNMX.FTZ R13, R59, R12, !PT ;  /* 0x0000000c3b0d7209 */ /* 0x002fce0007810000 */
[----:B------:R-:W1:Y:S01]  /*182a0*/  MUFU.TANH R64, R64 ;  /* 0x0000004000407308 */ /* 0x000e620000002400 */
[----:B---3--:R-:W-:-:S04]  /*182b0*/  FMNMX.FTZ R13, R60, R13, !PT ;  /* 0x0000000d3c0d7209 */ /* 0x008fc80007810000 */
[----:B----4-:R-:W-:-:S04]  /*182c0*/  FMNMX.FTZ R12, R62, R13, !PT ;  /* 0x0000000d3e0c7209 */ /* 0x010fc80007810000 */
[----:B0-----:R-:W-:Y:S01]  /*182d0*/  FMNMX.FTZ R27, R63, R12, !PT ;  /* 0x0000000c3f1b7209 */ /* 0x001fe20007810000 */
[----:B------:R-:W-:Y:S01]  /*182e0*/  IMAD.U32 R12, RZ, RZ, UR4 ;  /* 0x00000004ff0c7e24 */ /* 0x000fe2000f8e00ff */
[----:B--2---:R-:W-:Y:S01]  /*182f0*/  FMNMX.FTZ R33, R68, R33, !PT ;  /* 0x0000002144217209 */ /* 0x004fe20007810000 */
[----:B------:R-:W-:Y:S01]  /*18300*/  IMAD.U32 R13, RZ, RZ, UR5 ;  /* 0x00000005ff0d7e24 */ /* 0x000fe2000f8e00ff */
[----:B------:R-:W-:Y:S01]  /*18310*/  ST.E desc[UR42][R16.64+0x230], R31 ;  /* 0x0002301f10007985 */ /* 0x000fe2000c10192a */
[----:B-1----:R-:W-:-:S05]  /*18320*/  FMNMX.FTZ R27, R64, R27, !PT ;  /* 0x0000001b401b7209 */ /* 0x002fca0007810000 */
        /* <DEDUP_REMOVED lines=11> */
[----:B------:R-:W4:Y:S04]  /*183e0*/  LD.E R68, desc[UR42][R16.64+0x244] ;  /* 0x0002442a10447980 */ /* 0x000f28000c101900 */
[----:B------:R-:W4:Y:S01]  /*183f0*/  LD.E R66, desc[UR42][R16.64+0x260] ;  /* 0x0002602a10427980 */ /* 0x000f22000c101900 */
[----:B------:R-:W-:Y:S01]  /*18400*/  FADD.FTZ R74, R7, -R70 ;  /* 0x80000046074a7221 */ /* 0x000fe20000010000 */
[----:B------:R-:W-:-:S04]  /*18410*/  UIADD3 UR4, UP0, UR37, 0x260, URZ ;  /* 0x0000026025047890 */ /* 0x000fc8000ff1e03f */
[----:B------:R-:W-:Y:S02]  /*18420*/  ULOP3.LUT UR6, UR4, 0x4, URZ, 0xfc, !UPT ;  /* 0x0000000404067892 */ /* 0x000fe4000f8efc3f */
[----:B------:R-:W-:Y:S01]  /*18430*/  UIADD3.X UR5, URZ, UR36, URZ, UP0, !UPT ;  /* 0x000000243f057290 */ /* 0x000fe200087fe43f */
[----:B--2---:R-:W-:-:S04]  /*18440*/  FADD.FTZ R6, R6, -R69 ;  /* 0x8000004506067221 */ /* 0x004fc80000010000 */
[-C--:B---3--:R-:W-:Y:S01]  /*18450*/  FMUL.FTZ R6, R6, R65.reuse ;  /* 0x0000004106067220 */ /* 0x088fe20000410000 */
[----:B0-----:R-:W-:-:S03]  /*18460*/  FMUL.FTZ R12, R69, R65 ;  /* 0x00000041450c7220 */ /* 0x001fc60000410000 */
[----:B------:R0:W-:Y:S01]  /*18470*/  MUFU.EX2 R7, R6 ;  /* 0x0000000600077308 */ /* 0x0001e20000000800 */
[-CC-:B------:R-:W-:Y:S01]  /*18480*/  FFMA.FTZ R160, R11, R65.reuse, -R12.reuse ;  /* 0x000000410ba07223 */ /* 0x180fe2000001080c */
[-CC-:B------:R-:W-:Y:S01]  /*18490*/  FFMA.FTZ R168, R36, R65.reuse, -R12.reuse ;  /* 0x0000004124a87223 */ /* 0x180fe2000001080c */
[----:B------:R-:W-:Y:S01]  /*184a0*/  FMUL.FTZ R27, R65, R74 ;  /* 0x0000004a411b7220 */ /* 0x000fe20000410000 */
[-C--:B0-----:R-:W-:Y:S01]  /*184b0*/  FMUL.FTZ R6, R70, R65.reuse ;  /* 0x0000004146067220 */ /* 0x081fe20000410000 */
[----:B------:R-:W-:-:S03]  /*184c0*/  FFMA.FTZ R37, R10, R65, -R12 ;  /* 0x000000410a257223 */ /* 0x000fc6000001080c */
[-CC-:B------:R-:W-:Y:S01]  /*184d0*/  FFMA.FTZ R36, R8, R65.reuse, -R6.reuse ;  /* 0x0000004108247223 */ /* 0x180fe20000010806 */
[-C--:B------:R-:W-:Y:S01]  /*184e0*/  FFMA.FTZ R161, R9, R65.reuse, -R6 ;  /* 0x0000004109a17223 */ /* 0x080fe20000010806 */
[----:B------:R-:W4:Y:S01]  /*184f0*/  MUFU.EX2 R160, R160 ;  /* 0x000000a000a07308 */ /* 0x000f220000000800 */
[-CC-:B------:R-:W-:Y:S01]  /*18500*/  FFMA.FTZ R164, R29, R65.reuse, -R12.reuse ;  /* 0x000000411da47223 */ /* 0x180fe2000001080c */
[-CC-:B------:R-:W-:Y:S01]  /*18510*/  FFMA.FTZ R35, R15, R65.reuse, -R12.reuse ;  /* 0x000000410f237223 */ /* 0x180fe2000001080c */
[-C--:B------:R-:W-:Y:S01]  /*18520*/  FFMA.FTZ R29, R34, R65.reuse, -R12 ;  /* 0x00000041221d7223 */ /* 0x080fe2000001080c */
[----:B------:R-:W-:-:S04]  /*18530*/  FFMA.FTZ R34, R14, R65, -R6 ;  /* 0x000000410e227223 */ /* 0x000fc80000010806 */
[----:B------:R-:W-:Y:S01]  /*18540*/  MUFU.EX2 R27, R27 ;  /* 0x0000001b001b7308 */ /* 0x000fe20000000800 */
[-C--:B------:R-:W-:Y:S01]  /*18550*/  FFMA.FTZ R162, R20, R65.reuse, -R12 ;  /* 0x0000004114a27223 */ /* 0x080fe2000001080c */
[----:B------:R-:W-:-:S06]  /*18560*/  FFMA.FTZ R163, R18, R65, -R6 ;  /* 0x0000004112a37223 */ /* 0x000fcc0000010806 */
[----:B------:R-:W0:Y:S01]  /*18570*/  MUFU.EX2 R36, R36 ;  /* 0x0000002400247308 */ /* 0x000e220000000800 */
[-CC-:B------:R-:W-:Y:S01]  /*18580*/  FFMA.FTZ R33, R21, R65.reuse, -R12.reuse ;  /* 0x0000004115217223 */ /* 0x180fe2000001080c */
[----:B------:R-:W-:-:S06]  /*18590*/  FFMA.FTZ R166, R32, R65, -R12 ;  /* 0x0000004120a67223 */ /* 0x000fcc000001080c */
[----:B------:R-:W1:Y:S01]  /*185a0*/  MUFU.EX2 R37, R37 ;  /* 0x0000002500257308 */ /* 0x000e620000000800 */
[----:B------:R-:W-:-:S07]  /*185b0*/  FFMA.FTZ R32, R19, R65, -R6 ;  /* 0x0000004113207223 */ /* 0x000fce0000010806 */
[----:B------:R-:W2:Y:S01]  /*185c0*/  MUFU.EX2 R161, R161 ;  /* 0x000000a100a17308 */ /* 0x000ea20000000800 */
[----:B------:R-:W-:-:S07]  /*185d0*/  FFMA.FTZ R165, R24, R65, -R6 ;  /* 0x0000004118a57223 */ /* 0x000fce0000010806 */
[----:B------:R-:W3:Y:S08]  /*185e0*/  MUFU.EX2 R35, R35 ;  /* 0x0000002300237308 */ /* 0x000ef00000000800 */
[----:B------:R-:W3:Y:S01]  /*185f0*/  MUFU.EX2 R34, R34 ;  /* 0x0000002200227308 */ /* 0x000ee20000000800 */
[----:B----4-:R-:W-:Y:S01]  /*18600*/  FFMA.FTZ R8, R7, R67, R160 ;  /* 0x0000004307087223 */ /* 0x010fe200000100a0 */
[----:B------:R-:W-:-:S06]  /*18610*/  FFMA.FTZ R31, R30, R65, -R12 ;  /* 0x000000411e1f7223 */ /* 0x000fcc000001080c */
[----:B------:R-:W4:Y:S01]  /*18620*/  MUFU.EX2 R162, R162 ;  /* 0x000000a200a27308 */ /* 0x000f220000000800 */
[----:B0-----:R-:W-:Y:S01]  /*18630*/  FFMA.FTZ R68, R27, R68, R36 ;  /* 0x000000441b447223 */ /* 0x001fe20000010024 */
[----:B------:R-:W-:-:S06]  /*18640*/  FFMA.FTZ R30, R25, R65, -R6 ;  /* 0x00000041191e7223 */ /* 0x000fcc0000010806 */
[----:B------:R-:W0:Y:S01]  /*18650*/  MUFU.EX2 R163, R163 ;  /* 0x000000a300a37308 */ /* 0x000e220000000800 */
[----:B-1----:R-:W-:Y:S01]  /*18660*/  FADD.FTZ R8, R37, R8 ;  /* 0x0000000825087221 */ /* 0x002fe20000010000 */
[----:B--2---:R-:W-:-:S06]  /*18670*/  FADD.FTZ R9, R161, R68 ;  /* 0x00000044a1097221 */ /* 0x004fcc0000010000 */
[----:B------:R-:W1:Y:S01]  /*18680*/  MUFU.EX2 R33, R33 ;  /* 0x0000002100217308 */ /* 0x000e620000000800 */
[----:B------:R-:W-:-:S07]  /*18690*/  FFMA.FTZ R167, R26, R65, -R6 ;  /* 0x000000411aa77223 */ /* 0x000fce0000010806 */
[----:B------:R-:W2:Y:S01]  /*186a0*/  MUFU.EX2 R32, R32 ;  /* 0x0000002000207308 */ /* 0x000ea20000000800 */
[----:B---3--:R-:W-:Y:S01]  /*186b0*/  FADD.FTZ R11, R35, R8 ;  /* 0x00000008230b7221 */ /* 0x008fe20000010000 */
[----:B------:R-:W-:-:S06]  /*186c0*/  FADD.FTZ R8, R34, R9 ;  /* 0x0000000922087221 */ /* 0x000fcc0000010000 */
[----:B------:R-:W3:Y:S01]  /*186d0*/  MUFU.EX2 R164, R164 ;  /* 0x000000a400a47308 */ /* 0x000ee20000000800 */
[----:B------:R-:W-:-:S07]  /*186e0*/  FFMA.FTZ R28, R28, R65, -R6 ;  /* 0x000000411c1c7223 */ /* 0x000fce0000010806 */
[----:B------:R-:W3:Y:S01]  /*186f0*/  MUFU.EX2 R165, R165 ;  /* 0x000000a500a57308 */ /* 0x000ee20000000800 */
[----:B----4-:R-:W-:Y:S01]  /*18700*/  FADD.FTZ R10, R162, R11 ;  /* 0x0000000ba20a7221 */ /* 0x010fe20000010000 */
[----:B0-----:R-:W-:-:S06]  /*18710*/  FADD.FTZ R9, R163, R8 ;  /* 0x00000008a3097221 */ /* 0x001fcc0000010000 */
[----:B------:R-:W0:Y:S01]  /*18720*/  MUFU.EX2 R31, R31 ;  /* 0x0000001f001f7308 */ /* 0x000e220000000800 */
[----:B------:R-:W-:-:S07]  /*18730*/  FFMA.FTZ R169, R38, R65, -R6 ;  /* 0x0000004126a97223 */ /* 0x000fce0000010806 */
[----:B------:R-:W4:Y:S01]  /*18740*/  MUFU.EX2 R30, R30 ;  /* 0x0000001e001e7308 */ /* 0x000f220000000800 */
[----:B-1----:R-:W-:Y:S01]  /*18750*/  FADD.FTZ R11, R33, R10 ;  /* 0x0000000a210b7221 */ /* 0x002fe20000010000 */
[----:B------:R-:W-:-:S06]  /*18760*/  FFMA.FTZ R15, R72, R65, -R12 ;  /* 0x00000041480f7223 */ /* 0x000fcc000001080c */
[----:B------:R-:W1:Y:S01]  /*18770*/  MUFU.EX2 R166, R166 ;  /* 0x000000a600a67308 */ /* 0x000e620000000800 */
[----:B--2---:R-:W-:Y:S01]  /*18780*/  FADD.FTZ R8, R32, R9 ;  /* 0x0000000920087221 */ /* 0x004fe20000010000 */
[----:B------:R-:W-:-:S06]  /*18790*/  FFMA.FTZ R171, R39, R65, -R6 ;  /* 0x0000004127ab7223 */ /* 0x000fcc0000010806 */
[----:B------:R-:W2:Y:S01]  /*187a0*/  MUFU.EX2 R167, R167 ;  /* 0x000000a700a77308 */ /* 0x000ea20000000800 */
[----:B---3--:R-:W-:Y:S01]  /*187b0*/  FADD.FTZ R10, R164, R11 ;  /* 0x0000000ba40a7221 */ /* 0x008fe20000010000 */
[----:B------:R-:W-:-:S06]  /*187c0*/  FFMA.FTZ R170, R73, R65, -R12 ;  /* 0x0000004149aa7223 */ /* 0x000fcc000001080c */
[----:B------:R-:W3:Y:S01]  /*187d0*/  MUFU.EX2 R29, R29 ;  /* 0x0000001d001d7308 */ /* 0x000ee20000000800 */
[----:B------:R-:W-:Y:S01]  /*187e0*/  FADD.FTZ R9, R165, R8 ;  /* 0x00000008a5097221 */ /* 0x000fe20000010000 */
[----:B------:R-:W-:-:S06]  /*187f0*/  FFMA.FTZ R14, R40, R65, -R6 ;  /* 0x00000041280e7223 */ /* 0x000fcc0000010806 */
[----:B------:R-:W3:Y:S01]  /*18800*/  MUFU.EX2 R28, R28 ;  /* 0x0000001c001c7308 */ /* 0x000ee20000000800 */
[----:B0-----:R-:W-:Y:S01]  /*18810*/  FADD.FTZ R11, R31, R10 ;  /* 0x0000000a1f0b7221 */ /* 0x001fe20000010000 */
[----:B------:R-:W-:-:S06]  /*18820*/  FFMA.FTZ R231, R46, R65, -R12 ;  /* 0x000000412ee77223 */ /* 0x000fcc000001080c */
[----:B------:R-:W0:Y:S01]  /*18830*/  MUFU.EX2 R168, R168 ;  /* 0x000000a800a87308 */ /* 0x000e220000000800 */
[----:B----4-:R-:W-:Y:S01]  /*18840*/  FADD.FTZ R8, R30, R9 ;  /* 0x000000091e087221 */ /* 0x010fe20000010000 */
[----:B------:R-:W-:-:S06]  /*18850*/  FFMA.FTZ R229, R41, R65, -R6 ;  /* 0x0000004129e57223 */ /* 0x000fcc0000010806 */
        /* <DEDUP_REMOVED lines=14> */
[----:B----4-:R-:W-:-:S06]  /*18940*/  FADD.FTZ R8, R169, R8 ;  /* 0x00000008a9087221 */ /* 0x010fcc0000010000 */
[----:B------:R-:W0:Y:S01]  /*18950*/  MUFU.EX2 R231, R231 ;  /* 0x000000e700e77308 */ /* 0x000e220000000800 */
[-C--:B------:R-:W-:Y:S01]  /*18960*/  FFMA.FTZ R228, R49, R65.reuse, -R12 ;  /* 0x0000004131e47223 */ /* 0x080fe2000001080c */
[----:B------:R-:W-:-:S06]  /*18970*/  FFMA.FTZ R205, R44, R65, -R6 ;  /* 0x000000412ccd7223 */ /* 0x000fcc0000010806 */
[----:B------:R-:W4:Y:S01]  /*18980*/  MUFU.EX2 R229, R229 ;  /* 0x000000e500e57308 */ /* 0x000f220000000800 */
[----:B-1----:R-:W-:Y:S01]  /*18990*/  FADD.FTZ R9, R15, R10 ;  /* 0x0000000a0f097221 */ /* 0x002fe20000010000 */
[----:B--2---:R-:W-:-:S06]  /*189a0*/  FADD.FTZ R11, R171, R8 ;  /* 0x00000008ab0b7221 */ /* 0x004fcc0000010000 */
[----:B------:R-:W1:Y:S01]  /*189b0*/  MUFU.EX2 R232, R232 ;  /* 0x000000e800e87308 */ /* 0x000e620000000800 */
[-C--:B------:R-:W-:Y:S01]  /*189c0*/  FFMA.FTZ R186, R50, R65.reuse, -R12 ;  /* 0x0000004132ba7223 */ /* 0x080fe2000001080c */
[----:B------:R-:W-:-:S06]  /*189d0*/  FFMA.FTZ R184, R45, R65, -R6 ;  /* 0x000000412db87223 */ /* 0x000fcc0000010806 */
[----:B------:R-:W2:Y:S01]  /*189e0*/  MUFU.EX2 R230, R230 ;  /* 0x000000e600e67308 */ /* 0x000ea20000000800 */
[----:B---3--:R-:W-:Y:S01]  /*189f0*/  FADD.FTZ R8, R170, R9 ;  /* 0x00000009aa087221 */ /* 0x008fe20000010000 */
[----:B------:R-:W-:-:S06]  /*18a00*/  FADD.FTZ R10, R14, R11 ;  /* 0x0000000b0e0a7221 */ /* 0x000fcc0000010000 */
[----:B------:R-:W3:Y:S01]  /*18a10*/  MUFU.EX2 R227, R227 ;  /* 0x000000e300e37308 */ /* 0x000ee20000000800 */
[-C--:B------:R-:W-:Y:S01]  /*18a20*/  FFMA.FTZ R187, R51, R65.reuse, -R12 ;  /* 0x0000004133bb7223 */ /* 0x080fe2000001080c */
        /* <DEDUP_REMOVED lines=47> */
[----:B------:R-:W-:-:S06]  /*18d20*/  FADD.FTZ R8, R172, R9 ;  /* 0x00000009ac087221 */ /* 0x000fcc0000010000 */
[----:B------:R-:W3:Y:S08]  /*18d30*/  MUFU.EX2 R21, R21 ;  /* 0x0000001500157308 */ /* 0x000ef00000000800 */
[----:B------:R-:W3:Y:S01]  /*18d40*/  MUFU.EX2 R19, R19 ;  /* 0x0000001300137308 */ /* 0x000ee20000000800 */
[----:B0-----:R-:W-:Y:S01]  /*18d50*/  FADD.FTZ R9, R175, R6 ;  /* 0x00000006af097221 */ /* 0x001fe20000010000 */
[----:B----4-:R-:W-:-:S03]  /*18d60*/  FADD.FTZ R11, R173, R8 ;  /* 0x00000008ad0b7221 */ /* 0x010fc60000010000 */
[----:B-1----:R-:W-:Y:S01]  /*18d70*/  FADD.FTZ R6, R20, R9 ;  /* 0x0000000914067221 */ /* 0x002fe20000010000 */
[----:B--2---:R-:W-:Y:S01]  /*18d80*/  FADD.FTZ R8, R18, R11 ;  /* 0x0000000b12087221 */ /* 0x004fe20000010000 */
[----:B------:R-:W-:Y:S01]  /*18d90*/  FMUL.FTZ R25, R7, R66 ;  /* 0x0000004207197220 */ /* 0x000fe20000410000 */
[----:B------:R-:W-:Y:S02]  /*18da0*/  IMAD.U32 R10, RZ, RZ, UR6 ;  /* 0x00000006ff0a7e24 */ /* 0x000fe4000f8e00ff */
[----:B---3--:R-:W-:Y:S01]  /*18db0*/  FADD.FTZ R9, R21, R6 ;  /* 0x0000000615097221 */ /* 0x008fe20000010000 */
[----:B------:R-:W-:Y:S01]  /*18dc0*/  IMAD.U32 R11, RZ, RZ, UR5 ;  /* 0x00000005ff0b7e24 */ /* 0x000fe2000f8e00ff */
[----:B------:R-:W-:Y:S01]  /*18dd0*/  ST.E desc[UR42][R16.64+0x260], R25 ;  /* 0x0002601910007985 */ /* 0x000fe2000c10192a */
[----:B------:R-:W-:-:S03]  /*18de0*/  FADD.FTZ R13, R19, R8 ;  /* 0x00000008130d7221 */ /* 0x000fc60000010000 */
[----:B------:R-:W-:Y:S04]  /*18df0*/  ST.E desc[UR42][R16.64+0x240], R9 ;  /* 0x0002400910007985 */ /* 0x000fe8000c10192a */
[----:B------:R0:W-:Y:S04]  /*18e00*/  ST.E desc[UR42][R16.64+0x244], R13 ;  /* 0x0002440d10007985 */ /* 0x0001e8000c10192a */
[----:B------:R-:W2:Y:S02]  /*18e10*/  LD.E R6, desc[UR42][R10.64] ;  /* 0x0000002a0a067980 */ /* 0x000ea4000c101900 */
[----:B--2---:R-:W-:-:S05]  /*18e20*/  FMUL.FTZ R39, R7, R6 ;  /* 0x0000000607277220 */ /* 0x004fca0000410000 */
[----:B------:R1:W-:Y:S04]  /*18e30*/  ST.E desc[UR42][R10.64], R39 ;  /* 0x000000270a007985 */ /* 0x0003e8000c10192a */
[----:B------:R-:W0:Y:S04]  /*18e40*/  LD.E R136, desc[UR42][R16.64+0x274] ;  /* 0x0002742a10887980 */ /* 0x000e28000c101900 */
[----:B------:R-:W2:Y:S04]  /*18e50*/  LD.E R134, desc[UR42][R16.64+0x270] ;  /* 0x0002702a10867980 */ /* 0x000ea8000c101900 */
[----:B------:R-:W3:Y:S04]  /*18e60*/  LD.E R150, desc[UR42][R16.64+0x454] ;  /* 0x0004542a10967980 */ /* 0x000ee8000c101900 */
[----:B------:R-:W4:Y:S04]  /*18e70*/  LD.E R138, desc[UR42][R16.64+0x280] ;  /* 0x0002802a108a7980 */ /* 0x000f28000c101900 */
        /* <DEDUP_REMOVED lines=58> */
[----:B------:R-:W-:Y:S01]  /*19220*/  ULOP3.LUT UR6, UR4, 0x8, URZ, 0xfc, !UPT ;  /* 0x0000000804067892 */ /* 0x000fe2000f8efc3f */
[C---:B0-----:R-:W-:Y:S01]  /*19230*/  FMUL.FTZ R13, R7.reuse, R136 ;  /* 0x00000088070d7220 */ /* 0x041fe20000410000 */
[----:B--2---:R-:W-:-:S04]  /*19240*/  FMUL.FTZ R9, R7, R134 ;  /* 0x0000008607097220 */ /* 0x004fc80000410000 */
[----:B------:R0:W-:Y:S01]  /*19250*/  ST.E desc[UR42][R16.64+0x274], R13 ;  /* 0x0002740d10007985 */ /* 0x0001e2000c10192a */
[----:B---3--:R-:W-:-:S03]  /*19260*/  FMUL.FTZ R47, R7, R150 ;  /* 0x00000096072f7220 */ /* 0x008fc60000410000 */
[----:B------:R2:W-:Y:S01]  /*19270*/  ST.E desc[UR42][R16.64+0x270], R9 ;  /* 0x0002700910007985 */ /* 0x0005e2000c10192a */
[C---:B----4-:R-:W-:Y:S01]  /*19280*/  FMUL.FTZ R25, R7.reuse, R138 ;  /* 0x0000008a07197220 */ /* 0x050fe20000410000 */
[C---:B-1----:R-:W-:Y:S01]  /*19290*/  FMUL.FTZ R39, R7.reuse, R140 ;  /* 0x0000008c07277220 */ /* 0x042fe20000410000 */
[C---:B------:R-:W-:Y:S01]  /*192a0*/  FMUL.FTZ R41, R7.reuse, R142 ;  /* 0x0000008e07297220 */ /* 0x040fe20000410000 */
[C---:B0-----:R-:W-:Y:S01]  /*192b0*/  FMUL.FTZ R13, R7.reuse, R132 ;  /* 0x00000084070d7220 */ /* 0x041fe20000410000 */
[C---:B--2---:R-:W-:Y:S01]  /*192c0*/  FMUL.FTZ R9, R7.reuse, R148 ;  /* 0x0000009407097220 */ /* 0x044fe20000410000 */
        /* <DEDUP_REMOVED lines=104> */
[----:B------:R-:W-:Y:S02]  /*19950*/  IMAD.U32 R8, RZ, RZ, UR6 ;  /* 0x00000006ff087e24 */ /* 0x000fe4000f8e00ff */
[----:B---3--:R-:W-:Y:S01]  /*19960*/  FMUL.FTZ R13, R7, R24 ;  /* 0x00000018070d7220 */ /* 0x008fe20000410000 */
[----:B0-----:R-:W-:Y:S01]  /*19970*/  IMAD.U32 R9, RZ, RZ, UR5 ;  /* 0x00000005ff097e24 */ /* 0x001fe2000f8e00ff */
        /* <DEDUP_REMOVED lines=8> */
[----:B------:R-:W-:Y:S04]  /*19a00*/  ST.E desc[UR42][R16.64+0x450], R51 ;  /* 0x0004503310007985 */ /* 0x000fe8000c10192a */
[----:B------:R-:W0:Y:S01]  /*19a10*/  LD.E R12, desc[UR42][R8.64] ;  /* 0x0000002a080c7980 */ /* 0x000e22000c101900 */
[----:B------:R-:W-:Y:S01]  /*19a20*/  ULOP3.LUT UR4, UR4, 0xc, URZ, 0xfc, !UPT ;  /* 0x0000000c04047892 */ /* 0x000fe2000f8efc3f */
[----:B------:R-:W-:-:S05]  /*19a30*/  IMAD.U32 R7, RZ, RZ, UR5 ;  /* 0x00000005ff077e24 */ /* 0x000fca000f8e00ff */
[----:B------:R-:W-:Y:S02]  /*19a40*/  IMAD.U32 R6, RZ, RZ, UR4 ;  /* 0x00000004ff067e24 */ /* 0x000fe4000f8e00ff */
[----:B0-----:R-:W-:-:S05]  /*19a50*/  FMUL.FTZ R25, R27, R12 ;  /* 0x0000000c1b197220 */ /* 0x001fca0000410000 */
[----:B------:R0:W-:Y:S04]  /*19a60*/  ST.E desc[UR42][R8.64], R25 ;  /* 0x0000001908007985 */ /* 0x0001e8000c10192a */
[----:B------:R-:W1:Y:S02]  /*19a70*/  LD.E R12, desc[UR42][R6.64] ;  /* 0x0000002a060c7980 */ /* 0x000e64000c101900 */
[----:B-1----:R-:W-:-:S05]  /*19a80*/  FMUL.FTZ R13, R27, R12 ;  /* 0x0000000c1b0d7220 */ /* 0x002fca0000410000 */
[----:B------:R1:W-:Y:S04]  /*19a90*/  ST.E desc[UR42][R6.64], R13 ;  /* 0x0000000d06007985 */ /* 0x0003e8000c10192a */
[----:B------:R-:W2:Y:S04]  /*19aa0*/  LD.E R39, desc[UR42][R16.64+0x45c] ;  /* 0x00045c2a10277980 */ /* 0x000ea8000c101900 */
[----:B------:R-:W0:Y:S04]  /*19ab0*/  LD.E R146, desc[UR42][R16.64+0x27c] ;  /* 0x00027c2a10927980 */ /* 0x000e28000c101900 */
        /* <DEDUP_REMOVED lines=60> */
[C---:B--2---:R-:W-:Y:S01]  /*19e80*/  FMUL.FTZ R49, R27.reuse, R39 ;  /* 0x000000271b317220 */ /* 0x044fe20000410000 */
[----:B0-----:R-:W-:-:S04]  /*19e90*/  FMUL.FTZ R25, R27, R146 ;  /* 0x000000921b197220 */ /* 0x001fc80000410000 */
[----:B------:R-:W-:Y:S01]  /*19ea0*/  ST.E desc[UR42][R16.64+0x45c], R49 ;  /* 0x00045c3110007985 */ /* 0x000fe2000c10192a */
[----:B-1----:R-:W-:-:S03]  /*19eb0*/  FMUL.FTZ R13, R27, R144 ;  /* 0x000000901b0d7220 */ /* 0x002fc60000410000 */
[----:B------:R0:W-:Y:S01]  /*19ec0*/  ST.E desc[UR42][R16.64+0x27c], R25 ;  /* 0x00027c1910007985 */ /* 0x0001e2000c10192a */
[C---:B---3--:R-:W-:Y:S01]  /*19ed0*/  FMUL.FTZ R39, R27.reuse, R148 ;  /* 0x000000941b277220 */ /* 0x048fe20000410000 */
[C---:B----4-:R-:W-:Y:S01]  /*19ee0*/  FMUL.FTZ R41, R27.reuse, R150 ;  /* 0x000000961b297220 */ /* 0x050fe20000410000 */
[C---:B------:R-:W-:Y:S01]  /*19ef0*/  FMUL.FTZ R43, R27.reuse, R43 ;  /* 0x0000002b1b2b7220 */ /* 0x040fe20000410000 */
        /* <DEDUP_REMOVED lines=130> */
[----:B------:R-:W3:Y:S04]  /*1a720*/  LD.E R47, desc[UR42][R16.64+0x278] ;  /* 0x0002782a102f7980 */ /* 0x000ee8000c101900 */
[----:B0-----:R-:W3:Y:S04]  /*1a730*/  LD.E R39, desc[UR42][R16.64+0x27c] ;  /* 0x00027c2a10277980 */ /* 0x001ee8000c101900 */
        /* <DEDUP_REMOVED lines=73> */
[----:B------:R-:W-:Y:S04]  /*1abd0*/  ST.E desc[UR42][R16.64+0x278], R47 ;  /* 0x0002782f10007985 */ /* 0x000fe8000c10192a */
[----:B------:R1:W-:Y:S04]  /*1abe0*/  ST.E desc[UR42][R16.64+0x27c], R39 ;  /* 0x00027c2710007985 */ /* 0x0003e8000c10192a */
        /* <DEDUP_REMOVED lines=169> */
[----:B0-----:R-:W2:Y:S01]  /*1b680*/  LDL R25, [R1+0x88] ;  /* 0x0000880001197983 */ /* 0x001ea20000100800 */
[----:B------:R-:W-:-:S02]  /*1b690*/  IMAD R12, R24, 0xc00, R12 ;  /* 0x00000c00180c7824 */ /* 0x000fc400078e020c */
[----:B-1----:R-:W-:Y:S01]  /*1b6a0*/  IMAD.MOV.U32 R27, RZ, RZ, R13 ;  /* 0x000000ffff1b7224 */ /* 0x002fe200078e000d */
[----:B------:R-:W-:Y:S01]  /*1b6b0*/  F2FP.F16.F32.PACK_AB R160, R37, R160 ;  /* 0x000000a025a0723e */ /* 0x000fe200000000ff */
[C---:B------:R-:W-:Y:S01]  /*1b6c0*/  VIADD R24, R12.reuse, 0x80 ;  /* 0x000000800c187836 */ /* 0x040fe20000000000 */
[----:B------:R-:W-:Y:S01]  /*1b6d0*/  F2FP.F16.F32.PACK_AB R161, R161, R36 ;  /* 0x00000024a1a1723e */ /* 0x000fe200000000ff */
[----:B------:R-:W-:Y:S01]  /*1b6e0*/  VIADD R26, R12, 0x100 ;  /* 0x000001000c1a7836 */ /* 0x000fe20000000000 */
[----:B------:R-:W-:Y:S01]  /*1b6f0*/  R2UR UR15, R27 ;  /* 0x000000001b0f72ca */ /* 0x000fe200000e0000 */
[----:B------:R-:W2:Y:S01]  /*1b700*/  LD.E R36, desc[UR42][R16.64+0x290] ;  /* 0x0002902a10247980 */ /* 0x000ea2000c101900 */
[----:B------:R-:W-:Y:S02]  /*1b710*/  R2UR UR10, R24 ;  /* 0x00000000180a72ca */ /* 0x000fe400000e0000 */
[----:B------:R-:W-:Y:S01]  /*1b720*/  R2UR UR14, R26 ;  /* 0x000000001a0e72ca */ /* 0x000fe200000e0000 */
[----:B------:R-:W2:Y:S01]  /*1b730*/  LD.E R24, desc[UR42][R16.64+0x260] ;  /* 0x0002602a10187980 */ /* 0x000ea2000c101900 */
[----:B------:R-:W-:-:S02]  /*1b740*/  F2FP.F16.F32.PACK_AB R162, R162, R35 ;  /* 0x00000023a2a2723e */ /* 0x000fc400000000ff */
[----:B------:R-:W-:Y:S01]  /*1b750*/  F2FP.F16.F32.PACK_AB R163, R163, R34 ;  /* 0x00000022a3a3723e */ /* 0x000fe200000000ff */
[----:B------:R-:W2:Y:S01]  /*1b760*/  LD.E R35, desc[UR42][R16.64+0x28c] ;  /* 0x00028c2a10237980 */ /* 0x000ea2000c101900 */
[----:B------:R-:W-:Y:S02]  /*1b770*/  F2FP.F16.F32.PACK_AB R164, R164, R33 ;  /* 0x00000021a4a4723e */ /* 0x000fe400000000ff */
[----:B------:R-:W-:Y:S01]  /*1b780*/  F2FP.F16.F32.PACK_AB R165, R165, R32 ;  /* 0x00000020a5a5723e */ /* 0x000fe200000000ff */
[----:B------:R-:W2:Y:S01]  /*1b790*/  LD.E R33, desc[UR42][R16.64+0x284] ;  /* 0x0002842a10217980 */ /* 0x000ea2000c101900 */
[----:B------:R-:W-:Y:S02]  /*1b7a0*/  F2FP.F16.F32.PACK_AB R166, R166, R31 ;  /* 0x0000001fa6a6723e */ /* 0x000fe400000000ff */
[----:B------:R-:W-:Y:S01]  /*1b7b0*/  F2FP.F16.F32.PACK_AB R167, R167, R30 ;  /* 0x0000001ea7a7723e */ /* 0x000fe200000000ff */
[----:B------:R-:W2:Y:S01]  /*1b7c0*/  LD.E R31, desc[UR42][R16.64+0x27c] ;  /* 0x00027c2a101f7980 */ /* 0x000ea2000c101900 */
[----:B------:R-:W-:-:S02]  /*1b7d0*/  F2FP.F16.F32.PACK_AB R168, R168, R29 ;  /* 0x0000001da8a8723e */ /* 0x000fc400000000ff */
[----:B------:R-:W-:Y:S01]  /*1b7e0*/  F2FP.F16.F32.PACK_AB R169, R169, R28 ;  /* 0x0000001ca9a9723e */ /* 0x000fe200000000ff */
[----:B------:R-:W2:Y:S04]  /*1b7f0*/  LD.E R29, desc[UR42][R16.64+0x274] ;  /* 0x0002742a101d7980 */ /* 0x000ea8000c101900 */
        /* <DEDUP_REMOVED lines=8> */
[----:B---3--:R-:W4:Y:S04]  /*1b880*/  LD.E R41, desc[UR42][R16.64+0x2a4] ;  /* 0x0002a42a10297980 */ /* 0x008f28000c101900 */
[----:B------:R-:W4:Y:S04]  /*1b890*/  LD.E R42, desc[UR42][R16.64+0x2a8] ;  /* 0x0002a82a102a7980 */ /* 0x000f28000c101900 */
[----:B--2---:R-:W4:Y:S04]  /*1b8a0*/  LD.E R43, desc[UR42][R16.64+0x2ac] ;  /* 0x0002ac2a102b7980 */ /* 0x004f28000c101900 */
        /* <DEDUP_REMOVED lines=56> */
[----:B------:R-:W-:Y:S01]  /*1bc30*/  ISETP.NE.U32.AND P1, PT, R25, RZ, PT ;  /* 0x000000ff1900720c */ /* 0x000fe20003f25070 */
[----:B------:R-:W-:-:S02]  /*1bc40*/  IMAD.MOV.U32 R25, RZ, RZ, R13 ;  /* 0x000000ffff197224 */ /* 0x000fc400078e000d */
[----:B------:R-:W4:Y:S03]  /*1bc50*/  LD.E R100, desc[UR42][R16.64+0x390] ;  /* 0x0003902a10647980 */ /* 0x000f26000c101900 */
[----:B------:R-:W-:Y:S01]  /*1bc60*/  R2UR UR11, R25 ;  /* 0x00000000190b72ca */ /* 0x000fe200000e0000 */
        /* <DEDUP_REMOVED lines=54> */
[----:B------:R-:W-:-:S02]  /*1bfd0*/  R2UR UR6, R12 ;  /* 0x000000000c0672ca */ /* 0x000fc400000e0000 */
[----:B------:R-:W-:Y:S01]  /*1bfe0*/  R2UR UR7, R13 ;  /* 0x000000000d0772ca */ /* 0x000fe200000e0000 */
[----:B------:R-:W-:Y:S01]  /*1bff0*/  VOTEU.ANY UP0, P1 ;  /* 0x00000000003f7886 */ /* 0x000fe20000800100 */
[----:B----4-:R-:W-:-:S11]  /*1c000*/  WARPGROUP.ARRIVE ;  /* 0x00000000000079c5 */ /* 0x010fd60000000000 */
        /* <DEDUP_REMOVED lines=815> */
[----:B------:R0:W-:Y:S04]  /*1f300*/  STL [R1+0x88], R0 ;  /* 0x0000880001007387 */ /* 0x0001e80000100800 */
[----:B------:R-:W2:Y:S04]  /*1f310*/  LD.E R13, desc[UR42][R16.64+0x260] ;  /* 0x0002602a100d7980 */ /* 0x000ea8000c101900 */
[----:B--2---:R-:W-:Y:S04]  /*1f320*/  ST.E desc[UR42][R16.64+0x260], R13 ;  /* 0x0002600d10007985 */ /* 0x004fe8000c10192a */
[----:B------:R-:W2:Y:S04]  /*1f330*/  LD.E R15, desc[UR42][R10.64] ;  /* 0x0000002a0a0f7980 */ /* 0x000ea8000c101900 */
[----:B--2---:R-:W-:Y:S04]  /*1f340*/  ST.E desc[UR42][R10.64], R15 ;  /* 0x0000000f0a007985 */ /* 0x004fe8000c10192a */
[----:B------:R-:W2:Y:S04]  /*1f350*/  LD.E R19, desc[UR42][R8.64] ;  /* 0x0000002a08137980 */ /* 0x000ea8000c101900 */
[----:B--2---:R1:W-:Y:S04]  /*1f360*/  ST.E desc[UR42][R8.64], R19 ;  /* 0x0000001308007985 */ /* 0x0043e8000c10192a */
[----:B------:R-:W2:Y:S04]  /*1f370*/  LD.E R21, desc[UR42][R6.64] ;  /* 0x0000002a06157980 */ /* 0x000ea8000c101900 */
[----:B--2---:R2:W-:Y:S04]  /*1f380*/  ST.E desc[UR42][R6.64], R21 ;  /* 0x0000001506007985 */ /* 0x0045e8000c10192a */
[----:B0-----:R-:W3:Y:S04]  /*1f390*/  LD.E R0, desc[UR42][R16.64+0x270] ;  /* 0x0002702a10007980 */ /* 0x001ee8000c101900 */
[----:B-1----:R-:W4:Y:S04]  /*1f3a0*/  LD.E R8, desc[UR42][R16.64+0x27c] ;  /* 0x00027c2a10087980 */ /* 0x002f28000c101900 */
[----:B--2---:R-:W2:Y:S04]  /*1f3b0*/  LD.E R6, desc[UR42][R16.64+0x274] ;  /* 0x0002742a10067980 */ /* 0x004ea8000c101900 */
        /* <DEDUP_REMOVED lines=122> */
[----:B--2---:R0:W-:Y:S04]  /*1fb60*/  ST.E desc[UR42][R16.64+0x274], R6 ;  /* 0x0002740610007985 */ /* 0x0041e8000c10192a */
[----:B----4-:R0:W-:Y:S04]  /*1fb70*/  ST.E desc[UR42][R16.64+0x278], R7 ;  /* 0x0002780710007985 */ /* 0x0101e8000c10192a */
        /* <DEDUP_REMOVED lines=129> */
.L_x_3769:
[----:B------:R-:W-:Y:S05]  /*20390*/  BSYNC B0 ;  /* 0x0000000000007941 */ /* 0x000fea0003800000 */
.L_x_3768:
[----:B------:R-:W-:Y:S05]  /*203a0*/  @P0 BRA `(.L_x_3770) ;  /* 0xffffff6000380947 */ /* 0x000fea000383ffff */
[----:B01----:R-:W-:-:S07]  /*203b0*/  IMAD.MOV.U32 R0, RZ, RZ, R5 ;  /* 0x000000ffff007224 */ /* 0x003fce00078e0005 */
.L_x_3753:
[----:B------:R-:W-:-:S13]  /*203c0*/  ISETP.GE.AND P0, PT, R0, R189, PT ;  /* 0x000000bd0000720c */ /* 0x000fda0003f06270 */
[----:B------:R-:W-:Y:S05]  /*203d0*/  @!P0 BRA `(.L_x_3771) ;  /* 0x000000b000888947 */ /* 0x000fea0003800000 */
[----:B------:R0:W5:Y:S02]  /*203e0*/  LDL.64 R2, [R1+0x178] ;  /* 0x0001780001027983 */ /* 0x0001640000100a00 */
.L_x_3798:
        /* <DEDUP_REMOVED lines=21> */
.L_x_3773:
[----:B------:R-:W-:Y:S05]  /*20540*/  BSYNC B0 ;  /* 0x0000000000007941 */ /* 0x000fea0003800000 */
.L_x_3772:
        /* <DEDUP_REMOVED lines=13> */
.L_x_3775:
[----:B------:R-:W-:Y:S05]  /*20620*/  BSYNC B0 ;  /* 0x0000000000007941 */ /* 0x000fea0003800000 */
.L_x_3774:
        /* <DEDUP_REMOVED lines=8> */
.L_x_3777:
[----:B------:R-:W-:Y:S05]  /*206b0*/  BSYNC B0 ;  /* 0x0000000000007941 */ /* 0x000fea0003800000 */
.L_x_3776:
        /* <DEDUP_REMOVED lines=59> */
.L_x_3780:
[----:B------:R-:W-:Y:S05]  /*20a70*/  BSYNC B0 ;  /* 0x0000000000007941 */ /* 0x000fea0003800000 */
.L_x_3779:
        /* <DEDUP_REMOVED lines=10> */
.L_x_3782:
[----:B------:R-:W-:Y:S05]  /*20b20*/  BSYNC B0 ;  /* 0x0000000000007941 */ /* 0x000fea0003800000 */
.L_x_3781:
[----:B------:R-:W-:Y:S04]  /*20b30*/  BSSY B0, `(.L_x_3783) ;  /* 0x0000006000007945 */ /* 0x000fe80003800000 */
[----:B--2---:R-:W-:Y:S05]  /*20b40*/  @P0 BRA `(.L_x_3784) ;  /* 0x0000000000100947 */ /* 0x004fea0003800000 */
[----:B-----5:R-:W-:Y:S01]  /*20b50*/  IMAD R6, R6, 0x8, R8 ;  /* 0x0000000806067824 */ /* 0x020fe200078e0208 */
[----:B------:R-:W-:-:S04]  /*20b60*/  SHF.L.U32 R7, R7, 0x1f, RZ ;  /* 0x0000001f07077819 */ /* 0x000fc800000006ff */
[----:B------:R-:W2:Y:S02]  /*20b70*/  SYNCS.PHASECHK.TRANS64.TRYWAIT P0, [R6+URZ], R7 ;  /* 0x00000007060075a7 */ /* 0x000ea4000800017f */
[----:B--2---:R-:W-:Y:S05]  /*20b80*/  @!P0 BRA `(.L_x_3785) ;  /* 0x000001b4004c8947 */ /* 0x004fea0003800000 */
.L_x_3784:
[----:B------:R-:W-:Y:S05]  /*20b90*/  BSYNC B0 ;  /* 0x0000000000007941 */ /* 0x000fea0003800000 */
.L_x_3783:
        /* <DEDUP_REMOVED lines=210> */
[----:B------:R-:W4:Y:S04]  /*218c0*/  LDL R72, [R1+0x168] ;  /* 0x0001680001487983 */ /* 0x000f280000100800 */
[----:B------:R-:W2:Y:S04]  /*218d0*/  LDL.128 R12, [R1+0x150] ;  /* 0x00015000010c7983 */ /* 0x000ea80000100c00 */
[----:B-1----:R-:W4:Y:S04]  /*218e0*/  LDL.128 R8, [R1+0x140] ;  /* 0x0001400001087983 */ /* 0x002f280000100c00 */
[----:B---3--:R-:W3:Y:S04]  /*218f0*/  LD.E R20, desc[UR42][R6.64] ;  /* 0x0000002a06147980 */ /* 0x008ee8000c101900 */
[----:B------:R-:W4:Y:S01]  /*21900*/  LDL.64 R6, [R1+0x160] ;  /* 0x0001600001067983 */ /* 0x000f220000100a00 */
[----:B--2---:R-:W-:Y:S01]  /*21910*/  ISETP.GE.AND P2, PT, R13, 0x1, PT ;  /* 0x000000010d00780c */ /* 0x004fe20003f46270 */
[----:B------:R-:W-:Y:S01]  /*21920*/  BSSY B0, `(.L_x_3786) ;  /* 0x000009f000007945 */ /* 0x000fe20003800000 */
[-C--:B---3--:R-:W-:Y:S01]  /*21930*/  FMUL.FTZ R75, R29, R20.reuse ;  /* 0x000000141d4b7220 */ /* 0x088fe20000410000 */
[-C--:B------:R-:W-:Y:S01]  /*21940*/  FMUL.FTZ R29, R39, R20.reuse ;  /* 0x00000014271d7220 */ /* 0x080fe20000410000 */
[-C--:B------:R-:W-:Y:S01]  /*21950*/  FMUL.FTZ R39, R55, R20.reuse ;  /* 0x0000001437277220 */ /* 0x080fe20000410000 */
[-C--:B------:R-:W-:Y:S01]  /*21960*/  FMUL.FTZ R5, R24, R20.reuse ;  /* 0x0000001418057220 */ /* 0x080fe20000410000 */
[----:B----4-:R-:W-:Y:S01]  /*21970*/  SHF.R.S32.HI R55, RZ, 0x1f, R74 ;  /* 0x0000001fff377819 */ /* 0x010fe2000001144a */
[-C--:B------:R-:W-:Y:S01]  /*21980*/  FMUL.FTZ R24, R28, R20.reuse ;  /* 0x000000141c187220 */ /* 0x080fe20000410000 */
[-C--:B------:R-:W-:Y:S01]  /*21990*/  FMUL.FTZ R78, R36, R20.reuse ;  /* 0x00000014244e7220 */ /* 0x080fe20000410000 */
        /* <DEDUP_REMOVED lines=9> */
[----:B------:R-:W-:Y:S01]  /*21a30*/  LOP3.LUT R57, R56, 0xffffff80, RZ, 0xc0, !PT ;  /* 0xffffff8038397812 */ /* 0x000fe200078ec0ff */
[-C--:B------:R-:W-:Y:S01]  /*21a40*/  FMUL.FTZ R76, R32, R20.reuse ;  /* 0x00000014204c7220 */ /* 0x080fe20000410000 */
[----:B------:R-:W-:-:S03]  /*21a50*/  FMUL.FTZ R32, R42, R20 ;  /* 0x000000142a207220 */ /* 0x000fc60000410000 */
[----:B------:R-:W-:Y:S02]  /*21a60*/  IMAD.IADD R57, R74, 0x1, -R57 ;  /* 0x000000014a397824 */ /* 0x000fe400078e0a39 */
        /* <DEDUP_REMOVED lines=19> */
[--C-:B------:R-:W-:Y:S01]  /*21ba0*/  SHF.R.S32.HI R60, RZ, 0x2, R62.reuse ;  /* 0x00000002ff3c7819 */ /* 0x100fe2000001143e */
[-C--:B------:R-:W-:Y:S01]  /*21bb0*/  FMUL.FTZ R38, R54, R20.reuse ;  /* 0x0000001436267220 */ /* 0x080fe20000410000 */
[----:B------:R-:W-:Y:S01]  /*21bc0*/  SHF.R.S32.HI R55, RZ, 0x1f, R62 ;  /* 0x0000001fff377819 */ /* 0x000fe2000001143e */
[----:B------:R-:W-:Y:S01]  /*21bd0*/  FMUL.FTZ R54, R61, R20 ;  /* 0x000000143d367220 */ /* 0x000fe20000410000 */
[----:B------:R-:W-:-:S02]  /*21be0*/  LOP3.LUT R61, R59, 0xfffffffc, RZ, 0xc0, !PT ;  /* 0xfffffffc3b3d7812 */ /* 0x000fc400078ec0ff */
[----:B------:R-:W-:Y:S02]  /*21bf0*/  LEA.HI R59, R55, R60, RZ, 0x3 ;  /* 0x0000003c373b7211 */ /* 0x000fe400078f18ff */
[----:B------:R-:W-:Y:S02]  /*21c00*/  SHF.R.S32.HI R55, RZ, 0x7, R56 ;  /* 0x00000007ff377819 */ /* 0x000fe40000011438 */
[----:B------:R-:W-:Y:S01]  /*21c10*/  LEA.HI R58, R58, R57, RZ, 0x5 ;  /* 0x000000393a3a7211 */ /* 0x000fe200078f28ff */
[----:B------:R-:W-:Y:S01]  /*21c20*/  IMAD.IADD R74, R74, 0x1, -R61 ;  /* 0x000000014a4a7824 */ /* 0x000fe200078e0a3d */
[----:B------:R-:W-:Y:S02]  /*21c30*/  LOP3.LUT R61, R59, 0xfffffff8, RZ, 0xc0, !PT ;  /* 0xfffffff83b3d7812 */ /* 0x000fe400078ec0ff */
[----:B------:R-:W-:Y:S02]  /*21c40*/  LEA.HI R56, R56, R55, RZ, 0x1 ;  /* 0x0000003738387211 */ /* 0x000fe400078f08ff */
[----:B------:R-:W-:Y:S01]  /*21c50*/  SHF.R.S32.HI R58, RZ, 0x5, R58 ;  /* 0x00000005ff3a7819 */ /* 0x000fe2000001143a */
[-C--:B------:R-:W-:Y:S01]  /*21c60*/  FMUL.FTZ R79, R44, R20.reuse ;  /* 0x000000142c4f7220 */ /* 0x080fe20000410000 */
[----:B------:R-:W-:Y:S01]  /*21c70*/  FMUL.FTZ R44, R63, R20 ;  /* 0x000000143f2c7220 */ /* 0x000fe20000410000 */
[----:B------:R-:W-:Y:S01]  /*21c80*/  LOP3.LUT R56, R56, 0x3fffffe, RZ, 0xc0, !PT ;  /* 0x03fffffe38387812 */ /* 0x000fe200078ec0ff */
[----:B------:R-:W-:Y:S01]  /*21c90*/  IMAD.IADD R61, R60, 0x1, -R61 ;  /* 0x000000013c3d7824 */ /* 0x000fe200078e0a3d */
[----:B------:R-:W-:Y:S01]  /*21ca0*/  LEA.HI R63, R74, R74, RZ, 0x1 ;  /* 0x0000004a4a3f7211 */ /* 0x000fe200078f08ff */
[----:B------:R-:W-:Y:S01]  /*21cb0*/  IMAD R58, R73, 0x8, R58 ;  /* 0x00000008493a7824 */ /* 0x000fe200078e023a */
[----:B------:R-:W-:Y:S01]  /*21cc0*/  ISETP.NE.AND P1, PT, R6, 0x1, PT ;  /* 0x000000010600780c */ /* 0x000fe20003f25270 */
        /* <DEDUP_REMOVED lines=9> */
[----:B------:R-:W-:Y:S01]  /*21d60*/  FMUL.FTZ R61, R69, R20 ;  /* 0x00000014453d7220 */ /* 0x000fe20000410000 */
[----:B------:R-:W-:-:S03]  /*21d70*/  IMAD.MOV.U32 R63, RZ, RZ, -0x60 ;  /* 0xffffffa0ff3f7424 */ /* 0x000fc600078e00ff */
        /* <DEDUP_REMOVED lines=82> */
.L_x_3789:
[----:B------:R-:W-:-:S13]  /*222a0*/  ISETP.NE.AND P1, PT, R13, 0x1, PT ;  /* 0x000000010d00780c */ /* 0x000fda0003f25270 */
[----:B------:R-:W-:-:S05]  /*222b0*/  @P1 IMAD.HI.U32 R12, R10, R14, RZ ;  /* 0x0000000e0a0c1227 */ /* 0x000fca00078e00ff */
[----:B------:R-:W-:-:S07]  /*222c0*/  @P1 SHF.R.U32.HI R10, RZ, R15, R12 ;  /* 0x0000000fff0a1219 */ /* 0x000fce000001160c */
.L_x_3790:
[----:B------:R-:W-:Y:S05]  /*222d0*/  BSYNC B1 ;  /* 0x0000000000017941 */ /* 0x000fea0003800000 */
.L_x_3788:
[----:B------:R-:W-:-:S05]  /*222e0*/  IMAD R10, R10, R13, R67 ;  /* 0x0000000d0a0a7224 */ /* 0x000fca00078e0243 */
[----:B------:R-:W-:Y:S02]  /*222f0*/  VIMNMX R63, R63, R10, !PT ;  /* 0x0000000a3f3f7248 */ /* 0x000fe40007fe0100 */
[----:B------:R-:W-:-:S07]  /*22300*/  VIADDMNMX R62, R10, R13, R62, PT ;  /* 0x0000000d0a3e7246 */ /* 0x000fce000380013e */
.L_x_3787:
[----:B------:R-:W-:Y:S05]  /*22310*/  BSYNC B0 ;  /* 0x0000000000007941 */ /* 0x000fea0003800000 */
.L_x_3786:
[C---:B------:R-:W-:Y:S01]  /*22320*/  ISETP.GE.AND P1, PT, R65.reuse, 0x9, PT ;  /* 0x000000094100780c */ /* 0x040fe20003f26270 */
[----:B------:R-:W-:Y:S01]  /*22330*/  BSSY B0, `(.L_x_3791) ;  /* 0x0000089000007945 */ /* 0x000fe20003800000 */
[----:B------:R-:W-:Y:S02]  /*22340*/  ISETP.GE.AND P2, PT, R65, 0x2, PT ;  /* 0x000000024100780c */ /* 0x000fe40003f46270 */
[----:B------:R-:W-:Y:S02]  /*22350*/  P2R R69, PR, RZ, 0x2 ;  /* 0x00000002ff457803 */ /* 0x000fe40000000000 */
[----:B------:R-:W-:Y:S02]  /*22360*/  ISETP.GT.AND P1, PT, R63, 0x8, !P1 ;  /* 0x000000083f00780c */ /* 0x000fe40004f24270 */
[----:B------:R-:W-:Y:S02]  /*22370*/  P2R R68, PR, RZ, 0x4 ;  /* 0x00000004ff447803 */ /* 0x000fe40000000000 */
[----:B------:R-:W-:-:S02]  /*22380*/  ISETP.LT.OR P1, PT, R62, 0x9, P1 ;  /* 0x000000093e00780c */ /* 0x000fc40000f21670 */
[----:B------:R-:W-:Y:S02]  /*22390*/  ISETP.GT.AND P2, PT, R63, 0x1, !P2 ;  /* 0x000000013f00780c */ /* 0x000fe40005744270 */
[----:B------:R-:W-:Y:S02]  /*223a0*/  ISETP.GE.AND P3, PT, R65, 0xa, PT ;  /* 0x0000000a4100780c */ /* 0x000fe40003f66270 */
[----:B0-----:R-:W-:Y:S02]  /*223b0*/  FSEL R24, R24, -INF , !P1 ;  /* 0xff80000018187808 */ /* 0x001fe40004800000 */
        /* <DEDUP_REMOVED lines=97> */
[----:B------:R-:W-:Y:S01]  /*229d0*/  ISETP.GE.AND P5, PT, R65, 0x1, PT ;  /* 0x000000014100780c */ /* 0x000fe20003fa6270 */
[----:B------:R-:W0:Y:S03]  /*229e0*/  SHFL.IDX PT, R7, R6, 0x1, 0x1c1f ;  /* 0x003c1f0006077f89 */ /* 0x000e2600000e0000 */
[----:B------:R-:W-:-:S04]  /*229f0*/  ISETP.GT.AND P6, PT, R63, RZ, !P5 ;  /* 0x000000ff3f00720c */ /* 0x000fc80006fc4270 */
[----:B------:R-:W-:-:S04]  /*22a00*/  ISETP.LT.OR P6, PT, R62, 0x1, P6 ;  /* 0x000000013e00780c */ /* 0x000fc800037c1670 */
[----:B------:R-:W-:Y:S02]  /*22a10*/  FSEL R37, R5, -INF , !P6 ;  /* 0xff80000005257808 */ /* 0x000fe40007000000 */
[----:B------:R-:W-:-:S04]  /*22a20*/  ISETP.GE.AND P6, PT, R65, 0x5a, PT ;  /* 0x0000005a4100780c */ /* 0x000fc80003fc6270 */
[----:B------:R-:W-:Y:S02]  /*22a30*/  P2R R65, PR, RZ, 0x40 ;  /* 0x00000040ff417803 */ /* 0x000fe40000000000 */
[----:B------:R-:W-:-:S04]  /*22a40*/  ISETP.GT.AND P6, PT, R63, 0x59, !P6 ;  /* 0x000000593f00780c */ /* 0x000fc800077c4270 */
[----:B------:R-:W-:Y:S01]  /*22a50*/  ISETP.LT.OR P6, PT, R62, 0x5a, P6 ;  /* 0x0000005a3e00780c */ /* 0x000fe200037c1670 */
[--C-:B0-----:R-:W-:Y:S02]  /*22a60*/  IMAD.IADD R66, R66, 0x1, R7.reuse ;  /* 0x0000000142427824 */ /* 0x101fe400078e0207 */
[----:B------:R-:W-:Y:S01]  /*22a70*/  IMAD.IADD R63, R64, 0x1, R7 ;  /* 0x00000001403f7824 */ /* 0x000fe200078e0207 */
        /* <DEDUP_REMOVED lines=13> */
.L_x_3794:
[----:B------:R-:W-:-:S13]  /*22b50*/  ISETP.NE.AND P6, PT, R13, 0x1, PT ;  /* 0x000000010d00780c */ /* 0x000fda0003fc5270 */
[----:B------:R-:W-:-:S05]  /*22b60*/  @P6 IMAD.HI.U32 R14, R8, R14, RZ ;  /* 0x0000000e080e6227 */ /* 0x000fca00078e00ff */
[----:B------:R-:W-:-:S07]  /*22b70*/  @P6 SHF.R.U32.HI R8, RZ, R15, R14 ;  /* 0x0000000fff086219 */ /* 0x000fce000001160e */
.L_x_3795:
[----:B------:R-:W-:Y:S05]  /*22b80*/  BSYNC B1 ;  /* 0x0000000000017941 */ /* 0x000fea0003800000 */
.L_x_3793:
[----:B------:R-:W-:-:S05]  /*22b90*/  IMAD R8, R8, R13, R67 ;  /* 0x0000000d08087224 */ /* 0x000fca00078e0243 */
[----:B------:R-:W-:Y:S02]  /*22ba0*/  VIADDMNMX R66, R8, R13, R66, PT ;  /* 0x0000000d08427246 */ /* 0x000fe40003800142 */
[----:B------:R-:W-:-:S07]  /*22bb0*/  VIMNMX R63, R63, R8, !PT ;  /* 0x000000083f3f7248 */ /* 0x000fce0007fe0100 */
.L_x_3792:
[----:B------:R-:W-:Y:S05]  /*22bc0*/  BSYNC B0 ;  /* 0x0000000000007941 */ /* 0x000fea0003800000 */
.L_x_3791:
[----:B------:R-:W2:Y:S01]  /*22bd0*/  LD.E.64 R6, desc[UR42][R16.64+0x230] ;  /* 0x0002302a10067980 */ /* 0x000ea2000c101b00 */
[----:B------:R-:W-:Y:S02]  /*22be0*/  ISETP.GT.AND P5, PT, R63, RZ, !P5 ;  /* 0x000000ff3f00720c */ /* 0x000fe40006fa4270 */
[----:B------:R-:W-:Y:S01]  /*22bf0*/  ISETP.NE.AND P6, PT, R74, RZ, PT ;  /* 0x000000ff4a00720c */ /* 0x000fe20003fc5270 */
[----:B------:R-:W3:Y:S01]  /*22c00*/  LD.E R64, desc[UR42][R16.64+0x250] ;  /* 0x0002502a10407980 */ /* 0x000ee2000c101900 */
        /* <DEDUP_REMOVED lines=99> */
[----:B------:R-:W-:-:S05]  /*23240*/  FMNMX.FTZ R31, R5, R30, !PT ;  /* 0x0000001e051f7209 */ /* 0x000fca0007810000 */
[----:B------:R-:W0:Y:S01]  /*23250*/  SHFL.BFLY PT, R30, R31, 0x2, 0x1f ;  /* 0x0c401f001f1e7f89 */ /* 0x000e2200000e0000 */
[----:B------:R-:W-:-:S04]  /*23260*/  FMNMX.FTZ R9, R14, R7, !PT ;  /* 0x000000070e097209 */ /* 0x000fc80007810000 */
[----:B------:R-:W-:Y:S02]  /*23270*/  FMNMX.FTZ R9, R62, R9, !PT ;  /* 0x000000093e097209 */ /* 0x000fe40007810000 */
[----:B0-----:R-:W-:Y:S02]  /*23280*/  FMNMX.FTZ R29, R31, R30, !PT ;  /* 0x0000001e1f1d7209 */ /* 0x001fe40007810000 */
[----:B------:R-:W-:-:S04]  /*23290*/  FMNMX.FTZ R30, R26, R9, !PT ;  /* 0x000000091a1e7209 */ /* 0x000fc80007810000 */
[----:B------:R-:W-:Y:S01]  /*232a0*/  FMNMX.FTZ R9, R61, R30, !PT ;  /* 0x0000001e3d097209 */ /* 0x000fe20007810000 */
[----:B------:R-:W0:Y:S03]  /*232b0*/  SHFL.BFLY PT, R32, R29, 0x1, 0x1f ;  /* 0x0c201f001d207f89 */ /* 0x000e2600000e0000 */
[----:B------:R-:W-:-:S04]  /*232c0*/  FMNMX.FTZ R9, R28, R9, !PT ;  /* 0x000000091c097209 */ /* 0x000fc80007810000 */
[----:B------:R-:W-:-:S04]  /*232d0*/  FMNMX.FTZ R30, R60, R9, !PT ;  /* 0x000000093c1e7209 */ /* 0x000fc80007810000 */
[----:B------:R-:W-:-:S04]  /*232e0*/  FMNMX.FTZ R30, R15, R30, !PT ;  /* 0x0000001e0f1e7209 */ /* 0x000fc80007810000 */
[----:B------:R-:W-:-:S04]  /*232f0*/  FMNMX.FTZ R30, R59, R30, !PT ;  /* 0x0000001e3b1e7209 */ /* 0x000fc80007810000 */
[----:B------:R-:W-:-:S04]  /*23300*/  FMNMX.FTZ R30, R19, R30, !PT ;  /* 0x0000001e131e7209 */ /* 0x000fc80007810000 */
[----:B------:R-:W-:Y:S02]  /*23310*/  FMNMX.FTZ R30, R27, R30, !PT ;  /* 0x0000001e1b1e7209 */ /* 0x000fe40007810000 */
[----:B0-----:R-:W-:Y:S02]  /*23320*/  FMNMX.FTZ R33, R29, R32, !PT ;  /* 0x000000201d217209 */ /* 0x001fe40007810000 */
[----:B------:R-:W-:-:S04]  /*23330*/  FMNMX.FTZ R29, R25, R30, !PT ;  /* 0x0000001e191d7209 */ /* 0x000fc80007810000 */
[----:B------:R-:W-:-:S04]  /*23340*/  FMNMX.FTZ R29, R8, R29, !PT ;  /* 0x0000001d081d7209 */ /* 0x000fc80007810000 */
[----:B------:R-:W-:-:S04]  /*23350*/  FMNMX.FTZ R30, R18, R29, !PT ;  /* 0x0000001d121e7209 */ /* 0x000fc80007810000 */
[----:B------:R-:W-:-:S04]  /*23360*/  FMNMX.FTZ R29, R13, R30, !PT ;  /* 0x0000001e0d1d7209 */ /* 0x000fc80007810000 */
[----:B------:R-:W-:-:S04]  /*23370*/  FMNMX.FTZ R30, R38, R29, !PT ;  /* 0x0000001d261e7209 */ /* 0x000fc80007810000 */
[----:B------:R-:W-:-:S04]  /*23380*/  FMNMX.FTZ R29, R39, R30, !PT ;  /* 0x0000001e271d7209 */ /* 0x000fc80007810000 */
[----:B------:R-:W-:Y:S02]  /*23390*/  FMNMX.FTZ R30, R42, R29, !PT ;  /* 0x0000001d2a1e7209 */ /* 0x000fe40007810000 */
[C---:B------:R-:W-:Y:S02]  /*233a0*/  ISETP.LT.OR P1, PT, R66.reuse, 0x4a, P1 ;  /* 0x0000004a4200780c */ /* 0x040fe40000f21670 */
[----:B------:R-:W-:Y:S02]  /*233b0*/  FMNMX.FTZ R29, R43, R30, !PT ;  /* 0x0000001e2b1d7209 */ /* 0x000fe40007810000 */
[----:B------:R-:W-:Y:S02]  /*233c0*/  ISETP.GT.AND P3, PT, R63, 0x51, !P3 ;  /* 0x000000513f00780c */ /* 0x000fe40005f64270 */
[----:B------:R-:W-:Y:S02]  /*233d0*/  ISETP.LT.OR P2, PT, R66, 0x51, P2 ;  /* 0x000000514200780c */ /* 0x000fe40001741670 */
[----:B------:R-:W-:-:S02]  /*233e0*/  FSEL R65, R44, -INF , !P1 ;  /* 0xff8000002c417808 */ /* 0x000fc40004800000 */
[----:B------:R-:W-:Y:S02]  /*233f0*/  FMNMX.FTZ R30, R46, R29, !PT ;  /* 0x0000001d2e1e7209 */ /* 0x000fe40007810000 */
[----:B------:R-:W-:Y:S01]  /*23400*/  ISETP.GT.AND P4, PT, R63, 0x58, !P4 ;  /* 0x000000583f00780c */ /* 0x000fe20006784270 */
[----:B------:R3:W-:Y:S01]  /*23410*/  ST.E desc[UR42][R16.64+0x230], R31 ;  /* 0x0002301f10007985 */ /* 0x0007e2000c10192a */
[----:B------:R-:W-:Y:S02]  /*23420*/  ISETP.LT.OR P3, PT, R66, 0x52, P3 ;  /* 0x000000524200780c */ /* 0x000fe40001f61670 */
[----:B------:R-:W-:Y:S01]  /*23430*/  FSEL R55, R55, -INF , !P2 ;  /* 0xff80000037377808 */ /* 0x000fe20005000000 */
[----:B------:R-:W2:Y:S01]  /*23440*/  LD.E R44, desc[UR42][R16.64+0x260] ;  /* 0x0002602a102c7980 */ /* 0x000ea2000c101900 */
[----:B------:R-:W-:Y:S02]  /*23450*/  FMNMX.FTZ R30, R65, R30, !PT ;  /* 0x0000001e411e7209 */ /* 0x000fe40007810000 */
[----:B------:R-:W-:-:S02]  /*23460*/  ISETP.GT.AND P1, PT, R63, 0x59, !P6 ;  /* 0x000000593f00780c */ /* 0x000fc40007724270 */
[----:B------:R-:W-:Y:S02]  /*23470*/  ISETP.LT.OR P4, PT, R66, 0x59, P4 ;  /* 0x000000594200780c */ /* 0x000fe40002781670 */
[----:B------:R-:W-:Y:S02]  /*23480*/  FSEL R63, R56, -INF , !P3 ;  /* 0xff800000383f7808 */ /* 0x000fe40005800000 */
[----:B------:R-:W-:Y:S01]  /*23490*/  FMNMX.FTZ R30, R55, R30, !PT ;  /* 0x0000001e371e7209 */ /* 0x000fe20007810000 */
[----:B------:R-:W-:Y:S01]  /*234a0*/  ST.E desc[UR42][R16.64+0x230], R33 ;  /* 0x0002302110007985 */ /* 0x000fe2000c10192a */
[----:B------:R-:W-:Y:S02]  /*234b0*/  ISETP.LT.OR P1, PT, R66, 0x5a, P1 ;  /* 0x0000005a4200780c */ /* 0x000fe40000f21670 */
[----:B------:R-:W-:Y:S01]  /*234c0*/  FSEL R57, R57, -INF , !P4 ;  /* 0xff80000039397808 */ /* 0x000fe20006000000 */
[----:B------:R-:W3:Y:S01]  /*234d0*/  LD.E R9, desc[UR42][R16.64+0x230] ;  /* 0x0002302a10097980 */ /* 0x000ee2000c101900 */
[----:B------:R-:W-:-:S02]  /*234e0*/  FMNMX.FTZ R30, R63, R30, !PT ;  /* 0x0000001e3f1e7209 */ /* 0x000fc40007810000 */
[----:B------:R-:W-:Y:S01]  /*234f0*/  FSEL R67, R20, -INF , !P1 ;  /* 0xff80000014437808 */ /* 0x000fe20004800000 */
[----:B------:R-:W4:Y:S01]  /*23500*/  LD.E R56, desc[UR42][R16.64+0x244] ;  /* 0x0002442a10387980 */ /* 0x000f22000c101900 */
[----:B------:R-:W-:-:S03]  /*23510*/  FMNMX.FTZ R30, R57, R30, !PT ;  /* 0x0000001e391e7209 */ /* 0x000fc60007810000 */
[----:B------:R-:W5:Y:S01]  /*23520*/  LD.E R20, desc[UR42][R16.64+0x240] ;  /* 0x0002402a10147980 */ /* 0x000f62000c101900 */
[----:B------:R-:W-:-:S05]  /*23530*/  FMNMX.FTZ R29, R67, R30, !PT ;  /* 0x0000001e431d7209 */ /* 0x000fca0007810000 */
[----:B------:R-:W-:Y:S04]  /*23540*/  ST.E desc[UR42][R16.64+0x234], R29 ;  /* 0x0002341d10007985 */ /* 0x000fe8000c10192a */
[----:B------:R-:W2:Y:S01]  /*23550*/  LD.E R30, desc[UR42][R16.64+0x234] ;  /* 0x0002342a101e7980 */ /* 0x000ea2000c101900 */
[----:B------:R-:W-:-:S04]  /*23560*/  UIADD3 UR4, UP0, UR37, 0x260, URZ ;  /* 0x0000026025047890 */ /* 0x000fc8000ff1e03f */
[----:B------:R-:W-:Y:S02]  /*23570*/  ULOP3.LUT UR6, UR4, 0x4, URZ, 0xfc, !UPT ;  /* 0x0000000404067892 */ /* 0x000fe4000f8efc3f */
[----:B------:R-:W-:Y:S01]  /*23580*/  UIADD3.X UR5, URZ, UR36, URZ, UP0, !UPT ;  /* 0x000000243f057290 */ /* 0x000fe200087fe43f */
[C---:B---3--:R-:W-:Y:S01]  /*23590*/  FMUL.FTZ R31, R9.reuse, R64 ;  /* 0x00000040091f7220 */ /* 0x048fe20000410000 */
[----:B------:R-:W-:-:S04]  /*235a0*/  FSETP.NEU.FTZ.AND P1, PT, R9, -INF , PT ;  /* 0xff8000000900780b */ /* 0x000fc80003f3d000 */
[----:B------:R-:W-:-:S05]  /*235b0*/  FSEL R31, R31, RZ, P1 ;  /* 0x000000ff1f1f7208 */ /* 0x000fca0000800000 */
[-CC-:B------:R-:W-:Y:S01]  /*235c0*/  FFMA.FTZ R160, R37, R64.reuse, -R31.reuse ;  /* 0x0000004025a07223 */ /* 0x180fe2000001081f */
[-CC-:B------:R-:W-:Y:S02]  /*235d0*/  FFMA.FTZ R37, R21, R64.reuse, -R31.reuse ;  /* 0x0000004015257223 */ /* 0x180fe4000001081f */
[----:B--2---:R-:W0:Y:S01]  /*235e0*/  SHFL.BFLY PT, R21, R30, 0x2, 0x1f ;  /* 0x0c401f001e157f89 */ /* 0x004e2200000e0000 */
[----:B------:R-:W-:Y:S01]  /*235f0*/  FFMA.FTZ R36, R24, R64, -R31 ;  /* 0x0000004018247223 */ /* 0x000fe2000001081f */
[----:B0-----:R-:W-:-:S05]  /*23600*/  FMNMX.FTZ R21, R30, R21, !PT ;  /* 0x000000151e157209 */ /* 0x001fca0007810000 */
[----:B------:R-:W0:Y:S01]  /*23610*/  SHFL.BFLY PT, R24, R21, 0x1, 0x1f ;  /* 0x0c201f0015187f89 */ /* 0x000e2200000e0000 */
[-CC-:B------:R-:W-:Y:S01]  /*23620*/  FFMA.FTZ R168, R41, R64.reuse, -R31.reuse ;  /* 0x0000004029a87223 */ /* 0x180fe2000001081f */
[----:B------:R-:W-:Y:S01]  /*23630*/  FSEL R9, R9, RZ, P1 ;  /* 0x000000ff09097208 */ /* 0x000fe20000800000 */
[----:B------:R-:W-:-:S04]  /*23640*/  FFMA.FTZ R172, R11, R64, -R31 ;  /* 0x000000400bac7223 */ /* 0x000fc8000001081f */
[----:B------:R-:W-:Y:S01]  /*23650*/  FADD.FTZ R9, R6, -R9 ;  /* 0x8000000906097221 */ /* 0x000fe20000010000 */
[-CC-:B------:R-:W-:Y:S01]  /*23660*/  FFMA.FTZ R162, R75, R64.reuse, -R31.reuse ;  /* 0x000000404ba27223 */ /* 0x180fe2000001081f */
[-CC-:B------:R-:W-:Y:S01]  /*23670*/  FFMA.FTZ R35, R76, R64.reuse, -R31.reuse ;  /* 0x000000404c237223 */ /* 0x180fe2000001081f */
[----:B------:R-:W-:Y:S01]  /*23680*/  FFMA.FTZ R164, R77, R64, -R31 ;  /* 0x000000404da47223 */ /* 0x000fe2000001081f */
[----:B0-----:R-:W-:-:S04]  /*23690*/  FMNMX.FTZ R41, R21, R24, !PT ;  /* 0x0000001815297209 */ /* 0x001fc80007810000 */
[C---:B------:R-:W-:Y:S01]  /*236a0*/  FSETP.NEU.FTZ.AND P1, PT, R41.reuse, -INF , PT ;  /* 0xff8000002900780b */ /* 0x040fe20003f3d000 */
[----:B------:R-:W-:-:S03]  /*236b0*/  FMUL.FTZ R11, R41, R64 ;  /* 0x00000040290b7220 */ /* 0x000fc60000410000 */
[----:B------:R-:W-:Y:S02]  /*236c0*/  FSEL R6, R41, RZ, P1 ;  /* 0x000000ff29067208 */ /* 0x000fe40000800000 */
[----:B------:R-:W-:Y:S01]  /*236d0*/  FSEL R11, R11, RZ, P1 ;  /* 0x000000ff0b0b7208 */ /* 0x000fe20000800000 */
[-CC-:B------:R-:W-:Y:S01]  /*236e0*/  FFMA.FTZ R34, R78, R64.reuse, -R31.reuse ;  /* 0x000000404e227223 */ /* 0x180fe2000001081f */
[-CC-:B------:R-:W-:Y:S01]  /*236f0*/  FFMA.FTZ R166, R58, R64.reuse, -R31.reuse ;  /* 0x000000403aa67223 */ /* 0x180fe2000001081f */
[----:B------:R-:W-:Y:S01]  /*23700*/  FADD.FTZ R7, R7, -R6 ;  /* 0x8000000607077221 */ /* 0x000fe20000010000 */
        /* <DEDUP_REMOVED lines=14> */
[-C--:B------:R-:W-:Y:S01]  /*237f0*/  FMUL.FTZ R9, R9, R64.reuse ;  /* 0x0000004009097220 */ /* 0x080fe20000410000 */
[-CC-:B------:R-:W-:Y:S01]  /*23800*/  FFMA.FTZ R31, R14, R64.reuse, -R11.reuse ;  /* 0x000000400e1f7223 */ /* 0x180fe2000001080b */
[----:B------:R-:W-:Y:S01]  /*23810*/  FMUL.FTZ R7, R64, R7 ;  /* 0x0000000740077220 */ /* 0x000fe20000410000 */
[-CC-:B------:R-:W-:Y:S01]  /*23820*/  FFMA.FTZ R161, R62, R64.reuse, -R11.reuse ;  /* 0x000000403ea17223 */ /* 0x180fe2000001080b */
[----:B------:R-:W-:Y:S01]  /*23830*/  MUFU.EX2 R160, R160 ;  /* 0x000000a000a07308 */ /* 0x000fe20000000800 */
[----:B------:R-:W-:-:S07]  /*23840*/  FFMA.FTZ R30, R26, R64, -R11 ;  /* 0x000000401a1e7223 */ /* 0x000fce000001080b */
[----:B------:R-:W5:Y:S01]  /*23850*/  MUFU.EX2 R9, R9 ;  /* 0x0000000900097308 */ /* 0x000f620000000800 */
[----:B------:R-:W-:-:S07]  /*23860*/  FFMA.FTZ R163, R61, R64, -R11 ;  /* 0x000000403da37223 */ /* 0x000fce000001080b */
[----:B------:R-:W-:Y:S08]  /*23870*/  MUFU.EX2 R31, R31 ;  /* 0x0000001f001f7308 */ /* 0x000ff00000000800 */
[----:B------:R-:W4:Y:S01]  /*23880*/  MUFU.EX2 R12, R7 ;  /* 0x00000007000c7308 */ /* 0x000f220000000800 */
[----:B------:R-:W-:-:S07]  /*23890*/  FFMA.FTZ R29, R28, R64, -R11 ;  /* 0x000000401c1d7223 */ /* 0x000fce000001080b */
[----:B------:R-:W0:Y:S08]  /*238a0*/  MUFU.EX2 R37, R37 ;  /* 0x0000002500257308 */ /* 0x000e300000000800 */
[----:B------:R-:W1:Y:S01]  /*238b0*/  MUFU.EX2 R161, R161 ;  /* 0x000000a100a17308 */ /* 0x000e620000000800 */
[----:B------:R-:W-:-:S07]  /*238c0*/  FFMA.FTZ R165, R60, R64, -R11 ;  /* 0x000000403ca57223 */ /* 0x000fce000001080b */
[----:B------:R-:W2:Y:S08]  /*238d0*/  MUFU.EX2 R36, R36 ;  /* 0x0000002400247308 */ /* 0x000eb00000000800 */
[----:B------:R-:W3:Y:S01]  /*238e0*/  MUFU.EX2 R30, R30 ;  /* 0x0000001e001e7308 */ /* 0x000ee20000000800 */
[----:B-----5:R-:W-:Y:S01]  /*238f0*/  FFMA.FTZ R20, R9, R20, R160 ;  /* 0x0000001409147223 */ /* 0x020fe200000100a0 */
[----:B----4-:R-:W-:-:S06]  /*23900*/  FFMA.FTZ R56, R12, R56, R31 ;  /* 0x000000380c387223 */ /* 0x010fcc000001001f */
        /* <DEDUP_REMOVED lines=101> */
[----:B-----5:R-:W-:-:S03]  /*23f60*/  FADD.FTZ R6, R20, R11 ;  /* 0x0000000b14067221 */ /* 0x020fc60000010000 */
[----:B0-----:R-:W-:Y:S01]  /*23f70*/  FADD.FTZ R8, R172, R7 ;  /* 0x00000007ac087221 */ /* 0x001fe20000010000 */
[----:B-1----:R-:W-:Y:S01]  /*23f80*/  FADD.FTZ R7, R5, R6 ;  /* 0x0000000605077221 */ /* 0x002fe20000010000 */
[----:B------:R-:W-:Y:S01]  /*23f90*/  FMUL.FTZ R25, R9, R44 ;  /* 0x0000002c09197220 */ /* 0x000fe20000410000 */
[----:B------:R-:W-:Y:S02]  /*23fa0*/  IMAD.U32 R10, RZ, RZ, UR6 ;  /* 0x00000006ff0a7e24 */ /* 0x000fe4000f8e00ff */
[----:B--2---:R-:W-:Y:S01]  /*23fb0*/  FADD.FTZ R13, R21, R8 ;  /* 0x00000008150d7221 */ /* 0x004fe20000010000 */
[----:B------:R-:W-:Y:S01]  /*23fc0*/  IMAD.U32 R11, RZ, RZ, UR5 ;  /* 0x00000005ff0b7e24 */ /* 0x000fe2000f8e00ff */
[----:B------:R-:W-:Y:S01]  /*23fd0*/  ST.E desc[UR42][R16.64+0x234], R41 ;  /* 0x0002342910007985 */ /* 0x000fe2000c10192a */
[----:B---3--:R-:W-:-:S03]  /*23fe0*/  FADD.FTZ R7, R18, R7 ;  /* 0x0000000712077221 */ /* 0x008fc60000010000 */
[----:B------:R0:W-:Y:S04]  /*23ff0*/  ST.E desc[UR42][R16.64+0x240], R13 ;  /* 0x0002400d10007985 */ /* 0x0001e8000c10192a */
[----:B------:R1:W-:Y:S04]  /*24000*/  ST.E desc[UR42][R16.64+0x244], R7 ;  /* 0x0002440710007985 */ /* 0x0003e8000c10192a */
[----:B------:R2:W-:Y:S04]  /*24010*/  ST.E desc[UR42][R16.64+0x260], R25 ;  /* 0x0002601910007985 */ /* 0x0005e8000c10192a */
[----:B------:R-:W3:Y:S02]  /*24020*/  LD.E R6, desc[UR42][R10.64] ;  /* 0x0000002a0a067980 */ /* 0x000ee4000c101900 */
[----:B---3--:R-:W-:-:S05]  /*24030*/  FMUL.FTZ R27, R9, R6 ;  /* 0x00000006091b7220 */ /* 0x008fca0000410000 */
[----:B------:R3:W-:Y:S04]  /*24040*/  ST.E desc[UR42][R10.64], R27 ;  /* 0x0000001b0a007985 */ /* 0x0007e8000c10192a */
[----:B------:R-:W0:Y:S04]  /*24050*/  LD.E R134, desc[UR42][R16.64+0x274] ;  /* 0x0002742a10867980 */ /* 0x000e28000c101900 */
[----:B------:R-:W4:Y:S04]  /*24060*/  LD.E R232, desc[UR42][R16.64+0x454] ;  /* 0x0004542a10e87980 */ /* 0x000f28000c101900 */
[----:B------:R-:W1:Y:S04]  /*24070*/  LD.E R132, desc[UR42][R16.64+0x270] ;  /* 0x0002702a10847980 */ /* 0x000e68000c101900 */
[----:B------:R-:W2:Y:S04]  /*24080*/  LD.E R136, desc[UR42][R16.64+0x280] ;  /* 0x0002802a10887980 */ /* 0x000ea8000c101900 */
[----:B------:R-:W3:Y:S04]  /*24090*/  LD.E R138, desc[UR42][R16.64+0x284] ;  /* 0x0002842a108a7980 */ /* 0x000ee8000c101900 */
        /* <DEDUP_REMOVED lines=59> */
[----:B----4-:R-:W-:-:S04]  /*24450*/  FMUL.FTZ R45, R9, R232 ;  /* 0x000000e8092d7220 */ /* 0x010fc80000410000 */
[----:B------:R0:W-:Y:S01]  /*24460*/  ST.E desc[UR42][R16.64+0x274], R13 ;  /* 0x0002740d10007985 */ /* 0x0001e2000c10192a */
[C---:B-1----:R-:W-:Y:S01]  /*24470*/  FMUL.FTZ R7, R9.reuse, R132 ;  /* 0x0000008409077220 */ /* 0x042fe20000410000 */
[C---:B--2---:R-:W-:Y:S01]  /*24480*/  FMUL.FTZ R25, R9.reuse, R136 ;  /* 0x0000008809197220 */ /* 0x044fe20000410000 */
[C---:B---3--:R-:W-:Y:S01]  /*24490*/  FMUL.FTZ R27, R9.reuse, R138 ;  /* 0x0000008a091b7220 */ /* 0x048fe20000410000 */
[C---:B-----5:R-:W-:Y:S01]  /*244a0*/  FMUL.FTZ R39, R9.reuse, R140 ;  /* 0x0000008c09277220 */ /* 0x060fe20000410000 */
[C---:B0-----:R-:W-:Y:S01]  /*244b0*/  FMUL.FTZ R13, R9.reuse, R148 ;  /* 0x00000094090d7220 */ /* 0x041fe20000410000 */
        /* <DEDUP_REMOVED lines=8> */
[C---:B-1----:R-:W-:Y:S01]  /*24540*/  FMUL.FTZ R7, R9.reuse, R146 ;  /* 0x0000009209077220 */ /* 0x042fe20000410000 */
[C---:B------:R-:W-:Y:S02]  /*24550*/  FMUL.FTZ R47, R9.reuse, R130 ;  /* 0x00000082092f7220 */ /* 0x040fe40000410000 */
        /* <DEDUP_REMOVED lines=95> */
[----:B------:R-:W-:Y:S02]  /*24b50*/  IMAD.U32 R8, RZ, RZ, UR6 ;  /* 0x00000006ff087e24 */ /* 0x000fe4000f8e00ff */
[----:B0-----:R-:W-:Y:S01]  /*24b60*/  FMUL.FTZ R13, R9, R26 ;  /* 0x0000001a090d7220 */ /* 0x001fe20000410000 */
[----:B------:R-:W-:Y:S01]  /*24b70*/  IMAD.U32 R9, RZ, RZ, UR5 ;  /* 0x00000005ff097e24 */ /* 0x000fe2000f8e00ff */
        /* <DEDUP_REMOVED lines=8> */
[----:B------:R-:W-:Y:S04]  /*24c00*/  ST.E desc[UR42][R16.64+0x444], R47 ;  /* 0x0004442f10007985 */ /* 0x000fe8000c10192a */
[----:B------:R2:W-:Y:S04]  /*24c10*/  ST.E desc[UR42][R16.64+0x450], R49 ;  /* 0x0004503110007985 */ /* 0x0005e8000c10192a */
[----:B0-----:R-:W3:Y:S01]  /*24c20*/  LD.E R25, desc[UR42][R8.64] ;  /* 0x0000002a08197980 */ /* 0x001ee2000c101900 */
[----:B------:R-:W-:Y:S01]  /*24c30*/  ULOP3.LUT UR4, UR4, 0xc, URZ, 0xfc, !UPT ;  /* 0x0000000c04047892 */ /* 0x000fe2000f8efc3f */
[----:B------:R-:W-:-:S05]  /*24c40*/  IMAD.U32 R7, RZ, RZ, UR5 ;  /* 0x00000005ff077e24 */ /* 0x000fca000f8e00ff */
[----:B------:R-:W-:Y:S02]  /*24c50*/  IMAD.U32 R6, RZ, RZ, UR4 ;  /* 0x00000004ff067e24 */ /* 0x000fe4000f8e00ff */
[----:B---3--:R-:W-:-:S05]  /*24c60*/  FMUL.FTZ R25, R12, R25 ;  /* 0x000000190c197220 */ /* 0x008fca0000410000 */
[----:B------:R0:W-:Y:S04]  /*24c70*/  ST.E desc[UR42][R8.64], R25 ;  /* 0x0000001908007985 */ /* 0x0001e8000c10192a */
[----:B-1----:R-:W3:Y:S01]  /*24c80*/  LD.E R27, desc[UR42][R6.64] ;  /* 0x0000002a061b7980 */ /* 0x002ee2000c101900 */
[----:B------:R-:W1:Y:S01]  /*24c90*/  S2R R232, SR_TID.X ;  /* 0x0000000000e87919 */ /* 0x000e620000002100 */
[----:B---3--:R-:W-:-:S05]  /*24ca0*/  FMUL.FTZ R27, R12, R27 ;  /* 0x0000001b0c1b7220 */ /* 0x008fca0000410000 */
[----:B------:R3:W-:Y:S04]  /*24cb0*/  ST.E desc[UR42][R6.64], R27 ;  /* 0x0000001b06007985 */ /* 0x0007e8000c10192a */
        /* <DEDUP_REMOVED lines=60> */
[----:B0-----:R-:W2:Y:S04]  /*25080*/  LD.E R25, desc[UR42][R16.64+0x44c] ;  /* 0x00044c2a10197980 */ /* 0x001ea8000c101900 */
[----:B---3--:R-:W3:Y:S01]  /*25090*/  LD.E R27, desc[UR42][R16.64+0x458] ;  /* 0x0004582a101b7980 */ /* 0x008ee2000c101900 */
[----:B-1----:R-:W-:Y:S01]  /*250a0*/  SHF.R.U32.HI R232, RZ, 0x7, R232 ;  /* 0x00000007ffe87819 */ /* 0x002fe200000116e8 */
[C---:B----4-:R-:W-:Y:S01]  /*250b0*/  FMUL.FTZ R51, R12.reuse, R51 ;  /* 0x000000330c337220 */ /* 0x050fe20000410000 */
[----:B-----5:R-:W-:-:S04]  /*250c0*/  FMUL.FTZ R26, R12, R26 ;  /* 0x0000001a0c1a7220 */ /* 0x020fc80000410000 */
        /* <DEDUP_REMOVED lines=60> */
[C---:B------:R-:W-:Y:S01]  /*25490*/  FMUL.FTZ R51, R12.reuse, R13 ;  /* 0x0000000d0c337220 */ /* 0x040fe20000410000 */
[C---:B------:R-:W-:Y:S01]  /*254a0*/  FMUL.FTZ R25, R12.reuse, R25 ;  /* 0x000000190c197220 */ /* 0x040fe20000410000 */
[----:B---3--:R-:W-:Y:S01]  /*254b0*/  FMUL.FTZ R27, R12, R27 ;  /* 0x0000001b0c1b7220 */ /* 0x008fe20000410000 */
        /* <DEDUP_REMOVED lines=73> */
[----:B------:R-:W4:Y:S04]  /*25950*/  LD.E R47, desc[UR42][R16.64+0x278] ;  /* 0x0002782a102f7980 */ /* 0x000f28000c101900 */
[----:B0-----:R-:W4:Y:S04]  /*25960*/  LD.E R41, desc[UR42][R16.64+0x27c] ;  /* 0x00027c2a10297980 */ /* 0x001f28000c101900 */
        /* <DEDUP_REMOVED lines=394> */
[----:B------:R-:W-:Y:S01]  /*27210*/  R2UR UR7, R13 ;  /* 0x000000000d0772ca */ /* 0x000fe200000e0000 */
[----:B------:R-:W-:Y:S01]  /*27220*/  VOTEU.ANY UP0, P1 ;  /* 0x00000000003f7886 */ /* 0x000fe20000800100 */
[----:B-----5:R-:W-:-:S11]  /*27230*/  WARPGROUP.ARRIVE ;  /* 0x00000000000079c5 */ /* 0x020fd60000000000 */
        /* <DEDUP_REMOVED lines=1080> */
.L_x_3797:
[----:B------:R-:W-:Y:S05]  /*2b5c0*/  BSYNC B0 ;  /* 0x0000000000007941 */ /* 0x000fea0003800000 */
.L_x_3796:
[C---:B------:R-:W-:Y:S01]  /*2b5d0*/  ISETP.GT.AND P0, PT, R0.reuse, R189, PT ;  /* 0x000000bd0000720c */ /* 0x040fe20003f04270 */
[----:B------:R-:W-:-:S12]  /*2b5e0*/  VIADD R0, R0, 0xffffffff ;  /* 0xffffffff00007836 */ /* 0x000fd80000000000 */
[----:B------:R-:W-:Y:S05]  /*2b5f0*/  @P0 BRA `(.L_x_3798) ;  /* 0xffffff4c007c0947 */ /* 0x000fea000383ffff */
.L_x_3771:
[----:B0-----:R-:W2:Y:S01]  /*2b600*/  LDL R5, [R1+0x240] ;  /* 0x0002400001057983 */ /* 0x001ea20000100800 */
[----:B------:R-:W-:Y:S05]  /*2b610*/  WARPSYNC.ALL ;  /* 0x0000000000007948 */ /* 0x000fea0003800000 */
[----:B------:R-:W3:Y:S04]  /*2b620*/  LDL R6, [R1+0x244] ;  /* 0x0002440001067983 */ /* 0x000ee80000100800 */
[----:B------:R-:W4:Y:S04]  /*2b630*/  LDL.64 R8, [R1+0x260] ;  /* 0x0002600001087983 */ /* 0x000f280000100a00 */
[----:B------:R-:W5:Y:S04]  /*2b640*/  LDL R126, [R1+0x218] ;  /* 0x00021800017e7983 */ /* 0x000f680000100800 */
[----:B------:R-:W4:Y:S01]  /*2b650*/  LDL.64 R112, [R1+0x300] ;  /* 0x0003000001707983 */ /* 0x000f220000100a00 */
[----:B------:R-:W-:-:S02]  /*2b660*/  IMAD.MOV.U32 R132, RZ, RZ, -0x800000 ;  /* 0xff800000ff847424 */ /* 0x000fc400078e00ff */
[----:B------:R-:W-:Y:S01]  /*2b670*/  IMAD.MOV.U32 R130, RZ, RZ, -0x800000 ;  /* 0xff800000ff827424 */ /* 0x000fe200078e00ff */
        /* <DEDUP_REMOVED lines=52> */
[----:B------:R-:W4:Y:S04]  /*2b9c0*/  LDL R129, [R1+0x224] ;  /* 0x0002240001817983 */ /* 0x000f280000100800 */
[----:B--2---:R-:W0:Y:S02]  /*2b9d0*/  SHFL.BFLY PT, R0, R5, 0x2, 0x1f ;  /* 0x0c401f0005007f89 */ /* 0x004e2400000e0000 */
[----:B0-----:R-:W-:-:S05]  /*2b9e0*/  FADD.FTZ R0, R5, R0 ;  /* 0x0000000005007221 */ /* 0x001fca0000010000 */
[----:B------:R-:W0:Y:S02]  /*2b9f0*/  SHFL.BFLY PT, R3, R0, 0x1, 0x1f ;  /* 0x0c201f0000037f89 */ /* 0x000e2400000e0000 */
[----:B0-----:R-:W-:-:S05]  /*2ba00*/  FADD.FTZ R2, R0, R3 ;  /* 0x0000000300027221 */ /* 0x001fca0000010000 */
[----:B------:R-:W-:Y:S04]  /*2ba10*/  STL [R1+0x240], R2 ;  /* 0x0002400201007387 */ /* 0x000fe80000100800 */
[----:B------:R-:W2:Y:S04]  /*2ba20*/  LDL R18, [R1+0x240] ;  /* 0x0002400001127983 */ /* 0x000ea80000100800 */
[----:B---3--:R-:W0:Y:S02]  /*2ba30*/  SHFL.BFLY PT, R3, R6, 0x2, 0x1f ;  /* 0x0c401f0006037f89 */ /* 0x008e2400000e0000 */
[----:B0-----:R-:W-:-:S02]  /*2ba40*/  FADD.FTZ R3, R3, R6 ;  /* 0x0000000603037221 */ /* 0x001fc40000010000 */
[----:B------:R-:W3:Y:S04]  /*2ba50*/  LDL.64 R6, [R1+0x270] ;  /* 0x0002700001067983 */ /* 0x000ee80000100a00 */
[----:B-1----:R-:W0:Y:S02]  /*2ba60*/  SHFL.BFLY PT, R4, R3, 0x1, 0x1f ;  /* 0x0c201f0003047f89 */ /* 0x002e2400000e0000 */
[----:B0-----:R-:W-:Y:S02]  /*2ba70*/  FADD.FTZ R131, R3, R4 ;  /* 0x0000000403837221 */ /* 0x001fe40000010000 */
[----:B------:R-:W3:Y:S03]  /*2ba80*/  LDL.64 R4, [R1+0x280] ;  /* 0x0002800001047983 */ /* 0x000ee60000100a00 */
[----:B------:R-:W-:Y:S01]  /*2ba90*/  FSETP.NE.FTZ.AND P1, PT, R131, RZ, PT ;  /* 0x000000ff8300720b */ /* 0x000fe20003f35000 */
[----:B------:R-:W3:-:S12]  /*2baa0*/  LDL.64 R2, [R1+0x290] ;  /* 0x0002900001027983 */ /* 0x000ed80000100a00 */
[----:B------:R-:W3:Y:S04]  /*2bab0*/  @P1 LDL R14, [R1+0x250] ;  /* 0x00025000010e1983 */ /* 0x000ee80000100800 */
[----:B------:R-:W3:Y:S01]  /*2bac0*/  @P1 LDL R15, [R1+0x234] ;  /* 0x00023400010f1983 */ /* 0x000ee20000100800 */
[----:B--2---:R-:W-:-:S13]  /*2bad0*/  FSETP.NE.FTZ.AND P0, PT, R18, RZ, PT ;  /* 0x000000ff1200720b */ /* 0x004fda0003f15000 */
[----:B------:R-:W2:Y:S04]  /*2bae0*/  @P0 LDL R10, [R1+0x250] ;  /* 0x00025000010a0983 */ /* 0x000ea80000100800 */
[----:B------:R-:W2:Y:S01]  /*2baf0*/  @P0 LDL R11, [R1+0x230] ;  /* 0x00023000010b0983 */ /* 0x000ea20000100800 */
[----:B------:R-:W0:Y:S01]  /*2bb00*/  @P1 MUFU.LG2 R13, R131 ;  /* 0x00000083000d1308 */ /* 0x000e220000000c00 */
[----:B------:R-:W-:-:S07]  /*2bb10*/  IMAD.MOV.U32 R0, RZ, RZ, RZ ;  /* 0x000000ffff007224 */ /* 0x000fce00078e00ff */
[----:B------:R-:W1:Y:S08]  /*2bb20*/  @P0 MUFU.LG2 R12, R18 ;  /* 0x00000012000c0308 */ /* 0x000e700000000c00 */
[----:B------:R-:W4:Y:S01]  /*2bb30*/  @P0 MUFU.RCP R0, R18 ;  /* 0x0000001200000308 */ /* 0x000f220000001000 */
[----:B0-----:R-:W-:Y:S01]  /*2bb40*/  @P1 FMUL.FTZ R19, R13, 0.69314718246459960938 ;  /* 0x3f3172180d131820 */ /* 0x001fe20000410000 */
[----:B-1----:R-:W-:Y:S01]  /*2bb50*/  @P0 FMUL.FTZ R13, R12, 0.69314718246459960938 ;  /* 0x3f3172180c0d0820 */ /* 0x002fe20000410000 */
[----:B-----5:R-:W-:-:S02]  /*2bb60*/  VIADD R126, R126, 0x1 ;  /* 0x000000017e7e7836 */ /* 0x020fc40000000000 */
[-C--:B----4-:R-:W-:Y:S01]  /*2bb70*/  FMUL.FTZ R9, R9, R0.reuse ;  /* 0x0000000009097220 */ /* 0x090fe20000410000 */
[-C--:B------:R-:W-:Y:S01]  /*2bb80*/  FMUL.FTZ R8, R8, R0.reuse ;  /* 0x0000000008087220 */ /* 0x080fe20000410000 */
[-C--:B---3--:R-:W-:Y:S01]  /*2bb90*/  FMUL.FTZ R7, R7, R0.reuse ;  /* 0x0000000007077220 */ /* 0x088fe20000410000 */
[-C--:B------:R-:W-:Y:S01]  /*2bba0*/  FMUL.FTZ R6, R6, R0.reuse ;  /* 0x0000000006067220 */ /* 0x080fe20000410000 */
[-C--:B------:R-:W-:Y:S01]  /*2bbb0*/  FMUL.FTZ R5, R5, R0.reuse ;  /* 0x0000000005057220 */ /* 0x080fe20000410000 */
[-C--:B------:R-:W-:Y:S01]  /*2bbc0*/  FMUL.FTZ R4, R4, R0.reuse ;  /* 0x0000000004047220 */ /* 0x080fe20000410000 */
[-C--:B------:R-:W-:Y:S01]  /*2bbd0*/  FMUL.FTZ R3, R3, R0.reuse ;  /* 0x0000000003037220 */ /* 0x080fe20000410000 */
[----:B------:R-:W-:Y:S01]  /*2bbe0*/  FMUL.FTZ R2, R2, R0 ;  /* 0x0000000002027220 */ /* 0x000fe20000410000 */
[----:B------:R0:W-:Y:S04]  /*2bbf0*/  STL.64 [R1+0x260], R8 ;  /* 0x0002600801007387 */ /* 0x0001e80000100a00 */
[----:B------:R-:W-:Y:S01]  /*2bc00*/  STL.64 [R1+0x270], R6 ;  /* 0x0002700601007387 */ /* 0x000fe20000100a00 */
[----:B------:R-:W-:-:S03]  /*2bc10*/  @P1 FMUL.FTZ R14, R14, 0.69314718246459960938 ;  /* 0x3f3172180e0e1820 */ /* 0x000fc60000410000 */
[----:B------:R1:W-:Y:S01]  /*2bc20*/  STL.64 [R1+0x280], R4 ;  /* 0x0002800401007387 */ /* 0x0003e20000100a00 */
[----:B------:R-:W-:-:S03]  /*2bc30*/  @P1 FFMA.FTZ R130, R14, R15, R19 ;  /* 0x0000000f0e821223 */ /* 0x000fc60000010013 */
[----:B------:R3:W-:Y:S04]  /*2bc40*/  STL.64 [R1+0x290], R2 ;  /* 0x0002900201007387 */ /* 0x0007e80000100a00 */
[----:B------:R-:W4:Y:S04]  /*2bc50*/  LDL.64 R18, [R1+0x3f8] ;  /* 0x0003f80001127983 */ /* 0x000f280000100a00 */
[----:B------:R-:W5:Y:S04]  /*2bc60*/  LDL.64 R14, [R1+0x408] ;  /* 0x00040800010e7983 */ /* 0x000f680000100a00 */
[----:B0-----:R-:W5:Y:S04]  /*2bc70*/  LDL.64 R8, [R1+0x418] ;  /* 0x0004180001087983 */ /* 0x001f680000100a00 */
[----:B-1----:R-:W5:Y:S04]  /*2bc80*/  LDL.64 R4, [R1+0x428] ;  /* 0x0004280001047983 */ /* 0x002f680000100a00 */
[----:B---3--:R-:W3:Y:S04]  /*2bc90*/  LDL.64 R2, [R1+0x448] ;  /* 0x0004480001027983 */ /* 0x008ee80000100a00 */
[----:B------:R-:W3:Y:S01]  /*2bca0*/  LDL.64 R6, [R1+0x458] ;  /* 0x0004580001067983 */ /* 0x000ee20000100a00 */
[----:B--2---:R-:W-:-:S04]  /*2bcb0*/  @P0 FMUL.FTZ R10, R10, 0.69314718246459960938 ;  /* 0x3f3172180a0a0820 */ /* 0x004fc80000410000 */
[----:B------:R-:W-:Y:S02]  /*2bcc0*/  @P0 FFMA.FTZ R132, R10, R11, R13 ;  /* 0x0000000b0a840223 */ /* 0x000fe4000001000d */
[----:B------:R-:W2:Y:S04]  /*2bcd0*/  LDL.64 R12, [R1+0x3c8] ;  /* 0x0003c800010c7983 */ /* 0x000ea80000100a00 */
[----:B------:R-:W2:Y:S01]  /*2bce0*/  LDL.64 R10, [R1+0x438] ;  /* 0x00043800010a7983 */ /* 0x000ea20000100a00 */
[----:B------:R-:W-:-:S13]  /*2bcf0*/  ISETP.NE.AND P0, PT, R126, 0x2, PT ;  /* 0x000000027e00780c */ /* 0x000fda0003f05270 */
[----:B------:R-:W2:Y:S01]  /*2bd00*/  @!P0 LDL R128, [R1+0x21c] ;  /* 0x00021c0001808983 */ /* 0x000ea20000100800 */
[-C--:B------:R-:W-:Y:S01]  /*2bd10*/  FMUL.FTZ R113, R113, R0.reuse ;  /* 0x0000000071717220 */ /* 0x080fe20000410000 */
[----:B------:R-:W-:Y:S01]  /*2bd20*/  FMUL.FTZ R112, R112, R0 ;  /* 0x0000000070707220 */ /* 0x000fe20000410000 */
[----:B------:R-:W0:Y:S04]  /*2bd30*/  S2R R133, SR_TID.X ;  /* 0x0000000000857919 */ /* 0x000e280000002100 */
[----:B------:R1:W-:Y:S02]  /*2bd40*/  STL.64 [R1+0x300], R112 ;  /* 0x0003007001007387 */ /* 0x0003e40000100a00 */
[----:B-1----:R-:W-:-:S06]  /*2bd50*/  IMAD.MOV.U32 R112, RZ, RZ, RZ ;  /* 0x000000ffff707224 */ /* 0x002fcc00078e00ff */
[----:B------:R-:W1:Y:S01]  /*2bd60*/  @P1 MUFU.RCP R112, R131 ;  /* 0x0000008300701308 */ /* 0x000e620000001000 */
[-C--:B------:R-:W-:Y:S01]  /*2bd70*/  FMUL.FTZ R125, R125, R0.reuse ;  /* 0x000000007d7d7220 */ /* 0x080fe20000410000 */
[-C--:B------:R-:W-:Y:S01]  /*2bd80*/  FMUL.FTZ R124, R124, R0.reuse ;  /* 0x000000007c7c7220 */ /* 0x080fe20000410000 */
[-C--:B------:R-:W-:Y:S01]  /*2bd90*/  FMUL.FTZ R123, R123, R0.reuse ;  /* 0x000000007b7b7220 */ /* 0x080fe20000410000 */
[-C--:B------:R-:W-:Y:S01]  /*2bda0*/  FMUL.FTZ R122, R122, R0.reuse ;  /* 0x000000007a7a7220 */ /* 0x080fe20000410000 */
[-C--:B------:R-:W-:Y:S01]  /*2bdb0*/  FMUL.FTZ R121, R121, R0.reuse ;  /* 0x0000000079797220 */ /* 0x080fe20000410000 */
[-C--:B------:R-:W-:Y:S01]  /*2bdc0*/  FMUL.FTZ R120, R120, R0.reuse ;  /* 0x0000000078787220 */ /* 0x080fe20000410000 */
[----:B0-----:R-:W-:Y:S01]  /*2bdd0*/  SHF.R.U32.HI R133, RZ, 0x7, R133 ;  /* 0x00000007ff857819 */ /* 0x001fe20000011685 */
        /* <DEDUP_REMOVED lines=12> */
[----:B------:R-:W-:Y:S01]  /*2bea0*/  IADD3 R113, -R133, 0xb, RZ ;  /* 0x0000000b85717810 */ /* 0x000fe20007ffe1ff */
        /* <DEDUP_REMOVED lines=86> */
[-C--:B-----5:R-:W-:Y:S01]  /*2c410*/  FMUL.FTZ R15, R15, R112.reuse ;  /* 0x000000700f0f7220 */ /* 0x0a0fe20000410000 */
[-C--:B------:R-:W-:Y:S01]  /*2c420*/  FMUL.FTZ R14, R14, R112.reuse ;  /* 0x000000700e0e7220 */ /* 0x080fe20000410000 */
[-C--:B------:R-:W-:Y:S01]  /*2c430*/  FMUL.FTZ R9, R9, R112.reuse ;  /* 0x0000007009097220 */ /* 0x080fe20000410000 */
[-C--:B------:R-:W-:Y:S01]  /*2c440*/  FMUL.FTZ R8, R8, R112.reuse ;  /* 0x0000007008087220 */ /* 0x080fe20000410000 */
[-C--:B------:R-:W-:Y:S01]  /*2c450*/  FMUL.FTZ R5, R5, R112.reuse ;  /* 0x0000007005057220 */ /* 0x080fe20000410000 */
[-C--:B------:R-:W-:Y:S01]  /*2c460*/  FMUL.FTZ R4, R4, R112.reuse ;  /* 0x0000007004047220 */ /* 0x080fe20000410000 */
[-C--:B---3--:R-:W-:Y:S01]  /*2c470*/  FMUL.FTZ R3, R3, R112.reuse ;  /* 0x0000007003037220 */ /* 0x088fe20000410000 */
[-C--:B------:R-:W-:Y:S01]  /*2c480*/  FMUL.FTZ R2, R2, R112.reuse ;  /* 0x0000007002027220 */ /* 0x080fe20000410000 */
[-C--:B------:R-:W-:Y:S01]  /*2c490*/  FMUL.FTZ R7, R7, R112.reuse ;  /* 0x0000007007077220 */ /* 0x080fe20000410000 */
[-C--:B------:R-:W-:Y:S01]  /*2c4a0*/  FMUL.FTZ R6, R6, R112.reuse ;  /* 0x0000007006067220 */ /* 0x080fe20000410000 */
[----:B------:R-:W-:Y:S01]  /*2c4b0*/  VIADD R0, R127, 0x1 ;  /* 0x000000017f007836 */ /* 0x000fe20000000000 */
[----:B------:R-:W-:Y:S04]  /*2c4c0*/  STL [R1+0x244], R131 ;  /* 0x0002448301007387 */ /* 0x000fe80000100800 */
[----:B------:R-:W-:Y:S04]  /*2c4d0*/  STL.64 [R1+0x2a0], R124 ;  /* 0x0002a07c01007387 */ /* 0x000fe80000100a00 */
[----:B------:R-:W-:Y:S04]  /*2c4e0*/  STL.64 [R1+0x2b0], R122 ;  /* 0x0002b07a01007387 */ /* 0x000fe80000100a00 */
[----:B------:R-:W-:Y:S04]  /*2c4f0*/  STL.64 [R1+0x2c0], R120 ;  /* 0x0002c07801007387 */ /* 0x000fe80000100a00 */
[----:B------:R-:W-:Y:S04]  /*2c500*/  STL.64 [R1+0x2d0], R118 ;  /* 0x0002d07601007387 */ /* 0x000fe80000100a00 */
[----:B------:R-:W-:Y:S04]  /*2c510*/  STL.64 [R1+0x2e0], R116 ;  /* 0x0002e07401007387 */ /* 0x000fe80000100a00 */
[----:B------:R-:W-:Y:S04]  /*2c520*/  STL.64 [R1+0x2f0], R114 ;  /* 0x0002f07201007387 */ /* 0x000fe80000100a00 */
[----:B------:R-:W-:Y:S04]  /*2c530*/  STL [R1+0x240], R132 ;  /* 0x0002408401007387 */ /* 0x000fe80000100800 */
        /* <DEDUP_REMOVED lines=23> */
[----:B------:R-:W-:Y:S01]  /*2c6b0*/  STL.64 [R1+0x278], R68 ;  /* 0x0002784401007387 */ /* 0x000fe20000100a00 */
[-C--:B--2---:R-:W-:Y:S01]  /*2c6c0*/  FMUL.FTZ R13, R13, R112.reuse ;  /* 0x000000700d0d7220 */ /* 0x084fe20000410000 */
[-C--:B------:R-:W-:Y:S01]  /*2c6d0*/  FMUL.FTZ R12, R12, R112.reuse ;  /* 0x000000700c0c7220 */ /* 0x080fe20000410000 */
[-C--:B------:R-:W-:Y:S01]  /*2c6e0*/  FMUL.FTZ R11, R11, R112.reuse ;  /* 0x000000700b0b7220 */ /* 0x080fe20000410000 */
[----:B------:R-:W-:-:S03]  /*2c6f0*/  FMUL.FTZ R10, R10, R112 ;  /* 0x000000700a0a7220 */ /* 0x000fc60000410000 */
[----:B------:R0:W-:Y:S04]  /*2c700*/  STL.64 [R1+0x3c8], R12 ;  /* 0x0003c80c01007387 */ /* 0x0001e80000100a00 */
[----:B------:R1:W-:Y:S01]  /*2c710*/  STL.64 [R1+0x288], R56 ;  /* 0x0002883801007387 */ /* 0x0003e20000100a00 */
[----:B0-----:R-:W-:-:S03]  /*2c720*/  VIADD R12, R129, 0x1 ;  /* 0x00000001810c7836 */ /* 0x001fc60000000000 */
        /* <DEDUP_REMOVED lines=29> */
[----:B------:R1:W-:Y:S01]  /*2c900*/  STL [R1+0x224], R12 ;  /* 0x0002240c01007387 */ /* 0x0003e20000100800 */
[----:B------:R-:W-:-:S03]  /*2c910*/  @!P0 LOP3.LUT R128, R128, 0x1, RZ, 0x3c, !PT ;  /* 0x0000000180808812 */ /* 0x000fc600078e3cff */
[----:B------:R1:W-:Y:S04]  /*2c920*/  STL [R1+0x218], R126 ;  /* 0x0002187e01007387 */ /* 0x0003e80000100800 */
[----:B------:R1:W-:Y:S04]  /*2c930*/  @!P0 STL [R1+0x21c], R128 ;  /* 0x00021c8001008387 */ /* 0x0003e80000100800 */
[----:B------:R1:W-:Y:S01]  /*2c940*/  @!P0 STL [R1+0x218], RZ ;  /* 0x000218ff01008387 */ /* 0x0003e20000100800 */
[----:B------:R1:W-:Y:S08]  /*2c950*/  BAR.ARV R113, 0x100 ;  /* 0x000400710000751d */ /* 0x0003f00000002000 */
[----:B------:R-:W-:Y:S06]  /*2c960*/  BAR.ARV 0x8, 0x180 ;  /* 0x0206000000007b1d */ /* 0x000fec0000002000 */
[----:B------:R-:W-:-:S13]  /*2c970*/  PLOP3.LUT P0, PT, PT, PT, PT, 0x8, 0x0 ;  /* 0x000000000000781c */ /* 0x000fda0003f0e170 */
.L_x_3681:
[----:B------:R-:W-:Y:S05]  /*2c980*/  WARPSYNC.ALL ;  /* 0x0000000000007948 */ /* 0x000fea0003800000 */
[----:B------:R-:W0:Y:S08]  /*2c990*/  S2UR UR5, SR_CgaCtaId ;  /* 0x00000000000579c3 */ /* 0x000e300000008800 */
[----:B------:R-:W-:Y:S06]  /*2c9a0*/  BAR.SYNC.DEFER_BLOCKING 0x5, 0x180 ;  /* 0x0146000000007b1d */ /* 0x000fec0000010000 */
[----:B------:R-:W-:Y:S01]  /*2c9b0*/  UMOV UR4, 0x400 ;  /* 0x0000040000047882 */ /* 0x000fe20000000000 */
[----:B------:R-:W-:Y:S01]  /*2c9c0*/  BSSY B0, `(.L_x_3799) ;  /* 0x00004e5000007945 */ /* 0x000fe20003800000 */
[----:B0-----:R-:W-:-:S06]  /*2c9d0*/  ULEA UR4, UR5, UR4, 0x18 ;  /* 0x0000000405047291 */ /* 0x001fcc000f8ec03f */
[----:B-1----:R-:W-:-:S05]  /*2c9e0*/  IMAD.U32 R2, RZ, RZ, UR4 ;  /* 0x00000004ff027e24 */ /* 0x002fca000f8e00ff */
[----:B------:R0:W1:Y:S01]  /*2c9f0*/  LDS.128 R88, [R2+0x324d0] ;  /* 0x0324d00002587984 */ /* 0x0000620000000c00 */
[----:B------:R-:W-:Y:S06]  /*2ca00*/  BAR.ARV 0x4, 0x180 ;  /* 0x0106000000007b1d */ /* 0x000fec0000002000 */
[----:B------:R-:W-:Y:S05]  /*2ca10*/  @P0 BRA `(.L_x_3800) ;  /* 0x0000003c00f40947 */ /* 0x000fea0003800000 */
[----:B------:R-:W2:Y:S04]  /*2ca20*/  LDL R0, [R1+0x520] ;  /* 0x0005200001007983 */ /* 0x000ea80000100800 */
[----:B------:R-:W3:Y:S04]  /*2ca30*/  LDL.128 R28, [R1+0x260] ;  /* 0x00026000011c7983 */ /* 0x000ee80000100c00 */
[----:B------:R-:W4:Y:S04]  /*2ca40*/  LDL.128 R24, [R1+0x270] ;  /* 0x0002700001187983 */ /* 0x000f280000100c00 */
[----:B------:R-:W4:Y:S04]  /*2ca50*/  LDL.128 R32, [R1+0x280] ;  /* 0x0002800001207983 */ /* 0x000f280000100c00 */
[----:B------:R-:W4:Y:S04]  /*2ca60*/  LDL.128 R12, [R1+0x290] ;  /* 0x00029000010c7983 */ /* 0x000f280000100c00 */
[----:B------:R-:W4:Y:S04]  /*2ca70*/  LDL.128 R4, [R1+0x2a0] ;  /* 0x0002a00001047983 */ /* 0x000f280000100c00 */
[----:B------:R-:W4:Y:S01]  /*2ca80*/  LDL.128 R8, [R1+0x2b0] ;  /* 0x0002b00001087983 */ /* 0x000f220000100c00 */
[C---:B------:R-:W-:Y:S01]  /*2ca90*/  ISETP.NE.AND P0, PT, R195.reuse, RZ, PT ;  /* 0x000000ffc300720c */ /* 0x040fe20003f05270 */
[----:B------:R-:W-:Y:S01]  /*2caa0*/  ULDC UR4, c[0x0][0xbd4] ;  /* 0x0002f50000047ab9 */ /* 0x000fe20000000800 */
[----:B------:R-:W0:Y:S02]  /*2cab0*/  S2R R3, SR_SWINHI ;  /* 0x0000000000037919 */ /* 0x000e240000002f00 */
[----:B------:R-:W-:Y:S01]  /*2cac0*/  SEL R195, R195, UR4, P0 ;  /* 0x00000004c3c37c07 */ /* 0x000fe20008000000 */
[----:B------:R-:W-:Y:S05]  /*2cad0*/  WARPSYNC.ALL ;  /* 0x0000000000007948 */ /* 0x000fea0003800000 */
[----:B------:R-:W4:Y:S01]  /*2cae0*/  LDL.128 R116, [R1+0x2c0] ;  /* 0x0002c00001747983 */ /* 0x000f220000100c00 */
[----:B------:R-:W-:Y:S01]  /*2caf0*/  ULDC.64 UR6, c[0x0][0xd08] ;  /* 0x0003420000067ab9 */ /* 0x000fe20000000a00 */
[----:B------:R-:W-:-:S02]  /*2cb00*/  ULDC.64 UR4, c[0x0][0xd00] ;  /* 0x0003400000047ab9 */ /* 0x000fc40000000a00 */
[----:B------:R-:W4:Y:S04]  /*2cb10*/  LDL.128 R108, [R1+0x2e0] ;  /* 0x0002e000016c7983 */ /* 0x000f280000100c00 */
[----:B------:R-:W4:Y:S04]  /*2cb20*/  LDL.128 R112, [R1+0x2d0] ;  /* 0x0002d00001707983 */ /* 0x000f280000100c00 */
[----:B------:R-:W4:Y:S04]  /*2cb30*/  LDL.128 R100, [R1+0x300] ;  /* 0x0003000001647983 */ /* 0x000f280000100c00 */
[----:B------:R-:W4:Y:S04]  /*2cb40*/  LDL.128 R104, [R1+0x2f0] ;  /* 0x0002f00001687983 */ /* 0x000f280000100c00 */
[----:B------:R-:W4:Y:S04]  /*2cb50*/  LDL.128 R92, [R1+0x320] ;  /* 0x00032000015c7983 */ /* 0x000f280000100c00 */
[----:B------:R-:W4:Y:S01]  /*2cb60*/  LDL.128 R96, [R1+0x310] ;  /* 0x0003100001607983 */ /* 0x000f220000100c00 */
[----:B------:R-:W-:-:S02]  /*2cb70*/  MOV R18, R2 ;  /* 0x0000000200127202 */ /* 0x000fc40000000f00 */
[----:B0-----:R-:W-:Y:S01]  /*2cb80*/  MOV R19, R3 ;  /* 0x0000000300137202 */ /* 0x001fe20000000f00 */
        /* <DEDUP_REMOVED lines=10> */
[----:B-----5:R-:W4:Y:S01]  /*2cc30*/  LDL.128 R44, [R1+0x3d0] ;  /* 0x0003d000012c7983 */ /* 0x020f220000100c00 */
[----:B--2---:R-:W-:Y:S01]  /*2cc40*/  IMAD.WIDE R20, R0, 0x2, R18 ;  /* 0x0000000200147825 */ /* 0x004fe200078e0212 */
[----:B---3--:R-:W-:-:S02]  /*2cc50*/  F2FP.F16.F32.PACK_AB R28, R29, R28 ;  /* 0x0000001c1d1c723e */ /* 0x008fc400000000ff */
[C---:B------:R-:W-:Y:S02]  /*2cc60*/  IADD3 R37, P3, R20.reuse, 0x20, RZ ;  /* 0x0000002014257810 */ /* 0x040fe40007f7e0ff */
[C---:B------:R-:W-:Y:S02]  /*2cc70*/  LOP3.LUT R41, R20.reuse, 0x380, RZ, 0xc0, !PT ;  /* 0x0000038014297812 */ /* 0x040fe400078ec0ff */
[----:B------:R-:W-:Y:S02]  /*2cc80*/  IADD3 R38, P2, R20, 0x40, RZ ;  /* 0x0000004014267810 */ /* 0x000fe40007f5e0ff */
[----:B------:R-:W-:Y:S02]  /*2cc90*/  LOP3.LUT R36, R37, 0x380, RZ, 0xc0, !PT ;  /* 0x0000038025247812 */ /* 0x000fe400078ec0ff */
[----:B------:R-:W-:Y:S02]  /*2cca0*/  SHF.R.U64 R41, R41, 0x3, RZ ;  /* 0x0000000329297819 */ /* 0x000fe400000012ff */
[----:B------:R-:W-:-:S02]  /*2ccb0*/  LOP3.LUT R0, R38, 0x380, RZ, 0xc0, !PT ;  /* 0x0000038026007812 */ /* 0x000fc400078ec0ff */
[----:B------:R-:W-:Y:S02]  /*2ccc0*/  SHF.R.U64 R36, R36, 0x3, RZ ;  /* 0x0000000324247819 */ /* 0x000fe400000012ff */
[----:B------:R-:W-:Y:S01]  /*2ccd0*/  LOP3.LUT R40, R41, R20, RZ, 0x3c, !PT ;  /* 0x0000001429287212 */ /* 0x000fe200078e3cff */
[--C-:B------:R-:W-:Y:S01]  /*2cce0*/  IMAD.MOV.U32 R41, RZ, RZ, R21.reuse ;  /* 0x000000ffff297224 */ /* 0x100fe200078e0015 */
[----:B------:R-:W-:Y:S02]  /*2ccf0*/  SHF.R.U64 R39, R0, 0x3, RZ ;  /* 0x0000000300277819 */ /* 0x000fe400000012ff */
[----:B------:R-:W-:Y:S01]  /*2cd00*/  LOP3.LUT R36, R36, R37, RZ, 0x3c, !PT ;  /* 0x0000002524247212 */ /* 0x000fe200078e3cff */
[--C-:B------:R-:W-:Y:S01]  /*2cd10*/  IMAD.X R37, RZ, RZ, R21.reuse, P3 ;  /* 0x000000ffff257224 */ /* 0x100fe200018e0615 */
[----:B------:R-:W-:Y:S01]  /*2cd20*/  LOP3.LUT R38, R39, R38, RZ, 0x3c, !PT ;  /* 0x0000002627267212 */ /* 0x000fe200078e3cff */
[----:B------:R-:W-:Y:S01]  /*2cd30*/  IMAD.X R39, RZ, RZ, R21, P2 ;  /* 0x000000ffff277224 */ /* 0x000fe200010e0615 */
[----:B------:R-:W-:-:S02]  /*2cd40*/  F2FP.F16.F32.PACK_AB R29, R31, R30 ;  /* 0x0000001e1f1d723e */ /* 0x000fc400000000ff */
[----:B------:R-:W-:Y:S02]  /*2cd50*/  MOV R40, R40 ;  /* 0x0000002800287202 */ /* 0x000fe40000000f00 */
[----:B----4-:R-:W-:Y:S02]  /*2cd60*/  F2FP.F16.F32.PACK_AB R30, R25, R24 ;  /* 0x00000018191e723e */ /* 0x010fe400000000ff */
[----:B------:R-:W-:Y:S01]  /*2cd70*/  F2FP.F16.F32.PACK_AB R31, R27, R26 ;  /* 0x0000001a1b1f723e */ /* 0x000fe200000000ff */
[----:B------:R-:W-:Y:S01]  /*2cd80*/  BAR.SYNC.DEFER_BLOCKING 0x1, 0x100 ;  /* 0x0044000000007b1d */ /* 0x000fe20000010000 */
[----:B------:R-:W-:Y:S02]  /*2cd90*/  MOV R36, R36 ;  /* 0x0000002400247202 */ /* 0x000fe40000000f00 */
[----:B------:R-:W-:Y:S02]  /*2cda0*/  F2FP.F16.F32.PACK_AB R24, R33, R32 ;  /* 0x000000202118723e */ /* 0x000fe400000000ff */
[----:B------:R-:W-:-:S02]  /*2cdb0*/  F2FP.F16.F32.PACK_AB R25, R35, R34 ;  /* 0x000000222319723e */ /* 0x000fc400000000ff */
[----:B------:R-:W-:Y:S01]  /*2cdc0*/  F2FP.F16.F32.PACK_AB R26, R13, R12 ;  /* 0x0000000c0d1a723e */ /* 0x000fe200000000ff */
[----:B------:R-:W2:Y:S01]  /*2cdd0*/  LDL.128 R32, [R1+0x400] ;  /* 0x0004000001207983 */ /* 0x000ea20000100c00 */
[----:B------:R-:W-:Y:S02]  /*2cde0*/  F2FP.F16.F32.PACK_AB R27, R15, R14 ;  /* 0x0000000e0f1b723e */ /* 0x000fe400000000ff */
[----:B------:R-:W-:Y:S01]  /*2cdf0*/  F2FP.F16.F32.PACK_AB R4, R5, R4 ;  /* 0x000000040504723e */ /* 0x000fe200000000ff */
[----:B------:R-:W3:Y:S01]  /*2ce00*/  LDL.128 R12, [R1+0x430] ;  /* 0x00043000010c7983 */ /* 0x000ee20000100c00 */
[----:B------:R-:W-:Y:S02]  /*2ce10*/  F2FP.F16.F32.PACK_AB R5, R7, R6 ;  /* 0x000000060705723e */ /* 0x000fe400000000ff */
[----:B------:R-:W-:Y:S02]  /*2ce20*/  MOV R0, R38 ;  /* 0x0000002600007202 */ /* 0x000fe40000000f00 */
[----:B------:R-:W-:-:S02]  /*2ce30*/  F2FP.F16.F32.PACK_AB R6, R9, R8 ;  /* 0x000000080906723e */ /* 0x000fc400000000ff */
[----:B------:R-:W-:Y:S02]  /*2ce40*/  F2FP.F16.F32.PACK_AB R7, R11, R10 ;  /* 0x0000000a0b07723e */ /* 0x000fe400000000ff */
[----:B------:R-:W4:Y:S01]  /*2ce50*/  LDL.128 R8, [R1+0x440] ;  /* 0x0004400001087983 */ /* 0x000f220000100c00 */
[C---:B------:R-:W-:Y:S02]  /*2ce60*/  IADD3 R135, P0, R20.reuse, 0x4000, RZ ;  /* 0x0000400014877810 */ /* 0x040fe40007f1e0ff */
[C---:B------:R-:W-:Y:S01]  /*2ce70*/  IADD3 R136, P1, R20.reuse, 0x60, RZ ;  /* 0x0000006014887810 */ /* 0x040fe20007f3e0ff */
[----:B------:R0:W-:Y:S01]  /*2ce80*/  STSM.16.M88.4 [R40], R28 ;  /* 0x0000001c28007844 */ /* 0x0001e20000000200 */
[----:B------:R-:W-:Y:S02]  /*2ce90*/  LOP3.LUT R134, R135, 0x380, RZ, 0xc0, !PT ;  /* 0x0000038087867812 */ /* 0x000fe400078ec0ff */
[----:B------:R-:W-:Y:S01]  /*2cea0*/  IADD3 R129, P5, R20, 0x4020, RZ ;  /* 0x0000402014817810 */ /* 0x000fe20007fbe0ff */
[----:B------:R1:W-:Y:S01]  /*2ceb0*/  STSM.16.M88.4 [R36], R24 ;  /* 0x0000001824007844 */ /* 0x0003e20000000200 */
[----:B------:R-:W-:Y:S01]  /*2cec0*/  SHF.R.U64 R134, R134, 0x3, RZ ;  /* 0x0000000386867819 */ /* 0x000fe200000012ff */
[----:B------:R-:W-:Y:S01]  /*2ced0*/  IMAD.X R137, RZ, RZ, R21, P1 ;  /* 0x000000ffff897224 */ /* 0x000fe200008e0615 */
[C---:B------:R-:W-:Y:S01]  /*2cee0*/  IADD3 R121, P4, R20.reuse, 0x4040, RZ ;  /* 0x0000404014797810 */ /* 0x040fe20007f9e0ff */
[----:B------:R1:W-:Y:S01]  /*2cef0*/  STSM.16.M88.4 [R0], R4 ;  /* 0x0000000400007844 */ /* 0x0003e20000000200 */
[----:B------:R-:W-:-:S02]  /*2cf00*/  IADD3 R123, P3, R20, 0x4060, RZ ;  /* 0x00004060147b7810 */ /* 0x000fc40007f7e0ff */
[----:B------:R-:W-:Y:S02]  /*2cf10*/  IADD3 R125, P2, R20, 0x8000, RZ ;  /* 0x00008000147d7810 */ /* 0x000fe40007f5e0ff */
[----:B------:R-:W-:Y:S02]  /*2cf20*/  LOP3.LUT R128, R129, 0x380, RZ, 0xc0, !PT ;  /* 0x0000038081807812 */ /* 0x000fe400078ec0ff */
[----:B------:R-:W-:Y:S01]  /*2cf30*/  LOP3.LUT R134, R134, R135, RZ, 0x3c, !PT ;  /* 0x0000008786867212 */ /* 0x000fe200078e3cff */
[----:B0-----:R-:W3:Y:S01]  /*2cf40*/  LDL.128 R40, [R1+0x3e0] ;  /* 0x0003e00001287983 */ /* 0x001ee20000100c00 */
[----:B------:R-:W-:Y:S01]  /*2cf50*/  LOP3.LUT R120, R121, 0x380, RZ, 0xc0, !PT ;  /* 0x0000038079787812 */ /* 0x000fe200078ec0ff */
[----:B------:R-:W-:Y:S01]  /*2cf60*/  IMAD.X R135, RZ, RZ, R21, P0 ;  /* 0x000000ffff877224 */ /* 0x000fe200000e0615 */
[----:B------:R-:W-:Y:S01]  /*2cf70*/  LOP3.LUT R122, R123, 0x380, RZ, 0xc0, !PT ;  /* 0x000003807b7a7812 */ /* 0x000fe200078ec0ff */
[----:B-1----:R-:W3:Y:S01]  /*2cf80*/  LDL.128 R36, [R1+0x3f0] ;  /* 0x0003f00001247983 */ /* 0x002ee20000100c00 */
[----:B------:R-:W-:-:S02]  /*2cf90*/  IADD3 R127, P1, R20, 0x8020, RZ ;  /* 0x00008020147f7810 */ /* 0x000fc40007f3e0ff */
[----:B------:R-:W-:Y:S01]  /*2cfa0*/  IADD3 R131, P0, R20, 0x8040, RZ ;  /* 0x0000804014837810 */ /* 0x000fe20007f1e0ff */
[----:B------:R-:W3:Y:S01]  /*2cfb0*/  LDL.128 R24, [R1+0x420] ;  /* 0x0004200001187983 */ /* 0x000ee20000100c00 */
[----:B------:R-:W-:Y:S02]  /*2cfc0*/  LOP3.LUT R124, R125, 0x380, RZ, 0xc0, !PT ;  /* 0x000003807d7c7812 */ /* 0x000fe400078ec0ff */
[----:B------:R-:W-:Y:S01]  /*2cfd0*/  SHF.R.U64 R128, R128, 0x3, RZ ;  /* 0x0000000380807819 */ /* 0x000fe200000012ff */
[----:B------:R-:W3:Y:S01]  /*2cfe0*/  LDL.128 R28, [R1+0x410] ;  /* 0x00041000011c7983 */ /* 0x000ee20000100c00 */
[----:B------:R-:W-:Y:S02]  /*2cff0*/  SHF.R.U64 R120, R120, 0x3, RZ ;  /* 0x0000000378787819 */ /* 0x000fe400000012ff */
[----:B------:R-:W-:Y:S01]  /*2d000*/  SHF.R.U64 R122, R122, 0x3, RZ ;  /* 0x000000037a7a7819 */ /* 0x000fe200000012ff */
[----:B------:R-:W3:Y:S01]  /*2d010*/  LDL.128 R4, [R1+0x450] ;  /* 0x0004500001047983 */ /* 0x000ee20000100c00 */
[----:B------:R-:W-:-:S02]  /*2d020*/  LOP3.LUT R126, R127, 0x380, RZ, 0xc0, !PT ;  /* 0x000003807f7e7812 */ /* 0x000fc400078ec0ff */
[----:B------:R-:W-:Y:S02]  /*2d030*/  LOP3.LUT R130, R131, 0x380, RZ, 0xc0, !PT ;  /* 0x0000038083827812 */ /* 0x000fe400078ec0ff */
[----:B------:R-:W-:Y:S02]  /*2d040*/  SHF.R.U64 R124, R124, 0x3, RZ ;  /* 0x000000037c7c7819 */ /* 0x000fe400000012ff */
[----:B------:R-:W-:Y:S02]  /*2d050*/  LOP3.LUT R3, R136, 0x380, RZ, 0xc0, !PT ;  /* 0x0000038088037812 */ /* 0x000fe400078ec0ff */
[----:B------:R-:W-:Y:S01]  /*2d060*/  LOP3.LUT R128, R128, R129, RZ, 0x3c, !PT ;  /* 0x0000008180807212 */ /* 0x000fe200078e3cff */
[--C-:B------:R-:W-:Y:S01]  /*2d070*/  IMAD.X R129, RZ, RZ, R21.reuse, P5 ;  /* 0x000000ffff817224 */ /* 0x100fe200028e0615 */
[----:B------:R-:W-:Y:S01]  /*2d080*/  LOP3.LUT R120, R120, R121, RZ, 0x3c, !PT ;  /* 0x0000007978787212 */ /* 0x000fe200078e3cff */
[--C-:B------:R-:W-:Y:S01]  /*2d090*/  IMAD.X R121, RZ, RZ, R21.reuse, P4 ;  /* 0x000000ffff797224 */ /* 0x100fe200020e0615 */
[----:B------:R-:W-:Y:S01]  /*2d0a0*/  LOP3.LUT R122, R122, R123, RZ, 0x3c, !PT ;  /* 0x0000007b7a7a7212 */ /* 0x000fe200078e3cff */
[----:B------:R-:W-:Y:S01]  /*2d0b0*/  IMAD.X R123, RZ, RZ, R21, P3 ;  /* 0x000000ffff7b7224 */ /* 0x000fe200018e0615 */
[----:B------:R-:W-:-:S02]  /*2d0c0*/  IADD3 R133, P5, R20, 0x8060, RZ ;  /* 0x0000806014857810 */ /* 0x000fc40007fbe0ff */
[----:B------:R-:W-:Y:S02]  /*2d0d0*/  SHF.R.U64 R126, R126, 0x3, RZ ;  /* 0x000000037e7e7819 */ /* 0x000fe400000012ff */
[----:B------:R-:W-:Y:S02]  /*2d0e0*/  SHF.R.U64 R130, R130, 0x3, RZ ;  /* 0x0000000382827819 */ /* 0x000fe400000012ff */
[----:B------:R-:W-:Y:S01]  /*2d0f0*/  LOP3.LUT R124, R124, R125, RZ, 0x3c, !PT ;  /* 0x0000007d7c7c7212 */ /* 0x000fe200078e3cff */
[----:B------:R-:W-:Y:S01]  /*2d100*/  IMAD.X R125, RZ, RZ, R21, P2 ;  /* 0x000000ffff7d7224 */ /* 0x000fe200010e0615 */
[C---:B------:R-:W-:Y:S02]  /*2d110*/  IADD3 R139, P4, R20.reuse, 0xc000, RZ ;  /* 0x0000c000148b7810 */ /* 0x040fe40007f9e0ff */
[----:B------:R-:W-:Y:S02]  /*2d120*/  SHF.R.U64 R3, R3, 0x3, RZ ;  /* 0x0000000303037819 */ /* 0x000fe400000012ff */
[----:B------:R-:W-:-:S02]  /*2d130*/  IADD3 R141, P3, R20, 0xc020, RZ ;  /* 0x0000c020148d7810 */ /* 0x000fc40007f7e0ff */
[----:B------:R-:W-:Y:S02]  /*2d140*/  IADD3 R143, P2, R20, 0xc040, RZ ;  /* 0x0000c040148f7810 */ /* 0x000fe40007f5e0ff */
[----:B------:R-:W-:Y:S02]  /*2d150*/  LOP3.LUT R132, R133, 0x380, RZ, 0xc0, !PT ;  /* 0x0000038085847812 */ /* 0x000fe400078ec0ff */
[----:B------:R-:W-:Y:S01]  /*2d160*/  LOP3.LUT R126, R126, R127, RZ, 0x3c, !PT ;  /* 0x0000007f7e7e7212 */ /* 0x000fe200078e3cff */
[--C-:B------:R-:W-:Y:S01]  /*2d170*/  IMAD.X R127, RZ, RZ, R21.reuse, P1 ;  /* 0x000000ffff7f7224 */ /* 0x100fe200008e0615 */
[----:B------:R-:W-:Y:S01]  /*2d180*/  LOP3.LUT R130, R130, R131, RZ, 0x3c, !PT ;  /* 0x0000008382827212 */ /* 0x000fe200078e3cff */
[----:B------:R-:W-:Y:S01]  /*2d190*/  IMAD.X R131, RZ, RZ, R21, P0 ;  /* 0x000000ffff837224 */ /* 0x000fe200000e0615 */
[----:B------:R-:W-:Y:S02]  /*2d1a0*/  LOP3.LUT R138, R139, 0x380, RZ, 0xc0, !PT ;  /* 0x000003808b8a7812 */ /* 0x000fe400078ec0ff */
[----:B------:R-:W-:-:S02]  /*2d1b0*/  LOP3.LUT R136, R3, R136, RZ, 0x3c, !PT ;  /* 0x0000008803887212 */ /* 0x000fc400078e3cff */
[----:B------:R-:W-:Y:S02]  /*2d1c0*/  LOP3.LUT R140, R141, 0x380, RZ, 0xc0, !PT ;  /* 0x000003808d8c7812 */ /* 0x000fe400078ec0ff */
[----:B------:R-:W-:Y:S02]  /*2d1d0*/  IADD3 R20, P1, R20, 0xc060, RZ ;  /* 0x0000c06014147810 */ /* 0x000fe40007f3e0ff */
[----:B------:R-:W-:Y:S02]  /*2d1e0*/  ISETP.NE.U32.AND P0, PT, RZ, UR6, PT ;  /* 0x00000006ff007c0c */ /* 0x000fe4000bf05070 */
[----:B------:R-:W-:Y:S02]  /*2d1f0*/  LOP3.LUT R142, R143, 0x380, RZ, 0xc0, !PT ;  /* 0x000003808f8e7812 */ /* 0x000fe400078ec0ff */
[----:B------:R-:W-:Y:S02]  /*2d200*/  SHF.R.U64 R132, R132, 0x3, RZ ;  /* 0x0000000384847819 */ /* 0x000fe400000012ff */
[----:B------:R-:W-:-:S02]  /*2d210*/  F2FP.F16.F32.PACK_AB R116, R117, R116 ;  /* 0x000000747574723e */ /* 0x000fc400000000ff */
[----:B------:R-:W-:Y:S02]  /*2d220*/  SHF.R.U64 R138, R138, 0x3, RZ ;  /* 0x000000038a8a7819 */ /* 0x000fe400000012ff */
[----:B------:R-:W-:Y:S02]  /*2d230*/  F2FP.F16.F32.PACK_AB R117, R119, R118 ;  /* 0x000000767775723e */ /* 0x000fe400000000ff */
[----:B------:R-:W-:Y:S02]  /*2d240*/  F2FP.F16.F32.PACK_AB R108, R109, R108 ;  /* 0x0000006c6d6c723e */ /* 0x000fe400000000ff */
[----:B------:R-:W-:Y:S02]  /*2d250*/  SHF.R.U64 R140, R140, 0x3, RZ ;  /* 0x000000038c8c7819 */ /* 0x000fe400000012ff */
[----:B------:R-:W-:Y:S02]  /*2d260*/  MOV R136, R136 ;  /* 0x0000008800887202 */ /* 0x000fe40000000f00 */
[----:B------:R-:W-:-:S02]  /*2d270*/  LOP3.LUT R0, R20, 0x380, RZ, 0xc0, !PT ;  /* 0x0000038014007812 */ /* 0x000fc400078ec0ff */
[----:B------:R-:W-:Y:S02]  /*2d280*/  F2FP.F16.F32.PACK_AB R118, R113, R112 ;  /* 0x000000707176723e */ /* 0x000fe400000000ff */
[----:B------:R-:W-:Y:S02]  /*2d290*/  F2FP.F16.F32.PACK_AB R119, R115, R114 ;  /* 0x000000727377723e */ /* 0x000fe400000000ff */
[----:B------:R-:W-:Y:S02]  /*2d2a0*/  F2FP.F16.F32.PACK_AB R109, R111, R110 ;  /* 0x0000006e6f6d723e */ /* 0x000fe400000000ff */
[----:B------:R-:W-:Y:S02]  /*2d2b0*/  F2FP.F16.F32.PACK_AB R100, R101, R100 ;  /* 0x000000646564723e */ /* 0x000fe400000000ff */
[----:B------:R-:W-:Y:S02]  /*2d2c0*/  ISETP.NE.AND.EX P0, PT, RZ, UR7, PT, P0 ;  /* 0x00000007ff007c0c */ /* 0x000fe4000bf05300 */
[----:B------:R-:W-:-:S02]  /*2d2d0*/  SHF.R.U64 R142, R142, 0x3, RZ ;  /* 0x000000038e8e7819 */ /* 0x000fc400000012ff */
[----:B------:R-:W-:Y:S02]  /*2d2e0*/  MOV R134, R134 ;  /* 0x0000008600867202 */ /* 0x000fe40000000f00 */
[----:B------:R-:W-:Y:S02]  /*2d2f0*/  F2FP.F16.F32.PACK_AB R110, R105, R104 ;  /* 0x00000068696e723e */ /* 0x000fe400000000ff */
[----:B------:R-:W-:Y:S02]  /*2d300*/  F2FP.F16.F32.PACK_AB R111, R107, R106 ;  /* 0x0000006a6b6f723e */ /* 0x000fe400000000ff */
[----:B------:R-:W-:Y:S02]  /*2d310*/  F2FP.F16.F32.PACK_AB R101, R103, R102 ;  /* 0x000000666765723e */ /* 0x000fe400000000ff */
[----:B------:R-:W-:Y:S02]  /*2d320*/  F2FP.F16.F32.PACK_AB R92, R93, R92 ;  /* 0x0000005c5d5c723e */ /* 0x000fe400000000ff */
[----:B------:R-:W-:Y:S01]  /*2d330*/  LOP3.LUT R132, R132, R133, RZ, 0x3c, !PT ;  /* 0x0000008584847212 */ /* 0x000fe200078e3cff */
[----:B------:R-:W-:Y:S01]  /*2d340*/  IMAD.X R133, RZ, RZ, R21, P5 ;  /* 0x000000ffff857224 */ /* 0x000fe200028e0615 */
[----:B------:R-:W-:-:S02]  /*2d350*/  MOV R128, R128 ;  /* 0x0000008000807202 */ /* 0x000fc40000000f00 */
        /* <DEDUP_REMOVED lines=10> */
[----:B------:R-:W-:Y:S01]  /*2d400*/  F2FP.F16.F32.PACK_AB R72, R73, R72 ;  /* 0x000000484948723e */ /* 0x000fe200000000ff */
[----:B------:R0:W-:Y:S01]  /*2d410*/  STSM.16.M88.4 [R136], R116 ;  /* 0x0000007488007844 */ /* 0x0001e20000000200 */
[----:B------:R-:W-:Y:S01]  /*2d420*/  LOP3.LUT R140, R140, R141, RZ, 0x3c, !PT ;  /* 0x0000008d8c8c7212 */ /* 0x000fe200078e3cff */
[----:B------:R-:W-:Y:S01]  /*2d430*/  IMAD.X R141, RZ, RZ, R21, P3 ;  /* 0x000000ffff8d7224 */ /* 0x000fe200018e0615 */
[----:B------:R-:W-:-:S02]  /*2d440*/  SHF.R.U64 R0, R0, 0x3, RZ ;  /* 0x0000000300007819 */ /* 0x000fc400000012ff */
[----:B------:R-:W-:Y:S02]  /*2d450*/  MOV R122, R122 ;  /* 0x0000007a007a7202 */ /* 0x000fe40000000f00 */
[----:B------:R-:W-:Y:S02]  /*2d460*/  F2FP.F16.F32.PACK_AB R82, R77, R76 ;  /* 0x0000004c4d52723e */ /* 0x000fe400000000ff */
[----:B------:R-:W-:Y:S02]  /*2d470*/  F2FP.F16.F32.PACK_AB R83, R79, R78 ;  /* 0x0000004e4f53723e */ /* 0x000fe400000000ff */
[----:B------:R-:W-:Y:S02]  /*2d480*/  F2FP.F16.F32.PACK_AB R73, R75, R74 ;  /* 0x0000004a4b49723e */ /* 0x000fe400000000ff */
[----:B------:R-:W-:Y:S01]  /*2d490*/  F2FP.F16.F32.PACK_AB R64, R65, R64 ;  /* 0x000000404140723e */ /* 0x000fe200000000ff */
[----:B------:R0:W-:Y:S01]  /*2d4a0*/  STSM.16.M88.4 [R134], R108 ;  /* 0x0000006c86007844 */ /* 0x0001e20000000200 */
[----:B------:R-:W-:Y:S01]  /*2d4b0*/  LOP3.LUT R142, R142, R143, RZ, 0x3c, !PT ;  /* 0x0000008f8e8e7212 */ /* 0x000fe200078e3cff */
[----:B------:R-:W-:Y:S01]  /*2d4c0*/  IMAD.X R143, RZ, RZ, R21, P2 ;  /* 0x000000ffff8f7224 */ /* 0x000fe200010e0615 */
[----:B------:R-:W-:-:S02]  /*2d4d0*/  MOV R124, R124 ;  /* 0x0000007c007c7202 */ /* 0x000fc40000000f00 */
[----:B------:R-:W-:Y:S02]  /*2d4e0*/  F2FP.F16.F32.PACK_AB R74, R69, R68 ;  /* 0x00000044454a723e */ /* 0x000fe400000000ff */
[----:B------:R-:W-:Y:S02]  /*2d4f0*/  F2FP.F16.F32.PACK_AB R75, R71, R70 ;  /* 0x00000046474b723e */ /* 0x000fe400000000ff */
[----:B------:R-:W-:Y:S02]  /*2d500*/  F2FP.F16.F32.PACK_AB R65, R67, R66 ;  /* 0x000000424341723e */ /* 0x000fe400000000ff */
[----:B------:R-:W-:Y:S01]  /*2d510*/  F2FP.F16.F32.PACK_AB R56, R57, R56 ;  /* 0x000000383938723e */ /* 0x000fe200000000ff */
[----:B------:R-:W-:Y:S01]  /*2d520*/  IMAD.X R21, RZ, RZ, R21, P1 ;  /* 0x000000ffff157224 */ /* 0x000fe200008e0615 */
[----:B------:R-:W-:Y:S01]  /*2d530*/  MOV R126, R126 ;  /* 0x0000007e007e7202 */ /* 0x000fe20000000f00 */
[----:B------:R0:W-:Y:S01]  /*2d540*/  STSM.16.M88.4 [R128], R100 ;  /* 0x0000006480007844 */ /* 0x0001e20000000200 */
[----:B------:R-:W-:-:S02]  /*2d550*/  F2FP.F16.F32.PACK_AB R66, R61, R60 ;  /* 0x0000003c3d42723e */ /* 0x000fc400000000ff */
[----:B------:R-:W-:Y:S02]  /*2d560*/  F2FP.F16.F32.PACK_AB R67, R63, R62 ;  /* 0x0000003e3f43723e */ /* 0x000fe400000000ff */
[----:B------:R-:W-:Y:S02]  /*2d570*/  F2FP.F16.F32.PACK_AB R57, R59, R58 ;  /* 0x0000003a3b39723e */ /* 0x000fe400000000ff */
[----:B------:R-:W-:Y:S01]  /*2d580*/  F2FP.F16.F32.PACK_AB R48, R49, R48 ;  /* 0x000000303130723e */ /* 0x000fe200000000ff */
[----:B------:R0:W-:Y:S01]  /*2d590*/  STSM.16.M88.4 [R120], R92 ;  /* 0x0000005c78007844 */ /* 0x0001e20000000200 */
[----:B------:R-:W-:Y:S02]  /*2d5a0*/  MOV R130, R130 ;  /* 0x0000008200827202 */ /* 0x000fe40000000f00 */
[----:B------:R-:W-:Y:S02]  /*2d5b0*/  F2FP.F16.F32.PACK_AB R58, R53, R52 ;  /* 0x00000034353a723e */ /* 0x000fe400000000ff */
[----:B------:R-:W-:-:S02]  /*2d5c0*/  F2FP.F16.F32.PACK_AB R59, R55, R54 ;  /* 0x00000036373b723e */ /* 0x000fc400000000ff */
[----:B------:R-:W-:Y:S01]  /*2d5d0*/  F2FP.F16.F32.PACK_AB R49, R51, R50 ;  /* 0x000000323331723e */ /* 0x000fe200000000ff */
[----:B------:R0:W-:Y:S01]  /*2d5e0*/  STSM.16.M88.4 [R122], R80 ;  /* 0x000000507a007844 */ /* 0x0001e20000000200 */
[----:B------:R-:W-:Y:S02]  /*2d5f0*/  LOP3.LUT R20, R0, R20, RZ, 0x3c, !PT ;  /* 0x0000001400147212 */ /* 0x000fe400078e3cff */
[----:B------:R-:W-:Y:S02]  /*2d600*/  MOV R132, R132 ;  /* 0x0000008400847202 */ /* 0x000fe40000000f00 */
[----:B------:R-:W-:Y:S02]  /*2d610*/  F2FP.F16.F32.PACK_AB R50, R45, R44 ;  /* 0x0000002c2d32723e */ /* 0x000fe400000000ff */
[----:B------:R-:W-:Y:S01]  /*2d620*/  F2FP.F16.F32.PACK_AB R51, R47, R46 ;  /* 0x0000002e2f33723e */ /* 0x000fe200000000ff */
[----:B------:R0:W-:Y:S01]  /*2d630*/  STSM.16.M88.4 [R124], R72 ;  /* 0x000000487c007844 */ /* 0x0001e20000000200 */
[----:B------:R-:W-:Y:S01]  /*2d640*/  MOV R138, R138 ;  /* 0x0000008a008a7202 */ /* 0x000fe20000000f00 */
[----:B------:R-:W1:Y:S01]  /*2d650*/  LDC.64 R44, c[0x0][0xd00] ;  /* 0x00034000ff2c7b82 */ /* 0x000e620000000a00 */
[----:B------:R-:W-:Y:S01]  /*2d660*/  MOV R140, R140 ;  /* 0x0000008c008c7202 */ /* 0x000fe20000000f00 */
[----:B------:R0:W-:Y:S01]  /*2d670*/  STSM.16.M88.4 [R126], R64 ;  /* 0x000000407e007844 */ /* 0x0001e20000000200 */
[----:B------:R-:W-:-:S02]  /*2d680*/  MOV R142, R142 ;  /* 0x0000008e008e7202 */ /* 0x000fc40000000f00 */
[----:B------:R-:W-:Y:S01]  /*2d690*/  MOV R20, R20 ;  /* 0x0000001400147202 */ /* 0x000fe20000000f00 */
[----:B------:R0:W-:Y:S04]  /*2d6a0*/  STSM.16.M88.4 [R130], R56 ;  /* 0x0000003882007844 */ /* 0x0001e80000000200 */
[----:B------:R0:W-:Y:S01]  /*2d6b0*/  STSM.16.M88.4 [R132], R48 ;  /* 0x0000003084007844 */ /* 0x0001e20000000200 */
[----:B------:R-:W-:-:S04]  /*2d6c0*/  ISETP.NE.U32.AND P1, PT, RZ, UR4, PT ;  /* 0x00000004ff007c0c */ /* 0x000fc8000bf25070 */
[----:B------:R-:W-:Y:S01]  /*2d6d0*/  ISETP.NE.AND.EX P1, PT, RZ, UR5, PT, P1 ;  /* 0x00000005ff007c0c */ /* 0x000fe2000bf25310 */
[----:B------:R-:W-:Y:S01]  /*2d6e0*/  ULDC UR6, c[0x0][0xb88] ;  /* 0x0002e20000067ab9 */ /* 0x000fe20000000800 */
[----:B------:R-:W-:Y:S02]  /*2d6f0*/  IMAD.MOV.U32 R3, RZ, RZ, RZ ;  /* 0x000000ffff037224 */ /* 0x000fe400078e00ff */
[----:B-1----:R-:W-:Y:S01]  /*2d700*/  IMAD.WIDE R44, R198, 0x4, R44 ;  /* 0x00000004c62c7825 */ /* 0x002fe200078e022c */
[----:B--2---:R-:W-:Y:S02]  /*2d710*/  F2FP.F16.F32.PACK_AB R32, R33, R32 ;  /* 0x000000202120723e */ /* 0x004fe400000000ff */
[----:B------:R-:W-:Y:S02]  /*2d720*/  F2FP.F16.F32.PACK_AB R33, R35, R34 ;  /* 0x000000222321723e */ /* 0x000fe400000000ff */
[----:B----4-:R-:W-:Y:S02]  /*2d730*/  F2FP.F16.F32.PACK_AB R8, R9, R8 ;  /* 0x000000080908723e */ /* 0x010fe400000000ff */
[----:B------:R-:W-:-:S02]  /*2d740*/  F2FP.F16.F32.PACK_AB R9, R11, R10 ;  /* 0x0000000a0b09723e */ /* 0x000fc400000000ff */
[----:B---3--:R-:W-:Y:S02]  /*2d750*/  F2FP.F16.F32.PACK_AB R40, R41, R40 ;  /* 0x000000282928723e */ /* 0x008fe400000000ff */
        /* <DEDUP_REMOVED lines=11> */
[----:B------:R-:W1:Y:S01]  /*2d810*/  @P0 LDC.64 R4, c[0x0][0xd08] ;  /* 0x00034200ff040b82 */ /* 0x000e620000000a00 */
[----:B------:R0:W-:Y:S04]  /*2d820*/  STSM.16.M88.4 [R138], R40 ;  /* 0x000000288a007844 */ /* 0x0001e80000000200 */
[----:B------:R0:W-:Y:S03]  /*2d830*/  STSM.16.M88.4 [R140], R32 ;  /* 0x000000208c007844 */ /* 0x0001e60000000200 */
[----:B------:R-:W2:Y:S01]  /*2d840*/  LDC R12, c[0x0][0xce8] ;  /* 0x00033a00ff0c7b82 */ /* 0x000ea20000000800 */
[----:B------:R0:W-:Y:S04]  /*2d850*/  STSM.16.M88.4 [R142], R24 ;  /* 0x000000188e007844 */ /* 0x0001e80000000200 */
[----:B------:R0:W-:Y:S03]  /*2d860*/  STSM.16.M88.4 [R20], R8 ;  /* 0x0000000814007844 */ /* 0x0001e60000000200 */
[----:B------:R-:W-:Y:S01]  /*2d870*/  BAR.SYNC.DEFER_BLOCKING 0x1, 0x100 ;  /* 0x0044000000007b1d */ /* 0x000fe20000010000 */
[----:B------:R-:W-:-:S02]  /*2d880*/  IMAD.U32 R7, RZ, RZ, UR6 ;  /* 0x00000006ff077e24 */ /* 0x000fc4000f8e00ff */
[----:B-1----:R-:W-:-:S03]  /*2d890*/  @P0 IMAD.WIDE R4, R198, 0x4, R4 ;  /* 0x00000004c6040825 */ /* 0x002fc600078e0204 */
[----:B------:R0:W5:Y:S04]  /*2d8a0*/  @P1 LDG.E R3, desc[UR42][R44.64] ;  /* 0x0000002a2c031981 */ /* 0x000168000c1e1900 */
[----:B------:R0:W5:Y:S01]  /*2d8b0*/  @P0 LDG.E R7, desc[UR42][R4.64] ;  /* 0x0000002a04070981 */ /* 0x000162000c1e1900 */
[----:B------:R-:W-:Y:S05]  /*2d8c0*/  @P0 BRA `(.L_x_3801) ;  /* 0x0000000000100947 */ /* 0x000fea0003800000 */
[----:B------:R-:W-:Y:S05]  /*2d8d0*/  @!P1 BRA `(.L_x_3801) ;  /* 0x00000000000c9947 */ /* 0x000fea0003800000 */
[----:B------:R-:W3:Y:S04]  /*2d8e0*/  LDG.E R0, desc[UR42][R44.64] ;  /* 0x0000002a2c007981 */ /* 0x000ee8000c1e1900 */
[----:B-----5:R-:W3:Y:S02]  /*2d8f0*/  LDG.E R7, desc[UR42][R44.64+0x4] ;  /* 0x0000042a2c077981 */ /* 0x020ee4000c1e1900 */
[----:B---3--:R-:W-:-:S07]  /*2d900*/  IMAD.IADD R7, R7, 0x1, -R0 ;  /* 0x0000000107077824 */ /* 0x008fce00078e0a00 */
.L_x_3801:
[----:B------:R-:W3:Y:S04]  /*2d910*/  LDL R0, [R1+0x514] ;  /* 0x0005140001007983 */ /* 0x000ee80000100800 */
[----:B0-----:R-:W4:Y:S01]  /*2d920*/  LDL R26, [R1+0x51c] ;  /* 0x00051c00011a7983 */ /* 0x001f220000100800 */
[----:B------:R-:W-:Y:S01]  /*2d930*/  IMAD.IADD R37, R196, 0x1, R194 ;  /* 0x00000001c4257824 */ /* 0x000fe200078e02c2 */
[----:B------:R-:W-:Y:S01]  /*2d940*/  ISETP.GT.AND P3, PT, R195, 0x1, PT ;  /* 0x00000001c300780c */ /* 0x000fe20003f64270 */
[----:B------:R-:W-:Y:S01]  /*2d950*/  IMAD.MOV.U32 R13, RZ, RZ, 0xab8 ;  /* 0x00000ab8ff0d7424 */ /* 0x000fe200078e00ff */
[----:B--2---:R-:W-:Y:S01]  /*2d960*/  ISETP.NE.AND P2, PT, R12, 0x1, PT ;  /* 0x000000010c00780c */ /* 0x004fe20003f45270 */
[----:B------:R-:W0:Y:S03]  /*2d970*/  LDC.64 R20, c[0x0][0xca8] ;  /* 0x00032a00ff147b82 */ /* 0x000e260000000a00 */
[----:B------:R-:W-:-:S05]  /*2d980*/  SEL R13, R13, 0xa78, P3 ;  /* 0x00000a780d0d7807 */ /* 0x000fca0001800000 */
[----:B------:R-:W1:Y:S08]  /*2d990*/  LDC.64 R10, c[0x0][R13+0x218] ;  /* 0x000086000d0a7b82 */ /* 0x000e700000000a00 */
[----:B------:R-:W2:Y:S08]  /*2d9a0*/  LDC.64 R4, c[0x0][R13+0x228] ;  /* 0x00008a000d047b82 */ /* 0x000eb00000000a00 */
[----:B------:R2:W2:Y:S01]  /*2d9b0*/  LDC.64 R8, c[0x0][R13+0x210] ;  /* 0x000084000d087b82 */ /* 0x0004a20000000a00 */
[----:B------:R-:W-:-:S07]  /*2d9c0*/  ISETP.NE.U32.AND P1, PT, RZ, UR4, PT ;  /* 0x00000004ff007c0c */ /* 0x000fce000bf25070 */
[----:B------:R-:W1:Y:S01]  /*2d9d0*/  @P2 LDC R14, c[0x0][0xcec] ;  /* 0x00033b00ff0e2b82 */ /* 0x000e620000000800 */
[----:B------:R-:W-:-:S07]  /*2d9e0*/  ISETP.NE.AND.EX P1, PT, RZ, UR5, PT, P1 ;  /* 0x00000005ff007c0c */ /* 0x000fce000bf25310 */
[----:B------:R-:W2:Y:S01]  /*2d9f0*/  @P2 LDC R33, c[0x0][0xcf0] ;  /* 0x00033c00ff212b82 */ /* 0x000ea20000000800 */
[----:B------:R-:W-:Y:S02]  /*2da00*/  SHF.R.S32.HI R24, RZ, 0x1f, R198 ;  /* 0x0000001fff187819 */ /* 0x000fe400000114c6 */
[----:B------:R-:W-:Y:S02]  /*2da10*/  SEL R15, R198, RZ, !P1 ;  /* 0x000000ffc60f7207 */ /* 0x000fe40004800000 */
[----:B---3--:R-:W-:Y:S01]  /*2da20*/  LOP3.LUT P0, RZ, R0, 0x3, RZ, 0xc0, !PT ;  /* 0x0000000300ff7812 */ /* 0x008fe2000780c0ff */
[----:B-----5:R-:W-:Y:S02]  /*2da30*/  IMAD R0, R7, R12, RZ ;  /* 0x0000000c07007224 */ /* 0x020fe400078e02ff */
[----:B0-----:R-:W0:Y:S03]  /*2da40*/  @!P3 LDC R20, c[0x0][0xc50] ;  /* 0x00031400ff14bb82 */ /* 0x001e260000000800 */
[----:B------:R-:W-:Y:S01]  /*2da50*/  ISETP.GE.OR P4, PT, R37, R0, P0 ;  /* 0x000000002500720c */ /* 0x000fe20000786670 */
[----:B----4-:R-:W-:-:S04]  /*2da60*/  IMAD.IADD R35, R26, 0x1, R194 ;  /* 0x000000011a237824 */ /* 0x010fc800078e02c2 */
[----:B------:R-:W3:Y:S08]  /*2da70*/  @!P3 LDC R21, c[0x0][0xc54] ;  /* 0x00031500ff15bb82 */ /* 0x000ef00000000800 */
[----:B------:R-:W4:Y:S01]  /*2da80*/  @!P4 LDL R27, [R1+0x240] ;  /* 0x00024000011bc983 */ /* 0x000f220000100800 */
[----:B------:R-:W2:Y:S01]  /*2da90*/  LDC.64 R6, c[0x0][R13+0x220] ;  /* 0x000088000d067b82 */ /* 0x000ea20000000a00 */
[----:B------:R-:W-:Y:S01]  /*2daa0*/  SEL R25, R24, RZ, !P1 ;  /* 0x000000ff18197207 */ /* 0x000fe20004800000 */
[----:B-1----:R-:W-:-:S04]  /*2dab0*/  @P2 IMAD.HI.U32 R14, R35, R14, RZ ;  /* 0x0000000e230e2227 */ /* 0x002fc800078e00ff */
[-C--:B------:R-:W-:Y:S02]  /*2dac0*/  IMAD R29, R11, R193.reuse, RZ ;  /* 0x000000c10b1d7224 */ /* 0x080fe400078e02ff */
[----:B------:R-:W-:-:S04]  /*2dad0*/  IMAD.WIDE.U32 R10, R10, R193, RZ ;  /* 0x000000c10a0a7225 */ /* 0x000fc800078e00ff */
[----:B------:R-:W-:Y:S02]  /*2dae0*/  IMAD.IADD R29, R11, 0x1, R29 ;  /* 0x000000010b1d7824 */ /* 0x000fe400078e021d */
[----:B--2---:R-:W-:-:S04]  /*2daf0*/  IMAD R7, R7, R15, RZ ;  /* 0x0000000f07077224 */ /* 0x004fc800078e02ff */
[C---:B------:R-:W-:Y:S01]  /*2db00*/  IMAD R31, R6.reuse, R25, R7 ;  /* 0x00000019061f7224 */ /* 0x040fe200078e0207 */
[----:B------:R-:W-:Y:S01]  /*2db10*/  SEL R25, R203, RZ, P3 ;  /* 0x000000ffcb197207 */ /* 0x000fe20001800000 */
[----:B------:R-:W-:-:S04]  /*2db20*/  IMAD.WIDE.U32 R6, R6, R15, RZ ;  /* 0x0000000f06067225 */ /* 0x000fc800078e00ff */
[----:B------:R-:W-:Y:S01]  /*2db30*/  IMAD.IADD R31, R7, 0x1, R31 ;  /* 0x00000001071f7824 */ /* 0x000fe200078e021f */
[----:B------:R-:W-:Y:S01]  /*2db40*/  IADD3 R6, P1, P5, R6, R10, R3 ;  /* 0x0000000a06067210 */ /* 0x000fe20007d3e003 */
[----:B------:R-:W-:Y:S01]  /*2db50*/  IMAD.MOV.U32 R7, RZ, RZ, R35 ;  /* 0x000000ffff077224 */ /* 0x000fe200078e0023 */
[----:B------:R-:W-:Y:S01]  /*2db60*/  @P2 SHF.R.U32.HI R7, RZ, R33, R14 ;  /* 0x00000021ff072219 */ /* 0x000fe2000001160e */
[-C--:B------:R-:W-:Y:S01]  /*2db70*/  IMAD R11, R5, R25.reuse, RZ ;  /* 0x00000019050b7224 */ /* 0x080fe200078e02ff */
[----:B------:R-:W-:Y:S01]  /*2db80*/  SHF.R.S32.HI R10, RZ, 0x1f, R3 ;  /* 0x0000001fff0a7819 */ /* 0x000fe20000011403 */
[----:B------:R-:W-:-:S03]  /*2db90*/  IMAD.WIDE.U32 R4, R4, R25, RZ ;  /* 0x0000001904047225 */ /* 0x000fc600078e00ff */
[----:B------:R-:W-:Y:S01]  /*2dba0*/  IADD3.X R14, R31, R29, R10, P1, P5 ;  /* 0x0000001d1f0e7210 */ /* 0x000fe20000fea40a */
[----:B------:R-:W-:Y:S01]  /*2dbb0*/  IMAD.MOV R13, RZ, RZ, -R7 ;  /* 0x000000ffff0d7224 */ /* 0x000fe200078e0a07 */
[----:B------:R-:W-:Y:S01]  /*2dbc0*/  IADD3 R4, P1, P5, R7, R6, R4 ;  /* 0x0000000607047210 */ /* 0x000fe20007d3e004 */
[----:B------:R-:W-:Y:S01]  /*2dbd0*/  IMAD.IADD R11, R5, 0x1, R11 ;  /* 0x00000001050b7824 */ /* 0x000fe200078e020b */
[----:B------:R-:W-:Y:S01]  /*2dbe0*/  SHF.R.S32.HI R5, RZ, 0x1f, R7 ;  /* 0x0000001fff057819 */ /* 0x000fe20000011407 */
[----:B------:R-:W-:Y:S02]  /*2dbf0*/  IMAD R7, R12, R13, R35 ;  /* 0x0000000d0c077224 */ /* 0x000fe400078e0223 */
[----:B------:R-:W-:Y:S01]  /*2dc00*/  VIADD R25, R37, 0x8 ;  /* 0x0000000825197836 */ /* 0x000fe20000000000 */
[----:B------:R-:W-:Y:S01]  /*2dc10*/  IADD3.X R5, R5, R14, R11, P1, P5 ;  /* 0x0000000e05057210 */ /* 0x000fe20000fea40b */
[----:B------:R-:W-:Y:S01]  /*2dc20*/  IMAD R6, R9, R7, RZ ;  /* 0x0000000709067224 */ /* 0x000fe200078e02ff */
[----:B------:R-:W-:-:S02]  /*2dc30*/  SHF.R.S32.HI R11, RZ, 0x1f, R7 ;  /* 0x0000001fff0b7819 */ /* 0x000fc40000011407 */
[----:B------:R-:W-:Y:S01]  /*2dc40*/  ISETP.GE.OR P0, PT, R25, R0, P0 ;  /* 0x000000001900720c */ /* 0x000fe20000706670 */
[----:B------:R-:W-:-:S04]  /*2dc50*/  IMAD.WIDE.U32 R4, R8, R7, R4 ;  /* 0x0000000708047225 */ /* 0x000fc800078e0004 */
[----:B------:R-:W-:Y:S01]  /*2dc60*/  IMAD R11, R8, R11, R6 ;  /* 0x0000000b080b7224 */ /* 0x000fe200078e0206 */
[----:B0-----:R-:W-:-:S03]  /*2dc70*/  LEA R20, P1, R4, R20, 0x2 ;  /* 0x0000001404147211 */ /* 0x001fc600078210ff */
[----:B------:R-:W-:Y:S02]  /*2dc80*/  IMAD.IADD R5, R5, 0x1, R11 ;  /* 0x0000000105057824 */ /* 0x000fe400078e020b */
[----:B------:R-:W-:Y:S03]  /*2dc90*/  SHFL.IDX PT, R6, R20, RZ, 0x1c1f ;  /* 0x001c1fff14067589 */ /* 0x000fe600000e0000 */
[----:B---3--:R-:W-:-:S05]  /*2dca0*/  LEA.HI.X R21, R4, R21, R5, 0x2, P1 ;  /* 0x0000001504157211 */ /* 0x008fca00008f1405 */
[----:B------:R-:W4:Y:S04]  /*2dcb0*/  SHFL.IDX PT, R7, R21, RZ, 0x1c1f ;  /* 0x001c1fff15077589 */ /* 0x000f2800000e0000 */
[----:B----4-:R-:W-:Y:S04]  /*2dcc0*/  @!P4 ST.E desc[UR42][R6.64], R27 ;  /* 0x0000001b0600c985 */ /* 0x010fe8000c10192a */
[----:B------:R-:W2:Y:S04]  /*2dcd0*/  @!P0 LDL R9, [R1+0x244] ;  /* 0x0002440001098983 */ /* 0x000ea80000100800 */
[----:B------:R-:W-:Y:S04]  /*2dce0*/  SHFL.IDX PT, R4, R20, 0x1, 0x1c1f ;  /* 0x003c1f0014047f89 */ /* 0x000fe800000e0000 */
[----:B------:R-:W2:Y:S04]  /*2dcf0*/  SHFL.IDX PT, R5, R21, 0x1, 0x1c1f ;  /* 0x003c1f0015057f89 */ /* 0x000ea800000e0000 */
[----:B--2---:R0:W-:Y:S01]  /*2dd00*/  @!P0 ST.E desc[UR42][R4.64], R9 ;  /* 0x0000000904008985 */ /* 0x0041e2000c10192a */
[----:B------:R-:W-:Y:S05]  /*2dd10*/  @P3 BRA `(.L_x_3802) ;  /* 0x0000000c00e83947 */ /* 0x000fea0003800000 */
[----:B------:R-:W2:Y:S01]  /*2dd20*/  LDL R84, [R1+0x47c] ;  /* 0x00047c0001547983 */ /* 0x000ea20000100800 */
[----:B------:R-:W1:Y:S01]  /*2dd30*/  @P2 LDC R13, c[0x0][0xcec] ;  /* 0x00033b00ff0d2b82 */ /* 0x000e620000000800 */
[----:B------:R-:W-:Y:S02]  /*2dd40*/  ULDC.64 UR4, c[0x0][0xba0] ;  /* 0x0002e80000047ab9 */ /* 0x000fe40000000a00 */
[----:B------:R-:W3:Y:S01]  /*2dd50*/  LDL R85, [R1+0x490] ;  /* 0x0004900001557983 */ /* 0x000ee20000100800 */
[----:B------:R-:W-:Y:S02]  /*2dd60*/  IMAD R10, R10, UR4, RZ ;  /* 0x000000040a0a7c24 */ /* 0x000fe4000f8e02ff */
[----:B0-----:R-:W-:-:S04]  /*2dd70*/  IMAD.WIDE.U32 R8, R3, UR4, RZ ;  /* 0x0000000403087c25 */ /* 0x001fc8000f8e00ff */
[----:B------:R-:W-:Y:S01]  /*2dd80*/  IMAD R11, R3, UR5, R10 ;  /* 0x00000005030b7c24 */ /* 0x000fe2000f8e020a */
        /* <DEDUP_REMOVED lines=8> */
[----:B--2---:R-:W-:-:S04]  /*2de10*/  IMAD R5, R84, 0x40, R181 ;  /* 0x0000004054057824 */ /* 0x004fc800078e02b5 */
        /* <DEDUP_REMOVED lines=27> */
[----:B---3--:R-:W-:Y:S01]  /*2dfd0*/  IMAD R3, R85, 0x20, R84 ;  /* 0x0000002055037824 */ /* 0x008fe200078e0254 */
        /* <DEDUP_REMOVED lines=9> */
[----:B------:R-:W-:Y:S01]  /*2e070*/  LOP3.LUT R52, R53, 0x380, RZ, 0xc0, !PT ;  /* 0x0000038035347812 */ /* 0x000fe200078ec0ff */
[----:B------:R-:W5:Y:S01]  /*2e080*/  LD.E.128 R36, desc[UR42][R36.64] ;  /* 0x0000002a24247980 */ /* 0x000f62000c101d00 */
[----:B------:R-:W-:-:S02]  /*2e090*/  LOP3.LUT R56, R57, 0x380, RZ, 0xc0, !PT ;  /* 0x0000038039387812 */ /* 0x000fc400078ec0ff */
[----:B------:R-:W-:Y:S01]  /*2e0a0*/  LOP3.LUT R60, R61, 0x380, RZ, 0xc0, !PT ;  /* 0x000003803d3c7812 */ /* 0x000fe200078ec0ff */
[----:B------:R-:W5:Y:S01]  /*2e0b0*/  LD.E.128 R40, desc[UR42][R40.64] ;  /* 0x0000002a28287980 */ /* 0x000f62000c101d00 */
        /* <DEDUP_REMOVED lines=13> */
[----:B------:R-:W-:Y:S01]  /*2e190*/  LOP3.LUT R5, R18, 0x380, RZ, 0xc0, !PT ;  /* 0x0000038012057812 */ /* 0x000fe200078ec0ff */
[----:B------:R-:W5:Y:S01]  /*2e1a0*/  LD.E.128 R44, desc[UR42][R44.64] ;  /* 0x0000002a2c2c7980 */ /* 0x000f62000c101d00 */
        /* <DEDUP_REMOVED lines=8> */
[----:B------:R-:W-:Y:S01]  /*2e230*/  IADD3 R7, P5, R18, 0xf000, RZ ;  /* 0x0000f00012077810 */ /* 0x000fe20007fbe0ff */
[----:B------:R-:W5:Y:S01]  /*2e240*/  LD.E.128 R56, desc[UR42][R56.64] ;  /* 0x0000002a38387980 */ /* 0x000f62000c101d00 */
[----:B------:R-:W-:Y:S02]  /*2e250*/  SHF.R.U64 R5, R5, 0x3, RZ ;  /* 0x0000000305057819 */ /* 0x000fe400000012ff */
[----:B------:R-:W-:Y:S01]  /*2e260*/  LOP3.LUT R64, R65, 0x380, RZ, 0xc0, !PT ;  /* 0x0000038041407812 */ /* 0x000fe200078ec0ff */
[----:B------:R-:W5:Y:S01]  /*2e270*/  LD.E.128 R60, desc[UR42][R60.64] ;  /* 0x0000002a3c3c7980 */ /* 0x000f62000c101d00 */
[----:B------:R-:W-:-:S02]  /*2e280*/  LOP3.LUT R68, R69, 0x380, RZ, 0xc0, !PT ;  /* 0x0000038045447812 */ /* 0x000fc400078ec0ff */
[----:B------:R-:W-:Y:S02]  /*2e290*/  LOP3.LUT R72, R73, 0x380, RZ, 0xc0, !PT ;  /* 0x0000038049487812 */ /* 0x000fe400078ec0ff */
[----:B------:R-:W-:Y:S02]  /*2e2a0*/  LOP3.LUT R76, R77, 0x380, RZ, 0xc0, !PT ;  /* 0x000003804d4c7812 */ /* 0x000fe400078ec0ff */
[----:B------:R-:W-:Y:S02]  /*2e2b0*/  LOP3.LUT R6, R7, 0x380, RZ, 0xc0, !PT ;  /* 0x0000038007067812 */ /* 0x000fe400078ec0ff */
[----:B------:R-:W-:Y:S02]  /*2e2c0*/  LOP3.LUT R4, R5, R18, RZ, 0x3c, !PT ;  /* 0x0000001205047212 */ /* 0x000fe400078e3cff */
[----:B------:R-:W0:Y:S01]  /*2e2d0*/  @P2 LDC R18, c[0x0][0xcf0] ;  /* 0x00033c00ff122b82 */ /* 0x000e220000000800 */
[----:B------:R-:W-:Y:S02]  /*2e2e0*/  SHF.R.U64 R64, R64, 0x3, RZ ;  /* 0x0000000340407819 */ /* 0x000fe400000012ff */
[----:B------:R-:W-:-:S02]  /*2e2f0*/  SHF.R.U64 R68, R68, 0x3, RZ ;  /* 0x0000000344447819 */ /* 0x000fc400000012ff */
[----:B------:R-:W-:Y:S02]  /*2e300*/  SHF.R.U64 R72, R72, 0x3, RZ ;  /* 0x0000000348487819 */ /* 0x000fe400000012ff */
[----:B------:R-:W-:Y:S02]  /*2e310*/  SHF.R.U64 R76, R76, 0x3, RZ ;  /* 0x000000034c4c7819 */ /* 0x000fe400000012ff */
[----:B------:R-:W-:Y:S01]  /*2e320*/  SHF.R.U64 R6, R6, 0x3, RZ ;  /* 0x0000000306067819 */ /* 0x000fe200000012ff */
        /* <DEDUP_REMOVED lines=10> */
[----:B------:R-:W-:Y:S01]  /*2e3d0*/  IMAD.MOV.U32 R5, RZ, RZ, R19 ;  /* 0x000000ffff057224 */ /* 0x000fe200078e0013 */
[----:B------:R-:W5:Y:S01]  /*2e3e0*/  LD.E.128 R64, desc[UR42][R64.64] ;  /* 0x0000002a40407980 */ /* 0x000f62000c101d00 */
[----:B------:R-:W-:-:S03]  /*2e3f0*/  IMAD.IADD R14, R194, 0x1, R3 ;  /* 0x00000001c20e7824 */ /* 0x000fc600078e0203 */
[----:B------:R-:W5:Y:S04]  /*2e400*/  LD.E.128 R68, desc[UR42][R68.64] ;  /* 0x0000002a44447980 */ /* 0x000f68000c101d00 */
[----:B------:R-:W5:Y:S04]  /*2e410*/  LD.E.128 R4, desc[UR42][R4.64] ;  /* 0x0000002a04047980 */ /* 0x000f68000c101d00 */
[----:B------:R-:W5:Y:S04]  /*2e420*/  LD.E.128 R72, desc[UR42][R72.64] ;  /* 0x0000002a48487980 */ /* 0x000f68000c101d00 */
[----:B------:R-:W5:Y:S04]  /*2e430*/  LD.E.128 R76, desc[UR42][R76.64] ;  /* 0x0000002a4c4c7980 */ /* 0x000f68000c101d00 */
[----:B------:R-:W5:Y:S01]  /*2e440*/  LD.E.128 R80, desc[UR42][R80.64] ;  /* 0x0000002a50507980 */ /* 0x000f62000c101d00 */
[----:B------:R-:W-:Y:S01]  /*2e450*/  @!PT LDS RZ, [RZ] ;  /* 0x00000000fffff984 */ /* 0x000fe20000000800 */
[----:B------:R-:W-:Y:S01]  /*2e460*/  @!PT LDS RZ, [RZ] ;  /* 0x00000000fffff984 */ /* 0x000fe20000000800 */
[----:B------:R-:W-:Y:S01]  /*2e470*/  @!PT LDS RZ, [RZ] ;  /* 0x00000000fffff984 */ /* 0x000fe20000000800 */
[----:B------:R-:W-:Y:S01]  /*2e480*/  @!PT LDS RZ, [RZ] ;  /* 0x00000000fffff984 */ /* 0x000fe20000000800 */
[----:B------:R2:W-:Y:S06]  /*2e490*/  MEMBAR.ALL.CTA ;  /* 0x0000000000007992 */ /* 0x0005ec0000008000 */
[----:B--2---:R-:W2:Y:S01]  /*2e4a0*/  FENCE.VIEW.ASYNC.S ;  /* 0x00000000000073c6 */ /* 0x004ea20000000000 */
[----:B-1----:R-:W-:-:S04]  /*2e4b0*/  @P2 IMAD.HI.U32 R3, R14, R13, RZ ;  /* 0x0000000d0e032227 */ /* 0x002fc800078e00ff */
[----:B------:R-:W-:Y:S01]  /*2e4c0*/  IMAD.MOV.U32 R11, RZ, RZ, R14 ;  /* 0x000000ffff0b7224 */ /* 0x000fe200078e000e */
[----:B0-----:R-:W-:Y:S01]  /*2e4d0*/  @P2 SHF.R.U32.HI R11, RZ, R18, R3 ;  /* 0x00000012ff0b2219 */ /* 0x001fe20000011603 */
[----:B------:R-:W-:Y:S01]  /*2e4e0*/  IMAD R13, R15, UR5, R10 ;  /* 0x000000050f0d7c24 */ /* 0x000fe2000f8e020a */
[----:B------:R-:W-:Y:S01]  /*2e4f0*/  ULDC.64 UR4, c[0x0][0xbe0] ;  /* 0x0002f80000047ab9 */ /* 0x000fe20000000a00 */
[----:B------:R-:W-:Y:S02]  /*2e500*/  VIADD R3, R2, 0x32420 ;  /* 0x0003242002037836 */ /* 0x000fe40000000000 */
[----:B------:R-:W-:Y:S01]  /*2e510*/  IMAD.IADD R9, R9, 0x1, R13 ;  /* 0x0000000109097824 */ /* 0x000fe200078e020d */
[--C-:B------:R-:W-:Y:S01]  /*2e520*/  SHF.R.S32.HI R10, RZ, 0x1f, R11.reuse ;  /* 0x0000001fff0a7819 */ /* 0x100fe2000001140b */
[----:B------:R-:W-:Y:S01]  /*2e530*/  IMAD.MOV R13, RZ, RZ, -R11 ;  /* 0x000000ffff0d7224 */ /* 0x000fe200078e0a0b */
[----:B------:R-:W-:-:S03]  /*2e540*/  PRMT R3, RZ, 0x654, R3 ;  /* 0x00000654ff037816 */ /* 0x000fc60000000003 */
[----:B------:R-:W-:Y:S02]  /*2e550*/  IMAD R13, R12, R13, R14 ;  /* 0x0000000d0c0d7224 */ /* 0x000fe400078e020e */
[----:B------:R-:W-:Y:S02]  /*2e560*/  IMAD R10, R10, UR4, RZ ;  /* 0x000000040a0a7c24 */ /* 0x000fe4000f8e02ff */
[C---:B------:R-:W-:Y:S01]  /*2e570*/  IMAD.WIDE.U32 R8, R11.reuse, UR4, R8 ;  /* 0x000000040b087c25 */ /* 0x040fe2000f8e0008 */
[----:B--2---:R0:W-:Y:S03]  /*2e580*/  SYNCS.ARRIVE.TRANS64.RED.A1T0 RZ, [R3+URZ], RZ ;  /* 0x000000ff03ff79a7 */ /* 0x0041e6000810043f */
[----:B------:R-:W-:Y:S01]  /*2e590*/  IMAD R15, R11, UR5, R10 ;  /* 0x000000050b0f7c24 */ /* 0x000fe2000f8e020a */
[----:B------:R-:W-:Y:S01]  /*2e5a0*/  ULDC.64 UR4, c[0x0][0xbd8] ;  /* 0x0002f60000047ab9 */ /* 0x000fe20000000a00 */
[----:B0-----:R-:W-:-:S02]  /*2e5b0*/  SHF.R.S32.HI R3, RZ, 0x1f, R13 ;  /* 0x0000001fff037819 */ /* 0x001fc4000001140d */
[----:B------:R-:W-:-:S03]  /*2e5c0*/  IMAD.IADD R9, R9, 0x1, R15 ;  /* 0x0000000109097824 */ /* 0x000fc600078e020f */
[----:B------:R-:W-:Y:S02]  /*2e5d0*/  IMAD R10, R3, UR4, RZ ;  /* 0x00000004030a7c24 */ /* 0x000fe4000f8e02ff */
[----:B------:R-:W-:-:S04]  /*2e5e0*/  IMAD.WIDE.U32 R8, R13, UR4, R8 ;  /* 0x000000040d087c25 */ /* 0x000fc8000f8e0008 */
        /* <DEDUP_REMOVED lines=9> */
.L_x_4053:
[----:B------:R-:W-:Y:S01]  /*2e680*/  IMAD.IADD R21, R84, 0x1, R194 ;  /* 0x0000000154157824 */ /* 0x000fe200078e02c2 */
[----:B------:R-:W-:Y:S04]  /*2e690*/  BSSY B1, `(.L_x_3804) ;  /* 0x0000014000017945 */ /* 0x000fe80003800000 */
[----:B------:R-:W-:-:S13]  /*2e6a0*/  ISETP.GE.AND P0, PT, R21, R0, PT ;  /* 0x000000001500720c */ /* 0x000fda0003f06270 */
[----:B------:R-:W-:Y:S05]  /*2e6b0*/  @P0 BRA `(.L_x_3805) ;  /* 0x0000000000440947 */ /* 0x000fea0003800000 */
[----:B------:R-:W-:Y:S02]  /*2e6c0*/  ULDC UR4, c[0x0][0xbc8] ;  /* 0x0002f20000047ab9 */ /* 0x000fe40000000800 */
[----:B------:R-:W-:Y:S02]  /*2e6d0*/  ISETP.GE.AND P3, PT, R181, UR4, PT ;  /* 0x00000004b5007c0c */ /* 0x000fe4000bf66270 */
[----:B------:R-:W-:Y:S02]  /*2e6e0*/  ISETP.GE.AND P2, PT, R183, UR4, PT ;  /* 0x00000004b7007c0c */ /* 0x000fe4000bf46270 */
[----:B------:R-:W-:Y:S02]  /*2e6f0*/  ISETP.GE.AND P1, PT, R182, UR4, PT ;  /* 0x00000004b6007c0c */ /* 0x000fe4000bf26270 */
[----:B------:R-:W-:-:S07]  /*2e700*/  ISETP.GE.AND P0, PT, R188, UR4, PT ;  /* 0x00000004bc007c0c */ /* 0x000fce000bf06270 */
[-C--:B--2---:R-:W-:Y:S02]  /*2e710*/  @!P3 LEA R8, P5, R181, R14.reuse, 0x1 ;  /* 0x0000000eb508b211 */ /* 0x084fe400078a08ff */
[-C--:B------:R-:W-:Y:S02]  /*2e720*/  @!P2 LEA R10, P4, R183, R14.reuse, 0x1 ;  /* 0x0000000eb70aa211 */ /* 0x080fe400078808ff */
[-C--:B-1----:R-:W-:Y:S02]  /*2e730*/  @!P3 LEA.HI.X R9, R181, R3.reuse, R202, 0x1, P5 ;  /* 0x00000003b509b211 */ /* 0x082fe400028f0cca */
[-C--:B------:R-:W-:Y:S02]  /*2e740*/  @!P1 LEA R12, P5, R182, R14.reuse, 0x1 ;  /* 0x0000000eb60c9211 */ /* 0x080fe400078a08ff */
[----:B------:R-:W-:Y:S01]  /*2e750*/  @!P2 LEA.HI.X R11, R183, R3, R201, 0x1, P4 ;  /* 0x00000003b70ba211 */ /* 0x000fe200020f0cc9 */
[----:B-----5:R3:W-:Y:S01]  /*2e760*/  @!P3 ST.E.128 desc[UR42][R8.64], R4 ;  /* 0x000000040800b985 */ /* 0x0207e2000c101d2a */
[----:B------:R-:W-:-:S02]  /*2e770*/  @!P0 LEA R14, P4, R188, R14, 0x1 ;  /* 0x0000000ebc0e8211 */ /* 0x000fc400078808ff */
[-C--:B------:R-:W-:Y:S01]  /*2e780*/  @!P1 LEA.HI.X R13, R182, R3.reuse, R200, 0x1, P5 ;  /* 0x00000003b60d9211 */ /* 0x080fe200028f0cc8 */
[----:B------:R3:W-:Y:S01]  /*2e790*/  @!P2 ST.E.128 desc[UR42][R10.64], R36 ;  /* 0x000000240a00a985 */ /* 0x0007e2000c101d2a */
[----:B------:R-:W-:-:S03]  /*2e7a0*/  @!P0 LEA.HI.X R15, R188, R3, R199, 0x1, P4 ;  /* 0x00000003bc0f8211 */ /* 0x000fc600020f0cc7 */
[----:B------:R3:W-:Y:S04]  /*2e7b0*/  @!P1 ST.E.128 desc[UR42][R12.64], R52 ;  /* 0x000000340c009985 */ /* 0x0007e8000c101d2a */
[----:B------:R3:W-:Y:S02]  /*2e7c0*/  @!P0 ST.E.128 desc[UR42][R14.64], R68 ;  /* 0x000000440e008985 */ /* 0x0007e4000c101d2a */
.L_x_3805:
[----:B------:R-:W-:Y:S05]  /*2e7d0*/  BSYNC B1 ;  /* 0x0000000000017941 */ /* 0x000fea0003800000 */
.L_x_3804:
[----:B------:R-:W-:-:S03]  /*2e7e0*/  UMOV UR4, 0xffffffff ;  /* 0xffffffff00047882 */ /* 0x000fc60000000000 */
[----:B------:R-:W-:Y:S05]  /*2e7f0*/  BRA.DIV UR4, `(.L_x_3806) ;  /* 0x000000da04787947 */ /* 0x000fea000b800000 */
[----:B-1----:R1:W4:Y:S04]  /*2e800*/  SHFL.IDX PT, R3, R19, 0x1, 0x181f ;  /* 0x00381f0013037f89 */ /* 0x00232800000e0000 */
[----:B--23--:R1:W2:Y:S02]  /*2e810*/  SHFL.IDX PT, R14, R18, 0x1, 0x181f ;  /* 0x00381f00120e7f89 */ /* 0x00c2a400000e0000 */
.L_x_4057:
[----:B-----5:R-:W-:Y:S01]  /*2e820*/  VIADD R5, R21, 0x20 ;  /* 0x0000002015057836 */ /* 0x020fe20000000000 */
        /* <DEDUP_REMOVED lines=10> */
[-C--:B----4-:R-:W-:Y:S02]  /*2e8d0*/  @!P3 LEA.HI.X R5, R181, R3.reuse, R202, 0x1, P5 ;  /* 0x00000003b505b211 */ /* 0x090fe400028f0cca */
        /* <DEDUP_REMOVED lines=9> */
.L_x_3808:
[----:B------:R-:W-:Y:S05]  /*2e970*/  BSYNC B1 ;  /* 0x0000000000017941 */ /* 0x000fea0003800000 */
.L_x_3807:
[----:B------:R-:W-:-:S03]  /*2e980*/  UMOV UR4, 0xffffffff ;  /* 0xffffffff00047882 */ /* 0x000fc60000000000 */
[----:B------:R-:W-:Y:S05]  /*2e990*/  BRA.DIV UR4, `(.L_x_3809) ;  /* 0x000000da04587947 */ /* 0x000fea000b800000 */
[----:B----4-:R4:W0:Y:S04]  /*2e9a0*/  SHFL.IDX PT, R3, R19, 0x2, 0x181f ;  /* 0x00581f0013037f89 */ /* 0x01082800000e0000 */
[----:B--2---:R4:W2:Y:S02]  /*2e9b0*/  SHFL.IDX PT, R14, R18, 0x2, 0x181f ;  /* 0x00581f00120e7f89 */ /* 0x0048a400000e0000 */
.L_x_4061:
[----:B---3--:R-:W-:Y:S01]  /*2e9c0*/  VIADD R5, R21, 0x40 ;  /* 0x0000004015057836 */ /* 0x008fe20000000000 */
        /* <DEDUP_REMOVED lines=20> */
.L_x_3811:
[----:B------:R-:W-:Y:S05]  /*2eb10*/  BSYNC B1 ;  /* 0x0000000000017941 */ /* 0x000fea0003800000 */
.L_x_3810:
[----:B------:R-:W-:-:S03]  /*2eb20*/  UMOV UR4, 0xffffffff ;  /* 0xffffffff00047882 */ /* 0x000fc60000000000 */
[----:B------:R-:W-:Y:S05]  /*2eb30*/  BRA.DIV UR4, `(.L_x_3812) ;  /* 0x000000da04387947 */ /* 0x000fea000b800000 */
[----:B0-----:R0:W0:Y:S04]  /*2eb40*/  SHFL.IDX PT, R3, R19, 0x3, 0x181f ;  /* 0x00781f0013037f89 */ /* 0x00102800000e0000 */
[----:B--2---:R2:W0:Y:S02]  /*2eb50*/  SHFL.IDX PT, R14, R18, 0x3, 0x181f ;  /* 0x00781f00120e7f89 */ /* 0x00442400000e0000 */
.L_x_4065:
[----:B---3--:R-:W-:-:S05]  /*2eb60*/  VIADD R5, R21, 0x60 ;  /* 0x0000006015057836 */ /* 0x008fca0000000000 */
[----:B------:R-:W-:-:S13]  /*2eb70*/  ISETP.GE.AND P0, PT, R5, R0, PT ;  /* 0x000000000500720c */ /* 0x000fda0003f06270 */
[----:B------:R-:W-:Y:S05]  /*2eb80*/  @P0 BRA `(.L_x_3813) ;  /* 0x0000002c00200947 */ /* 0x000fea0003800000 */
[----:B------:R-:W-:Y:S02]  /*2eb90*/  ULDC UR4, c[0x0][0xbc8] ;  /* 0x0002f20000047ab9 */ /* 0x000fe40000000800 */
[----:B------:R-:W-:Y:S02]  /*2eba0*/  ISETP.GE.AND P3, PT, R181, UR4, PT ;  /* 0x00000004b5007c0c */ /* 0x000fe4000bf66270 */
[----:B------:R-:W-:Y:S02]  /*2ebb0*/  ISETP.GE.AND P4, PT, R183, UR4, PT ;  /* 0x00000004b7007c0c */ /* 0x000fe4000bf86270 */
[----:B------:R-:W-:-:S09]  /*2ebc0*/  ISETP.GE.AND P5, PT, R182, UR4, PT ;  /* 0x00000004b6007c0c */ /* 0x000fd2000bfa6270 */
[-C--:B0-----:R-:W-:Y:S02]  /*2ebd0*/  @!P3 LEA R4, P0, R181, R14.reuse, 0x1 ;  /* 0x0000000eb504b211 */ /* 0x081fe400078008ff */
        /* <DEDUP_REMOVED lines=14> */
.L_x_3802:
[----:B------:R-:W-:Y:S01]  /*2ecc0*/  ULDC.64 UR4, c[0x0][0xc08] ;  /* 0x0003020000047ab9 */ /* 0x000fe20000000a00 */
[----:B------:R-:W1:Y:S01]  /*2ecd0*/  @P2 LDC R8, c[0x0][0xcec] ;  /* 0x00033b00ff082b82 */ /* 0x000e620000000800 */
[----:B------:R-:W-:Y:S01]  /*2ece0*/  IMAD R10, R10, UR4, RZ ;  /* 0x000000040a0a7c24 */ /* 0x000fe2000f8e02ff */
[----:B------:R-:W-:Y:S01]  /*2ecf0*/  SHF.R.S32.HI R6, RZ, 0x1f, R15 ;  /* 0x0000001fff067819 */ /* 0x000fe2000001140f */
[----:B0-----:R-:W-:-:S04]  /*2ed00*/  IMAD.WIDE.U32 R4, R3, UR4, RZ ;  /* 0x0000000403047c25 */ /* 0x001fc8000f8e00ff */
[----:B------:R-:W-:Y:S01]  /*2ed10*/  IMAD R3, R3, UR5, R10 ;  /* 0x0000000503037c24 */ /* 0x000fe2000f8e020a */
[----:B------:R-:W0:Y:S01]  /*2ed20*/  @P2 LDC R9, c[0x0][0xcf0] ;  /* 0x00033c00ff092b82 */ /* 0x000e220000000800 */
[----:B------:R-:W-:Y:S02]  /*2ed30*/  ULDC.64 UR4, c[0x0][0xc38] ;  /* 0x00030e0000047ab9 */ /* 0x000fe40000000a00 */
[----:B------:R-:W-:Y:S02]  /*2ed40*/  IMAD.IADD R5, R5, 0x1, R3 ;  /* 0x0000000105057824 */ /* 0x000fe400078e0203 */
[----:B------:R-:W-:Y:S02]  /*2ed50*/  IMAD.MOV.U32 R3, RZ, RZ, R35 ;  /* 0x000000ffff037224 */ /* 0x000fe400078e0023 */
[----:B------:R-:W-:-:S04]  /*2ed60*/  IMAD.WIDE.U32 R4, R193, UR4, R4 ;  /* 0x00000004c1047c25 */ /* 0x000fc8000f8e0004 */
[----:B------:R-:W-:Y:S01]  /*2ed70*/  IMAD R5, R193, UR5, R5 ;  /* 0x00000005c1057c24 */ /* 0x000fe2000f8e0205 */
[----:B------:R-:W-:Y:S02]  /*2ed80*/  ULDC.64 UR4, c[0x0][0xc40] ;  /* 0x0003100000047ab9 */ /* 0x000fe40000000a00 */
[----:B------:R-:W-:Y:S02]  /*2ed90*/  IMAD R6, R6, UR4, RZ ;  /* 0x0000000406067c24 */ /* 0x000fe4000f8e02ff */
[----:B------:R-:W-:-:S04]  /*2eda0*/  IMAD.WIDE.U32 R4, R15, UR4, R4 ;  /* 0x000000040f047c25 */ /* 0x000fc8000f8e0004 */
[----:B------:R-:W-:Y:S01]  /*2edb0*/  IMAD R7, R15, UR5, R6 ;  /* 0x000000050f077c24 */ /* 0x000fe2000f8e0206 */
[----:B------:R-:W-:Y:S01]  /*2edc0*/  ULDC.64 UR4, c[0x0][0xc48] ;  /* 0x0003120000047ab9 */ /* 0x000fe20000000a00 */
[----:B-1----:R-:W-:-:S04]  /*2edd0*/  @P2 IMAD.HI.U32 R8, R35, R8, RZ ;  /* 0x0000000823082227 */ /* 0x002fc800078e00ff */
[----:B------:R-:W-:Y:S01]  /*2ede0*/  IMAD.IADD R5, R5, 0x1, R7 ;  /* 0x0000000105057824 */ /* 0x000fe200078e0207 */
[----:B0-----:R-:W-:Y:S01]  /*2edf0*/  @P2 SHF.R.U32.HI R3, RZ, R9, R8 ;  /* 0x00000009ff032219 */ /* 0x001fe20000011608 */
[----:B------:R-:W-:Y:S02]  /*2ee00*/  VIADD R8, R2, 0x32420 ;  /* 0x0003242002087836 */ /* 0x000fe40000000000 */
[C---:B------:R-:W-:Y:S01]  /*2ee10*/  IMAD.WIDE.U32 R4, R203.reuse, UR4, R4 ;  /* 0x00000004cb047c25 */ /* 0x040fe2000f8e0004 */
[--C-:B------:R-:W-:Y:S02]  /*2ee20*/  SHF.R.S32.HI R6, RZ, 0x1f, R3.reuse ;  /* 0x0000001fff067819 */ /* 0x100fe40000011403 */
[----:B------:R-:W-:Y:S01]  /*2ee30*/  PRMT R8, RZ, 0x654, R8 ;  /* 0x00000654ff087816 */ /* 0x000fe20000000008 */
[----:B------:R-:W-:Y:S02]  /*2ee40*/  IMAD.MOV R7, RZ, RZ, -R3 ;  /* 0x000000ffff077224 */ /* 0x000fe400078e0a03 */
[----:B------:R-:W-:Y:S01]  /*2ee50*/  IMAD R5, R203, UR5, R5 ;  /* 0x00000005cb057c24 */ /* 0x000fe2000f8e0205 */
[----:B------:R-:W-:Y:S01]  /*2ee60*/  ULDC.64 UR4, c[0x0][0xc30] ;  /* 0x00030c0000047ab9 */ /* 0x000fe20000000a00 */
[----:B------:R-:W-:Y:S01]  /*2ee70*/  IMAD R7, R12, R7, R35 ;  /* 0x000000070c077224 */ /* 0x000fe200078e0223 */
[----:B------:R0:W-:Y:S01]  /*2ee80*/  SYNCS.ARRIVE.TRANS64.RED.A1T0 RZ, [R8+URZ], RZ ;  /* 0x000000ff08ff79a7 */ /* 0x0001e2000810043f */
[----:B------:R-:W-:-:S02]  /*2ee90*/  IMAD R6, R6, UR4, RZ ;  /* 0x0000000406067c24 */ /* 0x000fc4000f8e02ff */
        /* <DEDUP_REMOVED lines=16> */
.L_x_4068:
[----:B------:R-:W-:Y:S01]  /*2efa0*/  ISETP.GE.AND P0, PT, R37, R0, PT ;  /* 0x000000002500720c */ /* 0x000fe20003f06270 */
[----:B------:R-:W-:-:S12]  /*2efb0*/  BSSY B1, `(.L_x_3815) ;  /* 0x00000c7000017945 */ /* 0x000fd80003800000 */
[----:B------:R-:W-:Y:S05]  /*2efc0*/  @P0 BRA `(.L_x_3816) ;  /* 0x0000000c00140947 */ /* 0x000fea0003800000 */
[----:B------:R-:W-:Y:S01]  /*2efd0*/  ULDC UR4, c[0x0][0xbc8] ;  /* 0x0002f20000047ab9 */ /* 0x000fe20000000800 */
[----:B------:R-:W3:Y:S01]  /*2efe0*/  LDL R10, [R1+0x46c] ;  /* 0x00046c00010a7983 */ /* 0x000ee20000100800 */
[----:B------:R-:W-:-:S03]  /*2eff0*/  ISETP.GE.AND P0, PT, R197, UR4, PT ;  /* 0x00000004c5007c0c */ /* 0x000fc6000bf06270 */
[----:B------:R-:W4:Y:S04]  /*2f000*/  LDL R28, [R1+0x468] ;  /* 0x00046800011c7983 */ /* 0x000f280000100800 */
[----:B------:R-:W5:Y:S04]  /*2f010*/  LDL R11, [R1+0x50c] ;  /* 0x00050c00010b7983 */ /* 0x000f680000100800 */
[----:B------:R-:W5:Y:S04]  /*2f020*/  LDL R27, [R1+0x464] ;  /* 0x00046400011b7983 */ /* 0x000f680000100800 */
[----:B------:R-:W4:Y:S01]  /*2f030*/  @!P0 LDL.64 R20, [R1+0x260] ;  /* 0x0002600001148983 */ /* 0x000f220000100a00 */
[----:B-1----:R-:W-:-:S03]  /*2f040*/  @!P0 IMAD.MOV.U32 R15, RZ, RZ, R5 ;  /* 0x000000ffff0f8224 */ /* 0x002fc600078e0005 */
[----:B------:R-:W5:Y:S01]  /*2f050*/  LDL R32, [R1+0x508] ;  /* 0x0005080001207983 */ /* 0x000f620000100800 */
[----:B--2---:R-:W-:-:S03]  /*2f060*/  @!P0 IMAD.WIDE R6, R197, 0x4, R14 ;  /* 0x00000004c5068825 */ /* 0x004fc600078e020e */
[----:B------:R-:W2:Y:S04]  /*2f070*/  LDL R31, [R1+0x504] ;  /* 0x00050400011f7983 */ /* 0x000ea80000100800 */
[----:B------:R-:W2:Y:S04]  /*2f080*/  LDL R24, [R1+0x500] ;  /* 0x0005000001187983 */ /* 0x000ea80000100800 */
[----:B------:R-:W2:Y:S04]  /*2f090*/  LDL R30, [R1+0x4fc] ;  /* 0x0004fc00011e7983 */ /* 0x000ea80000100800 */
[----:B------:R-:W2:Y:S04]  /*2f0a0*/  LDL R29, [R1+0x4f8] ;  /* 0x0004f800011d7983 */ /* 0x000ea80000100800 */
[----:B------:R-:W2:Y:S04]  /*2f0b0*/  LDL R26, [R1+0x4f4] ;  /* 0x0004f400011a7983 */ /* 0x000ea80000100800 */
[----:B------:R-:W2:Y:S01]  /*2f0c0*/  LDL R15, [R1+0x4e4] ;  /* 0x0004e400010f7983 */ /* 0x000ea20000100800 */
[----:B---3--:R-:W-:-:S03]  /*2f0d0*/  ISETP.GE.AND P1, PT, R10, UR4, PT ;  /* 0x000000040a007c0c */ /* 0x008fc6000bf26270 */
[----:B----4-:R1:W-:Y:S10]  /*2f0e0*/  @!P0 ST.E.64 desc[UR42][R6.64], R20 ;  /* 0x0000001406008985 */ /* 0x0103f4000c101b2a */
[----:B------:R-:W3:Y:S01]  /*2f0f0*/  @!P1 LDL.64 R8, [R1+0x270] ;  /* 0x0002700001089983 */ /* 0x000ee20000100a00 */
[----:B------:R-:W-:-:S02]  /*2f100*/  ISETP.GE.AND P0, PT, R28, UR4, PT ;  /* 0x000000041c007c0c */ /* 0x000fc4000bf06270 */
[----:B------:R-:W-:-:S04]  /*2f110*/  @!P1 LEA R12, P2, R10, R14, 0x2 ;  /* 0x0000000e0a0c9211 */ /* 0x000fc800078410ff */
[----:B-----5:R-:W-:-:S05]  /*2f120*/  @!P1 LEA.HI.X R13, R10, R5, R11, 0x2, P2 ;  /* 0x000000050a0d9211 */ /* 0x020fca00010f140b */
[----:B---3--:R3:W-:Y:S04]  /*2f130*/  @!P1 ST.E.64 desc[UR42][R12.64], R8 ;  /* 0x000000080c009985 */ /* 0x0087e8000c101b2a */
[----:B------:R-:W4:Y:S01]  /*2f140*/  @!P0 LDL.64 R10, [R1+0x280] ;  /* 0x00028000010a8983 */ /* 0x000f220000100a00 */
[----:B------:R-:W-:Y:S02]  /*2f150*/  ISETP.GE.AND P1, PT, R27, UR4, PT ;  /* 0x000000041b007c0c */ /* 0x000fe4000bf26270 */
[----:B------:R-:W-:-:S04]  /*2f160*/  @!P0 LEA R18, P2, R28, R14, 0x2 ;  /* 0x0000000e1c128211 */ /* 0x000fc800078410ff */
[----:B------:R-:W-:Y:S02]  /*2f170*/  @!P0 LEA.HI.X R19, R28, R5, R32, 0x2, P2 ;  /* 0x000000051c138211 */ /* 0x000fe400010f1420 */
[----:B------:R-:W5:Y:S04]  /*2f180*/  LDL R28, [R1+0x4f0] ;  /* 0x0004f000011c7983 */ /* 0x000f680000100800 */
[----:B------:R-:W5:Y:S04]  /*2f190*/  LDL R32, [R1+0x4ac] ;  /* 0x0004ac0001207983 */ /* 0x000f680000100800 */
[----:B----4-:R4:W-:Y:S04]  /*2f1a0*/  @!P0 ST.E.64 desc[UR42][R18.64], R10 ;  /* 0x0000000a12008985 */ /* 0x0109e8000c101b2a */
[----:B-1----:R-:W3:Y:S01]  /*2f1b0*/  @!P1 LDL.64 R6, [R1+0x290] ;  /* 0x0002900001069983 */ /* 0x002ee20000100a00 */
[----:B------:R-:W-:-:S02]  /*2f1c0*/  ISETP.GE.AND P0, PT, R237, UR4, PT ;  /* 0x00000004ed007c0c */ /* 0x000fc4000bf06270 */
[----:B------:R-:W-:-:S04]  /*2f1d0*/  @!P1 LEA R20, P2, R27, R14, 0x2 ;  /* 0x0000000e1b149211 */ /* 0x000fc800078410ff */
[----:B--2---:R-:W-:Y:S02]  /*2f1e0*/  @!P1 LEA.HI.X R21, R27, R5, R31, 0x2, P2 ;  /* 0x000000051b159211 */ /* 0x004fe400010f141f */
[----:B------:R-:W2:Y:S04]  /*2f1f0*/  LDL R27, [R1+0x4ec] ;  /* 0x0004ec00011b7983 */ /* 0x000ea80000100800 */
[----:B------:R-:W2:Y:S04]  /*2f200*/  LDL R31, [R1+0x4a8] ;  /* 0x0004a800011f7983 */ /* 0x000ea80000100800 */
[----:B---3--:R1:W-:Y:S04]  /*2f210*/  @!P1 ST.E.64 desc[UR42][R20.64], R6 ;  /* 0x0000000614009985 */ /* 0x0083e8000c101b2a */
[----:B------:R-:W3:Y:S01]  /*2f220*/  @!P0 LDL.64 R8, [R1+0x2a0] ;  /* 0x0002a00001088983 */ /* 0x000ee20000100a00 */
[----:B------:R-:W-:-:S02]  /*2f230*/  ISETP.GE.AND P1, PT, R236, UR4, PT ;  /* 0x00000004ec007c0c */ /* 0x000fc4000bf26270 */
[----:B------:R-:W-:-:S04]  /*2f240*/  @!P0 LEA R12, P2, R237, R14, 0x2 ;  /* 0x0000000eed0c8211 */ /* 0x000fc800078410ff */
[----:B------:R-:W-:Y:S02]  /*2f250*/  @!P0 LEA.HI.X R13, R237, R5, R24, 0x2, P2 ;  /* 0x00000005ed0d8211 */ /* 0x000fe400010f1418 */
[----:B------:R-:W2:Y:S04]  /*2f260*/  LDL R24, [R1+0x4e8] ;  /* 0x0004e80001187983 */ /* 0x000ea80000100800 */
[----:B---3--:R3:W-:Y:S04]  /*2f270*/  @!P0 ST.E.64 desc[UR42][R12.64], R8 ;  /* 0x000000080c008985 */ /* 0x0087e8000c101b2a */
[----:B----4-:R-:W4:Y:S01]  /*2f280*/  @!P1 LDL.64 R10, [R1+0x2b0] ;  /* 0x0002b000010a9983 */ /* 0x010f220000100a00 */
[----:B------:R-:W-:-:S02]  /*2f290*/  ISETP.GE.AND P0, PT, R235, UR4, PT ;  /* 0x00000004eb007c0c */ /* 0x000fc4000bf06270 */
[----:B------:R-:W-:-:S04]  /*2f2a0*/  @!P1 LEA R18, P2, R236, R14, 0x2 ;  /* 0x0000000eec129211 */ /* 0x000fc800078410ff */
[----:B------:R-:W-:Y:S02]  /*2f2b0*/  @!P1 LEA.HI.X R19, R236, R5, R30, 0x2, P2 ;  /* 0x00000005ec139211 */ /* 0x000fe400010f141e */
[----:B------:R-:W2:Y:S04]  /*2f2c0*/  LDL R30, [R1+0x4a4] ;  /* 0x0004a400011e7983 */ /* 0x000ea80000100800 */
[----:B----4-:R4:W-:Y:S04]  /*2f2d0*/  @!P1 ST.E.64 desc[UR42][R18.64], R10 ;  /* 0x0000000a12009985 */ /* 0x0109e8000c101b2a */
[----:B-1----:R-:W5:Y:S01]  /*2f2e0*/  @!P0 LDL.64 R6, [R1+0x2c0] ;  /* 0x0002c00001068983 */ /* 0x002f620000100a00 */
[----:B------:R-:W-:-:S02]  /*2f2f0*/  ISETP.GE.AND P1, PT, R234, UR4, PT ;  /* 0x00000004ea007c0c */ /* 0x000fc4000bf26270 */
[----:B------:R-:W-:-:S04]  /*2f300*/  @!P0 LEA R20, P2, R235, R14, 0x2 ;  /* 0x0000000eeb148211 */ /* 0x000fc800078410ff */
[----:B------:R-:W-:Y:S02]  /*2f310*/  @!P0 LEA.HI.X R21, R235, R5, R29, 0x2, P2 ;  /* 0x00000005eb158211 */ /* 0x000fe400010f141d */
[----:B------:R-:W2:Y:S04]  /*2f320*/  LDL R29, [R1+0x4e0] ;  /* 0x0004e000011d7983 */ /* 0x000ea80000100800 */
[----:B-----5:R1:W-:Y:S04]  /*2f330*/  @!P0 ST.E.64 desc[UR42][R20.64], R6 ;  /* 0x0000000614008985 */ /* 0x0203e8000c101b2a */
[----:B---3--:R-:W3:Y:S01]  /*2f340*/  @!P1 LDL.64 R8, [R1+0x2d0] ;  /* 0x0002d00001089983 */ /* 0x008ee20000100a00 */
[----:B------:R-:W-:-:S02]  /*2f350*/  ISETP.GE.AND P0, PT, R233, UR4, PT ;  /* 0x00000004e9007c0c */ /* 0x000fc4000bf06270 */
[----:B------:R-:W-:-:S04]  /*2f360*/  @!P1 LEA R12, P2, R234, R14, 0x2 ;  /* 0x0000000eea0c9211 */ /* 0x000fc800078410ff */
[----:B------:R-:W-:Y:S02]  /*2f370*/  @!P1 LEA.HI.X R13, R234, R5, R26, 0x2, P2 ;  /* 0x00000005ea0d9211 */ /* 0x000fe400010f141a */
[----:B------:R-:W5:Y:S04]  /*2f380*/  LDL R26, [R1+0x4dc] ;  /* 0x0004dc00011a7983 */ /* 0x000f680000100800 */
[----:B---3--:R3:W-:Y:S04]  /*2f390*/  @!P1 ST.E.64 desc[UR42][R12.64], R8 ;  /* 0x000000080c009985 */ /* 0x0087e8000c101b2a */
[----:B----4-:R-:W4:Y:S01]  /*2f3a0*/  @!P0 LDL.64 R10, [R1+0x2e0] ;  /* 0x0002e000010a8983 */ /* 0x010f220000100a00 */
[----:B------:R-:W-:-:S02]  /*2f3b0*/  ISETP.GE.AND P1, PT, R226, UR4, PT ;  /* 0x00000004e2007c0c */ /* 0x000fc4000bf26270 */
[----:B------:R-:W-:-:S04]  /*2f3c0*/  @!P0 LEA R18, P2, R233, R14, 0x2 ;  /* 0x0000000ee9128211 */ /* 0x000fc800078410ff */
[----:B------:R-:W-:Y:S02]  /*2f3d0*/  @!P0 LEA.HI.X R19, R233, R5, R28, 0x2, P2 ;  /* 0x00000005e9138211 */ /* 0x000fe400010f141c */
[----:B------:R-:W5:Y:S04]  /*2f3e0*/  LDL R28, [R1+0x4d8] ;  /* 0x0004d800011c7983 */ /* 0x000f680000100800 */
[----:B----4-:R4:W-:Y:S04]  /*2f3f0*/  @!P0 ST.E.64 desc[UR42][R18.64], R10 ;  /* 0x0000000a12008985 */ /* 0x0109e8000c101b2a */
[----:B-1----:R-:W3:Y:S01]  /*2f400*/  @!P1 LDL.64 R6, [R1+0x2f0] ;  /* 0x0002f00001069983 */ /* 0x002ee20000100a00 */
[----:B------:R-:W-:-:S02]  /*2f410*/  ISETP.GE.AND P0, PT, R225, UR4, PT ;  /* 0x00000004e1007c0c */ /* 0x000fc4000bf06270 */
[----:B------:R-:W-:-:S04]  /*2f420*/  @!P1 LEA R20, P2, R226, R14, 0x2 ;  /* 0x0000000ee2149211 */ /* 0x000fc800078410ff */
[----:B--2---:R-:W-:Y:S02]  /*2f430*/  @!P1 LEA.HI.X R21, R226, R5, R27, 0x2, P2 ;  /* 0x00000005e2159211 */ /* 0x004fe400010f141b */
        /* <DEDUP_REMOVED lines=86> */
[----:B-1----:R-:W3:Y:S01]  /*2f9a0*/  @!P0 LDL.64 R6, [R1+0x3e0] ;  /* 0x0003e00001068983 */ /* 0x002ee20000100a00 */
[----:B------:R-:W-:-:S02]  /*2f9b0*/  ISETP.GE.AND P1, PT, R210, UR4, PT ;  /* 0x00000004d2007c0c */ /* 0x000fc4000bf26270 */
[----:B------:R-:W-:-:S04]  /*2f9c0*/  @!P0 LEA R20, P2, R211, R14, 0x2 ;  /* 0x0000000ed3148211 */ /* 0x000fc800078410ff */
[----:B-----5:R-:W-:Y:S02]  /*2f9d0*/  @!P0 LEA.HI.X R21, R211, R5, R26, 0x2, P2 ;  /* 0x00000005d3158211 */ /* 0x020fe400010f141a */
[----:B------:R-:W5:Y:S04]  /*2f9e0*/  LDL R26, [R1+0x494] ;  /* 0x00049400011a7983 */ /* 0x000f680000100800 */
[----:B---3--:R1:W-:Y:S04]  /*2f9f0*/  @!P0 ST.E.64 desc[UR42][R20.64], R6 ;  /* 0x0000000614008985 */ /* 0x0083e8000c101b2a */
[----:B------:R-:W3:Y:S01]  /*2fa00*/  @!P1 LDL.64 R8, [R1+0x3f0] ;  /* 0x0003f00001089983 */ /* 0x000ee20000100a00 */
[----:B------:R-:W-:-:S02]  /*2fa10*/  ISETP.GE.AND P0, PT, R209, UR4, PT ;  /* 0x00000004d1007c0c */ /* 0x000fc4000bf06270 */
[----:B------:R-:W-:-:S04]  /*2fa20*/  @!P1 LEA R12, P2, R210, R14, 0x2 ;  /* 0x0000000ed20c9211 */ /* 0x000fc800078410ff */
[----:B------:R-:W-:-:S05]  /*2fa30*/  @!P1 LEA.HI.X R13, R210, R5, R32, 0x2, P2 ;  /* 0x00000005d20d9211 */ /* 0x000fca00010f1420 */
[----:B---3--:R3:W-:Y:S04]  /*2fa40*/  @!P1 ST.E.64 desc[UR42][R12.64], R8 ;  /* 0x000000080c009985 */ /* 0x0087e8000c101b2a */
[----:B----4-:R-:W4:Y:S01]  /*2fa50*/  @!P0 LDL.64 R10, [R1+0x400] ;  /* 0x00040000010a8983 */ /* 0x010f220000100a00 */
[----:B------:R-:W-:Y:S02]  /*2fa60*/  ISETP.GE.AND P1, PT, R208, UR4, PT ;  /* 0x00000004d0007c0c */ /* 0x000fe4000bf26270 */
[----:B------:R-:W-:-:S04]  /*2fa70*/  @!P0 LEA R18, P2, R209, R14, 0x2 ;  /* 0x0000000ed1128211 */ /* 0x000fc800078410ff */
[----:B------:R-:W-:-:S05]  /*2fa80*/  @!P0 LEA.HI.X R19, R209, R5, R31, 0x2, P2 ;  /* 0x00000005d1138211 */ /* 0x000fca00010f141f */
[----:B----4-:R4:W-:Y:S04]  /*2fa90*/  @!P0 ST.E.64 desc[UR42][R18.64], R10 ;  /* 0x0000000a12008985 */ /* 0x0109e8000c101b2a */
[----:B-1----:R-:W2:Y:S01]  /*2faa0*/  @!P1 LDL.64 R6, [R1+0x410] ;  /* 0x0004100001069983 */ /* 0x002ea20000100a00 */
[----:B------:R-:W-:Y:S02]  /*2fab0*/  ISETP.GE.AND P0, PT, R207, UR4, PT ;  /* 0x00000004cf007c0c */ /* 0x000fe4000bf06270 */
[----:B------:R-:W-:-:S04]  /*2fac0*/  @!P1 LEA R20, P2, R208, R14, 0x2 ;  /* 0x0000000ed0149211 */ /* 0x000fc800078410ff */
[----:B------:R-:W-:-:S05]  /*2fad0*/  @!P1 LEA.HI.X R21, R208, R5, R30, 0x2, P2 ;  /* 0x00000005d0159211 */ /* 0x000fca00010f141e */
[----:B--2---:R1:W-:Y:S04]  /*2fae0*/  @!P1 ST.E.64 desc[UR42][R20.64], R6 ;  /* 0x0000000614009985 */ /* 0x0043e8000c101b2a */
[----:B---3--:R-:W2:Y:S01]  /*2faf0*/  @!P0 LDL.64 R8, [R1+0x420] ;  /* 0x0004200001088983 */ /* 0x008ea20000100a00 */
[----:B------:R-:W-:Y:S02]  /*2fb00*/  ISETP.GE.AND P1, PT, R206, UR4, PT ;  /* 0x00000004ce007c0c */ /* 0x000fe4000bf26270 */
[----:B------:R-:W-:-:S04]  /*2fb10*/  @!P0 LEA R12, P2, R207, R14, 0x2 ;  /* 0x0000000ecf0c8211 */ /* 0x000fc800078410ff */
[----:B------:R-:W-:-:S05]  /*2fb20*/  @!P0 LEA.HI.X R13, R207, R5, R29, 0x2, P2 ;  /* 0x00000005cf0d8211 */ /* 0x000fca00010f141d */
[----:B--2---:R2:W-:Y:S04]  /*2fb30*/  @!P0 ST.E.64 desc[UR42][R12.64], R8 ;  /* 0x000000080c008985 */ /* 0x0045e8000c101b2a */
[----:B----4-:R-:W3:Y:S01]  /*2fb40*/  @!P1 LDL.64 R10, [R1+0x430] ;  /* 0x00043000010a9983 */ /* 0x010ee20000100a00 */
[----:B------:R-:W-:Y:S02]  /*2fb50*/  ISETP.GE.AND P0, PT, R15, UR4, PT ;  /* 0x000000040f007c0c */ /* 0x000fe4000bf06270 */
[----:B------:R-:W-:-:S04]  /*2fb60*/  @!P1 LEA R18, P2, R206, R14, 0x2 ;  /* 0x0000000ece129211 */ /* 0x000fc800078410ff */
[----:B------:R-:W-:-:S05]  /*2fb70*/  @!P1 LEA.HI.X R19, R206, R5, R28, 0x2, P2 ;  /* 0x00000005ce139211 */ /* 0x000fca00010f141c */
[----:B---3--:R3:W-:Y:S04]  /*2fb80*/  @!P1 ST.E.64 desc[UR42][R18.64], R10 ;  /* 0x0000000a12009985 */ /* 0x0087e8000c101b2a */
[----:B-1----:R-:W4:Y:S01]  /*2fb90*/  @!P0 LDL.64 R6, [R1+0x440] ;  /* 0x0004400001068983 */ /* 0x002f220000100a00 */
[----:B------:R-:W-:Y:S02]  /*2fba0*/  ISETP.GE.AND P1, PT, R24, UR4, PT ;  /* 0x0000000418007c0c */ /* 0x000fe4000bf26270 */
[----:B------:R-:W-:-:S04]  /*2fbb0*/  @!P0 LEA R20, P2, R15, R14, 0x2 ;  /* 0x0000000e0f148211 */ /* 0x000fc800078410ff */
[----:B------:R-:W-:-:S05]  /*2fbc0*/  @!P0 LEA.HI.X R21, R15, R5, R27, 0x2, P2 ;  /* 0x000000050f158211 */ /* 0x000fca00010f141b */
[----:B----4-:R3:W-:Y:S04]  /*2fbd0*/  @!P0 ST.E.64 desc[UR42][R20.64], R6 ;  /* 0x0000000614008985 */ /* 0x0107e8000c101b2a */
[----:B--2---:R-:W2:Y:S01]  /*2fbe0*/  @!P1 LDL.64 R8, [R1+0x450] ;  /* 0x0004500001089983 */ /* 0x004ea20000100a00 */
[----:B------:R-:W-:-:S04]  /*2fbf0*/  @!P1 LEA R14, P0, R24, R14, 0x2 ;  /* 0x0000000e180e9211 */ /* 0x000fc800078010ff */
[----:B-----5:R-:W-:-:S05]  /*2fc00*/  @!P1 LEA.HI.X R15, R24, R5, R26, 0x2, P0 ;  /* 0x00000005180f9211 */ /* 0x020fca00000f141a */
[----:B--2---:R3:W-:Y:S04]  /*2fc10*/  @!P1 ST.E.64 desc[UR42][R14.64], R8 ;  /* 0x000000080e009985 */ /* 0x0047e8000c101b2a */
.L_x_3816:
[----:B------:R-:W-:Y:S05]  /*2fc20*/  BSYNC B1 ;  /* 0x0000000000017941 */ /* 0x000fea0003800000 */
.L_x_3815:
[----:B------:R-:W-:-:S03]  /*2fc30*/  UMOV UR4, 0xffffffff ;  /* 0xffffffff00047882 */ /* 0x000fc60000000000 */
[----:B------:R-:W-:Y:S05]  /*2fc40*/  BRA.DIV UR4, `(.L_x_3817) ;  /* 0x000000ca04707947 */ /* 0x000fea000b800000 */
[----:B-1----:R1:W4:Y:S04]  /*2fc50*/  SHFL.IDX PT, R5, R4, 0x1, 0x1c1f ;  /* 0x003c1f0004057f89 */ /* 0x00232800000e0000 */
[----:B--23--:R1:W2:Y:S02]  /*2fc60*/  SHFL.IDX PT, R14, R3, 0x1, 0x1c1f ;  /* 0x003c1f00030e7f89 */ /* 0x00c2a400000e0000 */
.L_x_4072:
[----:B------:R-:W-:-:S13]  /*2fc70*/  ISETP.GE.AND P0, PT, R25, R0, PT ;  /* 0x000000001900720c */ /* 0x000fda0003f06270 */
[----:B------:R-:W-:Y:S05]  /*2fc80*/  @P0 BRA `(.L_x_3813) ;  /* 0x0000001800e00947 */ /* 0x000fea0003800000 */
[----:B------:R-:W3:Y:S01]  /*2fc90*/  LDC R0, c[0x0][0xbc8] ;  /* 0x0002f200ff007b82 */ /* 0x000ee20000000800 */
[----:B------:R-:W5:Y:S04]  /*2fca0*/  LDL R49, [R1+0x46c] ;  /* 0x00046c0001317983 */ /* 0x000f680000100800 */
[----:B------:R-:W5:Y:S04]  /*2fcb0*/  LDL R53, [R1+0x468] ;  /* 0x0004680001357983 */ /* 0x000f680000100800 */
[----:B------:R-:W5:Y:S04]  /*2fcc0*/  LDL R50, [R1+0x50c] ;  /* 0x00050c0001327983 */ /* 0x000f680000100800 */
[----:B------:R-:W5:Y:S04]  /*2fcd0*/  LDL R45, [R1+0x4fc] ;  /* 0x0004fc00012d7983 */ /* 0x000f680000100800 */
[----:B------:R-:W5:Y:S04]  /*2fce0*/  LDL R42, [R1+0x4ec] ;  /* 0x0004ec00012a7983 */ /* 0x000f680000100800 */
[----:B------:R-:W5:Y:S01]  /*2fcf0*/  LDL R46, [R1+0x500] ;  /* 0x00050000012e7983 */ /* 0x000f620000100800 */
[----:B---3--:R-:W-:-:S03]  /*2fd00*/  ISETP.GE.AND P0, PT, R197, R0, PT ;  /* 0x00000000c500720c */ /* 0x008fc60003f06270 */
[----:B------:R-:W3:Y:S04]  /*2fd10*/  LDL R40, [R1+0x4e0] ;  /* 0x0004e00001287983 */ /* 0x000ee80000100800 */
[----:B------:R-:W3:Y:S04]  /*2fd20*/  LDL R10, [R1+0x4f0] ;  /* 0x0004f000010a7983 */ /* 0x000ee80000100800 */
[----:B------:R-:W3:Y:S04]  /*2fd30*/  LDL R11, [R1+0x4d8] ;  /* 0x0004d800010b7983 */ /* 0x000ee80000100800 */
[----:B------:R-:W3:Y:S01]  /*2fd40*/  @!P0 LDL.64 R20, [R1+0x268] ;  /* 0x0002680001148983 */ /* 0x000ee20000100a00 */
[----:B012---:R-:W-:-:S03]  /*2fd50*/  @!P0 IMAD.MOV.U32 R4, RZ, RZ, R14 ;  /* 0x000000ffff048224 */ /* 0x007fc600078e000e */
[----:B------:R-:W2:Y:S01]  /*2fd60*/  LDL R51, [R1+0x464] ;  /* 0x0004640001337983 */ /* 0x000ea20000100800 */
[----:B----4-:R-:W-:-:S03]  /*2fd70*/  @!P0 IMAD.WIDE R6, R197, 0x4, R4 ;  /* 0x00000004c5068825 */ /* 0x010fc600078e0204 */
        /* <DEDUP_REMOVED lines=23> */
[----:B------:R-:W4:Y:S01]  /*2fef0*/  LDL R3, [R1+0x470] ;  /* 0x0004700001037983 */ /* 0x000f220000100800 */
[----:B-----5:R-:W-:-:S03]  /*2ff00*/  ISETP.GE.AND P1, PT, R49, R0, PT ;  /* 0x000000003100720c */ /* 0x020fc60003f26270 */
[----:B---3--:R0:W-:Y:S10]  /*2ff10*/  @!P0 ST.E.64 desc[UR42][R6.64], R20 ;  /* 0x0000001406008985 */ /* 0x0081f4000c101b2a */
[----:B------:R-:W3:Y:S01]  /*2ff20*/  @!P1 LDL.64 R8, [R1+0x278] ;  /* 0x0002780001089983 */ /* 0x000ee20000100a00 */
[----:B------:R-:W-:-:S02]  /*2ff30*/  ISETP.GE.AND P2, PT, R53, R0, PT ;  /* 0x000000003500720c */ /* 0x000fc40003f46270 */
[----:B------:R-:W-:-:S04]  /*2ff40*/  @!P1 LEA R12, P0, R49, R14, 0x2 ;  /* 0x0000000e310c9211 */ /* 0x000fc800078010ff */
[----:B------:R-:W-:Y:S01]  /*2ff50*/  @!P1 LEA.HI.X R13, R49, R5, R50, 0x2, P0 ;  /* 0x00000005310d9211 */ /* 0x000fe200000f1432 */
[----:B------:R-:W-:Y:S02]  /*2ff60*/  IMAD.MOV.U32 R49, RZ, RZ, R45 ;  /* 0x000000ffff317224 */ /* 0x000fe400078e002d */
[----:B------:R-:W-:Y:S02]  /*2ff70*/  IMAD.MOV.U32 R45, RZ, RZ, R42 ;  /* 0x000000ffff2d7224 */ /* 0x000fe400078e002a */
[----:B------:R-:W-:Y:S02]  /*2ff80*/  IMAD.MOV.U32 R50, RZ, RZ, R46 ;  /* 0x000000ffff327224 */ /* 0x000fe400078e002e */
[----:B------:R-:W-:Y:S02]  /*2ff90*/  IMAD.MOV.U32 R42, RZ, RZ, R40 ;  /* 0x000000ffff2a7224 */ /* 0x000fe400078e0028 */
[----:B------:R-:W-:Y:S02]  /*2ffa0*/  IMAD.MOV.U32 R40, RZ, RZ, R11 ;  /* 0x000000ffff287224 */ /* 0x000fe400078e000b */
[----:B------:R-:W-:Y:S01]  /*2ffb0*/  IMAD.MOV.U32 R46, RZ, RZ, R10 ;  /* 0x000000ffff2e7224 */ /* 0x000fe200078e000a */
[----:B---3--:R1:W-:Y:S04]  /*2ffc0*/  @!P1 ST.E.64 desc[UR42][R12.64], R8 ;  /* 0x000000080c009985 */ /* 0x0083e8000c101b2a */
[----:B------:R-:W3:Y:S01]  /*2ffd0*/  @!P2 LDL.64 R10, [R1+0x288] ;  /* 0x00028800010aa983 */ /* 0x000ee20000100a00 */
[----:B--2---:R-:W-:Y:S01]  /*2ffe0*/  ISETP.GE.AND P1, PT, R51, R0, PT ;  /* 0x000000003300720c */ /* 0x004fe20003f26270 */
[----:B----4-:R-:W-:-:S02]  /*2fff0*/  IMAD.MOV.U32 R54, RZ, RZ, R48 ;  /* 0x000000ffff367224 */ /* 0x010fc400078e0030 */
[----:B------:R-:W-:Y:S01]  /*30000*/  IMAD.MOV.U32 R48, RZ, RZ, R18 ;  /* 0x000000ffff307224 */ /* 0x000fe200078e0012 */
[C---:B------:R-:W-:Y:S01]  /*30010*/  @!P2 LEA R18, P0, R53.reuse, R14, 0x2 ;  /* 0x0000000e3512a211 */ /* 0x040fe200078010ff */
[----:B------:R-:W-:Y:S02]  /*30020*/  IMAD.MOV.U32 R52, RZ, RZ, R47 ;  /* 0x000000ffff347224 */ /* 0x000fe400078e002f */
[----:B------:R-:W-:Y:S02]  /*30030*/  IMAD.MOV.U32 R47, RZ, RZ, R43 ;  /* 0x000000ffff2f7224 */ /* 0x000fe400078e002b */
[----:B------:R-:W-:Y:S02]  /*30040*/  IMAD.MOV.U32 R43, RZ, RZ, R36 ;  /* 0x000000ffff2b7224 */ /* 0x000fe400078e0024 */
[----:B------:R-:W-:Y:S01]  /*30050*/  IMAD.MOV.U32 R36, RZ, RZ, R19 ;  /* 0x000000ffff247224 */ /* 0x000fe200078e0013 */
[----:B------:R-:W-:-:S05]  /*30060*/  @!P2 LEA.HI.X R19, R53, R5, R54, 0x2, P0 ;  /* 0x000000053513a211 */ /* 0x000fca00000f1436 */
[----:B---3--:R2:W-:Y:S04]  /*30070*/  @!P2 ST.E.64 desc[UR42][R18.64], R10 ;  /* 0x0000000a1200a985 */ /* 0x0085e8000c101b2a */
        /* <DEDUP_REMOVED lines=132> */
[----:B------:R-:W-:Y:S02]  /*308c0*/  @!P1 LEA.HI.X R19, R206, R5, R24, 0x2, P0 ;  /* 0x00000005ce139211 */ /* 0x000fe400000f1418 */
[-C--:B------:R-:W-:Y:S01]  /*308d0*/  ISETP.GE.AND P0, PT, R15, R0.reuse, PT ;  /* 0x000000000f00720c */ /* 0x080fe20003f06270 */
[----:B------:R-:W-:Y:S02]  /*308e0*/  BSSY B1, `(.L_x_3818) ;  /* 0x0000009000017945 */ /* 0x000fe40003800000 */
[----:B--2---:R0:W-:Y:S01]  /*308f0*/  @!P1 ST.E.64 desc[UR42][R18.64], R10 ;  /* 0x0000000a12009985 */ /* 0x0041e2000c101b2a */
[----:B------:R-:W-:-:S09]  /*30900*/  ISETP.GE.AND P1, PT, R3, R0, PT ;  /* 0x000000000300720c */ /* 0x000fd20003f26270 */
[----:B------:R-:W-:Y:S05]  /*30910*/  @P0 BRA `(.L_x_3819) ;  /* 0x0000000000140947 */ /* 0x000fea0003800000 */
[----:B------:R-:W2:Y:S04]  /*30920*/  LDL R24, [R1+0x498] ;  /* 0x0004980001187983 */ /* 0x000ea80000100800 */
[----:B0-----:R-:W3:Y:S01]  /*30930*/  LDL.64 R8, [R1+0x448] ;  /* 0x0004480001087983 */ /* 0x001ee20000100a00 */
[----:B------:R-:W-:-:S04]  /*30940*/  LEA R6, P0, R15, R14, 0x2 ;  /* 0x0000000e0f067211 */ /* 0x000fc800078010ff */
[----:B--2---:R-:W-:-:S05]  /*30950*/  LEA.HI.X R7, R15, R5, R24, 0x2, P0 ;  /* 0x000000050f077211 */ /* 0x004fca00000f1418 */
[----:B---3--:R1:W-:Y:S04]  /*30960*/  ST.E.64 desc[UR42][R6.64], R8 ;  /* 0x0000000806007985 */ /* 0x0083e8000c101b2a */
.L_x_3819:
[----:B------:R-:W-:Y:S05]  /*30970*/  BSYNC B1 ;  /* 0x0000000000017941 */ /* 0x000fea0003800000 */
.L_x_3818:
[----:B------:R-:W-:Y:S05]  /*30980*/  @P1 BRA `(.L_x_3813) ;  /* 0x0000000c00a01947 */ /* 0x000fea0003800000 */
[----:B------:R-:W2:Y:S04]  /*30990*/  LDL R0, [R1+0x494] ;  /* 0x0004940001007983 */ /* 0x000ea80000100800 */
[----:B01----:R-:W3:Y:S01]  /*309a0*/  LDL.64 R6, [R1+0x458] ;  /* 0x0004580001067983 */ /* 0x003ee20000100a00 */
[----:B------:R-:W-:-:S04]  /*309b0*/  LEA R14, P0, R3, R14, 0x2 ;  /* 0x0000000e030e7211 */ /* 0x000fc800078010ff */
[----:B--2---:R-:W-:-:S05]  /*309c0*/  LEA.HI.X R15, R3, R5, R0, 0x2, P0 ;  /* 0x00000005030f7211 */ /* 0x004fca00000f1400 */
[----:B---3--:R3:W-:Y:S01]  /*309d0*/  ST.E.64 desc[UR42][R14.64], R6 ;  /* 0x000000060e007985 */ /* 0x0087e2000c101b2a */
[----:B------:R-:W-:Y:S05]  /*309e0*/  BRA `(.L_x_3813) ;  /* 0x0000000c00887947 */ /* 0x000fea0003800000 */
.L_x_3800:
[----:B------:R-:W-:Y:S01]  /*309f0*/  ULDC.64 UR4, c[0x0][0xd08] ;  /* 0x0003420000047ab9 */ /* 0x000fe20000000a00 */
[----:B------:R-:W2:Y:S01]  /*30a00*/  LDC.64 R4, c[0x0][0xd00] ;  /* 0x00034000ff047b82 */ /* 0x000ea20000000a00 */
[----:B------:R-:W-:Y:S01]  /*30a10*/  ISETP.NE.U32.AND P0, PT, RZ, UR4, PT ;  /* 0x00000004ff007c0c */ /* 0x000fe2000bf05070 */
[----:B------:R-:W3:Y:S01]  /*30a20*/  LDL R0, [R1+0x480] ;  /* 0x0004800001007983 */ /* 0x000ee20000100800 */
[----:B------:R-:W-:Y:S02]  /*30a30*/  IMAD.MOV.U32 R3, RZ, RZ, RZ ;  /* 0x000000ffff037224 */ /* 0x000fe400078e00ff */
[----:B------:R-:W-:Y:S01]  /*30a40*/  ISETP.NE.AND.EX P1, PT, RZ, UR5, PT, P0 ;  /* 0x00000005ff007c0c */ /* 0x000fe2000bf25300 */
[----:B------:R-:W-:Y:S02]  /*30a50*/  ULDC.64 UR4, c[0x0][0xd00] ;  /* 0x0003400000047ab9 */ /* 0x000fe40000000a00 */
[----:B------:R-:W-:-:S04]  /*30a60*/  ISETP.NE.U32.AND P0, PT, RZ, UR4, PT ;  /* 0x00000004ff007c0c */ /* 0x000fc8000bf05070 */
[----:B------:R-:W-:-:S06]  /*30a70*/  ISETP.NE.AND.EX P0, PT, RZ, UR5, PT, P0 ;  /* 0x00000005ff007c0c */ /* 0x000fcc000bf05300 */
[----:B------:R-:W4:Y:S01]  /*30a80*/  @P1 LDC.64 R6, c[0x0][0xd08] ;  /* 0x00034200ff061b82 */ /* 0x000f220000000a00 */
[----:B------:R-:W-:Y:S02]  /*30a90*/  ULDC UR4, c[0x0][0xb88] ;  /* 0x0002e20000047ab9 */ /* 0x000fe40000000800 */
[----:B------:R-:W-:Y:S02]  /*30aa0*/  IMAD.U32 R18, RZ, RZ, UR4 ;  /* 0x00000004ff127e24 */ /* 0x000fe4000f8e00ff */
[----:B--2---:R-:W-:-:S05]  /*30ab0*/  IMAD.WIDE R4, R198, 0x4, R4 ;  /* 0x00000004c6047825 */ /* 0x004fca00078e0204 */
[----:B------:R2:W5:Y:S01]  /*30ac0*/  @P0 LDG.E R3, desc[UR42][R4.64] ;  /* 0x0000002a04030981 */ /* 0x000562000c1e1900 */
[----:B----4-:R-:W-:-:S05]  /*30ad0*/  @P1 IMAD.WIDE R6, R198, 0x4, R6 ;  /* 0x00000004c6061825 */ /* 0x010fca00078e0206 */
[----:B------:R2:W5:Y:S01]  /*30ae0*/  @P1 LDG.E R18, desc[UR42][R6.64] ;  /* 0x0000002a06121981 */ /* 0x000562000c1e1900 */
[----:B------:R-:W-:Y:S02]  /*30af0*/  ISETP.NE.AND P2, PT, R195, RZ, PT ;  /* 0x000000ffc300720c */ /* 0x000fe40003f45270 */
[----:B------:R-:W-:-:S11]  /*30b00*/  SHF.R.S32.HI R26, RZ, 0x1f, R198 ;  /* 0x0000001fff1a7819 */ /* 0x000fd600000114c6 */
[----:B------:R-:W4:Y:S02]  /*30b10*/  @!P2 LDC R195, c[0x0][0xbd4] ;  /* 0x0002f500ffc3ab82 */ /* 0x000f240000000800 */
[----:B----4-:R-:W-:Y:S02]  /*30b20*/  ISETP.GT.AND P2, PT, R195, 0x1, PT ;  /* 0x00000001c300780c */ /* 0x010fe40003f44270 */
[----:B---3--:R-:W-:Y:S01]  /*30b30*/  ISETP.GT.AND P3, PT, R0, 0x7f, PT ;  /* 0x0000007f0000780c */ /* 0x008fe20003f64270 */
[----:B--2---:R-:W-:-:S12]  /*30b40*/  @P1 BRA `(.L_x_3820) ;  /* 0x0000000000101947 */ /* 0x004fd80003800000 */
[----:B------:R-:W-:Y:S05]  /*30b50*/  @!P0 BRA `(.L_x_3820) ;  /* 0x00000000000c8947 */ /* 0x000fea0003800000 */
[----:B------:R-:W2:Y:S04]  /*30b60*/  LDG.E R7, desc[UR42][R4.64] ;  /* 0x0000002a04077981 */ /* 0x000ea8000c1e1900 */
[----:B-----5:R-:W2:Y:S02]  /*30b70*/  LDG.E R18, desc[UR42][R4.64+0x4] ;  /* 0x0000042a04127981 */ /* 0x020ea4000c1e1900 */
[----:B--2---:R-:W-:-:S07]  /*30b80*/  IMAD.IADD R18, R18, 0x1, -R7 ;  /* 0x0000000112127824 */ /* 0x004fce00078e0a07 */
.L_x_3820:
[----:B------:R-:W-:Y:S01]  /*30b90*/  BSSY B1, `(.L_x_3821) ;  /* 0x0000036000017945 */ /* 0x000fe20003800000 */
[----:B------:R-:W-:Y:S02]  /*30ba0*/  SEL R25, R198, RZ, !P0 ;  /* 0x000000ffc6197207 */ /* 0x000fe40004000000 */
[----:B------:R-:W-:Y:S02]  /*30bb0*/  SEL R26, R26, RZ, !P0 ;  /* 0x000000ff1a1a7207 */ /* 0x000fe40004000000 */
[----:B-----5:R-:W-:Y:S01]  /*30bc0*/  SHF.R.S32.HI R24, RZ, 0x1f, R3 ;  /* 0x0000001fff187819 */ /* 0x020fe20000011403 */
[----:B------:R-:W-:Y:S06]  /*30bd0*/  @P3 BRA `(.L_x_3822) ;  /* 0x0000000000c43947 */ /* 0x000fec0003800000 */
[----:B------:R-:W2:Y:S01]  /*30be0*/  S2R R4, SR_TID.X ;  /* 0x0000000000047919 */ /* 0x000ea20000002100 */
[----:B------:R-:W3:Y:S02]  /*30bf0*/  LDC R29, c[0x0][0xce8] ;  /* 0x00033a00ff1d7b82 */ /* 0x000ee40000000800 */
[----:B---3--:R-:W-:Y:S01]  /*30c00*/  IMAD R0, R18, R29, RZ ;  /* 0x0000001d12007224 */ /* 0x008fe200078e02ff */
[----:B--2---:R-:W-:-:S04]  /*30c10*/  IADD3 R27, R194, -0x80, R4 ;  /* 0xffffff80c21b7810 */ /* 0x004fc80007ffe004 */
[----:B------:R-:W-:-:S13]  /*30c20*/  ISETP.GE.AND P0, PT, R27, R0, PT ;  /* 0x000000001b00720c */ /* 0x000fda0003f06270 */
[----:B------:R-:W-:Y:S05]  /*30c30*/  @P0 BRA `(.L_x_3822) ;  /* 0x0000000000ac0947 */ /* 0x000fea0003800000 */
[----:B------:R-:W-:Y:S01]  /*30c40*/  IMAD.MOV.U32 R20, RZ, RZ, 0xab8 ;  /* 0x00000ab8ff147424 */ /* 0x000fe200078e00ff */
[----:B------:R-:W-:Y:S01]  /*30c50*/  ISETP.GT.AND P0, PT, R195, 0x1, PT ;  /* 0x00000001c300780c */ /* 0x000fe20003f04270 */
[----:B------:R-:W2:Y:S01]  /*30c60*/  LDC.64 R4, c[0x0][0xca8] ;  /* 0x00032a00ff047b82 */ /* 0x000ea20000000a00 */
[----:B------:R-:W-:Y:S01]  /*30c70*/  ISETP.NE.AND P1, PT, R29, 0x1, PT ;  /* 0x000000011d00780c */ /* 0x000fe20003f25270 */
[----:B------:R-:W-:Y:S01]  /*30c80*/  IMAD.MOV.U32 R19, RZ, RZ, R27 ;  /* 0x000000ffff137224 */ /* 0x000fe200078e001b */
[----:B------:R-:W-:Y:S02]  /*30c90*/  SEL R20, R20, 0xa78, P0 ;  /* 0x00000a7814147807 */ /* 0x000fe40000000000 */
[----:B------:R-:W-:-:S03]  /*30ca0*/  SEL R203, R203, RZ, P0 ;  /* 0x000000ffcbcb7207 */ /* 0x000fc60000000000 */
[----:B------:R-:W3:Y:S08]  /*30cb0*/  LDC.64 R10, c[0x0][R20+0x220] ;  /* 0x00008800140a7b82 */ /* 0x000ef00000000a00 */
[----:B------:R-:W4:Y:S08]  /*30cc0*/  LDC.64 R14, c[0x0][R20+0x218] ;  /* 0x00008600140e7b82 */ /* 0x000f300000000a00 */
[----:B------:R-:W5:Y:S08]  /*30cd0*/  LDC.64 R8, c[0x0][R20+0x228] ;  /* 0x00008a0014087b82 */ /* 0x000f700000000a00 */
[----:B------:R-:W0:Y:S08]  /*30ce0*/  LDC.64 R6, c[0x0][R20+0x210] ;  /* 0x0000840014067b82 */ /* 0x000e300000000a00 */
[----:B------:R-:W1:Y:S08]  /*30cf0*/  @P1 LDC R0, c[0x0][0xcec] ;  /* 0x00033b00ff001b82 */ /* 0x000e700000000800 */
[----:B------:R-:W5:Y:S01]  /*30d00*/  @P1 LDC R31, c[0x0][0xcf0] ;  /* 0x00033c00ff1f1b82 */ /* 0x000f620000000800 */
[----:B---3--:R-:W-:-:S07]  /*30d10*/  IMAD R11, R11, R25, RZ ;  /* 0x000000190b0b7224 */ /* 0x008fce00078e02ff */
[----:B--2---:R-:W2:Y:S01]  /*30d20*/  @!P0 LDC R4, c[0x0][0xc50] ;  /* 0x00031400ff048b82 */ /* 0x004ea20000000800 */
[----:B------:R-:W-:-:S04]  /*30d30*/  IMAD.WIDE.U32 R12, R10, R25, RZ ;  /* 0x000000190a0c7225 */ /* 0x000fc800078e00ff */
[----:B------:R-:W-:Y:S02]  /*30d40*/  IMAD R11, R10, R26, R11 ;  /* 0x0000001a0a0b7224 */ /* 0x000fe400078e020b */
[----:B-1----:R-:W-:Y:S01]  /*30d50*/  @P1 IMAD.HI.U32 R0, R27, R0, RZ ;  /* 0x000000001b001227 */ /* 0x002fe200078e00ff */
        /* <DEDUP_REMOVED lines=16> */
[-C--:B0-----:R-:W-:Y:S01]  /*30e60*/  IMAD R0, R7, R11.reuse, RZ ;  /* 0x0000000b07007224 */ /* 0x081fe200078e02ff */
[----:B------:R-:W-:Y:S01]  /*30e70*/  SHF.R.S32.HI R13, RZ, 0x1f, R11 ;  /* 0x0000001fff0d7819 */ /* 0x000fe2000001140b */
[----:B------:R-:W-:Y:S02]  /*30e80*/  IMAD.MOV.U32 R7, RZ, RZ, -0x800000 ;  /* 0xff800000ff077424 */ /* 0x000fe400078e00ff */
[----:B------:R-:W-:-:S04]  /*30e90*/  IMAD.WIDE.U32 R8, R6, R11, R8 ;  /* 0x0000000b06087225 */ /* 0x000fc800078e0008 */
[----:B------:R-:W-:Y:S01]  /*30ea0*/  IMAD R13, R6, R13, R0 ;  /* 0x0000000d060d7224 */ /* 0x000fe200078e0200 */
[----:B--2---:R-:W-:-:S03]  /*30eb0*/  LEA R4, P0, R8, R4, 0x2 ;  /* 0x0000000408047211 */ /* 0x004fc600078010ff */
[----:B------:R-:W-:-:S05]  /*30ec0*/  IMAD.IADD R0, R9, 0x1, R13 ;  /* 0x0000000109007824 */ /* 0x000fca00078e020d */
[----:B-1----:R-:W-:-:S05]  /*30ed0*/  LEA.HI.X R5, R8, R5, R0, 0x2, P0 ;  /* 0x0000000508057211 */ /* 0x002fca00000f1400 */
[----:B------:R2:W-:Y:S02]  /*30ee0*/  STG.E desc[UR42][R4.64], R7 ;  /* 0x0000000704007986 */ /* 0x0005e4000c10192a */
.L_x_3822:
[----:B------:R-:W-:Y:S05]  /*30ef0*/  BSYNC B1 ;  /* 0x0000000000017941 */ /* 0x000fea0003800000 */
.L_x_3821:
[----:B------:R-:W-:Y:S05]  /*30f00*/  @P2 BRA `(.L_x_3813) ;  /* 0x0000000800402947 */ /* 0x000fea0003800000 */
[----:B------:R-:W3:Y:S01]  /*30f10*/  LDL R6, [R1+0x490] ;  /* 0x0004900001067983 */ /* 0x000ee20000100800 */
[----:B------:R-:W4:Y:S01]  /*30f20*/  LDC R19, c[0x0][0xce8] ;  /* 0x00033a00ff137b82 */ /* 0x000f220000000800 */
[----:B------:R-:W-:Y:S01]  /*30f30*/  ULDC.64 UR4, c[0x0][0xba0] ;  /* 0x0002e80000047ab9 */ /* 0x000fe20000000a00 */
[----:B------:R-:W-:Y:S01]  /*30f40*/  ULDC.64 UR6, c[0x0][0xbf0] ;  /* 0x0002fc0000067ab9 */ /* 0x000fe20000000a00 */
[----:B------:R-:W3:Y:S01]  /*30f50*/  LDL R10, [R1+0x47c] ;  /* 0x00047c00010a7983 */ /* 0x000ee20000100800 */
[----:B------:R-:W-:Y:S02]  /*30f60*/  IMAD R0, R24, UR4, RZ ;  /* 0x0000000418007c24 */ /* 0x000fe4000f8e02ff */
[----:B--2---:R-:W-:-:S04]  /*30f70*/  IMAD.WIDE.U32 R4, R3, UR4, RZ ;  /* 0x0000000403047c25 */ /* 0x004fc8000f8e00ff */
[----:B------:R-:W-:Y:S01]  /*30f80*/  IMAD R7, R3, UR5, R0 ;  /* 0x0000000503077c24 */ /* 0x000fe2000f8e0200 */
[----:B------:R-:W-:-:S03]  /*30f90*/  ULDC.64 UR4, c[0x0][0xbe8] ;  /* 0x0002fa0000047ab9 */ /* 0x000fc60000000a00 */
[----:B------:R-:W-:Y:S02]  /*30fa0*/  IMAD.IADD R5, R5, 0x1, R7 ;  /* 0x0000000105057824 */ /* 0x000fe400078e0207 */
[----:B------:R-:W-:-:S04]  /*30fb0*/  IMAD.WIDE.U32 R4, R193, UR4, R4 ;  /* 0x00000004c1047c25 */ /* 0x000fc8000f8e0004 */
[----:B------:R-:W-:Y:S01]  /*30fc0*/  IMAD R5, R193, UR5, R5 ;  /* 0x00000005c1057c24 */ /* 0x000fe2000f8e0205 */
[----:B------:R-:W-:Y:S01]  /*30fd0*/  ULDC.64 UR4, c[0x0][0xbe0] ;  /* 0x0002f80000047ab9 */ /* 0x000fe20000000a00 */
[----:B----4-:R-:W-:Y:S01]  /*30fe0*/  ISETP.NE.AND P0, PT, R19, 0x1, PT ;  /* 0x000000011300780c */ /* 0x010fe20003f05270 */
[----:B------:R-:W-:-:S12]  /*30ff0*/  IMAD.WIDE.U32 R4, R25, UR6, R4 ;  /* 0x0000000619047c25 */ /* 0x000fd8000f8e0004 */
[----:B------:R-:W2:Y:S08]  /*31000*/  @P0 LDC R9, c[0x0][0xcec] ;  /* 0x00033b00ff090b82 */ /* 0x000eb00000000800 */
[----:B------:R-:W4:Y:S01]  /*31010*/  @P0 LDC R11, c[0x0][0xcf0] ;  /* 0x00033c00ff0b0b82 */ /* 0x000f220000000800 */
[----:B---3--:R-:W-:Y:S02]  /*31020*/  IMAD R3, R6, 0x20, R10 ;  /* 0x0000002006037824 */ /* 0x008fe400078e020a */
[----:B------:R-:W-:-:S02]  /*31030*/  IMAD R6, R26, UR6, RZ ;  /* 0x000000061a067c24 */ /* 0x000fc4000f8e02ff */
[----:B------:R-:W-:-:S04]  /*31040*/  IMAD.IADD R8, R194, 0x1, R3 ;  /* 0x00000001c2087824 */ /* 0x000fc800078e0203 */
[----:B--2---:R-:W-:-:S04]  /*31050*/  @P0 IMAD.HI.U32 R0, R8, R9, RZ ;  /* 0x0000000908000227 */ /* 0x004fc800078e00ff */
[----:B------:R-:W-:Y:S01]  /*31060*/  IMAD.MOV.U32 R3, RZ, RZ, R8 ;  /* 0x000000ffff037224 */ /* 0x000fe200078e0008 */
[----:B----4-:R-:W-:Y:S01]  /*31070*/  @P0 SHF.R.U32.HI R3, RZ, R11, R0 ;  /* 0x0000000bff030219 */ /* 0x010fe20000011600 */
[----:B------:R-:W-:-:S03]  /*31080*/  IMAD R9, R25, UR7, R6 ;  /* 0x0000000719097c24 */ /* 0x000fc6000f8e0206 */
        /* <DEDUP_REMOVED lines=21> */
.L_x_4075:
[----:B------:R-:W-:Y:S01]  /*311e0*/  IMAD R18, R18, R19, RZ ;  /* 0x0000001312127224 */ /* 0x000fe200078e02ff */
[----:B------:R-:W-:Y:S01]  /*311f0*/  BSSY B1, `(.L_x_3824) ;  /* 0x0000015000017945 */ /* 0x000fe20003800000 */
[----:B------:R-:W-:-:S05]  /*31200*/  IMAD.IADD R7, R10, 0x1, R194 ;  /* 0x000000010a077824 */ /* 0x000fca00078e02c2 */
[----:B------:R-:W-:-:S13]  /*31210*/  ISETP.GE.AND P0, PT, R7, R18, PT ;  /* 0x000000120700720c */ /* 0x000fda0003f06270 */
[----:B------:R-:W-:Y:S05]  /*31220*/  @P0 BRA `(.L_x_3825) ;  /* 0x0000000000440947 */ /* 0x000fea0003800000 */
[----:B------:R-:W-:Y:S02]  /*31230*/  ULDC UR4, c[0x0][0xbc8] ;  /* 0x0002f20000047ab9 */ /* 0x000fe40000000800 */
[----:B------:R-:W-:Y:S02]  /*31240*/  ISETP.GE.AND P3, PT, R181, UR4, PT ;  /* 0x00000004b5007c0c */ /* 0x000fe4000bf66270 */
[----:B------:R-:W-:Y:S02]  /*31250*/  ISETP.GE.AND P2, PT, R183, UR4, PT ;  /* 0x00000004b7007c0c */ /* 0x000fe4000bf46270 */
[----:B------:R-:W-:Y:S02]  /*31260*/  ISETP.GE.AND P1, PT, R182, UR4, PT ;  /* 0x00000004b6007c0c */ /* 0x000fe4000bf26270 */
[----:B------:R-:W-:-:S07]  /*31270*/  ISETP.GE.AND P0, PT, R188, UR4, PT ;  /* 0x00000004bc007c0c */ /* 0x000fce000bf06270 */
[-C--:B----4-:R-:W-:Y:S02]  /*31280*/  @!P3 LEA R8, P5, R181, R14.reuse, 0x1 ;  /* 0x0000000eb508b211 */ /* 0x090fe400078a08ff */
[----:B------:R-:W-:Y:S02]  /*31290*/  @!P2 LEA R10, P4, R183, R14, 0x1 ;  /* 0x0000000eb70aa211 */ /* 0x000fe400078808ff */
[----:B---3--:R-:W-:Y:S02]  /*312a0*/  @!P3 LEA.HI.X R9, R181, R0, R202, 0x1, P5 ;  /* 0x00000000b509b211 */ /* 0x008fe400028f0cca */
        /* <DEDUP_REMOVED lines=9> */
.L_x_3825:
[----:B------:R-:W-:Y:S05]  /*31340*/  BSYNC B1 ;  /* 0x0000000000017941 */ /* 0x000fea0003800000 */
.L_x_3824:
[----:B------:R-:W-:-:S03]  /*31350*/  UMOV UR4, 0xffffffff ;  /* 0xffffffff00047882 */ /* 0x000fc60000000000 */
[----:B------:R-:W-:Y:S05]  /*31360*/  BRA.DIV UR4, `(.L_x_3826) ;  /* 0x000000b604247947 */ /* 0x000fea000b800000 */
[----:B---3--:R3:W0:Y:S04]  /*31370*/  SHFL.IDX PT, R0, R4, 0x1, 0x181f ;  /* 0x00381f0004007f89 */ /* 0x00862800000e0000 */
[----:B----4-:R3:W4:Y:S02]  /*31380*/  SHFL.IDX PT, R14, R3, 0x1, 0x181f ;  /* 0x00381f00030e7f89 */ /* 0x01072400000e0000 */
.L_x_4079:
[----:B------:R-:W-:Y:S01]  /*31390*/  VIADD R5, R7, 0x20 ;  /* 0x0000002007057836 */ /* 0x000fe20000000000 */
        /* <DEDUP_REMOVED lines=20> */
.L_x_3828:
[----:B------:R-:W-:Y:S05]  /*314e0*/  BSYNC B1 ;  /* 0x0000000000017941 */ /* 0x000fea0003800000 */
.L_x_3827:
[----:B------:R-:W-:-:S03]  /*314f0*/  UMOV UR4, 0xffffffff ;  /* 0xffffffff00047882 */ /* 0x000fc60000000000 */
[----:B------:R-:W-:Y:S05]  /*31500*/  BRA.DIV UR4, `(.L_x_3829) ;  /* 0x000000b604047947 */ /* 0x000fea000b800000 */
[----:B0-----:R0:W0:Y:S04]  /*31510*/  SHFL.IDX PT, R0, R4, 0x2, 0x181f ;  /* 0x00581f0004007f89 */ /* 0x00102800000e0000 */
[----:B----4-:R4:W0:Y:S02]  /*31520*/  SHFL.IDX PT, R14, R3, 0x2, 0x181f ;  /* 0x00581f00030e7f89 */ /* 0x01082400000e0000 */
.L_x_4083:
        /* <DEDUP_REMOVED lines=21> */
.L_x_3831:
[----:B------:R-:W-:Y:S05]  /*31680*/  BSYNC B1 ;  /* 0x0000000000017941 */ /* 0x000fea0003800000 */
.L_x_3830:
[----:B------:R-:W-:-:S03]  /*31690*/  UMOV UR4, 0xffffffff ;  /* 0xffffffff00047882 */ /* 0x000fc60000000000 */
[----:B------:R-:W-:Y:S05]  /*316a0*/  BRA.DIV UR4, `(.L_x_3832) ;  /* 0x000000b204e47947 */ /* 0x000fea000b800000 */
[----:B0-----:R0:W0:Y:S04]  /*316b0*/  SHFL.IDX PT, R0, R4, 0x3, 0x181f ;  /* 0x00781f0004007f89 */ /* 0x00102800000e0000 */
[----:B------:R0:W0:Y:S02]  /*316c0*/  SHFL.IDX PT, R14, R3, 0x3, 0x181f ;  /* 0x00781f00030e7f89 */ /* 0x00002400000e0000 */
.L_x_4087:
[----:B0-234-:R-:W-:-:S05]  /*316d0*/  VIADD R3, R7, 0x60 ;  /* 0x0000006007037836 */ /* 0x01dfca0000000000 */
[----:B------:R-:W-:-:S13]  /*316e0*/  ISETP.GE.AND P0, PT, R3, R18, PT ;  /* 0x000000120300720c */ /* 0x000fda0003f06270 */
[----:B------:R-:W-:Y:S05]  /*316f0*/  @P0 BRA `(.L_x_3813) ;  /* 0x0000000000440947 */ /* 0x000fea0003800000 */
[----:B------:R-:W-:Y:S02]  /*31700*/  ULDC UR4, c[0x0][0xbc8] ;  /* 0x0002f20000047ab9 */ /* 0x000fe40000000800 */
[----:B------:R-:W-:Y:S02]  /*31710*/  ISETP.GE.AND P3, PT, R181, UR4, PT ;  /* 0x00000004b5007c0c */ /* 0x000fe4000bf66270 */
[----:B------:R-:W-:Y:S02]  /*31720*/  ISETP.GE.AND P2, PT, R183, UR4, PT ;  /* 0x00000004b7007c0c */ /* 0x000fe4000bf46270 */
[----:B------:R-:W-:Y:S02]  /*31730*/  ISETP.GE.AND P1, PT, R182, UR4, PT ;  /* 0x00000004b6007c0c */ /* 0x000fe4000bf26270 */
[----:B------:R-:W-:-:S07]  /*31740*/  ISETP.GE.AND P0, PT, R188, UR4, PT ;  /* 0x00000004bc007c0c */ /* 0x000fce000bf06270 */
        /* <DEDUP_REMOVED lines=12> */
.L_x_3813:
[----:B------:R-:W-:Y:S05]  /*31810*/  BSYNC B0 ;  /* 0x0000000000007941 */ /* 0x000fea0003800000 */
.L_x_3799:
[----:B------:R-:W-:Y:S02]  /*31820*/  ULDC UR4, c[0x0][0xd3c] ;  /* 0x00034f0000047ab9 */ /* 0x000fe40000000800 */
[----:B-1----:R-:W-:-:S13]  /*31830*/  ISETP.GE.AND P0, PT, R91, UR4, PT ;  /* 0x000000045b007c0c */ /* 0x002fda000bf06270 */
[----:B------:R-:W-:Y:S05]  /*31840*/  @!P0 BRA `(.L_x_3833) ;  /* 0xfffffcfc00f08947 */ /* 0x000fea000383ffff */
[----:B------:R-:W-:Y:S05]  /*31850*/  BRA `(.L_x_3599) ;  /* 0x0000009800c47947 */ /* 0x000fea0003800000 */
.L_x_3597:
        /* <DEDUP_REMOVED lines=19> */
.L_x_3834:
        /* <DEDUP_REMOVED lines=44> */
.L_x_3838:
        /* <DEDUP_REMOVED lines=39> */
.L_x_3836:
        /* <DEDUP_REMOVED lines=12> */
.L_x_3839:
        /* <DEDUP_REMOVED lines=63> */
.L_x_3840:
        /* <DEDUP_REMOVED lines=61> */
.L_x_3841:
[----:B01----:R-:W-:-:S05]  /*32740*/  LOP3.LUT R3, RZ, R2, RZ, 0x33, !PT ;  /* 0x00000002ff037212 */ /* 0x003fca00078e33ff */
[----:B------:R-:W-:-:S05]  /*32750*/  IMAD.IADD R2, R4, 0x1, R3 ;  /* 0x0000000104027824 */ /* 0x000fca00078e0203 */
[----:B------:R1:W-:Y:S01]  /*32760*/  STL [R1+0x464], R2 ;  /* 0x0004640201007387 */ /* 0x0003e20000100800 */
[----:B------:R-:W-:Y:S05]  /*32770*/  BRA `(.L_x_3842) ;  /* 0x0000000000107947 */ /* 0x000fea0003800000 */
.L_x_3837:
[----:B------:R-:W-:Y:S01]  /*32780*/  IMAD.U32 R2, RZ, RZ, UR6 ;  /* 0x00000006ff027e24 */ /* 0x000fe2000f8e00ff */
[----:B------:R0:W-:Y:S04]  /*32790*/  STL [R1+0x464], RZ ;  /* 0x000464ff01007387 */ /* 0x0001e80000100800 */
[----:B------:R0:W-:Y:S04]  /*327a0*/  STL [R1+0x468], RZ ;  /* 0x000468ff01007387 */ /* 0x0001e80000100800 */
[----:B------:R0:W-:Y:S02]  /*327b0*/  STL [R1+0x460], R2 ;  /* 0x0004600201007387 */ /* 0x0001e40000100800 */
.L_x_3842:
        /* <DEDUP_REMOVED lines=10> */
.L_x_3835:
        /* <DEDUP_REMOVED lines=8> */
[----:B-1----:R-:W1:Y:S01]  /*328e0*/  S2R R5, SR_TID.X ;  /* 0x0000000000057919 */ /* 0x002e620000002100 */
[----:B------:R-:W2:Y:S01]  /*328f0*/  S2UR UR5, SR_CgaCtaId ;  /* 0x00000000000579c3 */ /* 0x000ea20000008800 */
[----:B------:R-:W-:Y:S01]  /*32900*/  UMOV UR4, 0x400 ;  /* 0x0000040000047882 */ /* 0x000fe20000000000 */
[----:B------:R-:W-:Y:S01]  /*32910*/  BSSY B8, `(.L_x_3843) ;  /* 0x000086d000087945 */ /* 0x000fe20003800000 */
[----:B------:R-:W-:Y:S01]  /*32920*/  STL [R1+0x4e0], RZ ;  /* 0x0004e0ff01007387 */ /* 0x000fe20000100800 */
[----:B------:R-:W-:Y:S01]  /*32930*/  IMAD.MOV.U32 R19, RZ, RZ, RZ ;  /* 0x000000ffff137224 */ /* 0x000fe200078e00ff */
[----:B------:R-:W-:Y:S01]  /*32940*/  ULDC.64 UR40, c[0x0][0x198] ;  /* 0x0000660000287ab9 */ /* 0x000fe20000000a00 */
[----:B------:R-:W-:Y:S01]  /*32950*/  ULDC UR39, c[0x0][0xc] ;  /* 0x0000030000277ab9 */ /* 0x000fe20000000800 */
[----:B------:R-:W-:Y:S01]  /*32960*/  STL [R1+0x470], RZ ;  /* 0x000470ff01007387 */ /* 0x000fe20000100800 */
[----:B--2---:R-:W-:-:S06]  /*32970*/  ULEA UR4, UR5, UR4, 0x18 ;  /* 0x0000000405047291 */ /* 0x004fcc000f8ec03f */
[----:B------:R-:W-:Y:S01]  /*32980*/  IMAD.U32 R18, RZ, RZ, UR4 ;  /* 0x00000004ff127e24 */ /* 0x000fe2000f8e00ff */
[C---:B-1----:R-:W-:Y:S01]  /*32990*/  LOP3.LUT R4, R5.reuse, 0x7f, RZ, 0xc0, !PT ;  /* 0x0000007f05047812 */ /* 0x042fe200078ec0ff */
[----:B---3--:R-:W-:-:S05]  /*329a0*/  IMAD.SHL.U32 R0, R5, 0x8, RZ ;  /* 0x0000000805007824 */ /* 0x008fca00078e00ff */
        /* <DEDUP_REMOVED lines=9> */
[----:B------:R-:W-:Y:S02]  /*32a40*/  IMAD.MOV.U32 R4, RZ, RZ, 0x1 ;  /* 0x00000001ff047424 */ /* 0x000fe400078e00ff */
[----:B------:R-:W-:Y:S01]  /*32a50*/  IMAD.MOV.U32 R2, RZ, RZ, 0x1 ;  /* 0x00000001ff027424 */ /* 0x000fe200078e00ff */
[----:B------:R0:W-:Y:S04]  /*32a60*/  STL [R1+0x474], R3 ;  /* 0x0004740301007387 */ /* 0x0001e80000100800 */
[----:B------:R-:W-:Y:S04]  /*32a70*/  STL [R1+0x478], R4 ;  /* 0x0004780401007387 */ /* 0x000fe80000100800 */
[----:B------:R1:W-:Y:S01]  /*32a80*/  STL [R1+0x47c], R2 ;  /* 0x00047c0201007387 */ /* 0x0003e20000100800 */
[----:B0-----:R-:W-:-:S02]  /*32a90*/  LOP3.LUT R3, R0, 0x40, RZ, 0xfc, !PT ;  /* 0x0000004000037812 */ /* 0x001fc400078efcff */
[C---:B-1----:R-:W-:Y:S02]  /*32aa0*/  LOP3.LUT R2, R0.reuse, 0x80, RZ, 0xfc, !PT ;  /* 0x0000008000027812 */ /* 0x042fe400078efcff */
[----:B------:R-:W-:-:S07]  /*32ab0*/  LOP3.LUT R0, R0, 0xc0, RZ, 0xfc, !PT ;  /* 0x000000c000007812 */ /* 0x000fce00078efcff */
.L_x_4009:
[----:B------:R-:W2:Y:S01]  /*32ac0*/  LDL R14, [R1+0x46c] ;  /* 0x00046c00010e7983 */ /* 0x000ea20000100800 */
[----:B------:R-:W-:Y:S05]  /*32ad0*/  YIELD ;  /* 0x0000000000007946 */ /* 0x000fea0003800000 */
[----:B------:R-:W-:Y:S01]  /*32ae0*/  ULDC.64 UR4, c[0x0][0xb20] ;  /* 0x0002c80000047ab9 */ /* 0x000fe20000000a00 */
[----:B01----:R-:W-:Y:S02]  /*32af0*/  CS2R R6, SRZ ;  /* 0x0000000000067805 */ /* 0x003fe4000001ff00 */
[----:B------:R-:W-:Y:S01]  /*32b00*/  ISETP.NE.U32.AND P0, PT, RZ, UR4, PT ;  /* 0x00000004ff007c0c */ /* 0x000fe2000bf05070 */
[----:B------:R-:W0:Y:S01]  /*32b10*/  LDC.64 R12, c[0x0][0xaf8] ;  /* 0x0002be00ff0c7b82 */ /* 0x000e220000000a00 */
[----:B------:R-:W-:Y:S01]  /*32b20*/  ULDC.64 UR6, c[0x0][0xb00] ;  /* 0x0002c00000067ab9 */ /* 0x000fe20000000a00 */
[----:B------:R-:W-:Y:S01]  /*32b30*/  ULDC.64 UR8, c[0x0][0xb08] ;  /* 0x0002c20000087ab9 */ /* 0x000fe20000000a00 */
[----:B------:R-:W-:Y:S01]  /*32b40*/  ISETP.NE.AND.EX P0, PT, RZ, UR5, PT, P0 ;  /* 0x00000005ff007c0c */ /* 0x000fe2000bf05300 */
[----:B------:R-:W-:-:S04]  /*32b50*/  ULDC.64 UR4, c[0x0][0xb10] ;  /* 0x0002c40000047ab9 */ /* 0x000fc80000000a00 */
[----:B------:R-:W1:Y:S08]  /*32b60*/  LDC.64 R4, c[0x0][0xb00] ;  /* 0x0002c000ff047b82 */ /* 0x000e700000000a00 */
        /* <DEDUP_REMOVED lines=8> */
[----:B------:R-:W-:Y:S01]  /*32bf0*/  ISETP.NE.U32.AND P4, PT, RZ, UR8, PT ;  /* 0x00000008ff007c0c */ /* 0x000fe2000bf85070 */
[----:B------:R-:W-:Y:S01]  /*32c00*/  IMAD.MOV.U32 R8, RZ, RZ, RZ ;  /* 0x000000ffff087224 */ /* 0x000fe200078e00ff */
[----:B------:R-:W-:Y:S01]  /*32c10*/  ISETP.NE.U32.AND P1, PT, RZ, UR4, PT ;  /* 0x00000004ff007c0c */ /* 0x000fe2000bf25070 */
[----:B--2---:R-:W0:Y:S01]  /*32c20*/  LDC.64 R2, c[0x0][0xb08] ;  /* 0x0002c200ff027b82 */ /* 0x004e220000000a00 */
[----:B------:R-:W-:-:S02]  /*32c30*/  IMAD.MOV.U32 R0, RZ, RZ, RZ ;  /* 0x000000ffff007224 */ /* 0x000fc400078e00ff */
[----:B------:R-:W-:Y:S01]  /*32c40*/  ISETP.NE.AND.EX P3, PT, RZ, UR5, PT, P1 ;  /* 0x00000005ff007c0c */ /* 0x000fe2000bf65310 */
[----:B-1----:R-:W-:-:S04]  /*32c50*/  IMAD.WIDE R4, R14, 0x4, R4 ;  /* 0x000000040e047825 */ /* 0x002fc800078e0204 */
        /* <DEDUP_REMOVED lines=30> */
.L_x_3844:
        /* <DEDUP_REMOVED lines=16> */
.L_x_3845:
[----:B------:R-:W-:Y:S05]  /*32f40*/  @!P1 BRA `(.L_x_3846) ;  /* 0x00000000000c9947 */ /* 0x000fea0003800000 */
[----:B------:R-:W2:Y:S04]  /*32f50*/  LDG.E R7, desc[UR42][R4.64] ;  /* 0x0000002a04077981 */ /* 0x000ea8000c1e1900 */
[----:B------:R-:W2:Y:S02]  /*32f60*/  LDG.E R4, desc[UR42][R4.64+0x4] ;  /* 0x0000042a04047981 */ /* 0x000ea4000c1e1900 */
[----:B--2---:R-:W-:-:S07]  /*32f70*/  IMAD.IADD R7, R4, 0x1, -R7 ;  /* 0x0000000104077824 */ /* 0x004fce00078e0a07 */
.L_x_3846:
        /* <DEDUP_REMOVED lines=37> */
.L_x_3849:
[----:B------:R-:W-:-:S13]  /*331d0*/  ISETP.NE.AND P0, PT, R3, 0x1, PT ;  /* 0x000000010300780c */ /* 0x000fda0003f05270 */
[----:B------:R-:W1:Y:S02]  /*331e0*/  @P0 LDC.64 R4, c[0x0][0xae0] ;  /* 0x0002b800ff040b82 */ /* 0x000e640000000a00 */
[----:B-1----:R-:W-:-:S05]  /*331f0*/  @P0 IMAD.HI.U32 R4, R2, R4, RZ ;  /* 0x0000000402040227 */ /* 0x002fca00078e00ff */
[----:B------:R-:W-:-:S07]  /*33200*/  @P0 SHF.R.U32.HI R2, RZ, R5, R4 ;  /* 0x00000005ff020219 */ /* 0x000fce0000011604 */
.L_x_3850:
[----:B------:R-:W-:Y:S05]  /*33210*/  BSYNC B0 ;  /* 0x0000000000007941 */ /* 0x000fea0003800000 */
.L_x_3848:
[----:B------:R-:W-:-:S05]  /*33220*/  IMAD R2, R2, R3, R3 ;  /* 0x0000000302027224 */ /* 0x000fca00078e0203 */
[----:B------:R-:W-:-:S07]  /*33230*/  VIMNMX R8, R8, R2, PT ;  /* 0x0000000208087248 */ /* 0x000fce0003fe0100 */
.L_x_3847:
        /* <DEDUP_REMOVED lines=25> */
.L_x_3853:
[----:B------:R-:W-:-:S13]  /*333d0*/  ISETP.NE.AND P0, PT, R3, 0x1, PT ;  /* 0x000000010300780c */ /* 0x000fda0003f05270 */
[----:B------:R-:W1:Y:S02]  /*333e0*/  @P0 LDC.64 R4, c[0x0][0xae0] ;  /* 0x0002b800ff040b82 */ /* 0x000e640000000a00 */
[----:B-1----:R-:W-:-:S05]  /*333f0*/  @P0 IMAD.HI.U32 R4, R2, R4, RZ ;  /* 0x0000000402040227 */ /* 0x002fca00078e00ff */
[----:B------:R-:W-:-:S07]  /*33400*/  @P0 SHF.R.U32.HI R2, RZ, R5, R4 ;  /* 0x00000005ff020219 */ /* 0x000fce0000011604 */
.L_x_3854:
[----:B------:R-:W-:Y:S05]  /*33410*/  BSYNC B0 ;  /* 0x0000000000007941 */ /* 0x000fea0003800000 */
.L_x_3852:
[----:B------:R-:W-:-:S05]  /*33420*/  IMAD R2, R2, R3, RZ ;  /* 0x0000000302027224 */ /* 0x000fca00078e02ff */
[----:B------:R-:W-:-:S07]  /*33430*/  VIMNMX R6, R6, R2, !PT ;  /* 0x0000000206067248 */ /* 0x000fce0007fe0100 */
.L_x_3851:
        /* <DEDUP_REMOVED lines=41> */
.L_x_3856:
[----:B------:R-:W-:Y:S05]  /*336d0*/  BSYNC B0 ;  /* 0x0000000000007941 */ /* 0x000fea0003800000 */
.L_x_3855:
        /* <DEDUP_REMOVED lines=25> */
.L_x_4090:
[----:B--2---:R-:W-:Y:S02]  /*33870*/  ISETP.NE.AND P0, PT, R14, RZ, PT ;  /* 0x000000ff0e00720c */ /* 0x004fe40003f05270 */
[----:B------:R-:W-:-:S11]  /*33880*/  PLOP3.LUT P6, PT, PT, PT, PT, 0x8, 0x0 ;  /* 0x000000000000781c */ /* 0x000fd60003fce170 */
[----:B------:R-:W-:Y:S05]  /*33890*/  @P0 BRA `(.L_x_3860) ;  /* 0x00000000000c0947 */ /* 0x000fea0003800000 */
[----:B------:R-:W-:-:S03]  /*338a0*/  UMOV UR4, 0xffffffff ;  /* 0xffffffff00047882 */ /* 0x000fc60000000000 */
[----:B------:R-:W-:Y:S05]  /*338b0*/  BRA.DIV UR4, `(.L_x_3861) ;  /* 0x0000009204dc7947 */ /* 0x000fea000b800000 */
[----:B------:R-:W-:-:S13]  /*338c0*/  ELECT P6, URZ, PT ;  /* 0x00000000003f782f */ /* 0x000fda00038c0000 */
.L_x_3860:
        /* <DEDUP_REMOVED lines=9> */
.L_x_4093:
[----:B------:R-:W-:Y:S05]  /*33960*/  BSYNC B1 ;  /* 0x0000000000017941 */ /* 0x000fea0003800000 */
.L_x_3862:
[----:B------:R-:W-:Y:S04]  /*33970*/  BSSY B1, `(.L_x_3864) ;  /* 0x000007f000017945 */ /* 0x000fe80003800000 */
[----:B------:R-:W-:Y:S05]  /*33980*/  @!P6 BRA `(.L_x_3865) ;  /* 0x0000000400f4e947 */ /* 0x000fea0003800000 */
[----:B------:R-:W1:Y:S04]  /*33990*/  LDL R8, [R1+0x470] ;  /* 0x0004700001087983 */ /* 0x000e680000100800 */
[----:B------:R-:W2:Y:S01]  /*339a0*/  LDL R7, [R1+0x47c] ;  /* 0x00047c0001077983 */ /* 0x000ea20000100800 */
[----:B------:R-:W3:Y:S01]  /*339b0*/  S2R R6, SR_TID.X ;  /* 0x0000000000067919 */ /* 0x000ee20000002100 */
[----:B------:R-:W-:Y:S01]  /*339c0*/  BSSY B2, `(.L_x_3866) ;  /* 0x0000007000027945 */ /* 0x000fe20003800000 */
[----:B---3--:R-:W-:-:S04]  /*339d0*/  LOP3.LUT R6, R6, 0x7f, RZ, 0xc0, !PT ;  /* 0x0000007f06067812 */ /* 0x008fc800078ec0ff */
[----:B------:R-:W-:Y:S01]  /*339e0*/  ISETP.NE.AND P1, PT, R6, RZ, PT ;  /* 0x000000ff0600720c */ /* 0x000fe20003f25270 */
[----:B-1----:R-:W-:Y:S01]  /*339f0*/  IMAD R5, R8, 0x8, R18 ;  /* 0x0000000808057824 */ /* 0x002fe200078e0212 */
[----:B--2---:R-:W-:-:S04]  /*33a00*/  SHF.L.U32 R10, R7, 0x1f, RZ ;  /* 0x0000001f070a7819 */ /* 0x004fc800000006ff */
[----:B------:R-:W1:Y:S02]  /*33a10*/  SYNCS.PHASECHK.TRANS64.TRYWAIT P0, [R5+URZ+0x324a0], R10 ;  /* 0x0324a00a050075a7 */ /* 0x000e64000800017f */
[----:B-1----:R-:W-:Y:S05]  /*33a20*/  @!P0 BRA `(.L_x_3867) ;  /* 0x0000009000b48947 */ /* 0x002fea0003800000 */
.L_x_4094:
[----:B------:R-:W-:Y:S05]  /*33a30*/  BSYNC B2 ;  /* 0x0000000000027941 */ /* 0x000fea0003800000 */
.L_x_3866:
        /* <DEDUP_REMOVED lines=9> */
.L_x_3869:
[----:B------:R-:W-:Y:S05]  /*33ad0*/  BSYNC B2 ;  /* 0x0000000000027941 */ /* 0x000fea0003800000 */
.L_x_3868:
        /* <DEDUP_REMOVED lines=13> */
.L_x_3870:
        /* <DEDUP_REMOVED lines=13> */
.L_x_4095:
[----:B------:R-:W-:Y:S05]  /*33c80*/  BSYNC B2 ;  /* 0x0000000000027941 */ /* 0x000fea0003800000 */
.L_x_3871:
[----:B------:R-:W-:Y:S01]  /*33c90*/  BSSY B2, `(.L_x_3873) ;  /* 0x000000b000027945 */ /* 0x000fe20003800000 */
[----:B-12---:R-:W-:Y:S02]  /*33ca0*/  IMAD.MOV.U32 R10, RZ, RZ, 0x0 ;  /* 0x00000000ff0a7424 */ /* 0x006fe400078e00ff */
[----:B------:R-:W-:Y:S01]  /*33cb0*/  IMAD.MOV.U32 R11, RZ, RZ, 0x12f00000 ;  /* 0x12f00000ff0b7424 */ /* 0x000fe200078e00ff */
[----:B------:R-:W-:Y:S06]  /*33cc0*/  @P1 BRA `(.L_x_3874) ;  /* 0x00000000001c1947 */ /* 0x000fec0003800000 */
[----:B------:R-:W1:Y:S02]  /*33cd0*/  S2R R7, SR_TID.X ;  /* 0x0000000000077919 */ /* 0x000e640000002100 */
[----:B-1----:R-:W-:Y:S01]  /*33ce0*/  LOP3.LUT R8, R7, 0x1f, RZ, 0xc0, !PT ;  /* 0x0000001f07087812 */ /* 0x002fe200078ec0ff */
[----:B------:R-:W-:-:S03]  /*33cf0*/  IMAD.MOV.U32 R7, RZ, RZ, 0xc000 ;  /* 0x0000c000ff077424 */ /* 0x000fc600078e00ff */
[----:B------:R-:W-:Y:S01]  /*33d00*/  ISETP.NE.AND P0, PT, R8, RZ, PT ;  /* 0x000000ff0800720c */ /* 0x000fe20003f05270 */
[----:B------:R1:W-:-:S12]  /*33d10*/  SYNCS.ARRIVE.TRANS64 RZ, [R5+URZ+0x324b0], R7 ;  /* 0x0324b00705ff79a7 */ /* 0x0003d8000800003f */
[----:B-1----:R-:W-:Y:S05]  /*33d20*/  @!P0 BRA `(.L_x_3874) ;  /* 0x0000000000048947 */ /* 0x002fea0003800000 */
[----:B------:R-:W-:Y:S01]  /*33d30*/  BPT.TRAP 0x1 ;  /* 0x000000040000795c */ /* 0x000fe20000300000 */
.L_x_3874:
[----:B------:R-:W-:Y:S05]  /*33d40*/  BSYNC B2 ;  /* 0x0000000000027941 */ /* 0x000fea0003800000 */
.L_x_3873:
        /* <DEDUP_REMOVED lines=10> */
.L_x_3875:
        /* <DEDUP_REMOVED lines=15> */
.L_x_3876:
        /* <DEDUP_REMOVED lines=15> */
.L_x_3877:
        /* <DEDUP_REMOVED lines=15> */
.L_x_3878:
        /* <DEDUP_REMOVED lines=10> */
.L_x_3865:
[----:B------:R-:W-:Y:S05]  /*34160*/  BSYNC B1 ;  /* 0x0000000000017941 */ /* 0x000fea0003800000 */
.L_x_3864:
[----:B------:R-:W2:Y:S04]  /*34170*/  LDL.LU R10, [R1+0x470] ;  /* 0x00047000010a7983 */ /* 0x000ea80000300800 */
[----:B------:R-:W3:Y:S01]  /*34180*/  LDL.LU R8, [R1+0x47c] ;  /* 0x00047c0001087983 */ /* 0x000ee20000300800 */
[----:B-1----:R-:W-:Y:S01]  /*34190*/  VIADD R5, R9, 0xfffffffe ;  /* 0xfffffffe09057836 */ /* 0x002fe20000000000 */
        /* <DEDUP_REMOVED lines=10> */
.L_x_3894:
[----:B------:R-:W-:Y:S05]  /*34240*/  YIELD ;  /* 0x0000000000007946 */ /* 0x000fea0003800000 */
[----:B------:R-:W-:Y:S04]  /*34250*/  BSSY B1, `(.L_x_3879) ;  /* 0x000007e000017945 */ /* 0x000fe80003800000 */
[----:B--2---:R-:W-:Y:S05]  /*34260*/  @!P6 BRA `(.L_x_3880) ;  /* 0x0000000400f0e947 */ /* 0x004fea0003800000 */
[----:B-1----:R-:W2:Y:S04]  /*34270*/  LDL R6, [R1+0x470] ;  /* 0x0004700001067983 */ /* 0x002ea80000100800 */
[----:B------:R-:W3:Y:S01]  /*34280*/  LDL R7, [R1+0x47c] ;  /* 0x00047c0001077983 */ /* 0x000ee20000100800 */
[----:B------:R-:W1:Y:S01]  /*34290*/  S2R R8, SR_TID.X ;  /* 0x0000000000087919 */ /* 0x000e620000002100 */
[----:B------:R-:W-:Y:S01]  /*342a0*/  BSSY B2, `(.L_x_3881) ;  /* 0x0000007000027945 */ /* 0x000fe20003800000 */
[----:B-1----:R-:W-:-:S04]  /*342b0*/  LOP3.LUT R8, R8, 0x7f, RZ, 0xc0, !PT ;  /* 0x0000007f08087812 */ /* 0x002fc800078ec0ff */
[----:B------:R-:W-:Y:S01]  /*342c0*/  ISETP.NE.AND P2, PT, R8, RZ, PT ;  /* 0x000000ff0800720c */ /* 0x000fe20003f45270 */
[----:B--2---:R-:W-:Y:S01]  /*342d0*/  IMAD R6, R6, 0x8, R18 ;  /* 0x0000000806067824 */ /* 0x004fe200078e0212 */
[----:B---3--:R-:W-:-:S04]  /*342e0*/  SHF.L.U32 R7, R7, 0x1f, RZ ;  /* 0x0000001f07077819 */ /* 0x008fc800000006ff */
[----:B------:R-:W1:Y:S02]  /*342f0*/  SYNCS.PHASECHK.TRANS64.TRYWAIT P1, [R6+URZ+0x324a0], R7 ;  /* 0x0324a007060075a7 */ /* 0x000e64000802017f */
[----:B-1----:R-:W-:Y:S05]  /*34300*/  @!P1 BRA `(.L_x_3882) ;  /* 0x0000008800a49947 */ /* 0x002fea0003800000 */
.L_x_4096:
[----:B------:R-:W-:Y:S05]  /*34310*/  BSYNC B2 ;  /* 0x0000000000027941 */ /* 0x000fea0003800000 */
.L_x_3881:
        /* <DEDUP_REMOVED lines=9> */
.L_x_3884:
[----:B------:R-:W-:Y:S05]  /*343b0*/  BSYNC B2 ;  /* 0x0000000000027941 */ /* 0x000fea0003800000 */
.L_x_3883:
        /* <DEDUP_REMOVED lines=12> */
.L_x_3885:
        /* <DEDUP_REMOVED lines=13> */
.L_x_4097:
[----:B------:R-:W-:Y:S05]  /*34550*/  BSYNC B2 ;  /* 0x0000000000027941 */ /* 0x000fea0003800000 */
.L_x_3886:
        /* <DEDUP_REMOVED lines=11> */
.L_x_3889:
[----:B------:R-:W-:Y:S05]  /*34610*/  BSYNC B2 ;  /* 0x0000000000027941 */ /* 0x000fea0003800000 */
.L_x_3888:
        /* <DEDUP_REMOVED lines=10> */
.L_x_3890:
        /* <DEDUP_REMOVED lines=15> */
.L_x_3891:
        /* <DEDUP_REMOVED lines=15> */
.L_x_3892:
        /* <DEDUP_REMOVED lines=15> */
.L_x_3893:
        /* <DEDUP_REMOVED lines=10> */
.L_x_3880:
[----:B------:R-:W-:Y:S05]  /*34a30*/  BSYNC B1 ;  /* 0x0000000000017941 */ /* 0x000fea0003800000 */
.L_x_3879:
        /* <DEDUP_REMOVED lines=8> */
[----:B---3--:R-:W-:-:S03]  /*34ac0*/  LOP3.LUT R8, R8, R7, RZ, 0x3c, !PT ;  /* 0x0000000708087212 */ /* 0x008fc600078e3cff */
[----:B------:R2:W-:Y:S04]  /*34ad0*/  STL [R1+0x470], R6 ;  /* 0x0004700601007387 */ /* 0x0005e80000100800 */
[----:B------:R2:W-:Y:S01]  /*34ae0*/  STL [R1+0x47c], R8 ;  /* 0x00047c0801007387 */ /* 0x0005e20000100800 */
[----:B------:R-:W-:Y:S05]  /*34af0*/  @P2 BRA `(.L_x_3894) ;  /* 0xfffffff400d02947 */ /* 0x000fea000383ffff */
.L_x_3858:
[----:B------:R-:W-:Y:S05]  /*34b00*/  BSYNC B0 ;  /* 0x0000000000007941 */ /* 0x000fea0003800000 */
.L_x_3857:
[----:B-12---:R-:W2:Y:S01]  /*34b10*/  LDL R8, [R1+0x488] ;  /* 0x0004880001087983 */ /* 0x006ea20000100800 */
[----:B------:R-:W1:Y:S01]  /*34b20*/  LDC R0, c[0x0][0x448] ;  /* 0x00011200ff007b82 */ /* 0x000e620000000800 */
[----:B------:R-:W-:Y:S07]  /*34b30*/  @!P0 WARPSYNC.ALL ;  /* 0x0000000000008948 */ /* 0x000fee0003800000 */
[----:B------:R-:W-:Y:S01]  /*34b40*/  @!P0 BAR.SYNC.DEFER_BLOCKING 0xc, 0x180 ;  /* 0x0306000000008b1d */ /* 0x000fe20000010000 */
[----:B-1----:R-:W-:-:S13]  /*34b50*/  ISETP.NE.AND P1, PT, R0, 0x1, PT ;  /* 0x000000010000780c */ /* 0x002fda0003f25270 */
[----:B------:R-:W1:Y:S08]  /*34b60*/  @P1 LDC R0, c[0x0][0x44c] ;  /* 0x00011300ff001b82 */ /* 0x000e700000000800 */
[----:B------:R-:W3:Y:S01]  /*34b70*/  @P1 LDC R3, c[0x0][0x450] ;  /* 0x00011400ff031b82 */ /* 0x000ee20000000800 */
[----:B--2---:R-:W-:-:S04]  /*34b80*/  VIADD R2, R8, 0x7f ;  /* 0x0000007f08027836 */ /* 0x004fc80000000000 */
[----:B-1----:R-:W-:-:S05]  /*34b90*/  @P1 IMAD.HI.U32 R0, R2, R0, RZ ;  /* 0x0000000002001227 */ /* 0x002fca00078e00ff */
[----:B---3--:R-:W-:-:S05]  /*34ba0*/  @P1 SHF.R.U32.HI R2, RZ, R3, R0 ;  /* 0x00000003ff021219 */ /* 0x008fca0000011600 */
[----:B------:R-:W-:Y:S02]  /*34bb0*/  IMAD.IADD R0, R20, 0x1, R2 ;  /* 0x0000000114007824 */ /* 0x000fe400078e0202 */
[----:B------:R-:W1:Y:S02]  /*34bc0*/  LDC.64 R2, c[0x0][0xad8] ;  /* 0x0002b600ff027b82 */ /* 0x000e640000000a00 */
[----:B-1----:R-:W-:Y:S01]  /*34bd0*/  ISETP.GE.AND P2, PT, R3, 0x1, PT ;  /* 0x000000010300780c */ /* 0x002fe20003f46270 */
        /* <DEDUP_REMOVED lines=13> */
.L_x_3897:
[----:B------:R-:W-:-:S13]  /*34cb0*/  ISETP.NE.AND P0, PT, R3, 0x1, PT ;  /* 0x000000010300780c */ /* 0x000fda0003f05270 */
[----:B------:R-:W1:Y:S02]  /*34cc0*/  @P0 LDC.64 R6, c[0x0][0xae0] ;  /* 0x0002b800ff060b82 */ /* 0x000e640000000a00 */
[----:B-1----:R-:W-:-:S05]  /*34cd0*/  @P0 IMAD.HI.U32 R6, R2, R6, RZ ;  /* 0x0000000602060227 */ /* 0x002fca00078e00ff */
[----:B------:R-:W-:-:S07]  /*34ce0*/  @P0 SHF.R.U32.HI R2, RZ, R7, R6 ;  /* 0x00000007ff020219 */ /* 0x000fce0000011606 */
.L_x_3898:
[----:B------:R-:W-:Y:S05]  /*34cf0*/  BSYNC B0 ;  /* 0x0000000000007941 */ /* 0x000fea0003800000 */
.L_x_3896:
[----:B------:R-:W-:-:S05]  /*34d00*/  IMAD R2, R2, R3, R3 ;  /* 0x0000000302027224 */ /* 0x000fca00078e0203 */
[----:B------:R-:W-:-:S07]  /*34d10*/  VIMNMX R5, R5, R2, PT ;  /* 0x0000000205057248 */ /* 0x000fce0003fe0100 */
.L_x_3895:
[----:B------:R-:W2:Y:S01]  /*34d20*/  LDL R7, [R1+0x4e8] ;  /* 0x0004e80001077983 */ /* 0x000ea20000100800 */
[----:B------:R-:W1:Y:S01]  /*34d30*/  @P1 LDC R2, c[0x0][0x44c] ;  /* 0x00011300ff021b82 */ /* 0x000e620000000800 */
[----:B------:R-:W-:Y:S01]  /*34d40*/  VIADD R5, R5, 0x5f ;  /* 0x0000005f05057836 */ /* 0x000fe20000000000 */
[----:B------:R-:W-:Y:S01]  /*34d50*/  ULDC UR4, c[0x0][0xad4] ;  /* 0x0002b50000047ab9 */ /* 0x000fe20000000800 */
[----:B------:R-:W-:Y:S02]  /*34d60*/  IMAD.MOV.U32 R0, RZ, RZ, R8 ;  /* 0x000000ffff007224 */ /* 0x000fe400078e0008 */
[----:B------:R-:W-:-:S03]  /*34d70*/  IMAD.HI R5, R5, 0x2aaaaaab, RZ ;  /* 0x2aaaaaab05057827 */ /* 0x000fc600078e02ff */
[----:B------:R-:W3:Y:S01]  /*34d80*/  @P1 LDC R6, c[0x0][0x450] ;  /* 0x00011400ff061b82 */ /* 0x000ee20000000800 */
[----:B-1----:R-:W-:-:S05]  /*34d90*/  @P1 IMAD.HI.U32 R2, R8, R2, RZ ;  /* 0x0000000208021227 */ /* 0x002fca00078e00ff */
[----:B---3--:R-:W-:Y:S02]  /*34da0*/  @P1 SHF.R.U32.HI R0, RZ, R6, R2 ;  /* 0x00000006ff001219 */ /* 0x008fe40000011602 */
[----:B------:R-:W-:-:S03]  /*34db0*/  SHF.R.U32.HI R2, RZ, 0x1f, R5 ;  /* 0x0000001fff027819 */ /* 0x000fc60000011605 */
[----:B------:R-:W-:Y:S01]  /*34dc0*/  IMAD.IADD R0, R17, 0x1, R0 ;  /* 0x0000000111007824 */ /* 0x000fe200078e0200 */
[----:B------:R-:W-:-:S03]  /*34dd0*/  LEA.HI.SX32 R8, R5, R2, 0x1c ;  /* 0x0000000205087211 */ /* 0x000fc600078fe2ff */
[----:B------:R-:W-:Y:S02]  /*34de0*/  VIADD R2, R0, -UR4 ;  /* 0x8000000400027c36 */ /* 0x000fe40008000000 */
        /* <DEDUP_REMOVED lines=13> */
.L_x_3901:
[----:B------:R-:W-:-:S13]  /*34ec0*/  ISETP.NE.AND P0, PT, R3, 0x1, PT ;  /* 0x000000010300780c */ /* 0x000fda0003f05270 */
[----:B------:R-:W1:Y:S02]  /*34ed0*/  @P0 LDC.64 R6, c[0x0][0xae0] ;  /* 0x0002b800ff060b82 */ /* 0x000e640000000a00 */
[----:B-1----:R-:W-:-:S05]  /*34ee0*/  @P0 IMAD.HI.U32 R6, R0, R6, RZ ;  /* 0x0000000600060227 */ /* 0x002fca00078e00ff */
[----:B------:R-:W-:-:S07]  /*34ef0*/  @P0 SHF.R.U32.HI R0, RZ, R7, R6 ;  /* 0x00000007ff000219 */ /* 0x000fce0000011606 */
.L_x_3902:
[----:B------:R-:W-:Y:S05]  /*34f00*/  BSYNC B0 ;  /* 0x0000000000007941 */ /* 0x000fea0003800000 */
.L_x_3900:
[----:B------:R-:W-:-:S05]  /*34f10*/  IMAD R0, R0, R3, RZ ;  /* 0x0000000300007224 */ /* 0x000fca00078e02ff */
[----:B------:R-:W-:-:S07]  /*34f20*/  VIMNMX R2, R2, R0, !PT ;  /* 0x0000000002027248 */ /* 0x000fce0007fe0100 */
.L_x_3899:
[----:B------:R-:W-:Y:S01]  /*34f30*/  IMAD.HI R2, R2, 0x2aaaaaab, RZ ;  /* 0x2aaaaaab02027827 */ /* 0x000fe200078e02ff */
[----:B------:R-:W-:Y:S01]  /*34f40*/  ISETP.NE.AND P1, PT, R4, RZ, PT ;  /* 0x000000ff0400720c */ /* 0x000fe20003f25270 */
[----:B------:R1:W-:Y:S01]  /*34f50*/  STL [R1+0x4ac], RZ ;  /* 0x0004acff01007387 */ /* 0x0003e20000100800 */
[----:B------:R-:W-:Y:S02]  /*34f60*/  BSSY B0, `(.L_x_3903) ;  /* 0x0000024000007945 */ /* 0x000fe40003800000 */
[----:B------:R-:W-:-:S04]  /*34f70*/  SHF.R.U32.HI R0, RZ, 0x1f, R2 ;  /* 0x0000001fff007819 */ /* 0x000fc80000011602 */
[----:B------:R-:W-:-:S04]  /*34f80*/  LEA.HI.SX32 R0, R2, R0, 0x1c ;  /* 0x0000000002007211 */ /* 0x000fc800078fe2ff */
[----:B------:R-:W-:Y:S01]  /*34f90*/  VIMNMX R9, RZ, R0, !PT ;  /* 0x00000000ff097248 */ /* 0x000fe20007fe0100 */
[----:B------:R-:W2:Y:S03]  /*34fa0*/  @!P1 LDC R4, c[0x0][0xae8] ;  /* 0x0002ba00ff049b82 */ /* 0x000ea60000000800 */
[----:B------:R-:W-:Y:S01]  /*34fb0*/  ISETP.GT.AND P0, PT, R5, R9, PT ;  /* 0x000000090500720c */ /* 0x000fe20003f04270 */
[----:B------:R1:W-:-:S12]  /*34fc0*/  STL [R1+0x4a8], R9 ;  /* 0x0004a80901007387 */ /* 0x0003d80000100800 */
[----:B-1----:R-:W-:Y:S05]  /*34fd0*/  @!P0 BRA `(.L_x_3904) ;  /* 0x0000000000708947 */ /* 0x002fea0003800000 */
        /* <DEDUP_REMOVED lines=28> */
.L_x_3904:
[----:B------:R-:W-:Y:S05]  /*351a0*/  BSYNC B0 ;  /* 0x0000000000007941 */ /* 0x000fea0003800000 */
.L_x_3903:
[----:B------:R-:W3:Y:S04]  /*351b0*/  LDL R0, [R1+0x4ac] ;  /* 0x0004ac0001007983 */ /* 0x000ee80000100800 */
[----:B-1----:R-:W3:Y:S01]  /*351c0*/  LDL R2, [R1+0x4e4] ;  /* 0x0004e40001027983 */ /* 0x002ee20000100800 */
[----:B------:R-:W-:Y:S01]  /*351d0*/  BSSY B7, `(.L_x_3905) ;  /* 0x00004c2000077945 */ /* 0x000fe20003800000 */
[----:B---3--:R-:W-:-:S05]  /*351e0*/  IMAD R2, R2, R0, R9 ;  /* 0x0000000002027224 */ /* 0x008fca00078e0209 */
[----:B------:R-:W-:Y:S01]  /*351f0*/  VIADDMNMX R0, R2, R0, R5, PT ;  /* 0x0000000002007246 */ /* 0x000fe20003800105 */
        /* <DEDUP_REMOVED lines=10> */
[----:B--2---:R-:W2:Y:S01]  /*352a0*/  LDC.64 R4, c[0x0][0xd60] ;  /* 0x00035800ff047b82 */ /* 0x004ea20000000a00 */
[----:B------:R-:W1:Y:S08]  /*352b0*/  FLO.U32 R0, UR4 ;  /* 0x0000000400007d00 */ /* 0x000e7000080e0000 */
[----:B------:R-:W2:Y:S01]  /*352c0*/  POPC R2, UR4 ;  /* 0x0000000400027d09 */ /* 0x000ea20008000000 */
[----:B-1----:R-:W-:-:S13]  /*352d0*/  ISETP.EQ.U32.AND P0, PT, R0, R3, PT ;  /* 0x000000030000720c */ /* 0x002fda0003f02070 */
[----:B--2---:R-:W2:Y:S01]  /*352e0*/  @P0 ATOMG.E.ADD.STRONG.GPU PT, R5, desc[UR42][R4.64], R2 ;  /* 0x00000002040509a8 */ /* 0x004ea200081ee1ea */
[----:B------:R-:W1:Y:S02]  /*352f0*/  S2R R3, SR_LTMASK ;  /* 0x0000000000037919 */ /* 0x000e640000003900 */
[----:B-1----:R-:W-:-:S06]  /*35300*/  LOP3.LUT R3, R3, UR4, RZ, 0xc0, !PT ;  /* 0x0000000403037c12 */ /* 0x002fcc000f8ec0ff */
[----:B------:R-:W1:Y:S01]  /*35310*/  POPC R3, R3 ;  /* 0x0000000300037309 */ /* 0x000e620000000000 */
[----:B--2---:R-:W1:Y:S02]  /*35320*/  SHFL.IDX PT, R0, R5, R0, 0x1f ;  /* 0x00001f0005007589 */ /* 0x004e6400000e0000 */
[----:B-1----:R-:W-:-:S05]  /*35330*/  IADD3 R0, R0, UR39, R3 ;  /* 0x0000002700007c10 */ /* 0x002fca000fffe003 */
[----:B------:R4:W-:Y:S01]  /*35340*/  STL [R1+0x460], R0 ;  /* 0x0004600001007387 */ /* 0x0009e20000100800 */
[----:B------:R-:W-:Y:S05]  /*35350*/  BRA `(.L_x_3907) ;  /* 0x0000004800a47947 */ /* 0x000fea0003800000 */
.L_x_3906:
        /* <DEDUP_REMOVED lines=20> */
.L_x_3909:
[----:B------:R-:W-:Y:S05]  /*354a0*/  BSYNC B6 ;  /* 0x0000000000067941 */ /* 0x000fea0003800000 */
.L_x_3908:
        /* <DEDUP_REMOVED lines=9> */
[----:B--2---:R-:W-:Y:S02]  /*35540*/  IMAD.U32 R4, RZ, RZ, UR6 ;  /* 0x00000006ff047e24 */ /* 0x004fe4000f8e00ff */
[----:B------:R-:W-:Y:S02]  /*35550*/  IMAD.U32 R5, RZ, RZ, UR7 ;  /* 0x00000007ff057e24 */ /* 0x000fe4000f8e00ff */
        /* <DEDUP_REMOVED lines=8> */
[----:B0--3--:R-:W-:Y:S05]  /*355e0*/  CALL.ABS.NOINC R2 ;  /* 0x0000000002007343 */ /* 0x009fea0003c00000 */
.L_x_3912:
        /* <DEDUP_REMOVED lines=15> */
.L_x_3911:
[----:B------:R-:W-:Y:S05]  /*356e0*/  BSYNC B6 ;  /* 0x0000000000067941 */ /* 0x000fea0003800000 */
.L_x_3910:
[----:B------:R-:W3:Y:S01]  /*356f0*/  LDL R0, [R1+0x46c] ;  /* 0x00046c0001007983 */ /* 0x000ee20000100800 */
[----:B------:R-:W-:Y:S02]  /*35700*/  ULDC.64 UR4, c[0x0][0xaf0] ;  /* 0x0002bc0000047ab9 */ /* 0x000fe40000000a00 */
[----:B------:R-:W-:Y:S01]  /*35710*/  ISETP.NE.U32.AND P0, PT, RZ, UR4, PT ;  /* 0x00000004ff007c0c */ /* 0x000fe2000bf05070 */
[----:B------:R-:W4:Y:S03]  /*35720*/  LDL R17, [R1+0x4b0] ;  /* 0x0004b00001117983 */ /* 0x000f260000100800 */
[----:B------:R-:W-:Y:S01]  /*35730*/  ISETP.NE.AND.EX P0, PT, RZ, UR5, PT, P0 ;  /* 0x00000005ff007c0c */ /* 0x000fe2000bf05300 */
[----:B------:R-:W-:-:S12]  /*35740*/  ULDC.64 UR4, c[0x0][0xb00] ;  /* 0x0002c00000047ab9 */ /* 0x000fd80000000a00 */
[----:B------:R-:W1:Y:S01]  /*35750*/  @P0 LDC.64 R2, c[0x0][0xaf0] ;  /* 0x0002bc00ff020b82 */ /* 0x000e620000000a00 */
[----:B---3--:R-:W-:Y:S02]  /*35760*/  IMAD.MOV.U32 R7, RZ, RZ, R0 ;  /* 0x000000ffff077224 */ /* 0x008fe400078e0000 */
[----:B-1----:R-:W-:-:S05]  /*35770*/  @P0 IMAD.WIDE R2, R0, 0x4, R2 ;  /* 0x0000000400020825 */ /* 0x002fca00078e0202 */
[----:B------:R1:W3:Y:S01]  /*35780*/  @P0 LDG.E R7, desc[UR42][R2.64] ;  /* 0x0000002a02070981 */ /* 0x0002e2000c1e1900 */
[----:B----4-:R-:W-:Y:S01]  /*35790*/  VIADD R0, R17, 0xffffffff ;  /* 0xffffffff11007836 */ /* 0x010fe20000000000 */
[----:B-1----:R-:W1:Y:S02]  /*357a0*/  LDC.64 R2, c[0x0][0x418] ;  /* 0x00010600ff027b82 */ /* 0x002e640000000a00 */
[----:B-1----:R-:W-:Y:S01]  /*357b0*/  LOP3.LUT P0, RZ, R2, UR4, RZ, 0xfc, !PT ;  /* 0x0000000402ff7c12 */ /* 0x002fe2000f80fcff */
[----:B------:R-:W-:-:S03]  /*357c0*/  UMOV UR4, 0xffffffff ;  /* 0xffffffff00047882 */ /* 0x000fc60000000000 */
[----:B------:R-:W-:Y:S02]  /*357d0*/  LOP3.LUT P0, RZ, R3, UR5, RZ, 0xfc, P0 ;  /* 0x0000000503ff7c12 */ /* 0x000fe4000800fcff */
[----:B---3--:R-:W-:Y:S01]  /*357e0*/  SHF.R.S32.HI R8, RZ, 0x1f, R7 ;  /* 0x0000001fff087819 */ /* 0x008fe20000011407 */
[----:B------:R1:W-:Y:S01]  /*357f0*/  STL [R1+0x464], R7 ;  /* 0x0004640701007387 */ /* 0x0003e20000100800 */
[----:B------:R-:W-:-:S03]  /*35800*/  SEL R17, R7, RZ, !P0 ;  /* 0x000000ff07117207 */ /* 0x000fc60004000000 */
[----:B------:R1:W-:Y:S01]  /*35810*/  STL [R1+0x468], R8 ;  /* 0x0004680801007387 */ /* 0x0003e20000100800 */
[----:B------:R-:W-:Y:S05]  /*35820*/  BRA.DIV UR4, `(.L_x_3913) ;  /* 0x0000007604847947 */ /* 0x000fea000b800000 */
[----:B--2---:R-:W2:Y:S02]  /*35830*/  S2R R4, SR_TID.X ;  /* 0x0000000000047919 */ /* 0x004ea40000002100 */
[----:B--2---:R-:W-:-:S04]  /*35840*/  SHF.R.U32.HI R4, RZ, 0x5, R4 ;  /* 0x00000005ff047819 */ /* 0x004fc80000011604 */
[----:B------:R-:W-:-:S05]  /*35850*/  LOP3.LUT R4, R4, 0x3, RZ, 0xc0, !PT ;  /* 0x0000000304047812 */ /* 0x000fca00078ec0ff */
[----:B------:R2:W3:Y:S02]  /*35860*/  SHFL.IDX PT, R14, R4, RZ, 0x1f ;  /* 0x00001fff040e7589 */ /* 0x0004e400000e0000 */
.L_x_4100:
        /* <DEDUP_REMOVED lines=11> */
.L_x_4103:
        /* <DEDUP_REMOVED lines=24> */
.L_x_3916:
[----:B--2---:R-:W2:Y:S01]  /*35aa0*/  LDL R2, [R1+0x478] ;  /* 0x0004780001027983 */ /* 0x004ea20000100800 */
[----:B---3--:R-:W-:Y:S01]  /*35ab0*/  IMAD R0, R19, 0x8, R18 ;  /* 0x0000000813007824 */ /* 0x008fe200078e0212 */
[----:B--2---:R-:W-:-:S04]  /*35ac0*/  SHF.L.U32 R2, R2, 0x1f, RZ ;  /* 0x0000001f02027819 */ /* 0x004fc800000006ff */
[----:B------:R-:W2:Y:S02]  /*35ad0*/  SYNCS.PHASECHK.TRANS64.TRYWAIT P0, [R0+URZ+0x32440], R2 ;  /* 0x03244002000075a7 */ /* 0x000ea4000800017f */
[----:B--2---:R-:W-:Y:S05]  /*35ae0*/  @!P0 BRA `(.L_x_3917) ;  /* 0x0000007400288947 */ /* 0x004fea0003800000 */
.L_x_4104:
        /* <DEDUP_REMOVED lines=11> */
.L_x_3918:
        /* <DEDUP_REMOVED lines=24> */
.L_x_3914:
[----:B--2---:R-:W2:Y:S04]  /*35d20*/  LDL R2, [R1+0x46c] ;  /* 0x00046c0001027983 */ /* 0x004ea80000100800 */
[----:B------:R-:W4:Y:S01]  /*35d30*/  LDL R3, [R1+0x498] ;  /* 0x0004980001037983 */ /* 0x000f220000100800 */
[----:B------:R-:W-:Y:S05]  /*35d40*/  WARPSYNC.ALL ;  /* 0x0000000000007948 */ /* 0x000fea0003800000 */
[----:B------:R-:W-:Y:S01]  /*35d50*/  ULDC.64 UR4, c[0x0][0xaf8] ;  /* 0x0002be0000047ab9 */ /* 0x000fe20000000a00 */
[----:B---3--:R-:W-:Y:S01]  /*35d60*/  VIADD R0, R18, 0x18400 ;  /* 0x0001840012007836 */ /* 0x008fe20000000000 */
[----:B------:R-:W-:Y:S01]  /*35d70*/  BAR.SYNC.DEFER_BLOCKING 0x8, 0x180 ;  /* 0x0206000000007b1d */ /* 0x000fe20000010000 */
[----:B------:R-:W-:-:S03]  /*35d80*/  ISETP.NE.U32.AND P0, PT, RZ, UR4, PT ;  /* 0x00000004ff007c0c */ /* 0x000fc6000bf05070 */
[----:B------:R-:W-:Y:S02]  /*35d90*/  LOP3.LUT P1, RZ, R0, 0x3ff, RZ, 0xc0, !PT ;  /* 0x000003ff00ff7812 */ /* 0x000fe4000782c0ff */
[----:B------:R-:W-:Y:S01]  /*35da0*/  ISETP.NE.AND.EX P0, PT, RZ, UR5, PT, P0 ;  /* 0x00000005ff007c0c */ /* 0x000fe2000bf05300 */
[----:B------:R-:W-:Y:S01]  /*35db0*/  BSSY B6, `(.L_x_3919) ;  /* 0x0000019000067945 */ /* 0x000fe20003800000 */
[----:B--2---:R-:W-:-:S04]  /*35dc0*/  SHF.R.S32.HI R0, RZ, 0x1f, R2 ;  /* 0x0000001fff007819 */ /* 0x004fc80000011402 */
[----:B------:R-:W-:Y:S02]  /*35dd0*/  SEL R4, R0, RZ, !P0 ;  /* 0x000000ff00047207 */ /* 0x000fe40004000000 */
[----:B----4-:R-:W-:Y:S02]  /*35de0*/  SHF.R.S32.HI R3, RZ, 0x1f, R3 ;  /* 0x0000001fff037819 */ /* 0x010fe40000011403 */
        /* <DEDUP_REMOVED lines=20> */
[----:B0-2---:R-:W-:Y:S05]  /*35f30*/  CALL.ABS.NOINC R2 ;  /* 0x0000000002007343 */ /* 0x005fea0003c00000 */
.L_x_3920:
[----:B------:R-:W-:Y:S05]  /*35f40*/  BSYNC B6 ;  /* 0x0000000000067941 */ /* 0x000fea0003800000 */
.L_x_3919:
[----:B------:R-:W3:Y:S01]  /*35f50*/  LDL R11, [R1+0x488] ;  /* 0x00048800010b7983 */ /* 0x000ee20000100800 */
[----:B-1----:R-:W1:Y:S01]  /*35f60*/  LDC R7, c[0x0][0x448] ;  /* 0x00011200ff077b82 */ /* 0x002e620000000800 */
[----:B------:R-:W-:Y:S01]  /*35f70*/  ULDC.64 UR4, c[0x0][0x298] ;  /* 0x0000a60000047ab9 */ /* 0x000fe20000000a00 */
[----:B------:R-:W-:Y:S01]  /*35f80*/  ULDC.64 UR6, c[0x0][0x280] ;  /* 0x0000a00000067ab9 */ /* 0x000fe20000000a00 */
[----:B--2---:R-:W2:Y:S04]  /*35f90*/  LDL R4, [R1+0x4b8] ;  /* 0x0004b80001047983 */ /* 0x004ea80000100800 */
        /* <DEDUP_REMOVED lines=12> */
[----:B---3--:R-:W-:-:S04]  /*36060*/  IMAD.IADD R5, R0, 0x1, R11 ;  /* 0x0000000100057824 */ /* 0x008fc800078e020b */
[----:B0-----:R-:W-:-:S04]  /*36070*/  @P0 IMAD.HI.U32 R2, R5, R2, RZ ;  /* 0x0000000205020227 */ /* 0x001fc800078e00ff */
[----:B------:R-:W-:Y:S01]  /*36080*/  IMAD.MOV.U32 R0, RZ, RZ, R5 ;  /* 0x000000ffff007224 */ /* 0x000fe200078e0005 */
[----:B-1----:R-:W-:Y:S01]  /*36090*/  @P0 SHF.R.U32.HI R0, RZ, R3, R2 ;  /* 0x00000003ff000219 */ /* 0x002fe20000011602 */
[----:B--2---:R-:W-:-:S04]  /*360a0*/  IMAD R2, R4, UR4, RZ ;  /* 0x0000000404027c24 */ /* 0x004fc8000f8e02ff */
        /* <DEDUP_REMOVED lines=40> */
[----:B------:R-:W0:Y:S04]  /*36330*/  SHFL.IDX PT, R5, R3, RZ, 0x181f ;  /* 0x00181fff03057589 */ /* 0x000e2800000e0000 */
[----:B------:R-:W1:Y:S01]  /*36340*/  SHFL.IDX PT, R4, R2, RZ, 0x181f ;  /* 0x00181fff02047589 */ /* 0x000e6200000e0000 */
[----:B--2---:R-:W-:-:S03]  /*36350*/  IMAD R0, R11, R7, RZ ;  /* 0x000000070b007224 */ /* 0x004fc600078e02ff */
[----:B------:R-:W-:Y:S01]  /*36360*/  SHFL.IDX PT, R7, R2, 0x1, 0x181f ;  /* 0x00381f0002077f89 */ /* 0x000fe200000e0000 */
[----:B---3--:R-:W-:-:S03]  /*36370*/  IMAD.IADD R10, R10, 0x1, R6 ;  /* 0x000000010a0a7824 */ /* 0x008fc600078e0206 */
[----:B------:R-:W2:Y:S01]  /*36380*/  SHFL.IDX PT, R6, R3, 0x1, 0x181f ;  /* 0x00381f0003067f89 */ /* 0x000ea200000e0000 */
[C---:B------:R-:W-:Y:S01]  /*36390*/  VIADD R11, R10.reuse, 0x10 ;  /* 0x000000100a0b7836 */ /* 0x040fe20000000000 */
[CC--:B------:R-:W-:Y:S02]  /*363a0*/  ISETP.GE.AND P1, PT, R10.reuse, R0.reuse, PT ;  /* 0x000000000a00720c */ /* 0x0c0fe40003f26270 */
[----:B------:R-:W-:Y:S02]  /*363b0*/  STL [R1+0x488], R10 ;  /* 0x0004880a01007387 */ /* 0x000fe40000100800 */
[----:B------:R-:W-:Y:S02]  /*363c0*/  ISETP.GE.AND P2, PT, R11, R0, PT ;  /* 0x000000000b00720c */ /* 0x000fe40003f46270 */
[----:B------:R3:W-:Y:S07]  /*363d0*/  STL [R1+0x4c0], R11 ;  /* 0x0004c00b01007387 */ /* 0x0007ee0000100800 */
[----:B0-----:R-:W-:Y:S01]  /*363e0*/  @!P1 LEA R5, P3, R9, R5, 0x1 ;  /* 0x0000000509059211 */ /* 0x001fe200078608ff */
[----:B---3--:R-:W-:-:S04]  /*363f0*/  VIADD R11, R10, 0x20 ;  /* 0x000000200a0b7836 */ /* 0x008fc80000000000 */
        /* <DEDUP_REMOVED lines=65> */
[----:B------:R0:W-:Y:S04]  /*36810*/  @!P1 LDGSTS.E.BYPASS.LTC128B.128 [R8+0x1b400], desc[UR42][R4.64], !P0 ;  /* 0x1b40000004089fae */ /* 0x0001e8000c101d6a */
[----:B01----:R0:W2:Y:S02]  /*36820*/  SHFL.IDX PT, R4, R2, 0x7, 0x181f ;  /* 0x00f81f0002047f89 */ /* 0x0030a400000e0000 */
.L_x_4121:
[----:B0-----:R-:W3:Y:S02]  /*36830*/  LDL R2, [R1+0x488] ;  /* 0x0004880001027983 */ /* 0x001ee40000100800 */
[----:B---3--:R-:W-:-:S05]  /*36840*/  VIADD R2, R2, 0x70 ;  /* 0x0000007002027836 */ /* 0x008fca0000000000 */
[----:B------:R-:W-:Y:S01]  /*36850*/  ISETP.GE.AND P1, PT, R2, R0, PT ;  /* 0x000000000200720c */ /* 0x000fe20003f26270 */
[----:B------:R0:W-:-:S12]  /*36860*/  STL [R1+0x4dc], R2 ;  /* 0x0004dc0201007387 */ /* 0x0001d80000100800 */
[----:B0-----:R-:W-:-:S05]  /*36870*/  @!P1 LEA R2, P2, R9, R3, 0x1 ;  /* 0x0000000309029211 */ /* 0x001fca00078408ff */
[----:B--2---:R-:W-:-:S05]  /*36880*/  @!P1 IMAD.X R3, RZ, RZ, R4, P2 ;  /* 0x000000ffff039224 */ /* 0x004fca00010e0604 */
[----:B------:R-:W-:Y:S01]  /*36890*/  @!PT LDS RZ, [RZ] ;  /* 0x00000000fffff984 */ /* 0x000fe20000000800 */
[----:B------:R-:W-:Y:S01]  /*368a0*/  @!PT LDS RZ, [RZ] ;  /* 0x00000000fffff984 */ /* 0x000fe20000000800 */
[----:B------:R-:W-:Y:S01]  /*368b0*/  @!PT LDS RZ, [RZ] ;  /* 0x00000000fffff984 */ /* 0x000fe20000000800 */
[----:B------:R0:W-:Y:S01]  /*368c0*/  @!P1 LDGSTS.E.BYPASS.LTC128B.128 [R8+0x1bc00], desc[UR42][R2.64], !P0 ;  /* 0x1bc0000002089fae */ /* 0x0001e2000c101d6a */
[----:B------:R-:W-:Y:S01]  /*368d0*/  PLOP3.LUT P0, PT, PT, PT, PT, 0x80, 0x0 ;  /* 0x000000000000781c */ /* 0x000fe20003f0f070 */
[----:B------:R-:W-:-:S12]  /*368e0*/  NOP ;  /* 0x0000000000007918 */ /* 0x000fd80000000000 */
.L_x_3922:
        /* <DEDUP_REMOVED lines=37> */
.L_x_3924:
[----:B------:R-:W-:Y:S05]  /*36b40*/  BSYNC B6 ;  /* 0x0000000000067941 */ /* 0x000fea0003800000 */
.L_x_3923:
        /* <DEDUP_REMOVED lines=144> */
[----:B------:R2:W3:Y:S04]  /*37450*/  SHFL.IDX PT, R6, R0, 0x7, 0x181f ;  /* 0x00f81f0000067f89 */ /* 0x0004e800000e0000 */
[----:B------:R2:W-:Y:S04]  /*37460*/  @!P4 LDGSTS.E.BYPASS.LTC128B.128 [R9+0x25400], desc[UR42][R4.64], !P3 ;  /* 0x254000000409cfae */ /* 0x0005e8000d901d6a */
[----:B------:R2:W-:Y:S04]  /*37470*/  @!P4 LDGSTS.E.BYPASS.LTC128B.128 [R9+0x29400], desc[UR42][R4.64+0x80], !P2 ;  /* 0x294000800409cfae */ /* 0x0005e8000d101d6a */
[----:B------:R2:W-:Y:S04]  /*37480*/  @!P4 LDGSTS.E.BYPASS.LTC128B.128 [R9+0x2d400], desc[UR42][R4.64+0x100], !P1 ;  /* 0x2d4001000409cfae */ /* 0x0005e8000c901d6a */
[----:B-1----:R2:W-:Y:S02]  /*37490*/  @!P4 LDGSTS.E.BYPASS.LTC128B.128 [R9+0x31400], desc[UR42][R4.64+0x180], !P0 ;  /* 0x314001800409cfae */ /* 0x0025e4000c101d6a */
.L_x_4139:
[----:B--2---:R-:W2:Y:S01]  /*374a0*/  LDL.LU R0, [R1+0x4dc] ;  /* 0x0004dc0001007983 */ /* 0x004ea20000300800 */
[----:B------:R-:W-:Y:S01]  /*374b0*/  BSSY B0, `(.L_x_3926) ;  /* 0x000000d000007945 */ /* 0x000fe20003800000 */
[----:B--2---:R-:W-:-:S13]  /*374c0*/  ISETP.GE.AND P4, PT, R0, R3, PT ;  /* 0x000000030000720c */ /* 0x004fda0003f86270 */
[----:B------:R-:W-:Y:S05]  /*374d0*/  @P4 BRA `(.L_x_3927) ;  /* 0x0000000000284947 */ /* 0x000fea0003800000 */
[----:B------:R-:W2:Y:S01]  /*374e0*/  LDL R0, [R1+0x474] ;  /* 0x0004740001007983 */ /* 0x000ea20000100800 */
[----:B------:R-:W-:-:S05]  /*374f0*/  LEA R2, P4, R8, R2, 0x1 ;  /* 0x0000000208027211 */ /* 0x000fca00078808ff */
[----:B---3--:R-:W-:-:S05]  /*37500*/  IMAD.X R3, RZ, RZ, R6, P4 ;  /* 0x000000ffff037224 */ /* 0x008fca00020e0606 */
[----:B------:R-:W-:Y:S01]  /*37510*/  @!PT LDS RZ, [RZ] ;  /* 0x00000000fffff984 */ /* 0x000fe20000000800 */
[----:B------:R-:W-:Y:S01]  /*37520*/  @!PT LDS RZ, [RZ] ;  /* 0x00000000fffff984 */ /* 0x000fe20000000800 */
[----:B------:R-:W-:Y:S01]  /*37530*/  @!PT LDS RZ, [RZ] ;  /* 0x00000000fffff984 */ /* 0x000fe20000000800 */
[----:B--2---:R1:W-:Y:S04]  /*37540*/  LDGSTS.E.BYPASS.LTC128B.128 [R0+0x25c00], desc[UR42][R2.64], !P3 ;  /* 0x25c0000002007fae */ /* 0x0043e8000d901d6a */
[----:B------:R1:W-:Y:S04]  /*37550*/  LDGSTS.E.BYPASS.LTC128B.128 [R0+0x29c00], desc[UR42][R2.64+0x80], !P2 ;  /* 0x29c0008002007fae */ /* 0x0003e8000d101d6a */
[----:B------:R1:W-:Y:S04]  /*37560*/  LDGSTS.E.BYPASS.LTC128B.128 [R0+0x2dc00], desc[UR42][R2.64+0x100], !P1 ;  /* 0x2dc0010002007fae */ /* 0x0003e8000c901d6a */
[----:B------:R1:W-:Y:S02]  /*37570*/  LDGSTS.E.BYPASS.LTC128B.128 [R0+0x31c00], desc[UR42][R2.64+0x180], !P0 ;  /* 0x31c0018002007fae */ /* 0x0003e4000c101d6a */
.L_x_3927:
[----:B------:R-:W-:Y:S05]  /*37580*/  BSYNC B0 ;  /* 0x0000000000007941 */ /* 0x000fea0003800000 */
.L_x_3926:
[----:B------:R-:W-:Y:S01]  /*37590*/  NOP ;  /* 0x0000000000007918 */ /* 0x000fe20000000000 */
[----:B------:R-:W-:-:S13]  /*375a0*/  PLOP3.LUT P0, PT, PT, PT, PT, 0x80, 0x0 ;  /* 0x000000000000781c */ /* 0x000fda0003f0f070 */
.L_x_3928:
[----:B------:R-:W-:Y:S02]  /*375b0*/  PLOP3.LUT P1, PT, P1, P0, PT, 0xa2, 0x0 ;  /* 0x000000000000781c */ /* 0x000fe40000f21472 */
[----:B------:R-:W-:-:S08]  /*375c0*/  @P0 R2UR P1, UR4, R18 ;  /* 0x00000000120402ca */ /* 0x000fd00000020000 */
[----:B------:R-:W-:-:S05]  /*375d0*/  @P0 PLOP3.LUT P0, PT, P1, PT, PT, 0x80, 0x0 ;  /* 0x000000000000081c */ /* 0x000fca0000f0f070 */
[----:B------:R-:W-:Y:S01]  /*375e0*/  @!P1 SYNCS.ARRIVE.TRANS64.RED.A0T1 RZ, [UR4+0x32410], RZ ;  /* 0x032410ffffff99a7 */ /* 0x000fe20008200404 */
[----:B------:R-:W-:Y:S07]  /*375f0*/  @!P1 ARRIVES.LDGSTSBAR.64.TRANSCNT [UR4+0x32410] ;  /* 0x03241000ff0099b0 */ /* 0x000fee0008000a84 */
[----:B------:R-:W-:Y:S05]  /*37600*/  @P0 BRA.U.ANY `(.L_x_3928) ;  /* 0xfffffffd00e80947 */ /* 0x000fea000393ffff */
[----:B-1----:R-:W2:Y:S02]  /*37610*/  LDL.LU R2, [R1+0x4e0] ;  /* 0x0004e00001027983 */ /* 0x002ea40000300800 */
        /* <DEDUP_REMOVED lines=9> */
[----:B------:R-:W2:Y:S03]  /*376b0*/  SYNCS.PHASECHK.TRANS64.TRYWAIT P0, [R18+URZ+0x32420], R0 ;  /* 0x03242000120075a7 */ /* 0x000ea6000800017f */
[----:B-12---:R-:W-:Y:S05]  /*376c0*/  @!P0 BRA `(.L_x_3930) ;  /* 0x0000007000848947 */ /* 0x006fea0003800000 */
.L_x_4140:
[----:B------:R-:W-:Y:S05]  /*376d0*/  BSYNC B0 ;  /* 0x0000000000007941 */ /* 0x000fea0003800000 */
.L_x_3929:
[----:B------:R-:W2:Y:S01]  /*376e0*/  LDL R2, [R1+0x48c] ;  /* 0x00048c0001027983 */ /* 0x000ea20000100800 */
[----:B------:R-:W-:Y:S01]  /*376f0*/  BSSY B0, `(.L_x_3931) ;  /* 0x000005a000007945 */ /* 0x000fe20003800000 */
[----:B--2---:R-:W-:-:S13]  /*37700*/  LOP3.LUT P0, RZ, R2, 0x1, RZ, 0xc0, !PT ;  /* 0x0000000102ff7812 */ /* 0x004fda000780c0ff */
[----:B------:R-:W-:Y:S05]  /*37710*/  @!P0 BRA `(.L_x_3932) ;  /* 0x00000004005c8947 */ /* 0x000fea0003800000 */
[----:B0-----:R-:W1:Y:S01]  /*37720*/  LDL R4, [R1+0x478] ;  /* 0x0004780001047983 */ /* 0x001e620000100800 */
[----:B------:R-:W0:Y:S02]  /*37730*/  S2R R2, SR_TID.X ;  /* 0x0000000000027919 */ /* 0x000e240000002100 */
[----:B0-----:R-:W-:Y:S01]  /*37740*/  LOP3.LUT R3, R2, 0x7f, RZ, 0xc0, !PT ;  /* 0x0000007f02037812 */ /* 0x001fe200078ec0ff */
[----:B------:R-:W-:Y:S01]  /*37750*/  IMAD R2, R19, 0x8, R18 ;  /* 0x0000000813027824 */ /* 0x000fe200078e0212 */
[----:B------:R-:W-:Y:S02]  /*37760*/  BSSY B1, `(.L_x_3933) ;  /* 0x0000005000017945 */ /* 0x000fe40003800000 */
[----:B------:R-:W-:Y:S02]  /*37770*/  ISETP.NE.AND P1, PT, R3, RZ, PT ;  /* 0x000000ff0300720c */ /* 0x000fe40003f25270 */
[----:B-1----:R-:W-:-:S04]  /*37780*/  SHF.L.U32 R0, R4, 0x1f, RZ ;  /* 0x0000001f04007819 */ /* 0x002fc800000006ff */
[----:B------:R-:W0:Y:S02]  /*37790*/  SYNCS.PHASECHK.TRANS64.TRYWAIT P0, [R2+URZ+0x32460], R0 ;  /* 0x03246000020075a7 */ /* 0x000e24000800017f */
[----:B0-----:R-:W-:Y:S05]  /*377a0*/  @!P0 BRA `(.L_x_3934) ;  /* 0x0000007000608947 */ /* 0x001fea0003800000 */
.L_x_4141:
[----:B------:R-:W-:Y:S05]  /*377b0*/  BSYNC B1 ;  /* 0x0000000000017941 */ /* 0x000fea0003800000 */
.L_x_3933:
        /* <DEDUP_REMOVED lines=9> */
.L_x_3936:
[----:B------:R-:W-:Y:S05]  /*37850*/  BSYNC B1 ;  /* 0x0000000000017941 */ /* 0x000fea0003800000 */
.L_x_3935:
        /* <DEDUP_REMOVED lines=12> */
.L_x_3937:
        /* <DEDUP_REMOVED lines=15> */
.L_x_3938:
        /* <DEDUP_REMOVED lines=15> */
.L_x_3939:
        /* <DEDUP_REMOVED lines=15> */
.L_x_3940:
        /* <DEDUP_REMOVED lines=10> */
.L_x_3932:
[----:B------:R-:W-:Y:S05]  /*37c90*/  BSYNC B0 ;  /* 0x0000000000007941 */ /* 0x000fea0003800000 */
.L_x_3931:
[----:B0-----:R-:W1:Y:S04]  /*37ca0*/  LDL R4, [R1+0x4b0] ;  /* 0x0004b00001047983 */ /* 0x001e680000100800 */
[----:B------:R-:W2:Y:S01]  /*37cb0*/  LDL R5, [R1+0x484] ;  /* 0x0004840001057983 */ /* 0x000ea20000100800 */
[----:B------:R-:W-:Y:S01]  /*37cc0*/  BSSY B0, `(.L_x_3941) ;  /* 0x00001f8000007945 */ /* 0x000fe20003800000 */
[----:B-1----:R-:W-:-:S05]  /*37cd0*/  VIADD R0, R4, 0xfffffffe ;  /* 0xfffffffe04007836 */ /* 0x002fca0000000000 */
[----:B--2---:R-:W-:-:S13]  /*37ce0*/  ISETP.GE.AND P0, PT, R0, R5, PT ;  /* 0x000000050000720c */ /* 0x004fda0003f06270 */
[----:B------:R-:W-:Y:S05]  /*37cf0*/  @!P0 BRA `(.L_x_3942) ;  /* 0x0000001c00d08947 */ /* 0x000fea0003800000 */
[----:B------:R-:W2:Y:S04]  /*37d00*/  LDL.LU R9, [R1+0x4e4] ;  /* 0x0004e40001097983 */ /* 0x000ea80000300800 */
[----:B------:R-:W4:Y:S04]  /*37d10*/  LDL.LU R8, [R1+0x4ac] ;  /* 0x0004ac0001087983 */ /* 0x000f280000300800 */
[----:B------:R-:W5:Y:S04]  /*37d20*/  LDL.LU R7, [R1+0x4ec] ;  /* 0x0004ec0001077983 */ /* 0x000f680000300800 */
[----:B---3--:R-:W3:Y:S04]  /*37d30*/  LDL.LU R6, [R1+0x4a8] ;  /* 0x0004a80001067983 */ /* 0x008ee80000300800 */
[----:B------:R-:W3:Y:S01]  /*37d40*/  LDL.LU R4, [R1+0x4e8] ;  /* 0x0004e80001047983 */ /* 0x000ee20000300800 */
[----:B------:R-:W-:Y:S01]  /*37d50*/  BSSY B2, `(.L_x_3943) ;  /* 0x00000ad000027945 */ /* 0x000fe20003800000 */
[----:B--2---:R-:W-:-:S04]  /*37d60*/  VIADD R3, R9, 0x1 ;  /* 0x0000000109037836 */ /* 0x004fc80000000000 */
[----:B----4-:R-:W-:Y:S01]  /*37d70*/  IMAD R3, R3, R8, RZ ;  /* 0x0000000803037224 */ /* 0x010fe200078e02ff */
[----:B------:R-:W-:Y:S02]  /*37d80*/  LOP3.LUT R8, RZ, R5, RZ, 0x33, !PT ;  /* 0x00000005ff087212 */ /* 0x000fe400078e33ff */
[----:B-----5:R-:W-:Y:S02]  /*37d90*/  LOP3.LUT R2, RZ, R7, RZ, 0x33, !PT ;  /* 0x00000007ff027212 */ /* 0x020fe400078e33ff */
[----:B------:R-:W-:-:S04]  /*37da0*/  LOP3.LUT R3, RZ, R3, RZ, 0x33, !PT ;  /* 0x00000003ff037212 */ /* 0x000fc800078e33ff */
[----:B---3--:R-:W-:Y:S02]  /*37db0*/  VIADDMNMX R2, R3, -R6, R2, !PT ;  /* 0x8000000603027246 */ /* 0x008fe40007800102 */
        /* <DEDUP_REMOVED lines=42> */
.L_x_3947:
        /* <DEDUP_REMOVED lines=8> */
.L_x_4142:
[----:B------:R-:W-:Y:S05]  /*380e0*/  BSYNC B3 ;  /* 0x0000000000037941 */ /* 0x000fea0003800000 */
.L_x_3948:
        /* <DEDUP_REMOVED lines=9> */
.L_x_3951:
[----:B------:R-:W-:Y:S05]  /*38180*/  BSYNC B3 ;  /* 0x0000000000037941 */ /* 0x000fea0003800000 */
.L_x_3950:
        /* <DEDUP_REMOVED lines=12> */
.L_x_3952:
        /* <DEDUP_REMOVED lines=13> */
.L_x_4143:
[----:B------:R-:W-:Y:S05]  /*38320*/  BSYNC B3 ;  /* 0x0000000000037941 */ /* 0x000fea0003800000 */
.L_x_3953:
        /* <DEDUP_REMOVED lines=11> */
.L_x_3956:
[----:B------:R-:W-:Y:S05]  /*383e0*/  BSYNC B3 ;  /* 0x0000000000037941 */ /* 0x000fea0003800000 */
.L_x_3955:
        /* <DEDUP_REMOVED lines=9> */
.L_x_3957:
        /* <DEDUP_REMOVED lines=15> */
.L_x_3958:
        /* <DEDUP_REMOVED lines=15> */
.L_x_3959:
        /* <DEDUP_REMOVED lines=15> */
.L_x_3960:
        /* <DEDUP_REMOVED lines=10> */
.L_x_3946:
[----:B------:R-:W-:Y:S05]  /*387f0*/  BSYNC B1 ;  /* 0x0000000000017941 */ /* 0x000fea0003800000 */
.L_x_3945:
[----:B------:R-:W2:Y:S02]  /*38800*/  LDL.LU R5, [R1+0x4b0] ;  /* 0x0004b00001057983 */ /* 0x000ea40000300800 */
[----:B--2---:R-:W-:-:S07]  /*38810*/  VIADD R0, R5, 0xfffffffd ;  /* 0xfffffffd05007836 */ /* 0x004fce0000000000 */
.L_x_3944:
[----:B------:R-:W-:Y:S05]  /*38820*/  BSYNC B2 ;  /* 0x0000000000027941 */ /* 0x000fea0003800000 */
.L_x_3943:
[----:B------:R-:W-:-:S05]  /*38830*/  VIADD R8, R8, 0xfffffffe ;  /* 0xfffffffe08087836 */ /* 0x000fca0000000000 */
[----:B------:R-:W-:-:S13]  /*38840*/  ISETP.NE.AND P0, PT, R8, R4, PT ;  /* 0x000000040800720c */ /* 0x000fda0003f05270 */
[----:B------:R-:W-:Y:S05]  /*38850*/  @!P0 BRA `(.L_x_3942) ;  /* 0x0000001000f88947 */ /* 0x000fea0003800000 */
.L_x_3993:
        /* <DEDUP_REMOVED lines=35> */
.L_x_3963:
        /* <DEDUP_REMOVED lines=8> */
.L_x_4144:
[----:B------:R-:W-:Y:S05]  /*38b10*/  BSYNC B2 ;  /* 0x0000000000027941 */ /* 0x000fea0003800000 */
.L_x_3964:
        /* <DEDUP_REMOVED lines=9> */
.L_x_3967:
[----:B------:R-:W-:Y:S05]  /*38bb0*/  BSYNC B2 ;  /* 0x0000000000027941 */ /* 0x000fea0003800000 */
.L_x_3966:
        /* <DEDUP_REMOVED lines=12> */
.L_x_3968:
        /* <DEDUP_REMOVED lines=13> */
.L_x_4145:
[----:B------:R-:W-:Y:S05]  /*38d50*/  BSYNC B2 ;  /* 0x0000000000027941 */ /* 0x000fea0003800000 */
.L_x_3969:
        /* <DEDUP_REMOVED lines=11> */
.L_x_3972:
[----:B------:R-:W-:Y:S05]  /*38e10*/  BSYNC B2 ;  /* 0x0000000000027941 */ /* 0x000fea0003800000 */
.L_x_3971:
        /* <DEDUP_REMOVED lines=9> */
.L_x_3973:
        /* <DEDUP_REMOVED lines=15> */
.L_x_3974:
        /* <DEDUP_REMOVED lines=15> */
.L_x_3975:
        /* <DEDUP_REMOVED lines=15> */
.L_x_3976:
        /* <DEDUP_REMOVED lines=10> */
.L_x_3962:
[----:B------:R-:W-:Y:S05]  /*39220*/  BSYNC B1 ;  /* 0x0000000000017941 */ /* 0x000fea0003800000 */
.L_x_3961:
        /* <DEDUP_REMOVED lines=35> */
.L_x_3979:
        /* <DEDUP_REMOVED lines=8> */
.L_x_4146:
[----:B------:R-:W-:Y:S05]  /*394e0*/  BSYNC B2 ;  /* 0x0000000000027941 */ /* 0x000fea0003800000 */
.L_x_3980:
        /* <DEDUP_REMOVED lines=9> */
.L_x_3983:
[----:B------:R-:W-:Y:S05]  /*39580*/  BSYNC B2 ;  /* 0x0000000000027941 */ /* 0x000fea0003800000 */
.L_x_3982:
        /* <DEDUP_REMOVED lines=12> */
.L_x_3984:
        /* <DEDUP_REMOVED lines=13> */
.L_x_4147:
[----:B------:R-:W-:Y:S05]  /*39720*/  BSYNC B2 ;  /* 0x0000000000027941 */ /* 0x000fea0003800000 */
.L_x_3985:
        /* <DEDUP_REMOVED lines=11> */
.L_x_3988:
[----:B------:R-:W-:Y:S05]  /*397e0*/  BSYNC B2 ;  /* 0x0000000000027941 */ /* 0x000fea0003800000 */
.L_x_3987:
        /* <DEDUP_REMOVED lines=9> */
.L_x_3989:
        /* <DEDUP_REMOVED lines=15> */
.L_x_3990:
        /* <DEDUP_REMOVED lines=15> */
.L_x_3991:
        /* <DEDUP_REMOVED lines=15> */
.L_x_3992:
        /* <DEDUP_REMOVED lines=10> */
.L_x_3978:
[----:B------:R-:W-:Y:S05]  /*39bf0*/  BSYNC B1 ;  /* 0x0000000000017941 */ /* 0x000fea0003800000 */
.L_x_3977:
[----:B------:R-:W2:Y:S01]  /*39c00*/  LDL R5, [R1+0x484] ;  /* 0x0004840001057983 */ /* 0x000ea20000100800 */
[----:B------:R-:W-:Y:S01]  /*39c10*/  VIADD R0, R0, 0xfffffffe ;  /* 0xfffffffe00007836 */ /* 0x000fe20000000000 */
[----:B--2---:R-:W-:-:S13]  /*39c20*/  ISETP.GT.AND P0, PT, R6, R5, PT ;  /* 0x000000050600720c */ /* 0x004fda0003f04270 */
[----:B------:R-:W-:Y:S05]  /*39c30*/  @P0 BRA `(.L_x_3993) ;  /* 0xffffffec00080947 */ /* 0x000fea000383ffff */
.L_x_3942:
[----:B------:R-:W-:Y:S05]  /*39c40*/  BSYNC B0 ;  /* 0x0000000000007941 */ /* 0x000fea0003800000 */
.L_x_3941:
[----:B------:R-:W0:Y:S02]  /*39c50*/  S2R R2, SR_TID.X ;  /* 0x0000000000027919 */ /* 0x000e240000002100 */
[----:B0-----:R-:W-:Y:S02]  /*39c60*/  LOP3.LUT R3, R2, 0x7f, RZ, 0xc0, !PT ;  /* 0x0000007f02037812 */ /* 0x001fe400078ec0ff */
[----:B------:R-:W2:Y:S01]  /*39c70*/  LDL.LU R2, [R1+0x478] ;  /* 0x0004780001027983 */ /* 0x000ea20000300800 */
[----:B------:R-:W-:Y:S01]  /*39c80*/  VIADD R19, R19, 0x1 ;  /* 0x0000000113137836 */ /* 0x000fe20000000000 */
[----:B------:R-:W-:Y:S01]  /*39c90*/  ISETP.NE.AND P1, PT, R3, RZ, PT ;  /* 0x000000ff0300720c */ /* 0x000fe20003f25270 */
[----:B------:R-:W-:Y:S03]  /*39ca0*/  BSSY B0, `(.L_x_3994) ;  /* 0x0000013000007945 */ /* 0x000fe60003800000 */
[----:B------:R-:W-:-:S04]  /*39cb0*/  ISETP.NE.AND P0, PT, R19, 0x2, PT ;  /* 0x000000021300780c */ /* 0x000fc80003f05270 */
[----:B------:R-:W-:-:S04]  /*39cc0*/  SEL R0, RZ, 0x1, P0 ;  /* 0x00000001ff007807 */ /* 0x000fc80000000000 */
[----:B--2---:R-:W-:-:S05]  /*39cd0*/  LOP3.LUT R2, R2, R0, RZ, 0x3c, !PT ;  /* 0x0000000002027212 */ /* 0x004fca00078e3cff */
[----:B------:R0:W-:Y:S01]  /*39ce0*/  STL [R1+0x478], R2 ;  /* 0x0004780201007387 */ /* 0x0001e20000100800 */
[----:B------:R-:W-:Y:S05]  /*39cf0*/  @P1 BRA `(.L_x_3995) ;  /* 0x0000000000341947 */ /* 0x000fea0003800000 */
[----:B------:R-:W1:Y:S01]  /*39d00*/  S2R R3, SR_LANEID ;  /* 0x0000000000037919 */ /* 0x000e620000000000 */
[----:B------:R-:W-:Y:S01]  /*39d10*/  VOTEU.ANY UR4, UPT, PT ;  /* 0x0000000000047886 */ /* 0x000fe200038e0100 */
[----:B------:R-:W2:Y:S01]  /*39d20*/  LDC.64 R4, c[0x0][0xd60] ;  /* 0x00035800ff047b82 */ /* 0x000ea20000000a00 */
[----:B------:R-:W1:Y:S08]  /*39d30*/  FLO.U32 R0, UR4 ;  /* 0x0000000400007d00 */ /* 0x000e7000080e0000 */
[----:B0-----:R-:W2:Y:S01]  /*39d40*/  POPC R2, UR4 ;  /* 0x0000000400027d09 */ /* 0x001ea20008000000 */
[----:B-1----:R-:W-:-:S13]  /*39d50*/  ISETP.EQ.U32.AND P1, PT, R0, R3, PT ;  /* 0x000000030000720c */ /* 0x002fda0003f22070 */
[----:B--2---:R-:W2:Y:S01]  /*39d60*/  @P1 ATOMG.E.ADD.STRONG.GPU PT, R5, desc[UR42][R4.64], R2 ;  /* 0x00000002040519a8 */ /* 0x004ea200081ee1ea */
[----:B------:R-:W0:Y:S02]  /*39d70*/  S2R R3, SR_LTMASK ;  /* 0x0000000000037919 */ /* 0x000e240000003900 */
[----:B0-----:R-:W-:-:S06]  /*39d80*/  LOP3.LUT R3, R3, UR4, RZ, 0xc0, !PT ;  /* 0x0000000403037c12 */ /* 0x001fcc000f8ec0ff */
[----:B------:R-:W0:Y:S01]  /*39d90*/  POPC R3, R3 ;  /* 0x0000000300037309 */ /* 0x000e220000000000 */
[----:B--2---:R-:W0:Y:S02]  /*39da0*/  SHFL.IDX PT, R0, R5, R0, 0x1f ;  /* 0x00001f0005007589 */ /* 0x004e2400000e0000 */
[----:B0-----:R-:W-:-:S05]  /*39db0*/  IADD3 R0, R0, UR39, R3 ;  /* 0x0000002700007c10 */ /* 0x001fca000fffe003 */
[----:B------:R1:W-:Y:S02]  /*39dc0*/  STL [R1+0x460], R0 ;  /* 0x0004600001007387 */ /* 0x0003e40000100800 */
.L_x_3995:
[----:B------:R-:W-:Y:S05]  /*39dd0*/  BSYNC B0 ;  /* 0x0000000000007941 */ /* 0x000fea0003800000 */
.L_x_3994:
[----:B------:R-:W-:-:S07]  /*39de0*/  SEL R19, R19, RZ, P0 ;  /* 0x000000ff13137207 */ /* 0x000fce0000000000 */
.L_x_3907:
[----:B------:R-:W-:Y:S05]  /*39df0*/  BSYNC B7 ;  /* 0x0000000000077941 */ /* 0x000fea0003800000 */
.L_x_3905:
[----:B-1--4-:R-:W4:Y:S02]  /*39e00*/  LDL R0, [R1+0x48c] ;  /* 0x00048c0001007983 */ /* 0x012f240000100800 */
[----:B----4-:R-:W-:-:S13]  /*39e10*/  LOP3.LUT P0, RZ, R0, 0x40, RZ, 0xc0, !PT ;  /* 0x0000004000ff7812 */ /* 0x010fda000780c0ff */
[----:B------:R-:W-:Y:S05]  /*39e20*/  @!P0 BRA `(.L_x_3996) ;  /* 0x0000000000288947 */ /* 0x000fea0003800000 */
[----:B------:R-:W-:Y:S05]  /*39e30*/  WARPSYNC.ALL ;  /* 0x0000000000007948 */ /* 0x000fea0003800000 */
[----:B------:R-:W1:Y:S08]  /*39e40*/  S2UR UR5, SR_CgaCtaId ;  /* 0x00000000000579c3 */ /* 0x000e700000008800 */
[----:B------:R-:W-:Y:S06]  /*39e50*/  BAR.SYNC.DEFER_BLOCKING 0x5, 0x180 ;  /* 0x0146000000007b1d */ /* 0x000fec0000010000 */
[----:B------:R-:W-:-:S02]  /*39e60*/  UMOV UR4, 0x400 ;  /* 0x0000040000047882 */ /* 0x000fc40000000000 */
[----:B-1----:R-:W-:-:S06]  /*39e70*/  ULEA UR4, UR5, UR4, 0x18 ;  /* 0x0000000405047291 */ /* 0x002fcc000f8ec03f */
[----:B------:R-:W-:-:S05]  /*39e80*/  IMAD.U32 R18, RZ, RZ, UR4 ;  /* 0x00000004ff127e24 */ /* 0x000fca000f8e00ff */
[----:B--23--:R-:W1:Y:S04]  /*39e90*/  LDS.128 R4, [R18+0x324d0] ;  /* 0x0324d00012047984 */ /* 0x00ce680000000c00 */
[----:B-1----:R1:W-:Y:S01]  /*39ea0*/  STL.128 [R1+0x460], R4 ;  /* 0x0004600401007387 */ /* 0x0023e20000100c00 */
[----:B------:R-:W-:Y:S06]  /*39eb0*/  BAR.ARV 0x4, 0x180 ;  /* 0x0106000000007b1d */ /* 0x000fec0000002000 */
[----:B------:R-:W-:Y:S05]  /*39ec0*/  BRA `(.L_x_3997) ;  /* 0x0000001000347947 */ /* 0x000fea0003800000 */
.L_x_3996:
[----:B------:R-:W1:Y:S01]  /*39ed0*/  S2R R0, SR_TID.X ;  /* 0x0000000000007919 */ /* 0x000e620000002100 */
[----:B------:R-:W-:Y:S01]  /*39ee0*/  UMOV UR4, 0xffffffff ;  /* 0xffffffff00047882 */ /* 0x000fe20000000000 */
[----:B-1----:R-:W-:-:S04]  /*39ef0*/  LOP3.LUT R16, R0, 0x1f, RZ, 0xc0, !PT ;  /* 0x0000001f00107812 */ /* 0x002fc800078ec0ff */
[----:B------:R-:W-:Y:S01]  /*39f00*/  ISETP.NE.AND P0, PT, R16, 0x1f, PT ;  /* 0x0000001f1000780c */ /* 0x000fe20003f05270 */
[----:B------:R-:W-:-:S12]  /*39f10*/  BRA.DIV UR4, `(.L_x_3998) ;  /* 0x0000004e04107947 */ /* 0x000fd8000b800000 */
[----:B------:R-:W4:Y:S01]  /*39f20*/  LDL R3, [R1+0x46c] ;  /* 0x00046c0001037983 */ /* 0x000f220000100800 */
[----:B------:R-:W-:-:S03]  /*39f30*/  ULDC UR4, c[0x0][0xd3c] ;  /* 0x00034f0000047ab9 */ /* 0x000fc60000000800 */
[----:B0-----:R-:W5:Y:S01]  /*39f40*/  LDL.LU R2, [R1+0x460] ;  /* 0x0004600001027983 */ /* 0x001f620000300800 */
[----:B----4-:R-:W-:-:S05]  /*39f50*/  IMAD.IADD R0, R3, 0x1, R16 ;  /* 0x0000000103007824 */ /* 0x010fca00078e0210 */
[----:B------:R-:W-:Y:S01]  /*39f60*/  ISETP.GE.OR P1, PT, R0, UR4, !P0 ;  /* 0x0000000400007c0c */ /* 0x000fe2000c726670 */
[----:B-----5:R-:W-:-:S12]  /*39f70*/  IMAD.MOV.U32 R10, RZ, RZ, R2 ;  /* 0x000000ffff0a7224 */ /* 0x020fd800078e0002 */
[----:B------:R-:W0:Y:S08]  /*39f80*/  @!P1 LDC.64 R2, c[0x0][0xd80] ;  /* 0x00036000ff029b82 */ /* 0x000e300000000a00 */
[----:B---3--:R-:W1:Y:S01]  /*39f90*/  @!P1 LDC.64 R6, c[0x0][0xd78] ;  /* 0x00035e00ff069b82 */ /* 0x008e620000000a00 */
[----:B0-----:R-:W-:-:S05]  /*39fa0*/  @!P1 IMAD.WIDE R2, R0, 0x4, R2 ;  /* 0x0000000400029825 */ /* 0x001fca00078e0202 */
[----:B------:R1:W3:Y:S02]  /*39fb0*/  @!P1 LDG.E R8, desc[UR42][R2.64] ;  /* 0x0000002a02089981 */ /* 0x0002e4000c1e1900 */
[----:B-1----:R-:W-:-:S06]  /*39fc0*/  @!P1 IMAD.WIDE R2, R0, 0x4, R6 ;  /* 0x0000000400029825 */ /* 0x002fcc00078e0206 */
[----:B------:R-:W4:Y:S01]  /*39fd0*/  @!P1 LDG.E R2, desc[UR42][R2.64] ;  /* 0x0000002a02029981 */ /* 0x000f22000c1e1900 */
[----:B--2---:R-:W-:Y:S02]  /*39fe0*/  IMAD.MOV.U32 R4, RZ, RZ, RZ ;  /* 0x000000ffff047224 */ /* 0x004fe400078e00ff */
[----:B------:R-:W-:Y:S01]  /*39ff0*/  IMAD.MOV.U32 R6, RZ, RZ, RZ ;  /* 0x000000ffff067224 */ /* 0x000fe200078e00ff */
[C---:B------:R-:W-:Y:S02]  /*3a000*/  ISETP.GE.U32.AND P2, PT, R16.reuse, 0x2, PT ;  /* 0x000000021000780c */ /* 0x040fe40003f46070 */
[C---:B------:R-:W-:Y:S02]  /*3a010*/  ISETP.GE.U32.AND P3, PT, R16.reuse, 0x4, PT ;  /* 0x000000041000780c */ /* 0x040fe40003f66070 */
[C---:B------:R-:W-:Y:S02]  /*3a020*/  ISETP.GE.U32.AND P4, PT, R16.reuse, 0x8, PT ;  /* 0x000000081000780c */ /* 0x040fe40003f86070 */
[----:B------:R-:W-:Y:S01]  /*3a030*/  ISETP.GE.U32.AND P5, PT, R16, 0x10, PT ;  /* 0x000000101000780c */ /* 0x000fe20003fa6070 */
[----:B------:R-:W-:Y:S04]  /*3a040*/  SHFL.IDX PT, R5, R10, RZ, 0x1f ;  /* 0x00001fff0a057589 */ /* 0x000fe800000e0000 */
[----:B------:R-:W-:Y:S01]  /*3a050*/  SHFL.IDX PT, R0, R10, 0x1, 0x1f ;  /* 0x00201f000a007f89 */ /* 0x000fe200000e0000 */
[----:B---3--:R-:W-:-:S02]  /*3a060*/  @!P1 IMAD.MOV.U32 R4, RZ, RZ, R8 ;  /* 0x000000ffff049224 */ /* 0x008fc400078e0008 */
[----:B----4-:R-:W-:-:S04]  /*3a070*/  @!P1 IMAD.MOV.U32 R6, RZ, RZ, R2 ;  /* 0x000000ffff069224 */ /* 0x010fc800078e0002 */
        /* <DEDUP_REMOVED lines=17> */
[----:B------:R0:W1:Y:S01]  /*3a190*/  SHFL.IDX PT, R9, R7, 0x1f, 0x1f ;  /* 0x03e01f0007097f89 */ /* 0x00006200000e0000 */
[----:B------:R-:W-:-:S07]  /*3a1a0*/  IMAD.MOV.U32 R8, RZ, RZ, RZ ;  /* 0x000000ffff087224 */ /* 0x000fce00078e00ff */
.L_x_4157:
[----:B------:R-:W-:Y:S02]  /*3a1b0*/  ULDC UR4, c[0x0][0xd38] ;  /* 0x00034e0000047ab9 */ /* 0x000fe40000000800 */
[----:B------:R-:W-:-:S04]  /*3a1c0*/  IMAD.U32 R2, RZ, RZ, UR4 ;  /* 0x00000004ff027e24 */ /* 0x000fc8000f8e00ff */
[----:B-1----:R-:W-:-:S04]  /*3a1d0*/  IMAD R9, R9, R2, RZ ;  /* 0x0000000209097224 */ /* 0x002fc800078e02ff */
[----:B------:R-:W-:-:S05]  /*3a1e0*/  IMAD.IADD R0, R0, 0x1, R9 ;  /* 0x0000000100007824 */ /* 0x000fca00078e0209 */
[----:B------:R-:W-:-:S13]  /*3a1f0*/  ISETP.GT.AND P6, PT, R0, R5, PT ;  /* 0x000000050000720c */ /* 0x000fda0003fc4270 */
[----:B------:R-:W-:Y:S05]  /*3a200*/  @P6 BRA `(.L_x_3999) ;  /* 0x0000000000ac6947 */ /* 0x000fea0003800000 */
.L_x_4002:
        /* <DEDUP_REMOVED lines=37> */
.L_x_4165:
[----:B------:R-:W-:Y:S02]  /*3a460*/  ULDC UR4, c[0x0][0xd38] ;  /* 0x00034e0000047ab9 */ /* 0x000fe40000000800 */
[----:B------:R-:W-:-:S04]  /*3a470*/  IMAD.U32 R2, RZ, RZ, UR4 ;  /* 0x00000004ff027e24 */ /* 0x000fc8000f8e00ff */
[----:B-1----:R-:W-:-:S04]  /*3a480*/  IMAD R9, R9, R2, RZ ;  /* 0x0000000209097224 */ /* 0x002fc800078e02ff */
[----:B------:R-:W-:-:S05]  /*3a490*/  IMAD.IADD R0, R9, 0x1, R0 ;  /* 0x0000000109007824 */ /* 0x000fca00078e0200 */
[----:B------:R-:W-:-:S13]  /*3a4a0*/  ISETP.GT.AND P6, PT, R0, R5, PT ;  /* 0x000000050000720c */ /* 0x000fda0003fc4270 */
[----:B------:R-:W-:Y:S05]  /*3a4b0*/  @!P6 BRA `(.L_x_4002) ;  /* 0xfffffffc0054e947 */ /* 0x000fea000383ffff */
.L_x_3999:
        /* <DEDUP_REMOVED lines=12> */
.L_x_4170:
[----:B------:R-:W-:-:S13]  /*3a580*/  ISETP.NE.AND P0, PT, R0, RZ, PT ;  /* 0x000000ff0000720c */ /* 0x000fda0003f05270 */
[----:B------:R-:W-:Y:S05]  /*3a590*/  @!P0 BRA `(.L_x_4004) ;  /* 0x0000000000148947 */ /* 0x000fea0003800000 */
[----:B------:R-:W-:Y:S01]  /*3a5a0*/  UMOV UR4, 0xffffffff ;  /* 0xffffffff00047882 */ /* 0x000fe20000000000 */
[----:B-1----:R-:W-:Y:S02]  /*3a5b0*/  VIADD R3, R3, 0xffffffff ;  /* 0xffffffff03037836 */ /* 0x002fe40000000000 */
[----:B------:R-:W-:Y:S05]  /*3a5c0*/  BRA.DIV UR4, `(.L_x_4005) ;  /* 0x0000005204047947 */ /* 0x000fea000b800000 */
[----:B------:R1:W3:Y:S02]  /*3a5d0*/  SHFL.IDX PT, R3, R7, R3, 0x1f ;  /* 0x00001f0307037589 */ /* 0x0002e400000e0000 */
.L_x_4173:
[----:B---3--:R-:W-:-:S07]  /*3a5e0*/  IMAD.MOV.U32 R8, RZ, RZ, R3 ;  /* 0x000000ffff087224 */ /* 0x008fce00078e0003 */
.L_x_4004:
[----:B------:R-:W-:Y:S01]  /*3a5f0*/  ISETP.NE.AND P0, PT, R6, 0x1, PT ;  /* 0x000000010600780c */ /* 0x000fe20003f05270 */
[----:B------:R-:W-:-:S05]  /*3a600*/  IMAD R0, R8, R2, R9 ;  /* 0x0000000208007224 */ /* 0x000fca00078e0209 */
[----:B------:R3:W-:Y:S02]  /*3a610*/  STL [R1+0x460], R0 ;  /* 0x0004600001007387 */ /* 0x0007e40000100800 */
[----:B---3--:R-:W-:-:S05]  /*3a620*/  IMAD.IADD R0, R5, 0x1, -R0 ;  /* 0x0000000105007824 */ /* 0x008fca00078e0a00 */
[----:B------:R-:W-:Y:S05]  /*3a630*/  @!P0 BRA `(.L_x_4006) ;  /* 0x0000000000e48947 */ /* 0x000fea0003800000 */
[----:B------:R-:W-:-:S04]  /*3a640*/  IABS R5, R4 ;  /* 0x0000000400057213 */ /* 0x000fc80000000000 */
[----:B------:R-:W3:Y:S08]  /*3a650*/  I2F.RP R2, R5 ;  /* 0x0000000500027306 */ /* 0x000ef00000209400 */
[----:B---3--:R-:W3:Y:S02]  /*3a660*/  MUFU.RCP R2, R2 ;  /* 0x0000000200027308 */ /* 0x008ee40000001000 */
[----:B---3--:R-:W-:-:S06]  /*3a670*/  VIADD R2, R2, 0xffffffe ;  /* 0x0ffffffe02027836 */ /* 0x008fcc0000000000 */
[----:B-1----:R-:W1:Y:S02]  /*3a680*/  F2I.FTZ.U32.TRUNC.NTZ R3, R2 ;  /* 0x0000000200037305 */ /* 0x002e64000021f000 */
        /* <DEDUP_REMOVED lines=15> */
[----:B------:R-:W1:Y:S07]  /*3a780*/  I2F.RP R2, R5 ;  /* 0x0000000500027306 */ /* 0x000e6e0000209400 */
[----:B------:R-:W-:Y:S01]  /*3a790*/  @P0 VIADD R8, R8, 0x1 ;  /* 0x0000000108080836 */ /* 0x000fe20000000000 */
[----:B-1----:R-:W1:Y:S02]  /*3a7a0*/  MUFU.RCP R2, R2 ;  /* 0x0000000200027308 */ /* 0x002e640000001000 */
[----:B-1----:R-:W-:-:S06]  /*3a7b0*/  VIADD R2, R2, 0xffffffe ;  /* 0x0ffffffe02027836 */ /* 0x002fcc0000000000 */
[----:B------:R-:W1:Y:S02]  /*3a7c0*/  F2I.FTZ.U32.TRUNC.NTZ R3, R2 ;  /* 0x0000000200037305 */ /* 0x000e64000021f000 */
[----:B-1----:R-:W-:-:S04]  /*3a7d0*/  IMAD.MOV R2, RZ, RZ, -R3 ;  /* 0x000000ffff027224 */ /* 0x002fc800078e0a03 */
[----:B0-----:R-:W-:Y:S02]  /*3a7e0*/  IMAD R7, R2, R5, RZ ;  /* 0x0000000502077224 */ /* 0x001fe400078e02ff */
        /* <DEDUP_REMOVED lines=30> */
.L_x_4006:
[----:B-1----:R-:W3:Y:S01]  /*3a9d0*/  LDL R3, [R1+0x46c] ;  /* 0x00046c0001037983 */ /* 0x002ee20000100800 */
        /* <DEDUP_REMOVED lines=52> */
[----:B------:R-:W-:Y:S02]  /*3ad20*/  LOP3.LUT R0, R6, R8, RZ, 0x3c, !PT ;  /* 0x0000000806007212 */ /* 0x000fe400078e3cff */
[----:B------:R-:W-:Y:S02]  /*3ad30*/  IADD3 R6, R7, 0x1000000, R6 ;  /* 0x0100000007067810 */ /* 0x000fe40007ffe006 */
        /* <DEDUP_REMOVED lines=8> */
.L_x_4007:
[----:B------:R-:W-:-:S05]  /*3adc0*/  LOP3.LUT R0, RZ, R0, RZ, 0x33, !PT ;  /* 0x00000000ff007212 */ /* 0x000fca00078e33ff */
[----:B------:R-:W-:-:S05]  /*3add0*/  IMAD.IADD R0, R4, 0x1, R0 ;  /* 0x0000000104007824 */ /* 0x000fca00078e0200 */
[----:B------:R3:W-:Y:S01]  /*3ade0*/  STL [R1+0x464], R0 ;  /* 0x0004640001007387 */ /* 0x0007e20000100800 */
[----:B------:R-:W-:Y:S05]  /*3adf0*/  BRA `(.L_x_4008) ;  /* 0x0000000000287947 */ /* 0x000fea0003800000 */
.L_x_4000:
[----:B------:R-:W-:Y:S01]  /*3ae00*/  UMOV UR4, URZ ;  /* 0x0000003f00047c82 */ /* 0x000fe20008000000 */
[----:B------:R-:W-:Y:S01]  /*3ae10*/  UMOV UR5, URZ ;  /* 0x0000003f00057c82 */ /* 0x000fe20008000000 */
[----:B------:R-:W-:Y:S01]  /*3ae20*/  ULDC UR6, c[0x0][0xd3c] ;  /* 0x00034f0000067ab9 */ /* 0x000fe20000000800 */
[----:B------:R-:W-:Y:S01]  /*3ae30*/  IMAD.U32 R3, RZ, RZ, UR4 ;  /* 0x00000004ff037e24 */ /* 0x000fe2000f8e00ff */
[----:B------:R1:W-:Y:S01]  /*3ae40*/  STL [R1+0x460], R5 ;  /* 0x0004600501007387 */ /* 0x0003e20000100800 */
[----:B------:R-:W-:Y:S02]  /*3ae50*/  IMAD.U32 R2, RZ, RZ, UR5 ;  /* 0x00000005ff027e24 */ /* 0x000fe4000f8e00ff */
[----:B------:R-:W-:Y:S01]  /*3ae60*/  IMAD.U32 R0, RZ, RZ, UR6 ;  /* 0x00000006ff007e24 */ /* 0x000fe2000f8e00ff */
[----:B------:R1:W-:Y:S04]  /*3ae70*/  STL [R1+0x464], R3 ;  /* 0x0004640301007387 */ /* 0x0003e80000100800 */
[----:B------:R1:W-:Y:S04]  /*3ae80*/  STL [R1+0x46c], R0 ;  /* 0x00046c0001007387 */ /* 0x0003e80000100800 */
[----:B------:R1:W-:Y:S02]  /*3ae90*/  STL [R1+0x468], R2 ;  /* 0x0004680201007387 */ /* 0x0003e40000100800 */
.L_x_4008:
[----:B01----:R-:W4:Y:S04]  /*3aea0*/  LDL R2, [R1+0x46c] ;  /* 0x00046c0001027983 */ /* 0x003f280000100800 */
[----:B------:R-:W5:Y:S04]  /*3aeb0*/  LDL R3, [R1+0x468] ;  /* 0x0004680001037983 */ /* 0x000f680000100800 */
[----:B------:R-:W2:Y:S04]  /*3aec0*/  LDL R4, [R1+0x460] ;  /* 0x0004600001047983 */ /* 0x000ea80000100800 */
[----:B------:R-:W2:Y:S01]  /*3aed0*/  LDL R5, [R1+0x464] ;  /* 0x0004640001057983 */ /* 0x000ea20000100800 */
[----:B---3--:R-:W0:Y:S01]  /*3aee0*/  S2R R0, SR_TID.X ;  /* 0x0000000000007919 */ /* 0x008e220000002100 */
[----:B------:R-:W-:Y:S05]  /*3aef0*/  WARPSYNC.ALL ;  /* 0x0000000000007948 */ /* 0x000fea0003800000 */
[----:B0-----:R-:W-:Y:S01]  /*3af00*/  LOP3.LUT R0, R0, 0x1f, RZ, 0xc0, !PT ;  /* 0x0000001f00007812 */ /* 0x001fe200078ec0ff */
[----:B------:R-:W-:Y:S03]  /*3af10*/  BAR.SYNC.DEFER_BLOCKING 0x4, 0x180 ;  /* 0x0106000000007b1d */ /* 0x000fe60000010000 */
[----:B------:R-:W-:-:S13]  /*3af20*/  ISETP.NE.AND P0, PT, R0, RZ, PT ;  /* 0x000000ff0000720c */ /* 0x000fda0003f05270 */
[----:B------:R-:W0:Y:S01]  /*3af30*/  @!P0 S2R R0, SR_CgaCtaId ;  /* 0x0000000000008919 */ /* 0x000e220000008800 */
[----:B----4-:R-:W-:Y:S01]  /*3af40*/  IMAD.MOV.U32 R7, RZ, RZ, R2 ;  /* 0x000000ffff077224 */ /* 0x010fe200078e0002 */
[----:B------:R-:W-:Y:S01]  /*3af50*/  @!P0 MOV R2, 0x400 ;  /* 0x0000040000028802 */ /* 0x000fe20000000f00 */
[----:B-----5:R-:W-:-:S03]  /*3af60*/  IMAD.MOV.U32 R6, RZ, RZ, R3 ;  /* 0x000000ffff067224 */ /* 0x020fc600078e0003 */
[----:B0-----:R-:W-:-:S05]  /*3af70*/  @!P0 LEA R18, R0, R2, 0x18 ;  /* 0x0000000200128211 */ /* 0x001fca00078ec0ff */
[----:B--2---:R0:W-:Y:S01]  /*3af80*/  @!P0 STS.128 [R18+0x324d0], R4 ;  /* 0x0324d00412008388 */ /* 0x0041e20000000c00 */
[----:B------:R-:W-:Y:S06]  /*3af90*/  BAR.ARV 0x5, 0x180 ;  /* 0x0146000000007b1d */ /* 0x000fec0000002000 */
.L_x_3997:
[----:B------:R-:W2:Y:S01]  /*3afa0*/  LDL R0, [R1+0x46c] ;  /* 0x00046c0001007983 */ /* 0x000ea20000100800 */
[----:B------:R-:W-:Y:S02]  /*3afb0*/  ULDC UR4, c[0x0][0xd3c] ;  /* 0x00034f0000047ab9 */ /* 0x000fe40000000800 */
[----:B--2---:R-:W-:-:S13]  /*3afc0*/  ISETP.GE.AND P0, PT, R0, UR4, PT ;  /* 0x0000000400007c0c */ /* 0x004fda000bf06270 */
[----:B------:R-:W-:Y:S05]  /*3afd0*/  @!P0 BRA `(.L_x_4009) ;  /* 0xffffff7800b88947 */ /* 0x000fea000383ffff */
[----:B------:R-:W-:Y:S05]  /*3afe0*/  BSYNC B8 ;  /* 0x0000000000087941 */ /* 0x000fea0003800000 */
.L_x_3843:
[----:B---3--:R-:W2:Y:S01]  /*3aff0*/  LDL.LU R0, [R1+0x4e0] ;  /* 0x0004e00001007983 */ /* 0x008ea20000300800 */
[----:B------:R-:W-:Y:S01]  /*3b000*/  BSSY B0, `(.L_x_4010) ;  /* 0x000000b000007945 */ /* 0x000fe20003800000 */
[----:B01----:R-:W0:Y:S01]  /*3b010*/  S2R R5, SR_CgaCtaId ;  /* 0x0000000000057919 */ /* 0x003e220000008800 */
        /* <DEDUP_REMOVED lines=9> */
.L_x_4174:
[----:B------:R-:W-:Y:S05]  /*3b0b0*/  BSYNC B0 ;  /* 0x0000000000007941 */ /* 0x000fea0003800000 */
.L_x_4010:
[----:B------:R-:W-:-:S03]  /*3b0c0*/  UMOV UR4, 0xffffffff ;  /* 0xffffffff00047882 */ /* 0x000fc60000000000 */
[----:B------:R-:W-:Y:S05]  /*3b0d0*/  BRA.DIV UR4, `(.L_x_4012) ;  /* 0x0000004604807947 */ /* 0x000fea000b800000 */
[----:B------:R-:W1:Y:S02]  /*3b0e0*/  S2R R2, SR_TID.X ;  /* 0x0000000000027919 */ /* 0x000e640000002100 */
[----:B-1----:R-:W-:-:S04]  /*3b0f0*/  SHF.R.U32.HI R2, RZ, 0x5, R2 ;  /* 0x00000005ff027819 */ /* 0x002fc80000011602 */
[----:B------:R-:W-:-:S05]  /*3b100*/  LOP3.LUT R2, R2, 0x3, RZ, 0xc0, !PT ;  /* 0x0000000302027812 */ /* 0x000fca00078ec0ff */
[----:B------:R1:W2:Y:S02]  /*3b110*/  SHFL.IDX PT, R14, R2, RZ, 0x1f ;  /* 0x00001fff020e7589 */ /* 0x0002a400000e0000 */
.L_x_4177:
[----:B--2---:R-:W-:-:S13]  /*3b120*/  ISETP.NE.AND P0, PT, R14, RZ, PT ;  /* 0x000000ff0e00720c */ /* 0x004fda0003f05270 */
[----:B------:R-:W-:Y:S05]  /*3b130*/  @P0 BRA `(.L_x_3599) ;  /* 0x00000000008c0947 */ /* 0x000fea0003800000 */
[----:B------:R-:W-:-:S03]  /*3b140*/  UMOV UR4, 0xffffffff ;  /* 0xffffffff00047882 */ /* 0x000fc60000000000 */
[----:B------:R-:W-:Y:S05]  /*3b150*/  BRA.DIV UR4, `(.L_x_4013) ;  /* 0x0000004604947947 */ /* 0x000fea000b800000 */
[----:B------:R-:W-:-:S13]  /*3b160*/  ELECT P6, URZ, PT ;  /* 0x00000000003f782f */ /* 0x000fda00038c0000 */
.L_x_4180:
[----:B------:R-:W-:Y:S05]  /*3b170*/  @!P6 BRA `(.L_x_3599) ;  /* 0x00000000007ce947 */ /* 0x000fea0003800000 */
[----:B------:R-:W-:-:S06]  /*3b180*/  ULOP3.LUT UR4, UR38, 0x2, URZ, 0xfc, !UPT ;  /* 0x0000000226047892 */ /* 0x000fcc000f8efc3f */
[----:B-1----:R-:W-:-:S05]  /*3b190*/  IMAD.U32 R2, RZ, RZ, UR4 ;  /* 0x00000004ff027e24 */ /* 0x002fca000f8e00ff */
[----:B------:R-:W-:-:S13]  /*3b1a0*/  ISETP.NE.AND P2, PT, R2, 0x3, PT ;  /* 0x000000030200780c */ /* 0x000fda0003f45270 */
[----:B------:R-:W-:Y:S05]  /*3b1b0*/  @!P2 BRA `(.L_x_4014) ;  /* 0x000000000004a947 */ /* 0x000fea0003800000 */
[----:B------:R-:W-:Y:S01]  /*3b1c0*/  BPT.TRAP 0x1 ;  /* 0x000000040000795c */ /* 0x000fe20000300000 */
.L_x_4014:
        /* <DEDUP_REMOVED lines=13> */
.L_x_4181:
[----:B------:R-:W1:Y:S02]  /*3b2a0*/  SYNCS.PHASECHK.TRANS64.TRYWAIT P0, [R7+URZ], R2 ;  /* 0x00000002070075a7 */ /* 0x000e64000800017f */
[----:B-1----:R-:W-:Y:S05]  /*3b2b0*/  @!P0 BRA `(.L_x_4016) ;  /* 0x0000004400708947 */ /* 0x002fea0003800000 */
.L_x_4182:
[----:B------:R-:W-:Y:S05]  /*3b2c0*/  @!P2 BRA `(.L_x_4017) ;  /* 0x000000000004a947 */ /* 0x000fea0003800000 */
[----:B------:R-:W-:Y:S01]  /*3b2d0*/  BPT.TRAP 0x1 ;  /* 0x000000040000795c */ /* 0x000fe20000300000 */
.L_x_4017:
[----:B------:R-:W-:-:S04]  /*3b2e0*/  VIADD R0, R0, 0x32460 ;  /* 0x0003246000007836 */ /* 0x000fc80000000000 */
[----:B------:R-:W-:-:S04]  /*3b2f0*/  IMAD R4, R19, 0x8, R0 ;  /* 0x0000000813047824 */ /* 0x000fc800078e0200 */
[----:B------:R-:W2:Y:S02]  /*3b300*/  SYNCS.PHASECHK.TRANS64.TRYWAIT P0, [R4+URZ], R5 ;  /* 0x00000005040075a7 */ /* 0x000ea4000800017f */
[----:B--2---:R-:W-:Y:S05]  /*3b310*/  @!P0 BRA `(.L_x_4018) ;  /* 0x00000044006c8947 */ /* 0x004fea0003800000 */
.L_x_4183:
[----:B------:R-:W-:-:S07]  /*3b320*/  IMAD R3, R3, 0x8, R0 ;  /* 0x0000000803037824 */ /* 0x000fce00078e0200 */
.L_x_4019:
[----:B---3--:R3:W4:Y:S02]  /*3b330*/  SYNCS.PHASECHK.TRANS64.TRYWAIT P0, [R3+URZ], R2 ;  /* 0x00000002030075a7 */ /* 0x008724000800017f */
[----:B----4-:R-:W-:Y:S05]  /*3b340*/  @!P0 NANOSLEEP.SYNCS 0x989680 ;  /* 0x009896800000895d */ /* 0x010fea0003900000 */
[----:B------:R-:W4:Y:S02]  /*3b350*/  @!P0 SYNCS.PHASECHK.TRANS64 P0, [R3+URZ], R2 ;  /* 0x00000002030085a7 */ /* 0x000f24000800007f */
[----:B----4-:R-:W-:Y:S05]  /*3b360*/  @!P0 BRA `(.L_x_4019) ;  /* 0xfffffffc00f08947 */ /* 0x010fea000383ffff */
.L_x_3599:
[----:B------:R-:W-:Y:S05]  /*3b370*/  BSYNC B9 ;  /* 0x0000000000097941 */ /* 0x000fea0003800000 */
.L_x_3596:
[----:B------:R-:W-:Y:S05]  /*3b380*/  EXIT ;  /* 0x000000000000794d */ /* 0x000fea0003800000 */
.L_x_3627:
[----:B0-----:R0:W1:Y:S02]  /*3b390*/  SYNCS.PHASECHK.TRANS64.TRYWAIT P6, [R68+URZ+0x32490], R80 ;  /* 0x03249050440075a7 */ /* 0x00106400080c017f */
[----:B-1----:R-:W-:Y:S05]  /*3b3a0*/  @!P6 NANOSLEEP.SYNCS 0x989680 ;  /* 0x009896800000e95d */ /* 0x002fea0003900000 */
[----:B------:R-:W1:Y:S02]  /*3b3b0*/  @!P6 SYNCS.PHASECHK.TRANS64 P6, [R68+URZ+0x32490], R80 ;  /* 0x032490504400e5a7 */ /* 0x000e6400080c007f */
[----:B-1----:R-:W-:Y:S05]  /*3b3c0*/  @!P6 BRA `(.L_x_3627) ;  /* 0xfffffffc00f0e947 */ /* 0x002fea000383ffff */
[----:B------:R-:W-:Y:S05]  /*3b3d0*/  BRA `(.L_x_4020) ;  /* 0xfffffc84003c7947 */ /* 0x000fea000383ffff */
.L_x_3649:
[----:B0-----:R0:W1:Y:S02]  /*3b3e0*/  SYNCS.PHASECHK.TRANS64.TRYWAIT P5, [R68+URZ+0x32490], R80 ;  /* 0x03249050440075a7 */ /* 0x00106400080a017f */
[----:B-1----:R-:W-:Y:S05]  /*3b3f0*/  @!P5 NANOSLEEP.SYNCS 0x989680 ;  /* 0x009896800000d95d */ /* 0x002fea0003900000 */
[----:B------:R-:W1:Y:S02]  /*3b400*/  @!P5 SYNCS.PHASECHK.TRANS64 P5, [R68+URZ+0x32490], R80 ;  /* 0x032490504400d5a7 */ /* 0x000e6400080a007f */
[----:B-1----:R-:W-:Y:S05]  /*3b410*/  @!P5 BRA `(.L_x_3649) ;  /* 0xfffffffc00f0d947 */ /* 0x002fea000383ffff */
[----:B------:R-:W-:Y:S05]  /*3b420*/  BRA `(.L_x_4021) ;  /* 0xfffffc9800447947 */ /* 0x000fea000383ffff */
.L_x_3658:
[----:B0-----:R0:W1:Y:S02]  /*3b430*/  SYNCS.PHASECHK.TRANS64.TRYWAIT P4, [R68+URZ+0x32490], R80 ;  /* 0x03249050440075a7 */ /* 0x001064000808017f */
[----:B-1----:R-:W-:Y:S05]  /*3b440*/  @!P4 NANOSLEEP.SYNCS 0x989680 ;  /* 0x009896800000c95d */ /* 0x002fea0003900000 */
[----:B------:R-:W1:Y:S02]  /*3b450*/  @!P4 SYNCS.PHASECHK.TRANS64 P4, [R68+URZ+0x32490], R80 ;  /* 0x032490504400c5a7 */ /* 0x000e64000808007f */
[----:B-1----:R-:W-:Y:S05]  /*3b460*/  @!P4 BRA `(.L_x_3658) ;  /* 0xfffffffc00f0c947 */ /* 0x002fea000383ffff */
[----:B------:R-:W-:Y:S05]  /*3b470*/  BRA `(.L_x_4022) ;  /* 0xfffffca800687947 */ /* 0x000fea000383ffff */
.L_x_3664:
[----:B-1----:R1:W2:Y:S02]  /*3b480*/  SYNCS.PHASECHK.TRANS64.TRYWAIT P3, [R68+URZ+0x324b0], R80 ;  /* 0x0324b050440075a7 */ /* 0x0022a4000806017f */
[----:B--2---:R-:W-:Y:S05]  /*3b490*/  @!P3 NANOSLEEP.SYNCS 0x989680 ;  /* 0x009896800000b95d */ /* 0x004fea0003900000 */
[----:B------:R-:W2:Y:S02]  /*3b4a0*/  @!P3 SYNCS.PHASECHK.TRANS64 P3, [R68+URZ+0x324b0], R80 ;  /* 0x0324b0504400b5a7 */ /* 0x000ea4000806007f */
[----:B--2---:R-:W-:Y:S05]  /*3b4b0*/  @!P3 BRA `(.L_x_3664) ;  /* 0xfffffffc00f0b947 */ /* 0x004fea000383ffff */
[----:B------:R-:W-:Y:S05]  /*3b4c0*/  BRA `(.L_x_4023) ;  /* 0xfffffcac00007947 */ /* 0x000fea000383ffff */
.L_x_3682:
[----:B------:R0:W5:Y:S01]  /*3b4d0*/  LDL R13, [R1+0x518] ;  /* 0x00051800010d7983 */ /* 0x0001620000100800 */
[----:B------:R-:W-:Y:S01]  /*3b4e0*/  BSSY B0, `(.L_x_4024) ;  /* 0x0000007000007945 */ /* 0x000fe20003800000 */
[----:B------:R-:W-:Y:S02]  /*3b4f0*/  IMAD.MOV.U32 R12, RZ, RZ, RZ ;  /* 0x000000ffff0c7224 */ /* 0x000fe400078e00ff */
[----:B------:R-:W-:Y:S02]  /*3b500*/  IMAD.MOV.U32 R11, RZ, RZ, 0x1f ;  /* 0x0000001fff0b7424 */ /* 0x000fe400078e00ff */
[----:B------:R-:W-:-:S07]  /*3b510*/  IMAD.MOV.U32 R15, RZ, RZ, -0x1 ;  /* 0xffffffffff0f7424 */ /* 0x000fce00078e00ff */
[----:B0----5:R-:W-:Y:S05]  /*3b520*/  WARPSYNC.COLLECTIVE R15, `(.L_x_4025) ;  /* 0x000000000f087348 */ /* 0x021fea0003c00000 */
[----:B-----5:R1:W2:Y:S02]  /*3b530*/  SHFL.IDX P6, R14, R13, R12, R11 ;  /* 0x0000000c0d0e7389 */ /* 0x0202a400000c000b */
[----:B012---:R-:W-:Y:S01]  /*3b540*/  ENDCOLLECTIVE ;  /* 0x000000000000791b */ /* 0x007fe20003800000 */
.L_x_4025:
[----:B------:R-:W-:Y:S05]  /*3b550*/  BSYNC B0 ;  /* 0x0000000000007941 */ /* 0x000fea0003800000 */
.L_x_4024:
[----:B------:R-:W-:Y:S05]  /*3b560*/  BRA `(.L_x_4026) ;  /* 0xfffffcbc00bc7947 */ /* 0x000fea000383ffff */
.L_x_3694:
        /* <DEDUP_REMOVED lines=8> */
.L_x_4028:
[----:B------:R-:W-:Y:S05]  /*3b5f0*/  BSYNC B1 ;  /* 0x0000000000017941 */ /* 0x000fea0003800000 */
.L_x_4027:
        /* <DEDUP_REMOVED lines=8> */
.L_x_4029:
[----:B------:R-:W-:Y:S02]  /*3b680*/  IMAD.MOV.U32 R13, RZ, RZ, R66 ;  /* 0x000000ffff0d7224 */ /* 0x000fe400078e0042 */
[----:B------:R-:W-:-:S07]  /*3b690*/  IMAD.MOV.U32 R6, RZ, RZ, R14 ;  /* 0x000000ffff067224 */ /* 0x000fce00078e000e */
[----:B------:R-:W-:Y:S05]  /*3b6a0*/  WARPSYNC.COLLECTIVE R15, `(.L_x_4030) ;  /* 0x000000000f087348 */ /* 0x000fea0003c00000 */
[----:B------:R0:W1:Y:S02]  /*3b6b0*/  SHFL.IDX P6, R14, R13, R12, R11 ;  /* 0x0000000c0d0e7389 */ /* 0x00006400000c000b */
[----:B01----:R-:W-:Y:S01]  /*3b6c0*/  ENDCOLLECTIVE ;  /* 0x000000000000791b */ /* 0x003fe20003800000 */
.L_x_4030:
[----:B------:R-:W-:Y:S02]  /*3b6d0*/  IMAD.MOV.U32 R13, RZ, RZ, R63 ;  /* 0x000000ffff0d7224 */ /* 0x000fe400078e003f */
[----:B------:R-:W-:-:S07]  /*3b6e0*/  IMAD.MOV.U32 R7, RZ, RZ, R14 ;  /* 0x000000ffff077224 */ /* 0x000fce00078e000e */
[----:B------:R-:W-:Y:S05]  /*3b6f0*/  WARPSYNC.COLLECTIVE R15, `(.L_x_4031) ;  /* 0x000000000f087348 */ /* 0x000fea0003c00000 */
[----:B------:R0:W1:Y:S02]  /*3b700*/  SHFL.IDX P6, R14, R13, R12, R11 ;  /* 0x0000000c0d0e7389 */ /* 0x00006400000c000b */
[----:B01----:R-:W-:Y:S01]  /*3b710*/  ENDCOLLECTIVE ;  /* 0x000000000000791b */ /* 0x003fe20003800000 */
.L_x_4031:
[----:B------:R-:W-:Y:S01]  /*3b720*/  IMAD.MOV.U32 R8, RZ, RZ, R14 ;  /* 0x000000ffff087224 */ /* 0x000fe200078e000e */
[----:B------:R-:W-:Y:S06]  /*3b730*/  BRA `(.L_x_4032) ;  /* 0xfffffcc800b07947 */ /* 0x000fec000383ffff */
.L_x_3697:
[----:B------:R-:W-:Y:S01]  /*3b740*/  BSSY B1, `(.L_x_4033) ;  /* 0x0000008000017945 */ /* 0x000fe20003800000 */
[----:B------:R-:W-:Y:S02]  /*3b750*/  IMAD.MOV.U32 R13, RZ, RZ, R44 ;  /* 0x000000ffff0d7224 */ /* 0x000fe400078e002c */
[----:B------:R-:W-:Y:S02]  /*3b760*/  IMAD.MOV.U32 R12, RZ, RZ, 0x1 ;  /* 0x00000001ff0c7424 */ /* 0x000fe400078e00ff */
[----:B------:R-:W-:Y:S02]  /*3b770*/  IMAD.MOV.U32 R11, RZ, RZ, 0x1c1f ;  /* 0x00001c1fff0b7424 */ /* 0x000fe400078e00ff */
[----:B------:R-:W-:-:S07]  /*3b780*/  IMAD.MOV.U32 R15, RZ, RZ, -0x1 ;  /* 0xffffffffff0f7424 */ /* 0x000fce00078e00ff */
[----:B0--34-:R-:W-:Y:S05]  /*3b790*/  WARPSYNC.COLLECTIVE R15, `(.L_x_4034) ;  /* 0x000000000f087348 */ /* 0x019fea0003c00000 */
[----:B------:R1:W2:Y:S02]  /*3b7a0*/  SHFL.IDX P6, R14, R13, R12, R11 ;  /* 0x0000000c0d0e7389 */ /* 0x0002a400000c000b */
[----:B01234-:R-:W-:Y:S01]  /*3b7b0*/  ENDCOLLECTIVE ;  /* 0x000000000000791b */ /* 0x01ffe20003800000 */
.L_x_4034:
[----:B------:R-:W-:Y:S05]  /*3b7c0*/  BSYNC B1 ;  /* 0x0000000000017941 */ /* 0x000fea0003800000 */
.L_x_4033:
        /* <DEDUP_REMOVED lines=8> */
.L_x_4035:
[----:B------:R-:W-:Y:S02]  /*3b850*/  IMAD.MOV.U32 R13, RZ, RZ, R66 ;  /* 0x000000ffff0d7224 */ /* 0x000fe400078e0042 */
[----:B------:R-:W-:-:S07]  /*3b860*/  IMAD.MOV.U32 R6, RZ, RZ, R14 ;  /* 0x000000ffff067224 */ /* 0x000fce00078e000e */
[----:B------:R-:W-:Y:S05]  /*3b870*/  WARPSYNC.COLLECTIVE R15, `(.L_x_4036) ;  /* 0x000000000f087348 */ /* 0x000fea0003c00000 */
[----:B------:R0:W1:Y:S02]  /*3b880*/  SHFL.IDX P6, R14, R13, R12, R11 ;  /* 0x0000000c0d0e7389 */ /* 0x00006400000c000b */
[----:B01----:R-:W-:Y:S01]  /*3b890*/  ENDCOLLECTIVE ;  /* 0x000000000000791b */ /* 0x003fe20003800000 */
.L_x_4036:
[----:B------:R-:W-:Y:S02]  /*3b8a0*/  IMAD.MOV.U32 R13, RZ, RZ, R63 ;  /* 0x000000ffff0d7224 */ /* 0x000fe400078e003f */
[----:B------:R-:W-:-:S07]  /*3b8b0*/  IMAD.MOV.U32 R7, RZ, RZ, R14 ;  /* 0x000000ffff077224 */ /* 0x000fce00078e000e */
[----:B------:R-:W-:Y:S05]  /*3b8c0*/  WARPSYNC.COLLECTIVE R15, `(.L_x_4037) ;  /* 0x000000000f087348 */ /* 0x000fea0003c00000 */
[----:B------:R0:W1:Y:S02]  /*3b8d0*/  SHFL.IDX P6, R14, R13, R12, R11 ;  /* 0x0000000c0d0e7389 */ /* 0x00006400000c000b */
[----:B01----:R-:W-:Y:S01]  /*3b8e0*/  ENDCOLLECTIVE ;  /* 0x000000000000791b */ /* 0x003fe20003800000 */
.L_x_4037:
[----:B------:R-:W-:Y:S05]  /*3b8f0*/  BRA `(.L_x_4038) ;  /* 0xfffffccc001c7947 */ /* 0x000fea000383ffff */
.L_x_3701:
[----:B-1----:R1:W4:Y:S02]  /*3b900*/  SYNCS.PHASECHK.TRANS64.TRYWAIT P0, [R2+URZ+0x32400], R63 ;  /* 0x0324003f020075a7 */ /* 0x002324000800017f */
[----:B----4-:R-:W-:Y:S05]  /*3b910*/  @!P0 NANOSLEEP.SYNCS 0x989680 ;  /* 0x009896800000895d */ /* 0x010fea0003900000 */
[----:B------:R-:W4:Y:S02]  /*3b920*/  @!P0 SYNCS.PHASECHK.TRANS64 P0, [R2+URZ+0x32400], R63 ;  /* 0x0324003f020085a7 */ /* 0x000f24000800007f */
[----:B----4-:R-:W-:Y:S05]  /*3b930*/  @!P0 BRA `(.L_x_3701) ;  /* 0xfffffffc00f08947 */ /* 0x010fea000383ffff */
[----:B------:R-:W-:Y:S05]  /*3b940*/  BRA `(.L_x_4039) ;  /* 0xfffffccc00a87947 */ /* 0x000fea000383ffff */
.L_x_3709:
[----:B------:R-:W0:Y:S01]  /*3b950*/  LDC R69, c[0x0][0x3f4] ;  /* 0x0000fd00ff457b82 */ /* 0x000e220000000800 */
        /* <DEDUP_REMOVED lines=8> */
.L_x_4041:
[----:B------:R-:W-:Y:S05]  /*3b9e0*/  BSYNC B1 ;  /* 0x0000000000017941 */ /* 0x000fea0003800000 */
.L_x_4040:
        /* <DEDUP_REMOVED lines=10> */
.L_x_4042:
        /* <DEDUP_REMOVED lines=8> */
.L_x_4043:
[----:B------:R-:W-:-:S05]  /*3bb10*/  @!P1 IADD3 R8, P2, R5, R7, RZ ;  /* 0x0000000705089210 */ /* 0x000fca0007f5e0ff */
[----:B------:R-:W-:Y:S02]  /*3bb20*/  @!P1 IMAD.X R9, R4, 0x1, R21, P2 ;  /* 0x0000000104099824 */ /* 0x000fe400010e0615 */
[----:B------:R-:W-:Y:S02]  /*3bb30*/  IMAD.MOV.U32 R13, RZ, RZ, R44 ;  /* 0x000000ffff0d7224 */ /* 0x000fe400078e002c */
[----:B------:R-:W-:-:S07]  /*3bb40*/  IMAD.MOV.U32 R6, RZ, RZ, R14 ;  /* 0x000000ffff067224 */ /* 0x000fce00078e000e */
[----:B------:R-:W-:Y:S05]  /*3bb50*/  WARPSYNC.COLLECTIVE R15, `(.L_x_4044) ;  /* 0x000000000f087348 */ /* 0x000fea0003c00000 */
[----:B------:R0:W1:Y:S02]  /*3bb60*/  SHFL.IDX P6, R14, R13, R12, R11 ;  /* 0x0000000c0d0e7389 */ /* 0x00006400000c000b */
[----:B01----:R-:W-:Y:S01]  /*3bb70*/  ENDCOLLECTIVE ;  /* 0x000000000000791b */ /* 0x003fe20003800000 */
.L_x_4044:
[----:B------:R-:W2:Y:S01]  /*3bb80*/  @!P1 LD.E.128 R8, desc[UR42][R8.64] ;  /* 0x0000002a08089980 */ /* 0x000ea2000c101d00 */
[----:B------:R-:W-:-:S05]  /*3bb90*/  @!P1 IADD3 R4, P2, R14, R7, RZ ;  /* 0x000000070e049210 */ /* 0x000fca0007f5e0ff */
[----:B------:R-:W-:-:S06]  /*3bba0*/  @!P1 IMAD.X R5, R6, 0x1, R21, P2 ;  /* 0x0000000106059824 */ /* 0x000fcc00010e0615 */
[----:B------:R-:W5:Y:S01]  /*3bbb0*/  @!P1 LD.E.128 R4, desc[UR42][R4.64] ;  /* 0x0000002a04049980 */ /* 0x000f62000c101d00 */
[----:B------:R-:W-:Y:S02]  /*3bbc0*/  CS2R R20, SRZ ;  /* 0x0000000000147805 */ /* 0x000fe4000001ff00 */
[----:B------:R-:W-:Y:S02]  /*3bbd0*/  CS2R R24, SRZ ;  /* 0x0000000000187805 */ /* 0x000fe4000001ff00 */
[----:B------:R-:W-:Y:S02]  /*3bbe0*/  CS2R R64, SRZ ;  /* 0x0000000000407805 */ /* 0x000fe4000001ff00 */
[----:B------:R-:W-:Y:S01]  /*3bbf0*/  CS2R R66, SRZ ;  /* 0x0000000000427805 */ /* 0x000fe2000001ff00 */
[----:B--2---:R-:W-:Y:S02]  /*3bc00*/  @!P1 IMAD.MOV.U32 R20, RZ, RZ, R8 ;  /* 0x000000ffff149224 */ /* 0x004fe400078e0008 */
[----:B------:R-:W-:-:S02]  /*3bc10*/  @!P1 IMAD.MOV.U32 R21, RZ, RZ, R9 ;  /* 0x000000ffff159224 */ /* 0x000fc400078e0009 */
[----:B------:R-:W-:Y:S02]  /*3bc20*/  IMAD.MOV.U32 R12, RZ, RZ, R20 ;  /* 0x000000ffff0c7224 */ /* 0x000fe400078e0014 */
[----:B------:R-:W-:Y:S02]  /*3bc30*/  IMAD.MOV.U32 R13, RZ, RZ, R21 ;  /* 0x000000ffff0d7224 */ /* 0x000fe400078e0015 */
[----:B------:R-:W-:Y:S01]  /*3bc40*/  @!P1 IMAD.MOV.U32 R25, RZ, RZ, R11 ;  /* 0x000000ffff199224 */ /* 0x000fe200078e000b */
[----:B------:R-:W-:Y:S01]  /*3bc50*/  PRMT R75, R12, 0x7610, R75 ;  /* 0x000076100c4b7816 */ /* 0x000fe2000000004b */
[----:B------:R-:W-:Y:S01]  /*3bc60*/  IMAD.MOV.U32 R12, RZ, RZ, 0x1 ;  /* 0x00000001ff0c7424 */ /* 0x000fe200078e00ff */
[----:B------:R-:W-:Y:S01]  /*3bc70*/  PRMT R82, R13, 0x7610, R82 ;  /* 0x000076100d527816 */ /* 0x000fe20000000052 */
[----:B------:R-:W-:Y:S02]  /*3bc80*/  IMAD.MOV.U32 R13, RZ, RZ, R31 ;  /* 0x000000ffff0d7224 */ /* 0x000fe400078e001f */
[----:B------:R-:W-:-:S02]  /*3bc90*/  IMAD.MOV.U32 R11, RZ, RZ, 0x1c1f ;  /* 0x00001c1fff0b7424 */ /* 0x000fc400078e00ff */
[----:B------:R-:W-:Y:S02]  /*3bca0*/  @!P1 IMAD.MOV.U32 R24, RZ, RZ, R10 ;  /* 0x000000ffff189224 */ /* 0x000fe400078e000a */
[----:B------:R-:W-:-:S07]  /*3bcb0*/  IMAD.MOV.U32 R9, RZ, RZ, R25 ;  /* 0x000000ffff097224 */ /* 0x000fce00078e0019 */
[----:B-----5:R-:W-:Y:S05]  /*3bcc0*/  WARPSYNC.COLLECTIVE R15, `(.L_x_4045) ;  /* 0x000000000f087348 */ /* 0x020fea0003c00000 */
[----:B------:R0:W1:Y:S02]  /*3bcd0*/  SHFL.IDX P6, R14, R13, R12, R11 ;  /* 0x0000000c0d0e7389 */ /* 0x00006400000c000b */
[----:B01---5:R-:W-:Y:S01]  /*3bce0*/  ENDCOLLECTIVE ;  /* 0x000000000000791b */ /* 0x023fe20003800000 */
.L_x_4045:
[----:B------:R-:W-:Y:S02]  /*3bcf0*/  IMAD.MOV.U32 R8, RZ, RZ, R24 ;  /* 0x000000ffff087224 */ /* 0x000fe400078e0018 */
[----:B------:R-:W-:Y:S02]  /*3bd00*/  @!P1 IMAD.MOV.U32 R64, RZ, RZ, R4 ;  /* 0x000000ffff409224 */ /* 0x000fe400078e0004 */
[----:B------:R-:W-:Y:S01]  /*3bd10*/  @!P1 IMAD.MOV.U32 R65, RZ, RZ, R5 ;  /* 0x000000ffff419224 */ /* 0x000fe200078e0005 */
[----:B------:R-:W-:Y:S01]  /*3bd20*/  PRMT R63, R8, 0x5410, R9 ;  /* 0x00005410083f7816 */ /* 0x000fe20000000009 */
[----:B------:R-:W-:Y:S01]  /*3bd30*/  @!P1 IMAD.MOV.U32 R66, RZ, RZ, R6 ;  /* 0x000000ffff429224 */ /* 0x000fe200078e0006 */
[----:B------:R-:W-:Y:S01]  /*3bd40*/  CS2R R8, SRZ ;  /* 0x0000000000087805 */ /* 0x000fe2000001ff00 */
[----:B------:R-:W-:Y:S02]  /*3bd50*/  @!P1 IMAD.MOV.U32 R67, RZ, RZ, R7 ;  /* 0x000000ffff439224 */ /* 0x000fe400078e0007 */
[----:B------:R-:W-:-:S02]  /*3bd60*/  IMAD.MOV.U32 R4, RZ, RZ, R64 ;  /* 0x000000ffff047224 */ /* 0x000fc400078e0040 */
[----:B------:R-:W-:Y:S02]  /*3bd70*/  IMAD.MOV.U32 R5, RZ, RZ, R65 ;  /* 0x000000ffff057224 */ /* 0x000fe400078e0041 */
[----:B------:R-:W-:Y:S01]  /*3bd80*/  IMAD.MOV.U32 R13, RZ, RZ, R29 ;  /* 0x000000ffff0d7224 */ /* 0x000fe200078e001d */
[----:B------:R-:W-:Y:S01]  /*3bd90*/  PRMT R75, R75, 0x5410, R4 ;  /* 0x000054104b4b7816 */ /* 0x000fe20000000004 */
[----:B------:R-:W-:Y:S01]  /*3bda0*/  IMAD.MOV.U32 R6, RZ, RZ, R66 ;  /* 0x000000ffff067224 */ /* 0x000fe200078e0042 */
[----:B------:R-:W-:Y:S01]  /*3bdb0*/  PRMT R84, R5, 0x7610, R84 ;  /* 0x0000761005547816 */ /* 0x000fe20000000054 */
[----:B------:R-:W-:-:S03]  /*3bdc0*/  IMAD.MOV.U32 R7, RZ, RZ, R67 ;  /* 0x000000ffff077224 */ /* 0x000fc600078e0043 */
[----:B------:R-:W-:Y:S01]  /*3bdd0*/  PRMT R91, R6, 0x7610, R91 ;  /* 0x00007610065b7816 */ /* 0x000fe2000000005b */
[----:B------:R-:W-:Y:S01]  /*3bde0*/  IMAD.MOV.U32 R28, RZ, RZ, R14 ;  /* 0x000000ffff1c7224 */ /* 0x000fe200078e000e */
[----:B------:R-:W-:-:S07]  /*3bdf0*/  PRMT R85, R7, 0x7610, R85 ;  /* 0x0000761007557816 */ /* 0x000fce0000000055 */
[----:B------:R-:W-:Y:S05]  /*3be00*/  WARPSYNC.COLLECTIVE R15, `(.L_x_4046) ;  /* 0x000000000f087348 */ /* 0x000fea0003c00000 */
[----:B------:R0:W1:Y:S02]  /*3be10*/  SHFL.IDX P6, R14, R13, R12, R11 ;  /* 0x0000000c0d0e7389 */ /* 0x00006400000c000b */
[----:B01----:R-:W-:Y:S01]  /*3be20*/  ENDCOLLECTIVE ;  /* 0x000000000000791b */ /* 0x003fe20003800000 */
.L_x_4046:
[----:B------:R-:W-:Y:S02]  /*3be30*/  IMAD.MOV.U32 R13, RZ, RZ, R30 ;  /* 0x000000ffff0d7224 */ /* 0x000fe400078e001e */
[----:B------:R-:W-:-:S07]  /*3be40*/  IMAD.MOV.U32 R29, RZ, RZ, R14 ;  /* 0x000000ffff1d7224 */ /* 0x000fce00078e000e */
[----:B------:R-:W-:Y:S05]  /*3be50*/  WARPSYNC.COLLECTIVE R15, `(.L_x_4047) ;  /* 0x000000000f087348 */ /* 0x000fea0003c00000 */
[----:B------:R0:W1:Y:S02]  /*3be60*/  SHFL.IDX P6, R14, R13, R12, R11 ;  /* 0x0000000c0d0e7389 */ /* 0x00006400000c000b */
[----:B01----:R-:W-:Y:S01]  /*3be70*/  ENDCOLLECTIVE ;  /* 0x000000000000791b */ /* 0x003fe20003800000 */
.L_x_4047:
[----:B------:R-:W-:Y:S02]  /*3be80*/  IMAD.MOV.U32 R13, RZ, RZ, R44 ;  /* 0x000000ffff0d7224 */ /* 0x000fe400078e002c */
[----:B------:R-:W-:-:S07]  /*3be90*/  IMAD.MOV.U32 R30, RZ, RZ, R14 ;  /* 0x000000ffff1e7224 */ /* 0x000fce00078e000e */
[----:B------:R-:W-:Y:S05]  /*3bea0*/  WARPSYNC.COLLECTIVE R15, `(.L_x_4048) ;  /* 0x000000000f087348 */ /* 0x000fea0003c00000 */
[----:B------:R0:W1:Y:S02]  /*3beb0*/  SHFL.IDX P6, R14, R13, R12, R11 ;  /* 0x0000000c0d0e7389 */ /* 0x00006400000c000b */
[----:B01----:R-:W-:Y:S01]  /*3bec0*/  ENDCOLLECTIVE ;  /* 0x000000000000791b */ /* 0x003fe20003800000 */
.L_x_4048:
[----:B------:R-:W-:Y:S05]  /*3bed0*/  BRA `(.L_x_4049) ;  /* 0xfffffcd800e87947 */ /* 0x000fea000383ffff */
.L_x_3713:
[----:B0-----:R0:W1:Y:S02]  /*3bee0*/  SYNCS.PHASECHK.TRANS64.TRYWAIT P1, [R2+URZ+0x32400], R13 ;  /* 0x0324000d020075a7 */ /* 0x001064000802017f */
[----:B-1----:R-:W-:Y:S05]  /*3bef0*/  @!P1 NANOSLEEP.SYNCS 0x989680 ;  /* 0x009896800000995d */ /* 0x002fea0003900000 */
[----:B------:R-:W1:Y:S02]  /*3bf00*/  @!P1 SYNCS.PHASECHK.TRANS64 P1, [R2+URZ+0x32400], R13 ;  /* 0x0324000d020095a7 */ /* 0x000e64000802007f */
[----:B-1----:R-:W-:Y:S05]  /*3bf10*/  @!P1 BRA `(.L_x_3713) ;  /* 0xfffffffc00f09947 */ /* 0x002fea000383ffff */
[----:B------:R-:W-:Y:S05]  /*3bf20*/  BRA `(.L_x_4050) ;  /* 0xfffffcdc00447947 */ /* 0x000fea000383ffff */
.L_x_3728:
[----:B0-----:R0:W1:Y:S02]  /*3bf30*/  SYNCS.PHASECHK.TRANS64.TRYWAIT P0, [R2+URZ], R7 ;  /* 0x00000007020075a7 */ /* 0x001064000800017f */
[----:B-1----:R-:W-:Y:S05]  /*3bf40*/  @!P0 NANOSLEEP.SYNCS 0x989680 ;  /* 0x009896800000895d */ /* 0x002fea0003900000 */
[----:B------:R-:W1:Y:S02]  /*3bf50*/  @!P0 SYNCS.PHASECHK.TRANS64 P0, [R2+URZ], R7 ;  /* 0x00000007020085a7 */ /* 0x000e64000800007f */
[----:B-1----:R-:W-:Y:S05]  /*3bf60*/  @!P0 BRA `(.L_x_3728) ;  /* 0xfffffffc00f08947 */ /* 0x002fea000383ffff */
[----:B------:R-:W-:Y:S05]  /*3bf70*/  BRA `(.L_x_3727) ;  /* 0xfffffcf000d87947 */ /* 0x000fea000383ffff */
.L_x_3735:
[----:B-1----:R1:W2:Y:S02]  /*3bf80*/  SYNCS.PHASECHK.TRANS64.TRYWAIT P0, [R4+URZ], R5 ;  /* 0x00000005040075a7 */ /* 0x0022a4000800017f */
[----:B--2---:R-:W-:Y:S05]  /*3bf90*/  @!P0 NANOSLEEP.SYNCS 0x989680 ;  /* 0x009896800000895d */ /* 0x004fea0003900000 */
[----:B------:R-:W2:Y:S02]  /*3bfa0*/  @!P0 SYNCS.PHASECHK.TRANS64 P0, [R4+URZ], R5 ;  /* 0x00000005040085a7 */ /* 0x000ea4000800007f */
[----:B--2---:R-:W-:Y:S05]  /*3bfb0*/  @!P0 BRA `(.L_x_3735) ;  /* 0xfffffffc00f08947 */ /* 0x004fea000383ffff */
[----:B------:R-:W-:Y:S05]  /*3bfc0*/  BRA `(.L_x_3734) ;  /* 0xfffffcf400fc7947 */ /* 0x000fea000383ffff */
.L_x_3760:
[----:B-1----:R1:W2:Y:S02]  /*3bfd0*/  SYNCS.PHASECHK.TRANS64.TRYWAIT P1, [R0+URZ], R9 ;  /* 0x00000009000075a7 */ /* 0x0022a4000802017f */
[----:B--2---:R-:W-:Y:S05]  /*3bfe0*/  @!P1 NANOSLEEP.SYNCS 0x989680 ;  /* 0x009896800000995d */ /* 0x004fea0003900000 */
[----:B------:R-:W2:Y:S02]  /*3bff0*/  @!P1 SYNCS.PHASECHK.TRANS64 P1, [R0+URZ], R9 ;  /* 0x00000009000095a7 */ /* 0x000ea4000802007f */
[----:B--2---:R-:W-:Y:S05]  /*3c000*/  @!P1 BRA `(.L_x_3760) ;  /* 0xfffffffc00f09947 */ /* 0x004fea000383ffff */
[----:B------:R-:W-:Y:S05]  /*3c010*/  BRA `(.L_x_3759) ;  /* 0xfffffda400d87947 */ /* 0x000fea000383ffff */
.L_x_3767:
[----:B--2---:R2:W3:Y:S02]  /*3c020*/  SYNCS.PHASECHK.TRANS64.TRYWAIT P1, [R6+URZ], R7 ;  /* 0x00000007060075a7 */ /* 0x0044e4000802017f */
[----:B---3--:R-:W-:Y:S05]  /*3c030*/  @!P1 NANOSLEEP.SYNCS 0x989680 ;  /* 0x009896800000995d */ /* 0x008fea0003900000 */
[----:B------:R-:W3:Y:S02]  /*3c040*/  @!P1 SYNCS.PHASECHK.TRANS64 P1, [R6+URZ], R7 ;  /* 0x00000007060095a7 */ /* 0x000ee4000802007f */
[----:B---3--:R-:W-:Y:S05]  /*3c050*/  @!P1 BRA `(.L_x_3767) ;  /* 0xfffffffc00f09947 */ /* 0x008fea000383ffff */
[----:B------:R-:W-:Y:S05]  /*3c060*/  BRA `(.L_x_3766) ;  /* 0xfffffda800fc7947 */ /* 0x000fea000383ffff */
.L_x_3778:
[----:B-1----:R1:W2:Y:S02]  /*3c070*/  SYNCS.PHASECHK.TRANS64.TRYWAIT P0, [R6+URZ], R7 ;  /* 0x00000007060075a7 */ /* 0x0022a4000800017f */
[----:B--2---:R-:W-:Y:S05]  /*3c080*/  @!P0 NANOSLEEP.SYNCS 0x989680 ;  /* 0x009896800000895d */ /* 0x004fea0003900000 */
[----:B------:R-:W2:Y:S02]  /*3c090*/  @!P0 SYNCS.PHASECHK.TRANS64 P0, [R6+URZ], R7 ;  /* 0x00000007060085a7 */ /* 0x000ea4000800007f */
[----:B--2---:R-:W-:Y:S05]  /*3c0a0*/  @!P0 BRA `(.L_x_3778) ;  /* 0xfffffffc00f08947 */ /* 0x004fea000383ffff */
[----:B------:R-:W-:Y:S05]  /*3c0b0*/  BRA `(.L_x_3777) ;  /* 0xfffffe44007c7947 */ /* 0x000fea000383ffff */
.L_x_3785:
[----:B--2---:R2:W3:Y:S02]  /*3c0c0*/  SYNCS.PHASECHK.TRANS64.TRYWAIT P0, [R6+URZ], R7 ;  /* 0x00000007060075a7 */ /* 0x0044e4000800017f */
[----:B---3--:R-:W-:Y:S05]  /*3c0d0*/  @!P0 NANOSLEEP.SYNCS 0x989680 ;  /* 0x009896800000895d */ /* 0x008fea0003900000 */
[----:B------:R-:W3:Y:S02]  /*3c0e0*/  @!P0 SYNCS.PHASECHK.TRANS64 P0, [R6+URZ], R7 ;  /* 0x00000007060085a7 */ /* 0x000ee4000800007f */
[----:B---3--:R-:W-:Y:S05]  /*3c0f0*/  @!P0 BRA `(.L_x_3785) ;  /* 0xfffffffc00f08947 */ /* 0x008fea000383ffff */
[----:B------:R-:W-:Y:S05]  /*3c100*/  BRA `(.L_x_3784) ;  /* 0xfffffe4800a07947 */ /* 0x000fea000383ffff */
.L_x_3803:
[----:B------:R-:W-:Y:S02]  /*3c110*/  IMAD.MOV.U32 R13, RZ, RZ, R19 ;  /* 0x000000ffff0d7224 */ /* 0x000fe400078e0013 */
[----:B------:R-:W-:Y:S02]  /*3c120*/  IMAD.MOV.U32 R12, RZ, RZ, RZ ;  /* 0x000000ffff0c7224 */ /* 0x000fe400078e00ff */
[----:B------:R-:W-:Y:S02]  /*3c130*/  IMAD.MOV.U32 R11, RZ, RZ, 0x181f ;  /* 0x0000181fff0b7424 */ /* 0x000fe400078e00ff */
[----:B------:R-:W-:-:S07]  /*3c140*/  IMAD.MOV.U32 R15, RZ, RZ, -0x1 ;  /* 0xffffffffff0f7424 */ /* 0x000fce00078e00ff */
[----:B-----5:R-:W-:Y:S05]  /*3c150*/  WARPSYNC.COLLECTIVE R15, `(.L_x_4051) ;  /* 0x000000000f087348 */ /* 0x020fea0003c00000 */
[----:B------:R0:W1:Y:S02]  /*3c160*/  SHFL.IDX P6, R14, R13, R12, R11 ;  /* 0x0000000c0d0e7389 */ /* 0x00006400000c000b */
[----:B01---5:R-:W-:Y:S01]  /*3c170*/  ENDCOLLECTIVE ;  /* 0x000000000000791b */ /* 0x023fe20003800000 */
.L_x_4051:
[----:B------:R-:W-:Y:S02]  /*3c180*/  IMAD.MOV.U32 R13, RZ, RZ, R18 ;  /* 0x000000ffff0d7224 */ /* 0x000fe400078e0012 */
[----:B------:R-:W-:-:S07]  /*3c190*/  IMAD.MOV.U32 R3, RZ, RZ, R14 ;  /* 0x000000ffff037224 */ /* 0x000fce00078e000e */
[----:B------:R-:W-:Y:S05]  /*3c1a0*/  WARPSYNC.COLLECTIVE R15, `(.L_x_4052) ;  /* 0x000000000f087348 */ /* 0x000fea0003c00000 */
[----:B------:R0:W1:Y:S02]  /*3c1b0*/  SHFL.IDX P6, R14, R13, R12, R11 ;  /* 0x0000000c0d0e7389 */ /* 0x00006400000c000b */
[----:B01----:R-:W-:Y:S01]  /*3c1c0*/  ENDCOLLECTIVE ;  /* 0x000000000000791b */ /* 0x003fe20003800000 */
.L_x_4052:
[----:B------:R-:W-:Y:S05]  /*3c1d0*/  BRA `(.L_x_4053) ;  /* 0xffffff2400287947 */ /* 0x000fea000383ffff */
.L_x_3806:
[----:B------:R-:W-:Y:S01]  /*3c1e0*/  BSSY B1, `(.L_x_4054) ;  /* 0x0000008000017945 */ /* 0x000fe20003800000 */
[----:B---3--:R-:W-:Y:S02]  /*3c1f0*/  IMAD.MOV.U32 R13, RZ, RZ, R19 ;  /* 0x000000ffff0d7224 */ /* 0x008fe400078e0013 */
[----:B------:R-:W-:Y:S02]  /*3c200*/  IMAD.MOV.U32 R12, RZ, RZ, 0x1 ;  /* 0x00000001ff0c7424 */ /* 0x000fe400078e00ff */
[----:B------:R-:W-:Y:S02]  /*3c210*/  IMAD.MOV.U32 R11, RZ, RZ, 0x181f ;  /* 0x0000181fff0b7424 */ /* 0x000fe400078e00ff */
[----:B------:R-:W-:-:S07]  /*3c220*/  IMAD.MOV.U32 R15, RZ, RZ, -0x1 ;  /* 0xffffffffff0f7424 */ /* 0x000fce00078e00ff */
[----:B012--5:R-:W-:Y:S05]  /*3c230*/  WARPSYNC.COLLECTIVE R15, `(.L_x_4055) ;  /* 0x000000000f087348 */ /* 0x027fea0003c00000 */
[----:B--2---:R2:W3:Y:S02]  /*3c240*/  SHFL.IDX P6, R14, R13, R12, R11 ;  /* 0x0000000c0d0e7389 */ /* 0x0044e400000c000b */
[----:B0123-5:R-:W-:Y:S01]  /*3c250*/  ENDCOLLECTIVE ;  /* 0x000000000000791b */ /* 0x02ffe20003800000 */
.L_x_4055:
[----:B------:R-:W-:Y:S05]  /*3c260*/  BSYNC B1 ;  /* 0x0000000000017941 */ /* 0x000fea0003800000 */
.L_x_4054:
        /* <DEDUP_REMOVED lines=8> */
.L_x_4056:
[----:B------:R-:W-:Y:S05]  /*3c2f0*/  BRA `(.L_x_4057) ;  /* 0xffffff2400487947 */ /* 0x000fea000383ffff */
.L_x_3809:
[----:B------:R-:W-:Y:S01]  /*3c300*/  BSSY B1, `(.L_x_4058) ;  /* 0x0000008000017945 */ /* 0x000fe20003800000 */
[----:B------:R-:W-:Y:S02]  /*3c310*/  IMAD.MOV.U32 R13, RZ, RZ, R19 ;  /* 0x000000ffff0d7224 */ /* 0x000fe400078e0013 */
[----:B------:R-:W-:Y:S02]  /*3c320*/  IMAD.MOV.U32 R12, RZ, RZ, 0x2 ;  /* 0x00000002ff0c7424 */ /* 0x000fe400078e00ff */
[----:B---3--:R-:W-:Y:S02]  /*3c330*/  IMAD.MOV.U32 R11, RZ, RZ, 0x181f ;  /* 0x0000181fff0b7424 */ /* 0x008fe400078e00ff */
[----:B------:R-:W-:-:S07]  /*3c340*/  IMAD.MOV.U32 R15, RZ, RZ, -0x1 ;  /* 0xffffffffff0f7424 */ /* 0x000fce00078e00ff */
[----:B012-4-:R-:W-:Y:S05]  /*3c350*/  WARPSYNC.COLLECTIVE R15, `(.L_x_4059) ;  /* 0x000000000f087348 */ /* 0x017fea0003c00000 */
[----:B--2---:R2:W3:Y:S02]  /*3c360*/  SHFL.IDX P6, R14, R13, R12, R11 ;  /* 0x0000000c0d0e7389 */ /* 0x0044e400000c000b */
[----:B01234-:R-:W-:Y:S01]  /*3c370*/  ENDCOLLECTIVE ;  /* 0x000000000000791b */ /* 0x01ffe20003800000 */
.L_x_4059:
[----:B------:R-:W-:Y:S05]  /*3c380*/  BSYNC B1 ;  /* 0x0000000000017941 */ /* 0x000fea0003800000 */
.L_x_4058:
        /* <DEDUP_REMOVED lines=8> */
.L_x_4060:
[----:B------:R-:W-:Y:S05]  /*3c410*/  BRA `(.L_x_4061) ;  /* 0xffffff2400687947 */ /* 0x000fea000383ffff */
.L_x_3812:
        /* <DEDUP_REMOVED lines=8> */
.L_x_4063:
[----:B------:R-:W-:Y:S05]  /*3c4a0*/  BSYNC B1 ;  /* 0x0000000000017941 */ /* 0x000fea0003800000 */
.L_x_4062:
        /* <DEDUP_REMOVED lines=8> */
.L_x_4064:
[----:B------:R-:W-:Y:S05]  /*3c530*/  BRA `(.L_x_4065) ;  /* 0xffffff2400887947 */ /* 0x000fea000383ffff */
.L_x_3814:
[----:B------:R-:W-:Y:S02]  /*3c540*/  IMAD.MOV.U32 R13, RZ, RZ, R4 ;  /* 0x000000ffff0d7224 */ /* 0x000fe400078e0004 */
[----:B------:R-:W-:Y:S02]  /*3c550*/  IMAD.MOV.U32 R12, RZ, RZ, RZ ;  /* 0x000000ffff0c7224 */ /* 0x000fe400078e00ff */
[----:B------:R-:W-:Y:S02]  /*3c560*/  IMAD.MOV.U32 R11, RZ, RZ, 0x1c1f ;  /* 0x00001c1fff0b7424 */ /* 0x000fe400078e00ff */
[----:B------:R-:W-:-:S07]  /*3c570*/  IMAD.MOV.U32 R15, RZ, RZ, -0x1 ;  /* 0xffffffffff0f7424 */ /* 0x000fce00078e00ff */
[----:B------:R-:W-:Y:S05]  /*3c580*/  WARPSYNC.COLLECTIVE R15, `(.L_x_4066) ;  /* 0x000000000f087348 */ /* 0x000fea0003c00000 */
[----:B------:R0:W1:Y:S02]  /*3c590*/  SHFL.IDX P6, R14, R13, R12, R11 ;  /* 0x0000000c0d0e7389 */ /* 0x00006400000c000b */
[----:B01----:R-:W-:Y:S01]  /*3c5a0*/  ENDCOLLECTIVE ;  /* 0x000000000000791b */ /* 0x003fe20003800000 */
.L_x_4066:
[----:B------:R-:W-:Y:S02]  /*3c5b0*/  IMAD.MOV.U32 R13, RZ, RZ, R3 ;  /* 0x000000ffff0d7224 */ /* 0x000fe400078e0003 */
[----:B------:R-:W-:-:S07]  /*3c5c0*/  IMAD.MOV.U32 R5, RZ, RZ, R14 ;  /* 0x000000ffff057224 */ /* 0x000fce00078e000e */
[----:B------:R-:W-:Y:S05]  /*3c5d0*/  WARPSYNC.COLLECTIVE R15, `(.L_x_4067) ;  /* 0x000000000f087348 */ /* 0x000fea0003c00000 */
[----:B------:R0:W1:Y:S02]  /*3c5e0*/  SHFL.IDX P6, R14, R13, R12, R11 ;  /* 0x0000000c0d0e7389 */ /* 0x00006400000c000b */
[----:B01----:R-:W-:Y:S01]  /*3c5f0*/  ENDCOLLECTIVE ;  /* 0x000000000000791b */ /* 0x003fe20003800000 */
.L_x_4067:
[----:B------:R-:W-:Y:S05]  /*3c600*/  BRA `(.L_x_4068) ;  /* 0xffffff2800647947 */ /* 0x000fea000383ffff */
.L_x_3817:
[----:B------:R-:W-:Y:S01]  /*3c610*/  BSSY B1, `(.L_x_4069) ;  /* 0x0000008000017945 */ /* 0x000fe20003800000 */
[----:B------:R-:W-:Y:S02]  /*3c620*/  IMAD.MOV.U32 R13, RZ, RZ, R4 ;  /* 0x000000ffff0d7224 */ /* 0x000fe400078e0004 */
[----:B------:R-:W-:Y:S02]  /*3c630*/  IMAD.MOV.U32 R12, RZ, RZ, 0x1 ;  /* 0x00000001ff0c7424 */ /* 0x000fe400078e00ff */
[----:B---3--:R-:W-:Y:S02]  /*3c640*/  IMAD.MOV.U32 R11, RZ, RZ, 0x1c1f ;  /* 0x00001c1fff0b7424 */ /* 0x008fe400078e00ff */
[----:B------:R-:W-:-:S07]  /*3c650*/  IMAD.MOV.U32 R15, RZ, RZ, -0x1 ;  /* 0xffffffffff0f7424 */ /* 0x000fce00078e00ff */
[----:B012---:R-:W-:Y:S05]  /*3c660*/  WARPSYNC.COLLECTIVE R15, `(.L_x_4070) ;  /* 0x000000000f087348 */ /* 0x007fea0003c00000 */
[----:B--2---:R2:W3:Y:S02]  /*3c670*/  SHFL.IDX P6, R14, R13, R12, R11 ;  /* 0x0000000c0d0e7389 */ /* 0x0044e400000c000b */
[----:B0123--:R-:W-:Y:S01]  /*3c680*/  ENDCOLLECTIVE ;  /* 0x000000000000791b */ /* 0x00ffe20003800000 */
.L_x_4070:
[----:B------:R-:W-:Y:S05]  /*3c690*/  BSYNC B1 ;  /* 0x0000000000017941 */ /* 0x000fea0003800000 */
.L_x_4069:
        /* <DEDUP_REMOVED lines=8> */
.L_x_4071:
[----:B------:R-:W-:Y:S05]  /*3c720*/  BRA `(.L_x_4072) ;  /* 0xffffff3400507947 */ /* 0x000fea000383ffff */
.L_x_3823:
[----:B------:R-:W-:Y:S02]  /*3c730*/  IMAD.MOV.U32 R13, RZ, RZ, R4 ;  /* 0x000000ffff0d7224 */ /* 0x000fe400078e0004 */
[----:B------:R-:W-:Y:S02]  /*3c740*/  IMAD.MOV.U32 R12, RZ, RZ, RZ ;  /* 0x000000ffff0c7224 */ /* 0x000fe400078e00ff */
[----:B------:R-:W-:Y:S02]  /*3c750*/  IMAD.MOV.U32 R11, RZ, RZ, 0x181f ;  /* 0x0000181fff0b7424 */ /* 0x000fe400078e00ff */
[----:B------:R-:W-:-:S07]  /*3c760*/  IMAD.MOV.U32 R15, RZ, RZ, -0x1 ;  /* 0xffffffffff0f7424 */ /* 0x000fce00078e00ff */
[----:B01----:R-:W-:Y:S05]  /*3c770*/  WARPSYNC.COLLECTIVE R15, `(.L_x_4073) ;  /* 0x000000000f087348 */ /* 0x003fea0003c00000 */
[----:B------:R2:W3:Y:S02]  /*3c780*/  SHFL.IDX P6, R14, R13, R12, R11 ;  /* 0x0000000c0d0e7389 */ /* 0x0004e400000c000b */
[----:B0123--:R-:W-:Y:S01]  /*3c790*/  ENDCOLLECTIVE ;  /* 0x000000000000791b */ /* 0x00ffe20003800000 */
.L_x_4073:
[----:B------:R-:W-:Y:S02]  /*3c7a0*/  IMAD.MOV.U32 R13, RZ, RZ, R3 ;  /* 0x000000ffff0d7224 */ /* 0x000fe400078e0003 */
[----:B------:R-:W-:-:S07]  /*3c7b0*/  IMAD.MOV.U32 R0, RZ, RZ, R14 ;  /* 0x000000ffff007224 */ /* 0x000fce00078e000e */
[----:B------:R-:W-:Y:S05]  /*3c7c0*/  WARPSYNC.COLLECTIVE R15, `(.L_x_4074) ;  /* 0x000000000f087348 */ /* 0x000fea0003c00000 */
[----:B------:R0:W1:Y:S02]  /*3c7d0*/  SHFL.IDX P6, R14, R13, R12, R11 ;  /* 0x0000000c0d0e7389 */ /* 0x00006400000c000b */
[----:B01----:R-:W-:Y:S01]  /*3c7e0*/  ENDCOLLECTIVE ;  /* 0x000000000000791b */ /* 0x003fe20003800000 */
.L_x_4074:
[----:B------:R-:W-:Y:S05]  /*3c7f0*/  BRA `(.L_x_4075) ;  /* 0xffffff4800787947 */ /* 0x000fea000383ffff */
.L_x_3826:
[----:B------:R-:W-:Y:S01]  /*3c800*/  BSSY B1, `(.L_x_4076) ;  /* 0x0000008000017945 */ /* 0x000fe20003800000 */
[----:B---3--:R-:W-:Y:S02]  /*3c810*/  IMAD.MOV.U32 R13, RZ, RZ, R4 ;  /* 0x000000ffff0d7224 */ /* 0x008fe400078e0004 */
[----:B------:R-:W-:Y:S02]  /*3c820*/  IMAD.MOV.U32 R12, RZ, RZ, 0x1 ;  /* 0x00000001ff0c7424 */ /* 0x000fe400078e00ff */
[----:B------:R-:W-:Y:S02]  /*3c830*/  IMAD.MOV.U32 R11, RZ, RZ, 0x181f ;  /* 0x0000181fff0b7424 */ /* 0x000fe400078e00ff */
[----:B------:R-:W-:-:S07]  /*3c840*/  IMAD.MOV.U32 R15, RZ, RZ, -0x1 ;  /* 0xffffffffff0f7424 */ /* 0x000fce00078e00ff */
[----:B012-4-:R-:W-:Y:S05]  /*3c850*/  WARPSYNC.COLLECTIVE R15, `(.L_x_4077) ;  /* 0x000000000f087348 */ /* 0x017fea0003c00000 */
[----:B----4-:R3:W4:Y:S02]  /*3c860*/  SHFL.IDX P6, R14, R13, R12, R11 ;  /* 0x0000000c0d0e7389 */ /* 0x01072400000c000b */
[----:B01234-:R-:W-:Y:S01]  /*3c870*/  ENDCOLLECTIVE ;  /* 0x000000000000791b */ /* 0x01ffe20003800000 */
.L_x_4077:
[----:B------:R-:W-:Y:S05]  /*3c880*/  BSYNC B1 ;  /* 0x0000000000017941 */ /* 0x000fea0003800000 */
.L_x_4076:
        /* <DEDUP_REMOVED lines=8> */
.L_x_4078:
[----:B------:R-:W-:Y:S05]  /*3c910*/  BRA `(.L_x_4079) ;  /* 0xffffff48009c7947 */ /* 0x000fea000383ffff */
.L_x_3829:
        /* <DEDUP_REMOVED lines=8> */
.L_x_4081:
[----:B------:R-:W-:Y:S05]  /*3c9a0*/  BSYNC B1 ;  /* 0x0000000000017941 */ /* 0x000fea0003800000 */
.L_x_4080:
        /* <DEDUP_REMOVED lines=8> */
.L_x_4082:
[----:B------:R-:W-:Y:S05]  /*3ca30*/  BRA `(.L_x_4083) ;  /* 0xffffff4800bc7947 */ /* 0x000fea000383ffff */
.L_x_3832:
        /* <DEDUP_REMOVED lines=8> */
.L_x_4085:
[----:B------:R-:W-:Y:S05]  /*3cac0*/  BSYNC B1 ;  /* 0x0000000000017941 */ /* 0x000fea0003800000 */
.L_x_4084:
        /* <DEDUP_REMOVED lines=8> */
.L_x_4086:
[----:B------:R-:W-:Y:S05]  /*3cb50*/  BRA `(.L_x_4087) ;  /* 0xffffff4800dc7947 */ /* 0x000fea000383ffff */
.L_x_3859:
        /* <DEDUP_REMOVED lines=11> */
.L_x_4089:
[----:B------:R-:W-:Y:S05]  /*3cc10*/  BSYNC B1 ;  /* 0x0000000000017941 */ /* 0x000fea0003800000 */
.L_x_4088:
[----:B------:R-:W-:Y:S05]  /*3cc20*/  BRA `(.L_x_4090) ;  /* 0xffffff6c00107947 */ /* 0x000fea000383ffff */
.L_x_3861:
[----:B------:R-:W-:Y:S01]  /*3cc30*/  BSSY B1, `(.L_x_4091) ;  /* 0x0000006000017945 */ /* 0x000fe20003800000 */
[----:B0-----:R-:W-:-:S07]  /*3cc40*/  IMAD.MOV.U32 R15, RZ, RZ, -0x1 ;  /* 0xffffffffff0f7424 */ /* 0x001fce00078e00ff */
[----:B-1----:R-:W-:Y:S05]  /*3cc50*/  WARPSYNC.COLLECTIVE R15, `(.L_x_4092) ;  /* 0x000000000f0c7348 */ /* 0x002fea0003c00000 */
[----:B------:R-:W-:Y:S02]  /*3cc60*/  ELECT P6, UR62, PT ;  /* 0x00000000003e782f */ /* 0x000fe400038c0000 */
[----:B------:R-:W-:Y:S01]  /*3cc70*/  MOV R14, UR62 ;  /* 0x0000003e000e7c02 */ /* 0x000fe20008000f00 */
[----:B-1----:R-:W-:Y:S10]  /*3cc80*/  ENDCOLLECTIVE ;  /* 0x000000000000791b */ /* 0x002ff40003800000 */
.L_x_4092:
[----:B------:R-:W-:Y:S05]  /*3cc90*/  BSYNC B1 ;  /* 0x0000000000017941 */ /* 0x000fea0003800000 */
.L_x_4091:
[----:B------:R-:W-:Y:S05]  /*3cca0*/  BRA `(.L_x_3860) ;  /* 0xffffff6c00087947 */ /* 0x000fea000383ffff */
.L_x_3863:
[----:B-1----:R1:W2:Y:S02]  /*3ccb0*/  SYNCS.PHASECHK.TRANS64.TRYWAIT P0, [R18+URZ+0x32420], R5 ;  /* 0x03242005120075a7 */ /* 0x0022a4000800017f */
[----:B--2---:R-:W-:Y:S05]  /*3ccc0*/  @!P0 NANOSLEEP.SYNCS 0x989680 ;  /* 0x009896800000895d */ /* 0x004fea0003900000 */
[----:B------:R-:W2:Y:S02]  /*3ccd0*/  @!P0 SYNCS.PHASECHK.TRANS64 P0, [R18+URZ+0x32420], R5 ;  /* 0x03242005120085a7 */ /* 0x000ea4000800007f */
[----:B--2---:R-:W-:Y:S05]  /*3cce0*/  @!P0 BRA `(.L_x_3863) ;  /* 0xfffffffc00f08947 */ /* 0x004fea000383ffff */
[----:B------:R-:W-:Y:S05]  /*3ccf0*/  BRA `(.L_x_4093) ;  /* 0xffffff6c00187947 */ /* 0x000fea000383ffff */
.L_x_3867:
[----:B-1----:R1:W2:Y:S02]  /*3cd00*/  SYNCS.PHASECHK.TRANS64.TRYWAIT P0, [R5+URZ+0x324a0], R10 ;  /* 0x0324a00a050075a7 */ /* 0x0022a4000800017f */
[----:B--2---:R-:W-:Y:S05]  /*3cd10*/  @!P0 NANOSLEEP.SYNCS 0x989680 ;  /* 0x009896800000895d */ /* 0x004fea0003900000 */
[----:B------:R-:W2:Y:S02]  /*3cd20*/  @!P0 SYNCS.PHASECHK.TRANS64 P0, [R5+URZ+0x324a0], R10 ;  /* 0x0324a00a050085a7 */ /* 0x000ea4000800007f */
[----:B--2---:R-:W-:Y:S05]  /*3cd30*/  @!P0 BRA `(.L_x_3867) ;  /* 0xfffffffc00f08947 */ /* 0x004fea000383ffff */
[----:B------:R-:W-:Y:S05]  /*3cd40*/  BRA `(.L_x_4094) ;  /* 0xffffff6c00387947 */ /* 0x000fea000383ffff */
.L_x_3872:
[----:B--2---:R2:W3:Y:S02]  /*3cd50*/  SYNCS.PHASECHK.TRANS64.TRYWAIT P0, [R5+URZ+0x324c0], R10 ;  /* 0x0324c00a050075a7 */ /* 0x0044e4000800017f */
[----:B---3--:R-:W-:Y:S05]  /*3cd60*/  @!P0 NANOSLEEP.SYNCS 0x989680 ;  /* 0x009896800000895d */ /* 0x008fea0003900000 */
[----:B------:R-:W3:Y:S02]  /*3cd70*/  @!P0 SYNCS.PHASECHK.TRANS64 P0, [R5+URZ+0x324c0], R10 ;  /* 0x0324c00a050085a7 */ /* 0x000ee4000800007f */
[----:B---3--:R-:W-:Y:S05]  /*3cd80*/  @!P0 BRA `(.L_x_3872) ;  /* 0xfffffffc00f08947 */ /* 0x008fea000383ffff */
[----:B------:R-:W-:Y:S05]  /*3cd90*/  BRA `(.L_x_4095) ;  /* 0xffffff6c00b87947 */ /* 0x000fea000383ffff */
.L_x_3882:
[----:B-1----:R1:W2:Y:S02]  /*3cda0*/  SYNCS.PHASECHK.TRANS64.TRYWAIT P1, [R6+URZ+0x324a0], R7 ;  /* 0x0324a007060075a7 */ /* 0x0022a4000802017f */
[----:B--2---:R-:W-:Y:S05]  /*3cdb0*/  @!P1 NANOSLEEP.SYNCS 0x989680 ;  /* 0x009896800000995d */ /* 0x004fea0003900000 */
[----:B------:R-:W2:Y:S02]  /*3cdc0*/  @!P1 SYNCS.PHASECHK.TRANS64 P1, [R6+URZ+0x324a0], R7 ;  /* 0x0324a007060095a7 */ /* 0x000ea4000802007f */
[----:B--2---:R-:W-:Y:S05]  /*3cdd0*/  @!P1 BRA `(.L_x_3882) ;  /* 0xfffffffc00f09947 */ /* 0x004fea000383ffff */
[----:B------:R-:W-:Y:S05]  /*3cde0*/  BRA `(.L_x_4096) ;  /* 0xffffff7400487947 */ /* 0x000fea000383ffff */
.L_x_3887:
[----:B--2---:R2:W3:Y:S02]  /*3cdf0*/  SYNCS.PHASECHK.TRANS64.TRYWAIT P1, [R6+URZ+0x324c0], R7 ;  /* 0x0324c007060075a7 */ /* 0x0044e4000802017f */
[----:B---3--:R-:W-:Y:S05]  /*3ce00*/  @!P1 NANOSLEEP.SYNCS 0x989680 ;  /* 0x009896800000995d */ /* 0x008fea0003900000 */
[----:B------:R-:W3:Y:S02]  /*3ce10*/  @!P1 SYNCS.PHASECHK.TRANS64 P1, [R6+URZ+0x324c0], R7 ;  /* 0x0324c007060095a7 */ /* 0x000ee4000802007f */
[----:B---3--:R-:W-:Y:S05]  /*3ce20*/  @!P1 BRA `(.L_x_3887) ;  /* 0xfffffffc00f09947 */ /* 0x008fea000383ffff */
[----:B------:R-:W-:Y:S05]  /*3ce30*/  BRA `(.L_x_4097) ;  /* 0xffffff7400c47947 */ /* 0x000fea000383ffff */
.L_x_3913:
[----:B--2---:R-:W2:Y:S01]  /*3ce40*/  S2R R4, SR_TID.X ;  /* 0x0000000000047919 */ /* 0x004ea20000002100 */
[----:B------:R-:W-:Y:S01]  /*3ce50*/  BSSY B0, `(.L_x_4098) ;  /* 0x000000a000007945 */ /* 0x000fe20003800000 */
[----:B------:R-:W-:Y:S02]  /*3ce60*/  IMAD.MOV.U32 R12, RZ, RZ, RZ ;  /* 0x000000ffff0c7224 */ /* 0x000fe400078e00ff */
[----:B------:R-:W-:Y:S02]  /*3ce70*/  IMAD.MOV.U32 R11, RZ, RZ, 0x1f ;  /* 0x0000001fff0b7424 */ /* 0x000fe400078e00ff */
[----:B0-----:R-:W-:Y:S01]  /*3ce80*/  IMAD.MOV.U32 R15, RZ, RZ, -0x1 ;  /* 0xffffffffff0f7424 */ /* 0x001fe200078e00ff */
[----:B--2---:R-:W-:-:S04]  /*3ce90*/  SHF.R.U32.HI R4, RZ, 0x5, R4 ;  /* 0x00000005ff047819 */ /* 0x004fc80000011604 */
[----:B------:R-:W-:-:S05]  /*3cea0*/  LOP3.LUT R4, R4, 0x3, RZ, 0xc0, !PT ;  /* 0x0000000304047812 */ /* 0x000fca00078ec0ff */
[----:B------:R-:W-:-:S07]  /*3ceb0*/  IMAD.MOV.U32 R13, RZ, RZ, R4 ;  /* 0x000000ffff0d7224 */ /* 0x000fce00078e0004 */
[----:B-1----:R-:W-:Y:S05]  /*3cec0*/  WARPSYNC.COLLECTIVE R15, `(.L_x_4099) ;  /* 0x000000000f087348 */ /* 0x002fea0003c00000 */
[----:B------:R0:W2:Y:S02]  /*3ced0*/  SHFL.IDX P6, R14, R13, R12, R11 ;  /* 0x0000000c0d0e7389 */ /* 0x0000a400000c000b */
[----:B012---:R-:W-:Y:S01]  /*3cee0*/  ENDCOLLECTIVE ;  /* 0x000000000000791b */ /* 0x007fe20003800000 */
.L_x_4099:
[----:B------:R-:W-:Y:S05]  /*3cef0*/  BSYNC B0 ;  /* 0x0000000000007941 */ /* 0x000fea0003800000 */
.L_x_4098:
[----:B------:R-:W-:Y:S05]  /*3cf00*/  BRA `(.L_x_4100) ;  /* 0xffffff8800587947 */ /* 0x000fea000383ffff */
.L_x_3915:
[----:B------:R-:W-:Y:S01]  /*3cf10*/  BSSY B0, `(.L_x_4101) ;  /* 0x0000006000007945 */ /* 0x000fe20003800000 */
[----:B0-----:R-:W-:-:S07]  /*3cf20*/  IMAD.MOV.U32 R15, RZ, RZ, -0x1 ;  /* 0xffffffffff0f7424 */ /* 0x001fce00078e00ff */
[----:B-1-3--:R-:W-:Y:S05]  /*3cf30*/  WARPSYNC.COLLECTIVE R15, `(.L_x_4102) ;  /* 0x000000000f0c7348 */ /* 0x00afea0003c00000 */
[----:B------:R-:W-:Y:S02]  /*3cf40*/  ELECT P6, UR62, PT ;  /* 0x00000000003e782f */ /* 0x000fe400038c0000 */
[----:B------:R-:W-:Y:S01]  /*3cf50*/  MOV R14, UR62 ;  /* 0x0000003e000e7c02 */ /* 0x000fe20008000f00 */
[----:B-1-3--:R-:W-:Y:S10]  /*3cf60*/  ENDCOLLECTIVE ;  /* 0x000000000000791b */ /* 0x00aff40003800000 */
.L_x_4102:
[----:B------:R-:W-:Y:S05]  /*3cf70*/  BSYNC B0 ;  /* 0x0000000000007941 */ /* 0x000fea0003800000 */
.L_x_4101:
[----:B------:R-:W-:Y:S05]  /*3cf80*/  BRA `(.L_x_4103) ;  /* 0xffffff8800647947 */ /* 0x000fea000383ffff */
.L_x_3917:
[----:B--2---:R2:W3:Y:S02]  /*3cf90*/  SYNCS.PHASECHK.TRANS64.TRYWAIT P0, [R0+URZ+0x32440], R2 ;  /* 0x03244002000075a7 */ /* 0x0044e4000800017f */
[----:B---3--:R-:W-:Y:S05]  /*3cfa0*/  @!P0 NANOSLEEP.SYNCS 0x989680 ;  /* 0x009896800000895d */ /* 0x008fea0003900000 */
[----:B------:R-:W3:Y:S02]  /*3cfb0*/  @!P0 SYNCS.PHASECHK.TRANS64 P0, [R0+URZ+0x32440], R2 ;  /* 0x03244002000085a7 */ /* 0x000ee4000800007f */
[----:B---3--:R-:W-:Y:S05]  /*3cfc0*/  @!P0 BRA `(.L_x_3917) ;  /* 0xfffffffc00f08947 */ /* 0x008fea000383ffff */
[----:B------:R-:W-:Y:S05]  /*3cfd0*/  BRA `(.L_x_4104) ;  /* 0xffffff8800c47947 */ /* 0x000fea000383ffff */
.L_x_3921:
        /* <DEDUP_REMOVED lines=10> */
.L_x_4105:
[----:B------:R0:W-:Y:S01]  /*3d080*/  STL [R1+0x488], R10 ;  /* 0x0004880a01007387 */ /* 0x0001e20000100800 */
[----:B------:R-:W-:Y:S02]  /*3d090*/  IMAD.MOV.U32 R13, RZ, RZ, R3 ;  /* 0x000000ffff0d7224 */ /* 0x000fe400078e0003 */
[----:B------:R-:W-:-:S07]  /*3d0a0*/  IMAD.MOV.U32 R4, RZ, RZ, R14 ;  /* 0x000000ffff047224 */ /* 0x000fce00078e000e */
[----:B0-----:R-:W-:Y:S05]  /*3d0b0*/  WARPSYNC.COLLECTIVE R15, `(.L_x_4106) ;  /* 0x000000000f087348 */ /* 0x001fea0003c00000 */
[----:B------:R1:W2:Y:S02]  /*3d0c0*/  SHFL.IDX P6, R14, R13, R12, R11 ;  /* 0x0000000c0d0e7389 */ /* 0x0002a400000c000b */
[----:B012---:R-:W-:Y:S01]  /*3d0d0*/  ENDCOLLECTIVE ;  /* 0x000000000000791b */ /* 0x007fe20003800000 */
.L_x_4106:
[----:B------:R-:W-:Y:S02]  /*3d0e0*/  IMAD.MOV.U32 R13, RZ, RZ, R2 ;  /* 0x000000ffff0d7224 */ /* 0x000fe400078e0002 */
[----:B------:R-:W-:Y:S02]  /*3d0f0*/  IMAD.MOV.U32 R12, RZ, RZ, 0x1 ;  /* 0x00000001ff0c7424 */ /* 0x000fe400078e00ff */
[----:B------:R-:W-:-:S07]  /*3d100*/  IMAD.MOV.U32 R5, RZ, RZ, R14 ;  /* 0x000000ffff057224 */ /* 0x000fce00078e000e */
[----:B------:R-:W-:Y:S05]  /*3d110*/  WARPSYNC.COLLECTIVE R15, `(.L_x_4107) ;  /* 0x000000000f087348 */ /* 0x000fea0003c00000 */
[----:B------:R0:W1:Y:S02]  /*3d120*/  SHFL.IDX P6, R14, R13, R12, R11 ;  /* 0x0000000c0d0e7389 */ /* 0x00006400000c000b */
[----:B01----:R-:W-:Y:S01]  /*3d130*/  ENDCOLLECTIVE ;  /* 0x000000000000791b */ /* 0x003fe20003800000 */
.L_x_4107:
[----:B------:R-:W-:Y:S02]  /*3d140*/  IMAD.MOV.U32 R13, RZ, RZ, R3 ;  /* 0x000000ffff0d7224 */ /* 0x000fe400078e0003 */
[----:B------:R-:W-:Y:S02]  /*3d150*/  IMAD R0, R0, R7, RZ ;  /* 0x0000000700007224 */ /* 0x000fe400078e02ff */
[----:B------:R-:W-:-:S07]  /*3d160*/  IMAD.MOV.U32 R7, RZ, RZ, R14 ;  /* 0x000000ffff077224 */ /* 0x000fce00078e000e */
[----:B------:R-:W-:Y:S05]  /*3d170*/  WARPSYNC.COLLECTIVE R15, `(.L_x_4108) ;  /* 0x000000000f087348 */ /* 0x000fea0003c00000 */
[----:B------:R0:W1:Y:S02]  /*3d180*/  SHFL.IDX P6, R14, R13, R12, R11 ;  /* 0x0000000c0d0e7389 */ /* 0x00006400000c000b */
[----:B01----:R-:W-:Y:S01]  /*3d190*/  ENDCOLLECTIVE ;  /* 0x000000000000791b */ /* 0x003fe20003800000 */
.L_x_4108:
        /* <DEDUP_REMOVED lines=10> */
.L_x_4109:
        /* <DEDUP_REMOVED lines=15> */
.L_x_4110:
        /* <DEDUP_REMOVED lines=19> */
.L_x_4111:
        /* <DEDUP_REMOVED lines=10> */
.L_x_4112:
        /* <DEDUP_REMOVED lines=13> */
.L_x_4113:
        /* <DEDUP_REMOVED lines=10> */
.L_x_4114:
        /* <DEDUP_REMOVED lines=13> */
.L_x_4115:
        /* <DEDUP_REMOVED lines=10> */
.L_x_4116:
        /* <DEDUP_REMOVED lines=13> */
.L_x_4117:
        /* <DEDUP_REMOVED lines=10> */
.L_x_4118:
        /* <DEDUP_REMOVED lines=11> */
.L_x_4119:
        /* <DEDUP_REMOVED lines=14> */
.L_x_4120:
[----:B------:R-:W-:Y:S01]  /*3dae0*/  IMAD.MOV.U32 R3, RZ, RZ, R14 ;  /* 0x000000ffff037224 */ /* 0x000fe200078e000e */
[----:B------:R-:W-:Y:S06]  /*3daf0*/  BRA `(.L_x_4121) ;  /* 0xffffff8c004c7947 */ /* 0x000fec000383ffff */
.L_x_3925:
        /* <DEDUP_REMOVED lines=36> */
.L_x_4123:
[----:B------:R-:W-:Y:S05]  /*3dd40*/  BSYNC B0 ;  /* 0x0000000000007941 */ /* 0x000fea0003800000 */
.L_x_4122:
        /* <DEDUP_REMOVED lines=10> */
.L_x_4124:
        /* <DEDUP_REMOVED lines=16> */
.L_x_4125:
        /* <DEDUP_REMOVED lines=15> */
.L_x_4126:
        /* <DEDUP_REMOVED lines=9> */
.L_x_4127:
        /* <DEDUP_REMOVED lines=15> */
.L_x_4128:
        /* <DEDUP_REMOVED lines=9> */
.L_x_4129:
        /* <DEDUP_REMOVED lines=15> */
.L_x_4130:
        /* <DEDUP_REMOVED lines=9> */
.L_x_4131:
        /* <DEDUP_REMOVED lines=15> */
.L_x_4132:
        /* <DEDUP_REMOVED lines=9> */
.L_x_4133:
        /* <DEDUP_REMOVED lines=14> */
.L_x_4134:
        /* <DEDUP_REMOVED lines=19> */
.L_x_4135:
[----:B------:R-:W-:Y:S02]  /*3e700*/  IMAD.MOV.U32 R13, RZ, RZ, R2 ;  /* 0x000000ffff0d7224 */ /* 0x000fe400078e0002 */
[----:B------:R-:W-:-:S07]  /*3e710*/  IMAD.MOV.U32 R6, RZ, RZ, R14 ;  /* 0x000000ffff067224 */ /* 0x000fce00078e000e */
[----:B------:R-:W-:Y:S05]  /*3e720*/  WARPSYNC.COLLECTIVE R15, `(.L_x_4136) ;  /* 0x000000000f087348 */ /* 0x000fea0003c00000 */
[----:B------:R0:W1:Y:S02]  /*3e730*/  SHFL.IDX P6, R14, R13, R12, R11 ;  /* 0x0000000c0d0e7389 */ /* 0x00006400000c000b */
[----:B01----:R-:W-:Y:S01]  /*3e740*/  ENDCOLLECTIVE ;  /* 0x000000000000791b */ /* 0x003fe20003800000 */
.L_x_4136:
[----:B------:R-:W-:Y:S02]  /*3e750*/  IMAD.MOV.U32 R13, RZ, RZ, R0 ;  /* 0x000000ffff0d7224 */ /* 0x000fe400078e0000 */
[----:B------:R-:W-:Y:S02]  /*3e760*/  IMAD.MOV.U32 R12, RZ, RZ, 0x7 ;  /* 0x00000007ff0c7424 */ /* 0x000fe400078e00ff */
[----:B------:R-:W-:-:S07]  /*3e770*/  IMAD.MOV.U32 R5, RZ, RZ, R14 ;  /* 0x000000ffff057224 */ /* 0x000fce00078e000e */
[----:B------:R-:W-:Y:S05]  /*3e780*/  WARPSYNC.COLLECTIVE R15, `(.L_x_4137) ;  /* 0x000000000f087348 */ /* 0x000fea0003c00000 */
[----:B------:R0:W1:Y:S02]  /*3e790*/  SHFL.IDX P6, R14, R13, R12, R11 ;  /* 0x0000000c0d0e7389 */ /* 0x00006400000c000b */
[----:B01----:R-:W-:Y:S01]  /*3e7a0*/  ENDCOLLECTIVE ;  /* 0x000000000000791b */ /* 0x003fe20003800000 */
.L_x_4137:
        /* <DEDUP_REMOVED lines=10> */
.L_x_4138:
        /* <DEDUP_REMOVED lines=9> */
.L_x_3930:
[----:B-1----:R1:W2:Y:S02]  /*3e8e0*/  SYNCS.PHASECHK.TRANS64.TRYWAIT P0, [R18+URZ+0x32420], R0 ;  /* 0x03242000120075a7 */ /* 0x0022a4000800017f */
[----:B--2---:R-:W-:Y:S05]  /*3e8f0*/  @!P0 NANOSLEEP.SYNCS 0x989680 ;  /* 0x009896800000895d */ /* 0x004fea0003900000 */
[----:B------:R-:W2:Y:S02]  /*3e900*/  @!P0 SYNCS.PHASECHK.TRANS64 P0, [R18+URZ+0x32420], R0 ;  /* 0x03242000120085a7 */ /* 0x000ea4000800007f */
[----:B--2---:R-:W-:Y:S05]  /*3e910*/  @!P0 BRA `(.L_x_3930) ;  /* 0xfffffffc00f08947 */ /* 0x004fea000383ffff */
[----:B------:R-:W-:Y:S05]  /*3e920*/  BRA `(.L_x_4140) ;  /* 0xffffff8c00687947 */ /* 0x000fea000383ffff */
.L_x_3934:
[----:B0-----:R0:W1:Y:S02]  /*3e930*/  SYNCS.PHASECHK.TRANS64.TRYWAIT P0, [R2+URZ+0x32460], R0 ;  /* 0x03246000020075a7 */ /* 0x001064000800017f */
[----:B-1----:R-:W-:Y:S05]  /*3e940*/  @!P0 NANOSLEEP.SYNCS 0x989680 ;  /* 0x009896800000895d */ /* 0x002fea0003900000 */
[----:B------:R-:W1:Y:S02]  /*3e950*/  @!P0 SYNCS.PHASECHK.TRANS64 P0, [R2+URZ+0x32460], R0 ;  /* 0x03246000020085a7 */ /* 0x000e64000800007f */
[----:B-1----:R-:W-:Y:S05]  /*3e960*/  @!P0 BRA `(.L_x_3934) ;  /* 0xfffffffc00f08947 */ /* 0x002fea000383ffff */
[----:B------:R-:W-:Y:S05]  /*3e970*/  BRA `(.L_x_4141) ;  /* 0xffffff8c008c7947 */ /* 0x000fea000383ffff */
.L_x_3949:
[----:B0-----:R0:W1:Y:S02]  /*3e980*/  SYNCS.PHASECHK.TRANS64.TRYWAIT P0, [R2+URZ+0x32440], R6 ;  /* 0x03244006020075a7 */ /* 0x001064000800017f */
[----:B-1----:R-:W-:Y:S05]  /*3e990*/  @!P0 NANOSLEEP.SYNCS 0x989680 ;  /* 0x009896800000895d */ /* 0x002fea0003900000 */
[----:B------:R-:W1:Y:S02]  /*3e9a0*/  @!P0 SYNCS.PHASECHK.TRANS64 P0, [R2+URZ+0x32440], R6 ;  /* 0x03244006020085a7 */ /* 0x000e64000800007f */
[----:B-1----:R-:W-:Y:S05]  /*3e9b0*/  @!P0 BRA `(.L_x_3949) ;  /* 0xfffffffc00f08947 */ /* 0x002fea000383ffff */
[----:B------:R-:W-:Y:S05]  /*3e9c0*/  BRA `(.L_x_4142) ;  /* 0xffffff9400c47947 */ /* 0x000fea000383ffff */
.L_x_3954:
[----:B-1----:R1:W2:Y:S02]  /*3e9d0*/  SYNCS.PHASECHK.TRANS64.TRYWAIT P0, [R2+URZ+0x32460], R6 ;  /* 0x03246006020075a7 */ /* 0x0022a4000800017f */
[----:B--2---:R-:W-:Y:S05]  /*3e9e0*/  @!P0 NANOSLEEP.SYNCS 0x989680 ;  /* 0x009896800000895d */ /* 0x004fea0003900000 */
[----:B------:R-:W2:Y:S02]  /*3e9f0*/  @!P0 SYNCS.PHASECHK.TRANS64 P0, [R2+URZ+0x32460], R6 ;  /* 0x03246006020085a7 */ /* 0x000ea4000800007f */
[----:B--2---:R-:W-:Y:S05]  /*3ea00*/  @!P0 BRA `(.L_x_3954) ;  /* 0xfffffffc00f08947 */ /* 0x004fea000383ffff */
[----:B------:R-:W-:Y:S05]  /*3ea10*/  BRA `(.L_x_4143) ;  /* 0xffffff9800407947 */ /* 0x000fea000383ffff */
.L_x_3965:
[----:B0-----:R0:W1:Y:S02]  /*3ea20*/  SYNCS.PHASECHK.TRANS64.TRYWAIT P0, [R3+URZ+0x32440], R2 ;  /* 0x03244002030075a7 */ /* 0x001064000800017f */
[----:B-1----:R-:W-:Y:S05]  /*3ea30*/  @!P0 NANOSLEEP.SYNCS 0x989680 ;  /* 0x009896800000895d */ /* 0x002fea0003900000 */
[----:B------:R-:W1:Y:S02]  /*3ea40*/  @!P0 SYNCS.PHASECHK.TRANS64 P0, [R3+URZ+0x32440], R2 ;  /* 0x03244002030085a7 */ /* 0x000e64000800007f */
[----:B-1----:R-:W-:Y:S05]  /*3ea50*/  @!P0 BRA `(.L_x_3965) ;  /* 0xfffffffc00f08947 */ /* 0x002fea000383ffff */
[----:B------:R-:W-:Y:S05]  /*3ea60*/  BRA `(.L_x_4144) ;  /* 0xffffffa000287947 */ /* 0x000fea000383ffff */
.L_x_3970:
[----:B-1----:R1:W2:Y:S02]  /*3ea70*/  SYNCS.PHASECHK.TRANS64.TRYWAIT P0, [R3+URZ+0x32460], R2 ;  /* 0x03246002030075a7 */ /* 0x0022a4000800017f */
[----:B--2---:R-:W-:Y:S05]  /*3ea80*/  @!P0 NANOSLEEP.SYNCS 0x989680 ;  /* 0x009896800000895d */ /* 0x004fea0003900000 */
[----:B------:R-:W2:Y:S02]  /*3ea90*/  @!P0 SYNCS.PHASECHK.TRANS64 P0, [R3+URZ+0x32460], R2 ;  /* 0x03246002030085a7 */ /* 0x000ea4000800007f */
[----:B--2---:R-:W-:Y:S05]  /*3eaa0*/  @!P0 BRA `(.L_x_3970) ;  /* 0xfffffffc00f08947 */ /* 0x004fea000383ffff */
[----:B------:R-:W-:Y:S05]  /*3eab0*/  BRA `(.L_x_4145) ;  /* 0xffffffa000a47947 */ /* 0x000fea000383ffff */
.L_x_3981:
[----:B0-----:R0:W1:Y:S02]  /*3eac0*/  SYNCS.PHASECHK.TRANS64.TRYWAIT P0, [R3+URZ+0x32440], R2 ;  /* 0x03244002030075a7 */ /* 0x001064000800017f */
[----:B-1----:R-:W-:Y:S05]  /*3ead0*/  @!P0 NANOSLEEP.SYNCS 0x989680 ;  /* 0x009896800000895d */ /* 0x002fea0003900000 */
[----:B------:R-:W1:Y:S02]  /*3eae0*/  @!P0 SYNCS.PHASECHK.TRANS64 P0, [R3+URZ+0x32440], R2 ;  /* 0x03244002030085a7 */ /* 0x000e64000800007f */
[----:B-1----:R-:W-:Y:S05]  /*3eaf0*/  @!P0 BRA `(.L_x_3981) ;  /* 0xfffffffc00f08947 */ /* 0x002fea000383ffff */
[----:B------:R-:W-:Y:S05]  /*3eb00*/  BRA `(.L_x_4146) ;  /* 0xffffffa800747947 */ /* 0x000fea000383ffff */
.L_x_3986:
[----:B-1----:R1:W2:Y:S02]  /*3eb10*/  SYNCS.PHASECHK.TRANS64.TRYWAIT P0, [R3+URZ+0x32460], R2 ;  /* 0x03246002030075a7 */ /* 0x0022a4000800017f */
[----:B--2---:R-:W-:Y:S05]  /*3eb20*/  @!P0 NANOSLEEP.SYNCS 0x989680 ;  /* 0x009896800000895d */ /* 0x004fea0003900000 */
[----:B------:R-:W2:Y:S02]  /*3eb30*/  @!P0 SYNCS.PHASECHK.TRANS64 P0, [R3+URZ+0x32460], R2 ;  /* 0x03246002030085a7 */ /* 0x000ea4000800007f */
[----:B--2---:R-:W-:Y:S05]  /*3eb40*/  @!P0 BRA `(.L_x_3986) ;  /* 0xfffffffc00f08947 */ /* 0x004fea000383ffff */
[----:B------:R-:W-:Y:S05]  /*3eb50*/  BRA `(.L_x_4147) ;  /* 0xffffffa800f07947 */ /* 0x000fea000383ffff */
.L_x_3998:
[----:B------:R-:W4:Y:S01]  /*3eb60*/  LDL R0, [R1+0x460] ;  /* 0x0004600001007983 */ /* 0x000f220000100800 */
[----:B------:R-:W-:Y:S01]  /*3eb70*/  BSSY B0, `(.L_x_4148) ;  /* 0x0000008000007945 */ /* 0x000fe20003800000 */
[----:B------:R-:W-:Y:S02]  /*3eb80*/  IMAD.MOV.U32 R12, RZ, RZ, RZ ;  /* 0x000000ffff0c7224 */ /* 0x000fe400078e00ff */
[----:B------:R-:W-:Y:S02]  /*3eb90*/  IMAD.MOV.U32 R11, RZ, RZ, 0x1f ;  /* 0x0000001fff0b7424 */ /* 0x000fe400078e00ff */
[----:B0-----:R-:W-:Y:S02]  /*3eba0*/  IMAD.MOV.U32 R15, RZ, RZ, -0x1 ;  /* 0xffffffffff0f7424 */ /* 0x001fe400078e00ff */
[----:B----4-:R-:W-:-:S07]  /*3ebb0*/  IMAD.MOV.U32 R13, RZ, RZ, R0 ;  /* 0x000000ffff0d7224 */ /* 0x010fce00078e0000 */
[----:B--23--:R-:W-:Y:S05]  /*3ebc0*/  WARPSYNC.COLLECTIVE R15, `(.L_x_4149) ;  /* 0x000000000f087348 */ /* 0x00cfea0003c00000 */
[----:B------:R0:W1:Y:S02]  /*3ebd0*/  SHFL.IDX P6, R14, R13, R12, R11 ;  /* 0x0000000c0d0e7389 */ /* 0x00006400000c000b */
[----:B0123--:R-:W-:Y:S01]  /*3ebe0*/  ENDCOLLECTIVE ;  /* 0x000000000000791b */ /* 0x00ffe20003800000 */
.L_x_4149:
[----:B------:R-:W-:Y:S05]  /*3ebf0*/  BSYNC B0 ;  /* 0x0000000000007941 */ /* 0x000fea0003800000 */
.L_x_4148:
        /* <DEDUP_REMOVED lines=9> */
.L_x_4150:
        /* <DEDUP_REMOVED lines=26> */
.L_x_4151:
        /* <DEDUP_REMOVED lines=8> */
.L_x_4152:
        /* <DEDUP_REMOVED lines=8> */
.L_x_4153:
        /* <DEDUP_REMOVED lines=8> */
.L_x_4154:
        /* <DEDUP_REMOVED lines=8> */
.L_x_4155:
        /* <DEDUP_REMOVED lines=9> */
.L_x_4156:
[----:B------:R-:W-:Y:S01]  /*3f0c0*/  IMAD.MOV.U32 R9, RZ, RZ, R14 ;  /* 0x000000ffff097224 */ /* 0x000fe200078e000e */
[----:B------:R-:W-:Y:S06]  /*3f0d0*/  BRA `(.L_x_4157) ;  /* 0xffffffb000347947 */ /* 0x000fec000383ffff */
.L_x_4001:
        /* <DEDUP_REMOVED lines=8> */
.L_x_4159:
[----:B------:R-:W-:Y:S05]  /*3f160*/  BSYNC B0 ;  /* 0x0000000000007941 */ /* 0x000fea0003800000 */
.L_x_4158:
        /* <DEDUP_REMOVED lines=10> */
.L_x_4160:
        /* <DEDUP_REMOVED lines=8> */
.L_x_4161:
        /* <DEDUP_REMOVED lines=8> */
.L_x_4162:
        /* <DEDUP_REMOVED lines=8> */
.L_x_4163:
        /* <DEDUP_REMOVED lines=9> */
.L_x_4164:
[----:B------:R-:W-:Y:S01]  /*3f420*/  IMAD.MOV.U32 R9, RZ, RZ, R14 ;  /* 0x000000ffff097224 */ /* 0x000fe200078e000e */
[----:B------:R-:W-:Y:S06]  /*3f430*/  BRA `(.L_x_4165) ;  /* 0xffffffb000087947 */ /* 0x000fec000383ffff */
.L_x_4003:
[----:B------:R-:W-:Y:S01]  /*3f440*/  BSSY B0, `(.L_x_4166) ;  /* 0x0000006000007945 */ /* 0x000fe20003800000 */
[----:B------:R-:W-:Y:S01]  /*3f450*/  PLOP3.LUT P6, PT, P6, PT, PT, 0x8, 0x0 ;  /* 0x000000000000781c */ /* 0x000fe200037ce170 */
[----:B------:R-:W-:-:S12]  /*3f460*/  IMAD.MOV.U32 R15, RZ, RZ, -0x1 ;  /* 0xffffffffff0f7424 */ /* 0x000fd800078e00ff */
[----:B0-----:R-:W-:Y:S05]  /*3f470*/  WARPSYNC.COLLECTIVE R15, `(.L_x_4167) ;  /* 0x000000000f087348 */ /* 0x001fea0003c00000 */
[----:B------:R-:W-:Y:S01]  /*3f480*/  VOTE.ANY R14, PT, P6 ;  /* 0x00000000000e7806 */ /* 0x000fe200030e0100 */
[----:B0-----:R-:W-:Y:S06]  /*3f490*/  ENDCOLLECTIVE ;  /* 0x000000000000791b */ /* 0x001fec0003800000 */
.L_x_4167:
[----:B------:R-:W-:Y:S05]  /*3f4a0*/  BSYNC B0 ;  /* 0x0000000000007941 */ /* 0x000fea0003800000 */
.L_x_4166:
        /* <DEDUP_REMOVED lines=10> */
.L_x_4168:
[----:B------:R-:W-:Y:S02]  /*3f550*/  IMAD.MOV.U32 R13, RZ, RZ, R6 ;  /* 0x000000ffff0d7224 */ /* 0x000fe400078e0006 */
[----:B------:R-:W-:-:S07]  /*3f560*/  IMAD.MOV.U32 R4, RZ, RZ, R14 ;  /* 0x000000ffff047224 */ /* 0x000fce00078e000e */
[----:B------:R-:W-:Y:S05]  /*3f570*/  WARPSYNC.COLLECTIVE R15, `(.L_x_4169) ;  /* 0x000000000f087348 */ /* 0x000fea0003c00000 */
[----:B------:R0:W1:Y:S02]  /*3f580*/  SHFL.IDX P6, R14, R13, R12, R11 ;  /* 0x0000000c0d0e7389 */ /* 0x00006400000c000b */
[----:B01----:R-:W-:Y:S01]  /*3f590*/  ENDCOLLECTIVE ;  /* 0x000000000000791b */ /* 0x003fe20003800000 */
.L_x_4169:
[----:B------:R-:W-:Y:S02]  /*3f5a0*/  IMAD.MOV.U32 R6, RZ, RZ, R14 ;  /* 0x000000ffff067224 */ /* 0x000fe400078e000e */
[----:B------:R-:W-:-:S05]  /*3f5b0*/  IMAD.IADD R10, R3, 0x1, R10 ;  /* 0x00000001030a7824 */ /* 0x000fca00078e020a */
[----:B------:R2:W-:Y:S01]  /*3f5c0*/  STL [R1+0x46c], R10 ;  /* 0x00046c0a01007387 */ /* 0x0005e20000100800 */
[----:B------:R-:W-:Y:S05]  /*3f5d0*/  BRA `(.L_x_4170) ;  /* 0xffffffac00e87947 */ /* 0x000fea000383ffff */
.L_x_4005:
        /* <DEDUP_REMOVED lines=8> */
.L_x_4172:
[----:B------:R-:W-:Y:S05]  /*3f660*/  BSYNC B0 ;  /* 0x0000000000007941 */ /* 0x000fea0003800000 */
.L_x_4171:
[----:B------:R-:W-:Y:S01]  /*3f670*/  IMAD.MOV.U32 R3, RZ, RZ, R14 ;  /* 0x000000ffff037224 */ /* 0x000fe200078e000e */
[----:B------:R-:W-:Y:S06]  /*3f680*/  BRA `(.L_x_4173) ;  /* 0xffffffac00d47947 */ /* 0x000fec000383ffff */
.L_x_4011:
[----:B0-----:R0:W1:Y:S02]  /*3f690*/  SYNCS.PHASECHK.TRANS64.TRYWAIT P0, [R0+URZ+0x32420], R3 ;  /* 0x03242003000075a7 */ /* 0x001064000800017f */
[----:B-1----:R-:W-:Y:S05]  /*3f6a0*/  @!P0 NANOSLEEP.SYNCS 0x989680 ;  /* 0x009896800000895d */ /* 0x002fea0003900000 */
[----:B------:R-:W1:Y:S02]  /*3f6b0*/  @!P0 SYNCS.PHASECHK.TRANS64 P0, [R0+URZ+0x32420], R3 ;  /* 0x03242003000085a7 */ /* 0x000e64000800007f */
[----:B-1----:R-:W-:Y:S05]  /*3f6c0*/  @!P0 BRA `(.L_x_4011) ;  /* 0xfffffffc00f08947 */ /* 0x002fea000383ffff */
[----:B------:R-:W-:Y:S05]  /*3f6d0*/  BRA `(.L_x_4174) ;  /* 0xffffffb800747947 */ /* 0x000fea000383ffff */
.L_x_4012:
        /* <DEDUP_REMOVED lines=11> */
.L_x_4176:
[----:B------:R-:W-:Y:S05]  /*3f790*/  BSYNC B0 ;  /* 0x0000000000007941 */ /* 0x000fea0003800000 */
.L_x_4175:
[----:B------:R-:W-:Y:S05]  /*3f7a0*/  BRA `(.L_x_4177) ;  /* 0xffffffb8005c7947 */ /* 0x000fea000383ffff */
.L_x_4013:
[----:B------:R-:W-:Y:S01]  /*3f7b0*/  BSSY B0, `(.L_x_4178) ;  /* 0x0000006000007945 */ /* 0x000fe20003800000 */
[----:B------:R-:W-:-:S07]  /*3f7c0*/  IMAD.MOV.U32 R15, RZ, RZ, -0x1 ;  /* 0xffffffffff0f7424 */ /* 0x000fce00078e00ff */
[----:B01----:R-:W-:Y:S05]  /*3f7d0*/  WARPSYNC.COLLECTIVE R15, `(.L_x_4179) ;  /* 0x000000000f0c7348 */ /* 0x003fea0003c00000 */
[----:B------:R-:W-:Y:S02]  /*3f7e0*/  ELECT P6, UR62, PT ;  /* 0x00000000003e782f */ /* 0x000fe400038c0000 */
[----:B------:R-:W-:Y:S01]  /*3f7f0*/  MOV R14, UR62 ;  /* 0x0000003e000e7c02 */ /* 0x000fe20008000f00 */
[----:B01----:R-:W-:Y:S10]  /*3f800*/  ENDCOLLECTIVE ;  /* 0x000000000000791b */ /* 0x003ff40003800000 */
.L_x_4179:
[----:B------:R-:W-:Y:S05]  /*3f810*/  BSYNC B0 ;  /* 0x0000000000007941 */ /* 0x000fea0003800000 */
.L_x_4178:
[----:B------:R-:W-:Y:S05]  /*3f820*/  BRA `(.L_x_4180) ;  /* 0xffffffb800507947 */ /* 0x000fea000383ffff */
.L_x_4015:
[----:B0-----:R0:W1:Y:S02]  /*3f830*/  SYNCS.PHASECHK.TRANS64.TRYWAIT P0, [R6+URZ], R5 ;  /* 0x00000005060075a7 */ /* 0x001064000800017f */
[----:B-1----:R-:W-:Y:S05]  /*3f840*/  @!P0 NANOSLEEP.SYNCS 0x989680 ;  /* 0x009896800000895d */ /* 0x002fea0003900000 */
[----:B------:R-:W1:Y:S02]  /*3f850*/  @!P0 SYNCS.PHASECHK.TRANS64 P0, [R6+URZ], R5 ;  /* 0x00000005060085a7 */ /* 0x000e64000800007f */
[----:B-1----:R-:W-:Y:S05]  /*3f860*/  @!P0 BRA `(.L_x_4015) ;  /* 0xfffffffc00f08947 */ /* 0x002fea000383ffff */
[----:B------:R-:W-:Y:S05]  /*3f870*/  BRA `(.L_x_4181) ;  /* 0xffffffb800887947 */ /* 0x000fea000383ffff */
.L_x_4016:
[----:B-1----:R1:W2:Y:S02]  /*3f880*/  SYNCS.PHASECHK.TRANS64.TRYWAIT P0, [R7+URZ], R2 ;  /* 0x00000002070075a7 */ /* 0x0022a4000800017f */
[----:B--2---:R-:W-:Y:S05]  /*3f890*/  @!P0 NANOSLEEP.SYNCS 0x989680 ;  /* 0x009896800000895d */ /* 0x004fea0003900000 */
[----:B------:R-:W2:Y:S02]  /*3f8a0*/  @!P0 SYNCS.PHASECHK.TRANS64 P0, [R7+URZ], R2 ;  /* 0x00000002070085a7 */ /* 0x000ea4000800007f */
[----:B--2---:R-:W-:Y:S05]  /*3f8b0*/  @!P0 BRA `(.L_x_4016) ;  /* 0xfffffffc00f08947 */ /* 0x004fea000383ffff */
[----:B------:R-:W-:Y:S05]  /*3f8c0*/  BRA `(.L_x_4182) ;  /* 0xffffffb8007c7947 */ /* 0x000fea000383ffff */
.L_x_4018:
[----:B--2---:R2:W3:Y:S02]  /*3f8d0*/  SYNCS.PHASECHK.TRANS64.TRYWAIT P0, [R4+URZ], R5 ;  /* 0x00000005040075a7 */ /* 0x0044e4000800017f */
[----:B---3--:R-:W-:Y:S05]  /*3f8e0*/  @!P0 NANOSLEEP.SYNCS 0x989680 ;  /* 0x009896800000895d */ /* 0x008fea0003900000 */
[----:B------:R-:W3:Y:S02]  /*3f8f0*/  @!P0 SYNCS.PHASECHK.TRANS64 P0, [R4+URZ], R5 ;  /* 0x00000005040085a7 */ /* 0x000ee4000800007f */
[----:B---3--:R-:W-:Y:S05]  /*3f900*/  @!P0 BRA `(.L_x_4018) ;  /* 0xfffffffc00f08947 */ /* 0x008fea000383ffff */
[----:B------:R-:W-:Y:S05]  /*3f910*/  BRA `(.L_x_4183) ;  /* 0xffffffb800807947 */ /* 0x000fea000383ffff */
        .type           $_ZN7cutlass13device_kernelIN5flash11enable_sm90INS1_16FlashAttnFwdSm90INS1_25CollectiveMainloopFwdSm90ILi2EN4cute5tupleIJNS5_1CILi1EEES8_S8_EEENS6_IJNS7_ILi128EEENS7_ILi96EEENS7_ILi64EEEEEELi256ENS_6half_tEfNS_4arch4Sm90ELb0ELb1ELb1ELb1ELb0ELb1ELb1ELb1ELb0ELb1ELb1ELb0EEENS1_21CollectiveEpilogueFwdINS6_IJSA_NS7_ILi256EEESB_EEES9_SE_SG_Li256ELb1ELb1ELb1ELb0EEENS1_36VarlenDynamicPersistentTileSchedulerILi128ELi96ELi256ELi128ELb1ELb1ELb1ELb1ELb0ELb1EEEEEEEEEvNT_6ParamsE$_ZZN5flash25CollectiveMainloopFwdSm90ILi2EN4cute5tupleIJNS1_1CILi1EEES4_S4_EEENS2_IJNS3_ILi128EEENS3_ILi96EEENS3_ILi64EEEEEELi256EN7cutlass6half_tEfNSA_4arch4Sm90ELb0ELb1ELb1ELb1ELb0ELb1ELb1ELb1ELb0ELb1ELb1ELb0EE3mmaINS_16FlashAttnFwdSm90ISE_NS_21CollectiveEpilogueFwdINS2_IJS6_NS3_ILi256EEES7_EEES5_SB_SD_Li256ELb1ELb1ELb1ELb0EEENS_36VarlenDynamicPersistentTileSchedulerILi128ELi96ELi256ELi128ELb1ELb1ELb1ELb1ELb0ELb1EEEE13SharedStorageENS1_6TensorINS1_11ArrayEngineIfLm128EEENS1_6LayoutINS2_IJNS2_IJNS3_ILi2EEEST_NS3_ILi32EEEEEES4_S4_EEENS2_IJNS2_IJS4_ST_NS3_ILi4EEEEEENS3_ILi0EEESZ_EEEEEEENS_7SoftmaxILi2ELi0EEEEEbRKNSE_6ParamsENSA_25PipelineTmaAsyncNoClusterILi2ENSA_16PipelineTmaAsyncILi2EEEEES1B_RNSA_13PipelineStateILj2EEERT0_RT1_iRiRKNS_16SeqlenInfoQKNewKILb1ELb1EEENS2_IJiiiiEEERT_ENKUliT_T0_T1_E_clIZSF_ISO_S12_S14_EbS17_S1B_S1B_S1E_S1G_S1I_iS1J_S1N_S1O_S1Q_EUlRS1R_iE0_NS3_ILb1EEES1Y_EEDaiS1R_S1S_S1T_,@function
        .size           $_ZN7cutlass13device_kernelIN5flash11enable_sm90INS1_16FlashAttnFwdSm90INS1_25CollectiveMainloopFwdSm90ILi2EN4cute5tupleIJNS5_1CILi1EEES8_S8_EEENS6_IJNS7_ILi128EEENS7_ILi96EEENS7_ILi64EEEEEELi256ENS_6half_tEfNS_4arch4Sm90ELb0ELb1ELb1ELb1ELb0ELb1ELb1ELb1ELb0ELb1ELb1ELb0EEENS1_21CollectiveEpilogueFwdINS6_IJSA_NS7_ILi256EEESB_EEES9_SE_SG_Li256ELb1ELb1ELb1ELb0EEENS1_36VarlenDynamicPersistentTileSchedulerILi128ELi96ELi256ELi128ELb1ELb1ELb1ELb1ELb0ELb1EEEEEEEEEvNT_6ParamsE$_ZZN5flash25CollectiveMainloopFwdSm90ILi2EN4cute5tupleIJNS1_1CILi1EEES4_S4_EEENS2_IJNS3_ILi128EEENS3_ILi96EEENS3_ILi64EEEEEELi256EN7cutlass6half_tEfNSA_4arch4Sm90ELb0ELb1ELb1ELb1ELb0ELb1ELb1ELb1ELb0ELb1ELb1ELb0EE3mmaINS_16FlashAttnFwdSm90ISE_NS_21CollectiveEpilogueFwdINS2_IJS6_NS3_ILi256EEES7_EEES5_SB_SD_Li256ELb1ELb1ELb1ELb0EEENS_36VarlenDynamicPersistentTileSchedulerILi128ELi96ELi256ELi128ELb1ELb1ELb1ELb1ELb0ELb1EEEE13SharedStorageENS1_6TensorINS1_11ArrayEngineIfLm128EEENS1_6LayoutINS2_IJNS2_IJNS3_ILi2EEEST_NS3_ILi32EEEEEES4_S4_EEENS2_IJNS2_IJS4_ST_NS3_ILi4EEEEEENS3_ILi0EEESZ_EEEEEEENS_7SoftmaxILi2ELi0EEEEEbRKNSE_6ParamsENSA_25PipelineTmaAsyncNoClusterILi2ENSA_16PipelineTmaAsyncILi2EEEEES1B_RNSA_13PipelineStateILj2EEERT0_RT1_iRiRKNS_16SeqlenInfoQKNewKILb1ELb1EEENS2_IJiiiiEEERT_ENKUliT_T0_T1_E_clIZSF_ISO_S12_S14_EbS17_S1B_S1B_S1E_S1G_S1I_iS1J_S1N_S1O_S1Q_EUlRS1R_iE0_NS3_ILb1EEES1Y_EEDaiS1R_S1S_S1T_,(.L_x_6141 - $_ZN7cutlass13device_kernelIN5flash11enable_sm90INS1_16FlashAttnFwdSm90INS1_25CollectiveMainloopFwdSm90ILi2EN4cute5tupleIJNS5_1CILi1EEES8_S8_EEENS6_IJNS7_ILi128EEENS7_ILi96EEENS7_ILi64EEEEEELi256ENS_6half_tEfNS_4arch4Sm90ELb0ELb1ELb1ELb1ELb0ELb1ELb1ELb1ELb0ELb1ELb1ELb0EEENS1_21CollectiveEpilogueFwdINS6_IJSA_NS7_ILi256EEESB_EEES9_SE_SG_Li256ELb1ELb1ELb1ELb0EEENS1_36VarlenDynamicPersistentTileSchedulerILi128ELi96ELi256ELi128ELb1ELb1ELb1ELb1ELb0ELb1EEEEEEEEEvNT_6ParamsE$_ZZN5flash25CollectiveMainloopFwdSm90ILi2EN4cute5tupleIJNS1_1CILi1EEES4_S4_EEENS2_IJNS3_ILi128EEENS3_ILi96EEENS3_ILi64EEEEEELi256EN7cutlass6half_tEfNSA_4arch4Sm90ELb0ELb1ELb1ELb1ELb0ELb1ELb1ELb1ELb0ELb1ELb1ELb0EE3mmaINS_16FlashAttnFwdSm90ISE_NS_21CollectiveEpilogueFwdINS2_IJS6_NS3_ILi256EEES7_EEES5_SB_SD_Li256ELb1ELb1ELb1ELb0EEENS_36VarlenDynamicPersistentTileSchedulerILi128ELi96ELi256ELi128ELb1ELb1ELb1ELb1ELb0ELb1EEEE13SharedStorageENS1_6TensorINS1_11ArrayEngineIfLm128EEENS1_6LayoutINS2_IJNS2_IJNS3_ILi2EEEST_NS3_ILi32EEEEEES4_S4_EEENS2_IJNS2_IJS4_ST_NS3_ILi4EEEEEENS3_ILi0EEESZ_EEEEEEENS_7SoftmaxILi2ELi0EEEEEbRKNSE_6ParamsENSA_25PipelineTmaAsyncNoClusterILi2ENSA_16PipelineTmaAsyncILi2EEEEES1B_RNSA_13PipelineStateILj2EEERT0_RT1_iRiRKNS_16SeqlenInfoQKNewKILb1ELb1EEENS2_IJiiiiEEERT_ENKUliT_T0_T1_E_clIZSF_ISO_S12_S14_EbS17_S1B_S1B_S1E_S1G_S1I_iS1J_S1N_S1O_S1Q_EUlRS1R_iE0_NS3_ILb1EEES1Y_EEDaiS1R_S1S_S1T_)
$_ZN7cutlass13device_kernelIN5flash11enable_sm90INS1_16FlashAttnFwdSm90INS1_25CollectiveMainloopFwdSm90ILi2EN4cute5tupleIJNS5_1CILi1EEES8_S8_EEENS6_IJNS7_ILi128EEENS7_ILi96EEENS7_ILi64EEEEEELi256ENS_6half_tEfNS_4arch4Sm90ELb0ELb1ELb1ELb1ELb0ELb1ELb1ELb1ELb0ELb1ELb1ELb0EEENS1_21CollectiveEpilogueFwdINS6_IJSA_NS7_ILi256EEESB_EEES9_SE_SG_Li256ELb1ELb1ELb1ELb0EEENS1_36VarlenDynamicPersistentTileSchedulerILi128ELi96ELi256ELi128ELb1ELb1ELb1ELb1ELb0ELb1EEEEEEEEEvNT_6ParamsE$_ZZN5flash25CollectiveMainloopFwdSm90ILi2EN4cute5tupleIJNS1_1CILi1EEES4_S4_EEENS2_IJNS3_ILi128EEENS3_ILi96EEENS3_ILi64EEEEEELi256EN7cutlass6half_tEfNSA_4arch4Sm90ELb0ELb1ELb1ELb1ELb0ELb1ELb1ELb1ELb0ELb1ELb1ELb0EE3mmaINS_16FlashAttnFwdSm90ISE_NS_21CollectiveEpilogueFwdINS2_IJS6_NS3_ILi256EEES7_EEES5_SB_SD_Li256ELb1ELb1ELb1ELb0EEENS_36VarlenDynamicPersistentTileSchedulerILi128ELi96ELi256ELi128ELb1ELb1ELb1ELb1ELb0ELb1EEEE13SharedStorageENS1_6TensorINS1_11ArrayEngineIfLm128EEENS1_6LayoutINS2_IJNS2_IJNS3_ILi2EEEST_NS3_ILi32EEEEEES4_S4_EEENS2_IJNS2_IJS4_ST_NS3_ILi4EEEEEENS3_ILi0EEESZ_EEEEEEENS_7SoftmaxILi2ELi0EEEEEbRKNSE_6ParamsENSA_25PipelineTmaAsyncNoClusterILi2ENSA_16PipelineTmaAsyncILi2EEEEES1B_RNSA_13PipelineStateILj2EEERT0_RT1_iRiRKNS_16SeqlenInfoQKNewKILb1ELb1EEENS2_IJiiiiEEERT_ENKUliT_T0_T1_E_clIZSF_ISO_S12_S14_EbS17_S1B_S1B_S1E_S1G_S1I_iS1J_S1N_S1O_S1Q_EUlRS1R_iE0_NS3_ILb1EEES1Y_EEDaiS1R_S1S_S1T_:
[----:B------:R-:W-:Y:S02]  /*3f920*/  ULDC UR4, c[0x0][0x20] ;  /* 0x0000080000047ab9 */ /* 0x000fe40000000800 */
[----:B------:R-:W-:-:S09]  /*3f930*/  UIADD3 UR4, -UR4, UR5, URZ ;  /* 0x0000000504047290 */ /* 0x000fd2000fffe13f */
[----:B------:R-:W2:Y:S04]  /*3f940*/  LDL.64 R8, [UR4+0x18] ;  /* 0x00001804ff087983 */ /* 0x000ea80008100a00 */
[----:B------:R-:W3:Y:S01]  /*3f950*/  LDL.64 R4, [UR4] ;  /* 0x00000004ff047983 */ /* 0x000ee20008100a00 */
[----:B------:R-:W-:-:S03]  /*3f960*/  ULDC.64 UR6, c[0x0][0x208] ;  /* 0x0000820000067ab9 */ /* 0x000fc60000000a00 */
[----:B--2---:R-:W2:Y:S04]  /*3f970*/  LD.E R6, desc[UR6][R8.64+0x1c] ;  /* 0x00001c0608067980 */ /* 0x004ea8000c101900 */
[----:B---3--:R0:W5:Y:S04]  /*3f980*/  LD.E R0, desc[UR6][R4.64] ;  /* 0x0000000604007980 */ /* 0x008168000c101900 */
[----:B------:R0:W5:Y:S01]  /*3f990*/  LD.E R3, desc[UR6][R4.64+0x4] ;  /* 0x0000040604037980 */ /* 0x000162000c101900 */
[----:B------:R-:W-:Y:S01]  /*3f9a0*/  BSSY B1, `(.L_x_4184) ;  /* 0x0000007000017945 */ /* 0x000fe20003800000 */
[----:B------:R-:W-:Y:S01]  /*3f9b0*/  IMAD.MOV.U32 R7, RZ, RZ, R51 ;  /* 0x000000ffff077224 */ /* 0x000fe200078e0033 */
[----:B--2---:R-:W-:-:S04]  /*3f9c0*/  LOP3.LUT R6, R6, 0x1, RZ, 0xfc, !PT ;  /* 0x0000000106067812 */ /* 0x004fc800078efcff */
[----:B------:R-:W-:Y:S01]  /*3f9d0*/  ISETP.NE.AND P0, PT, R6, 0x3, PT ;  /* 0x000000030600780c */ /* 0x000fe20003f05270 */
[----:B------:R-:W-:-:S12]  /*3f9e0*/  IMAD.MOV.U32 R6, RZ, RZ, R36 ;  /* 0x000000ffff067224 */ /* 0x000fd800078e0024 */
[----:B0-----:R-:W-:Y:S05]  /*3f9f0*/  @!P0 BRA `(.L_x_4185) ;  /* 0x0000000000048947 */ /* 0x001fea0003800000 */
[----:B------:R-:W-:Y:S01]  /*3fa00*/  BPT.TRAP 0x1 ;  /* 0x000000040000795c */ /* 0x000fe20000300000 */
.L_x_4185:
[----:B------:R-:W-:Y:S05]  /*3fa10*/  BSYNC B1 ;  /* 0x0000000000017941 */ /* 0x000fea0003800000 */
.L_x_4184:
        /* <DEDUP_REMOVED lines=13> */
.L_x_4187:
[----:B------:R-:W-:Y:S05]  /*3faf0*/  BSYNC B1 ;  /* 0x0000000000017941 */ /* 0x000fea0003800000 */
.L_x_4186:
        /* <DEDUP_REMOVED lines=8> */
.L_x_4189:
[----:B------:R-:W-:Y:S05]  /*3fb80*/  BSYNC B1 ;  /* 0x0000000000017941 */ /* 0x000fea0003800000 */
.L_x_4188:
[----:B------:R-:W2:Y:S04]  /*3fb90*/  LDL.64 R12, [UR4] ;  /* 0x00000004ff0c7983 */ /* 0x000ea80008100a00 */
[----:B------:R-:W3:Y:S04]  /*3fba0*/  LDL.64 R4, [UR4+0x28] ;  /* 0x00002804ff047983 */ /* 0x000ee80008100a00 */
[----:B0----5:R-:W4:Y:S04]  /*3fbb0*/  LDL.64 R10, [UR4+0x20] ;  /* 0x00002004ff0a7983 */ /* 0x021f280008100a00 */
[----:B------:R-:W4:Y:S04]  /*3fbc0*/  LDL.64 R8, [UR4+0x8] ;  /* 0x00000804ff087983 */ /* 0x000f280008100a00 */
[----:B--2---:R-:W2:Y:S04]  /*3fbd0*/  LD.E R3, desc[UR6][R12.64] ;  /* 0x000000060c037980 */ /* 0x004ea8000c101900 */
[----:B---3--:R-:W2:Y:S01]  /*3fbe0*/  LD.E.64 R4, desc[UR6][R4.64] ;  /* 0x0000000604047980 */ /* 0x008ea2000c101b00 */
[----:B------:R-:W-:Y:S05]  /*3fbf0*/  WARPSYNC.ALL ;  /* 0x0000000000007948 */ /* 0x000fea0003800000 */
[----:B----4-:R0:W-:Y:S04]  /*3fc00*/  ST.E desc[UR6][R8.64], RZ ;  /* 0x000000ff08007985 */ /* 0x0101e8000c101906 */
[----:B------:R-:W3:Y:S01]  /*3fc10*/  LD.E.64 R12, desc[UR6][R10.64] ;  /* 0x000000060a0c7980 */ /* 0x000ee2000c101b00 */
[----:B--2---:R-:W-:Y:S01]  /*3fc20*/  IMAD R4, R3, 0x300, R4 ;  /* 0x0000030003047824 */ /* 0x004fe200078e0204 */
[----:B------:R-:W-:Y:S01]  /*3fc30*/  R2UR UR11, R5 ;  /* 0x00000000050b72ca */ /* 0x000fe200000e0000 */
[----:B------:R-:W-:Y:S01]  /*3fc40*/  WARPGROUP.ARRIVE ;  /* 0x00000000000079c5 */ /* 0x000fe20000000000 */
[----:B------:R-:W-:-:S02]  /*3fc50*/  IMAD.MOV.U32 R0, RZ, RZ, 0x1 ;  /* 0x00000001ff007424 */ /* 0x000fc400078e00ff */
        /* <DEDUP_REMOVED lines=8> */
[----:B------:R-:W-:Y:S01]  /*3fce0*/  WARPGROUP.ARRIVE ;  /* 0x00000000000079c5 */ /* 0x000fe20000000000 */
[----:B------:R-:W-:-:S03]  /*3fcf0*/  IMAD.MOV.U32 R15, RZ, RZ, R5 ;  /* 0x000000ffff0f7224 */ /* 0x000fc600078e0005 */
        /* <DEDUP_REMOVED lines=23> */
[----:B------:R-:W-:-:S03]  /*3fe70*/  WARPGROUP.ARRIVE ;  /* 0x00000000000079c5 */ /* 0x000fc60000000000 */
[----:B------:R-:W-:Y:S01]  /*3fe80*/  R2UR UR10, R4 ;  /* 0x00000000040a72ca */ /* 0x000fe200000e0000 */
[----:B--2---:R-:W-:Y:S01]  /*3fe90*/  VIADD R10, R10, 0x6 ;  /* 0x000000060a0a7836 */ /* 0x004fe20000000000 */
[----:B------:R-:W-:-:S04]  /*3fea0*/  R2UR UR9, R11 ;  /* 0x000000000b0972ca */ /* 0x000fc800000e0000 */
[----:B------:R-:W-:-:S13]  /*3feb0*/  R2UR UR8, R10 ;  /* 0x000000000a0872ca */ /* 0x000fda00000e0000 */
[----:B------:R-:W-:Y:S03]  /*3fec0*/  HGMMA.64x96x16.F32 R24, gdesc[UR8], R24, gsb0 ;  /* 0x01600000081879f0 */ /* 0x000fe60008000818 */
[----:B------:R-:W-:Y:S02]  /*3fed0*/  WARPGROUP.DEPBAR.LE gsb0, 0x0 ;  /* 0x00008000000079c5 */ /* 0x000fe40000010000 */
[----:B------:R0:W-:Y:S04]  /*3fee0*/  ST.E desc[UR6][R8.64], R0 ;  /* 0x0000000008007985 */ /* 0x0001e8000c101906 */
[----:B------:R-:W2:Y:S04]  /*3fef0*/  LDL.64 R4, [UR4+0x38] ;  /* 0x00003804ff047983 */ /* 0x000ea80008100a00 */
[----:B--2---:R-:W2:Y:S04]  /*3ff00*/  LD.E R3, desc[UR6][R4.64] ;  /* 0x0000000604037980 */ /* 0x004ea8000c101900 */
[----:B------:R-:W3:Y:S01]  /*3ff10*/  LDL.64 R4, [UR4+0x30] ;  /* 0x00003004ff047983 */ /* 0x000ee20008100a00 */
[----:B------:R-:W-:Y:S01]  /*3ff20*/  BSSY B1, `(.L_x_4191) ;  /* 0x0000008000017945 */ /* 0x000fe20003800000 */
[----:B--2---:R-:W-:-:S04]  /*3ff30*/  LEA.HI R10, R3, R3, RZ, 0x1 ;  /* 0x00000003030a7211 */ /* 0x004fc800078f08ff */
[----:B------:R-:W-:-:S05]  /*3ff40*/  LOP3.LUT R10, R10, 0xfffffffe, RZ, 0xc0, !PT ;  /* 0xfffffffe0a0a7812 */ /* 0x000fca00078ec0ff */
[----:B------:R-:W-:Y:S01]  /*3ff50*/  IMAD.IADD R10, R3, 0x1, -R10 ;  /* 0x00000001030a7824 */ /* 0x000fe200078e0a0a */
[----:B---3--:R-:W-:-:S04]  /*3ff60*/  MOV R3, R4 ;  /* 0x0000000400037202 */ /* 0x008fc80000000f00 */
[----:B------:R-:W-:-:S04]  /*3ff70*/  SHF.L.U32 R10, R10, 0x1f, RZ ;  /* 0x0000001f0a0a7819 */ /* 0x000fc800000006ff */
[----:B------:R-:W1:Y:S02]  /*3ff80*/  SYNCS.PHASECHK.TRANS64.TRYWAIT P0, [R3+URZ+0x32410], R10 ;  /* 0x0324100a030075a7 */ /* 0x000e64000800017f */
[----:B01----:R-:W-:Y:S05]  /*3ff90*/  @!P0 BRA `(.L_x_4192) ;  /* 0x000000b400588947 */ /* 0x003fea0003800000 */
.L_x_4215:
[----:B------:R-:W-:Y:S05]  /*3ffa0*/  BSYNC B1 ;  /* 0x0000000000017941 */ /* 0x000fea0003800000 */
.L_x_4191:
[----:B------:R-:W0:Y:S04]  /*3ffb0*/  LDL.64 R4, [UR4+0x40] ;  /* 0x00004004ff047983 */ /* 0x000e280008100a00 */
[----:B------:R-:W2:Y:S04]  /*3ffc0*/  LDL.64 R8, [UR4] ;  /* 0x00000004ff087983 */ /* 0x000ea80008100a00 */
[----:B0-----:R-:W3:Y:S04]  /*3ffd0*/  LD.E R10, desc[UR6][R4.64+0x1c] ;  /* 0x00001c06040a7980 */ /* 0x001ee8000c101900 */
[----:B--2---:R0:W5:Y:S04]  /*3ffe0*/  LD.E R3, desc[UR6][R8.64] ;  /* 0x0000000608037980 */ /* 0x004168000c101900 */
[----:B------:R0:W5:Y:S01]  /*3fff0*/  LD.E R12, desc[UR6][R8.64+0x4] ;  /* 0x00000406080c7980 */ /* 0x000162000c101900 */
[----:B------:R-:W-:Y:S01]  /*40000*/  BSSY B1, `(.L_x_4193) ;  /* 0x0000005000017945 */ /* 0x000fe20003800000 */
[----:B---3--:R-:W-:-:S04]  /*40010*/  LOP3.LUT R10, R10, 0x1, RZ, 0xfc, !PT ;  /* 0x000000010a0a7812 */ /* 0x008fc800078efcff */
[----:B------:R-:W-:-:S13]  /*40020*/  ISETP.NE.AND P0, PT, R10, 0x3, PT ;  /* 0x000000030a00780c */ /* 0x000fda0003f05270 */
[----:B0-----:R-:W-:Y:S05]  /*40030*/  @!P0 BRA `(.L_x_4194) ;  /* 0x0000000000048947 */ /* 0x001fea0003800000 */
[----:B------:R-:W-:Y:S01]  /*40040*/  BPT.TRAP 0x1 ;  /* 0x000000040000795c */ /* 0x000fe20000300000 */
.L_x_4194:
[----:B------:R-:W-:Y:S05]  /*40050*/  BSYNC B1 ;  /* 0x0000000000017941 */ /* 0x000fea0003800000 */
.L_x_4193:
        /* <DEDUP_REMOVED lines=13> */
.L_x_4196:
[----:B------:R-:W-:Y:S05]  /*40130*/  BSYNC B1 ;  /* 0x0000000000017941 */ /* 0x000fea0003800000 */
.L_x_4195:
        /* <DEDUP_REMOVED lines=8> */
.L_x_4198:
[----:B------:R-:W-:Y:S05]  /*401c0*/  BSYNC B1 ;  /* 0x0000000000017941 */ /* 0x000fea0003800000 */
.L_x_4197:
[----:B------:R-:W2:Y:S04]  /*401d0*/  LDL.64 R4, [UR4] ;  /* 0x00000004ff047983 */ /* 0x000ea80008100a00 */
[----:B------:R-:W3:Y:S04]  /*401e0*/  LDL.64 R12, [UR4+0x58] ;  /* 0x00005804ff0c7983 */ /* 0x000ee80008100a00 */
[----:B------:R-:W4:Y:S04]  /*401f0*/  LDL.64 R8, [UR4+0x48] ;  /* 0x00004804ff087983 */ /* 0x000f280008100a00 */
[----:B0----5:R-:W3:Y:S04]  /*40200*/  LDL.64 R10, [UR4+0x50] ;  /* 0x00005004ff0a7983 */ /* 0x021ee80008100a00 */
[----:B------:R-:W3:Y:S04]  /*40210*/  LDL.LU R18, [R1+0x48c] ;  /* 0x00048c0001127983 */ /* 0x000ee80000300800 */
[----:B--2---:R-:W2:Y:S04]  /*40220*/  LD.E R3, desc[UR6][R4.64] ;  /* 0x0000000604037980 */ /* 0x004ea8000c101900 */
[----:B----4-:R-:W4:Y:S04]  /*40230*/  LD.E R14, desc[UR6][R8.64] ;  /* 0x00000006080e7980 */ /* 0x010f28000c101900 */
[----:B---3--:R-:W2:Y:S04]  /*40240*/  LD.E.64 R4, desc[UR6][R12.64] ;  /* 0x000000060c047980 */ /* 0x008ea8000c101b00 */
[----:B------:R-:W3:Y:S01]  /*40250*/  LD.E.64 R12, desc[UR6][R10.64] ;  /* 0x000000060a0c7980 */ /* 0x000ee2000c101b00 */
[----:B------:R-:W-:Y:S05]  /*40260*/  WARPSYNC.ALL ;  /* 0x0000000000007948 */ /* 0x000fea0003800000 */
[----:B------:R-:W-:Y:S01]  /*40270*/  WARPGROUP.ARRIVE ;  /* 0x00000000000079c5 */ /* 0x000fe20000000000 */
[----:B----4-:R-:W-:Y:S01]  /*40280*/  ISETP.NE.U32.AND P0, PT, R14, RZ, PT ;  /* 0x000000ff0e00720c */ /* 0x010fe20003f05070 */
[----:B--2---:R-:W-:Y:S01]  /*40290*/  IMAD R4, R3, 0xc00, R4 ;  /* 0x00000c0003047824 */ /* 0x004fe200078e0204 */
[----:B------:R-:W-:-:S04]  /*402a0*/  R2UR UR11, R5 ;  /* 0x00000000050b72ca */ /* 0x000fc800000e0000 */
[----:B------:R-:W-:Y:S02]  /*402b0*/  R2UR UR10, R4 ;  /* 0x00000000040a72ca */ /* 0x000fe400000e0000 */
[----:B---3--:R-:W-:Y:S02]  /*402c0*/  R2UR UR8, R12 ;  /* 0x000000000c0872ca */ /* 0x008fe400000e0000 */
[----:B------:R-:W-:-:S03]  /*402d0*/  R2UR UR9, R13 ;  /* 0x000000000d0972ca */ /* 0x000fc600000e0000 */
[----:B------:R-:W-:-:S10]  /*402e0*/  VOTEU.ANY UP0, P0 ;  /* 0x00000000003f7886 */ /* 0x000fd40000000100 */
        /* <DEDUP_REMOVED lines=176> */
[----:B------:R-:W0:Y:S02]  /*40df0*/  S2R R227, SR_TID.X ;  /* 0x0000000000e37919 */ /* 0x000e240000002100 */
[----:B0-----:R-:W-:Y:S01]  /*40e00*/  LOP3.LUT P1, RZ, R227, 0x7f, RZ, 0xc0, !PT ;  /* 0x0000007fe3ff7812 */ /* 0x001fe2000782c0ff */
[----:B--2---:R-:W-:Y:S01]  /*40e10*/  VIADD R10, R10, 0xc06 ;  /* 0x00000c060a0a7836 */ /* 0x004fe20000000000 */
[----:B------:R-:W-:-:S04]  /*40e20*/  R2UR UR9, R11 ;  /* 0x000000000b0972ca */ /* 0x000fc800000e0000 */
[----:B------:R-:W-:-:S13]  /*40e30*/  R2UR UR8, R10 ;  /* 0x000000000a0872ca */ /* 0x000fda00000e0000 */
[----:B------:R-:W-:Y:S03]  /*40e40*/  HGMMA.64x96x16.F32 R24, gdesc[UR8], R24, gsb0 ;  /* 0x01600000081879f0 */ /* 0x000fe60008000818 */
[----:B------:R-:W-:Y:S02]  /*40e50*/  WARPGROUP.DEPBAR.LE gsb0, 0x0 ;  /* 0x00008000000079c5 */ /* 0x000fe40000010000 */
[----:B------:R0:W-:Y:S04]  /*40e60*/  ST.E desc[UR6][R8.64], R0 ;  /* 0x0000000008007985 */ /* 0x0001e8000c101906 */
[----:B------:R-:W2:Y:S04]  /*40e70*/  @!P1 LDL.64 R4, [UR4] ;  /* 0x00000004ff049983 */ /* 0x000ea80008100a00 */
[----:B0-----:R-:W3:Y:S01]  /*40e80*/  @!P1 LDL.64 R8, [UR4+0x18] ;  /* 0x00001804ff089983 */ /* 0x001ee20008100a00 */
[----:B------:R-:W-:-:S04]  /*40e90*/  SHF.R.U32.HI R3, RZ, 0x7, R227 ;  /* 0x00000007ff037819 */ /* 0x000fc800000116e3 */
        /* <DEDUP_REMOVED lines=8> */
[----:B------:R-:W2:Y:S04]  /*40f20*/  LDL.64 R4, [UR4+0x68] ;  /* 0x00006804ff047983 */ /* 0x000ea80008100a00 */
[----:B------:R-:W3:Y:S04]  /*40f30*/  LD.E R80, desc[UR6][R6.64] ;  /* 0x0000000606507980 */ /* 0x000ee8000c101900 */
[----:B-1----:R-:W4:Y:S04]  /*40f40*/  LD.E R10, desc[UR6][R6.64+0x24] ;  /* 0x00002406060a7980 */ /* 0x002f28000c101900 */
[----:B------:R-:W3:Y:S04]  /*40f50*/  LD.E R72, desc[UR6][R72.64] ;  /* 0x0000000648487980 */ /* 0x000ee8000c101900 */
[----:B0-----:R-:W3:Y:S04]  /*40f60*/  LD.E R3, desc[UR6][R6.64+0x18] ;  /* 0x0000180606037980 */ /* 0x001ee8000c101900 */
[----:B------:R-:W3:Y:S04]  /*40f70*/  LD.E R9, desc[UR6][R6.64+0x8] ;  /* 0x0000080606097980 */ /* 0x000ee8000c101900 */
[----:B------:R-:W3:Y:S04]  /*40f80*/  LD.E R8, desc[UR6][R6.64+0x4] ;  /* 0x0000040606087980 */ /* 0x000ee8000c101900 */
[----:B------:R-:W3:Y:S04]  /*40f90*/  LD.E R76, desc[UR6][R6.64+0xc] ;  /* 0x00000c06064c7980 */ /* 0x000ee8000c101900 */
[----:B------:R-:W3:Y:S04]  /*40fa0*/  LD.E R75, desc[UR6][R6.64+0x10] ;  /* 0x00001006064b7980 */ /* 0x000ee8000c101900 */
[----:B------:R-:W3:Y:S04]  /*40fb0*/  LD.E R77, desc[UR6][R6.64+0x14] ;  /* 0x00001406064d7980 */ /* 0x000ee8000c101900 */
[----:B--2---:R-:W2:Y:S01]  /*40fc0*/  LD.E.64 R4, desc[UR6][R4.64] ;  /* 0x0000000604047980 */ /* 0x004ea2000c101b00 */
[----:B----4-:R-:W-:-:S13]  /*40fd0*/  ISETP.NE.AND P0, PT, R10, 0x1, PT ;  /* 0x000000010a00780c */ /* 0x010fda0003f05270 */
[----:B------:R-:W4:Y:S04]  /*40fe0*/  @P0 LD.E R78, desc[UR6][R6.64+0x28] ;  /* 0x00002806064e0980 */ /* 0x000f28000c101900 */
[----:B------:R-:W4:Y:S04]  /*40ff0*/  @P0 LD.E R79, desc[UR6][R6.64+0x2c] ;  /* 0x00002c06064f0980 */ /* 0x000f28000c101900 */
[----:B--2---:R-:W2:Y:S01]  /*41000*/  LD.E R74, desc[UR6][R4.64] ;  /* 0x00000006044a7980 */ /* 0x004ea2000c101900 */
[----:B------:R-:W-:-:S04]  /*41010*/  LOP3.LUT R18, R18, 0xfff7ffff, RZ, 0xc0, !PT ;  /* 0xfff7ffff12127812 */ /* 0x000fc800078ec0ff */
[----:B------:R-:W-:-:S05]  /*41020*/  @P1 LOP3.LUT R18, R18, 0x80000, RZ, 0xfc, !PT ;  /* 0x0008000012121812 */ /* 0x000fca00078efcff */
[----:B------:R0:W-:Y:S01]  /*41030*/  STL [R1+0x48c], R18 ;  /* 0x00048c1201007387 */ /* 0x0001e20000100800 */
[----:B---3--:R-:W-:Y:S01]  /*41040*/  ISETP.GE.AND P1, PT, R3, 0x1, PT ;  /* 0x000000010300780c */ /* 0x008fe20003f26270 */
[----:B------:R-:W-:Y:S01]  /*41050*/  BSSY B1, `(.L_x_4200) ;  /* 0x00000a8000017945 */ /* 0x000fe20003800000 */
[----:B------:R-:W-:Y:S02]  /*41060*/  IMAD R77, R2, -0x60, R77 ;  /* 0xffffffa0024d7824 */ /* 0x000fe400078e024d */
        /* <DEDUP_REMOVED lines=16> */
[-C--:B------:R-:W-:Y:S01]  /*41170*/  FMUL.FTZ R13, R35, R74.reuse ;  /* 0x0000004a230d7220 */ /* 0x080fe20000410000 */
[----:B------:R-:W-:-:S02]  /*41180*/  FMUL.FTZ R35, R55, R74 ;  /* 0x0000004a37237220 */ /* 0x000fc40000410000 */
[----:B------:R-:W-:Y:S01]  /*41190*/  LOP3.LUT R55, R48, 0xffffff80, RZ, 0xc0, !PT ;  /* 0xffffff8030377812 */ /* 0x000fe200078ec0ff */
[----:B------:R-:W-:-:S04]  /*411a0*/  FMUL.FTZ R14, R34, R74 ;  /* 0x0000004a220e7220 */ /* 0x000fc80000410000 */
[----:B------:R-:W-:Y:S02]  /*411b0*/  IMAD.IADD R55, R80, 0x1, -R55 ;  /* 0x0000000150377824 */ /* 0x000fe400078e0a37 */
[-C--:B------:R-:W-:Y:S01]  /*411c0*/  FMUL.FTZ R34, R54, R74.reuse ;  /* 0x0000004a36227220 */ /* 0x080fe20000410000 */
[-C--:B------:R-:W-:Y:S01]  /*411d0*/  FMUL.FTZ R11, R30, R74.reuse ;  /* 0x0000004a1e0b7220 */ /* 0x080fe20000410000 */
[-C--:B------:R-:W-:Y:S01]  /*411e0*/  FMUL.FTZ R30, R50, R74.reuse ;  /* 0x0000004a321e7220 */ /* 0x080fe20000410000 */
[----:B------:R-:W-:Y:S01]  /*411f0*/  SHF.R.S32.HI R54, RZ, 0x1f, R55 ;  /* 0x0000001fff367819 */ /* 0x000fe20000011437 */
[----:B------:R-:W-:Y:S01]  /*41200*/  FMUL.FTZ R50, R56, R74 ;  /* 0x0000004a38327220 */ /* 0x000fe20000410000 */
[----:B------:R-:W-:Y:S01]  /*41210*/  LEA.HI R49, R49, R80, RZ, 0x2 ;  /* 0x0000005031317211 */ /* 0x000fe200078f10ff */
[-C--:B------:R-:W-:Y:S01]  /*41220*/  FMUL.FTZ R12, R31, R74.reuse ;  /* 0x0000004a1f0c7220 */ /* 0x080fe20000410000 */
[----:B------:R-:W-:Y:S01]  /*41230*/  LEA.HI R56, R54, R55, RZ, 0x2 ;  /* 0x0000003736387211 */ /* 0x000fe200078f10ff */
[-C--:B0-----:R-:W-:Y:S01]  /*41240*/  FMUL.FTZ R18, R38, R74.reuse ;  /* 0x0000004a26127220 */ /* 0x081fe20000410000 */
[-C--:B------:R-:W-:Y:S01]  /*41250*/  FMUL.FTZ R31, R51, R74.reuse ;  /* 0x0000004a331f7220 */ /* 0x080fe20000410000 */
[----:B------:R-:W-:Y:S01]  /*41260*/  LOP3.LUT R49, R49, 0xfffffffc, RZ, 0xc0, !PT ;  /* 0xfffffffc31317812 */ /* 0x000fe200078ec0ff */
[-C--:B------:R-:W-:Y:S01]  /*41270*/  FMUL.FTZ R51, R57, R74.reuse ;  /* 0x0000004a39337220 */ /* 0x080fe20000410000 */
[----:B------:R-:W-:Y:S01]  /*41280*/  FMUL.FTZ R38, R58, R74 ;  /* 0x0000004a3a267220 */ /* 0x000fe20000410000 */
[----:B------:R-:W-:-:S02]  /*41290*/  SHF.R.S32.HI R57, RZ, 0x2, R56 ;  /* 0x00000002ff397819 */ /* 0x000fc40000011438 */
[----:B------:R-:W-:Y:S01]  /*412a0*/  SHF.R.S32.HI R58, RZ, 0x1f, R56 ;  /* 0x0000001fff3a7819 */ /* 0x000fe20000011438 */
[----:B------:R-:W-:Y:S01]  /*412b0*/  IMAD.IADD R80, R80, 0x1, -R49 ;  /* 0x0000000150507824 */ /* 0x000fe200078e0a31 */
[----:B------:R-:W-:Y:S01]  /*412c0*/  LEA.HI R54, R54, R55, RZ, 0x5 ;  /* 0x0000003736367211 */ /* 0x000fe200078f28ff */
[-C--:B------:R-:W-:Y:S01]  /*412d0*/  FMUL.FTZ R15, R39, R74.reuse ;  /* 0x0000004a270f7220 */ /* 0x080fe20000410000 */
[----:B------:R-:W-:Y:S01]  /*412e0*/  SHF.R.S32.HI R49, RZ, 0x7, R48 ;  /* 0x00000007ff317819 */ /* 0x000fe20000011430 */
[-C--:B------:R-:W-:Y:S01]  /*412f0*/  FMUL.FTZ R39, R59, R74.reuse ;  /* 0x0000004a3b277220 */ /* 0x080fe20000410000 */
[----:B------:R-:W-:Y:S02]  /*41300*/  LEA.HI R58, R58, R57, RZ, 0x3 ;  /* 0x000000393a3a7211 */ /* 0x000fe400078f18ff */
[----:B------:R-:W-:Y:S01]  /*41310*/  SHF.R.S32.HI R59, RZ, 0x5, R54 ;  /* 0x00000005ff3b7819 */ /* 0x000fe20000011436 */
[-C--:B------:R-:W-:Y:S01]  /*41320*/  FMUL.FTZ R21, R47, R74.reuse ;  /* 0x0000004a2f157220 */ /* 0x080fe20000410000 */
[----:B------:R-:W-:Y:S01]  /*41330*/  LEA.HI R48, R48, R49, RZ, 0x1 ;  /* 0x0000003130307211 */ /* 0x000fe200078f08ff */
[-C--:B------:R-:W-:Y:S01]  /*41340*/  FMUL.FTZ R47, R53, R74.reuse ;  /* 0x0000004a352f7220 */ /* 0x080fe20000410000 */
[----:B------:R-:W-:Y:S01]  /*41350*/  LOP3.LUT R58, R58, 0xfffffff8, RZ, 0xc0, !PT ;  /* 0xfffffff83a3a7812 */ /* 0x000fe200078ec0ff */
[----:B------:R-:W-:Y:S01]  /*41360*/  FMUL.FTZ R53, R61, R74 ;  /* 0x0000004a3d357220 */ /* 0x000fe20000410000 */
[----:B------:R-:W-:Y:S01]  /*41370*/  IMAD R61, R72, 0x8, R59 ;  /* 0x00000008483d7824 */ /* 0x000fe200078e023b */
[----:B------:R-:W-:-:S02]  /*41380*/  LOP3.LUT R48, R48, 0x3fffffe, RZ, 0xc0, !PT ;  /* 0x03fffffe30307812 */ /* 0x000fc400078ec0ff */
[----:B------:R-:W-:Y:S01]  /*41390*/  LEA.HI R59, R80, R80, RZ, 0x1 ;  /* 0x00000050503b7211 */ /* 0x000fe200078f08ff */
[----:B------:R-:W-:Y:S02]  /*413a0*/  IMAD.IADD R58, R57, 0x1, -R58 ;  /* 0x00000001393a7824 */ /* 0x000fe400078e0a3a */
[----:B------:R-:W-:Y:S01]  /*413b0*/  IMAD.IADD R49, R49, 0x1, -R48 ;  /* 0x0000000131317824 */ /* 0x000fe200078e0a30 */
[----:B------:R-:W-:Y:S01]  /*413c0*/  LOP3.LUT R59, R59, 0x1ffffffe, RZ, 0xc0, !PT ;  /* 0x1ffffffe3b3b7812 */ /* 0x000fe200078ec0ff */
[----:B------:R-:W-:-:S04]  /*413d0*/  IMAD.U32 R58, R61, 0x10, R58 ;  /* 0x000000103d3a7824 */ /* 0x000fc800078e003a */
[----:B------:R-:W-:Y:S02]  /*413e0*/  IMAD.IADD R59, R80, 0x1, -R59 ;  /* 0x00000001503b7824 */ /* 0x000fe400078e0a3b */
[----:B------:R-:W-:-:S04]  /*413f0*/  IMAD R58, R49, 0x40, R58 ;  /* 0x00000040313a7824 */ /* 0x000fc800078e023a */
[----:B------:R-:W-:-:S04]  /*41400*/  IMAD R61, R59, 0x8, R58 ;  /* 0x000000083b3d7824 */ /* 0x000fc800078e023a */
[----:B----4-:R-:W-:-:S05]  /*41410*/  @P0 IMAD.HI.U32 R78, R61, R78, RZ ;  /* 0x0000004e3d4e0227 */ /* 0x010fca00078e00ff */
[----:B------:R-:W-:Y:S01]  /*41420*/  @P0 SHF.R.U32.HI R61, RZ, R79, R78 ;  /* 0x0000004fff3d0219 */ /* 0x000fe2000001164e */
[----:B------:R-:W-:Y:S01]  /*41430*/  IMAD R58, R2, -0x60, RZ ;  /* 0xffffffa0023a7824 */ /* 0x000fe200078e02ff */
[----:B------:R-:W-:Y:S01]  /*41440*/  LOP3.LUT R56, R56, 0x7ffffffc, RZ, 0xc0, !PT ;  /* 0x7ffffffc38387812 */ /* 0x000fe200078ec0ff */
[-C--:B------:R-:W-:Y:S02]  /*41450*/  FMUL.FTZ R4, R24, R74.reuse ;  /* 0x0000004a18047220 */ /* 0x080fe40000410000 */
[----:B------:R-:W0:Y:S01]  /*41460*/  SHFL.IDX PT, R72, R61, RZ, 0x1c1f ;  /* 0x001c1fff3d487589 */ /* 0x000e2200000e0000 */
        /* <DEDUP_REMOVED lines=18> */
[----:B------:R-:W-:Y:S01]  /*41590*/  IMAD R64, R57, -0x2, R58 ;  /* 0xfffffffe39407824 */ /* 0x000fe200078e023a */
[----:B------:R-:W1:Y:S01]  /*415a0*/  MUFU.TANH R4, R4 ;  /* 0x0000000400047308 */ /* 0x000e620000002400 */
[----:B------:R-:W-:Y:S01]  /*415b0*/  IMAD R58, R2, -0x60, R9 ;  /* 0xffffffa0023a7824 */ /* 0x000fe200078e0209 */
[----:B------:R-:W-:-:S02]  /*415c0*/  LOP3.LUT R59, RZ, R76, RZ, 0x33, !PT ;  /* 0x0000004cff3b7212 */ /* 0x000fc400078e33ff */
[----:B------:R-:W-:-:S04]  /*415d0*/  IADD3 R66, -R8, R64, R9 ;  /* 0x0000004008427210 */ /* 0x000fc80007ffe109 */
[----:B------:R-:W2:Y:S01]  /*415e0*/  MUFU.TANH R25, R25 ;  /* 0x0000001900197308 */ /* 0x000ea20000002400 */
[----:B------:R-:W-:-:S07]  /*415f0*/  IMAD R67, R57, -0x2, R58 ;  /* 0xfffffffe39437824 */ /* 0x000fce00078e023a */
[----:B------:R-:W3:Y:S01]  /*41600*/  MUFU.TANH R5, R5 ;  /* 0x0000000500057308 */ /* 0x000ee20000002400 */
[----:B------:R-:W-:-:S07]  /*41610*/  IMAD.IADD R68, R66, 0x1, R75 ;  /* 0x0000000142447824 */ /* 0x000fce00078e024b */
        /* <DEDUP_REMOVED lines=43> */
[----:B------:R-:W1:Y:S08]  /*418d0*/  MUFU.TANH R55, R55 ;  /* 0x0000003700377308 */ /* 0x000e700000002400 */
[----:B------:R-:W1:Y:S01]  /*418e0*/  MUFU.TANH R56, R56 ;  /* 0x0000003800387308 */ /* 0x000e620000002400 */
[----:B------:R-:W-:Y:S01]  /*418f0*/  IMAD.IADD R69, R66, 0x1, R59 ;  /* 0x0000000142457824 */ /* 0x000fe200078e023b */
[----:B0-----:R-:W-:Y:S01]  /*41900*/  VIADDMNMX R2, R72, R68, R67, PT ;  /* 0x0000004448027246 */ /* 0x001fe20003800143 */
[----:B------:R-:W-:-:S02]  /*41910*/  VIADD R64, R64, 0xffffffff ;  /* 0xffffffff40407836 */ /* 0x000fc40000000000 */
        /* <DEDUP_REMOVED lines=10> */
[----:B------:R-:W2:Y:S04]  /*419c0*/  LD.E R58, desc[UR6][R6.64+0x1c] ;  /* 0x00001c06063a7980 */ /* 0x000ea8000c101900 */
[----:B------:R-:W3:Y:S01]  /*419d0*/  LD.E R66, desc[UR6][R6.64+0x20] ;  /* 0x0000200606427980 */ /* 0x000ee2000c101900 */
[----:B--2---:R-:W-:-:S05]  /*419e0*/  IMAD.HI.U32 R57, R57, R58, RZ ;  /* 0x0000003a39397227 */ /* 0x004fca00078e00ff */
[----:B---3--:R-:W-:-:S07]  /*419f0*/  SHF.R.U32.HI R57, RZ, R66, R57 ;  /* 0x00000042ff397219 */ /* 0x008fce0000011639 */
.L_x_4205:
[----:B------:R-:W-:Y:S05]  /*41a00*/  BSYNC B3 ;  /* 0x0000000000037941 */ /* 0x000fea0003800000 */
.L_x_4204:
[----:B------:R-:W-:Y:S01]  /*41a10*/  LOP3.LUT R57, RZ, R57, RZ, 0x33, !PT ;  /* 0x00000039ff397212 */ /* 0x000fe200078e33ff */
[----:B------:R-:W-:Y:S06]  /*41a20*/  BRA `(.L_x_4206) ;  /* 0x0000000000187947 */ /* 0x000fec0003800000 */
.L_x_4203:
[----:B------:R-:W-:-:S13]  /*41a30*/  ISETP.NE.AND P0, PT, R3, 0x1, PT ;  /* 0x000000010300780c */ /* 0x000fda0003f05270 */
[----:B------:R-:W-:Y:S05]  /*41a40*/  @!P0 BRA `(.L_x_4206) ;  /* 0x0000000000108947 */ /* 0x000fea0003800000 */
[----:B------:R-:W2:Y:S04]  /*41a50*/  LD.E R58, desc[UR6][R6.64+0x1c] ;  /* 0x00001c06063a7980 */ /* 0x000ea8000c101900 */
[----:B------:R-:W3:Y:S01]  /*41a60*/  LD.E R66, desc[UR6][R6.64+0x20] ;  /* 0x0000200606427980 */ /* 0x000ee2000c101900 */
[----:B--2---:R-:W-:-:S05]  /*41a70*/  IMAD.HI.U32 R57, R57, R58, RZ ;  /* 0x0000003a39397227 */ /* 0x004fca00078e00ff */
[----:B---3--:R-:W-:-:S07]  /*41a80*/  SHF.R.U32.HI R57, RZ, R66, R57 ;  /* 0x00000042ff397219 */ /* 0x008fce0000011639 */
.L_x_4206:
[----:B------:R-:W-:Y:S05]  /*41a90*/  BSYNC B2 ;  /* 0x0000000000027941 */ /* 0x000fea0003800000 */
.L_x_4202:
[----:B------:R-:W-:-:S05]  /*41aa0*/  IMAD R58, R3, R57, R64 ;  /* 0x00000039033a7224 */ /* 0x000fca00078e0240 */
[----:B------:R-:W-:Y:S02]  /*41ab0*/  VIMNMX R65, R65, R58, !PT ;  /* 0x0000003a41417248 */ /* 0x000fe40007fe0100 */
[----:B------:R-:W-:-:S07]  /*41ac0*/  VIADDMNMX R2, R58, R3, R2, PT ;  /* 0x000000033a027246 */ /* 0x000fce0003800102 */
.L_x_4201:
[----:B------:R-:W-:Y:S05]  /*41ad0*/  BSYNC B1 ;  /* 0x0000000000017941 */ /* 0x000fea0003800000 */
.L_x_4200:
        /* <DEDUP_REMOVED lines=110> */
[----:B------:R-:W-:Y:S01]  /*421c0*/  ISETP.GE.AND P6, PT, R77, 0x5a, PT ;  /* 0x0000005a4d00780c */ /* 0x000fe20003fc6270 */
[----:B------:R-:W0:Y:S03]  /*421d0*/  SHFL.IDX PT, R4, R61, 0x1, 0x1c1f ;  /* 0x003c1f003d047f89 */ /* 0x000e2600000e0000 */
[----:B------:R-:W-:Y:S02]  /*421e0*/  P2R R77, PR, RZ, 0x40 ;  /* 0x00000040ff4d7803 */ /* 0x000fe40000000000 */
[----:B------:R-:W-:-:S04]  /*421f0*/  ISETP.GT.AND P6, PT, R65, 0x59, !P6 ;  /* 0x000000594100780c */ /* 0x000fc800077c4270 */
[----:B------:R-:W-:-:S04]  /*42200*/  ISETP.LT.OR P6, PT, R2, 0x5a, P6 ;  /* 0x0000005a0200780c */ /* 0x000fc800037c1670 */
[----:B------:R-:W-:Y:S02]  /*42210*/  FSEL R60, R62, -INF , !P6 ;  /* 0xff8000003e3c7808 */ /* 0x000fe40007000000 */
[----:B------:R-:W-:Y:S02]  /*42220*/  ISETP.GE.AND P6, PT, R3, 0x1, PT ;  /* 0x000000010300780c */ /* 0x000fe40003fc6270 */
[----:B0-----:R-:W-:Y:S01]  /*42230*/  VIADDMNMX R2, R4, R68, R67, PT ;  /* 0x0000004404027246 */ /* 0x001fe20003800143 */
        /* <DEDUP_REMOVED lines=14> */
.L_x_4212:
[----:B------:R-:W-:Y:S05]  /*42320*/  BSYNC B3 ;  /* 0x0000000000037941 */ /* 0x000fea0003800000 */
.L_x_4211:
[----:B------:R-:W-:Y:S01]  /*42330*/  LOP3.LUT R8, RZ, R8, RZ, 0x33, !PT ;  /* 0x00000008ff087212 */ /* 0x000fe200078e33ff */
[----:B------:R-:W-:Y:S06]  /*42340*/  BRA `(.L_x_4213) ;  /* 0x0000000000187947 */ /* 0x000fec0003800000 */
.L_x_4210:
[----:B------:R-:W-:-:S13]  /*42350*/  ISETP.NE.AND P6, PT, R3, 0x1, PT ;  /* 0x000000010300780c */ /* 0x000fda0003fc5270 */
[----:B------:R-:W-:Y:S05]  /*42360*/  @!P6 BRA `(.L_x_4213) ;  /* 0x000000000010e947 */ /* 0x000fea0003800000 */
[----:B------:R-:W2:Y:S04]  /*42370*/  LD.E R9, desc[UR6][R6.64+0x1c] ;  /* 0x00001c0606097980 */ /* 0x000ea8000c101900 */
[----:B------:R-:W3:Y:S01]  /*42380*/  LD.E R61, desc[UR6][R6.64+0x20] ;  /* 0x00002006063d7980 */ /* 0x000ee2000c101900 */
[----:B--2---:R-:W-:-:S05]  /*42390*/  IMAD.HI.U32 R8, R8, R9, RZ ;  /* 0x0000000908087227 */ /* 0x004fca00078e00ff */
[----:B---3--:R-:W-:-:S07]  /*423a0*/  SHF.R.U32.HI R8, RZ, R61, R8 ;  /* 0x0000003dff087219 */ /* 0x008fce0000011608 */
.L_x_4213:
[----:B------:R-:W-:Y:S05]  /*423b0*/  BSYNC B2 ;  /* 0x0000000000027941 */ /* 0x000fea0003800000 */
.L_x_4209:
[----:B------:R-:W-:-:S05]  /*423c0*/  IMAD R8, R3, R8, R64 ;  /* 0x0000000803087224 */ /* 0x000fca00078e0240 */
[----:B------:R-:W-:Y:S02]  /*423d0*/  VIADDMNMX R2, R8, R3, R2, PT ;  /* 0x0000000308027246 */ /* 0x000fe40003800102 */
[----:B------:R-:W-:-:S07]  /*423e0*/  VIMNMX R33, R33, R8, !PT ;  /* 0x0000000821217248 */ /* 0x000fce0007fe0100 */
.L_x_4208:
[----:B------:R-:W-:Y:S05]  /*423f0*/  BSYNC B1 ;  /* 0x0000000000017941 */ /* 0x000fea0003800000 */
.L_x_4207:
        /* <DEDUP_REMOVED lines=68> */
[----:B------:R-:W-:-:S04]  /*42840*/  ISETP.GT.AND P0, PT, R33, 0x48, !P1 ;  /* 0x000000482100780c */ /* 0x000fc80004f04270 */
[----:B------:R-:W-:-:S04]  /*42850*/  ISETP.LT.OR P0, PT, R2, 0x49, P0 ;  /* 0x000000490200780c */ /* 0x000fc80000701670 */
[----:B------:R-:W-:Y:S02]  /*42860*/  FSEL R43, R43, -INF , !P0 ;  /* 0xff8000002b2b7808 */ /* 0x000fe40004000000 */
[C---:B------:R-:W-:Y:S02]  /*42870*/  ISETP.GT.AND P0, PT, R33.reuse, RZ, !P6 ;  /* 0x000000ff2100720c */ /* 0x040fe40007704270 */
[C---:B------:R-:W-:Y:S02]  /*42880*/  ISETP.GT.AND P2, PT, R33.reuse, 0x49, !P2 ;  /* 0x000000492100780c */ /* 0x040fe40005744270 */
[----:B------:R-:W-:Y:S02]  /*42890*/  ISETP.LT.OR P0, PT, R2, 0x1, P0 ;  /* 0x000000010200780c */ /* 0x000fe40000701670 */
[----:B------:R-:W-:Y:S02]  /*428a0*/  ISETP.GT.AND P3, PT, R33, 0x50, !P3 ;  /* 0x000000502100780c */ /* 0x000fe40005f64270 */
[----:B------:R-:W-:-:S02]  /*428b0*/  FSEL R19, R5, -INF , !P0 ;  /* 0xff80000005137808 */ /* 0x000fc40004000000 */
[----:B------:R-:W2:Y:S01]  /*428c0*/  LDL.64 R4, [UR4+0x70] ;  /* 0x00007004ff047983 */ /* 0x000ea20008100a00 */
        /* <DEDUP_REMOVED lines=35> */
[----:B------:R-:W-:-:S04]  /*42b00*/  FMNMX.FTZ R3, R55, R20, !PT ;  /* 0x0000001437037209 */ /* 0x000fc80007810000 */
[----:B------:R-:W-:-:S05]  /*42b10*/  FMNMX.FTZ R21, R56, R3, !PT ;  /* 0x0000000338157209 */ /* 0x000fca0007810000 */
[----:B--2---:R0:W-:Y:S04]  /*42b20*/  ST.E desc[UR6][R4.64+0x4], R21 ;  /* 0x0000041504007985 */ /* 0x0041e8000c101906 */
[----:B------:R-:W2:Y:S01]  /*42b30*/  LD.E R24, desc[UR6][R4.64+0x4] ;  /* 0x0000040604187980 */ /* 0x000ea2000c101900 */
        /* <DEDUP_REMOVED lines=22> */
[----:B0-----:R-:W-:-:S05]  /*42ca0*/  FMNMX.FTZ R21, R60, R3, !PT ;  /* 0x000000033c157209 */ /* 0x001fca0007810000 */
[----:B------:R-:W0:Y:S02]  /*42cb0*/  SHFL.BFLY PT, R2, R21, 0x2, 0x1f ;  /* 0x0c401f0015027f89 */ /* 0x000e2400000e0000 */
[----:B0-----:R-:W-:Y:S02]  /*42cc0*/  FMNMX.FTZ R20, R21, R2, !PT ;  /* 0x0000000215147209 */ /* 0x001fe40007810000 */
[----:B------:R-:W-:Y:S04]  /*42cd0*/  ST.E desc[UR6][R4.64], R21 ;  /* 0x0000001504007985 */ /* 0x000fe8000c101906 */
[----:B--2---:R-:W0:Y:S02]  /*42ce0*/  SHFL.BFLY PT, R3, R24, 0x2, 0x1f ;  /* 0x0c401f0018037f89 */ /* 0x004e2400000e0000 */
[----:B0-----:R-:W-:-:S02]  /*42cf0*/  FMNMX.FTZ R30, R24, R3, !PT ;  /* 0x00000003181e7209 */ /* 0x001fc40007810000 */
[----:B------:R-:W0:Y:S04]  /*42d00*/  SHFL.BFLY PT, R3, R20, 0x1, 0x1f ;  /* 0x0c201f0014037f89 */ /* 0x000e2800000e0000 */
[----:B------:R-:W1:Y:S01]  /*42d10*/  SHFL.BFLY PT, R33, R30, 0x1, 0x1f ;  /* 0x0c201f001e217f89 */ /* 0x000e6200000e0000 */
[----:B0-----:R-:W-:Y:S02]  /*42d20*/  FMNMX.FTZ R31, R20, R3, !PT ;  /* 0x00000003141f7209 */ /* 0x001fe40007810000 */
[----:B-1----:R-:W-:-:S03]  /*42d30*/  FMNMX.FTZ R33, R30, R33, !PT ;  /* 0x000000211e217209 */ /* 0x002fc60007810000 */
[----:B------:R-:W-:Y:S04]  /*42d40*/  ST.E desc[UR6][R4.64], R31 ;  /* 0x0000001f04007985 */ /* 0x000fe8000c101906 */
[----:B------:R0:W-:Y:S04]  /*42d50*/  ST.E desc[UR6][R4.64+0x4], R33 ;  /* 0x0000042104007985 */ /* 0x0001e8000c101906 */
[----:B------:R-:W2:Y:S04]  /*42d60*/  LDL.64 R2, [UR4+0x70] ;  /* 0x00007004ff027983 */ /* 0x000ea80008100a00 */
[----:B--2---:R-:W2:Y:S04]  /*42d70*/  LD.E R65, desc[UR6][R2.64+0x20] ;  /* 0x0000200602417980 */ /* 0x004ea8000c101900 */
[----:B------:R-:W2:Y:S04]  /*42d80*/  LD.E R24, desc[UR6][R2.64] ;  /* 0x0000000602187980 */ /* 0x000ea8000c101900 */
[----:B------:R-:W0:Y:S01]  /*42d90*/  LD.E R68, desc[UR6][R2.64+0x4] ;  /* 0x0000040602447980 */ /* 0x000e22000c101900 */
[C---:B--2---:R-:W-:Y:S01]  /*42da0*/  FMUL.FTZ R20, R24.reuse, R65 ;  /* 0x0000004118147220 */ /* 0x044fe20000410000 */
[----:B------:R-:W-:Y:S01]  /*42db0*/  FSETP.NEU.FTZ.AND P0, PT, R24, -INF , PT ;  /* 0xff8000001800780b */ /* 0x000fe20003f1d000 */
[----:B0-----:R-:W-:-:S03]  /*42dc0*/  FMUL.FTZ R4, R65, R68 ;  /* 0x0000004441047220 */ /* 0x001fc60000410000 */
[----:B------:R-:W-:Y:S02]  /*42dd0*/  FSEL R20, R20, RZ, P0 ;  /* 0x000000ff14147208 */ /* 0x000fe40000000000 */
[----:B------:R-:W-:-:S04]  /*42de0*/  FSETP.NEU.FTZ.AND P0, PT, R68, -INF , PT ;  /* 0xff8000004400780b */ /* 0x000fc80003f1d000 */
[----:B------:R-:W-:Y:S01]  /*42df0*/  FSEL R4, R4, RZ, P0 ;  /* 0x000000ff04047208 */ /* 0x000fe20000000000 */
[-CC-:B------:R-:W-:Y:S01]  /*42e00*/  FFMA.FTZ R35, R66, R65.reuse, -R20.reuse ;  /* 0x0000004142237223 */ /* 0x180fe20000010814 */
[-CC-:B------:R-:W-:Y:S01]  /*42e10*/  FFMA.FTZ R184, R25, R65.reuse, -R20.reuse ;  /* 0x0000004119b87223 */ /* 0x180fe20000010814 */
[-C--:B------:R-:W-:Y:S02]  /*42e20*/  FFMA.FTZ R34, R26, R65.reuse, -R20 ;  /* 0x000000411a227223 */ /* 0x080fe40000010814 */
        /* <DEDUP_REMOVED lines=24> */
[----:B------:R-:W-:Y:S01]  /*42fb0*/  MUFU.EX2 R35, R35 ;  /* 0x0000002300237308 */ /* 0x000fe20000000800 */
[-CC-:B------:R-:W-:Y:S01]  /*42fc0*/  FFMA.FTZ R187, R63, R65.reuse, -R4.reuse ;  /* 0x000000413fbb7223 */ /* 0x180fe20000010804 */
[----:B------:R-:W-:-:S06]  /*42fd0*/  FFMA.FTZ R19, R14, R65, -R4 ;  /* 0x000000410e137223 */ /* 0x000fcc0000010804 */
[----:B------:R-:W0:Y:S08]  /*42fe0*/  MUFU.EX2 R184, R184 ;  /* 0x000000b800b87308 */ /* 0x000e300000000800 */
[----:B------:R-:W-:Y:S08]  /*42ff0*/  MUFU.EX2 R21, R21 ;  /* 0x0000001500157308 */ /* 0x000ff00000000800 */
[----:B------:R-:W1:Y:S01]  /*43000*/  MUFU.EX2 R185, R185 ;  /* 0x000000b900b97308 */ /* 0x000e620000000800 */
[----:B------:R-:W-:-:S07]  /*43010*/  FFMA.FTZ R161, R62, R65, -R4 ;  /* 0x000000413ea17223 */ /* 0x000fce0000010804 */
[----:B------:R-:W2:Y:S08]  /*43020*/  MUFU.EX2 R34, R34 ;  /* 0x0000002200227308 */ /* 0x000eb00000000800 */
[----:B------:R-:W3:Y:S01]  /*43030*/  MUFU.EX2 R20, R20 ;  /* 0x0000001400147308 */ /* 0x000ee20000000800 */
[----:B------:R-:W-:-:S07]  /*43040*/  FFMA.FTZ R18, R18, R65, -R4 ;  /* 0x0000004112127223 */ /* 0x000fce0000010804 */
[----:B------:R-:W4:Y:S01]  /*43050*/  MUFU.EX2 R186, R186 ;  /* 0x000000ba00ba7308 */ /* 0x000f220000000800 */
[----:B------:R-:W-:-:S07]  /*43060*/  FFMA.FTZ R167, R13, R65, -R4 ;  /* 0x000000410da77223 */ /* 0x000fce0000010804 */
[----:B------:R-:W5:Y:S01]  /*43070*/  MUFU.EX2 R187, R187 ;  /* 0x000000bb00bb7308 */ /* 0x000f620000000800 */
[----:B------:R-:W-:Y:S01]  /*43080*/  FFMA.FTZ R13, R7, R65, -R4 ;  /* 0x00000041070d7223 */ /* 0x000fe20000010804 */
[----:B0-----:R-:W-:Y:S01]  /*43090*/  FADD.FTZ R5, R35, R184 ;  /* 0x000000b823057221 */ /* 0x001fe20000010000 */
[----:B-1----:R-:W-:-:S05]  /*430a0*/  FADD.FTZ R7, R21, R185 ;  /* 0x000000b915077221 */ /* 0x002fca0000010000 */
[----:B------:R-:W0:Y:S01]  /*430b0*/  MUFU.EX2 R33, R33 ;  /* 0x0000002100217308 */ /* 0x000e220000000800 */
[----:B------:R-:W-:-:S07]  /*430c0*/  FFMA.FTZ R163, R15, R65, -R4 ;  /* 0x000000410fa37223 */ /* 0x000fce0000010804 */
[----:B------:R-:W1:Y:S01]  /*430d0*/  MUFU.EX2 R19, R19 ;  /* 0x0000001300137308 */ /* 0x000e620000000800 */
[----:B------:R-:W-:Y:S01]  /*430e0*/  FFMA.FTZ R171, R6, R65, -R4 ;  /* 0x0000004106ab7223 */ /* 0x000fe20000010804 */
[----:B--2---:R-:W-:Y:S01]  /*430f0*/  FADD.FTZ R5, R34, R5 ;  /* 0x0000000522057221 */ /* 0x004fe20000010000 */
[----:B---3--:R-:W-:-:S05]  /*43100*/  FADD.FTZ R6, R20, R7 ;  /* 0x0000000714067221 */ /* 0x008fca0000010000 */
[----:B------:R-:W2:Y:S01]  /*43110*/  MUFU.EX2 R160, R160 ;  /* 0x000000a000a07308 */ /* 0x000ea20000000800 */
[----:B------:R-:W-:-:S07]  /*43120*/  FFMA.FTZ R15, R9, R65, -R4 ;  /* 0x00000041090f7223 */ /* 0x000fce0000010804 */
[----:B------:R-:W3:Y:S01]  /*43130*/  MUFU.EX2 R161, R161 ;  /* 0x000000a100a17308 */ /* 0x000ee20000000800 */
[-CC-:B------:R-:W-:Y:S01]  /*43140*/  FFMA.FTZ R169, R12, R65.reuse, -R4.reuse ;  /* 0x000000410ca97223 */ /* 0x180fe20000010804 */
[----:B------:R-:W-:Y:S01]  /*43150*/  FFMA.FTZ R12, R8, R65, -R4 ;  /* 0x00000041080c7223 */ /* 0x000fe20000010804 */
[----:B----4-:R-:W-:-:S05]  /*43160*/  FADD.FTZ R8, R186, R5 ;  /* 0x00000005ba087221 */ /* 0x010fca0000010000 */
        /* <DEDUP_REMOVED lines=84> */
[----:B-1----:R-:W-:-:S03]  /*436b0*/  FADD.FTZ R4, R8, R7 ;  /* 0x0000000708047221 */ /* 0x002fc60000010000 */
[----:B--2---:R-:W-:Y:S01]  /*436c0*/  FADD.FTZ R37, R178, R5 ;  /* 0x00000005b2257221 */ /* 0x004fe20000010000 */
[----:B---3--:R-:W-:-:S04]  /*436d0*/  FADD.FTZ R39, R179, R4 ;  /* 0x00000004b3277221 */ /* 0x008fc80000010000 */
[----:B------:R-:W-:Y:S04]  /*436e0*/  ST.E desc[UR6][R2.64+0x10], R37 ;  /* 0x0000102502007985 */ /* 0x000fe8000c101906 */
[----:B------:R0:W-:Y:S04]  /*436f0*/  ST.E desc[UR6][R2.64+0x14], R39 ;  /* 0x0000142702007985 */ /* 0x0001e8000c101906 */
[----:B------:R-:W2:Y:S04]  /*43700*/  LDL.64 R4, [UR4] ;  /* 0x00000004ff047983 */ /* 0x000ea80008100a00 */
[----:B------:R-:W3:Y:S04]  /*43710*/  LDL.64 R6, [UR4+0x98] ;  /* 0x00009804ff067983 */ /* 0x000ee80008100a00 */
[----:B0-----:R-:W4:Y:S01]  /*43720*/  LDL.64 R2, [UR4+0x80] ;  /* 0x00008004ff027983 */ /* 0x001f220008100a00 */
[----:B------:R-:W-:-:S05]  /*43730*/  LEA.HI R36, R227, 0x8, RZ, 0x19 ;  /* 0x00000008e3247811 */ /* 0x000fca00078fc8ff */
[----:B------:R0:W-:Y:S06]  /*43740*/  BAR.SYNC.DEFER_BLOCKING R36, 0x100 ;  /* 0x000400240000751d */ /* 0x0001ec0000010000 */
[----:B--2---:R-:W2:Y:S04]  /*43750*/  LD.E R41, desc[UR6][R4.64] ;  /* 0x0000000604297980 */ /* 0x004ea8000c101900 */
[----:B----4-:R-:W4:Y:S04]  /*43760*/  LD.E R43, desc[UR6][R2.64] ;  /* 0x00000006022b7980 */ /* 0x010f28000c101900 */
[----:B---3--:R-:W2:Y:S04]  /*43770*/  LD.E.64 R4, desc[UR6][R6.64] ;  /* 0x0000000606047980 */ /* 0x008ea8000c101b00 */
        /* <DEDUP_REMOVED lines=27> */
[----:B------:R-:W5:Y:S04]  /*43930*/  LDL.64 R6, [UR4+0x88] ;  /* 0x00008804ff067983 */ /* 0x000f680008100a00 */
        /* <DEDUP_REMOVED lines=45> */
[----:B----4-:R-:W-:Y:S01]  /*43c10*/  ST.E desc[UR6][R2.64], R43 ;  /* 0x0000002b02007985 */ /* 0x010fe2000c101906 */
[----:B--2---:R-:W-:-:S03]  /*43c20*/  IMAD R4, R41, 0xc00, R4 ;  /* 0x00000c0029047824 */ /* 0x004fc600078e0204 */
[----:B------:R-:W2:Y:S04]  /*43c30*/  LD.E R110, desc[UR6][R2.64+0x198] ;  /* 0x00019806026e7980 */ /* 0x000ea8000c101900 */
[----:B---3--:R-:W-:Y:S04]  /*43c40*/  ST.E desc[UR6][R2.64+0x4], R45 ;  /* 0x0000042d02007985 */ /* 0x008fe8000c101906 */
        /* <DEDUP_REMOVED lines=26> */
[----:B0-----:R-:W2:Y:S04]  /*43df0*/  LD.E R37, desc[UR6][R2.64+0x74] ;  /* 0x0000740602257980 */ /* 0x001ea8000c101900 */
[----:B-1----:R-:W2:Y:S04]  /*43e00*/  LD.E R39, desc[UR6][R2.64+0x7c] ;  /* 0x00007c0602277980 */ /* 0x002ea8000c101900 */
[----:B------:R-:W2:Y:S04]  /*43e10*/  LD.E R41, desc[UR6][R2.64+0x84] ;  /* 0x0000840602297980 */ /* 0x000ea8000c101900 */
[----:B------:R-:W2:Y:S04]  /*43e20*/  LD.E R43, desc[UR6][R2.64+0x8c] ;  /* 0x00008c06022b7980 */ /* 0x000ea8000c101900 */
[----:B------:R-:W2:Y:S04]  /*43e30*/  LD.E R45, desc[UR6][R2.64+0x94] ;  /* 0x00009406022d7980 */ /* 0x000ea8000c101900 */
        /* <DEDUP_REMOVED lines=51> */
[----:B------:R-:W-:Y:S02]  /*44170*/  F2FP.F16.F32.PACK_AB R184, R184, R35 ;  /* 0x00000023b8b8723e */ /* 0x000fe400000000ff */
[----:B------:R-:W-:Y:S02]  /*44180*/  F2FP.F16.F32.PACK_AB R186, R186, R34 ;  /* 0x00000022baba723e */ /* 0x000fe400000000ff */
[----:B------:R-:W-:Y:S02]  /*44190*/  F2FP.F16.F32.PACK_AB R185, R185, R21 ;  /* 0x00000015b9b9723e */ /* 0x000fe400000000ff */
[----:B------:R-:W-:Y:S01]  /*441a0*/  F2FP.F16.F32.PACK_AB R187, R187, R20 ;  /* 0x00000014bbbb723e */ /* 0x000fe200000000ff */
[----:B------:R-:W-:Y:S01]  /*441b0*/  ST.E desc[UR6][R2.64+0x70], R36 ;  /* 0x0000702402007985 */ /* 0x000fe2000c101906 */
[----:B------:R-:W-:-:S02]  /*441c0*/  F2FP.F16.F32.PACK_AB R160, R160, R33 ;  /* 0x00000021a0a0723e */ /* 0x000fc400000000ff */
[----:B------:R-:W-:Y:S01]  /*441d0*/  F2FP.F16.F32.PACK_AB R162, R162, R32 ;  /* 0x00000020a2a2723e */ /* 0x000fe200000000ff */
[----:B------:R-:W-:Y:S01]  /*441e0*/  ST.E desc[UR6][R2.64+0x78], R38 ;  /* 0x0000782602007985 */ /* 0x000fe2000c101906 */
[----:B------:R-:W-:Y:S02]  /*441f0*/  F2FP.F16.F32.PACK_AB R164, R164, R31 ;  /* 0x0000001fa4a4723e */ /* 0x000fe400000000ff */
[----:B------:R-:W-:Y:S01]  /*44200*/  F2FP.F16.F32.PACK_AB R166, R166, R30 ;  /* 0x0000001ea6a6723e */ /* 0x000fe200000000ff */
[----:B------:R-:W-:Y:S01]  /*44210*/  ST.E desc[UR6][R2.64+0x80], R40 ;  /* 0x0000802802007985 */ /* 0x000fe2000c101906 */
        /* <DEDUP_REMOVED lines=22> */
[----:B--2---:R-:W-:Y:S04]  /*44380*/  ST.E desc[UR6][R2.64+0x74], R37 ;  /* 0x0000742502007985 */ /* 0x004fe8000c101906 */
[----:B------:R-:W-:Y:S04]  /*44390*/  ST.E desc[UR6][R2.64+0x7c], R39 ;  /* 0x00007c2702007985 */ /* 0x000fe8000c101906 */
[----:B------:R-:W-:Y:S04]  /*443a0*/  ST.E desc[UR6][R2.64+0x84], R41 ;  /* 0x0000842902007985 */ /* 0x000fe8000c101906 */
[----:B------:R-:W-:Y:S04]  /*443b0*/  ST.E desc[UR6][R2.64+0x8c], R43 ;  /* 0x00008c2b02007985 */ /* 0x000fe8000c101906 */
[----:B------:R-:W-:Y:S04]  /*443c0*/  ST.E desc[UR6][R2.64+0x94], R45 ;  /* 0x0000942d02007985 */ /* 0x000fe8000c101906 */
[----:B---3--:R-:W-:Y:S04]  /*443d0*/  ST.E desc[UR6][R2.64+0x9c], R47 ;  /* 0x00009c2f02007985 */ /* 0x008fe8000c101906 */
        /* <DEDUP_REMOVED lines=75> */
[----:B------:R-:W-:Y:S01]  /*44890*/  ST.E desc[UR6][R6.64], RZ ;  /* 0x000000ff06007985 */ /* 0x000fe2000c101906 */
[----:B0-----:R-:W-:-:S06]  /*448a0*/  WARPGROUP.ARRIVE ;  /* 0x00000000000079c5 */ /* 0x001fcc0000000000 */
[----:B------:R-:W-:Y:S03]  /*448b0*/  HGMMA.64x256x16.F32 R24, R184, gdesc[UR8].tnspB, RZ, !UPT, gsb0 ;  /* 0x43e00008b8187df0 */ /* 0x000fe6000c0008ff */
[----:B------:R-:W-:Y:S02]  /*448c0*/  WARPGROUP.DEPBAR.LE gsb0, 0x0 ;  /* 0x00008000000079c5 */ /* 0x000fe40000010000 */
        /* <DEDUP_REMOVED lines=128> */
[----:B------:R-:W-:Y:S04]  /*450d0*/  ST.E desc[UR6][R6.64], R0 ;  /* 0x0000000006007985 */ /* 0x000fe8000c101906 */
[----:B0-----:R-:W5:Y:S04]  /*450e0*/  LD.E R24, desc[UR6][R2.64] ;  /* 0x0000000602187980 */ /* 0x001f68000c101900 */
[----:B-1----:R-:W5:Y:S04]  /*450f0*/  LD.E R25, desc[UR6][R2.64+0x4] ;  /* 0x0000040602197980 */ /* 0x002f68000c101900 */
[----:B--2---:R-:W2:Y:S04]  /*45100*/  LD.E R26, desc[UR6][R2.64+0x8] ;  /* 0x00000806021a7980 */ /* 0x004ea8000c101900 */
[----:B---3--:R-:W2:Y:S04]  /*45110*/  LD.E R27, desc[UR6][R2.64+0xc] ;  /* 0x00000c06021b7980 */ /* 0x008ea8000c101900 */
[----:B----4-:R-:W2:Y:S04]  /*45120*/  LD.E R28, desc[UR6][R2.64+0x10] ;  /* 0x00001006021c7980 */ /* 0x010ea8000c101900 */
        /* <DEDUP_REMOVED lines=123> */
[----:B------:R-:W-:Y:S01]  /*458e0*/  F2FP.F16.F32.PACK_AB R177, R177, R9 ;  /* 0x00000009b1b1723e */ /* 0x000fe200000000ff */
[----:B------:R-:W-:Y:S01]  /*458f0*/  IMAD.MOV.U32 R9, RZ, RZ, R5 ;  /* 0x000000ffff097224 */ /* 0x000fe200078e0005 */
[----:B------:R-:W-:Y:S01]  /*45900*/  F2FP.F16.F32.PACK_AB R179, R179, R8 ;  /* 0x00000008b3b3723e */ /* 0x000fe200000000ff */
[----:B------:R-:W-:-:S03]  /*45910*/  VIADD R8, R4, 0x80 ;  /* 0x0000008004087836 */ /* 0x000fc60000000000 */
[----:B------:R-:W-:Y:S02]  /*45920*/  R2UR UR11, R9 ;  /* 0x00000000090b72ca */ /* 0x000fe400000e0000 */
[----:B------:R-:W-:Y:S02]  /*45930*/  R2UR UR10, R8 ;  /* 0x00000000080a72ca */ /* 0x000fe400000e0000 */
[----:B------:R-:W-:Y:S02]  /*45940*/  F2FP.F16.F32.PACK_AB R161, R161, R19 ;  /* 0x00000013a1a1723e */ /* 0x000fe400000000ff */
[----:B------:R-:W-:-:S04]  /*45950*/  F2FP.F16.F32.PACK_AB R163, R163, R18 ;  /* 0x00000012a3a3723e */ /* 0x000fc800000000ff */
[----:B--2---:R-:W-:-:S06]  /*45960*/  WARPGROUP.ARRIVE ;  /* 0x00000000000079c5 */ /* 0x004fcc0000000000 */
[----:B------:R-:W-:Y:S03]  /*45970*/  HGMMA.64x256x16.F32 R24, R160, gdesc[UR8].tnspB, R24, gsb0 ;  /* 0x43e00008a0187df0 */ /* 0x000fe60008000818 */
        /* <DEDUP_REMOVED lines=1058> */
[----:B------:R-:W-:Y:S01]  /*49ba0*/  R2UR UR10, R4 ;  /* 0x00000000040a72ca */ /* 0x000fe200000e0000 */
[----:B--2---:R-:W-:-:S12]  /*49bb0*/  WARPGROUP.ARRIVE ;  /* 0x00000000000079c5 */ /* 0x004fd80000000000 */
        /* <DEDUP_REMOVED lines=131> */
[----:B------:R-:W2:Y:S04]  /*4a3f0*/  LD.E R4, desc[UR6][R2.64] ;  /* 0x0000000602047980 */ /* 0x000ea8000c101900 */
[----:B------:R-:W3:Y:S04]  /*4a400*/  LD.E R5, desc[UR6][R2.64+0x4] ;  /* 0x0000040602057980 */ /* 0x000ee8000c101900 */
[----:B0-----:R-:W4:Y:S04]  /*4a410*/  LD.E R0, desc[UR6][R2.64+0x1fc] ;  /* 0x0001fc0602007980 */ /* 0x001f28000c101900 */
        /* <DEDUP_REMOVED lines=126> */
[----:B--2---:R0:W-:Y:S04]  /*4ac00*/  ST.E desc[UR6][R2.64], R4 ;  /* 0x0000000402007985 */ /* 0x0041e8000c101906 */
[----:B---3--:R0:W-:Y:S04]  /*4ac10*/  ST.E desc[UR6][R2.64+0x4], R5 ;  /* 0x0000040502007985 */ /* 0x0081e8000c101906 */
        /* <DEDUP_REMOVED lines=125> */
[----:B------:R-:W-:-:S13]  /*4b3f0*/  LOP3.LUT P6, RZ, R227, 0x7f, RZ, 0xc0, !PT ;  /* 0x0000007fe3ff7812 */ /* 0x000fda00078cc0ff */
[----:B0-----:R-:W-:Y:S05]  /*4b400*/  @P6 BRA `(.L_x_4214) ;  /* 0x0000000000206947 */ /* 0x001fea0003800000 */
[----:B------:R-:W2:Y:S04]  /*4b410*/  LDL.64 R2, [UR4+0x40] ;  /* 0x00004004ff027983 */ /* 0x000ea80008100a00 */
[----:B------:R-:W3:Y:S04]  /*4b420*/  LDL.64 R4, [UR4] ;  /* 0x00000004ff047983 */ /* 0x000ee80008100a00 */
[----:B--2---:R-:W2:Y:S04]  /*4b430*/  LD.E.64 R2, desc[UR6][R2.64+0x30] ;  /* 0x0000300602027980 */ /* 0x004ea8000c101b00 */
[----:B---3--:R-:W3:Y:S01]  /*4b440*/  LD.E R4, desc[UR6][R4.64] ;  /* 0x0000000604047980 */ /* 0x008ee2000c101900 */
[----:B--2---:R-:W-:-:S05]  /*4b450*/  MOV R7, R2 ;  /* 0x0000000200077202 */ /* 0x004fca0000000f00 */
[----:B---3--:R-:W-:-:S05]  /*4b460*/  IMAD R0, R4, 0x8, R7 ;  /* 0x0000000804007824 */ /* 0x008fca00078e0207 */
[----:B------:R-:W-:-:S04]  /*4b470*/  PRMT R0, RZ, 0x654, R0 ;  /* 0x00000654ff007816 */ /* 0x000fc80000000000 */
[----:B------:R0:W-:Y:S03]  /*4b480*/  SYNCS.ARRIVE.TRANS64.RED.A1T0 RZ, [R0+URZ], RZ ;  /* 0x000000ff00ff79a7 */ /* 0x0001e6000810043f */
.L_x_4214:
[----:B------:R-:W-:-:S04]  /*4b490*/  IMAD.MOV.U32 R229, RZ, RZ, 0x0 ;  /* 0x00000000ffe57424 */ /* 0x000fc800078e00ff */
[----:B0-----:R-:W-:Y:S05]  /*4b4a0*/  RET.REL.NODEC R228 `(_ZN7cutlass13device_kernelIN5flash11enable_sm90INS1_16FlashAttnFwdSm90INS1_25CollectiveMainloopFwdSm90ILi2EN4cute5tupleIJNS5_1CILi1EEES8_S8_EEENS6_IJNS7_ILi128EEENS7_ILi96EEENS7_ILi64EEEEEELi256ENS_6half_tEfNS_4arch4Sm90ELb0ELb1ELb1ELb1ELb0ELb1ELb1ELb1ELb0ELb1ELb1ELb0EEENS1_21CollectiveEpilogueFwdINS6_IJSA_NS7_ILi256EEESB_EEES9_SE_SG_Li256ELb1ELb1ELb1ELb0EEENS1_36VarlenDynamicPersistentTileSchedulerILi128ELi96ELi256ELi128ELb1ELb1ELb1ELb1ELb0ELb1EEEEEEEEEvNT_6ParamsE) ;  /* 0xfffffb48e4d47950 */ /* 0x001fea0003c3ffff */
.L_x_4190:
[----:B0-----:R0:W1:Y:S02]  /*4b4b0*/  SYNCS.PHASECHK.TRANS64.TRYWAIT P0, [R3+URZ], R10 ;  /* 0x0000000a030075a7 */ /* 0x001064000800017f */
[----:B-1----:R-:W-:Y:S05]  /*4b4c0*/  @!P0 NANOSLEEP.SYNCS 0x989680 ;  /* 0x009896800000895d */ /* 0x002fea0003900000 */
[----:B------:R-:W1:Y:S02]  /*4b4d0*/  @!P0 SYNCS.PHASECHK.TRANS64 P0, [R3+URZ], R10 ;  /* 0x0000000a030085a7 */ /* 0x000e64000800007f */
[----:B-1----:R-:W-:Y:S05]  /*4b4e0*/  @!P0 BRA `(.L_x_4190) ;  /* 0xfffffffc00f08947 */ /* 0x002fea000383ffff */
[----:B------:R-:W-:Y:S05]  /*4b4f0*/  BRA `(.L_x_4189) ;  /* 0xffffff4400a07947 */ /* 0x000fea000383ffff */
.L_x_4192:
[----:B0-----:R0:W1:Y:S02]  /*4b500*/  SYNCS.PHASECHK.TRANS64.TRYWAIT P0, [R3+URZ+0x32410], R10 ;  /* 0x0324100a030075a7 */ /* 0x001064000800017f */
[----:B-1----:R-:W-:Y:S05]  /*4b510*/  @!P0 NANOSLEEP.SYNCS 0x989680 ;  /* 0x009896800000895d */ /* 0x002fea0003900000 */
[----:B------:R-:W1:Y:S02]  /*4b520*/  @!P0 SYNCS.PHASECHK.TRANS64 P0, [R3+URZ+0x32410], R10 ;  /* 0x0324100a030085a7 */ /* 0x000e64000800007f */
[----:B-1----:R-:W-:Y:S05]  /*4b530*/  @!P0 BRA `(.L_x_4192) ;  /* 0xfffffffc00f08947 */ /* 0x002fea000383ffff */
[----:B------:R-:W-:Y:S05]  /*4b540*/  BRA `(.L_x_4215) ;  /* 0xffffff4800947947 */ /* 0x000fea000383ffff */
.L_x_4199:
[----:B0-----:R0:W1:Y:S02]  /*4b550*/  SYNCS.PHASECHK.TRANS64.TRYWAIT P0, [R10+URZ], R11 ;  /* 0x0000000b0a0075a7 */ /* 0x001064000800017f */
[----:B-1----:R-:W-:Y:S05]  /*4b560*/  @!P0 NANOSLEEP.SYNCS 0x989680 ;  /* 0x009896800000895d */ /* 0x002fea0003900000 */
[----:B------:R-:W1:Y:S02]  /*4b570*/  @!P0 SYNCS.PHASECHK.TRANS64 P0, [R10+URZ], R11 ;  /* 0x0000000b0a0085a7 */ /* 0x000e64000800007f */
[----:B-1----:R-:W-:Y:S05]  /*4b580*/  @!P0 BRA `(.L_x_4199) ;  /* 0xfffffffc00f08947 */ /* 0x002fea000383ffff */
[----:B------:R-:W-:Y:S05]  /*4b590*/  BRA `(.L_x_4198) ;  /* 0xffffff4c00087947 */ /* 0x000fea000383ffff */
.L_x_4216:
        /* <DEDUP_REMOVED lines=14> */
.L_x_6141:


//--------------------- .text._ZN7cutlass13device_kernelIN5flash11enable_sm90INS1_16FlashAttnFwdSm90INS1_25CollectiveMainloopFwdSm90ILi2EN4cute5tupleIJNS5_1CILi1EEES8_S8_EEENS6_IJNS7_ILi128EEENS7_ILi96EEENS7_ILi64EEEEEELi256ENS_6half_tEfNS_4arch4Sm90ELb1ELb0ELb1ELb0ELb0ELb0ELb0ELb1ELb0ELb1ELb1ELb0EEENS1_21CollectiveEpilogueFwdINS6_IJSA_NS7_ILi256EEESB_EEES9_SE_SG_Li256ELb0ELb1ELb1ELb0EEENS1_19SingleTileSchedulerILb0ELb1ELb1ELi128EEEEEEEEEvNT_6ParamsE --------------------------
	.section	.text._ZN7cutlass13device_kernelIN5flash11enable_sm90INS1_16FlashAttnFwdSm90INS1_25CollectiveMainloopFwdSm90ILi2EN4cute5tupleIJNS5_1CILi1EEES8_S8_EEENS6_IJNS7_ILi128EEENS7_ILi96EEENS7_ILi64EEEEEELi256ENS_6half_tEfNS_4arch4Sm90ELb1ELb0ELb1ELb0ELb0ELb0ELb0ELb1ELb0ELb1ELb1ELb0EEENS1_21CollectiveEpilogueFwdINS6_IJSA_NS7_ILi256EEESB_EEES9_SE_SG_Li256ELb0ELb1ELb1ELb0EEENS1_19SingleTileSchedulerILb0ELb1ELb1ELi128EEEEEEEEEvNT_6ParamsE,"ax",@progbits
	.align	128
.text._ZN7cutlass13device_kernelIN5flash11enable_sm90INS1_16FlashAttnFwdSm90INS1_25CollectiveMainloopFwdSm90ILi2EN4cute5tupleIJNS5_1CILi1EEES8_S8_EEENS6_IJNS7_ILi128EEENS7_ILi96EEENS7_ILi64EEEEEELi256ENS_6half_tEfNS_4arch4Sm90ELb1ELb0ELb1ELb0ELb0ELb0ELb0ELb1ELb0ELb1ELb1ELb0EEENS1_21CollectiveEpilogueFwdINS6_IJSA_NS7_ILi256EEESB_EEES9_SE_SG_Li256ELb0ELb1ELb1ELb0EEENS1_19SingleTileSchedulerILb0ELb1ELb1ELi128EEEEEEEEEvNT_6ParamsE:
        .type           _ZN7cutlass13device_kernelIN5flash11enable_sm90INS1_16FlashAttnFwdSm90INS1_25CollectiveMainloopFwdSm90ILi2EN4cute5tupleIJNS5_1CILi1EEES8_S8_EEENS6_IJNS7_ILi128EEENS7_ILi96EEENS7_ILi64EEEEEELi256ENS_6half_tEfNS_4arch4Sm90ELb1ELb0ELb1ELb0ELb0ELb0ELb0ELb1ELb0ELb1ELb1ELb0EEENS1_21CollectiveEpilogueFwdINS6_IJSA_NS7_ILi256EEESB_EEES9_SE_SG_Li256ELb0ELb1ELb1ELb0EEENS1_19SingleTileSchedulerILb0ELb1ELb1ELi128EEEEEEEEEvNT_6ParamsE,@function
        .size           _ZN7cutlass13device_kernelIN5flash11enable_sm90INS1_16FlashAttnFwdSm90INS1_25CollectiveMainloopFwdSm90ILi2EN4cute5tupleIJNS5_1CILi1EEES8_S8_EEENS6_IJNS7_ILi128EEENS7_ILi96EEENS7_ILi64EEEEEELi256ENS_6half_tEfNS_4arch4Sm90ELb1ELb0ELb1ELb0ELb0ELb0ELb0ELb1ELb0ELb1ELb1ELb0EEENS1_21CollectiveEpilogueFwdINS6_IJSA_NS7_ILi256EEESB_EEES9_SE_SG_Li256ELb0ELb1ELb1ELb0EEENS1_19SingleTileSchedulerILb0ELb1ELb1ELi128EEEEEEEEEvNT_6ParamsE,(.L_x_6143 - _ZN7cutlass13device_kernelIN5flash11enable_sm90INS1_16FlashAttnFwdSm90INS1_25CollectiveMainloopFwdSm90ILi2EN4cute5tupleIJNS5_1CILi1EEES8_S8_EEENS6_IJNS7_ILi128EEENS7_ILi96EEENS7_ILi64EEEEEELi256ENS_6half_tEfNS_4arch4Sm90ELb1ELb0ELb1ELb0ELb0ELb0ELb0ELb1ELb0ELb1ELb1ELb0EEENS1_21CollectiveEpilogueFwdINS6_IJSA_NS7_ILi256EEESB_EEES9_SE_SG_Li256ELb0ELb1ELb1ELb0EEENS1_19SingleTileSchedulerILb0ELb1ELb1ELi128EEEEEEEEEvNT_6ParamsE)
        .other          _ZN7cutlass13device_kernelIN5flash11enable_sm90INS1_16FlashAttnFwdSm90INS1_25CollectiveMainloopFwdSm90ILi2EN4cute5tupleIJNS5_1CILi1EEES8_S8_EEENS6_IJNS7_ILi128EEENS7_ILi96EEENS7_ILi64EEEEEELi256ENS_6half_tEfNS_4arch4Sm90ELb1ELb0ELb1ELb0ELb0ELb0ELb0ELb1ELb0ELb1ELb1ELb0EEENS1_21CollectiveEpilogueFwdINS6_IJSA_NS7_ILi256EEESB_EEES9_SE_SG_Li256ELb0ELb1ELb1ELb0EEENS1_19SingleTileSchedulerILb0ELb1ELb1ELi128EEEEEEEEEvNT_6ParamsE,@"STO_CUDA_ENTRY STV_DEFAULT"
_ZN7cutlass13device_kernelIN5flash11enable_sm90INS1_16FlashAttnFwdSm90INS1_25CollectiveMainloopFwdSm90ILi2EN4cute5tupleIJNS5_1CILi1EEES8_S8_EEENS6_IJNS7_ILi128EEENS7_ILi96EEENS7_ILi64EEEEEELi256ENS_6half_tEfNS_4arch4Sm90ELb1ELb0ELb1ELb0ELb0ELb0ELb0ELb1ELb0ELb1ELb1ELb0EEENS1_21CollectiveEpilogueFwdINS6_IJSA_NS7_ILi256EEESB_EEES9_SE_SG_Li256ELb0ELb1ELb1ELb0EEENS1_19SingleTileSchedulerILb0ELb1ELb1ELi128EEEEEEEEEvNT_6ParamsE:
        /* <DEDUP_REMOVED lines=18> */
.L_x_4218:
[----:B------:R-:W-:Y:S05]  /*0120*/  BSYNC B0 ;  /* 0x0000000000007941 */ /* 0x000fea0003800000 */
.L_x_4217:
        /* <DEDUP_REMOVED lines=41> */
.L_x_4219:
        /* <DEDUP_REMOVED lines=22> */
.L_x_4220:
        /* <DEDUP_REMOVED lines=18> */
.L_x_4221:
        /* <DEDUP_REMOVED lines=22> */
.L_x_4222:
        /* <DEDUP_REMOVED lines=22> */
.L_x_4223:
        /* <DEDUP_REMOVED lines=8> */
.L_x_4226:
        /* <DEDUP_REMOVED lines=20> */
[----:B------:R-:W0:Y:S01]  /*0ac0*/  S2UR UR43, SR_CTAID.X ;  /* 0x00000000002b79c3 */ /* 0x000e220000002500 */
[----:B------:R-:W-:Y:S01]  /*0ad0*/  ULDC UR4, c[0x0][0x448] ;  /* 0x0001120000047ab9 */ /* 0x000fe20000000800 */
[----:B------:R-:W-:Y:S01]  /*0ae0*/  ULDC UR36, c[0x0][0x424] ;  /* 0x0001090000247ab9 */ /* 0x000fe20000000800 */
[----:B------:R-:W-:Y:S01]  /*0af0*/  UISETP.NE.AND UP1, UPT, UR4, 0x1, UPT ;  /* 0x000000010400788c */ /* 0x000fe2000bf25270 */
[----:B------:R-:W-:Y:S02]  /*0b00*/  ULDC UR40, c[0x0][0x2f0] ;  /* 0x0000bc0000287ab9 */ /* 0x000fe40000000800 */
[----:B------:R-:W-:Y:S01]  /*0b10*/  ULDC.64 UR4, c[0x0][0x418] ;  /* 0x0001060000047ab9 */ /* 0x000fe20000000a00 */
[----:B------:R-:W-:Y:S01]  /*0b20*/  ULDC UR7, c[0x0][0x288] ;  /* 0x0000a20000077ab9 */ /* 0x000fe20000000800 */
[----:B------:R-:W-:Y:S02]  /*0b30*/  UISETP.NE.U32.AND UP0, UPT, UR4, URZ, UPT ;  /* 0x0000003f0400728c */ /* 0x000fe4000bf05070 */
[----:B------:R-:W-:-:S02]  /*0b40*/  USHF.R.U32.HI UR10, URZ, 0x10, UR38 ;  /* 0x000000103f0a7899 */ /* 0x000fc40008011626 */
[----:B------:R-:W-:Y:S02]  /*0b50*/  UISETP.NE.AND.EX UP0, UPT, UR5, URZ, UPT, UP0 ;  /* 0x0000003f0500728c */ /* 0x000fe4000bf05300 */
[----:B------:R-:W-:Y:S01]  /*0b60*/  @UP1 ULDC UR4, c[0x0][0x44c] ;  /* 0x0001130000041ab9 */ /* 0x000fe20000000800 */
[----:B------:R-:W-:Y:S01]  /*0b70*/  @UP1 ULDC UR8, c[0x0][0x450] ;  /* 0x0001140000081ab9 */ /* 0x000fe20000000800 */
[----:B------:R-:W-:Y:S02]  /*0b80*/  USEL UR36, UR36, 0x1, UP0 ;  /* 0x0000000124247887 */ /* 0x000fe40008000000 */
[----:B------:R-:W-:Y:S02]  /*0b90*/  ULOP3.LUT UR38, UR38, 0xffff, URZ, 0xc0, !UPT ;  /* 0x0000ffff26267892 */ /* 0x000fe4000f8ec03f */
[----:B------:R-:W-:Y:S02]  /*0ba0*/  UIMAD UR40, UR36, UR40, URZ ;  /* 0x00000028242872a4 */ /* 0x000fe4000f8e023f */
[----:B0-----:R-:W-:-:S04]  /*0bb0*/  USHF.L.U32 UR43, UR43, 0x7, URZ ;  /* 0x000000072b2b7899 */ /* 0x001fc8000800063f */
[----:B------:R-:W-:-:S04]  /*0bc0*/  UIADD3 UR6, UR43, 0x7f, URZ ;  /* 0x0000007f2b067890 */ /* 0x000fc8000fffe03f */
[----:B------:R-:W-:Y:S02]  /*0bd0*/  UIMAD.WIDE.U32 UR4, UR6, UR4, URZ ;  /* 0x00000004060472a5 */ /* 0x000fe4000f8e003f */
[----:B------:R-:W-:Y:S02]  /*0be0*/  UIADD3 UR4, UR40, 0x5f, URZ ;  /* 0x0000005f28047890 */ /* 0x000fe4000fffe03f */
[----:B------:R-:W-:Y:S02]  /*0bf0*/  @UP1 USHF.R.U32.HI UR6, URZ, UR8, UR5 ;  /* 0x000000083f061299 */ /* 0x000fe40008011605 */
[----:B------:R-:W-:-:S04]  /*0c00*/  UIADD3 UR5, UR40, 0x60, -UR7 ;  /* 0x0000006028057890 */ /* 0x000fc8000fffe807 */
[----:B------:R-:W-:Y:S02]  /*0c10*/  UIADD3 UR6, UR5, UR6, URZ ;  /* 0x0000000605067290 */ /* 0x000fe4000fffe03f */
[----:B------:R-:W-:Y:S02]  /*0c20*/  UIMAD.WIDE UR4, UR4, 0x2aaaaaab, URZ ;  /* 0x2aaaaaab040478a5 */ /* 0x000fe4000f8e023f */
[----:B------:R-:W-:Y:S02]  /*0c30*/  UIMAD.WIDE UR6, UR6, 0x2aaaaaab, URZ ;  /* 0x2aaaaaab060678a5 */ /* 0x000fe4000f8e023f */
[----:B------:R-:W-:Y:S02]  /*0c40*/  USHF.R.U32.HI UR4, URZ, 0x1f, UR5 ;  /* 0x0000001f3f047899 */ /* 0x000fe40008011605 */
[----:B------:R-:W-:Y:S02]  /*0c50*/  USHF.R.U32.HI UR6, URZ, 0x1f, UR7 ;  /* 0x0000001f3f067899 */ /* 0x000fe40008011607 */
[----:B------:R-:W-:-:S02]  /*0c60*/  ULEA.HI.SX32 UR4, UR5, UR4, 0x1c ;  /* 0x0000000405047291 */ /* 0x000fc4000f8fe23f */
[----:B------:R-:W-:-:S04]  /*0c70*/  ULEA.HI.SX32 UR6, UR7, UR6, 0x1c ;  /* 0x0000000607067291 */ /* 0x000fc8000f8fe23f */
[----:B------:R-:W-:-:S04]  /*0c80*/  UISETP.LT.AND UP0, UPT, UR4, UR6, UPT ;  /* 0x000000060400728c */ /* 0x000fc8000bf01270 */
[----:B------:R-:W-:Y:S02]  /*0c90*/  USEL UR9, UR4, UR6, UP0 ;  /* 0x0000000604097287 */ /* 0x000fe40008000000 */
[----:B------:R-:W-:Y:S02]  /*0ca0*/  UISETP.NE.AND UP0, UPT, UR10, URZ, UPT ;  /* 0x0000003f0a00728c */ /* 0x000fe4000bf05270 */
[----:B------:R-:W-:Y:S01]  /*0cb0*/  UISETP.GE.AND UP1, UPT, UR9, 0x1, UPT ;  /* 0x000000010900788c */ /* 0x000fe2000bf26270 */
[----:B------:R-:W-:-:S05]  /*0cc0*/  UMOV UR4, URZ ;  /* 0x0000003f00047c82 */ /* 0x000fca0008000000 */
[----:B------:R-:W-:-:S03]  /*0cd0*/  PLOP3.LUT P0, PT, PT, PT, UP1, 0x80, 0x0 ;  /* 0x000000000000781c */ /* 0x000fc60003f0f018 */
[----:B------:R-:W-:-:S10]  /*0ce0*/  @!UP0 ULDC UR10, c[0x0][0x9f0] ;  /* 0x00027c00000a8ab9 */ /* 0x000fd40000000800 */
[----:B------:R-:W-:Y:S05]  /*0cf0*/  @!P0 BRA `(.L_x_4228) ;  /* 0x0000000000848947 */ /* 0x000fea0003800000 */
[----:B------:R-:W-:Y:S01]  /*0d00*/  IMAD.U32 R4, RZ, RZ, UR10 ;  /* 0x0000000aff047e24 */ /* 0x000fe2000f8e00ff */
[----:B------:R-:W-:Y:S01]  /*0d10*/  UIADD3 UR6, UR10, -0x1, UR9 ;  /* 0xffffffff0a067890 */ /* 0x000fe2000fffe009 */
[----:B------:R-:W-:-:S03]  /*0d20*/  UMOV UR4, URZ ;  /* 0x0000003f00047c82 */ /* 0x000fc60008000000 */
[-C--:B------:R-:W-:Y:S02]  /*0d30*/  IABS R0, R4.reuse ;  /* 0x0000000400007213 */ /* 0x080fe40000000000 */
[----:B------:R-:W-:Y:S01]  /*0d40*/  MOV R5, UR6 ;  /* 0x0000000600057c02 */ /* 0x000fe20008000f00 */
[----:B------:R-:W-:Y:S01]  /*0d50*/  ULOP3.LUT UR6, UR6, UR10, URZ, 0x3c, !UPT ;  /* 0x0000000a06067292 */ /* 0x000fe2000f8e3c3f */
[----:B------:R-:W-:Y:S02]  /*0d60*/  R2UR UR11, R0 ;  /* 0x00000000000b72ca */ /* 0x000fe400000e0000 */
[----:B------:R-:W-:Y:S02]  /*0d70*/  IABS R5, R5 ;  /* 0x0000000500057213 */ /* 0x000fe40000000000 */
[----:B------:R-:W-:-:S03]  /*0d80*/  IABS R6, R4 ;  /* 0x0000000400067213 */ /* 0x000fc60000000000 */
        /* <DEDUP_REMOVED lines=24> */
.L_x_4228:
[----:B------:R-:W-:Y:S01]  /*0f10*/  UIMAD UR38, UR38, UR4, URZ ;  /* 0x00000004262672a4 */ /* 0x000fe2000f8e023f */
[----:B------:R-:W-:Y:S01]  /*0f20*/  IMAD.U32 R0, RZ, RZ, UR9 ;  /* 0x00000009ff007e24 */ /* 0x000fe2000f8e00ff */
[----:B------:R-:W-:Y:S01]  /*0f30*/  MOV R3, UR4 ;  /* 0x0000000400037c02 */ /* 0x000fe20008000f00 */
[----:B------:R-:W0:Y:S01]  /*0f40*/  S2R R4, SR_TID.X ;  /* 0x0000000000047919 */ /* 0x000e220000002100 */
[----:B------:R-:W-:Y:S02]  /*0f50*/  PLOP3.LUT P0, PT, PT, PT, PT, 0x80, 0x0 ;  /* 0x000000000000781c */ /* 0x000fe40003f0f070 */
[----:B------:R-:W-:Y:S02]  /*0f60*/  CS2R R150, SRZ ;  /* 0x0000000000967805 */ /* 0x000fe4000001ff00 */
[----:B------:R-:W-:Y:S01]  /*0f70*/  VIADDMNMX R0, R3, UR38, R0, PT ;  /* 0x0000002603007c46 */ /* 0x000fe2000b800100 */
[----:B------:R-:W-:Y:S01]  /*0f80*/  IMAD.MOV.U32 R3, RZ, RZ, RZ ;  /* 0x000000ffff037224 */ /* 0x000fe200078e00ff */
[----:B------:R-:W-:-:S02]  /*0f90*/  CS2R R148, SRZ ;  /* 0x0000000000947805 */ /* 0x000fc4000001ff00 */
[----:B------:R-:W-:Y:S02]  /*0fa0*/  CS2R R146, SRZ ;  /* 0x0000000000927805 */ /* 0x000fe4000001ff00 */
[----:B------:R-:W-:Y:S02]  /*0fb0*/  R2UR UR41, R0 ;  /* 0x00000000002972ca */ /* 0x000fe400000e0000 */
        /* <DEDUP_REMOVED lines=11> */
[----:B------:R-:W-:Y:S01]  /*1070*/  CS2R R122, SRZ ;  /* 0x00000000007a7805 */ /* 0x000fe2000001ff00 */
[----:B------:R-:W-:Y:S01]  /*1080*/  UISETP.GT.AND UP0, UPT, UR41, UR38, UPT ;  /* 0x000000262900728c */ /* 0x000fe2000bf04270 */
[----:B------:R-:W-:Y:S02]  /*1090*/  CS2R R120, SRZ ;  /* 0x0000000000787805 */ /* 0x000fe4000001ff00 */
[----:B------:R-:W-:Y:S02]  /*10a0*/  CS2R R118, SRZ ;  /* 0x0000000000767805 */ /* 0x000fe4000001ff00 */
[----:B------:R-:W-:Y:S02]  /*10b0*/  CS2R R116, SRZ ;  /* 0x0000000000747805 */ /* 0x000fe4000001ff00 */
[----:B------:R-:W-:-:S02]  /*10c0*/  CS2R R114, SRZ ;  /* 0x0000000000727805 */ /* 0x000fc4000001ff00 */
[----:B------:R-:W-:Y:S02]  /*10d0*/  CS2R R112, SRZ ;  /* 0x0000000000707805 */ /* 0x000fe4000001ff00 */
[----:B------:R-:W-:Y:S02]  /*10e0*/  PLOP3.LUT P1, PT, PT, PT, UP0, 0x80, 0x0 ;  /* 0x000000000000781c */ /* 0x000fe40003f2f008 */
[----:B------:R-:W-:Y:S02]  /*10f0*/  CS2R R110, SRZ ;  /* 0x00000000006e7805 */ /* 0x000fe4000001ff00 */
[----:B------:R-:W-:Y:S02]  /*1100*/  CS2R R108, SRZ ;  /* 0x00000000006c7805 */ /* 0x000fe4000001ff00 */
[----:B------:R-:W-:Y:S02]  /*1110*/  CS2R R106, SRZ ;  /* 0x00000000006a7805 */ /* 0x000fe4000001ff00 */
[----:B------:R-:W-:-:S02]  /*1120*/  CS2R R104, SRZ ;  /* 0x0000000000687805 */ /* 0x000fc4000001ff00 */
[----:B------:R-:W-:Y:S01]  /*1130*/  CS2R R102, SRZ ;  /* 0x0000000000667805 */ /* 0x000fe2000001ff00 */
[----:B0-----:R-:W-:Y:S01]  /*1140*/  VIADD R16, R4, 0xffffff80 ;  /* 0xffffff8004107836 */ /* 0x001fe20000000000 */
[----:B------:R-:W-:Y:S01]  /*1150*/  CS2R R100, SRZ ;  /* 0x0000000000647805 */ /* 0x000fe2000001ff00 */
[----:B------:R-:W-:Y:S01]  /*1160*/  IMAD.MOV.U32 R4, RZ, RZ, RZ ;  /* 0x000000ffff047224 */ /* 0x000fe200078e00ff */
        /* <DEDUP_REMOVED lines=60> */
[----:B------:R-:W-:Y:S01]  /*1530*/  MOV R4, UR4 ;  /* 0x0000000400047c02 */ /* 0x000fe20008000f00 */
[----:B------:R0:W1:Y:S01]  /*1540*/  LDC.64 R14, c[0x4][R0] ;  /* 0x01000000000e7b82 */ /* 0x0000620000000a00 */
[----:B------:R-:W-:Y:S01]  /*1550*/  IMAD.U32 R5, RZ, RZ, UR5 ;  /* 0x00000005ff057e24 */ /* 0x000fe2000f8e00ff */
[----:B------:R-:W-:Y:S01]  /*1560*/  ULDC.64 UR4, c[0x4][0xa0] ;  /* 0x0100280000047ab9 */ /* 0x000fe20000000a00 */
[----:B------:R-:W-:Y:S01]  /*1570*/  MOV R10, UR6 ;  /* 0x00000006000a7c02 */ /* 0x000fe20008000f00 */
[----:B------:R-:W-:Y:S01]  /*1580*/  IMAD.U32 R6, RZ, RZ, UR4 ;  /* 0x00000004ff067e24 */ /* 0x000fe2000f8e00ff */
[----:B------:R-:W-:Y:S01]  /*1590*/  MOV R13, RZ ;  /* 0x000000ff000d7202 */ /* 0x000fe20000000f00 */
[----:B------:R-:W-:-:S02]  /*15a0*/  IMAD.U32 R7, RZ, RZ, UR5 ;  /* 0x00000005ff077e24 */ /* 0x000fc4000f8e00ff */
[----:B------:R-:W-:Y:S02]  /*15b0*/  IMAD.U32 R11, RZ, RZ, UR7 ;  /* 0x00000007ff0b7e24 */ /* 0x000fe4000f8e00ff */
[----:B------:R-:W-:Y:S02]  /*15c0*/  IMAD.MOV.U32 R8, RZ, RZ, 0x70 ;  /* 0x00000070ff087424 */ /* 0x000fe400078e00ff */
[----:B0-----:R-:W-:-:S07]  /*15d0*/  IMAD.MOV.U32 R12, RZ, RZ, 0x1 ;  /* 0x00000001ff0c7424 */ /* 0x001fce00078e00ff */
[----:B------:R-:W-:-:S07]  /*15e0*/  LEPC R20, `(.L_x_4230) ;  /* 0x000000001014794e */ /* 0x000fce0000000000 */
[----:B-1----:R-:W-:Y:S05]  /*15f0*/  CALL.ABS.NOINC R14 ;  /* 0x000000000e007343 */ /* 0x002fea0003c00000 */
.L_x_4230:
[----:B------:R-:W-:Y:S01]  /*1600*/  SHF.L.U32 R7, RZ, 0x1f, RZ ;  /* 0x0000001fff077819 */ /* 0x000fe200000006ff */
[----:B------:R-:W-:-:S03]  /*1610*/  VIADD R0, R2, 0x8 ;  /* 0x0000000802007836 */ /* 0x000fc60000000000 */
[----:B------:R-:W0:Y:S02]  /*1620*/  SYNCS.PHASECHK.TRANS64.TRYWAIT P0, [UR39+0x22800], R7 ;  /* 0x02280007ff0075a7 */ /* 0x000e240008000167 */
[----:B0-----:R-:W-:Y:S05]  /*1630*/  @!P0 BRA `(.L_x_4231) ;  /* 0x000000dc00648947 */ /* 0x001fea0003800000 */
.L_x_4347:
[----:B------:R-:W-:Y:S05]  /*1640*/  WARPSYNC.ALL ;  /* 0x0000000000007948 */ /* 0x000fea0003800000 */
[----:B------:R-:W-:Y:S01]  /*1650*/  ULOP3.LUT UR4, UR42, 0x1, URZ, 0xfc, !UPT ;  /* 0x000000012a047892 */ /* 0x000fe2000f8efc3f */
[----:B------:R1:W-:Y:S03]  /*1660*/  BAR.SYNC.DEFER_BLOCKING R0, 0x100 ;  /* 0x000400000000751d */ /* 0x0003e60000010000 */
[----:B------:R-:W-:-:S06]  /*1670*/  UISETP.NE.AND UP0, UPT, UR4, 0x3, UPT ;  /* 0x000000030400788c */ /* 0x000fcc000bf05270 */
[----:B------:R-:W-:-:S13]  /*1680*/  PLOP3.LUT P0, PT, PT, PT, UP0, 0x80, 0x0 ;  /* 0x000000000000781c */ /* 0x000fda0003f0f008 */
[----:B-1----:R-:W-:Y:S05]  /*1690*/  @!P0 BRA `(.L_x_4232) ;  /* 0x0000000000048947 */ /* 0x002fea0003800000 */
[----:B------:R-:W-:Y:S01]  /*16a0*/  BPT.TRAP 0x1 ;  /* 0x000000040000795c */ /* 0x000fe20000300000 */
.L_x_4232:
[----:B------:R1:W2:Y:S01]  /*16b0*/  SYNCS.PHASECHK.TRANS64.TRYWAIT P1, [UR39+0x22830], R7 ;  /* 0x02283007ff0075a7 */ /* 0x0002a20008020167 */
[----:B------:R-:W-:Y:S05]  /*16c0*/  @!P0 BRA `(.L_x_4233) ;  /* 0x0000000000048947 */ /* 0x000fea0003800000 */
[----:B------:R-:W-:Y:S01]  /*16d0*/  BPT.TRAP 0x1 ;  /* 0x000000040000795c */ /* 0x000fe20000300000 */
.L_x_4233:
[----:B--2---:R-:W-:Y:S05]  /*16e0*/  @P1 BRA `(.L_x_4234) ;  /* 0x0000000000081947 */ /* 0x004fea0003800000 */
[----:B------:R-:W2:Y:S02]  /*16f0*/  SYNCS.PHASECHK.TRANS64.TRYWAIT P1, [UR39+0x22830], R7 ;  /* 0x02283007ff0075a7 */ /* 0x000ea40008020167 */
[----:B--2---:R-:W-:Y:S05]  /*1700*/  @!P1 BRA `(.L_x_4235) ;  /* 0x000000dc00489947 */ /* 0x004fea0003800000 */
.L_x_4234:
[----:B------:R-:W-:Y:S01]  /*1710*/  UIADD3 UR4, UR39, 0x1c400, URZ ;  /* 0x0001c40027047890 */ /* 0x000fe2000fffe03f */
[----:B------:R-:W-:Y:S01]  /*1720*/  WARPGROUP.ARRIVE ;  /* 0x00000000000079c5 */ /* 0x000fe20000000000 */
[----:B------:R-:W-:Y:S01]  /*1730*/  ULOP3.LUT UR8, UR46, 0x10000, URZ, 0xfc, !UPT ;  /* 0x000100002e087892 */ /* 0x000fe2000f8efc3f */
[----:B------:R-:W-:Y:S01]  /*1740*/  LOP3.LUT R5, R18, 0xffffff80, RZ, 0xc0, !PT ;  /* 0xffffff8012057812 */ /* 0x000fe200078ec0ff */
[----:B------:R-:W-:Y:S01]  /*1750*/  USHF.R.U32.HI UR4, URZ, 0x4, UR4 ;  /* 0x000000043f047899 */ /* 0x000fe20008011604 */
[----:B------:R-:W-:Y:S01]  /*1760*/  LEA.HI R17, R17, R16, RZ, 0x2 ;  /* 0x0000001011117211 */ /* 0x000fe200078f10ff */
[----:B------:R-:W-:Y:S01]  /*1770*/  UMOV UR9, 0x40000040 ;  /* 0x4000004000097882 */ /* 0x000fe20000000000 */
[----:B------:R-:W-:Y:S01]  /*1780*/  UMOV UR7, 0x40000040 ;  /* 0x4000004000077882 */ /* 0x000fe20000000000 */
[----:B------:R-:W-:Y:S01]  /*1790*/  ULOP3.LUT UR4, UR4, 0x3fff, URZ, 0xc0, !UPT ;  /* 0x00003fff04047892 */ /* 0x000fe2000f8ec03f */
[C---:B------:R-:W-:Y:S01]  /*17a0*/  IMAD.IADD R6, R16.reuse, 0x1, -R5 ;  /* 0x0000000110067824 */ /* 0x040fe200078e0a05 */
[----:B------:R-:W-:Y:S01]  /*17b0*/  UMOV UR5, UR9 ;  /* 0x0000000900057c82 */ /* 0x000fe20008000000 */
[----:B------:R-:W-:Y:S01]  /*17c0*/  UIADD3 UR12, UR8, 0x2, URZ ;  /* 0x00000002080c7890 */ /* 0x000fe2000fffe03f */
[----:B------:R-:W-:Y:S01]  /*17d0*/  LOP3.LUT R17, R17, 0xfffffffc, RZ, 0xc0, !PT ;  /* 0xfffffffc11117812 */ /* 0x000fe200078ec0ff */
[----:B------:R-:W-:Y:S01]  /*17e0*/  ULOP3.LUT UR6, UR4, 0x10000, URZ, 0xfc, !UPT ;  /* 0x0001000004067892 */ /* 0x000fe2000f8efc3f */
[----:B------:R-:W-:Y:S01]  /*17f0*/  SHF.R.S32.HI R5, RZ, 0x1f, R6 ;  /* 0x0000001fff057819 */ /* 0x000fe20000011406 */
[----:B------:R-:W-:Y:S01]  /*1800*/  UMOV UR13, 0x40000040 ;  /* 0x40000040000d7882 */ /* 0x000fe20000000000 */
[----:B------:R-:W-:Y:S01]  /*1810*/  UMOV UR4, UR8 ;  /* 0x0000000800047c82 */ /* 0x000fe20008000000 */
[----:B------:R-:W-:Y:S01]  /*1820*/  UIADD3 UR14, UR6, 0x2, URZ ;  /* 0x00000002060e7890 */ /* 0x000fe2000fffe03f */
[----:B------:R-:W-:Y:S01]  /*1830*/  LEA.HI R12, R19, R19, RZ, 0x1 ;  /* 0x00000013130c7211 */ /* 0x000fe200078f08ff */
[----:B------:R-:W-:Y:S01]  /*1840*/  UMOV UR15, 0x40000040 ;  /* 0x40000040000f7882 */ /* 0x000fe20000000000 */
[----:B------:R-:W-:Y:S01]  /*1850*/  UIADD3 UR16, UR8, 0x4, URZ ;  /* 0x0000000408107890 */ /* 0x000fe2000fffe03f */
[CC--:B------:R-:W-:Y:S01]  /*1860*/  LEA.HI R8, R5.reuse, R6.reuse, RZ, 0x2 ;  /* 0x0000000605087211 */ /* 0x0c0fe200078f10ff */
[----:B------:R-:W-:Y:S01]  /*1870*/  HGMMA.64x96x16.F32 R24, gdesc[UR4], RZ, !UPT, gsb0 ;  /* 0x01600000041879f0 */ /* 0x000fe2000c0008ff */
[----:B------:R-:W-:Y:S01]  /*1880*/  UIADD3 UR18, UR6, 0x4, URZ ;  /* 0x0000000406127890 */ /* 0x000fe2000fffe03f */
[----:B------:R-:W-:Y:S01]  /*1890*/  IMAD.IADD R17, R16, 0x1, -R17 ;  /* 0x0000000110117824 */ /* 0x000fe200078e0a11 */
[----:B------:R-:W-:Y:S01]  /*18a0*/  UMOV UR17, 0x40000040 ;  /* 0x4000004000117882 */ /* 0x000fe20000000000 */
[----:B------:R-:W-:Y:S01]  /*18b0*/  UMOV UR19, 0x40000040 ;  /* 0x4000004000137882 */ /* 0x000fe20000000000 */
[----:B------:R-:W-:Y:S01]  /*18c0*/  UIADD3 UR20, UR8, 0x6, URZ ;  /* 0x0000000608147890 */ /* 0x000fe2000fffe03f */
[----:B------:R-:W-:Y:S01]  /*18d0*/  LOP3.LUT R16, R12, 0x3fffffe, RZ, 0xc0, !PT ;  /* 0x03fffffe0c107812 */ /* 0x000fe200078ec0ff */
[----:B------:R-:W-:Y:S01]  /*18e0*/  UIADD3 UR22, UR6, 0x6, URZ ;  /* 0x0000000606167890 */ /* 0x000fe2000fffe03f */
[----:B------:R-:W-:Y:S01]  /*18f0*/  LEA.HI R12, R5, R6, RZ, 0x5 ;  /* 0x00000006050c7211 */ /* 0x000fe200078f28ff */
[----:B------:R-:W-:Y:S01]  /*1900*/  UMOV UR21, 0x40000040 ;  /* 0x4000004000157882 */ /* 0x000fe20000000000 */
[----:B------:R-:W-:Y:S01]  /*1910*/  UMOV UR23, 0x40000040 ;  /* 0x4000004000177882 */ /* 0x000fe20000000000 */
[--C-:B------:R-:W-:Y:S01]  /*1920*/  SHF.R.S32.HI R5, RZ, 0x2, R8.reuse ;  /* 0x00000002ff057819 */ /* 0x100fe20000011408 */
[----:B------:R-:W-:Y:S01]  /*1930*/  ULDC UR4, c[0x0][0x448] ;  /* 0x0001120000047ab9 */ /* 0x000fe20000000800 */
[----:B------:R-:W-:Y:S01]  /*1940*/  SHF.R.S32.HI R14, RZ, 0x1f, R8 ;  /* 0x0000001fff0e7819 */ /* 0x000fe20000011408 */
[----:B------:R-:W-:Y:S01]  /*1950*/  UISETP.NE.AND UP0, UPT, UR4, 0x1, UPT ;  /* 0x000000010400788c */ /* 0x000fe2000bf05270 */
[----:B------:R-:W-:Y:S01]  /*1960*/  SHF.R.S32.HI R12, RZ, 0x5, R12 ;  /* 0x00000005ff0c7819 */ /* 0x000fe2000001140c */
[----:B------:R-:W-:Y:S01]  /*1970*/  ULDC UR5, c[0x0][0x9d8] ;  /* 0x0002760000057ab9 */ /* 0x000fe20000000800 */
[----:B------:R-:W-:Y:S01]  /*1980*/  LEA.HI R14, R14, R5, RZ, 0x3 ;  /* 0x000000050e0e7211 */ /* 0x000fe200078f18ff */
[----:B------:R-:W-:Y:S01]  /*1990*/  ULDC UR11, c[0x0][0x288] ;  /* 0x0000a200000b7ab9 */ /* 0x000fe20000000800 */
[----:B------:R-:W-:Y:S01]  /*19a0*/  LEA R12, R12, UR43, 0x4 ;  /* 0x0000002b0c0c7c11 */ /* 0x000fe2000f8e20ff */
[----:B------:R-:W-:Y:S01]  /*19b0*/  ULDC UR7, c[0x0][0x988] ;  /* 0x0002620000077ab9 */ /* 0x000fe20000000800 */
[----:B------:R-:W-:Y:S01]  /*19c0*/  LOP3.LUT R14, R14, 0xfffffff8, RZ, 0xc0, !PT ;  /* 0xfffffff80e0e7812 */ /* 0x000fe200078ec0ff */
[----:B------:R-:W2:Y:S01]  /*19d0*/  S2R R75, SR_TID.X ;  /* 0x00000000004b7919 */ /* 0x000ea20000002100 */
[----:B------:R-:W-:-:S02]  /*19e0*/  LEA.HI R13, R17, R17, RZ, 0x1 ;  /* 0x00000011110d7211 */ /* 0x000fc400078f08ff */
[----:B------:R-:W-:Y:S01]  /*19f0*/  IADD3 R15, R12, R5, -R14 ;  /* 0x000000050c0f7210 */ /* 0x000fe20007ffe80e */
[----:B------:R-:W-:Y:S01]  /*1a00*/  @UP0 ULDC UR4, c[0x0][0x44c] ;  /* 0x0001130000040ab9 */ /* 0x000fe20000000800 */
[----:B------:R-:W-:Y:S02]  /*1a10*/  IADD3 R16, R19, -R16, RZ ;  /* 0x8000001013107210 */ /* 0x000fe40007ffe0ff */
[----:B------:R-:W-:Y:S02]  /*1a20*/  LOP3.LUT R12, R13, 0x1ffffffe, RZ, 0xc0, !PT ;  /* 0x1ffffffe0d0c7812 */ /* 0x000fe400078ec0ff */
[----:B------:R-:W-:Y:S01]  /*1a30*/  PLOP3.LUT P1, PT, PT, PT, UP0, 0x80, 0x0 ;  /* 0x000000000000781c */ /* 0x000fe20003f2f008 */
[----:B------:R-:W-:Y:S02]  /*1a40*/  IMAD R16, R16, 0x40, R15 ;  /* 0x0000004010107824 */ /* 0x000fe400078e020f */
[----:B------:R-:W-:-:S04]  /*1a50*/  IMAD.IADD R5, R17, 0x1, -R12 ;  /* 0x0000000111057824 */ /* 0x000fc800078e0a0c */
[----:B------:R-:W-:-:S05]  /*1a60*/  IMAD R5, R5, 0x8, R16 ;  /* 0x0000000805057824 */ /* 0x000fca00078e0210 */
[----:B------:R-:W-:Y:S01]  /*1a70*/  MOV R12, R5 ;  /* 0x00000005000c7202 */ /* 0x000fe20000000f00 */
[----:B------:R-:W-:Y:S01]  /*1a80*/  @P1 IMAD.HI.U32 R13, R5, UR4, RZ ;  /* 0x00000004050d1c27 */ /* 0x000fe2000f8e00ff */
[----:B------:R-:W-:-:S04]  /*1a90*/  @UP0 ULDC UR4, c[0x0][0x450] ;  /* 0x0001140000040ab9 */ /* 0x000fc80000000800 */
[----:B------:R-:W-:Y:S01]  /*1aa0*/  @P1 SHF.R.U32.HI R12, RZ, UR4, R13 ;  /* 0x00000004ff0c1c19 */ /* 0x000fe2000801160d */
[----:B------:R-:W-:Y:S01]  /*1ab0*/  UIMAD UR4, UR41, -0x60, UR40 ;  /* 0xffffffa0290478a4 */ /* 0x000fe2000f8e0228 */
[----:B------:R-:W-:-:S03]  /*1ac0*/  LOP3.LUT R13, R8, 0x7ffffffc, RZ, 0xc0, !PT ;  /* 0x7ffffffc080d7812 */ /* 0x000fc600078ec0ff */
[----:B------:R-:W3:Y:S01]  /*1ad0*/  SHFL.IDX PT, R14, R12, 0x1, 0x1c1f ;  /* 0x003c1f000c0e7f89 */ /* 0x000ee200000e0000 */
[----:B------:R-:W-:Y:S01]  /*1ae0*/  UIADD3 UR4, UR4, 0x60, URZ ;  /* 0x0000006004047890 */ /* 0x000fe2000fffe03f */
[----:B------:R-:W-:Y:S01]  /*1af0*/  IMAD.IADD R6, R6, 0x1, -R13 ;  /* 0x0000000106067824 */ /* 0x000fe200078e0a0d */
[----:B--2---:R-:W-:Y:S01]  /*1b00*/  LOP3.LUT R75, R75, 0x7f, RZ, 0xc0, !PT ;  /* 0x0000007f4b4b7812 */ /* 0x004fe200078ec0ff */
[----:B------:R-:W2:Y:S03]  /*1b10*/  SHFL.IDX PT, R12, R12, RZ, 0x1c1f ;  /* 0x001c1fff0c0c7589 */ /* 0x000ea600000e0000 */
[----:B------:R-:W-:-:S04]  /*1b20*/  IMAD.U32 R13, RZ, RZ, UR4 ;  /* 0x00000004ff0d7e24 */ /* 0x000fc8000f8e00ff */
[----:B------:R-:W-:Y:S02]  /*1b30*/  IMAD R8, R6, -0x2, R13 ;  /* 0xfffffffe06087824 */ /* 0x000fe400078e020d */
[----:B------:R-:W-:-:S05]  /*1b40*/  IMAD.U32 R13, RZ, RZ, UR11 ;  /* 0x0000000bff0d7e24 */ /* 0x000fca000f8e00ff */
[----:B------:R-:W-:-:S04]  /*1b50*/  IADD3 R13, R8, 0x1, -R13 ;  /* 0x00000001080d7810 */ /* 0x000fc80007ffe80d */
[----:B---3--:R-:W-:-:S04]  /*1b60*/  VIADDMNMX R14, R14, R13, R8, PT ;  /* 0x0000000d0e0e7246 */ /* 0x008fc80003800108 */
[C---:B------:R-:W-:Y:S02]  /*1b70*/  ISETP.GT.AND P2, PT, R14.reuse, RZ, PT ;  /* 0x000000ff0e00720c */ /* 0x040fe40003f44270 */
[C---:B------:R-:W-:Y:S02]  /*1b80*/  ISETP.GT.AND P3, PT, R14.reuse, 0x1, PT ;  /* 0x000000010e00780c */ /* 0x040fe40003f64270 */
[----:B------:R-:W-:Y:S02]  /*1b90*/  ISETP.GT.AND P4, PT, R14, 0x8, PT ;  /* 0x000000080e00780c */ /* 0x000fe40003f84270 */
[----:B--2---:R-:W-:-:S04]  /*1ba0*/  VIADDMNMX R12, R12, R13, R8, PT ;  /* 0x0000000d0c0c7246 */ /* 0x004fc80003800108 */
[----:B------:R-:W-:Y:S01]  /*1bb0*/  ISETP.GT.AND P5, PT, R12, 0x8, PT ;  /* 0x000000080c00780c */ /* 0x000fe20003fa4270 */
        /* <DEDUP_REMOVED lines=33> */
[----:B--2---:R-:W-:Y:S01]  /*1dd0*/  FSEL R18, R26, -INF , P2 ;  /* 0xff8000001a127808 */ /* 0x004fe20001000000 */
[----:B------:R-:W-:Y:S01]  /*1de0*/  FMUL.FTZ R55, R55, UR5 ;  /* 0x0000000537377c20 */ /* 0x000fe20008410000 */
[----:B------:R-:W-:Y:S01]  /*1df0*/  ISETP.GT.AND P2, PT, R14, 0x9, PT ;  /* 0x000000090e00780c */ /* 0x000fe20003f44270 */
[----:B------:R-:W-:Y:S01]  /*1e00*/  FMUL.FTZ R10, R37, UR5 ;  /* 0x00000005250a7c20 */ /* 0x000fe20008410000 */
[----:B------:R-:W-:Y:S01]  /*1e10*/  FMUL.FTZ R58, R58, UR5 ;  /* 0x000000053a3a7c20 */ /* 0x000fe20008410000 */
[----:B------:R-:W-:Y:S01]  /*1e20*/  FMUL.FTZ R59, R59, UR5 ;  /* 0x000000053b3b7c20 */ /* 0x000fe20008410000 */
[----:B------:R-:W-:Y:S01]  /*1e30*/  FMUL.FTZ R9, R40, UR5 ;  /* 0x0000000528097c20 */ /* 0x000fe20008410000 */
[----:B------:R-:W2:Y:S01]  /*1e40*/  MUFU.TANH R21, R31 ;  /* 0x0000001f00157308 */ /* 0x000ea20000002400 */
[----:B---3--:R-:W-:Y:S01]  /*1e50*/  FSEL R19, R27, -INF , P3 ;  /* 0xff8000001b137808 */ /* 0x008fe20001800000 */
[----:B------:R-:W-:Y:S01]  /*1e60*/  FMUL.FTZ R62, R62, UR5 ;  /* 0x000000053e3e7c20 */ /* 0x000fe20008410000 */
[----:B------:R-:W-:Y:S01]  /*1e70*/  ISETP.GT.AND P3, PT, R14, 0x10, PT ;  /* 0x000000100e00780c */ /* 0x000fe20003f64270 */
[----:B0-----:R-:W-:Y:S01]  /*1e80*/  FMUL.FTZ R4, R41, UR5 ;  /* 0x0000000529047c20 */ /* 0x001fe20008410000 */
[----:B------:R-:W-:Y:S01]  /*1e90*/  FMNMX.FTZ R15, R18, R19, !PT ;  /* 0x00000013120f7209 */ /* 0x000fe20007810000 */
[----:B------:R-:W-:Y:S01]  /*1ea0*/  FMUL.FTZ R63, R63, UR5 ;  /* 0x000000053f3f7c20 */ /* 0x000fe20008410000 */
[----:B------:R-:W-:Y:S01]  /*1eb0*/  FMUL.FTZ R66, R66, UR5 ;  /* 0x0000000542427c20 */ /* 0x000fe20008410000 */
[----:B------:R-:W0:Y:S01]  /*1ec0*/  MUFU.TANH R22, R34 ;  /* 0x0000002200167308 */ /* 0x000e220000002400 */
[----:B----4-:R-:W-:Y:S01]  /*1ed0*/  FSEL R20, R20, -INF , P4 ;  /* 0xff80000014147808 */ /* 0x010fe20002000000 */
[----:B------:R-:W-:Y:S01]  /*1ee0*/  FMUL.FTZ R67, R67, UR5 ;  /* 0x0000000543437c20 */ /* 0x000fe20008410000 */
[----:B------:R-:W-:Y:S01]  /*1ef0*/  FMUL.FTZ R3, R44, UR5 ;  /* 0x000000052c037c20 */ /* 0x000fe20008410000 */
[----:B------:R-:W-:Y:S01]  /*1f00*/  FMUL.FTZ R70, R70, UR5 ;  /* 0x0000000546467c20 */ /* 0x000fe20008410000 */
[----:B------:R-:W-:Y:S01]  /*1f10*/  FMNMX.FTZ R16, R20, R15, !PT ;  /* 0x0000000f14107209 */ /* 0x000fe20007810000 */
[----:B------:R-:W-:Y:S01]  /*1f20*/  FMUL.FTZ R71, R71, UR5 ;  /* 0x0000000547477c20 */ /* 0x000fe20008410000 */
[----:B------:R-:W-:Y:S01]  /*1f30*/  FMUL.FTZ R25, R25, UR5 ;  /* 0x0000000519197c20 */ /* 0x000fe20008410000 */
[----:B------:R-:W-:Y:S01]  /*1f40*/  MUFU.TANH R23, R24 ;  /* 0x0000001800177308 */ /* 0x000fe20000002400 */
[----:B--2---:R-:W-:Y:S01]  /*1f50*/  FSEL R21, R21, -INF , P2 ;  /* 0xff80000015157808 */ /* 0x004fe20001000000 */
[----:B------:R-:W-:Y:S01]  /*1f60*/  FMUL.FTZ R29, R29, UR5 ;  /* 0x000000051d1d7c20 */ /* 0x000fe20008410000 */
[----:B------:R-:W-:Y:S01]  /*1f70*/  ISETP.GT.AND P2, PT, R14, 0x11, PT ;  /* 0x000000110e00780c */ /* 0x000fe20003f44270 */
[----:B------:R-:W-:Y:S01]  /*1f80*/  FMUL.FTZ R48, R48, UR5 ;  /* 0x0000000530307c20 */ /* 0x000fe20008410000 */
[----:B------:R-:W-:Y:S01]  /*1f90*/  FMNMX.FTZ R15, R21, R16, !PT ;  /* 0x00000010150f7209 */ /* 0x000fe20007810000 */
[----:B------:R-:W-:Y:S01]  /*1fa0*/  FMUL.FTZ R49, R49, UR5 ;  /* 0x0000000531317c20 */ /* 0x000fe20008410000 */
[----:B------:R-:W-:Y:S01]  /*1fb0*/  ISETP.GT.AND P4, PT, R12, 0x1, PT ;  /* 0x000000010c00780c */ /* 0x000fe20003f84270 */
[----:B------:R-:W2:Y:S01]  /*1fc0*/  MUFU.TANH R24, R35 ;  /* 0x0000002300187308 */ /* 0x000ea20000002400 */
[----:B0-----:R-:W-:Y:S01]  /*1fd0*/  FSEL R22, R22, -INF , P3 ;  /* 0xff80000016167808 */ /* 0x001fe20001800000 */
[----:B------:R-:W-:Y:S01]  /*1fe0*/  FMUL.FTZ R45, R45, UR5 ;  /* 0x000000052d2d7c20 */ /* 0x000fe20008410000 */
[----:B------:R-:W-:Y:S01]  /*1ff0*/  ISETP.GT.AND P3, PT, R14, 0x18, PT ;  /* 0x000000180e00780c */ /* 0x000fe20003f64270 */
[----:B------:R-:W-:Y:S01]  /*2000*/  FMUL.FTZ R52, R52, UR5 ;  /* 0x0000000534347c20 */ /* 0x000fe20008410000 */
[----:B------:R-:W-:Y:S01]  /*2010*/  FMNMX.FTZ R15, R22, R15, !PT ;  /* 0x0000000f160f7209 */ /* 0x000fe20007810000 */
        /* <DEDUP_REMOVED lines=11> */
[----:B--2---:R-:W-:-:S02]  /*20d0*/  FSEL R24, R24, -INF , P2 ;  /* 0xff80000018187808 */ /* 0x004fc40001000000 */
[----:B------:R-:W-:Y:S02]  /*20e0*/  ISETP.GT.AND P2, PT, R14, 0x19, PT ;  /* 0x000000190e00780c */ /* 0x000fe40003f44270 */
[----:B------:R-:W-:-:S03]  /*20f0*/  FMNMX.FTZ R15, R24, R15, !PT ;  /* 0x0000000f180f7209 */ /* 0x000fc60007810000 */
[----:B------:R-:W2:Y:S01]  /*2100*/  MUFU.TANH R28, R39 ;  /* 0x00000027001c7308 */ /* 0x000ea20000002400 */
[----:B0-----:R-:W-:Y:S02]  /*2110*/  FSEL R26, R38, -INF , P3 ;  /* 0xff800000261a7808 */ /* 0x001fe40001800000 */
[----:B------:R-:W-:Y:S02]  /*2120*/  ISETP.GT.AND P3, PT, R14, 0x20, PT ;  /* 0x000000200e00780c */ /* 0x000fe40003f64270 */
[----:B------:R-:W-:-:S03]  /*2130*/  FMNMX.FTZ R15, R26, R15, !PT ;  /* 0x0000000f1a0f7209 */ /* 0x000fc60007810000 */
[----:B------:R-:W0:Y:S08]  /*2140*/  MUFU.TANH R30, R42 ;  /* 0x0000002a001e7308 */ /* 0x000e300000002400 */
[----:B------:R-:W-:Y:S01]  /*2150*/  MUFU.TANH R73, R32 ;  /* 0x0000002000497308 */ /* 0x000fe20000002400 */
[----:B--2---:R-:W-:Y:S02]  /*2160*/  FSEL R28, R28, -INF , P2 ;  /* 0xff8000001c1c7808 */ /* 0x004fe40001000000 */
[----:B------:R-:W-:-:S02]  /*2170*/  ISETP.GT.AND P2, PT, R14, 0x21, PT ;  /* 0x000000210e00780c */ /* 0x000fc40003f44270 */
[----:B------:R-:W-:-:S03]  /*2180*/  FMNMX.FTZ R15, R28, R15, !PT ;  /* 0x0000000f1c0f7209 */ /* 0x000fc60007810000 */
[----:B------:R-:W2:Y:S01]  /*2190*/  MUFU.TANH R32, R43 ;  /* 0x0000002b00207308 */ /* 0x000ea20000002400 */
[----:B0-----:R-:W-:Y:S02]  /*21a0*/  FSEL R30, R30, -INF , P3 ;  /* 0xff8000001e1e7808 */ /* 0x001fe40001800000 */
[----:B------:R-:W-:Y:S02]  /*21b0*/  ISETP.GT.AND P3, PT, R14, 0x28, PT ;  /* 0x000000280e00780c */ /* 0x000fe40003f64270 */
[----:B------:R-:W-:-:S03]  /*21c0*/  FMNMX.FTZ R15, R30, R15, !PT ;  /* 0x0000000f1e0f7209 */ /* 0x000fc60007810000 */
[----:B------:R-:W-:Y:S08]  /*21d0*/  MUFU.TANH R74, R33 ;  /* 0x00000021004a7308 */ /* 0x000ff00000002400 */
[----:B------:R-:W0:Y:S01]  /*21e0*/  MUFU.TANH R33, R46 ;  /* 0x0000002e00217308 */ /* 0x000e220000002400 */
[----:B--2---:R-:W-:Y:S02]  /*21f0*/  FSEL R32, R32, -INF , P2 ;  /* 0xff80000020207808 */ /* 0x004fe40001000000 */
[----:B------:R-:W-:-:S02]  /*2200*/  ISETP.GT.AND P2, PT, R14, 0x29, PT ;  /* 0x000000290e00780c */ /* 0x000fc40003f44270 */
[----:B------:R-:W-:-:S03]  /*2210*/  FMNMX.FTZ R16, R32, R15, !PT ;  /* 0x0000000f20107209 */ /* 0x000fc60007810000 */
[----:B------:R-:W2:Y:S08]  /*2220*/  MUFU.TANH R34, R47 ;  /* 0x0000002f00227308 */ /* 0x000eb00000002400 */
[----:B------:R-:W3:Y:S01]  /*2230*/  MUFU.TANH R35, R50 ;  /* 0x0000003200237308 */ /* 0x000ee20000002400 */
[----:B0-----:R-:W-:Y:S02]  /*2240*/  FSEL R33, R33, -INF , P3 ;  /* 0xff80000021217808 */ /* 0x001fe40001800000 */
[----:B------:R-:W-:-:S02]  /*2250*/  ISETP.GT.AND P3, PT, R14, 0x30, PT ;  /* 0x000000300e00780c */ /* 0x000fc40003f64270 */
[----:B------:R-:W-:-:S03]  /*2260*/  FMNMX.FTZ R15, R33, R16, !PT ;  /* 0x00000010210f7209 */ /* 0x000fc60007810000 */
[----:B------:R-:W0:Y:S01]  /*2270*/  MUFU.TANH R36, R51 ;  /* 0x0000003300247308 */ /* 0x000e220000002400 */
[----:B--2---:R-:W-:Y:S02]  /*2280*/  FSEL R34, R34, -INF , P2 ;  /* 0xff80000022227808 */ /* 0x004fe40001000000 */
[----:B------:R-:W-:Y:S02]  /*2290*/  ISETP.GT.AND P2, PT, R14, 0x31, PT ;  /* 0x000000310e00780c */ /* 0x000fe40003f44270 */
[----:B------:R-:W-:-:S03]  /*22a0*/  FMNMX.FTZ R16, R34, R15, !PT ;  /* 0x0000000f22107209 */ /* 0x000fc60007810000 */
[----:B------:R-:W2:Y:S01]  /*22b0*/  MUFU.TANH R37, R54 ;  /* 0x0000003600257308 */ /* 0x000ea20000002400 */
[----:B---3--:R-:W-:Y:S02]  /*22c0*/  FSEL R35, R35, -INF , P3 ;  /* 0xff80000023237808 */ /* 0x008fe40001800000 */
[----:B------:R-:W-:Y:S02]  /*22d0*/  ISETP.GT.AND P3, PT, R14, 0x38, PT ;  /* 0x000000380e00780c */ /* 0x000fe40003f64270 */
[----:B------:R-:W-:-:S03]  /*22e0*/  FMNMX.FTZ R15, R35, R16, !PT ;  /* 0x00000010230f7209 */ /* 0x000fc60007810000 */
[----:B------:R-:W3:Y:S01]  /*22f0*/  MUFU.TANH R55, R55 ;  /* 0x0000003700377308 */ /* 0x000ee20000002400 */
[----:B0-----:R-:W-:Y:S02]  /*2300*/  FSEL R36, R36, -INF , P2 ;  /* 0xff80000024247808 */ /* 0x001fe40001000000 */
[----:B------:R-:W-:Y:S02]  /*2310*/  ISETP.GT.AND P2, PT, R14, 0x39, PT ;  /* 0x000000390e00780c */ /* 0x000fe40003f44270 */
        /* <DEDUP_REMOVED lines=33> */
[----:B------:R-:W-:Y:S01]  /*2530*/  MUFU.TANH R25, R25 ;  /* 0x0000001900197308 */ /* 0x000fe20000002400 */
[----:B0-----:R-:W-:Y:S02]  /*2540*/  FSEL R46, R46, -INF , P3 ;  /* 0xff8000002e2e7808 */ /* 0x001fe40001800000 */
[----:B------:R-:W-:Y:S02]  /*2550*/  ISETP.GT.AND P3, PT, R12, RZ, PT ;  /* 0x000000ff0c00720c */ /* 0x000fe40003f64270 */
[----:B------:R-:W-:Y:S02]  /*2560*/  FMNMX.FTZ R14, R46, R15, !PT ;  /* 0x0000000f2e0e7209 */ /* 0x000fe40007810000 */
[----:B------:R-:W-:Y:S01]  /*2570*/  FSEL R13, R23, -INF , P3 ;  /* 0xff800000170d7808 */ /* 0x000fe20001800000 */
[----:B------:R-:W-:Y:S01]  /*2580*/  MUFU.TANH R29, R29 ;  /* 0x0000001d001d7308 */ /* 0x000fe20000002400 */
[----:B--2---:R-:W-:Y:S02]  /*2590*/  FSEL R47, R47, -INF , P2 ;  /* 0xff8000002f2f7808 */ /* 0x004fe40001000000 */
[----:B------:R-:W-:-:S02]  /*25a0*/  ISETP.GT.AND P2, PT, R12, 0x9, PT ;  /* 0x000000090c00780c */ /* 0x000fc40003f44270 */
[----:B------:R-:W-:Y:S02]  /*25b0*/  FMNMX.FTZ R14, R47, R14, !PT ;  /* 0x0000000e2f0e7209 */ /* 0x000fe40007810000 */
[C---:B------:R-:W-:Y:S01]  /*25c0*/  ISETP.GT.AND P3, PT, R12.reuse, 0x10, PT ;  /* 0x000000100c00780c */ /* 0x040fe20003f64270 */
[----:B------:R-:W0:Y:S02]  /*25d0*/  MUFU.TANH R11, R11 ;  /* 0x0000000b000b7308 */ /* 0x000e240000002400 */
[----:B------:R-:W2:Y:S01]  /*25e0*/  SHFL.BFLY PT, R15, R14, 0x2, 0x1f ;  /* 0x0c401f000e0f7f89 */ /* 0x000ea200000e0000 */
[----:B------:R-:W-:Y:S02]  /*25f0*/  FSEL R17, R73, -INF , P3 ;  /* 0xff80000049117808 */ /* 0x000fe40001800000 */
[----:B------:R-:W-:-:S03]  /*2600*/  ISETP.GT.AND P3, PT, R12, 0x18, PT ;  /* 0x000000180c00780c */ /* 0x000fc60003f64270 */
[----:B------:R-:W-:Y:S08]  /*2610*/  MUFU.TANH R31, R48 ;  /* 0x00000030001f7308 */ /* 0x000ff00000002400 */
[----:B------:R-:W-:Y:S01]  /*2620*/  MUFU.TANH R51, R49 ;  /* 0x0000003100337308 */ /* 0x000fe20000002400 */
[----:B0-----:R-:W-:Y:S02]  /*2630*/  FSEL R11, R11, -INF , P3 ;  /* 0xff8000000b0b7808 */ /* 0x001fe40001800000 */
[----:B------:R-:W-:-:S05]  /*2640*/  ISETP.GT.AND P3, PT, R12, 0x20, PT ;  /* 0x000000200c00780c */ /* 0x000fca0003f64270 */
[----:B------:R-:W-:Y:S01]  /*2650*/  MUFU.TANH R10, R10 ;  /* 0x0000000a000a7308 */ /* 0x000fe20000002400 */
[----:B--2---:R-:W-:-:S05]  /*2660*/  FMNMX.FTZ R15, R14, R15, !PT ;  /* 0x0000000f0e0f7209 */ /* 0x004fca0007810000 */
[----:B------:R-:W0:Y:S02]  /*2670*/  SHFL.BFLY PT, R14, R15, 0x1, 0x1f ;  /* 0x0c201f000f0e7f89 */ /* 0x000e2400000e0000 */
[----:B------:R-:W2:Y:S08]  /*2680*/  MUFU.TANH R9, R9 ;  /* 0x0000000900097308 */ /* 0x000eb00000002400 */
[----:B------:R-:W3:Y:S08]  /*2690*/  MUFU.TANH R4, R4 ;  /* 0x0000000400047308 */ /* 0x000ef00000002400 */
[----:B------:R-:W4:Y:S01]  /*26a0*/  MUFU.TANH R3, R3 ;  /* 0x0000000300037308 */ /* 0x000f220000002400 */
[----:B--2---:R-:W-:-:S02]  /*26b0*/  FSEL R9, R9, -INF , P3 ;  /* 0xff80000009097808 */ /* 0x004fc40001800000 */
[----:B------:R-:W-:Y:S02]  /*26c0*/  ISETP.GT.AND P3, PT, R12, 0x28, PT ;  /* 0x000000280c00780c */ /* 0x000fe40003f64270 */
[----:B0-----:R-:W-:-:S03]  /*26d0*/  FMNMX.FTZ R8, R15, R14, !PT ;  /* 0x0000000e0f087209 */ /* 0x001fc60007810000 */
[----:B------:R-:W0:Y:S01]  /*26e0*/  MUFU.TANH R45, R45 ;  /* 0x0000002d002d7308 */ /* 0x000e220000002400 */
[----:B------:R-:W-:Y:S02]  /*26f0*/  FSEL R14, R25, -INF , P4 ;  /* 0xff800000190e7808 */ /* 0x000fe40002000000 */
[C---:B------:R-:W-:Y:S01]  /*2700*/  FSETP.NEU.FTZ.AND P4, PT, R8.reuse, -INF , PT ;  /* 0xff8000000800780b */ /* 0x040fe20003f9d000 */
[----:B------:R-:W-:Y:S01]  /*2710*/  FMUL.FTZ R16, R8, UR7 ;  /* 0x0000000708107c20 */ /* 0x000fe20008410000 */
[----:B------:R-:W-:Y:S02]  /*2720*/  FSEL R15, R72, -INF , P5 ;  /* 0xff800000480f7808 */ /* 0x000fe40002800000 */
[----:B------:R-:W-:Y:S01]  /*2730*/  FMNMX.FTZ R48, R13, R14, !PT ;  /* 0x0000000e0d307209 */ /* 0x000fe20007810000 */
[----:B------:R-:W2:Y:S01]  /*2740*/  MUFU.TANH R52, R52 ;  /* 0x0000003400347308 */ /* 0x000ea20000002400 */
[----:B------:R-:W-:Y:S02]  /*2750*/  FSEL R49, R16, RZ, P4 ;  /* 0x000000ff10317208 */ /* 0x000fe40002000000 */
[----:B------:R-:W-:-:S02]  /*2760*/  FSEL R16, R29, -INF , P2 ;  /* 0xff8000001d107808 */ /* 0x000fc40001000000 */
[----:B------:R-:W-:Y:S01]  /*2770*/  FMNMX.FTZ R23, R15, R48, !PT ;  /* 0x000000300f177209 */ /* 0x000fe20007810000 */
[--C-:B------:R-:W-:Y:S01]  /*2780*/  FFMA.FTZ R25, R18, UR7, -R49.reuse ;  /* 0x0000000712197c23 */ /* 0x100fe20008010831 */
[----:B------:R-:W-:Y:S01]  /*2790*/  ISETP.GT.AND P2, PT, R12, 0x11, PT ;  /* 0x000000110c00780c */ /* 0x000fe20003f44270 */
[--C-:B------:R-:W-:Y:S01]  /*27a0*/  FFMA.FTZ R27, R19, UR7, -R49.reuse ;  /* 0x00000007131b7c23 */ /* 0x100fe20008010831 */
[----:B------:R-:W-:Y:S01]  /*27b0*/  FMNMX.FTZ R48, R16, R23, !PT ;  /* 0x0000001710307209 */ /* 0x000fe20007810000 */
[----:B------:R5:W-:Y:S01]  /*27c0*/  MUFU.EX2 R153, R25 ;  /* 0x0000001900997308 */ /* 0x000be20000000800 */
[----:B------:R-:W-:Y:S01]  /*27d0*/  FSEL R18, R74, -INF , P2 ;  /* 0xff8000004a127808 */ /* 0x000fe20001000000 */
[--C-:B------:R-:W-:Y:S01]  /*27e0*/  FFMA.FTZ R29, R22, UR7, -R49.reuse ;  /* 0x00000007161d7c23 */ /* 0x100fe20008010831 */
[----:B------:R-:W-:Y:S01]  /*27f0*/  FMNMX.FTZ R23, R17, R48, !PT ;  /* 0x0000003011177209 */ /* 0x000fe20007810000 */
[--C-:B------:R-:W-:Y:S01]  /*2800*/  FFMA.FTZ R33, R33, UR7, -R49.reuse ;  /* 0x0000000721217c23 */ /* 0x100fe20008010831 */
[----:B------:R-:W-:Y:S01]  /*2810*/  ISETP.GT.AND P2, PT, R12, 0x19, PT ;  /* 0x000000190c00780c */ /* 0x000fe20003f44270 */
[--C-:B------:R-:W-:Y:S01]  /*2820*/  FFMA.FTZ R34, R34, UR7, -R49.reuse ;  /* 0x0000000722227c23 */ /* 0x100fe20008010831 */
[----:B------:R-:W-:Y:S01]  /*2830*/  FMNMX.FTZ R48, R18, R23, !PT ;  /* 0x0000001712307209 */ /* 0x000fe20007810000 */
[----:B------:R-:W1:Y:S01]  /*2840*/  MUFU.TANH R53, R53 ;  /* 0x0000003500357308 */ /* 0x000e620000002400 */
[----:B------:R-:W-:Y:S01]  /*2850*/  FSEL R19, R10, -INF , P2 ;  /* 0xff8000000a137808 */ /* 0x000fe20001000000 */
[--C-:B-----5:R-:W-:Y:S01]  /*2860*/  FFMA.FTZ R25, R20, UR7, -R49.reuse ;  /* 0x0000000714197c23 */ /* 0x120fe20008010831 */
[----:B------:R-:W-:Y:S01]  /*2870*/  FMNMX.FTZ R48, R11, R48, !PT ;  /* 0x000000300b307209 */ /* 0x000fe20007810000 */
[--C-:B------:R-:W-:Y:S01]  /*2880*/  FFMA.FTZ R35, R35, UR7, -R49.reuse ;  /* 0x0000000723237c23 */ /* 0x100fe20008010831 */
[----:B------:R-:W-:Y:S01]  /*2890*/  ISETP.GT.AND P2, PT, R12, 0x21, PT ;  /* 0x000000210c00780c */ /* 0x000fe20003f44270 */
[--C-:B------:R-:W-:Y:S01]  /*28a0*/  FFMA.FTZ R36, R36, UR7, -R49.reuse ;  /* 0x0000000724247c23 */ /* 0x100fe20008010831 */
[----:B------:R-:W-:Y:S01]  /*28b0*/  FMNMX.FTZ R48, R19, R48, !PT ;  /* 0x0000003013307209 */ /* 0x000fe20007810000 */
[----:B------:R5:W-:Y:S01]  /*28c0*/  MUFU.EX2 R50, R27 ;  /* 0x0000001b00327308 */ /* 0x000be20000000800 */
[----:B---3--:R-:W-:Y:S01]  /*28d0*/  FSEL R4, R4, -INF , P2 ;  /* 0xff80000004047808 */ /* 0x008fe20001000000 */
[--C-:B------:R-:W-:Y:S01]  /*28e0*/  FFMA.FTZ R37, R37, UR7, -R49.reuse ;  /* 0x0000000725257c23 */ /* 0x100fe20008010831 */
[----:B------:R-:W-:Y:S01]  /*28f0*/  FMNMX.FTZ R23, R9, R48, !PT ;  /* 0x0000003009177209 */ /* 0x000fe20007810000 */
[--C-:B------:R-:W-:Y:S01]  /*2900*/  FFMA.FTZ R38, R38, UR7, -R49.reuse ;  /* 0x0000000726267c23 */ /* 0x100fe20008010831 */
[----:B------:R-:W-:Y:S01]  /*2910*/  ISETP.GT.AND P2, PT, R12, 0x29, PT ;  /* 0x000000290c00780c */ /* 0x000fe20003f44270 */
[--C-:B------:R-:W-:Y:S01]  /*2920*/  FFMA.FTZ R39, R39, UR7, -R49.reuse ;  /* 0x0000000727277c23 */ /* 0x100fe20008010831 */
[----:B----4-:R-:W-:Y:S01]  /*2930*/  FSEL R3, R3, -INF , P3 ;  /* 0xff80000003037808 */ /* 0x010fe20001800000 */
[----:B------:R-:W3:Y:S01]  /*2940*/  MUFU.TANH R56, R56 ;  /* 0x0000003800387308 */ /* 0x000ee20000002400 */
[----:B------:R-:W-:Y:S01]  /*2950*/  FMNMX.FTZ R10, R4, R23, !PT ;  /* 0x00000017040a7209 */ /* 0x000fe20007810000 */
[--C-:B-----5:R-:W-:Y:S01]  /*2960*/  FFMA.FTZ R27, R21, UR7, -R49.reuse ;  /* 0x00000007151b7c23 */ /* 0x120fe20008010831 */
[----:B------:R-:W-:Y:S01]  /*2970*/  ISETP.GT.AND P3, PT, R12, 0x30, PT ;  /* 0x000000300c00780c */ /* 0x000fe20003f64270 */
[--C-:B------:R-:W-:Y:S01]  /*2980*/  FFMA.FTZ R40, R40, UR7, -R49.reuse ;  /* 0x0000000728287c23 */ /* 0x100fe20008010831 */
[----:B0-----:R-:W-:Y:S01]  /*2990*/  FSEL R20, R45, -INF , P2 ;  /* 0xff8000002d147808 */ /* 0x001fe20001000000 */
[--C-:B------:R-:W-:Y:S01]  /*29a0*/  FFMA.FTZ R45, R26, UR7, -R49.reuse ;  /* 0x000000071a2d7c23 */ /* 0x100fe20008010831 */
[----:B------:R-:W-:Y:S01]  /*29b0*/  FMNMX.FTZ R23, R3, R10, !PT ;  /* 0x0000000a03177209 */ /* 0x000fe20007810000 */
[----:B------:R-:W0:Y:S01]  /*29c0*/  MUFU.TANH R57, R57 ;  /* 0x0000003900397308 */ /* 0x000e220000002400 */
[----:B------:R-:W-:Y:S01]  /*29d0*/  ISETP.GT.AND P2, PT, R12, 0x31, PT ;  /* 0x000000310c00780c */ /* 0x000fe20003f44270 */
[--C-:B------:R-:W-:Y:S01]  /*29e0*/  FFMA.FTZ R41, R41, UR7, -R49.reuse ;  /* 0x0000000729297c23 */ /* 0x100fe20008010831 */
[----:B------:R-:W-:Y:S01]  /*29f0*/  FSEL R21, R31, -INF , P3 ;  /* 0xff8000001f157808 */ /* 0x000fe20001800000 */
[--C-:B------:R-:W-:Y:S01]  /*2a00*/  FFMA.FTZ R31, R24, UR7, -R49.reuse ;  /* 0x00000007181f7c23 */ /* 0x100fe20008010831 */
[----:B------:R-:W-:Y:S01]  /*2a10*/  FMNMX.FTZ R10, R20, R23, !PT ;  /* 0x00000017140a7209 */ /* 0x000fe20007810000 */
[--C-:B------:R-:W-:Y:S01]  /*2a20*/  FFMA.FTZ R42, R42, UR7, -R49.reuse ;  /* 0x000000072a2a7c23 */ /* 0x100fe20008010831 */
[----:B------:R-:W-:Y:S01]  /*2a30*/  ISETP.GT.AND P3, PT, R12, 0x38, PT ;  /* 0x000000380c00780c */ /* 0x000fe20003f64270 */
[----:B------:R4:W-:Y:S01]  /*2a40*/  MUFU.EX2 R155, R25 ;  /* 0x00000019009b7308 */ /* 0x0009e20000000800 */
[----:B------:R-:W-:Y:S01]  /*2a50*/  FSEL R22, R51, -INF , P2 ;  /* 0xff80000033167808 */ /* 0x000fe20001000000 */
[--C-:B------:R-:W-:Y:S01]  /*2a60*/  FFMA.FTZ R51, R28, UR7, -R49.reuse ;  /* 0x000000071c337c23 */ /* 0x100fe20008010831 */
[----:B------:R-:W-:Y:S01]  /*2a70*/  ISETP.GT.AND P2, PT, R12, 0x39, PT ;  /* 0x000000390c00780c */ /* 0x000fe20003f44270 */
[--C-:B------:R-:W-:Y:S01]  /*2a80*/  FFMA.FTZ R43, R43, UR7, -R49.reuse ;  /* 0x000000072b2b7c23 */ /* 0x100fe20008010831 */
[----:B--2---:R-:W-:Y:S01]  /*2a90*/  FSEL R23, R52, -INF , P3 ;  /* 0xff80000034177808 */ /* 0x004fe20001800000 */
[--C-:B------:R-:W-:Y:S01]  /*2aa0*/  FFMA.FTZ R44, R44, UR7, -R49.reuse ;  /* 0x000000072c2c7c23 */ /* 0x100fe20008010831 */
[----:B------:R-:W-:Y:S01]  /*2ab0*/  ISETP.GT.AND P3, PT, R12, 0x40, PT ;  /* 0x000000400c00780c */ /* 0x000fe20003f64270 */
[----:B------:R-:W-:Y:S01]  /*2ac0*/  MUFU.TANH R60, R60 ;  /* 0x0000003c003c7308 */ /* 0x000fe20000002400 */
[----:B----4-:R-:W-:Y:S01]  /*2ad0*/  FMNMX.FTZ R25, R21, R10, !PT ;  /* 0x0000000a15197209 */ /* 0x010fe20007810000 */
[--C-:B------:R-:W-:Y:S01]  /*2ae0*/  FFMA.FTZ R46, R46, UR7, -R49.reuse ;  /* 0x000000072e2e7c23 */ /* 0x100fe20008010831 */
[----:B-1----:R-:W-:Y:S01]  /*2af0*/  FSEL R24, R53, -INF , P2 ;  /* 0xff80000035187808 */ /* 0x002fe20001000000 */
[--C-:B------:R-:W-:Y:S01]  /*2b00*/  FFMA.FTZ R53, R30, UR7, -R49.reuse ;  /* 0x000000071e357c23 */ /* 0x100fe20008010831 */
[----:B------:R-:W-:Y:S01]  /*2b10*/  FMNMX.FTZ R10, R22, R25, !PT ;  /* 0x00000019160a7209 */ /* 0x000fe20007810000 */
[----:B------:R-:W-:Y:S01]  /*2b20*/  FFMA.FTZ R47, R47, UR7, -R49 ;  /* 0x000000072f2f7c23 */ /* 0x000fe20008010831 */
[----:B------:R-:W-:Y:S01]  /*2b30*/  ISETP.GT.AND P2, PT, R12, 0x41, PT ;  /* 0x000000410c00780c */ /* 0x000fe20003f44270 */
[----:B------:R-:W1:Y:S01]  /*2b40*/  MUFU.TANH R61, R61 ;  /* 0x0000003d003d7308 */ /* 0x000e620000002400 */
[----:B---3--:R-:W-:-:S02]  /*2b50*/  FSEL R25, R56, -INF , P3 ;  /* 0xff80000038197808 */ /* 0x008fc40001800000 */
[C---:B------:R-:W-:Y:S02]  /*2b60*/  ISETP.GT.AND P3, PT, R12.reuse, 0x48, PT ;  /* 0x000000480c00780c */ /* 0x040fe40003f64270 */
[----:B0-----:R-:W-:Y:S02]  /*2b70*/  FSEL R26, R57, -INF , P2 ;  /* 0xff800000391a7808 */ /* 0x001fe40001000000 */
[----:B------:R-:W-:Y:S01]  /*2b80*/  ISETP.GT.AND P2, PT, R12, 0x49, PT ;  /* 0x000000490c00780c */ /* 0x000fe20003f44270 */
[----:B------:R0:W-:Y:S08]  /*2b90*/  MUFU.EX2 R48, R27 ;  /* 0x0000001b00307308 */ /* 0x0001f00000000800 */
[----:B------:R-:W-:Y:S01]  /*2ba0*/  MUFU.TANH R64, R64 ;  /* 0x0000004000407308 */ /* 0x000fe20000002400 */
[----:B0-----:R-:W-:-:S02]  /*2bb0*/  FMNMX.FTZ R27, R23, R10, !PT ;  /* 0x0000000a171b7209 */ /* 0x001fc40007810000 */
[----:B-1----:R-:W-:Y:S02]  /*2bc0*/  FSEL R28, R61, -INF , P2 ;  /* 0xff8000003d1c7808 */ /* 0x002fe40001000000 */
[----:B------:R-:W-:Y:S02]  /*2bd0*/  FMNMX.FTZ R10, R24, R27, !PT ;  /* 0x0000001b180a7209 */ /* 0x000fe40007810000 */
[----:B------:R-:W-:Y:S01]  /*2be0*/  FSEL R27, R60, -INF , P3 ;  /* 0xff8000003c1b7808 */ /* 0x000fe20001800000 */
[----:B------:R-:W0:Y:S01]  /*2bf0*/  MUFU.TANH R65, R65 ;  /* 0x0000004100417308 */ /* 0x000e220000002400 */
[C---:B------:R-:W-:Y:S02]  /*2c00*/  ISETP.GT.AND P3, PT, R12.reuse, 0x50, PT ;  /* 0x000000500c00780c */ /* 0x040fe40003f64270 */
[----:B------:R-:W-:-:S05]  /*2c10*/  ISETP.GT.AND P2, PT, R12, 0x51, PT ;  /* 0x000000510c00780c */ /* 0x000fca0003f44270 */
[----:B------:R1:W-:Y:S08]  /*2c20*/  MUFU.EX2 R157, R29 ;  /* 0x0000001d009d7308 */ /* 0x0003f00000000800 */
[----:B------:R-:W-:Y:S01]  /*2c30*/  MUFU.TANH R68, R68 ;  /* 0x0000004400447308 */ /* 0x000fe20000002400 */
[----:B-1----:R-:W-:Y:S02]  /*2c40*/  FMNMX.FTZ R29, R25, R10, !PT ;  /* 0x0000000a191d7209 */ /* 0x002fe40007810000 */
[----:B0-----:R-:W-:-:S02]  /*2c50*/  FSEL R30, R65, -INF , P2 ;  /* 0xff800000411e7808 */ /* 0x001fc40001000000 */
[----:B------:R-:W-:Y:S02]  /*2c60*/  FMNMX.FTZ R10, R26, R29, !PT ;  /* 0x0000001d1a0a7209 */ /* 0x000fe40007810000 */
[----:B------:R-:W-:Y:S01]  /*2c70*/  FSEL R29, R64, -INF , P3 ;  /* 0xff800000401d7808 */ /* 0x000fe20001800000 */
[----:B------:R-:W0:Y:S01]  /*2c80*/  MUFU.TANH R69, R69 ;  /* 0x0000004500457308 */ /* 0x000e220000002400 */
[C---:B------:R-:W-:Y:S02]  /*2c90*/  ISETP.GT.AND P3, PT, R12.reuse, 0x58, PT ;  /* 0x000000580c00780c */ /* 0x040fe40003f64270 */
[----:B------:R-:W-:Y:S01]  /*2ca0*/  ISETP.GT.AND P2, PT, R12, 0x59, PT ;  /* 0x000000590c00780c */ /* 0x000fe20003f44270 */
[----:B------:R-:W-:-:S04]  /*2cb0*/  FFMA.FTZ R12, R32, UR7, -R49 ;  /* 0x00000007200c7c23 */ /* 0x000fc80008010831 */
[----:B------:R1:W-:Y:S08]  /*2cc0*/  MUFU.EX2 R52, R31 ;  /* 0x0000001f00347308 */ /* 0x0003f00000000800 */
[----:B------:R2:W-:Y:S01]  /*2cd0*/  MUFU.EX2 R159, R45 ;  /* 0x0000002d009f7308 */ /* 0x0005e20000000800 */
[----:B-1----:R-:W-:Y:S02]  /*2ce0*/  FMNMX.FTZ R31, R27, R10, !PT ;  /* 0x0000000a1b1f7209 */ /* 0x002fe40007810000 */
[----:B0-----:R-:W-:-:S02]  /*2cf0*/  FSEL R32, R69, -INF , P2 ;  /* 0xff80000045207808 */ /* 0x001fc40001000000 */
[----:B------:R-:W-:Y:S02]  /*2d00*/  FMNMX.FTZ R10, R28, R31, !PT ;  /* 0x0000001f1c0a7209 */ /* 0x000fe40007810000 */
[----:B------:R-:W-:Y:S01]  /*2d10*/  FSEL R31, R68, -INF , P3 ;  /* 0xff800000441f7808 */ /* 0x000fe20001800000 */
[----:B------:R0:W-:Y:S01]  /*2d20*/  MUFU.EX2 R56, R12 ;  /* 0x0000000c00387308 */ /* 0x0001e20000000800 */
[----:B--2---:R-:W-:-:S04]  /*2d30*/  FMNMX.FTZ R45, R29, R10, !PT ;  /* 0x0000000a1d2d7209 */ /* 0x004fc80007810000 */
[----:B------:R-:W-:-:S03]  /*2d40*/  FMNMX.FTZ R10, R30, R45, !PT ;  /* 0x0000002d1e0a7209 */ /* 0x000fc60007810000 */
[----:B------:R1:W-:Y:S01]  /*2d50*/  MUFU.EX2 R163, R33 ;  /* 0x0000002100a37308 */ /* 0x0003e20000000800 */
[----:B------:R-:W-:-:S04]  /*2d60*/  FMNMX.FTZ R45, R31, R10, !PT ;  /* 0x0000000a1f2d7209 */ /* 0x000fc80007810000 */
[----:B------:R-:W-:-:S03]  /*2d70*/  FMNMX.FTZ R45, R32, R45, !PT ;  /* 0x0000002d202d7209 */ /* 0x000fc60007810000 */
[----:B------:R-:W-:Y:S02]  /*2d80*/  MUFU.EX2 R58, R34 ;  /* 0x00000022003a7308 */ /* 0x000fe40000000800 */
[----:B------:R-:W0:Y:S06]  /*2d90*/  SHFL.BFLY PT, R10, R45, 0x2, 0x1f ;  /* 0x0c401f002d0a7f89 */ /* 0x000e2c00000e0000 */
[----:B------:R-:W-:Y:S08]  /*2da0*/  MUFU.EX2 R54, R51 ;  /* 0x0000003300367308 */ /* 0x000ff00000000800 */
[----:B------:R-:W2:Y:S08]  /*2db0*/  MUFU.EX2 R53, R53 ;  /* 0x0000003500357308 */ /* 0x000eb00000000800 */
[----:B------:R-:W-:Y:S01]  /*2dc0*/  MUFU.EX2 R165, R35 ;  /* 0x0000002300a57308 */ /* 0x000fe20000000800 */
[----:B0-----:R-:W-:-:S05]  /*2dd0*/  FMNMX.FTZ R12, R45, R10, !PT ;  /* 0x0000000a2d0c7209 */ /* 0x001fca0007810000 */
[----:B-1----:R-:W0:Y:S02]  /*2de0*/  SHFL.BFLY PT, R33, R12, 0x1, 0x1f ;  /* 0x0c201f000c217f89 */ /* 0x002e2400000e0000 */
[----:B------:R-:W-:Y:S01]  /*2df0*/  MUFU.EX2 R36, R36 ;  /* 0x0000002400247308 */ /* 0x000fe20000000800 */
[----:B--2---:R-:W-:-:S07]  /*2e00*/  F2FP.F16.F32.PACK_AB R161, R56, R53 ;  /* 0x0000003538a1723e */ /* 0x004fce00000000ff */
[----:B------:R-:W-:Y:S08]  /*2e10*/  MUFU.EX2 R37, R37 ;  /* 0x0000002500257308 */ /* 0x000ff00000000800 */
[----:B------:R-:W1:Y:S01]  /*2e20*/  MUFU.EX2 R38, R38 ;  /* 0x0000002600267308 */ /* 0x000e620000000800 */
[----:B0-----:R-:W-:-:S07]  /*2e30*/  FMNMX.FTZ R10, R12, R33, !PT ;  /* 0x000000210c0a7209 */ /* 0x001fce0007810000 */
[----:B------:R-:W-:Y:S01]  /*2e40*/  MUFU.EX2 R39, R39 ;  /* 0x0000002700277308 */ /* 0x000fe20000000800 */
[C---:B------:R-:W-:Y:S01]  /*2e50*/  FSETP.NEU.FTZ.AND P2, PT, R10.reuse, -INF , PT ;  /* 0xff8000000a00780b */ /* 0x040fe20003f5d000 */
[----:B------:R-:W-:-:S06]  /*2e60*/  FMUL.FTZ R12, R10, UR7 ;  /* 0x000000070a0c7c20 */ /* 0x000fcc0008410000 */
[----:B------:R-:W0:Y:S01]  /*2e70*/  MUFU.EX2 R40, R40 ;  /* 0x0000002800287308 */ /* 0x000e220000000800 */
[----:B------:R-:W-:Y:S01]  /*2e80*/  FSEL R34, R12, RZ, P2 ;  /* 0x000000ff0c227208 */ /* 0x000fe20001000000 */
[----:B------:R-:W-:Y:S01]  /*2e90*/  FADD.FTZ R12, R153, R50 ;  /* 0x00000032990c7221 */ /* 0x000fe20000010000 */
[----:B------:R-:W-:Y:S02]  /*2ea0*/  ISETP.NE.AND P2, PT, R75, RZ, PT ;  /* 0x000000ff4b00720c */ /* 0x000fe40003f45270 */
[----:B------:R-:W-:Y:S01]  /*2eb0*/  F2FP.F16.F32.PACK_AB R153, R50, R153 ;  /* 0x000000993299723e */ /* 0x000fe200000000ff */
        /* <DEDUP_REMOVED lines=27> */
[----:B-1----:R-:W-:-:S02]  /*3070*/  F2FP.F16.F32.PACK_AB R167, R38, R37 ;  /* 0x0000002526a7723e */ /* 0x002fc400000000ff */
[----:B0-----:R-:W-:Y:S01]  /*3080*/  F2FP.F16.F32.PACK_AB R169, R40, R39 ;  /* 0x0000002728a9723e */ /* 0x001fe200000000ff */
[----:B------:R0:W-:Y:S01]  /*3090*/  MUFU.EX2 R158, R19 ;  /* 0x00000013009e7308 */ /* 0x0001e20000000800 */
[----:B--2---:R-:W-:-:S07]  /*30a0*/  F2FP.F16.F32.PACK_AB R152, R14, R13 ;  /* 0x0000000d0e98723e */ /* 0x004fce00000000ff */
[----:B------:R-:W1:Y:S01]  /*30b0*/  MUFU.EX2 R16, R16 ;  /* 0x0000001000107308 */ /* 0x000e620000000800 */
[----:B0-----:R-:W-:Y:S01]  /*30c0*/  FADD.FTZ R19, R155, R12 ;  /* 0x0000000c9b137221 */ /* 0x001fe20000010000 */
[----:B------:R-:W-:-:S03]  /*30d0*/  F2FP.F16.F32.PACK_AB R155, R48, R155 ;  /* 0x0000009b309b723e */ /* 0x000fc600000000ff */
[----:B------:R-:W-:-:S03]  /*30e0*/  FADD.FTZ R12, R48, R19 ;  /* 0x00000013300c7221 */ /* 0x000fc60000010000 */
[----:B------:R-:W-:Y:S08]  /*30f0*/  MUFU.EX2 R17, R17 ;  /* 0x0000001100117308 */ /* 0x000ff00000000800 */
[----:B------:R0:W-:Y:S01]  /*3100*/  MUFU.EX2 R162, R3 ;  /* 0x0000000300a27308 */ /* 0x0001e20000000800 */
[----:B-1----:R-:W-:-:S07]  /*3110*/  F2FP.F16.F32.PACK_AB R154, R16, R15 ;  /* 0x0000000f109a723e */ /* 0x002fce00000000ff */
[----:B------:R-:W1:Y:S01]  /*3120*/  MUFU.EX2 R18, R18 ;  /* 0x0000001200127308 */ /* 0x000e620000000800 */
[----:B0-----:R-:W-:Y:S01]  /*3130*/  FADD.FTZ R3, R157, R12 ;  /* 0x0000000c9d037221 */ /* 0x001fe20000010000 */
[----:B------:R-:W-:-:S03]  /*3140*/  F2FP.F16.F32.PACK_AB R157, R52, R157 ;  /* 0x0000009d349d723e */ /* 0x000fc600000000ff */
[----:B------:R-:W-:-:S03]  /*3150*/  FADD.FTZ R12, R52, R3 ;  /* 0x00000003340c7221 */ /* 0x000fc60000010000 */
[----:B------:R0:W-:Y:S01]  /*3160*/  MUFU.EX2 R33, R4 ;  /* 0x0000000400217308 */ /* 0x0001e20000000800 */
[----:B------:R-:W-:Y:S01]  /*3170*/  FADD.FTZ R19, R159, R12 ;  /* 0x0000000c9f137221 */ /* 0x000fe20000010000 */
[----:B------:R-:W-:Y:S02]  /*3180*/  MOV R12, UR39 ;  /* 0x00000027000c7c02 */ /* 0x000fe40008000f00 */
[----:B------:R-:W-:-:S04]  /*3190*/  F2FP.F16.F32.PACK_AB R159, R54, R159 ;  /* 0x0000009f369f723e */ /* 0x000fc800000000ff */
[----:B------:R-:W2:Y:S01]  /*31a0*/  MUFU.EX2 R11, R11 ;  /* 0x0000000b000b7308 */ /* 0x000ea20000000800 */
[----:B0-----:R-:W-:Y:S01]  /*31b0*/  FADD.FTZ R4, R13, R14 ;  /* 0x0000000e0d047221 */ /* 0x001fe20000010000 */
[----:B-1----:R-:W-:-:S03]  /*31c0*/  F2FP.F16.F32.PACK_AB R156, R18, R17 ;  /* 0x00000011129c723e */ /* 0x002fc600000000ff */
[----:B------:R-:W-:-:S03]  /*31d0*/  FADD.FTZ R3, R15, R4 ;  /* 0x000000040f037221 */ /* 0x000fc60000010000 */
[----:B------:R0:W-:Y:S01]  /*31e0*/  MUFU.EX2 R35, R20 ;  /* 0x0000001400237308 */ /* 0x0001e20000000800 */
[----:B------:R-:W-:Y:S01]  /*31f0*/  FADD.FTZ R4, R16, R3 ;  /* 0x0000000310047221 */ /* 0x000fe20000010000 */
[----:B------:R-:W-:-:S05]  /*3200*/  @!P2 VIADD R3, R12, 0x22840 ;  /* 0x000228400c03a836 */ /* 0x000fca0000000000 */
[----:B------:R-:W-:Y:S01]  /*3210*/  @!P2 PRMT R3, RZ, 0x654, R3 ;  /* 0x00000654ff03a816 */ /* 0x000fe20000000003 */
[----:B------:R1:W3:Y:S01]  /*3220*/  MUFU.EX2 R160, R9 ;  /* 0x0000000900a07308 */ /* 0x0002e20000000800 */
[----:B0-----:R-:W-:Y:S01]  /*3230*/  FADD.FTZ R20, R54, R19 ;  /* 0x0000001336147221 */ /* 0x001fe20000010000 */
[----:B------:R-:W-:-:S03]  /*3240*/  FADD.FTZ R19, R17, R4 ;  /* 0x0000000411137221 */ /* 0x000fc60000010000 */
[----:B------:R-:W-:Y:S01]  /*3250*/  FADD.FTZ R45, R53, R20 ;  /* 0x00000014352d7221 */ /* 0x000fe20000010000 */
[----:B------:R-:W-:Y:S02]  /*3260*/  FADD.FTZ R4, R18, R19 ;  /* 0x0000001312047221 */ /* 0x000fe40000010000 */
[----:B------:R-:W-:Y:S01]  /*3270*/  MUFU.EX2 R21, R21 ;  /* 0x0000001500157308 */ /* 0x000fe20000000800 */
[----:B------:R-:W-:Y:S01]  /*3280*/  FADD.FTZ R20, R56, R45 ;  /* 0x0000002d38147221 */ /* 0x000fe20000010000 */
[----:B--2---:R-:W-:Y:S01]  /*3290*/  FADD.FTZ R19, R11, R4 ;  /* 0x000000040b137221 */ /* 0x004fe20000010000 */
[----:B-1----:R-:W-:Y:S02]  /*32a0*/  IADD3 R9, -R2, 0xb, RZ ;  /* 0x0000000b02097810 */ /* 0x002fe40007ffe1ff */
[----:B------:R-:W-:Y:S01]  /*32b0*/  FADD.FTZ R45, R163, R20 ;  /* 0x00000014a32d7221 */ /* 0x000fe20000010000 */
[C---:B------:R-:W-:Y:S01]  /*32c0*/  FADD.FTZ R19, R158.reuse, R19 ;  /* 0x000000139e137221 */ /* 0x040fe20000010000 */
[----:B------:R-:W-:Y:S01]  /*32d0*/  F2FP.F16.F32.PACK_AB R158, R158, R11 ;  /* 0x0000000b9e9e723e */ /* 0x000fe200000000ff */
[----:B------:R0:W-:Y:S06]  /*32e0*/  BAR.ARV R9, 0x100 ;  /* 0x000400090000751d */ /* 0x0001ec0000002000 */
[----:B------:R-:W-:Y:S01]  /*32f0*/  FADD.FTZ R20, R58, R45 ;  /* 0x0000002d3a147221 */ /* 0x000fe20000010000 */
[----:B---3--:R-:W-:Y:S01]  /*3300*/  FADD.FTZ R4, R160, R19 ;  /* 0x00000013a0047221 */ /* 0x008fe20000010000 */
[----:B------:R-:W1:Y:S01]  /*3310*/  MUFU.EX2 R22, R22 ;  /* 0x0000001600167308 */ /* 0x000e620000000800 */
[----:B------:R2:W-:Y:S01]  /*3320*/  @!P2 SYNCS.ARRIVE.TRANS64.RED.A1T0 RZ, [R3+URZ], RZ ;  /* 0x000000ff03ffa9a7 */ /* 0x0005e2000810043f */
[----:B------:R-:W-:Y:S01]  /*3330*/  FADD.FTZ R19, R165, R20 ;  /* 0x00000014a5137221 */ /* 0x000fe20000010000 */
[----:B------:R-:W-:-:S02]  /*3340*/  F2FP.F16.F32.PACK_AB R163, R58, R163 ;  /* 0x000000a33aa3723e */ /* 0x000fc400000000ff */
[C---:B------:R-:W-:Y:S01]  /*3350*/  F2FP.F16.F32.PACK_AB R165, R36.reuse, R165 ;  /* 0x000000a524a5723e */ /* 0x040fe200000000ff */
[----:B------:R-:W-:Y:S01]  /*3360*/  FADD.FTZ R20, R36, R19 ;  /* 0x0000001324147221 */ /* 0x000fe20000010000 */
[C---:B------:R-:W-:Y:S01]  /*3370*/  F2FP.F16.F32.PACK_AB R160, R33.reuse, R160 ;  /* 0x000000a021a0723e */ /* 0x040fe200000000ff */
[----:B------:R-:W3:Y:S01]  /*3380*/  MUFU.EX2 R23, R23 ;  /* 0x0000001700177308 */ /* 0x000ee20000000800 */
[----:B--2---:R-:W-:-:S04]  /*3390*/  FADD.FTZ R3, R33, R4 ;  /* 0x0000000421037221 */ /* 0x004fc80000010000 */
[----:B------:R-:W-:Y:S01]  /*33a0*/  FADD.FTZ R4, R162, R3 ;  /* 0x00000003a2047221 */ /* 0x000fe20000010000 */
[----:B------:R-:W-:Y:S01]  /*33b0*/  FADD.FTZ R3, R37, R20 ;  /* 0x0000001425037221 */ /* 0x000fe20000010000 */
[C---:B------:R-:W-:Y:S01]  /*33c0*/  F2FP.F16.F32.PACK_AB R162, R35.reuse, R162 ;  /* 0x000000a223a2723e */ /* 0x040fe200000000ff */
[----:B------:R-:W2:Y:S01]  /*33d0*/  MUFU.EX2 R24, R24 ;  /* 0x0000001800187308 */ /* 0x000ea20000000800 */
[----:B------:R-:W-:Y:S01]  /*33e0*/  FADD.FTZ R4, R35, R4 ;  /* 0x0000000423047221 */ /* 0x000fe20000010000 */
[----:B------:R-:W-:Y:S01]  /*33f0*/  FADD.FTZ R20, R38, R3 ;  /* 0x0000000326147221 */ /* 0x000fe20000010000 */
[C---:B-1----:R-:W-:Y:S02]  /*3400*/  F2FP.F16.F32.PACK_AB R164, R22.reuse, R21 ;  /* 0x0000001516a4723e */ /* 0x042fe400000000ff */
[----:B------:R-:W-:Y:S01]  /*3410*/  FADD.FTZ R3, R21, R4 ;  /* 0x0000000415037221 */ /* 0x000fe20000010000 */
[----:B------:R-:W-:Y:S02]  /*3420*/  FADD.FTZ R19, R39, R20 ;  /* 0x0000001427137221 */ /* 0x000fe40000010000 */
[----:B------:R-:W1:Y:S01]  /*3430*/  MUFU.EX2 R25, R25 ;  /* 0x0000001900197308 */ /* 0x000e620000000800 */
[----:B------:R-:W-:Y:S01]  /*3440*/  FADD.FTZ R4, R22, R3 ;  /* 0x0000000316047221 */ /* 0x000fe20000010000 */
[----:B------:R-:W-:-:S03]  /*3450*/  FADD.FTZ R20, R40, R19 ;  /* 0x0000001328147221 */ /* 0x000fc60000010000 */
[----:B---3--:R-:W-:-:S03]  /*3460*/  FADD.FTZ R3, R23, R4 ;  /* 0x0000000417037221 */ /* 0x008fc60000010000 */
[----:B------:R-:W3:Y:S01]  /*3470*/  MUFU.EX2 R26, R26 ;  /* 0x0000001a001a7308 */ /* 0x000ee20000000800 */
[C---:B--2---:R-:W-:Y:S01]  /*3480*/  FADD.FTZ R4, R24.reuse, R3 ;  /* 0x0000000318047221 */ /* 0x044fe20000010000 */
[----:B------:R-:W-:-:S06]  /*3490*/  F2FP.F16.F32.PACK_AB R166, R24, R23 ;  /* 0x0000001718a6723e */ /* 0x000fcc00000000ff */
[----:B------:R-:W2:Y:S01]  /*34a0*/  MUFU.EX2 R41, R41 ;  /* 0x0000002900297308 */ /* 0x000ea20000000800 */
[----:B-1----:R-:W-:-:S07]  /*34b0*/  FADD.FTZ R3, R25, R4 ;  /* 0x0000000419037221 */ /* 0x002fce0000010000 */
[----:B------:R-:W1:Y:S01]  /*34c0*/  MUFU.EX2 R27, R27 ;  /* 0x0000001b001b7308 */ /* 0x000e620000000800 */
[C---:B---3--:R-:W-:Y:S01]  /*34d0*/  FADD.FTZ R4, R26.reuse, R3 ;  /* 0x000000031a047221 */ /* 0x048fe20000010000 */
[----:B------:R-:W-:-:S06]  /*34e0*/  F2FP.F16.F32.PACK_AB R168, R26, R25 ;  /* 0x000000191aa8723e */ /* 0x000fcc00000000ff */
[----:B------:R-:W3:Y:S01]  /*34f0*/  MUFU.EX2 R42, R42 ;  /* 0x0000002a002a7308 */ /* 0x000ee20000000800 */
[----:B--2---:R-:W-:-:S07]  /*3500*/  FADD.FTZ R19, R41, R20 ;  /* 0x0000001429137221 */ /* 0x004fce0000010000 */
[----:B------:R-:W2:Y:S01]  /*3510*/  MUFU.EX2 R28, R28 ;  /* 0x0000001c001c7308 */ /* 0x000ea20000000800 */
[----:B-1----:R-:W-:-:S07]  /*3520*/  FADD.FTZ R3, R27, R4 ;  /* 0x000000041b037221 */ /* 0x002fce0000010000 */
[----:B------:R-:W1:Y:S01]  /*3530*/  MUFU.EX2 R43, R43 ;  /* 0x0000002b002b7308 */ /* 0x000e620000000800 */
[C---:B---3--:R-:W-:Y:S01]  /*3540*/  FADD.FTZ R20, R42.reuse, R19 ;  /* 0x000000132a147221 */ /* 0x048fe20000010000 */
[----:B------:R-:W-:-:S06]  /*3550*/  F2FP.F16.F32.PACK_AB R171, R42, R41 ;  /* 0x000000292aab723e */ /* 0x000fcc00000000ff */
[----:B------:R-:W3:Y:S01]  /*3560*/  MUFU.EX2 R29, R29 ;  /* 0x0000001d001d7308 */ /* 0x000ee20000000800 */
[C---:B--2---:R-:W-:Y:S01]  /*3570*/  FADD.FTZ R4, R28.reuse, R3 ;  /* 0x000000031c047221 */ /* 0x044fe20000010000 */
[----:B------:R-:W-:-:S06]  /*3580*/  F2FP.F16.F32.PACK_AB R170, R28, R27 ;  /* 0x0000001b1caa723e */ /* 0x000fcc00000000ff */
[----:B------:R-:W2:Y:S01]  /*3590*/  MUFU.EX2 R44, R44 ;  /* 0x0000002c002c7308 */ /* 0x000ea20000000800 */
[----:B-1----:R-:W-:-:S07]  /*35a0*/  FADD.FTZ R19, R43, R20 ;  /* 0x000000142b137221 */ /* 0x002fce0000010000 */
[----:B------:R-:W1:Y:S01]  /*35b0*/  MUFU.EX2 R30, R30 ;  /* 0x0000001e001e7308 */ /* 0x000e620000000800 */
[----:B---3--:R-:W-:-:S07]  /*35c0*/  FADD.FTZ R13, R29, R4 ;  /* 0x000000041d0d7221 */ /* 0x008fce0000010000 */
[----:B------:R-:W3:Y:S01]  /*35d0*/  MUFU.EX2 R46, R46 ;  /* 0x0000002e002e7308 */ /* 0x000ee20000000800 */
[C---:B--2---:R-:W-:Y:S01]  /*35e0*/  FADD.FTZ R19, R44.reuse, R19 ;  /* 0x000000132c137221 */ /* 0x044fe20000010000 */
[----:B------:R-:W-:-:S06]  /*35f0*/  F2FP.F16.F32.PACK_AB R173, R44, R43 ;  /* 0x0000002b2cad723e */ /* 0x000fcc00000000ff */
[----:B------:R-:W2:Y:S01]  /*3600*/  MUFU.EX2 R31, R31 ;  /* 0x0000001f001f7308 */ /* 0x000ea20000000800 */
[C---:B-1----:R-:W-:Y:S01]  /*3610*/  FADD.FTZ R4, R30.reuse, R13 ;  /* 0x0000000d1e047221 */ /* 0x042fe20000010000 */
[----:B------:R-:W-:-:S06]  /*3620*/  F2FP.F16.F32.PACK_AB R172, R30, R29 ;  /* 0x0000001d1eac723e */ /* 0x000fcc00000000ff */
[----:B------:R-:W1:Y:S01]  /*3630*/  MUFU.EX2 R47, R47 ;  /* 0x0000002f002f7308 */ /* 0x000e620000000800 */
[----:B---3--:R-:W-:-:S07]  /*3640*/  FADD.FTZ R20, R46, R19 ;  /* 0x000000132e147221 */ /* 0x008fce0000010000 */
[----:B------:R-:W3:Y:S01]  /*3650*/  MUFU.EX2 R32, R32 ;  /* 0x0000002000207308 */ /* 0x000ee20000000800 */
[----:B--2---:R-:W-:Y:S01]  /*3660*/  FADD.FTZ R11, R31, R4 ;  /* 0x000000041f0b7221 */ /* 0x004fe20000010000 */
[C---:B-1----:R-:W-:Y:S01]  /*3670*/  FADD.FTZ R3, R47.reuse, R20 ;  /* 0x000000142f037221 */ /* 0x042fe20000010000 */
[----:B------:R-:W-:Y:S02]  /*3680*/  F2FP.F16.F32.PACK_AB R175, R47, R46 ;  /* 0x0000002e2faf723e */ /* 0x000fe400000000ff */
[C---:B---3--:R-:W-:Y:S01]  /*3690*/  FADD.FTZ R4, R32.reuse, R11 ;  /* 0x0000000b20047221 */ /* 0x048fe20000010000 */
[----:B------:R-:W-:Y:S01]  /*36a0*/  F2FP.F16.F32.PACK_AB R174, R32, R31 ;  /* 0x0000001f20ae723e */ /* 0x000fe200000000ff */
[----:B0-----:R-:W-:Y:S06]  /*36b0*/  @!P0 BRA `(.L_x_4236) ;  /* 0x0000000000048947 */ /* 0x001fec0003800000 */
[----:B------:R-:W-:Y:S01]  /*36c0*/  BPT.TRAP 0x1 ;  /* 0x000000040000795c */ /* 0x000fe20000300000 */
.L_x_4236:
[----:B------:R0:W1:Y:S01]  /*36d0*/  SYNCS.PHASECHK.TRANS64.TRYWAIT P3, [UR39+0x22850], R7 ;  /* 0x02285007ff0075a7 */ /* 0x0000620008060167 */
[----:B------:R-:W-:Y:S05]  /*36e0*/  @!P0 BRA `(.L_x_4237) ;  /* 0x0000000000048947 */ /* 0x000fea0003800000 */
[----:B------:R-:W-:Y:S01]  /*36f0*/  BPT.TRAP 0x1 ;  /* 0x000000040000795c */ /* 0x000fe20000300000 */
.L_x_4237:
[----:B-1----:R-:W-:Y:S05]  /*3700*/  @P3 BRA `(.L_x_4238) ;  /* 0x0000000000083947 */ /* 0x002fea0003800000 */
[----:B------:R-:W1:Y:S02]  /*3710*/  SYNCS.PHASECHK.TRANS64.TRYWAIT P3, [UR39+0x22850], R7 ;  /* 0x02285007ff0075a7 */ /* 0x000e640008060167 */
[----:B-1----:R-:W-:Y:S05]  /*3720*/  @!P3 BRA `(.L_x_4239) ;  /* 0x000000bc0058b947 */ /* 0x002fea0003800000 */
.L_x_4238:
[----:B------:R2:W-:Y:S01]  /*3730*/  BAR.SYNC.DEFER_BLOCKING R0, 0x100 ;  /* 0x000400000000751d */ /* 0x0005e20000010000 */
[----:B------:R-:W-:Y:S01]  /*3740*/  UIADD3 UR4, UR39, 0x400, URZ ;  /* 0x0000040027047890 */ /* 0x000fe2000fffe03f */
[----:B-1----:R-:W-:Y:S01]  /*3750*/  @!P2 VIADD R12, R12, 0x22860 ;  /* 0x000228600c0ca836 */ /* 0x002fe20000000000 */
[----:B------:R-:W-:Y:S02]  /*3760*/  UIADD3 UR41, UR41, -0x2, URZ ;  /* 0xfffffffe29297890 */ /* 0x000fe4000fffe03f */
[----:B------:R-:W-:Y:S01]  /*3770*/  USHF.R.U32.HI UR4, URZ, 0x4, UR4 ;  /* 0x000000043f047899 */ /* 0x000fe20008011604 */
[----:B------:R-:W-:Y:S01]  /*3780*/  UMOV UR15, 0x40000040 ;  /* 0x40000040000f7882 */ /* 0x000fe20000000000 */
[----:B------:R-:W-:Y:S02]  /*3790*/  @!P2 PRMT R12, RZ, 0x654, R12 ;  /* 0x00000654ff0ca816 */ /* 0x000fe4000000000c */
[----:B------:R-:W-:-:S04]  /*37a0*/  ULOP3.LUT UR4, UR4, 0x3fff, URZ, 0xc0, !UPT ;  /* 0x00003fff04047892 */ /* 0x000fc8000f8ec03f */
[----:B------:R-:W-:-:S04]  /*37b0*/  ULOP3.LUT UR24, UR4, 0x3000000, URZ, 0xfc, !UPT ;  /* 0x0300000004187892 */ /* 0x000fc8000f8efc3f */
        /* <DEDUP_REMOVED lines=34> */
[----:B------:R-:W1:Y:S02]  /*39e0*/  S2UR UR4, SR_CTAID.X ;  /* 0x00000000000479c3 */ /* 0x000e640000002500 */
[----:B-1----:R-:W-:-:S03]  /*39f0*/  USHF.L.U32 UR10, UR4, 0x7, URZ ;  /* 0x00000007040a7899 */ /* 0x002fc6000800063f */
[----:B------:R-:W-:Y:S02]  /*3a00*/  @UP0 ULDC UR4, c[0x0][0x44c] ;  /* 0x0001130000040ab9 */ /* 0x000fe40000000800 */
[----:B------:R-:W-:Y:S01]  /*3a10*/  UIMAD.WIDE.U32 UR4, UR10, UR4, URZ ;  /* 0x000000040a0472a5 */ /* 0x000fe2000f8e003f */
[----:B------:R-:W-:Y:S02]  /*3a20*/  WARPGROUP.DEPBAR.LE gsb0, 0x0 ;  /* 0x00008000000079c5 */ /* 0x000fe40000010000 */
[----:B------:R-:W-:-:S15]  /*3a30*/  WARPGROUP.ARRIVE ;  /* 0x00000000000079c5 */ /* 0x000fde0000000000 */
[----:B------:R-:W-:Y:S01]  /*3a40*/  HGMMA.64x256x16.F32 R24, R172, gdesc[UR12].tnspB, R24, gsb0 ;  /* 0x43e0000cac187df0 */ /* 0x000fe20008000818 */
[----:B------:R-:W-:Y:S02]  /*3a50*/  @UP0 ULDC UR14, c[0x0][0x450] ;  /* 0x00011400000e0ab9 */ /* 0x000fe40000000800 */
[----:B------:R-:W-:-:S04]  /*3a60*/  @UP0 USHF.R.U32.HI UR10, URZ, UR14, UR5 ;  /* 0x0000000e3f0a0299 */ /* 0x000fc80008011605 */
[----:B------:R-:W-:-:S04]  /*3a70*/  UIADD3 UR4, UR10, -UR11, UR40 ;  /* 0x8000000b0a047290 */ /* 0x000fc8000fffe028 */
[----:B------:R-:W-:-:S04]  /*3a80*/  UIMAD.WIDE UR4, UR4, 0x2aaaaaab, URZ ;  /* 0x2aaaaaab040478a5 */ /* 0x000fc8000f8e023f */
[----:B------:R-:W-:-:S04]  /*3a90*/  USHF.R.U32.HI UR4, URZ, 0x1f, UR5 ;  /* 0x0000001f3f047899 */ /* 0x000fc80008011605 */
[----:B------:R-:W-:-:S03]  /*3aa0*/  ULEA.HI.SX32 UR4, UR5, UR4, 0x1c ;  /* 0x0000000405047291 */ /* 0x000fc6000f8fe23f */
[----:B------:R-:W-:Y:S01]  /*3ab0*/  UMOV UR5, URZ ;  /* 0x0000003f00057c82 */ /* 0x000fe20008000000 */
[----:B------:R-:W-:-:S04]  /*3ac0*/  UISETP.LT.AND UP1, UPT, UR38, UR4, UPT ;  /* 0x000000042600728c */ /* 0x000fc8000bf21270 */
[----:B------:R-:W-:-:S03]  /*3ad0*/  USEL UR25, UR38, UR4, !UP1 ;  /* 0x0000000426197287 */ /* 0x000fc6000c800000 */
[----:B------:R-:W-:Y:S01]  /*3ae0*/  UMOV UR4, URZ ;  /* 0x0000003f00047c82 */ /* 0x000fe20008000000 */
[----:B------:R-:W-:-:S06]  /*3af0*/  UISETP.GE.AND UP1, UPT, UR41, UR25, UPT ;  /* 0x000000192900728c */ /* 0x000fcc000bf26270 */
[----:B------:R-:W-:Y:S01]  /*3b00*/  PLOP3.LUT P3, PT, PT, PT, UP1, 0x80, 0x0 ;  /* 0x000000000000781c */ /* 0x000fe20003f6f018 */
[----:B------:R-:W-:Y:S02]  /*3b10*/  WARPGROUP.DEPBAR.LE gsb0, 0x0 ;  /* 0x00008000000079c5 */ /* 0x000fe40000010000 */
[----:B------:R2:W-:Y:S10]  /*3b20*/  @!P2 SYNCS.ARRIVE.TRANS64.RED.A1T0 RZ, [R12+URZ], RZ ;  /* 0x000000ff0cffa9a7 */ /* 0x0005f4000810043f */
[----:B--2---:R-:W-:Y:S05]  /*3b30*/  @!P3 BRA `(.L_x_4240) ;  /* 0x000000280094b947 */ /* 0x004fea0003800000 */
[----:B------:R-:W-:Y:S01]  /*3b40*/  IMAD.MOV.U32 R11, RZ, RZ, R8 ;  /* 0x000000ffff0b7224 */ /* 0x000fe200078e0008 */
[----:B------:R-:W-:Y:S01]  /*3b50*/  MOV R12, R10 ;  /* 0x0000000a000c7202 */ /* 0x000fe20000000f00 */
[----:B------:R-:W-:Y:S01]  /*3b60*/  UMOV UR5, URZ ;  /* 0x0000003f00057c82 */ /* 0x000fe20008000000 */
[----:B------:R-:W-:Y:S01]  /*3b70*/  UMOV UR4, URZ ;  /* 0x0000003f00047c82 */ /* 0x000fe20008000000 */
[----:B------:R-:W-:Y:S01]  /*3b80*/  ULDC UR28, c[0x0][0x288] ;  /* 0x0000a200001c7ab9 */ /* 0x000fe20000000800 */
[----:B------:R-:W-:Y:S01]  /*3b90*/  ULDC UR27, c[0x0][0x2f0] ;  /* 0x0000bc00001b7ab9 */ /* 0x000fe20000000800 */
[----:B------:R-:W-:Y:S01]  /*3ba0*/  ULDC UR26, c[0x0][0x9d8] ;  /* 0x00027600001a7ab9 */ /* 0x000fe20000000800 */
[----:B------:R-:W-:-:S05]  /*3bb0*/  ULDC UR7, c[0x0][0x988] ;  /* 0x0002620000077ab9 */ /* 0x000fca0000000800 */
.L_x_4249:
[----:B------:R-:W-:-:S04]  /*3bc0*/  UIADD3 UR4, UR4, 0x1, URZ ;  /* 0x0000000104047890 */ /* 0x000fc8000fffe03f */
[----:B------:R-:W-:-:S04]  /*3bd0*/  UISETP.NE.AND UP1, UPT, UR4, 0x2, UPT ;  /* 0x000000020400788c */ /* 0x000fc8000bf25270 */
[----:B------:R-:W-:Y:S02]  /*3be0*/  USEL UR10, URZ, 0x1, UP1 ;  /* 0x000000013f0a7887 */ /* 0x000fe40008800000 */
[----:B------:R-:W-:Y:S02]  /*3bf0*/  USEL UR4, UR4, URZ, UP1 ;  /* 0x0000003f04047287 */ /* 0x000fe40008800000 */
[----:B------:R-:W-:Y:S01]  /*3c00*/  ULOP3.LUT UR5, UR5, UR10, URZ, 0x3c, !UPT ;  /* 0x0000000a05057292 */ /* 0x000fe2000f8e3c3f */
[----:B--2---:R-:W-:Y:S11]  /*3c10*/  @!P0 BRA `(.L_x_4241) ;  /* 0x0000000000048947 */ /* 0x004ff60003800000 */
[----:B------:R-:W-:Y:S01]  /*3c20*/  BPT.TRAP 0x1 ;  /* 0x000000040000795c */ /* 0x000fe20000300000 */
.L_x_4241:
[----:B------:R-:W-:Y:S01]  /*3c30*/  ULEA UR29, UR4, UR39, 0x3 ;  /* 0x00000027041d7291 */ /* 0x000fe2000f8e183f */
[----:B0-----:R-:W-:-:S05]  /*3c40*/  IMAD.U32 R7, RZ, RZ, UR5 ;  /* 0x00000005ff077e24 */ /* 0x001fca000f8e00ff */
[----:B------:R-:W-:-:S04]  /*3c50*/  SHF.L.U32 R7, R7, 0x1f, RZ ;  /* 0x0000001f07077819 */ /* 0x000fc800000006ff */
[----:B------:R0:W1:Y:S01]  /*3c60*/  SYNCS.PHASECHK.TRANS64.TRYWAIT P3, [UR29+0x22830], R7 ;  /* 0x02283007ff0075a7 */ /* 0x000062000806015d */
[----:B------:R-:W-:Y:S05]  /*3c70*/  @!P0 BRA `(.L_x_4242) ;  /* 0x0000000000048947 */ /* 0x000fea0003800000 */
[----:B------:R-:W-:Y:S01]  /*3c80*/  BPT.TRAP 0x1 ;  /* 0x000000040000795c */ /* 0x000fe20000300000 */
.L_x_4242:
[----:B-1----:R-:W-:Y:S05]  /*3c90*/  @P3 BRA `(.L_x_4243) ;  /* 0x0000000000083947 */ /* 0x002fea0003800000 */
[----:B------:R-:W1:Y:S02]  /*3ca0*/  SYNCS.PHASECHK.TRANS64.TRYWAIT P3, [UR29+0x22830], R7 ;  /* 0x02283007ff0075a7 */ /* 0x000e64000806015d */
[----:B-1----:R-:W-:Y:S05]  /*3cb0*/  @!P3 BRA `(.L_x_4244) ;  /* 0x000000b80008b947 */ /* 0x002fea0003800000 */
.L_x_4243:
[----:B------:R-:W-:Y:S01]  /*3cc0*/  UIMAD UR10, UR4, 0x300, UR6 ;  /* 0x00000300040a78a4 */ /* 0x000fe2000f8e0206 */
[----:B------:R-:W-:Y:S01]  /*3cd0*/  WARPGROUP.ARRIVE ;  /* 0x00000000000079c5 */ /* 0x000fe20000000000 */
[----:B------:R-:W-:Y:S01]  /*3ce0*/  UMOV UR11, 0x40000040 ;  /* 0x40000040000b7882 */ /* 0x000fe20000000000 */
[----:B------:R-:W-:Y:S01]  /*3cf0*/  UMOV UR15, 0x40000040 ;  /* 0x40000040000f7882 */ /* 0x000fe20000000000 */
[----:B------:R-:W-:Y:S01]  /*3d00*/  UIADD3 UR14, UR10, 0x2, URZ ;  /* 0x000000020a0e7890 */ /* 0x000fe2000fffe03f */
[----:B------:R-:W-:Y:S01]  /*3d10*/  IMAD.MOV.U32 R21, RZ, RZ, -0x2 ;  /* 0xfffffffeff157424 */ /* 0x000fe200078e00ff */
[----:B------:R-:W-:Y:S01]  /*3d20*/  UIADD3 UR18, UR10, 0x4, URZ ;  /* 0x000000040a127890 */ /* 0x000fe2000fffe03f */
[----:B------:R-:W-:Y:S01]  /*3d30*/  MOV R19, UR27 ;  /* 0x0000001b00137c02 */ /* 0x000fe20008000f00 */
[----:B------:R-:W-:Y:S01]  /*3d40*/  UMOV UR19, 0x40000040 ;  /* 0x4000004000137882 */ /* 0x000fe20000000000 */
[----:B------:R-:W-:Y:S01]  /*3d50*/  HGMMA.64x96x16.F32 R152, gdesc[UR8], RZ, !UPT, gsb0 ;  /* 0x01600000089879f0 */ /* 0x000fe2000c0008ff */
[----:B------:R-:W-:Y:S01]  /*3d60*/  UIADD3 UR22, UR10, 0x6, URZ ;  /* 0x000000060a167890 */ /* 0x000fe2000fffe03f */
[----:B------:R-:W-:-:S02]  /*3d70*/  UMOV UR23, 0x40000040 ;  /* 0x4000004000177882 */ /* 0x000fc40000000000 */
[----:B------:R-:W-:Y:S02]  /*3d80*/  @UP0 ULDC UR10, c[0x0][0x44c] ;  /* 0x00011300000a0ab9 */ /* 0x000fe40000000800 */
[----:B------:R-:W-:Y:S01]  /*3d90*/  @P1 IMAD.HI.U32 R13, R5, UR10, RZ ;  /* 0x0000000a050d1c27 */ /* 0x000fe2000f8e00ff */
[----:B------:R-:W-:Y:S01]  /*3da0*/  @UP0 ULDC UR10, c[0x0][0x450] ;  /* 0x00011400000a0ab9 */ /* 0x000fe20000000800 */
        /* <DEDUP_REMOVED lines=10> */
[----:B-1----:R-:W-:Y:S01]  /*3e50*/  FMUL.FTZ R8, R167, UR26 ;  /* 0x0000001aa7087c20 */ /* 0x002fe20008410000 */
[----:B------:R-:W-:Y:S01]  /*3e60*/  IMAD.MOV.U32 R167, RZ, RZ, R5 ;  /* 0x000000ffffa77224 */ /* 0x000fe200078e0005 */
[----:B------:R-:W-:Y:S01]  /*3e70*/  @P1 SHF.R.U32.HI R167, RZ, UR10, R13 ;  /* 0x0000000affa71c19 */ /* 0x000fe2000801160d */
[----:B------:R-:W-:Y:S01]  /*3e80*/  UMOV UR10, 0x1 ;  /* 0x00000001000a7882 */ /* 0x000fe20000000000 */
[----:B------:R-:W-:Y:S01]  /*3e90*/  FMUL.FTZ R154, R154, UR26 ;  /* 0x0000001a9a9a7c20 */ /* 0x000fe20008410000 */
[----:B------:R-:W-:Y:S01]  /*3ea0*/  UIMAD UR10, UR41, -0x60, UR10 ;  /* 0xffffffa0290a78a4 */ /* 0x000fe2000f8e020a */
[----:B------:R-:W-:Y:S01]  /*3eb0*/  FMUL.FTZ R155, R155, UR26 ;  /* 0x0000001a9b9b7c20 */ /* 0x000fe20008410000 */
[----:B------:R-:W1:Y:S01]  /*3ec0*/  SHFL.IDX PT, R13, R167, 0x1, 0x1c1f ;  /* 0x003c1f00a70d7f89 */ /* 0x000e6200000e0000 */
[----:B------:R2:W-:Y:S01]  /*3ed0*/  MUFU.TANH R18, R8 ;  /* 0x0000000800127308 */ /* 0x0005e20000002400 */
        /* <DEDUP_REMOVED lines=8> */
[----:B--2---:R-:W-:-:S02]  /*3f60*/  IMAD R8, R6, R21, UR10 ;  /* 0x0000000a06087e24 */ /* 0x004fc4000f8e0215 */
[----:B------:R-:W-:Y:S01]  /*3f70*/  FMUL.FTZ R200, R160, UR26 ;  /* 0x0000001aa0c87c20 */ /* 0x000fe20008410000 */
[----:B------:R-:W-:Y:S01]  /*3f80*/  FMUL.FTZ R160, R161, UR26 ;  /* 0x0000001aa1a07c20 */ /* 0x000fe20008410000 */
[----:B------:R-:W-:Y:S01]  /*3f90*/  FMUL.FTZ R15, R165, UR26 ;  /* 0x0000001aa50f7c20 */ /* 0x000fe20008410000 */
[----:B------:R-:W-:Y:S02]  /*3fa0*/  IMAD R8, R19, UR36, R8 ;  /* 0x0000002413087c24 */ /* 0x000fe4000f8e0208 */
        /* <DEDUP_REMOVED lines=9> */
[----:B-1----:R-:W-:Y:S01]  /*4040*/  IADD3 R156, R13, -UR28, R8 ;  /* 0x8000001c0d9c7c10 */ /* 0x002fe2000fffe008 */
[----:B------:R-:W1:Y:S01]  /*4050*/  MUFU.TANH R158, R158 ;  /* 0x0000009e009e7308 */ /* 0x000e620000002400 */
[----:B------:R-:W-:Y:S01]  /*4060*/  FMUL.FTZ R183, R183, UR26 ;  /* 0x0000001ab7b77c20 */ /* 0x000fe20008410000 */
[----:B------:R-:W-:Y:S01]  /*4070*/  FMUL.FTZ R186, R186, UR26 ;  /* 0x0000001ababa7c20 */ /* 0x000fe20008410000 */
[C---:B------:R-:W-:Y:S01]  /*4080*/  ISETP.GT.AND P3, PT, R156.reuse, RZ, PT ;  /* 0x000000ff9c00720c */ /* 0x040fe20003f64270 */
[----:B------:R-:W-:Y:S01]  /*4090*/  FMUL.FTZ R187, R187, UR26 ;  /* 0x0000001abbbb7c20 */ /* 0x000fe20008410000 */
[----:B------:R-:W-:Y:S01]  /*40a0*/  ISETP.GT.AND P4, PT, R156, 0x1, PT ;  /* 0x000000019c00780c */ /* 0x000fe20003f84270 */
[----:B------:R-:W-:Y:S01]  /*40b0*/  FMUL.FTZ R190, R190, UR26 ;  /* 0x0000001abebe7c20 */ /* 0x000fe20008410000 */
[----:B---3--:R-:W-:Y:S01]  /*40c0*/  FSEL R168, R154, -INF , P3 ;  /* 0xff8000009aa87808 */ /* 0x008fe20001800000 */
[----:B------:R-:W2:Y:S01]  /*40d0*/  MUFU.TANH R159, R159 ;  /* 0x0000009f009f7308 */ /* 0x000ea20000002400 */
[----:B------:R-:W-:Y:S01]  /*40e0*/  ISETP.GT.AND P3, PT, R156, 0x8, PT ;  /* 0x000000089c00780c */ /* 0x000fe20003f64270 */
[----:B------:R-:W-:Y:S01]  /*40f0*/  FMUL.FTZ R191, R191, UR26 ;  /* 0x0000001abfbf7c20 */ /* 0x000fe20008410000 */
[----:B------:R-:W-:Y:S01]  /*4100*/  FMNMX.FTZ R13, R168, R11, !PT ;  /* 0x0000000ba80d7209 */ /* 0x000fe20007810000 */
[----:B------:R-:W-:Y:S01]  /*4110*/  FMUL.FTZ R202, R152, UR26 ;  /* 0x0000001a98ca7c20 */ /* 0x000fe20008410000 */
[----:B------:R-:W-:Y:S01]  /*4120*/  FMUL.FTZ R194, R194, UR26 ;  /* 0x0000001ac2c27c20 */ /* 0x000fe20008410000 */
[----:B------:R-:W-:Y:S01]  /*4130*/  FMUL.FTZ R195, R195, UR26 ;  /* 0x0000001ac3c37c20 */ /* 0x000fe20008410000 */
[----:B------:R-:W-:Y:S01]  /*4140*/  FMUL.FTZ R204, R153, UR26 ;  /* 0x0000001a99cc7c20 */ /* 0x000fe20008410000 */
[----:B------:R-:W3:Y:S01]  /*4150*/  MUFU.TANH R16, R162 ;  /* 0x000000a200107308 */ /* 0x000ee20000002400 */
[----:B-1----:R-:W-:Y:S01]  /*4160*/  FSEL R165, R158, -INF , P3 ;  /* 0xff8000009ea57808 */ /* 0x002fe20001800000 */
[----:B------:R-:W-:Y:S01]  /*4170*/  FMUL.FTZ R198, R198, UR26 ;  /* 0x0000001ac6c67c20 */ /* 0x000fe20008410000 */
[----:B------:R-:W-:Y:S01]  /*4180*/  ISETP.GT.AND P3, PT, R156, 0x10, PT ;  /* 0x000000109c00780c */ /* 0x000fe20003f64270 */
[----:B------:R-:W-:Y:S01]  /*4190*/  FMUL.FTZ R199, R199, UR26 ;  /* 0x0000001ac7c77c20 */ /* 0x000fe20008410000 */
[----:B------:R-:W-:Y:S01]  /*41a0*/  FMUL.FTZ R201, R157, UR26 ;  /* 0x0000001a9dc97c20 */ /* 0x000fe20008410000 */
[----:B------:R-:W-:-:S02]  /*41b0*/  FMUL.FTZ R10, R169, UR26 ;  /* 0x0000001aa90a7c20 */ /* 0x000fc40008410000 */
[----:B------:R-:W1:Y:S08]  /*41c0*/  MUFU.TANH R163, R163 ;  /* 0x000000a300a37308 */ /* 0x000e700000002400 */
[----:B------:R4:W5:Y:S08]  /*41d0*/  MUFU.TANH R161, R166 ;  /* 0x000000a600a17308 */ /* 0x0009700000002400 */
[----:B------:R-:W0:Y:S01]  /*41e0*/  MUFU.TANH R170, R170 ;  /* 0x000000aa00aa7308 */ /* 0x000e220000002400 */
[----:B----4-:R-:W-:-:S02]  /*41f0*/  FSEL R166, R155, -INF , P4 ;  /* 0xff8000009ba67808 */ /* 0x010fc40002000000 */
[----:B------:R-:W-:Y:S02]  /*4200*/  ISETP.GT.AND P4, PT, R156, 0x9, PT ;  /* 0x000000099c00780c */ /* 0x000fe40003f84270 */
[----:B------:R-:W-:Y:S02]  /*4210*/  FMNMX.FTZ R14, R166, R13, !PT ;  /* 0x0000000da60e7209 */ /* 0x000fe40007810000 */
[----:B--2---:R-:W-:Y:S01]  /*4220*/  FSEL R162, R159, -INF , P4 ;  /* 0xff8000009fa27808 */ /* 0x004fe20002000000 */
[----:B------:R-:W2:Y:S01]  /*4230*/  MUFU.TANH R171, R171 ;  /* 0x000000ab00ab7308 */ /* 0x000ea20000002400 */
[----:B------:R-:W-:Y:S02]  /*4240*/  FMNMX.FTZ R13, R165, R14, !PT ;  /* 0x0000000ea50d7209 */ /* 0x000fe40007810000 */
[----:B------:R-:W-:Y:S02]  /*4250*/  ISETP.GT.AND P4, PT, R156, 0x11, PT ;  /* 0x000000119c00780c */ /* 0x000fe40003f84270 */
[----:B---3--:R-:W-:-:S02]  /*4260*/  FSEL R159, R16, -INF , P3 ;  /* 0xff800000109f7808 */ /* 0x008fc40001800000 */
[----:B------:R-:W-:Y:S01]  /*4270*/  FMNMX.FTZ R14, R162, R13, !PT ;  /* 0x0000000da20e7209 */ /* 0x000fe20007810000 */
[----:B------:R-:W3:Y:S01]  /*4280*/  MUFU.TANH R174, R174 ;  /* 0x000000ae00ae7308 */ /* 0x000ee20000002400 */
[C---:B------:R-:W-:Y:S02]  /*4290*/  ISETP.GT.AND P3, PT, R156.reuse, 0x18, PT ;  /* 0x000000189c00780c */ /* 0x040fe40003f64270 */
[----:B-1----:R-:W-:Y:S02]  /*42a0*/  FSEL R164, R163, -INF , P4 ;  /* 0xff800000a3a47808 */ /* 0x002fe40002000000 */
[----:B------:R-:W-:Y:S02]  /*42b0*/  FMNMX.FTZ R13, R159, R14, !PT ;  /* 0x0000000e9f0d7209 */ /* 0x000fe40007810000 */
[----:B------:R-:W-:Y:S01]  /*42c0*/  ISETP.GT.AND P4, PT, R156, 0x19, PT ;  /* 0x000000199c00780c */ /* 0x000fe20003f84270 */
[----:B------:R-:W1:Y:S01]  /*42d0*/  MUFU.TANH R175, R175 ;  /* 0x000000af00af7308 */ /* 0x000e620000002400 */
[----:B-----5:R-:W-:-:S02]  /*42e0*/  FSEL R161, R161, -INF , P3 ;  /* 0xff800000a1a17808 */ /* 0x020fc40001800000 */
[----:B------:R-:W-:Y:S02]  /*42f0*/  FMNMX.FTZ R14, R164, R13, !PT ;  /* 0x0000000da40e7209 */ /* 0x000fe40007810000 */
[----:B------:R-:W-:Y:S02]  /*4300*/  ISETP.GT.AND P3, PT, R156, 0x20, PT ;  /* 0x000000209c00780c */ /* 0x000fe40003f64270 */
[----:B------:R-:W-:Y:S01]  /*4310*/  FSEL R163, R18, -INF , P4 ;  /* 0xff80000012a37808 */ /* 0x000fe20002000000 */
[----:B------:R-:W4:Y:S01]  /*4320*/  MUFU.TANH R178, R178 ;  /* 0x000000b200b27308 */ /* 0x000f220000002400 */
[----:B------:R-:W-:Y:S02]  /*4330*/  FMNMX.FTZ R14, R161, R14, !PT ;  /* 0x0000000ea10e7209 */ /* 0x000fe40007810000 */
[----:B------:R-:W-:Y:S02]  /*4340*/  ISETP.GT.AND P4, PT, R156, 0x21, PT ;  /* 0x000000219c00780c */ /* 0x000fe40003f84270 */
[----:B0-----:R-:W-:Y:S01]  /*4350*/  FSEL R16, R170, -INF , P3 ;  /* 0xff800000aa107808 */ /* 0x001fe20001800000 */
[----:B------:R-:W-:Y:S01]  /*4360*/  FMUL.FTZ R170, R172, UR26 ;  /* 0x0000001aacaa7c20 */ /* 0x000fe20008410000 */
[----:B------:R-:W-:Y:S01]  /*4370*/  FMNMX.FTZ R19, R163, R14, !PT ;  /* 0x0000000ea3137209 */ /* 0x000fe20007810000 */
[----:B------:R0:W5:Y:S01]  /*4380*/  MUFU.TANH R20, R179 ;  /* 0x000000b300147308 */ /* 0x0001620000002400 */
[----:B------:R-:W-:-:S02]  /*4390*/  ISETP.GT.AND P3, PT, R156, 0x28, PT ;  /* 0x000000289c00780c */ /* 0x000fc40003f64270 */
[----:B--2---:R-:W-:Y:S02]  /*43a0*/  FSEL R13, R171, -INF , P4 ;  /* 0xff800000ab0d7808 */ /* 0x004fe40002000000 */
[----:B------:R-:W-:Y:S02]  /*43b0*/  FMNMX.FTZ R18, R16, R19, !PT ;  /* 0x0000001310127209 */ /* 0x000fe40007810000 */
[----:B------:R-:W-:Y:S01]  /*43c0*/  ISETP.GT.AND P4, PT, R156, 0x29, PT ;  /* 0x000000299c00780c */ /* 0x000fe20003f84270 */
[----:B------:R-:W2:Y:S01]  /*43d0*/  MUFU.TANH R182, R182 ;  /* 0x000000b600b67308 */ /* 0x000ea20000002400 */
[----:B---3--:R-:W-:Y:S01]  /*43e0*/  FSEL R14, R174, -INF , P3 ;  /* 0xff800000ae0e7808 */ /* 0x008fe20001800000 */
[----:B0-----:R-:W-:Y:S01]  /*43f0*/  FMUL.FTZ R179, R188, UR26 ;  /* 0x0000001abcb37c20 */ /* 0x001fe20008410000 */
[----:B------:R-:W-:Y:S01]  /*4400*/  FMNMX.FTZ R19, R13, R18, !PT ;  /* 0x000000120d137209 */ /* 0x000fe20007810000 */
[----:B------:R-:W-:Y:S01]  /*4410*/  FMUL.FTZ R174, R173, UR26 ;  /* 0x0000001aadae7c20 */ /* 0x000fe20008410000 */
[----:B------:R-:W-:Y:S01]  /*4420*/  ISETP.GT.AND P3, PT, R156, 0x30, PT ;  /* 0x000000309c00780c */ /* 0x000fe20003f64270 */
[----:B------:R-:W-:Y:S01]  /*4430*/  FMUL.FTZ R173, R176, UR26 ;  /* 0x0000001ab0ad7c20 */ /* 0x000fe20008410000 */
[----:B-1----:R-:W-:Y:S01]  /*4440*/  FSEL R18, R175, -INF , P4 ;  /* 0xff800000af127808 */ /* 0x002fe20002000000 */
[----:B------:R-:W0:Y:S01]  /*4450*/  MUFU.TANH R183, R183 ;  /* 0x000000b700b77308 */ /* 0x000e220000002400 */
[----:B------:R-:W-:Y:S01]  /*4460*/  FMNMX.FTZ R21, R14, R19, !PT ;  /* 0x000000130e157209 */ /* 0x000fe20007810000 */
[----:B------:R-:W-:Y:S01]  /*4470*/  FMUL.FTZ R176, R177, UR26 ;  /* 0x0000001ab1b07c20 */ /* 0x000fe20008410000 */
[----:B------:R-:W-:Y:S01]  /*4480*/  ISETP.GT.AND P4, PT, R156, 0x31, PT ;  /* 0x000000319c00780c */ /* 0x000fe20003f84270 */
[----:B------:R-:W-:Y:S01]  /*4490*/  FMUL.FTZ R175, R180, UR26 ;  /* 0x0000001ab4af7c20 */ /* 0x000fe20008410000 */
[----:B----4-:R-:W-:Y:S01]  /*44a0*/  FSEL R19, R178, -INF , P3 ;  /* 0xff800000b2137808 */ /* 0x010fe20001800000 */
[----:B------:R-:W-:Y:S01]  /*44b0*/  FMUL.FTZ R177, R181, UR26 ;  /* 0x0000001ab5b17c20 */ /* 0x000fe20008410000 */
[----:B------:R-:W-:Y:S01]  /*44c0*/  FMNMX.FTZ R22, R18, R21, !PT ;  /* 0x0000001512167209 */ /* 0x000fe20007810000 */
[----:B------:R-:W1:Y:S01]  /*44d0*/  MUFU.TANH R186, R186 ;  /* 0x000000ba00ba7308 */ /* 0x000e620000002400 */
[----:B------:R-:W-:Y:S01]  /*44e0*/  ISETP.GT.AND P3, PT, R156, 0x38, PT ;  /* 0x000000389c00780c */ /* 0x000fe20003f64270 */
[----:B------:R-:W-:Y:S01]  /*44f0*/  FMUL.FTZ R178, R184, UR26 ;  /* 0x0000001ab8b27c20 */ /* 0x000fe20008410000 */
[----:B-----5:R-:W-:Y:S01]  /*4500*/  FSEL R20, R20, -INF , P4 ;  /* 0xff80000014147808 */ /* 0x020fe20002000000 */
[----:B------:R-:W-:Y:S01]  /*4510*/  FMUL.FTZ R180, R185, UR26 ;  /* 0x0000001ab9b47c20 */ /* 0x000fe20008410000 */
[----:B------:R-:W-:Y:S01]  /*4520*/  FMNMX.FTZ R23, R19, R22, !PT ;  /* 0x0000001613177209 */ /* 0x000fe20007810000 */
[----:B------:R-:W-:Y:S01]  /*4530*/  FMUL.FTZ R181, R192, UR26 ;  /* 0x0000001ac0b57c20 */ /* 0x000fe20008410000 */
[----:B------:R-:W-:Y:S01]  /*4540*/  ISETP.GT.AND P4, PT, R156, 0x39, PT ;  /* 0x000000399c00780c */ /* 0x000fe20003f84270 */
[----:B------:R-:W3:Y:S01]  /*4550*/  MUFU.TANH R187, R187 ;  /* 0x000000bb00bb7308 */ /* 0x000ee20000002400 */
[----:B--2---:R-:W-:Y:S01]  /*4560*/  FSEL R21, R182, -INF , P3 ;  /* 0xff800000b6157808 */ /* 0x004fe20001800000 */
[----:B------:R-:W-:Y:S01]  /*4570*/  FMUL.FTZ R182, R189, UR26 ;  /* 0x0000001abdb67c20 */ /* 0x000fe20008410000 */
[----:B------:R-:W-:Y:S01]  /*4580*/  FMNMX.FTZ R152, R20, R23, !PT ;  /* 0x0000001714987209 */ /* 0x000fe20007810000 */
[----:B------:R-:W-:Y:S01]  /*4590*/  FMUL.FTZ R184, R193, UR26 ;  /* 0x0000001ac1b87c20 */ /* 0x000fe20008410000 */
[----:B------:R-:W-:Y:S01]  /*45a0*/  ISETP.GT.AND P3, PT, R156, 0x40, PT ;  /* 0x000000409c00780c */ /* 0x000fe20003f64270 */
[----:B------:R-:W-:Y:S01]  /*45b0*/  FMUL.FTZ R185, R196, UR26 ;  /* 0x0000001ac4b97c20 */ /* 0x000fe20008410000 */
[----:B0-----:R-:W-:Y:S01]  /*45c0*/  FSEL R22, R183, -INF , P4 ;  /* 0xff800000b7167808 */ /* 0x001fe20002000000 */
[----:B------:R-:W0:Y:S01]  /*45d0*/  MUFU.TANH R190, R190 ;  /* 0x000000be00be7308 */ /* 0x000e220000002400 */
[----:B------:R-:W-:Y:S01]  /*45e0*/  FMNMX.FTZ R23, R21, R152, !PT ;  /* 0x0000009815177209 */ /* 0x000fe20007810000 */
[----:B------:R-:W2:Y:S01]  /*45f0*/  SHFL.IDX PT, R183, R167, RZ, 0x1c1f ;  /* 0x001c1fffa7b77589 */ /* 0x000ea200000e0000 */
[----:B------:R-:W-:-:S02]  /*4600*/  ISETP.GT.AND P4, PT, R156, 0x41, PT ;  /* 0x000000419c00780c */ /* 0x000fc40003f84270 */
[----:B-1----:R-:W-:Y:S01]  /*4610*/  FSEL R152, R186, -INF , P3 ;  /* 0xff800000ba987808 */ /* 0x002fe20001800000 */
[----:B------:R-:W-:Y:S01]  /*4620*/  FMUL.FTZ R186, R197, UR26 ;  /* 0x0000001ac5ba7c20 */ /* 0x000fe20008410000 */
[----:B------:R-:W-:Y:S01]  /*4630*/  FMNMX.FTZ R153, R22, R23, !PT ;  /* 0x0000001716997209 */ /* 0x000fe20007810000 */
[----:B------:R-:W1:Y:S01]  /*4640*/  MUFU.TANH R191, R191 ;  /* 0x000000bf00bf7308 */ /* 0x000e620000002400 */
[----:B------:R-:W-:Y:S02]  /*4650*/  ISETP.GT.AND P3, PT, R156, 0x48, PT ;  /* 0x000000489c00780c */ /* 0x000fe40003f64270 */
[----:B---3--:R-:W-:Y:S02]  /*4660*/  FSEL R23, R187, -INF , P4 ;  /* 0xff800000bb177808 */ /* 0x008fe40002000000 */
[----:B------:R-:W-:Y:S02]  /*4670*/  FMNMX.FTZ R154, R152, R153, !PT ;  /* 0x00000099989a7209 */ /* 0x000fe40007810000 */
[----:B------:R-:W-:Y:S01]  /*4680*/  ISETP.GT.AND P4, PT, R156, 0x49, PT ;  /* 0x000000499c00780c */ /* 0x000fe20003f84270 */
[----:B------:R-:W3:Y:S01]  /*4690*/  MUFU.TANH R155, R194 ;  /* 0x000000c2009b7308 */ /* 0x000ee20000002400 */
[----:B0-----:R-:W-:-:S02]  /*46a0*/  FSEL R153, R190, -INF , P3 ;  /* 0xff800000be997808 */ /* 0x001fc40001800000 */
[----:B------:R-:W-:Y:S02]  /*46b0*/  FMNMX.FTZ R158, R23, R154, !PT ;  /* 0x0000009a179e7209 */ /* 0x000fe40007810000 */
[C---:B------:R-:W-:Y:S02]  /*46c0*/  ISETP.GT.AND P3, PT, R156.reuse, 0x50, PT ;  /* 0x000000509c00780c */ /* 0x040fe40003f64270 */
[----:B------:R-:W-:Y:S01]  /*46d0*/  FMNMX.FTZ R157, R153, R158, !PT ;  /* 0x0000009e999d7209 */ /* 0x000fe20007810000 */
[----:B------:R-:W0:Y:S01]  /*46e0*/  MUFU.TANH R195, R195 ;  /* 0x000000c300c37308 */ /* 0x000e220000002400 */
[----:B-1----:R-:W-:Y:S02]  /*46f0*/  FSEL R154, R191, -INF , P4 ;  /* 0xff800000bf9a7808 */ /* 0x002fe40002000000 */
[----:B------:R-:W-:Y:S02]  /*4700*/  ISETP.GT.AND P4, PT, R156, 0x51, PT ;  /* 0x000000519c00780c */ /* 0x000fe40003f84270 */
[----:B------:R-:W-:-:S02]  /*4710*/  FMNMX.FTZ R172, R154, R157, !PT ;  /* 0x0000009d9aac7209 */ /* 0x000fc40007810000 */
[----:B--2---:R-:W-:Y:S01]  /*4720*/  IADD3 R183, R183, -UR28, R8 ;  /* 0x8000001cb7b77c10 */ /* 0x004fe2000fffe008 */
[----:B------:R-:W1:Y:S01]  /*4730*/  MUFU.TANH R198, R198 ;  /* 0x000000c600c67308 */ /* 0x000e620000002400 */
[----:B---3--:R-:W-:Y:S02]  /*4740*/  FSEL R155, R155, -INF , P3 ;  /* 0xff8000009b9b7808 */ /* 0x008fe40001800000 */
[----:B------:R-:W-:Y:S02]  /*4750*/  ISETP.GT.AND P3, PT, R156, 0x58, PT ;  /* 0x000000589c00780c */ /* 0x000fe40003f64270 */
[----:B------:R-:W-:Y:S02]  /*4760*/  FMNMX.FTZ R157, R155, R172, !PT ;  /* 0x000000ac9b9d7209 */ /* 0x000fe40007810000 */
[----:B------:R-:W-:Y:S01]  /*4770*/  ISETP.GT.AND P6, PT, R183, 0x1, PT ;  /* 0x00000001b700780c */ /* 0x000fe20003fc4270 */
[----:B------:R-:W2:Y:S01]  /*4780*/  MUFU.TANH R199, R199 ;  /* 0x000000c700c77308 */ /* 0x000ea20000002400 */
[----:B0-----:R-:W-:-:S02]  /*4790*/  FSEL R158, R195, -INF , P4 ;  /* 0xff800000c39e7808 */ /* 0x001fc40002000000 */
[----:B------:R-:W-:Y:S02]  /*47a0*/  ISETP.GT.AND P4, PT, R156, 0x59, PT ;  /* 0x000000599c00780c */ /* 0x000fe40003f84270 */
[----:B------:R-:W-:Y:S02]  /*47b0*/  FMNMX.FTZ R169, R158, R157, !PT ;  /* 0x0000009d9ea97209 */ /* 0x000fe40007810000 */
[C---:B------:R-:W-:Y:S01]  /*47c0*/  ISETP.GT.AND P5, PT, R183.reuse, 0x8, PT ;  /* 0x00000008b700780c */ /* 0x040fe20003fa4270 */
[----:B------:R-:W0:Y:S01]  /*47d0*/  MUFU.TANH R202, R202 ;  /* 0x000000ca00ca7308 */ /* 0x000e220000002400 */
[----:B-1----:R-:W-:Y:S02]  /*47e0*/  FSEL R156, R198, -INF , P3 ;  /* 0xff800000c69c7808 */ /* 0x002fe40001800000 */
[----:B------:R-:W-:Y:S02]  /*47f0*/  ISETP.GT.AND P3, PT, R183, RZ, PT ;  /* 0x000000ffb700720c */ /* 0x000fe40003f64270 */
[----:B------:R-:W-:-:S03]  /*4800*/  FMNMX.FTZ R172, R156, R169, !PT ;  /* 0x000000a99cac7209 */ /* 0x000fc60007810000 */
[----:B------:R-:W1:Y:S01]  /*4810*/  MUFU.TANH R204, R204 ;  /* 0x000000cc00cc7308 */ /* 0x000e620000002400 */
[----:B--2---:R-:W-:Y:S02]  /*4820*/  FSEL R157, R199, -INF , P4 ;  /* 0xff800000c79d7808 */ /* 0x004fe40002000000 */
[----:B------:R-:W-:Y:S02]  /*4830*/  ISETP.GT.AND P4, PT, R183, 0x9, PT ;  /* 0x00000009b700780c */ /* 0x000fe40003f84270 */
[----:B------:R-:W-:-:S03]  /*4840*/  FMNMX.FTZ R172, R157, R172, !PT ;  /* 0x000000ac9dac7209 */ /* 0x000fc60007810000 */
[----:B------:R-:W2:Y:S01]  /*4850*/  MUFU.TANH R203, R203 ;  /* 0x000000cb00cb7308 */ /* 0x000ea20000002400 */
[----:B0-----:R-:W-:Y:S01]  /*4860*/  FSEL R167, R202, -INF , P3 ;  /* 0xff800000caa77808 */ /* 0x001fe20001800000 */
[----:B------:R-:W0:Y:S01]  /*4870*/  SHFL.BFLY PT, R169, R172, 0x2, 0x1f ;  /* 0x0c401f00aca97f89 */ /* 0x000e2200000e0000 */
[----:B------:R-:W-:-:S05]  /*4880*/  ISETP.GT.AND P3, PT, R183, 0x10, PT ;  /* 0x00000010b700780c */ /* 0x000fca0003f64270 */
[----:B------:R-:W3:Y:S01]  /*4890*/  MUFU.TANH R201, R201 ;  /* 0x000000c900c97308 */ /* 0x000ee20000002400 */
[----:B-1----:R-:W-:-:S07]  /*48a0*/  FSEL R204, R204, -INF , P6 ;  /* 0xff800000cccc7808 */ /* 0x002fce0003000000 */
[----:B------:R-:W1:Y:S01]  /*48b0*/  MUFU.TANH R200, R200 ;  /* 0x000000c800c87308 */ /* 0x000e620000002400 */
[----:B--2---:R-:W-:-:S07]  /*48c0*/  FSEL R203, R203, -INF , P5 ;  /* 0xff800000cbcb7808 */ /* 0x004fce0002800000 */
[----:B------:R-:W2:Y:S01]  /*48d0*/  MUFU.TANH R160, R160 ;  /* 0x000000a000a07308 */ /* 0x000ea20000002400 */
[----:B---3--:R-:W-:Y:S02]  /*48e0*/  FSEL R201, R201, -INF , P4 ;  /* 0xff800000c9c97808 */ /* 0x008fe40002000000 */
[----:B0-----:R-:W-:Y:S02]  /*48f0*/  FMNMX.FTZ R169, R172, R169, !PT ;  /* 0x000000a9aca97209 */ /* 0x001fe40007810000 */
[----:B------:R-:W-:-:S03]  /*4900*/  ISETP.GT.AND P4, PT, R183, 0x11, PT ;  /* 0x00000011b700780c */ /* 0x000fc60003f84270 */
[----:B------:R-:W0:Y:S01]  /*4910*/  SHFL.BFLY PT, R172, R169, 0x1, 0x1f ;  /* 0x0c201f00a9ac7f89 */ /* 0x000e2200000e0000 */
[----:B------:R-:W3:Y:S01]  /*4920*/  MUFU.TANH R17, R17 ;  /* 0x0000001100117308 */ /* 0x000ee20000002400 */
[----:B-1----:R-:W-:Y:S02]  /*4930*/  FSEL R200, R200, -INF , P3 ;  /* 0xff800000c8c87808 */ /* 0x002fe40001800000 */
[----:B------:R-:W-:-:S05]  /*4940*/  ISETP.GT.AND P3, PT, R183, 0x18, PT ;  /* 0x00000018b700780c */ /* 0x000fca0003f64270 */
[----:B------:R-:W1:Y:S08]  /*4950*/  MUFU.TANH R15, R15 ;  /* 0x0000000f000f7308 */ /* 0x000e700000002400 */
[----:B------:R-:W4:Y:S01]  /*4960*/  MUFU.TANH R9, R9 ;  /* 0x0000000900097308 */ /* 0x000f220000002400 */
[----:B0-----:R-:W-:-:S07]  /*4970*/  FMNMX.FTZ R8, R169, R172, !PT ;  /* 0x000000aca9087209 */ /* 0x001fce0007810000 */
[----:B------:R-:W-:Y:S01]  /*4980*/  MUFU.TANH R10, R10 ;  /* 0x0000000a000a7308 */ /* 0x000fe20000002400 */
[----:B------:R-:W-:Y:S02]  /*4990*/  FMNMX.FTZ R169, R167, R12, !PT ;  /* 0x0000000ca7a97209 */ /* 0x000fe40007810000 */
[C---:B------:R-:W-:Y:S01]  /*49a0*/  FSETP.NEU.FTZ.AND P6, PT, R8.reuse, -INF , PT ;  /* 0xff8000000800780b */ /* 0x040fe20003fdd000 */
[----:B------:R-:W-:Y:S01]  /*49b0*/  FMUL.FTZ R171, R8, UR7 ;  /* 0x0000000708ab7c20 */ /* 0x000fe20008410000 */
[----:B------:R-:W-:Y:S02]  /*49c0*/  FMNMX.FTZ R172, R204, R169, !PT ;  /* 0x000000a9ccac7209 */ /* 0x000fe40007810000 */
[----:B------:R-:W-:Y:S01]  /*49d0*/  FSEL R192, R8, RZ, P6 ;  /* 0x000000ff08c07208 */ /* 0x000fe20003000000 */
[----:B------:R-:W0:Y:S01]  /*49e0*/  MUFU.TANH R170, R170 ;  /* 0x000000aa00aa7308 */ /* 0x000e220000002400 */
[----:B------:R-:W-:Y:S02]  /*49f0*/  FMNMX.FTZ R172, R203, R172, !PT ;  /* 0x000000accbac7209 */ /* 0x000fe40007810000 */
[----:B------:R-:W-:Y:S01]  /*4a00*/  FSEL R171, R171, RZ, P6 ;  /* 0x000000ffabab7208 */ /* 0x000fe20003000000 */
[----:B------:R-:W-:Y:S01]  /*4a10*/  FADD.FTZ R192, -R192, R11 ;  /* 0x0000000bc0c07221 */ /* 0x000fe20000010100 */
[----:B------:R-:W-:-:S03]  /*4a20*/  FMNMX.FTZ R169, R201, R172, !PT ;  /* 0x000000acc9a97209 */ /* 0x000fc60007810000 */
[--C-:B------:R-:W-:Y:S01]  /*4a30*/  FFMA.FTZ R188, R168, UR7, -R171.reuse ;  /* 0x00000007a8bc7c23 */ /* 0x100fe200080108ab */
[----:B--2---:R-:W-:Y:S01]  /*4a40*/  FSEL R168, R160, -INF , P4 ;  /* 0xff800000a0a87808 */ /* 0x004fe20002000000 */
[--C-:B------:R-:W-:Y:S01]  /*4a50*/  FFMA.FTZ R189, R166, UR7, -R171.reuse ;  /* 0x00000007a6bd7c23 */ /* 0x100fe200080108ab */
[----:B------:R-:W-:Y:S01]  /*4a60*/  FMNMX.FTZ R187, R200, R169, !PT ;  /* 0x000000a9c8bb7209 */ /* 0x000fe20007810000 */
[----:B------:R-:W2:Y:S01]  /*4a70*/  MUFU.TANH R174, R174 ;  /* 0x000000ae00ae7308 */ /* 0x000ea20000002400 */
[----:B------:R-:W-:Y:S01]  /*4a80*/  ISETP.GT.AND P4, PT, R183, 0x19, PT ;  /* 0x00000019b700780c */ /* 0x000fe20003f84270 */
[----:B------:R-:W-:Y:S01]  /*4a90*/  FMUL.FTZ R11, R192, UR7 ;  /* 0x00000007c00b7c20 */ /* 0x000fe20008410000 */
[----:B---3--:R-:W-:Y:S01]  /*4aa0*/  FSEL R169, R17, -INF , P3 ;  /* 0xff80000011a97808 */ /* 0x008fe20001800000 */
[--C-:B------:R-:W-:Y:S01]  /*4ab0*/  FFMA.FTZ R162, R162, UR7, -R171.reuse ;  /* 0x00000007a2a27c23 */ /* 0x100fe200080108ab */
[----:B------:R-:W-:Y:S01]  /*4ac0*/  FMNMX.FTZ R166, R168, R187, !PT ;  /* 0x000000bba8a67209 */ /* 0x000fe20007810000 */
[--C-:B------:R-:W-:Y:S01]  /*4ad0*/  FFMA.FTZ R159, R159, UR7, -R171.reuse ;  /* 0x000000079f9f7c23 */ /* 0x100fe200080108ab */
[----:B------:R-:W-:Y:S01]  /*4ae0*/  ISETP.GT.AND P3, PT, R183, 0x20, PT ;  /* 0x00000020b700780c */ /* 0x000fe20003f64270 */
[----:B------:R-:W3:Y:S01]  /*4af0*/  MUFU.TANH R173, R173 ;  /* 0x000000ad00ad7308 */ /* 0x000ee20000002400 */
[----:B-1----:R-:W-:Y:S01]  /*4b00*/  FSEL R172, R15, -INF , P4 ;  /* 0xff8000000fac7808 */ /* 0x002fe20002000000 */
[--C-:B------:R-:W-:Y:S01]  /*4b10*/  FFMA.FTZ R164, R164, UR7, -R171.reuse ;  /* 0x00000007a4a47c23 */ /* 0x100fe200080108ab */
[----:B------:R-:W-:Y:S01]  /*4b20*/  FMNMX.FTZ R17, R169, R166, !PT ;  /* 0x000000a6a9117209 */ /* 0x000fe20007810000 */
[--C-:B------:R-:W-:Y:S01]  /*4b30*/  FFMA.FTZ R161, R161, UR7, -R171.reuse ;  /* 0x00000007a1a17c23 */ /* 0x100fe200080108ab */
[----:B------:R-:W-:Y:S01]  /*4b40*/  ISETP.GT.AND P4, PT, R183, 0x21, PT ;  /* 0x00000021b700780c */ /* 0x000fe20003f84270 */
[--C-:B------:R-:W-:Y:S01]  /*4b50*/  FFMA.FTZ R16, R16, UR7, -R171.reuse ;  /* 0x0000000710107c23 */ /* 0x100fe200080108ab */
[----:B----4-:R-:W-:Y:S01]  /*4b60*/  FSEL R9, R9, -INF , P3 ;  /* 0xff80000009097808 */ /* 0x010fe20001800000 */
[----:B------:R1:W-:Y:S01]  /*4b70*/  MUFU.EX2 R160, R188 ;  /* 0x000000bc00a07308 */ /* 0x0003e20000000800 */
[----:B------:R-:W-:Y:S01]  /*4b80*/  FMNMX.FTZ R166, R172, R17, !PT ;  /* 0x00000011aca67209 */ /* 0x000fe20007810000 */
[--C-:B------:R-:W-:Y:S01]  /*4b90*/  FFMA.FTZ R13, R13, UR7, -R171.reuse ;  /* 0x000000070d0d7c23 */ /* 0x100fe200080108ab */
[----:B------:R-:W-:Y:S01]  /*4ba0*/  ISETP.GT.AND P3, PT, R183, 0x28, PT ;  /* 0x00000028b700780c */ /* 0x000fe20003f64270 */
[--C-:B------:R-:W-:Y:S01]  /*4bb0*/  FFMA.FTZ R23, R23, UR7, -R171.reuse ;  /* 0x0000000717177c23 */ /* 0x100fe200080108ab */
[----:B------:R-:W-:Y:S01]  /*4bc0*/  FMNMX.FTZ R166, R9, R166, !PT ;  /* 0x000000a609a67209 */ /* 0x000fe20007810000 */
[--C-:B------:R-:W-:Y:S01]  /*4bd0*/  FFMA.FTZ R156, R156, UR7, -R171.reuse ;  /* 0x000000079c9c7c23 */ /* 0x100fe200080108ab */
[----:B0-----:R-:W-:Y:S01]  /*4be0*/  FSEL R170, R170, -INF , P3 ;  /* 0xff800000aaaa7808 */ /* 0x001fe20001800000 */
[----:B------:R-:W0:Y:S01]  /*4bf0*/  MUFU.TANH R176, R176 ;  /* 0x000000b000b07308 */ /* 0x000e220000002400 */
[----:B-1----:R-:W-:Y:S01]  /*4c00*/  FFMA.FTZ R188, R165, UR7, -R171 ;  /* 0x00000007a5bc7c23 */ /* 0x002fe200080108ab */
[----:B------:R-:W-:-:S02]  /*4c10*/  FSEL R165, R10, -INF , P4 ;  /* 0xff8000000aa57808 */ /* 0x000fc40002000000 */
[----:B------:R-:W-:Y:S02]  /*4c20*/  ISETP.GT.AND P4, PT, R183, 0x29, PT ;  /* 0x00000029b700780c */ /* 0x000fe40003f84270 */
[----:B------:R-:W-:Y:S01]  /*4c30*/  FMNMX.FTZ R187, R165, R166, !PT ;  /* 0x000000a6a5bb7209 */ /* 0x000fe20007810000 */
[----:B------:R-:W-:Y:S01]  /*4c40*/  FFMA.FTZ R166, R163, UR7, -R171 ;  /* 0x00000007a3a67c23 */ /* 0x000fe200080108ab */
[----:B------:R-:W1:Y:S01]  /*4c50*/  MUFU.TANH R175, R175 ;  /* 0x000000af00af7308 */ /* 0x000e620000002400 */
[C---:B------:R-:W-:Y:S02]  /*4c60*/  ISETP.GT.AND P3, PT, R183.reuse, 0x30, PT ;  /* 0x00000030b700780c */ /* 0x040fe40003f64270 */
[----:B--2---:R-:W-:Y:S02]  /*4c70*/  FSEL R174, R174, -INF , P4 ;  /* 0xff800000aeae7808 */ /* 0x004fe40002000000 */
[----:B------:R-:W-:Y:S02]  /*4c80*/  FMNMX.FTZ R187, R170, R187, !PT ;  /* 0x000000bbaabb7209 */ /* 0x000fe40007810000 */
[----:B------:R-:W-:Y:S01]  /*4c90*/  ISETP.GT.AND P4, PT, R183, 0x31, PT ;  /* 0x00000031b700780c */ /* 0x000fe20003f84270 */
[----:B------:R-:W2:Y:S01]  /*4ca0*/  MUFU.TANH R177, R177 ;  /* 0x000000b100b17308 */ /* 0x000ea20000002400 */
[----:B---3--:R-:W-:-:S02]  /*4cb0*/  FSEL R173, R173, -INF , P3 ;  /* 0xff800000adad7808 */ /* 0x008fc40001800000 */
[----:B------:R-:W-:Y:S02]  /*4cc0*/  FMNMX.FTZ R10, R174, R187, !PT ;  /* 0x000000bbae0a7209 */ /* 0x000fe40007810000 */
[----:B------:R-:W-:Y:S02]  /*4cd0*/  ISETP.GT.AND P3, PT, R183, 0x38, PT ;  /* 0x00000038b700780c */ /* 0x000fe40003f64270 */
[----:B0-----:R-:W-:Y:S01]  /*4ce0*/  FSEL R176, R176, -INF , P4 ;  /* 0xff800000b0b07808 */ /* 0x001fe20002000000 */
[----:B------:R-:W0:Y:S01]  /*4cf0*/  MUFU.TANH R178, R178 ;  /* 0x000000b200b27308 */ /* 0x000e220000002400 */
[----:B------:R-:W-:Y:S02]  /*4d00*/  FMNMX.FTZ R187, R173, R10, !PT ;  /* 0x0000000aadbb7209 */ /* 0x000fe40007810000 */
[----:B------:R-:W-:Y:S02]  /*4d10*/  ISETP.GT.AND P4, PT, R183, 0x39, PT ;  /* 0x00000039b700780c */ /* 0x000fe40003f84270 */
[----:B-1----:R-:W-:-:S02]  /*4d20*/  FSEL R175, R175, -INF , P3 ;  /* 0xff800000afaf7808 */ /* 0x002fc40001800000 */
[----:B------:R-:W-:Y:S01]  /*4d30*/  FMNMX.FTZ R10, R176, R187, !PT ;  /* 0x000000bbb00a7209 */ /* 0x000fe20007810000 */
[----:B------:R-:W1:Y:S01]  /*4d40*/  MUFU.TANH R180, R180 ;  /* 0x000000b400b47308 */ /* 0x000e620000002400 */
[----:B------:R-:W-:Y:S02]  /*4d50*/  ISETP.GT.AND P3, PT, R183, 0x40, PT ;  /* 0x00000040b700780c */ /* 0x000fe40003f64270 */
[----:B--2---:R-:W-:Y:S02]  /*4d60*/  FSEL R177, R177, -INF , P4 ;  /* 0xff800000b1b17808 */ /* 0x004fe40002000000 */
[----:B------:R-:W-:Y:S02]  /*4d70*/  FMNMX.FTZ R10, R175, R10, !PT ;  /* 0x0000000aaf0a7209 */ /* 0x000fe40007810000 */
[----:B------:R-:W-:Y:S01]  /*4d80*/  ISETP.GT.AND P4, PT, R183, 0x41, PT ;  /* 0x00000041b700780c */ /* 0x000fe20003f84270 */
[----:B------:R-:W2:Y:S01]  /*4d90*/  MUFU.TANH R179, R179 ;  /* 0x000000b300b37308 */ /* 0x000ea20000002400 */
[----:B0-----:R-:W-:-:S02]  /*4da0*/  FSEL R178, R178, -INF , P3 ;  /* 0xff800000b2b27808 */ /* 0x001fc40001800000 */
[----:B------:R-:W-:Y:S02]  /*4db0*/  FMNMX.FTZ R187, R177, R10, !PT ;  /* 0x0000000ab1bb7209 */ /* 0x000fe40007810000 */
[C---:B------:R-:W-:Y:S02]  /*4dc0*/  ISETP.GT.AND P3, PT, R183.reuse, 0x48, PT ;  /* 0x00000048b700780c */ /* 0x040fe40003f64270 */
[----:B------:R-:W-:Y:S01]  /*4dd0*/  FMNMX.FTZ R187, R178, R187, !PT ;  /* 0x000000bbb2bb7209 */ /* 0x000fe20007810000 */
[----:B------:R-:W0:Y:S01]  /*4de0*/  MUFU.TANH R182, R182 ;  /* 0x000000b600b67308 */ /* 0x000e220000002400 */
[----:B-1----:R-:W-:Y:S02]  /*4df0*/  FSEL R180, R180, -INF , P4 ;  /* 0xff800000b4b47808 */ /* 0x002fe40002000000 */
[----:B------:R-:W-:Y:S02]  /*4e00*/  ISETP.GT.AND P4, PT, R183, 0x49, PT ;  /* 0x00000049b700780c */ /* 0x000fe40003f84270 */
[----:B------:R-:W-:Y:S01]  /*4e10*/  FMNMX.FTZ R10, R180, R187, !PT ;  /* 0x000000bbb40a7209 */ /* 0x000fe20007810000 */
[--C-:B------:R-:W-:Y:S01]  /*4e20*/  FFMA.FTZ R187, R14, UR7, -R171.reuse ;  /* 0x000000070ebb7c23 */ /* 0x100fe200080108ab */
[--C-:B------:R-:W-:Y:S01]  /*4e30*/  FFMA.FTZ R14, R18, UR7, -R171.reuse ;  /* 0x00000007120e7c23 */ /* 0x100fe200080108ab */
[----:B------:R-:W1:Y:S01]  /*4e40*/  MUFU.TANH R181, R181 ;  /* 0x000000b500b57308 */ /* 0x000e620000002400 */
[----:B--2---:R-:W-:Y:S01]  /*4e50*/  FSEL R179, R179, -INF , P3 ;  /* 0xff800000b3b37808 */ /* 0x004fe20001800000 */
[--C-:B------:R-:W-:Y:S01]  /*4e60*/  FFMA.FTZ R18, R19, UR7, -R171.reuse ;  /* 0x0000000713127c23 */ /* 0x100fe200080108ab */
[----:B------:R-:W-:Y:S01]  /*4e70*/  ISETP.GT.AND P3, PT, R183, 0x50, PT ;  /* 0x00000050b700780c */ /* 0x000fe20003f64270 */
[--C-:B------:R-:W-:Y:S01]  /*4e80*/  FFMA.FTZ R19, R20, UR7, -R171.reuse ;  /* 0x0000000714137c23 */ /* 0x100fe200080108ab */
[----:B------:R-:W-:Y:S01]  /*4e90*/  FMNMX.FTZ R163, R179, R10, !PT ;  /* 0x0000000ab3a37209 */ /* 0x000fe20007810000 */
[--C-:B------:R-:W-:Y:S01]  /*4ea0*/  FFMA.FTZ R20, R21, UR7, -R171.reuse ;  /* 0x0000000715147c23 */ /* 0x100fe200080108ab */
[--C-:B------:R-:W-:Y:S01]  /*4eb0*/  FFMA.FTZ R21, R22, UR7, -R171.reuse ;  /* 0x0000000716157c23 */ /* 0x100fe200080108ab */
[----:B------:R-:W2:Y:S01]  /*4ec0*/  MUFU.TANH R184, R184 ;  /* 0x000000b800b87308 */ /* 0x000ea20000002400 */
[----:B0-----:R-:W-:Y:S01]  /*4ed0*/  FSEL R182, R182, -INF , P4 ;  /* 0xff800000b6b67808 */ /* 0x001fe20002000000 */
[--C-:B------:R-:W-:Y:S01]  /*4ee0*/  FFMA.FTZ R22, R152, UR7, -R171.reuse ;  /* 0x0000000798167c23 */ /* 0x100fe200080108ab */
[----:B------:R-:W-:Y:S01]  /*4ef0*/  ISETP.GT.AND P4, PT, R183, 0x51, PT ;  /* 0x00000051b700780c */ /* 0x000fe20003f84270 */
[----:B------:R-:W-:Y:S01]  /*4f00*/  FFMA.FTZ R152, R153, UR7, -R171 ;  /* 0x0000000799987c23 */ /* 0x000fe200080108ab */
[----:B------:R-:W-:-:S03]  /*4f10*/  FMNMX.FTZ R10, R182, R163, !PT ;  /* 0x000000a3b60a7209 */ /* 0x000fc60007810000 */
[----:B------:R-:W0:Y:S01]  /*4f20*/  MUFU.TANH R185, R185 ;  /* 0x000000b900b97308 */ /* 0x000e220000002400 */
[----:B-1----:R-:W-:Y:S02]  /*4f30*/  FSEL R181, R181, -INF , P3 ;  /* 0xff800000b5b57808 */ /* 0x002fe40001800000 */
[----:B------:R-:W-:Y:S02]  /*4f40*/  ISETP.GT.AND P3, PT, R183, 0x58, PT ;  /* 0x00000058b700780c */ /* 0x000fe40003f64270 */
[----:B------:R-:W-:-:S03]  /*4f50*/  FMNMX.FTZ R163, R181, R10, !PT ;  /* 0x0000000ab5a37209 */ /* 0x000fc60007810000 */
[----:B------:R-:W1:Y:S01]  /*4f60*/  MUFU.TANH R186, R186 ;  /* 0x000000ba00ba7308 */ /* 0x000e620000002400 */
[----:B--2---:R-:W-:Y:S02]  /*4f70*/  FSEL R184, R184, -INF , P4 ;  /* 0xff800000b8b87808 */ /* 0x004fe40002000000 */
[----:B------:R-:W-:Y:S02]  /*4f80*/  ISETP.GT.AND P4, PT, R183, 0x59, PT ;  /* 0x00000059b700780c */ /* 0x000fe40003f84270 */
[----:B------:R-:W-:-:S03]  /*4f90*/  FMNMX.FTZ R10, R184, R163, !PT ;  /* 0x000000a3b80a7209 */ /* 0x000fc60007810000 */
[----:B------:R-:W2:Y:S01]  /*4fa0*/  MUFU.EX2 R11, R11 ;  /* 0x0000000b000b7308 */ /* 0x000ea20000000800 */
[----:B0-----:R-:W-:-:S04]  /*4fb0*/  FSEL R185, R185, -INF , P3 ;  /* 0xff800000b9b97808 */ /* 0x001fc80001800000 */
[----:B------:R-:W-:-:S03]  /*4fc0*/  FMNMX.FTZ R163, R185, R10, !PT ;  /* 0x0000000ab9a37209 */ /* 0x000fc60007810000 */
[----:B------:R0:W3:Y:S01]  /*4fd0*/  MUFU.EX2 R15, R189 ;  /* 0x000000bd000f7308 */ /* 0x0000e20000000800 */
[----:B-1----:R-:W-:-:S04]  /*4fe0*/  FSEL R186, R186, -INF , P4 ;  /* 0xff800000baba7808 */ /* 0x002fc80002000000 */
[----:B------:R-:W-:-:S03]  /*4ff0*/  FMNMX.FTZ R10, R186, R163, !PT ;  /* 0x000000a3ba0a7209 */ /* 0x000fc60007810000 */
[----:B------:R-:W-:Y:S01]  /*5000*/  MUFU.EX2 R163, R187 ;  /* 0x000000bb00a37308 */ /* 0x000fe20000000800 */
[----:B--2---:R-:W-:Y:S01]  /*5010*/  FFMA.FTZ R192, R11, R3, R160 ;  /* 0x000000030bc07223 */ /* 0x004fe200000100a0 */
[----:B------:R-:W1:Y:S01]  /*5020*/  SHFL.BFLY PT, R183, R10, 0x2, 0x1f ;  /* 0x0c401f000ab77f89 */ /* 0x000e6200000e0000 */
[--C-:B0-----:R-:W-:Y:S01]  /*5030*/  FFMA.FTZ R189, R157, UR7, -R171.reuse ;  /* 0x000000079dbd7c23 */ /* 0x101fe200080108ab */
[-C--:B------:R-:W-:Y:S01]  /*5040*/  FMUL.FTZ R26, R26, R11.reuse ;  /* 0x0000000b1a1a7220 */ /* 0x080fe20000410000 */
[-C--:B------:R-:W-:Y:S01]  /*5050*/  FMUL.FTZ R27, R27, R11.reuse ;  /* 0x0000000b1b1b7220 */ /* 0x080fe20000410000 */
[-C--:B------:R-:W-:Y:S01]  /*5060*/  FMUL.FTZ R30, R30, R11.reuse ;  /* 0x0000000b1e1e7220 */ /* 0x080fe20000410000 */
[-C--:B------:R-:W-:Y:S01]  /*5070*/  FMUL.FTZ R31, R31, R11.reuse ;  /* 0x0000000b1f1f7220 */ /* 0x080fe20000410000 */
[----:B------:R-:W0:Y:S01]  /*5080*/  MUFU.EX2 R17, R188 ;  /* 0x000000bc00117308 */ /* 0x000e220000000800 */
        /* <DEDUP_REMOVED lines=11> */
[-C--:B------:R-:W-:Y:S01]  /*5140*/  FMUL.FTZ R51, R51, R11.reuse ;  /* 0x0000000b33337220 */ /* 0x080fe20000410000 */
[-C--:B------:R-:W-:Y:S01]  /*5150*/  FMUL.FTZ R54, R54, R11.reuse ;  /* 0x0000000b36367220 */ /* 0x080fe20000410000 */
[-C--:B------:R-:W-:Y:S01]  /*5160*/  FMUL.FTZ R55, R55, R11.reuse ;  /* 0x0000000b37377220 */ /* 0x080fe20000410000 */
[----:B------:R-:W-:Y:S01]  /*5170*/  FMUL.FTZ R58, R58, R11 ;  /* 0x0000000b3a3a7220 */ /* 0x000fe20000410000 */
[----:B------:R-:W3:Y:S01]  /*5180*/  MUFU.EX2 R159, R159 ;  /* 0x0000009f009f7308 */ /* 0x000ee20000000800 */
[----:B0-----:R-:W-:Y:S01]  /*5190*/  FADD.FTZ R3, R17, R192 ;  /* 0x000000c011037221 */ /* 0x001fe20000010000 */
[----:B-1----:R-:W-:Y:S01]  /*51a0*/  FMNMX.FTZ R187, R10, R183, !PT ;  /* 0x000000b70abb7209 */ /* 0x002fe20007810000 */
[--C-:B------:R-:W-:Y:S01]  /*51b0*/  FFMA.FTZ R183, R154, UR7, -R171.reuse ;  /* 0x000000079ab77c23 */ /* 0x100fe200080108ab */
[--C-:B------:R-:W-:Y:S01]  /*51c0*/  FFMA.FTZ R154, R155, UR7, -R171.reuse ;  /* 0x000000079b9a7c23 */ /* 0x100fe200080108ab */
[----:B------:R-:W-:Y:S01]  /*51d0*/  FFMA.FTZ R155, R158, UR7, -R171 ;  /* 0x000000079e9b7c23 */ /* 0x000fe200080108ab */
        /* <DEDUP_REMOVED lines=25> */
[----:B0-----:R-:W-:Y:S01]  /*5370*/  FMNMX.FTZ R10, R187, R10, !PT ;  /* 0x0000000abb0a7209 */ /* 0x001fe20007810000 */
[----:B------:R-:W-:Y:S01]  /*5380*/  MUFU.EX2 R16, R16 ;  /* 0x0000001000107308 */ /* 0x000fe20000000800 */
[-C--:B------:R-:W-:Y:S01]  /*5390*/  FMUL.FTZ R102, R102, R11.reuse ;  /* 0x0000000b66667220 */ /* 0x080fe20000410000 */
[-C--:B------:R-:W-:Y:S01]  /*53a0*/  FMUL.FTZ R103, R103, R11.reuse ;  /* 0x0000000b67677220 */ /* 0x080fe20000410000 */
[C---:B------:R-:W-:Y:S01]  /*53b0*/  FSETP.NEU.FTZ.AND P3, PT, R10.reuse, -INF , PT ;  /* 0xff8000000a00780b */ /* 0x040fe20003f7d000 */
[----:B------:R-:W-:Y:S01]  /*53c0*/  FMUL.FTZ R153, R10, UR7 ;  /* 0x000000070a997c20 */ /* 0x000fe20008410000 */
[-C--:B------:R-:W-:Y:S01]  /*53d0*/  FMUL.FTZ R106, R106, R11.reuse ;  /* 0x0000000b6a6a7220 */ /* 0x080fe20000410000 */
[-C--:B------:R-:W-:Y:S01]  /*53e0*/  FMUL.FTZ R107, R107, R11.reuse ;  /* 0x0000000b6b6b7220 */ /* 0x080fe20000410000 */
[-C--:B------:R-:W-:Y:S01]  /*53f0*/  FMUL.FTZ R110, R110, R11.reuse ;  /* 0x0000000b6e6e7220 */ /* 0x080fe20000410000 */
[----:B------:R-:W-:Y:S01]  /*5400*/  MUFU.EX2 R13, R13 ;  /* 0x0000000d000d7308 */ /* 0x000fe20000000800 */
[----:B------:R-:W-:Y:S01]  /*5410*/  FSEL R153, R153, RZ, P3 ;  /* 0x000000ff99997208 */ /* 0x000fe20001800000 */
[-C--:B------:R-:W-:Y:S01]  /*5420*/  FMUL.FTZ R111, R111, R11.reuse ;  /* 0x0000000b6f6f7220 */ /* 0x080fe20000410000 */
[-C--:B------:R-:W-:Y:S01]  /*5430*/  FMUL.FTZ R114, R114, R11.reuse ;  /* 0x0000000b72727220 */ /* 0x080fe20000410000 */
[-C--:B------:R-:W-:Y:S01]  /*5440*/  FMUL.FTZ R115, R115, R11.reuse ;  /* 0x0000000b73737220 */ /* 0x080fe20000410000 */
[-C--:B------:R-:W-:Y:S01]  /*5450*/  FMUL.FTZ R118, R118, R11.reuse ;  /* 0x0000000b76767220 */ /* 0x080fe20000410000 */
[--C-:B------:R-:W-:Y:S01]  /*5460*/  FFMA.FTZ R197, R172, UR7, -R153.reuse ;  /* 0x00000007acc57c23 */ /* 0x100fe20008010899 */
[--C-:B------:R-:W-:Y:S01]  /*5470*/  FFMA.FTZ R172, R9, UR7, -R153.reuse ;  /* 0x0000000709ac7c23 */ /* 0x100fe20008010899 */
[----:B------:R-:W-:Y:S01]  /*5480*/  FSEL R9, R10, RZ, P3 ;  /* 0x000000ff0a097208 */ /* 0x000fe20001800000 */
[--C-:B------:R-:W-:Y:S01]  /*5490*/  FFMA.FTZ R191, R167, UR7, -R153.reuse ;  /* 0x00000007a7bf7c23 */ /* 0x100fe20008010899 */
[--C-:B------:R-:W-:Y:S01]  /*54a0*/  FFMA.FTZ R158, R204, UR7, -R153.reuse ;  /* 0x00000007cc9e7c23 */ /* 0x100fe20008010899 */
[--C-:B------:R-:W-:Y:S01]  /*54b0*/  FFMA.FTZ R188, R203, UR7, -R153.reuse ;  /* 0x00000007cbbc7c23 */ /* 0x100fe20008010899 */
[--C-:B------:R-:W-:Y:S01]  /*54c0*/  FFMA.FTZ R193, R201, UR7, -R153.reuse ;  /* 0x00000007c9c17c23 */ /* 0x100fe20008010899 */
[----:B------:R-:W-:Y:S01]  /*54d0*/  FADD.FTZ R9, -R9, R12 ;  /* 0x0000000c09097221 */ /* 0x000fe20000010100 */
[--C-:B------:R-:W-:Y:S01]  /*54e0*/  FFMA.FTZ R190, R200, UR7, -R153.reuse ;  /* 0x00000007c8be7c23 */ /* 0x100fe20008010899 */
[----:B------:R-:W-:Y:S01]  /*54f0*/  MUFU.EX2 R191, R191 ;  /* 0x000000bf00bf7308 */ /* 0x000fe20000000800 */
[--C-:B------:R-:W-:Y:S01]  /*5500*/  FFMA.FTZ R195, R168, UR7, -R153.reuse ;  /* 0x00000007a8c37c23 */ /* 0x100fe20008010899 */
[----:B------:R-:W-:Y:S01]  /*5510*/  FMUL.FTZ R9, R9, UR7 ;  /* 0x0000000709097c20 */ /* 0x000fe20008410000 */
[----:B------:R-:W-:Y:S01]  /*5520*/  FFMA.FTZ R203, R176, UR7, -R153 ;  /* 0x00000007b0cb7c23 */ /* 0x000fe20008010899 */
[----:B--2---:R-:W-:Y:S01]  /*5530*/  FADD.FTZ R176, R162, R3 ;  /* 0x00000003a2b07221 */ /* 0x004fe20000010000 */
[--C-:B------:R-:W-:Y:S01]  /*5540*/  FFMA.FTZ R168, R169, UR7, -R153.reuse ;  /* 0x00000007a9a87c23 */ /* 0x100fe20008010899 */
[--C-:B------:R-:W-:Y:S01]  /*5550*/  FFMA.FTZ R199, R165, UR7, -R153.reuse ;  /* 0x00000007a5c77c23 */ /* 0x100fe20008010899 */
[--C-:B------:R-:W-:Y:S01]  /*5560*/  FFMA.FTZ R170, R170, UR7, -R153.reuse ;  /* 0x00000007aaaa7c23 */ /* 0x100fe20008010899 */
[----:B------:R3:W0:Y:S01]  /*5570*/  MUFU.EX2 R12, R9 ;  /* 0x00000009000c7308 */ /* 0x0006220000000800 */
        /* <DEDUP_REMOVED lines=8> */
[----:B---3--:R-:W-:Y:S01]  /*5600*/  FADD.FTZ R9, R159, R176 ;  /* 0x000000b09f097221 */ /* 0x008fe20000010000 */
[--C-:B------:R-:W-:Y:S01]  /*5610*/  FFMA.FTZ R181, R181, UR7, -R153.reuse ;  /* 0x00000007b5b57c23 */ /* 0x100fe20008010899 */
[--C-:B------:R-:W-:Y:S01]  /*5620*/  FFMA.FTZ R184, R184, UR7, -R153.reuse ;  /* 0x00000007b8b87c23 */ /* 0x100fe20008010899 */
[----:B------:R-:W-:Y:S01]  /*5630*/  FFMA.FTZ R185, R185, UR7, -R153 ;  /* 0x00000007b9b97c23 */ /* 0x000fe20008010899 */
[----:B-1----:R-:W-:Y:S01]  /*5640*/  FADD.FTZ R176, R164, R9 ;  /* 0x00000009a4b07221 */ /* 0x002fe20000010000 */
[----:B------:R-:W-:Y:S01]  /*5650*/  IADD3 R9, -R2, 0xb, RZ ;  /* 0x0000000b02097810 */ /* 0x000fe20007ffe1ff */
[----:B------:R-:W-:Y:S01]  /*5660*/  FFMA.FTZ R186, R186, UR7, -R153 ;  /* 0x00000007baba7c23 */ /* 0x000fe20008010899 */
[----:B------:R-:W1:Y:S01]  /*5670*/  MUFU.EX2 R188, R188 ;  /* 0x000000bc00bc7308 */ /* 0x000e620000000800 */
[----:B0-----:R-:W-:Y:S01]  /*5680*/  FFMA.FTZ R3, R12, R4, R191 ;  /* 0x000000040c037223 */ /* 0x001fe200000100bf */
[----:B------:R-:W-:Y:S01]  /*5690*/  FFMA.FTZ R4, R175, UR7, -R153 ;  /* 0x00000007af047c23 */ /* 0x000fe20008010899 */
[----:B------:R-:W-:Y:S01]  /*56a0*/  F2FP.F16.F32.PACK_AB R153, R15, R160 ;  /* 0x000000a00f99723e */ /* 0x000fe200000000ff */
        /* <DEDUP_REMOVED lines=14> */
[----:B------:R-:W-:Y:S01]  /*5790*/  FADD.FTZ R3, R161, R176 ;  /* 0x000000b0a1037221 */ /* 0x000fe20000010000 */
[----:B------:R-:W-:-:S02]  /*57a0*/  IMAD.U32 R176, RZ, RZ, UR29 ;  /* 0x0000001dffb07e24 */ /* 0x000fc4000f8e00ff */
[-C--:B------:R-:W-:Y:S01]  /*57b0*/  FMUL.FTZ R139, R139, R11.reuse ;  /* 0x0000000b8b8b7220 */ /* 0x080fe20000410000 */
[-C--:B------:R-:W-:Y:S01]  /*57c0*/  FMUL.FTZ R142, R142, R11.reuse ;  /* 0x0000000b8e8e7220 */ /* 0x080fe20000410000 */
[----:B------:R-:W-:Y:S01]  /*57d0*/  FADD.FTZ R157, R166, R3 ;  /* 0x00000003a69d7221 */ /* 0x000fe20000010000 */
[----:B------:R-:W-:Y:S01]  /*57e0*/  @!P2 VIADD R3, R176, 0x22840 ;  /* 0x00022840b003a836 */ /* 0x000fe20000000000 */
[----:B------:R-:W1:Y:S01]  /*57f0*/  MUFU.EX2 R195, R195 ;  /* 0x000000c300c37308 */ /* 0x000e620000000800 */
[-C--:B------:R-:W-:Y:S01]  /*5800*/  FMUL.FTZ R143, R143, R11.reuse ;  /* 0x0000000b8f8f7220 */ /* 0x080fe20000410000 */
[----:B------:R-:W-:Y:S01]  /*5810*/  FADD.FTZ R194, R16, R157 ;  /* 0x0000009d10c27221 */ /* 0x000fe20000010000 */
[-C--:B------:R-:W-:Y:S01]  /*5820*/  FMUL.FTZ R146, R146, R11.reuse ;  /* 0x0000000b92927220 */ /* 0x080fe20000410000 */
[----:B------:R-:W-:Y:S01]  /*5830*/  @!P2 PRMT R3, RZ, 0x654, R3 ;  /* 0x00000654ff03a816 */ /* 0x000fe20000000003 */
[----:B------:R3:W-:Y:S06]  /*5840*/  BAR.ARV R9, 0x100 ;  /* 0x000400090000751d */ /* 0x0007ec0000002000 */
[----:B------:R-:W4:Y:S01]  /*5850*/  MUFU.EX2 R168, R168 ;  /* 0x000000a800a87308 */ /* 0x000f220000000800 */
[----:B------:R-:W-:Y:S01]  /*5860*/  FADD.FTZ R194, R13, R194 ;  /* 0x000000c20dc27221 */ /* 0x000fe20000010000 */
[----:B------:R5:W-:Y:S01]  /*5870*/  @!P2 SYNCS.ARRIVE.TRANS64.RED.A1T0 RZ, [R3+URZ], RZ ;  /* 0x000000ff03ffa9a7 */ /* 0x000be2000810043f */
[-C--:B------:R-:W-:Y:S01]  /*5880*/  FMUL.FTZ R147, R147, R11.reuse ;  /* 0x0000000b93937220 */ /* 0x080fe20000410000 */
[-C--:B------:R-:W-:Y:S01]  /*5890*/  FMUL.FTZ R150, R150, R11.reuse ;  /* 0x0000000b96967220 */ /* 0x080fe20000410000 */
[----:B------:R-:W-:Y:S01]  /*58a0*/  FADD.FTZ R157, R163, R194 ;  /* 0x000000c2a39d7221 */ /* 0x000fe20000010000 */
[----:B------:R-:W-:Y:S01]  /*58b0*/  FMUL.FTZ R151, R151, R11 ;  /* 0x0000000b97977220 */ /* 0x000fe20000410000 */
        /* <DEDUP_REMOVED lines=14> */
[----:B--2---:R-:W-:Y:S01]  /*59a0*/  FADD.FTZ R192, R190, R155 ;  /* 0x0000009bbec07221 */ /* 0x004fe20000010000 */
[-C--:B------:R-:W-:Y:S01]  /*59b0*/  FMUL.FTZ R45, R45, R12.reuse ;  /* 0x0000000c2d2d7220 */ /* 0x080fe20000410000 */
[-C--:B------:R-:W-:Y:S01]  /*59c0*/  FMUL.FTZ R48, R48, R12.reuse ;  /* 0x0000000c30307220 */ /* 0x080fe20000410000 */
[----:B------:R-:W0:Y:S01]  /*59d0*/  MUFU.EX2 R172, R172 ;  /* 0x000000ac00ac7308 */ /* 0x000e220000000800 */
[----:B-1----:R-:W-:Y:S01]  /*59e0*/  FADD.FTZ R155, R195, R192 ;  /* 0x000000c0c39b7221 */ /* 0x002fe20000010000 */
[-C--:B------:R-:W-:Y:S01]  /*59f0*/  FMUL.FTZ R49, R49, R12.reuse ;  /* 0x0000000c31317220 */ /* 0x080fe20000410000 */
[-C--:B------:R-:W-:Y:S01]  /*5a00*/  FMUL.FTZ R52, R52, R12.reuse ;  /* 0x0000000c34347220 */ /* 0x080fe20000410000 */
[-C--:B------:R-:W-:Y:S01]  /*5a10*/  FMUL.FTZ R53, R53, R12.reuse ;  /* 0x0000000c35357220 */ /* 0x080fe20000410000 */
[----:B----4-:R-:W-:Y:S01]  /*5a20*/  FADD.FTZ R180, R168, R155 ;  /* 0x0000009ba8b47221 */ /* 0x010fe20000010000 */
        /* <DEDUP_REMOVED lines=10> */
[----:B------:R-:W5:Y:S01]  /*5ad0*/  MUFU.EX2 R199, R199 ;  /* 0x000000c700c77308 */ /* 0x000f620000000800 */
        /* <DEDUP_REMOVED lines=16> */
[----:B-----5:R-:W-:Y:S01]  /*5be0*/  FADD.FTZ R3, R199, R180 ;  /* 0x000000b4c7037221 */ /* 0x020fe20000010000 */
        /* <DEDUP_REMOVED lines=8> */
[----:B------:R-:W-:Y:S01]  /*5c70*/  F2FP.F16.F32.PACK_AB R157, R164, R159 ;  /* 0x0000009fa49d723e */ /* 0x000fe200000000ff */
[-C--:B------:R-:W-:Y:S01]  /*5c80*/  FMUL.FTZ R105, R105, R12.reuse ;  /* 0x0000000c69697220 */ /* 0x080fe20000410000 */
[----:B------:R-:W-:Y:S01]  /*5c90*/  F2FP.F16.F32.PACK_AB R159, R166, R161 ;  /* 0x000000a1a69f723e */ /* 0x000fe200000000ff */
[----:B------:R-:W-:Y:S01]  /*5ca0*/  FMUL.FTZ R108, R108, R12 ;  /* 0x0000000c6c6c7220 */ /* 0x000fe20000410000 */
[----:B------:R-:W-:Y:S01]  /*5cb0*/  F2FP.F16.F32.PACK_AB R161, R13, R16 ;  /* 0x000000100da1723e */ /* 0x000fe200000000ff */
        /* <DEDUP_REMOVED lines=29> */
[----:B------:R-:W-:-:S04]  /*5e90*/  FMUL.FTZ R149, R149, R12 ;  /* 0x0000000c95957220 */ /* 0x000fc80000410000 */
        /* <DEDUP_REMOVED lines=9> */
[----:B--2---:R-:W-:Y:S01]  /*5f30*/  FADD.FTZ R180, R22, R155 ;  /* 0x0000009b16b47221 */ /* 0x004fe20000010000 */
        /* <DEDUP_REMOVED lines=8> */
[----:B------:R-:W-:Y:S02]  /*5fc0*/  F2FP.F16.F32.PACK_AB R160, R199, R172 ;  /* 0x000000acc7a0723e */ /* 0x000fe400000000ff */
[----:B------:R-:W-:-:S04]  /*5fd0*/  F2FP.F16.F32.PACK_AB R166, R177, R4 ;  /* 0x00000004b1a6723e */ /* 0x000fc800000000ff */
[----:B------:R-:W2:Y:S01]  /*5fe0*/  MUFU.EX2 R183, R183 ;  /* 0x000000b700b77308 */ /* 0x000ea20000000800 */
[----:B0-----:R-:W-:-:S07]  /*5ff0*/  FADD.FTZ R162, R152, R15 ;  /* 0x0000000f98a27221 */ /* 0x001fce0000010000 */
[----:B------:R-:W0:Y:S01]  /*6000*/  MUFU.EX2 R205, R205 ;  /* 0x000000cd00cd7308 */ /* 0x000e220000000800 */
[----:B-1----:R-:W-:-:S07]  /*6010*/  FADD.FTZ R14, R178, R3 ;  /* 0x00000003b20e7221 */ /* 0x002fce0000010000 */
[----:B------:R-:W1:Y:S01]  /*6020*/  MUFU.EX2 R154, R154 ;  /* 0x0000009a009a7308 */ /* 0x000e620000000800 */
[C---:B--2---:R-:W-:Y:S01]  /*6030*/  FADD.FTZ R13, R183.reuse, R162 ;  /* 0x000000a2b70d7221 */ /* 0x044fe20000010000 */
[----:B------:R-:W-:Y:S02]  /*6040*/  F2FP.F16.F32.PACK_AB R171, R183, R152 ;  /* 0x00000098b7ab723e */ /* 0x000fe400000000ff */
[----:B------:R-:W-:Y:S02]  /*6050*/  F2FP.F16.F32.PACK_AB R152, R158, R191 ;  /* 0x000000bf9e98723e */ /* 0x000fe400000000ff */
[----:B------:R-:W-:Y:S02]  /*6060*/  F2FP.F16.F32.PACK_AB R158, R197, R168 ;  /* 0x000000a8c59e723e */ /* 0x000fe400000000ff */
[----:B------:R-:W2:Y:S01]  /*6070*/  MUFU.EX2 R179, R179 ;  /* 0x000000b300b37308 */ /* 0x000ea20000000800 */
[----:B0-----:R-:W-:Y:S01]  /*6080*/  FADD.FTZ R14, R205, R14 ;  /* 0x0000000ecd0e7221 */ /* 0x001fe20000010000 */
[----:B------:R-:W-:-:S02]  /*6090*/  F2FP.F16.F32.PACK_AB R162, R201, R170 ;  /* 0x000000aac9a2723e */ /* 0x000fc400000000ff */
[----:B------:R-:W-:-:S04]  /*60a0*/  F2FP.F16.F32.PACK_AB R168, R205, R178 ;  /* 0x000000b2cda8723e */ /* 0x000fc800000000ff */
[----:B------:R-:W0:Y:S01]  /*60b0*/  MUFU.EX2 R182, R182 ;  /* 0x000000b600b67308 */ /* 0x000e220000000800 */
[----:B-1----:R-:W-:Y:S01]  /*60c0*/  FADD.FTZ R16, R154, R13 ;  /* 0x0000000d9a107221 */ /* 0x002fe20000010000 */
[----:B------:R-:W-:Y:S02]  /*60d0*/  F2FP.F16.F32.PACK_AB R173, R187, R154 ;  /* 0x0000009abbad723e */ /* 0x000fe400000000ff */
[----:B------:R-:W-:Y:S01]  /*60e0*/  F2FP.F16.F32.PACK_AB R154, R193, R188 ;  /* 0x000000bcc19a723e */ /* 0x000fe200000000ff */
[----:B------:R-:W-:-:S03]  /*60f0*/  FADD.FTZ R13, R187, R16 ;  /* 0x00000010bb0d7221 */ /* 0x000fc60000010000 */
        /* <DEDUP_REMOVED lines=13> */
[----:B-1----:R-:W-:Y:S01]  /*61d0*/  FADD.FTZ R13, R185, R14 ;  /* 0x0000000eb90d7221 */ /* 0x002fe20000010000 */
[C---:B--2---:R-:W-:Y:S01]  /*61e0*/  F2FP.F16.F32.PACK_AB R175, R189.reuse, R156 ;  /* 0x0000009cbdaf723e */ /* 0x044fe200000000ff */
[----:B------:R-:W-:Y:S01]  /*61f0*/  FADD.FTZ R3, R189, R16 ;  /* 0x00000010bd037221 */ /* 0x000fe20000010000 */
[----:B------:R-:W-:Y:S01]  /*6200*/  F2FP.F16.F32.PACK_AB R156, R195, R190 ;  /* 0x000000bec39c723e */ /* 0x000fe200000000ff */
[C---:B0-----:R-:W-:Y:S01]  /*6210*/  FADD.FTZ R4, R186.reuse, R13 ;  /* 0x0000000dba047221 */ /* 0x041fe20000010000 */
[----:B------:R-:W-:Y:S01]  /*6220*/  F2FP.F16.F32.PACK_AB R174, R186, R185 ;  /* 0x000000b9baae723e */ /* 0x000fe200000000ff */
[----:B------:R-:W-:Y:S06]  /*6230*/  @!P0 BRA `(.L_x_4245) ;  /* 0x0000000000048947 */ /* 0x000fec0003800000 */
[----:B------:R-:W-:Y:S01]  /*6240*/  BPT.TRAP 0x1 ;  /* 0x000000040000795c */ /* 0x000fe20000300000 */
.L_x_4245:
[----:B------:R0:W1:Y:S01]  /*6250*/  SYNCS.PHASECHK.TRANS64.TRYWAIT P3, [UR29+0x22850], R7 ;  /* 0x02285007ff0075a7 */ /* 0x000062000806015d */
[----:B------:R-:W-:Y:S05]  /*6260*/  @!P0 BRA `(.L_x_4246) ;  /* 0x0000000000048947 */ /* 0x000fea0003800000 */
[----:B------:R-:W-:Y:S01]  /*6270*/  BPT.TRAP 0x1 ;  /* 0x000000040000795c */ /* 0x000fe20000300000 */
.L_x_4246:
[----:B-1----:R-:W-:Y:S05]  /*6280*/  @P3 BRA `(.L_x_4247) ;  /* 0x0000000000083947 */ /* 0x002fea0003800000 */
[----:B------:R-:W1:Y:S02]  /*6290*/  SYNCS.PHASECHK.TRANS64.TRYWAIT P3, [UR29+0x22850], R7 ;  /* 0x02285007ff0075a7 */ /* 0x000e64000806015d */
[----:B-1----:R-:W-:Y:S05]  /*62a0*/  @!P3 BRA `(.L_x_4248) ;  /* 0x0000009000a4b947 */ /* 0x002fea0003800000 */
.L_x_4247:
[----:B------:R2:W-:Y:S01]  /*62b0*/  BAR.SYNC.DEFER_BLOCKING R0, 0x100 ;  /* 0x000400000000751d */ /* 0x0005e20000010000 */
[----:B------:R-:W-:Y:S01]  /*62c0*/  UIMAD UR14, UR4, 0xc00, UR24 ;  /* 0x00000c00040e78a4 */ /* 0x000fe2000f8e0218 */
[----:B-1----:R-:W-:Y:S01]  /*62d0*/  @!P2 VIADD R176, R176, 0x22860 ;  /* 0x00022860b0b0a836 */ /* 0x002fe20000000000 */
[----:B------:R-:W-:Y:S01]  /*62e0*/  UISETP.GT.AND UP1, UPT, UR41, UR25, UPT ;  /* 0x000000192900728c */ /* 0x000fe2000bf24270 */
[----:B------:R-:W-:Y:S01]  /*62f0*/  MOV R11, R8 ;  /* 0x00000008000b7202 */ /* 0x000fe20000000f00 */
[----:B------:R-:W-:Y:S01]  /*6300*/  UIADD3 UR41, UR41, -0x1, URZ ;  /* 0xffffffff29297890 */ /* 0x000fe2000fffe03f */
[----:B------:R-:W-:Y:S01]  /*6310*/  IMAD.MOV.U32 R12, RZ, RZ, R10 ;  /* 0x000000ffff0c7224 */ /* 0x000fe200078e000a */
[----:B------:R-:W-:Y:S01]  /*6320*/  UMOV UR11, 0x40000040 ;  /* 0x40000040000b7882 */ /* 0x000fe20000000000 */
[----:B------:R-:W-:Y:S01]  /*6330*/  UMOV UR10, UR14 ;  /* 0x0000000e000a7c82 */ /* 0x000fe20008000000 */
[----:B------:R-:W-:Y:S02]  /*6340*/  PLOP3.LUT P3, PT, PT, PT, UP1, 0x80, 0x0 ;  /* 0x000000000000781c */ /* 0x000fe40003f6f018 */
[----:B------:R-:W-:Y:S01]  /*6350*/  @!P2 PRMT R176, RZ, 0x654, R176 ;  /* 0x00000654ffb0a816 */ /* 0x000fe200000000b0 */
        /* <DEDUP_REMOVED lines=35> */
.L_x_4240:
[----:B------:R-:W-:-:S06]  /*6590*/  UISETP.GE.AND UP0, UPT, UR41, UR38, UPT ;  /* 0x000000262900728c */ /* 0x000fcc000bf06270 */
[----:B------:R-:W-:-:S13]  /*65a0*/  PLOP3.LUT P1, PT, PT, PT, UP0, 0x80, 0x0 ;  /* 0x000000000000781c */ /* 0x000fda0003f2f008 */
[----:B------:R-:W-:Y:S05]  /*65b0*/  @!P1 BRA `(.L_x_4250) ;  /* 0x0000002000a89947 */ /* 0x000fea0003800000 */
[----:B0-----:R-:W-:Y:S01]  /*65c0*/  IMAD.MOV.U32 R7, RZ, RZ, R8 ;  /* 0x000000ffff077224 */ /* 0x001fe200078e0008 */
[----:B------:R-:W-:Y:S01]  /*65d0*/  ULDC UR25, c[0x0][0x9d8] ;  /* 0x0002760000197ab9 */ /* 0x000fe20000000800 */
[----:B------:R-:W-:Y:S01]  /*65e0*/  IMAD.MOV.U32 R201, RZ, RZ, R10 ;  /* 0x000000ffffc97224 */ /* 0x000fe200078e000a */
[----:B------:R-:W-:-:S06]  /*65f0*/  ULDC UR7, c[0x0][0x988] ;  /* 0x0002620000077ab9 */ /* 0x000fcc0000000800 */
.L_x_4259:
[----:B------:R-:W-:-:S04]  /*6600*/  UIADD3 UR4, UR4, 0x1, URZ ;  /* 0x0000000104047890 */ /* 0x000fc8000fffe03f */
[----:B------:R-:W-:-:S04]  /*6610*/  UISETP.NE.AND UP0, UPT, UR4, 0x2, UPT ;  /* 0x000000020400788c */ /* 0x000fc8000bf05270 */
[----:B------:R-:W-:Y:S02]  /*6620*/  USEL UR10, URZ, 0x1, UP0 ;  /* 0x000000013f0a7887 */ /* 0x000fe40008000000 */
[----:B------:R-:W-:Y:S02]  /*6630*/  USEL UR4, UR4, URZ, UP0 ;  /* 0x0000003f04047287 */ /* 0x000fe40008000000 */
[----:B------:R-:W-:Y:S01]  /*6640*/  ULOP3.LUT UR5, UR5, UR10, URZ, 0x3c, !UPT ;  /* 0x0000000a05057292 */ /* 0x000fe2000f8e3c3f */
[----:B0--3--:R-:W-:Y:S11]  /*6650*/  @!P0 BRA `(.L_x_4251) ;  /* 0x0000000000048947 */ /* 0x009ff60003800000 */
[----:B------:R-:W-:Y:S01]  /*6660*/  BPT.TRAP 0x1 ;  /* 0x000000040000795c */ /* 0x000fe20000300000 */
.L_x_4251:
[----:B------:R-:W-:Y:S01]  /*6670*/  ULEA UR26, UR4, UR39, 0x3 ;  /* 0x00000027041a7291 */ /* 0x000fe2000f8e183f */
[----:B------:R-:W-:-:S04]  /*6680*/  MOV R5, UR5 ;  /* 0x0000000500057c02 */ /* 0x000fc80008000f00 */
[----:B------:R-:W-:-:S04]  /*6690*/  SHF.L.U32 R5, R5, 0x1f, RZ ;  /* 0x0000001f05057819 */ /* 0x000fc800000006ff */
[----:B------:R0:W1:Y:S01]  /*66a0*/  SYNCS.PHASECHK.TRANS64.TRYWAIT P1, [UR26+0x22830], R5 ;  /* 0x02283005ff0075a7 */ /* 0x000062000802015a */
[----:B------:R-:W-:Y:S05]  /*66b0*/  @!P0 BRA `(.L_x_4252) ;  /* 0x0000000000048947 */ /* 0x000fea0003800000 */
[----:B------:R-:W-:Y:S01]  /*66c0*/  BPT.TRAP 0x1 ;  /* 0x000000040000795c */ /* 0x000fe20000300000 */
.L_x_4252:
[----:B-1----:R-:W-:Y:S05]  /*66d0*/  @P1 BRA `(.L_x_4253) ;  /* 0x0000000000081947 */ /* 0x002fea0003800000 */
[----:B------:R-:W1:Y:S02]  /*66e0*/  SYNCS.PHASECHK.TRANS64.TRYWAIT P1, [UR26+0x22830], R5 ;  /* 0x02283005ff0075a7 */ /* 0x000e64000802015a */
[----:B-1----:R-:W-:Y:S05]  /*66f0*/  @!P1 BRA `(.L_x_4254) ;  /* 0x0000008c00a49947 */ /* 0x002fea0003800000 */
.L_x_4253:
[----:B------:R-:W-:Y:S01]  /*6700*/  UIMAD UR10, UR4, 0x300, UR6 ;  /* 0x00000300040a78a4 */ /* 0x000fe2000f8e0206 */
[----:B--2---:R-:W-:Y:S01]  /*6710*/  WARPGROUP.ARRIVE ;  /* 0x00000000000079c5 */ /* 0x004fe20000000000 */
        /* <DEDUP_REMOVED lines=21> */
[----:B-1----:R-:W-:Y:S01]  /*6870*/  FMUL.FTZ R6, R154, UR25 ;  /* 0x000000199a067c20 */ /* 0x002fe20008410000 */
        /* <DEDUP_REMOVED lines=55> */
[----:B------:R-:W-:-:S03]  /*6bf0*/  IMAD.U32 R198, RZ, RZ, UR26 ;  /* 0x0000001affc67e24 */ /* 0x000fc6000f8e00ff */
        /* <DEDUP_REMOVED lines=37> */
[----:B---3--:R-:W-:-:S05]  /*6e50*/  FMNMX.FTZ R10, R189, R10, !PT ;  /* 0x0000000abd0a7209 */ /* 0x008fca0007810000 */
[----:B------:R-:W3:Y:S02]  /*6e60*/  SHFL.BFLY PT, R21, R10, 0x2, 0x1f ;  /* 0x0c401f000a157f89 */ /* 0x000ee400000e0000 */
[----:B------:R-:W4:Y:S01]  /*6e70*/  MUFU.TANH R12, R12 ;  /* 0x0000000c000c7308 */ /* 0x000f220000002400 */
[----:B-1----:R-:W-:-:S07]  /*6e80*/  FMNMX.FTZ R182, R6, R7, !PT ;  /* 0x0000000706b67209 */ /* 0x002fce0007810000 */
[----:B------:R-:W1:Y:S01]  /*6e90*/  MUFU.TANH R13, R13 ;  /* 0x0000000d000d7308 */ /* 0x000e620000002400 */
[----:B--2---:R-:W-:-:S07]  /*6ea0*/  FMNMX.FTZ R183, R11, R182, !PT ;  /* 0x000000b60bb77209 */ /* 0x004fce0007810000 */
[----:B------:R-:W2:Y:S01]  /*6eb0*/  MUFU.TANH R14, R14 ;  /* 0x0000000e000e7308 */ /* 0x000ea20000002400 */
[----:B---3--:R-:W-:Y:S01]  /*6ec0*/  FMNMX.FTZ R179, R10, R21, !PT ;  /* 0x000000150ab37209 */ /* 0x008fe20007810000 */
[----:B------:R-:W-:-:S06]  /*6ed0*/  FMUL.FTZ R21, R194, UR25 ;  /* 0x00000019c2157c20 */ /* 0x000fcc0008410000 */
[----:B------:R-:W3:Y:S01]  /*6ee0*/  MUFU.TANH R15, R15 ;  /* 0x0000000f000f7308 */ /* 0x000ee20000002400 */
[----:B------:R-:W5:Y:S07]  /*6ef0*/  SHFL.BFLY PT, R10, R179, 0x1, 0x1f ;  /* 0x0c201f00b30a7f89 */ /* 0x000f6e00000e0000 */
[----:B------:R-:W0:Y:S08]  /*6f00*/  MUFU.TANH R16, R16 ;  /* 0x0000001000107308 */ /* 0x000e300000002400 */
[----:B------:R-:W0:Y:S08]  /*6f10*/  MUFU.TANH R17, R17 ;  /* 0x0000001100117308 */ /* 0x000e300000002400 */
[----:B------:R-:W0:Y:S01]  /*6f20*/  MUFU.TANH R18, R18 ;  /* 0x0000001200127308 */ /* 0x000e220000002400 */
[----:B-----5:R-:W-:-:S05]  /*6f30*/  FMNMX.FTZ R10, R179, R10, !PT ;  /* 0x0000000ab30a7209 */ /* 0x020fca0007810000 */
[C---:B------:R-:W-:Y:S02]  /*6f40*/  FMUL.FTZ R186, R10.reuse, UR7 ;  /* 0x000000070aba7c20 */ /* 0x040fe40008410000 */
[----:B------:R-:W5:Y:S01]  /*6f50*/  MUFU.TANH R19, R19 ;  /* 0x0000001300137308 */ /* 0x000f620000002400 */
[----:B------:R-:W-:Y:S01]  /*6f60*/  FADD.FTZ R179, -R10, R201 ;  /* 0x000000c90ab37221 */ /* 0x000fe20000010100 */
[--C-:B------:R-:W-:Y:S01]  /*6f70*/  FFMA.FTZ R190, R8, UR7, -R186.reuse ;  /* 0x0000000708be7c23 */ /* 0x100fe200080108ba */
[----:B----4-:R-:W-:Y:S01]  /*6f80*/  FMNMX.FTZ R8, R12, R183, !PT ;  /* 0x000000b70c087209 */ /* 0x010fe20007810000 */
[--C-:B------:R-:W-:Y:S01]  /*6f90*/  FFMA.FTZ R183, R152, UR7, -R186.reuse ;  /* 0x0000000798b77c23 */ /* 0x100fe200080108ba */
[----:B------:R-:W-:Y:S01]  /*6fa0*/  FMUL.FTZ R179, R179, UR7 ;  /* 0x00000007b3b37c20 */ /* 0x000fe20008410000 */
[--C-:B------:R-:W-:Y:S01]  /*6fb0*/  FFMA.FTZ R153, R153, UR7, -R186.reuse ;  /* 0x0000000799997c23 */ /* 0x100fe200080108ba */
[----:B-1----:R-:W-:Y:S01]  /*6fc0*/  FMNMX.FTZ R187, R13, R8, !PT ;  /* 0x000000080dbb7209 */ /* 0x002fe20007810000 */
[----:B------:R-:W1:Y:S01]  /*6fd0*/  MUFU.TANH R20, R20 ;  /* 0x0000001400147308 */ /* 0x000e620000002400 */
[--C-:B------:R-:W-:Y:S01]  /*6fe0*/  FFMA.FTZ R154, R154, UR7, -R186.reuse ;  /* 0x000000079a9a7c23 */ /* 0x100fe200080108ba */
[--C-:B------:R-:W-:Y:S01]  /*6ff0*/  FFMA.FTZ R155, R155, UR7, -R186.reuse ;  /* 0x000000079b9b7c23 */ /* 0x100fe200080108ba */
[----:B--2---:R-:W-:Y:S01]  /*7000*/  FMNMX.FTZ R8, R14, R187, !PT ;  /* 0x000000bb0e087209 */ /* 0x004fe20007810000 */
[--C-:B------:R-:W-:Y:S01]  /*7010*/  FFMA.FTZ R156, R156, UR7, -R186.reuse ;  /* 0x000000079c9c7c23 */ /* 0x100fe200080108ba */
[--C-:B------:R-:W-:Y:S01]  /*7020*/  FFMA.FTZ R157, R157, UR7, -R186.reuse ;  /* 0x000000079d9d7c23 */ /* 0x100fe200080108ba */
[--C-:B------:R-:W-:Y:S01]  /*7030*/  FFMA.FTZ R158, R158, UR7, -R186.reuse ;  /* 0x000000079e9e7c23 */ /* 0x100fe200080108ba */
[----:B---3--:R-:W-:Y:S01]  /*7040*/  FMNMX.FTZ R187, R15, R8, !PT ;  /* 0x000000080fbb7209 */ /* 0x008fe20007810000 */
[----:B------:R-:W2:Y:S01]  /*7050*/  MUFU.TANH R159, R159 ;  /* 0x0000009f009f7308 */ /* 0x000ea20000002400 */
[--C-:B------:R-:W-:Y:S01]  /*7060*/  FFMA.FTZ R160, R160, UR7, -R186.reuse ;  /* 0x00000007a0a07c23 */ /* 0x100fe200080108ba */
[--C-:B------:R-:W-:Y:S01]  /*7070*/  FFMA.FTZ R161, R161, UR7, -R186.reuse ;  /* 0x00000007a1a17c23 */ /* 0x100fe200080108ba */
[----:B0-----:R-:W-:Y:S01]  /*7080*/  FMNMX.FTZ R8, R16, R187, !PT ;  /* 0x000000bb10087209 */ /* 0x001fe20007810000 */
[--C-:B------:R-:W-:Y:S01]  /*7090*/  FFMA.FTZ R165, R165, UR7, -R186.reuse ;  /* 0x00000007a5a57c23 */ /* 0x100fe200080108ba */
[--C-:B------:R-:W-:Y:S01]  /*70a0*/  FFMA.FTZ R192, R171, UR7, -R186.reuse ;  /* 0x00000007abc07c23 */ /* 0x100fe200080108ba */
[--C-:B------:R-:W-:Y:S01]  /*70b0*/  FFMA.FTZ R171, R176, UR7, -R186.reuse ;  /* 0x00000007b0ab7c23 */ /* 0x100fe200080108ba */
[----:B------:R-:W-:Y:S01]  /*70c0*/  FMNMX.FTZ R187, R17, R8, !PT ;  /* 0x0000000811bb7209 */ /* 0x000fe20007810000 */
[----:B------:R-:W0:Y:S01]  /*70d0*/  MUFU.TANH R162, R162 ;  /* 0x000000a200a27308 */ /* 0x000e220000002400 */
[--C-:B------:R-:W-:Y:S01]  /*70e0*/  FFMA.FTZ R176, R177, UR7, -R186.reuse ;  /* 0x00000007b1b07c23 */ /* 0x100fe200080108ba */
[--C-:B------:R-:W-:Y:S01]  /*70f0*/  FFMA.FTZ R177, R184, UR7, -R186.reuse ;  /* 0x00000007b8b17c23 */ /* 0x100fe200080108ba */
[----:B------:R-:W-:Y:S01]  /*7100*/  FMNMX.FTZ R8, R18, R187, !PT ;  /* 0x000000bb12087209 */ /* 0x000fe20007810000 */
[----:B------:R-:W-:-:S03]  /*7110*/  FFMA.FTZ R184, R185, UR7, -R186 ;  /* 0x00000007b9b87c23 */ /* 0x000fc600080108ba */
[----:B-----5:R-:W-:Y:S01]  /*7120*/  FMNMX.FTZ R187, R19, R8, !PT ;  /* 0x0000000813bb7209 */ /* 0x020fe20007810000 */
[----:B------:R-:W3:Y:S03]  /*7130*/  MUFU.TANH R163, R163 ;  /* 0x000000a300a37308 */ /* 0x000ee60000002400 */
[----:B-1----:R-:W-:-:S04]  /*7140*/  FMNMX.FTZ R8, R20, R187, !PT ;  /* 0x000000bb14087209 */ /* 0x002fc80007810000 */
[----:B--2---:R-:W-:Y:S01]  /*7150*/  FMNMX.FTZ R187, R159, R8, !PT ;  /* 0x000000089fbb7209 */ /* 0x004fe20007810000 */
[----:B------:R-:W1:Y:S03]  /*7160*/  MUFU.TANH R164, R164 ;  /* 0x000000a400a47308 */ /* 0x000e660000002400 */
[----:B0-----:R-:W-:-:S05]  /*7170*/  FMNMX.FTZ R8, R162, R187, !PT ;  /* 0x000000bba2087209 */ /* 0x001fca0007810000 */
[----:B------:R-:W0:Y:S01]  /*7180*/  MUFU.TANH R166, R166 ;  /* 0x000000a600a67308 */ /* 0x000e220000002400 */
[----:B---3--:R-:W-:-:S07]  /*7190*/  FMNMX.FTZ R187, R163, R8, !PT ;  /* 0x00000008a3bb7209 */ /* 0x008fce0007810000 */
[----:B------:R-:W2:Y:S01]  /*71a0*/  MUFU.TANH R168, R168 ;  /* 0x000000a800a87308 */ /* 0x000ea20000002400 */
[----:B-1----:R-:W-:-:S07]  /*71b0*/  FMNMX.FTZ R187, R164, R187, !PT ;  /* 0x000000bba4bb7209 */ /* 0x002fce0007810000 */
[----:B------:R-:W1:Y:S01]  /*71c0*/  MUFU.TANH R170, R170 ;  /* 0x000000aa00aa7308 */ /* 0x000e620000002400 */
[----:B0-----:R-:W-:-:S07]  /*71d0*/  FMNMX.FTZ R187, R166, R187, !PT ;  /* 0x000000bba6bb7209 */ /* 0x001fce0007810000 */
[----:B------:R-:W0:Y:S01]  /*71e0*/  MUFU.TANH R174, R174 ;  /* 0x000000ae00ae7308 */ /* 0x000e220000002400 */
[----:B--2---:R-:W-:-:S07]  /*71f0*/  FMNMX.FTZ R187, R168, R187, !PT ;  /* 0x000000bba8bb7209 */ /* 0x004fce0007810000 */
        /* <DEDUP_REMOVED lines=10> */
[----:B------:R-:W-:Y:S01]  /*72a0*/  MUFU.EX2 R179, R179 ;  /* 0x000000b300b37308 */ /* 0x000fe20000000800 */
[----:B--2---:R-:W-:-:S07]  /*72b0*/  FMNMX.FTZ R187, R175, R8, !PT ;  /* 0x00000008afbb7209 */ /* 0x004fce0007810000 */
[----:B------:R0:W2:Y:S01]  /*72c0*/  MUFU.EX2 R182, R190 ;  /* 0x000000be00b67308 */ /* 0x0000a20000000800 */
[----:B-1----:R-:W-:-:S05]  /*72d0*/  FMNMX.FTZ R187, R178, R187, !PT ;  /* 0x000000bbb2bb7209 */ /* 0x002fca0007810000 */
[----:B------:R-:W1:Y:S02]  /*72e0*/  SHFL.BFLY PT, R8, R187, 0x2, 0x1f ;  /* 0x0c401f00bb087f89 */ /* 0x000e6400000e0000 */
[----:B------:R-:W3:Y:S01]  /*72f0*/  MUFU.EX2 R183, R183 ;  /* 0x000000b700b77308 */ /* 0x000ee20000000800 */
[--C-:B0-----:R-:W-:Y:S01]  /*7300*/  FFMA.FTZ R190, R167, UR7, -R186.reuse ;  /* 0x00000007a7be7c23 */ /* 0x101fe200080108ba */
[--C-:B------:R-:W-:Y:S01]  /*7310*/  FFMA.FTZ R167, R169, UR7, -R186.reuse ;  /* 0x00000007a9a77c23 */ /* 0x100fe200080108ba */
[--C-:B------:R-:W-:Y:S01]  /*7320*/  FFMA.FTZ R169, R172, UR7, -R186.reuse ;  /* 0x00000007aca97c23 */ /* 0x100fe200080108ba */
[--C-:B------:R-:W-:Y:S01]  /*7330*/  FFMA.FTZ R172, R173, UR7, -R186.reuse ;  /* 0x00000007adac7c23 */ /* 0x100fe200080108ba */
[--C-:B------:R-:W-:Y:S01]  /*7340*/  FFMA.FTZ R173, R180, UR7, -R186.reuse ;  /* 0x00000007b4ad7c23 */ /* 0x100fe200080108ba */
[--C-:B------:R-:W-:Y:S01]  /*7350*/  FFMA.FTZ R180, R181, UR7, -R186.reuse ;  /* 0x00000007b5b47c23 */ /* 0x100fe200080108ba */
[----:B------:R-:W-:Y:S01]  /*7360*/  FFMA.FTZ R181, R188, UR7, -R186 ;  /* 0x00000007bcb57c23 */ /* 0x000fe200080108ba */
[----:B------:R-:W0:Y:S01]  /*7370*/  MUFU.EX2 R153, R153 ;  /* 0x0000009900997308 */ /* 0x000e220000000800 */
[----:B--2---:R-:W-:Y:S01]  /*7380*/  FFMA.FTZ R4, R179, R4, R182 ;  /* 0x00000004b3047223 */ /* 0x004fe200000100b6 */
[----:B------:R-:W-:Y:S01]  /*7390*/  FFMA.FTZ R186, R189, UR7, -R186 ;  /* 0x00000007bdba7c23 */ /* 0x000fe200080108ba */
        /* <DEDUP_REMOVED lines=11> */
[----:B-1----:R-:W-:Y:S01]  /*7450*/  FMNMX.FTZ R152, R187, R8, !PT ;  /* 0x00000008bb987209 */ /* 0x002fe20007810000 */
[-C--:B------:R-:W-:Y:S01]  /*7460*/  FMUL.FTZ R41, R41, R179.reuse ;  /* 0x000000b329297220 */ /* 0x080fe20000410000 */
[----:B------:R-:W1:Y:S01]  /*7470*/  MUFU.EX2 R155, R155 ;  /* 0x0000009b009b7308 */ /* 0x000e620000000800 */
[-C--:B------:R-:W-:Y:S01]  /*7480*/  FMUL.FTZ R44, R44, R179.reuse ;  /* 0x000000b32c2c7220 */ /* 0x080fe20000410000 */
[-C--:B------:R-:W-:Y:S01]  /*7490*/  FMUL.FTZ R45, R45, R179.reuse ;  /* 0x000000b32d2d7220 */ /* 0x080fe20000410000 */
[----:B------:R-:W3:Y:S01]  /*74a0*/  SHFL.BFLY PT, R187, R152, 0x1, 0x1f ;  /* 0x0c201f0098bb7f89 */ /* 0x000ee200000e0000 */
        /* <DEDUP_REMOVED lines=24> */
[----:B------:R-:W-:-:S02]  /*7630*/  @!P2 VIADD R152, R198, 0x22840 ;  /* 0x00022840c698a836 */ /* 0x000fc40000000000 */
[-C--:B------:R-:W-:Y:S01]  /*7640*/  FMUL.FTZ R88, R88, R179.reuse ;  /* 0x000000b358587220 */ /* 0x080fe20000410000 */
[-C--:B------:R-:W-:Y:S01]  /*7650*/  FMUL.FTZ R89, R89, R179.reuse ;  /* 0x000000b359597220 */ /* 0x080fe20000410000 */
[----:B------:R-:W-:Y:S01]  /*7660*/  FMUL.FTZ R92, R92, R179 ;  /* 0x000000b35c5c7220 */ /* 0x000fe20000410000 */
[C---:B------:R-:W-:Y:S01]  /*7670*/  FADD.FTZ R7, -R8.reuse, R7 ;  /* 0x0000000708077221 */ /* 0x040fe20000010100 */
[----:B------:R-:W-:Y:S01]  /*7680*/  FMUL.FTZ R193, R8, UR7 ;  /* 0x0000000708c17c20 */ /* 0x000fe20008410000 */
[----:B------:R-:W3:Y:S01]  /*7690*/  MUFU.EX2 R160, R160 ;  /* 0x000000a000a07308 */ /* 0x000ee20000000800 */
[----:B------:R-:W-:Y:S01]  /*76a0*/  @!P2 PRMT R152, RZ, 0x654, R152 ;  /* 0x00000654ff98a816 */ /* 0x000fe20000000098 */
[----:B------:R-:W-:Y:S01]  /*76b0*/  FMUL.FTZ R188, R7, UR7 ;  /* 0x0000000707bc7c20 */ /* 0x000fe20008410000 */
        /* <DEDUP_REMOVED lines=12> */
[----:B0-----:R-:W-:Y:S01]  /*7780*/  FADD.FTZ R159, R153, R4 ;  /* 0x00000004999f7221 */ /* 0x001fe20000010000 */
[----:B------:R-:W0:Y:S01]  /*7790*/  MUFU.EX2 R161, R161 ;  /* 0x000000a100a17308 */ /* 0x000e220000000800 */
[--C-:B------:R-:W-:Y:S01]  /*77a0*/  FFMA.FTZ R200, R170, UR7, -R193.reuse ;  /* 0x00000007aac87c23 */ /* 0x100fe200080108c1 */
[----:B------:R-:W-:Y:S01]  /*77b0*/  FFMA.FTZ R185, R162, UR7, -R193 ;  /* 0x00000007a2b97c23 */ /* 0x000fe200080108c1 */
[----:B--2---:R-:W-:Y:S01]  /*77c0*/  FADD.FTZ R4, R154, R159 ;  /* 0x0000009f9a047221 */ /* 0x004fe20000010000 */
[--C-:B------:R-:W-:Y:S01]  /*77d0*/  FFMA.FTZ R194, R163, UR7, -R193.reuse ;  /* 0x00000007a3c27c23 */ /* 0x100fe200080108c1 */
[--C-:B------:R-:W-:Y:S01]  /*77e0*/  FFMA.FTZ R187, R164, UR7, -R193.reuse ;  /* 0x00000007a4bb7c23 */ /* 0x100fe200080108c1 */
[--C-:B------:R-:W-:Y:S01]  /*77f0*/  FFMA.FTZ R196, R166, UR7, -R193.reuse ;  /* 0x00000007a6c47c23 */ /* 0x100fe200080108c1 */
[----:B-1----:R-:W-:Y:S01]  /*7800*/  FADD.FTZ R159, R155, R4 ;  /* 0x000000049b9f7221 */ /* 0x002fe20000010000 */
[----:B------:R-:W1:Y:S01]  /*7810*/  MUFU.EX2 R165, R165 ;  /* 0x000000a500a57308 */ /* 0x000e620000000800 */
[--C-:B------:R-:W-:Y:S01]  /*7820*/  FFMA.FTZ R189, R168, UR7, -R193.reuse ;  /* 0x00000007a8bd7c23 */ /* 0x100fe200080108c1 */
[----:B------:R-:W-:Y:S01]  /*7830*/  FFMA.FTZ R191, R174, UR7, -R193 ;  /* 0x00000007aebf7c23 */ /* 0x000fe200080108c1 */
[----:B----4-:R-:W-:Y:S01]  /*7840*/  FADD.FTZ R4, R156, R159 ;  /* 0x0000009f9c047221 */ /* 0x010fe20000010000 */
[--C-:B------:R-:W-:Y:S01]  /*7850*/  FFMA.FTZ R22, R22, UR7, -R193.reuse ;  /* 0x0000000716167c23 */ /* 0x100fe200080108c1 */
[--C-:B------:R-:W-:Y:S01]  /*7860*/  FFMA.FTZ R21, R21, UR7, -R193.reuse ;  /* 0x0000000715157c23 */ /* 0x100fe200080108c1 */
[--C-:B------:R-:W-:Y:S01]  /*7870*/  FFMA.FTZ R23, R23, UR7, -R193.reuse ;  /* 0x0000000717177c23 */ /* 0x100fe200080108c1 */
[----:B-----5:R-:W-:Y:S01]  /*7880*/  FADD.FTZ R159, R157, R4 ;  /* 0x000000049d9f7221 */ /* 0x020fe20000010000 */
[----:B------:R-:W2:Y:S01]  /*7890*/  MUFU.EX2 R190, R190 ;  /* 0x000000be00be7308 */ /* 0x000ea20000000800 */
[--C-:B------:R-:W-:Y:S01]  /*78a0*/  FFMA.FTZ R175, R175, UR7, -R193.reuse ;  /* 0x00000007afaf7c23 */ /* 0x100fe200080108c1 */
[----:B------:R-:W-:Y:S01]  /*78b0*/  FFMA.FTZ R193, R178, UR7, -R193 ;  /* 0x00000007b2c17c23 */ /* 0x000fe200080108c1 */
[----:B------:R-:W-:Y:S01]  /*78c0*/  FADD.FTZ R159, R158, R159 ;  /* 0x0000009f9e9f7221 */ /* 0x000fe20000010000 */
[----:B------:R-:W-:Y:S01]  /*78d0*/  F2FP.F16.F32.PACK_AB R154, R154, R153 ;  /* 0x000000999a9a723e */ /* 0x000fe200000000ff */
[----:B------:R4:W-:Y:S06]  /*78e0*/  BAR.ARV R9, 0x100 ;  /* 0x000400090000751d */ /* 0x0009ec0000002000 */
[----:B------:R-:W5:Y:S01]  /*78f0*/  MUFU.EX2 R167, R167 ;  /* 0x000000a700a77308 */ /* 0x000f620000000800 */
[----:B---3--:R-:W-:Y:S01]  /*7900*/  FADD.FTZ R4, R160, R159 ;  /* 0x0000009fa0047221 */ /* 0x008fe20000010000 */
[----:B------:R3:W-:Y:S01]  /*7910*/  @!P2 SYNCS.ARRIVE.TRANS64.RED.A1T0 RZ, [R152+URZ], RZ ;  /* 0x000000ff98ffa9a7 */ /* 0x0007e2000810043f */
[----:B------:R-:W-:Y:S01]  /*7920*/  F2FP.F16.F32.PACK_AB R156, R156, R155 ;  /* 0x0000009b9c9c723e */ /* 0x000fe200000000ff */
[----:B------:R-:W-:Y:S01]  /*7930*/  FMUL.FTZ R93, R93, R179 ;  /* 0x000000b35d5d7220 */ /* 0x000fe20000410000 */
[----:B0-----:R-:W-:Y:S01]  /*7940*/  FADD.FTZ R4, R161, R4 ;  /* 0x00000004a1047221 */ /* 0x001fe20000010000 */
[----:B------:R-:W-:Y:S01]  /*7950*/  F2FP.F16.F32.PACK_AB R158, R158, R157 ;  /* 0x0000009d9e9e723e */ /* 0x000fe200000000ff */
[-C--:B------:R-:W-:Y:S01]  /*7960*/  FMUL.FTZ R96, R96, R179.reuse ;  /* 0x000000b360607220 */ /* 0x080fe20000410000 */
[----:B------:R-:W0:Y:S01]  /*7970*/  MUFU.EX2 R192, R192 ;  /* 0x000000c000c07308 */ /* 0x000e220000000800 */
[----:B-1----:R-:W-:Y:S01]  /*7980*/  FADD.FTZ R159, R165, R4 ;  /* 0x00000004a59f7221 */ /* 0x002fe20000010000 */
[----:B------:R-:W-:Y:S01]  /*7990*/  F2FP.F16.F32.PACK_AB R160, R161, R160 ;  /* 0x000000a0a1a0723e */ /* 0x000fe200000000ff */
[----:B------:R-:W-:Y:S01]  /*79a0*/  FMUL.FTZ R97, R97, R179 ;  /* 0x000000b361617220 */ /* 0x000fe20000410000 */
[C---:B--2---:R-:W-:Y:S01]  /*79b0*/  F2FP.F16.F32.PACK_AB R162, R190.reuse, R165 ;  /* 0x000000a5bea2723e */ /* 0x044fe200000000ff */
[----:B------:R-:W-:Y:S01]  /*79c0*/  FADD.FTZ R4, R190, R159 ;  /* 0x0000009fbe047221 */ /* 0x000fe20000010000 */
        /* <DEDUP_REMOVED lines=37> */
[----:B------:R-:W-:Y:S01]  /*7c20*/  FMUL.FTZ R149, R149, R179 ;  /* 0x000000b395957220 */ /* 0x000fe20000410000 */
[----:B---3--:R-:W-:-:S04]  /*7c30*/  F2FP.F16.F32.PACK_AB R152, R183, R182 ;  /* 0x000000b6b798723e */ /* 0x008fc800000000ff */
[----:B------:R-:W0:Y:S01]  /*7c40*/  MUFU.EX2 R188, R188 ;  /* 0x000000bc00bc7308 */ /* 0x000e220000000800 */
[C---:B-1----:R-:W-:Y:S01]  /*7c50*/  FADD.FTZ R4, R176.reuse, R159 ;  /* 0x0000009fb0047221 */ /* 0x042fe20000010000 */
[----:B------:R-:W-:-:S06]  /*7c60*/  F2FP.F16.F32.PACK_AB R168, R176, R171 ;  /* 0x000000abb0a8723e */ /* 0x000fcc00000000ff */
[----:B------:R-:W1:Y:S01]  /*7c70*/  MUFU.EX2 R7, R7 ;  /* 0x0000000700077308 */ /* 0x000e620000000800 */
[----:B--2---:R-:W-:-:S07]  /*7c80*/  FADD.FTZ R159, R173, R4 ;  /* 0x00000004ad9f7221 */ /* 0x004fce0000010000 */
[----:B------:R-:W2:Y:S01]  /*7c90*/  MUFU.EX2 R180, R180 ;  /* 0x000000b400b47308 */ /* 0x000ea20000000800 */
[-C--:B0-----:R-:W-:Y:S01]  /*7ca0*/  FMUL.FTZ R26, R26, R188.reuse ;  /* 0x000000bc1a1a7220 */ /* 0x081fe20000410000 */
[-C--:B------:R-:W-:Y:S01]  /*7cb0*/  FMUL.FTZ R27, R27, R188.reuse ;  /* 0x000000bc1b1b7220 */ /* 0x080fe20000410000 */
[-C--:B------:R-:W-:Y:S01]  /*7cc0*/  FMUL.FTZ R30, R30, R188.reuse ;  /* 0x000000bc1e1e7220 */ /* 0x080fe20000410000 */
[-C--:B------:R-:W-:Y:S01]  /*7cd0*/  FMUL.FTZ R31, R31, R188.reuse ;  /* 0x000000bc1f1f7220 */ /* 0x080fe20000410000 */
[-C--:B------:R-:W-:Y:S01]  /*7ce0*/  FMUL.FTZ R34, R34, R188.reuse ;  /* 0x000000bc22227220 */ /* 0x080fe20000410000 */
[-C--:B------:R-:W-:Y:S01]  /*7cf0*/  FMUL.FTZ R35, R35, R188.reuse ;  /* 0x000000bc23237220 */ /* 0x080fe20000410000 */
[-C--:B------:R-:W-:Y:S01]  /*7d00*/  FMUL.FTZ R38, R38, R188.reuse ;  /* 0x000000bc26267220 */ /* 0x080fe20000410000 */
[----:B------:R-:W0:Y:S01]  /*7d10*/  MUFU.EX2 R6, R6 ;  /* 0x0000000600067308 */ /* 0x000e220000000800 */
[----:B-1----:R-:W-:Y:S01]  /*7d20*/  FFMA.FTZ R3, R188, R3, R7 ;  /* 0x00000003bc037223 */ /* 0x002fe20000010007 */
        /* <DEDUP_REMOVED lines=75> */
[----:B------:R-:W-:Y:S01]  /*81e0*/  FMUL.FTZ R151, R151, R188 ;  /* 0x000000bc97977220 */ /* 0x000fe20000410000 */
[----:B------:R-:W-:-:S02]  /*81f0*/  F2FP.F16.F32.PACK_AB R155, R12, R11 ;  /* 0x0000000b0c9b723e */ /* 0x000fc400000000ff */
        /* <DEDUP_REMOVED lines=40> */
[----:B--2---:R-:W-:Y:S01]  /*8480*/  FADD.FTZ R4, R186, R153 ;  /* 0x00000099ba047221 */ /* 0x004fe20000010000 */
[----:B------:R-:W-:Y:S02]  /*8490*/  F2FP.F16.F32.PACK_AB R153, R6, R7 ;  /* 0x000000070699723e */ /* 0x000fe400000000ff */
[----:B------:R-:W-:-:S04]  /*84a0*/  F2FP.F16.F32.PACK_AB R174, R186, R181 ;  /* 0x000000b5baae723e */ /* 0x000fc800000000ff */
[----:B------:R-:W2:Y:S01]  /*84b0*/  MUFU.EX2 R176, R193 ;  /* 0x000000c100b07308 */ /* 0x000ea20000000800 */
[C---:B0-----:R-:W-:Y:S01]  /*84c0*/  FADD.FTZ R6, R178.reuse, R3 ;  /* 0x00000003b2067221 */ /* 0x041fe20000010000 */
[----:B------:R-:W-:-:S03]  /*84d0*/  F2FP.F16.F32.PACK_AB R173, R178, R21 ;  /* 0x00000015b2ad723e */ /* 0x000fc600000000ff */
[----:B-1----:R-:W-:-:S04]  /*84e0*/  FADD.FTZ R3, R175, R6 ;  /* 0x00000006af037221 */ /* 0x002fc80000010000 */
[C---:B--2---:R-:W-:Y:S01]  /*84f0*/  FADD.FTZ R3, R176.reuse, R3 ;  /* 0x00000003b0037221 */ /* 0x044fe20000010000 */
[----:B------:R-:W-:Y:S01]  /*8500*/  F2FP.F16.F32.PACK_AB R175, R176, R175 ;  /* 0x000000afb0af723e */ /* 0x000fe200000000ff */
[----:B----4-:R-:W-:Y:S06]  /*8510*/  @!P0 BRA `(.L_x_4255) ;  /* 0x0000000000048947 */ /* 0x010fec0003800000 */
[----:B------:R-:W-:Y:S01]  /*8520*/  BPT.TRAP 0x1 ;  /* 0x000000040000795c */ /* 0x000fe20000300000 */
.L_x_4255:
[----:B------:R0:W1:Y:S01]  /*8530*/  SYNCS.PHASECHK.TRANS64.TRYWAIT P1, [UR26+0x22850], R5 ;  /* 0x02285005ff0075a7 */ /* 0x000062000802015a */
[----:B------:R-:W-:Y:S05]  /*8540*/  @!P0 BRA `(.L_x_4256) ;  /* 0x0000000000048947 */ /* 0x000fea0003800000 */
[----:B------:R-:W-:Y:S01]  /*8550*/  BPT.TRAP 0x1 ;  /* 0x000000040000795c */ /* 0x000fe20000300000 */
.L_x_4256:
[----:B-1----:R-:W-:Y:S05]  /*8560*/  @P1 BRA `(.L_x_4257) ;  /* 0x0000000000081947 */ /* 0x002fea0003800000 */
[----:B------:R-:W1:Y:S02]  /*8570*/  SYNCS.PHASECHK.TRANS64.TRYWAIT P1, [UR26+0x22850], R5 ;  /* 0x02285005ff0075a7 */ /* 0x000e64000802015a */
[----:B-1----:R-:W-:Y:S05]  /*8580*/  @!P1 BRA `(.L_x_4258) ;  /* 0x0000007000189947 */ /* 0x002fea0003800000 */
.L_x_4257:
[----:B------:R3:W-:Y:S01]  /*8590*/  BAR.SYNC.DEFER_BLOCKING R0, 0x100 ;  /* 0x000400000000751d */ /* 0x0007e20000010000 */
[----:B------:R-:W-:Y:S01]  /*85a0*/  UIMAD UR10, UR4, 0xc00, UR24 ;  /* 0x00000c00040a78a4 */ /* 0x000fe2000f8e0218 */
[----:B-1----:R-:W-:Y:S01]  /*85b0*/  @!P2 VIADD R198, R198, 0x22860 ;  /* 0x00022860c6c6a836 */ /* 0x002fe20000000000 */
[----:B------:R-:W-:Y:S01]  /*85c0*/  UISETP.GT.AND UP0, UPT, UR41, UR38, UPT ;  /* 0x000000262900728c */ /* 0x000fe2000bf04270 */
[----:B------:R-:W-:Y:S01]  /*85d0*/  MOV R7, R8 ;  /* 0x0000000800077202 */ /* 0x000fe20000000f00 */
[----:B------:R-:W-:Y:S01]  /*85e0*/  UIADD3 UR14, UR10, 0x80, URZ ;  /* 0x000000800a0e7890 */ /* 0x000fe2000fffe03f */
[----:B------:R-:W-:Y:S01]  /*85f0*/  IMAD.MOV.U32 R201, RZ, RZ, R10 ;  /* 0x000000ffffc97224 */ /* 0x000fe200078e000a */
[----:B------:R-:W-:Y:S01]  /*8600*/  UMOV UR11, 0x40000040 ;  /* 0x40000040000b7882 */ /* 0x000fe20000000000 */
[----:B------:R-:W-:Y:S01]  /*8610*/  UMOV UR15, 0x40000040 ;  /* 0x40000040000f7882 */ /* 0x000fe20000000000 */
[----:B------:R-:W-:Y:S01]  /*8620*/  PLOP3.LUT P1, PT, PT, PT, UP0, 0x80, 0x0 ;  /* 0x000000000000781c */ /* 0x000fe20003f2f008 */
[----:B------:R-:W-:Y:S01]  /*8630*/  UIADD3 UR41, UR41, -0x1, URZ ;  /* 0xffffffff29297890 */ /* 0x000fe2000fffe03f */
        /* <DEDUP_REMOVED lines=34> */
.L_x_4250:
[----:B0-----:R-:W0:Y:S01]  /*8860*/  SHFL.BFLY PT, R5, R4, 0x2, 0x1f ;  /* 0x0c401f0004057f89 */ /* 0x001e2200000e0000 */
[----:B------:R-:W-:-:S05]  /*8870*/  IADD3 R2, -R2, 0xb, RZ ;  /* 0x0000000b02027810 */ /* 0x000fca0007ffe1ff */
[----:B------:R1:W-:Y:S08]  /*8880*/  BAR.ARV R2, 0x100 ;  /* 0x000400020000751d */ /* 0x0003f00000002000 */
[----:B------:R-:W-:Y:S06]  /*8890*/  BAR.ARV 0x8, 0x180 ;  /* 0x0206000000007b1d */ /* 0x000fec0000002000 */
[----:B------:R-:W-:Y:S01]  /*88a0*/  PLOP3.LUT P0, PT, PT, PT, PT, 0x8, 0x0 ;  /* 0x000000000000781c */ /* 0x000fe20003f0e170 */
[----:B------:R-:W4:Y:S01]  /*88b0*/  SHFL.BFLY PT, R6, R3, 0x2, 0x1f ;  /* 0x0c401f0003067f89 */ /* 0x000f2200000e0000 */
[----:B0-----:R-:W-:Y:S01]  /*88c0*/  FADD.FTZ R5, R5, R4 ;  /* 0x0000000405057221 */ /* 0x001fe20000010000 */
[----:B------:R-:W-:-:S04]  /*88d0*/  IMAD.MOV.U32 R4, RZ, RZ, -0x800000 ;  /* 0xff800000ff047424 */ /* 0x000fc800078e00ff */
[----:B--23--:R-:W0:Y:S01]  /*88e0*/  SHFL.BFLY PT, R0, R5, 0x1, 0x1f ;  /* 0x0c201f0005007f89 */ /* 0x00ce2200000e0000 */
[----:B----4-:R-:W-:Y:S01]  /*88f0*/  FADD.FTZ R6, R6, R3 ;  /* 0x0000000306067221 */ /* 0x010fe20000010000 */
[----:B------:R-:W-:-:S04]  /*8900*/  IMAD.MOV.U32 R3, RZ, RZ, -0x800000 ;  /* 0xff800000ff037424 */ /* 0x000fc800078e00ff */
[----:B------:R-:W2:Y:S01]  /*8910*/  SHFL.BFLY PT, R7, R6, 0x1, 0x1f ;  /* 0x0c201f0006077f89 */ /* 0x000ea200000e0000 */
[----:B0-----:R-:W-:Y:S01]  /*8920*/  FADD.FTZ R11, R5, R0 ;  /* 0x00000000050b7221 */ /* 0x001fe20000010000 */
[----:B------:R-:W-:Y:S01]  /*8930*/  IMAD.MOV.U32 R0, RZ, RZ, RZ ;  /* 0x000000ffff007224 */ /* 0x000fe200078e00ff */
[----:B------:R-:W-:-:S03]  /*8940*/  MOV R5, UR7 ;  /* 0x0000000700057c02 */ /* 0x000fc60008000f00 */
[----:B------:R-:W-:-:S13]  /*8950*/  FSETP.NE.FTZ.AND P1, PT, R11, RZ, PT ;  /* 0x000000ff0b00720b */ /* 0x000fda0003f35000 */
[----:B------:R-:W1:Y:S01]  /*8960*/  @P1 MUFU.LG2 R9, R11 ;  /* 0x0000000b00091308 */ /* 0x000e620000000c00 */
[----:B------:R-:W-:Y:S01]  /*8970*/  @P1 FMUL.FTZ R5, R5, 0.69314718246459960938 ;  /* 0x3f31721805051820 */ /* 0x000fe20000410000 */
[----:B--2---:R-:W-:Y:S01]  /*8980*/  FADD.FTZ R12, R6, R7 ;  /* 0x00000007060c7221 */ /* 0x004fe20000010000 */
[----:B------:R-:W-:-:S04]  /*8990*/  IMAD.MOV.U32 R7, RZ, RZ, RZ ;  /* 0x000000ffff077224 */ /* 0x000fc800078e00ff */
[----:B------:R-:W-:Y:S02]  /*89a0*/  FSETP.NE.FTZ.AND P2, PT, R12, RZ, PT ;  /* 0x000000ff0c00720b */ /* 0x000fe40003f55000 */
[----:B------:R-:W0:Y:S01]  /*89b0*/  @P1 MUFU.RCP R7, R11 ;  /* 0x0000000b00071308 */ /* 0x000e220000001000 */
[----:B-1----:R-:W-:-:S04]  /*89c0*/  @P1 FMUL.FTZ R2, R9, 0.69314718246459960938 ;  /* 0x3f31721809021820 */ /* 0x002fc80000410000 */
[----:B------:R-:W-:-:S06]  /*89d0*/  @P1 FFMA.FTZ R4, R5, R10, R2 ;  /* 0x0000000a05041223 */ /* 0x000fcc0000010002 */
[----:B------:R-:W1:Y:S01]  /*89e0*/  @P2 MUFU.LG2 R6, R12 ;  /* 0x0000000c00062308 */ /* 0x000e620000000c00 */
[-C--:B0-----:R-:W-:Y:S01]  /*89f0*/  FMUL.FTZ R24, R24, R7.reuse ;  /* 0x0000000718187220 */ /* 0x081fe20000410000 */
[----:B------:R-:W-:-:S06]  /*8a00*/  FMUL.FTZ R25, R25, R7 ;  /* 0x0000000719197220 */ /* 0x000fcc0000410000 */
        /* <DEDUP_REMOVED lines=9> */
[----:B0-----:R-:W-:Y:S02]  /*8aa0*/  IMAD.U32 R12, RZ, RZ, UR7 ;  /* 0x00000007ff0c7e24 */ /* 0x001fe4000f8e00ff */
        /* <DEDUP_REMOVED lines=121> */
.L_x_4229:
        /* <DEDUP_REMOVED lines=18> */
[----:B0-----:R-:W-:Y:S01]  /*9360*/  IADD3 R5, R0, -0x80, RZ ;  /* 0xffffff8000057810 */ /* 0x001fe20007ffe0ff */
[----:B---3--:R-:W-:-:S06]  /*9370*/  USHF.R.S32.HI UR10, URZ, 0x1f, UR12 ;  /* 0x0000001f3f0a7899 */ /* 0x008fcc000801140c */
[----:B------:R-:W1:Y:S01]  /*9380*/  LDC R23, c[0x0][0xc50] ;  /* 0x00031400ff177b82 */ /* 0x000e620000000800 */
[----:B------:R-:W-:-:S04]  /*9390*/  SHF.R.S32.HI R2, RZ, 0x1f, R5 ;  /* 0x0000001fff027819 */ /* 0x000fc80000011405 */
[CC--:B------:R-:W-:Y:S02]  /*93a0*/  LEA.HI R6, R2.reuse, R5.reuse, RZ, 0x7 ;  /* 0x0000000502067211 */ /* 0x0c0fe400078f38ff */
[----:B------:R-:W-:Y:S01]  /*93b0*/  LEA.HI R13, R2, R5, RZ, 0x2 ;  /* 0x00000005020d7211 */ /* 0x000fe200078f10ff */
[----:B------:R-:W0:Y:S01]  /*93c0*/  @P0 LDC R14, c[0x0][0xbec] ;  /* 0x0002fb00ff0e0b82 */ /* 0x000e220000000800 */
        /* <DEDUP_REMOVED lines=17> */
[----:B------:R-:W-:Y:S02]  /*94e0*/  LEA.HI R12, R12, R11, RZ, 0x3 ;  /* 0x0000000b0c0c7211 */ /* 0x000fe400078f18ff */
[----:B------:R-:W-:Y:S01]  /*94f0*/  MOV R7, UR5 ;  /* 0x0000000500077c02 */ /* 0x000fe20008000f00 */
[----:B------:R-:W-:Y:S01]  /*9500*/  IMAD.U32 R7, RZ, RZ, UR6 ;  /* 0x00000006ff077e24 */ /* 0x000fe2000f8e00ff */
[----:B------:R-:W-:Y:S01]  /*9510*/  LOP3.LUT R12, R12, 0xfffffff8, RZ, 0xc0, !PT ;  /* 0xfffffff80c0c7812 */ /* 0x000fe200078ec0ff */
[----:B------:R-:W-:Y:S02]  /*9520*/  UIMAD UR6, UR37, UR9, UR7 ;  /* 0x00000009250672a4 */ /* 0x000fe4000f8e0207 */
[----:B------:R-:W5:Y:S01]  /*9530*/  @P0 LDC R153, c[0x0][0xbf0] ;  /* 0x0002fc00ff990b82 */ /* 0x000f620000000800 */
[----:B------:R-:W-:-:S02]  /*9540*/  IADD3 R5, R11, -R12, RZ ;  /* 0x8000000c0b057210 */ /* 0x000fc40007ffe0ff */
[----:B------:R-:W-:Y:S02]  /*9550*/  LOP3.LUT R12, R6, 0x1ffffffe, RZ, 0xc0, !PT ;  /* 0x1ffffffe060c7812 */ /* 0x000fe400078ec0ff */
[----:B------:R-:W-:-:S03]  /*9560*/  SHF.R.S32.HI R6, RZ, 0x5, R9 ;  /* 0x00000005ff067819 */ /* 0x000fc60000011409 */
[----:B------:R-:W-:Y:S02]  /*9570*/  IMAD.IADD R16, R13, 0x1, -R12 ;  /* 0x000000010d107824 */ /* 0x000fe400078e0a0c */
[----:B------:R-:W-:Y:S02]  /*9580*/  IMAD R5, R6, 0x10, R5 ;  /* 0x0000001006057824 */ /* 0x000fe400078e0205 */
[----:B------:R-:W-:Y:S01]  /*9590*/  IMAD.U32 R6, RZ, RZ, UR4 ;  /* 0x00000004ff067e24 */ /* 0x000fe2000f8e00ff */
[----:B------:R-:W-:Y:S01]  /*95a0*/  UIMAD.WIDE.U32 UR4, UR37, UR8, URZ ;  /* 0x00000008250472a5 */ /* 0x000fe2000f8e003f */
[----:B------:R-:W-:Y:S02]  /*95b0*/  IMAD R9, R2, 0x40, R5 ;  /* 0x0000004002097824 */ /* 0x000fe400078e0205 */
[----:B----4-:R-:W-:Y:S01]  /*95c0*/  IMAD R12, R18, UR10, RZ ;  /* 0x0000000a120c7c24 */ /* 0x010fe2000f8e02ff */
[----:B------:R-:W-:Y:S01]  /*95d0*/  UIADD3 UR6, UR5, UR6, URZ ;  /* 0x0000000605067290 */ /* 0x000fe2000fffe03f */
[----:B------:R-:W-:Y:S01]  /*95e0*/  IMAD R2, R16, 0x8, R9 ;  /* 0x0000000810027824 */ /* 0x000fe200078e0209 */
[----:B------:R-:W-:Y:S01]  /*95f0*/  IADD3 R16, RZ, -UR37, RZ ;  /* 0x80000025ff107c10 */ /* 0x000fe2000fffe0ff */
[----:B------:R-:W-:Y:S01]  /*9600*/  IMAD R15, R19, UR12, R12 ;  /* 0x0000000c130f7c24 */ /* 0x000fe2000f8e020c */
[----:B------:R-:W-:Y:S01]  /*9610*/  ULDC.64 UR8, c[0x0][0xb28] ;  /* 0x0002ca0000087ab9 */ /* 0x000fe20000000a00 */
[----:B------:R-:W-:Y:S01]  /*9620*/  IMAD.WIDE.U32 R6, R18, UR12, R6 ;  /* 0x0000000c12067c25 */ /* 0x000fe2000f8e0006 */
[----:B--2---:R-:W-:-:S03]  /*9630*/  LEA R5, R22, R2, 0x7 ;  /* 0x0000000216057211 */ /* 0x004fc600078e38ff */
[----:B-1----:R-:W-:Y:S02]  /*9640*/  IMAD R23, R23, R16, UR11 ;  /* 0x0000000b17177e24 */ /* 0x002fe4000f8e0210 */
[----:B0-----:R-:W-:-:S03]  /*9650*/  @P0 IMAD.HI.U32 R2, R5, R14, RZ ;  /* 0x0000000e05020227 */ /* 0x001fc600078e00ff */
[----:B------:R-:W-:Y:S01]  /*9660*/  SHF.R.S32.HI R16, RZ, 0x1f, R23 ;  /* 0x0000001fff107819 */ /* 0x000fe20000011417 */
[----:B------:R-:W-:Y:S02]  /*9670*/  IMAD.U32 R13, RZ, RZ, UR5 ;  /* 0x00000005ff0d7e24 */ /* 0x000fe4000f8e00ff */
[----:B------:R-:W-:Y:S01]  /*9680*/  IMAD.U32 R12, RZ, RZ, UR4 ;  /* 0x00000004ff0c7e24 */ /* 0x000fe2000f8e00ff */
[----:B------:R-:W-:Y:S01]  /*9690*/  ULDC.64 UR4, c[0x0][0xbe0] ;  /* 0x0002f80000047ab9 */ /* 0x000fe20000000a00 */
[----:B------:R-:W-:Y:S01]  /*96a0*/  IMAD.U32 R13, RZ, RZ, UR6 ;  /* 0x00000006ff0d7e24 */ /* 0x000fe2000f8e00ff */
[----:B------:R-:W-:Y:S01]  /*96b0*/  ULDC.64 UR6, c[0x0][0xb48] ;  /* 0x0002d20000067ab9 */ /* 0x000fe20000000a00 */
[----:B---3--:R-:W-:Y:S02]  /*96c0*/  IMAD R14, R20, UR10, RZ ;  /* 0x0000000a140e7c24 */ /* 0x008fe4000f8e02ff */
[----:B------:R-:W-:Y:S02]  /*96d0*/  IMAD.IADD R7, R7, 0x1, R15 ;  /* 0x0000000107077824 */ /* 0x000fe400078e020f */
[----:B-----5:R-:W-:-:S04]  /*96e0*/  @P0 IMAD.HI.U32 R152, R5, R152, RZ ;  /* 0x0000009805980227 */ /* 0x020fc800078e00ff */
[----:B------:R-:W-:Y:S01]  /*96f0*/  IMAD.MOV.U32 R11, RZ, RZ, R5 ;  /* 0x000000ffff0b7224 */ /* 0x000fe200078e0005 */
[----:B------:R-:W-:Y:S01]  /*9700*/  @P0 SHF.R.U32.HI R11, RZ, R17, R2 ;  /* 0x00000011ff0b0219 */ /* 0x000fe20000011602 */
[----:B------:R-:W-:Y:S02]  /*9710*/  IMAD R17, R21, UR12, R14 ;  /* 0x0000000c15117c24 */ /* 0x000fe4000f8e020e */
[----:B------:R-:W-:-:S04]  /*9720*/  IMAD.WIDE.U32 R12, R20, UR12, R12 ;  /* 0x0000000c140c7c25 */ /* 0x000fc8000f8e000c */
[----:B------:R-:W-:Y:S01]  /*9730*/  IMAD.MOV.U32 R15, RZ, RZ, R5 ;  /* 0x000000ffff0f7224 */ /* 0x000fe200078e0005 */
[----:B------:R-:W-:Y:S01]  /*9740*/  @P0 SHF.R.U32.HI R15, RZ, R153, R152 ;  /* 0x00000099ff0f0219 */ /* 0x000fe20000011698 */
[----:B------:R-:W-:Y:S01]  /*9750*/  IMAD R2, R16, UR4, RZ ;  /* 0x0000000410027c24 */ /* 0x000fe2000f8e02ff */
[----:B------:R-:W-:Y:S01]  /*9760*/  IADD3 R13, R13, R17, RZ ;  /* 0x000000110d0d7210 */ /* 0x000fe20007ffe0ff */
[----:B------:R-:W-:Y:S01]  /*9770*/  IMAD.WIDE.U32 R6, R23, UR4, R6 ;  /* 0x0000000417067c25 */ /* 0x000fe2000f8e0006 */
[----:B------:R-:W-:-:S03]  /*9780*/  SHF.R.S32.HI R17, RZ, 0x1f, R11 ;  /* 0x0000001fff117819 */ /* 0x000fc6000001140b */
        /* <DEDUP_REMOVED lines=8> */
[----:B------:R-:W-:Y:S01]  /*9810*/  IMAD.WIDE.U32 R12, R23, UR6, R12 ;  /* 0x00000006170c7c25 */ /* 0x000fe2000f8e000c */
[----:B------:R-:W-:-:S03]  /*9820*/  ULDC.64 UR6, c[0x0][0xbc8] ;  /* 0x0002f20000067ab9 */ /* 0x000fc60000000a00 */
[----:B------:R-:W-:Y:S02]  /*9830*/  IMAD.MOV R16, RZ, RZ, -R15 ;  /* 0x000000ffff107224 */ /* 0x000fe400078e0a0f */
[----:B------:R-:W-:Y:S02]  /*9840*/  IMAD R2, R2, UR4, RZ ;  /* 0x0000000402027c24 */ /* 0x000fe4000f8e02ff */
[C---:B------:R-:W-:Y:S02]  /*9850*/  IMAD R11, R8.reuse, R11, R5 ;  /* 0x0000000b080b7224 */ /* 0x040fe400078e0205 */
        /* <DEDUP_REMOVED lines=30> */
[----:B------:R-:W-:Y:S01]  /*9a40*/  UIADD3 UR4, UR4, 0x22820, URZ ;  /* 0x0002282004047890 */ /* 0x000fe2000fffe03f */
[C---:B------:R-:W-:Y:S01]  /*9a50*/  IADD3 R9, R11.reuse, 0x8, RZ ;  /* 0x000000080b097810 */ /* 0x040fe20007ffe0ff */
[----:B------:R-:W0:Y:S01]  /*9a60*/  SHFL.IDX PT, R13, R17, RZ, 0x1c1f ;  /* 0x001c1fff110d7589 */ /* 0x000e2200000e0000 */
[-C--:B------:R-:W-:Y:S01]  /*9a70*/  ISETP.GE.OR P1, PT, R11, R8.reuse, P0 ;  /* 0x000000080b00720c */ /* 0x080fe20000726670 */
[----:B------:R-:W-:Y:S01]  /*9a80*/  UPRMT UR4, URZ, 0x654, UR4 ;  /* 0x000006543f047896 */ /* 0x000fe20008000004 */
[-C--:B------:R-:W-:Y:S01]  /*9a90*/  ISETP.GE.OR P0, PT, R9, R8.reuse, P0 ;  /* 0x000000080900720c */ /* 0x080fe20000706670 */
[----:B------:R1:W2:Y:S01]  /*9aa0*/  SHFL.IDX PT, R15, R17, 0x1, 0x1c1f ;  /* 0x003c1f00110f7f89 */ /* 0x0002a200000e0000 */
[----:B------:R-:W-:-:S03]  /*9ab0*/  ISETP.GE.AND P2, PT, R11, R8, PT ;  /* 0x000000080b00720c */ /* 0x000fc60003f46270 */
[----:B------:R3:W4:Y:S03]  /*9ac0*/  SHFL.IDX PT, R6, R2, RZ, 0x1c1f ;  /* 0x001c1fff02067589 */ /* 0x00072600000e0000 */
[----:B------:R-:W-:Y:S01]  /*9ad0*/  SYNCS.ARRIVE.TRANS64.RED.A1T0 RZ, [UR4], RZ ;  /* 0x000000ffffff79a7 */ /* 0x000fe20008100404 */
[----:B-1----:R-:W-:Y:S01]  /*9ae0*/  LOP3.LUT R17, R10, 0x7ffffffc, RZ, 0xc0, !PT ;  /* 0x7ffffffc0a117812 */ /* 0x002fe200078ec0ff */
[----:B------:R3:W1:Y:S04]  /*9af0*/  SHFL.IDX PT, R7, R5, RZ, 0x1c1f ;  /* 0x001c1fff05077589 */ /* 0x00066800000e0000 */
[----:B------:R-:W-:-:S04]  /*9b00*/  IMAD.IADD R0, R0, 0x1, -R17 ;  /* 0x0000000100007824 */ /* 0x000fc800078e0a11 */
[----:B------:R-:W-:Y:S01]  /*9b10*/  IMAD.SHL.U32 R0, R0, 0x2, RZ ;  /* 0x0000000200007824 */ /* 0x000fe200078e00ff */
[----:B0-----:R3:W-:Y:S04]  /*9b20*/  @!P1 ST.E desc[UR44][R12.64], R4 ;  /* 0x000000040c009985 */ /* 0x0017e8000c10192c */
[----:B--2---:R3:W-:Y:S01]  /*9b30*/  @!P0 ST.E desc[UR44][R14.64], R3 ;  /* 0x000000030e008985 */ /* 0x0047e2000c10192c */
[----:B------:R-:W-:Y:S05]  /*9b40*/  @P2 BRA `(.L_x_4262) ;  /* 0x0000000800f82947 */ /* 0x000fea0003800000 */
[C---:B---3--:R-:W-:Y:S01]  /*9b50*/  VIADD R3, R0.reuse, 0x8 ;  /* 0x0000000800037836 */ /* 0x048fe20000000000 */
[C---:B------:R-:W-:Y:S01]  /*9b60*/  IADD3 R4, R0.reuse, 0x10, RZ ;  /* 0x0000001000047810 */ /* 0x040fe20007ffe0ff */
[C---:B------:R-:W-:Y:S01]  /*9b70*/  VIADD R10, R0.reuse, 0x18 ;  /* 0x00000018000a7836 */ /* 0x040fe20000000000 */
[----:B------:R-:W-:Y:S01]  /*9b80*/  ULDC UR4, c[0x0][0xac8] ;  /* 0x0002b20000047ab9 */ /* 0x000fe20000000800 */
        /* <DEDUP_REMOVED lines=19> */
[--C-:B-1--4-:R-:W-:Y:S01]  /*9cc0*/  @!P2 IMAD.WIDE R10, R0, 0x4, R6.reuse ;  /* 0x00000004000aa825 */ /* 0x112fe200078e0206 */
[----:B------:R-:W-:Y:S02]  /*9cd0*/  ISETP.GE.AND P6, PT, R22, UR4, PT ;  /* 0x0000000416007c0c */ /* 0x000fe4000bfc6270 */
[----:B------:R-:W-:Y:S01]  /*9ce0*/  @!P0 LEA.HI R18, R18, R18, RZ, 0x1 ;  /* 0x0000001212128211 */ /* 0x000fe200078f08ff */
[--C-:B------:R-:W-:Y:S01]  /*9cf0*/  @!P3 IMAD.WIDE R12, R3, 0x4, R6.reuse ;  /* 0x00000004030cb825 */ /* 0x100fe200078e0206 */
[----:B------:R-:W-:Y:S01]  /*9d00*/  IADD3 R3, R0, 0x30, RZ ;  /* 0x0000003000037810 */ /* 0x000fe20007ffe0ff */
[----:B------:R0:W-:Y:S01]  /*9d10*/  @!P2 ST.E.64 desc[UR44][R10.64], R24 ;  /* 0x000000180a00a985 */ /* 0x0001e2000c101b2c */
[----:B------:R-:W-:Y:S01]  /*9d20*/  @!P1 LEA.HI R19, R19, R19, RZ, 0x1 ;  /* 0x0000001313139211 */ /* 0x000fe200078f08ff */
[--C-:B------:R-:W-:Y:S01]  /*9d30*/  @!P4 IMAD.WIDE R14, R15, 0x4, R6.reuse ;  /* 0x000000040f0ec825 */ /* 0x100fe200078e0206 */
[----:B------:R-:W-:Y:S01]  /*9d40*/  ISETP.GE.AND P2, PT, R3, UR4, PT ;  /* 0x0000000403007c0c */ /* 0x000fe2000bf46270 */
[----:B------:R1:W-:Y:S01]  /*9d50*/  @!P3 ST.E.64 desc[UR44][R12.64], R28 ;  /* 0x0000001c0c00b985 */ /* 0x0003e2000c101b2c */
[----:B------:R-:W-:Y:S01]  /*9d60*/  ISETP.GE.AND P3, PT, R4, UR4, PT ;  /* 0x0000000404007c0c */ /* 0x000fe2000bf66270 */
[----:B------:R-:W-:-:S02]  /*9d70*/  @!P5 IMAD.WIDE R16, R17, 0x4, R6 ;  /* 0x000000041110d825 */ /* 0x000fc400078e0206 */
[----:B------:R2:W-:Y:S01]  /*9d80*/  @!P4 ST.E.64 desc[UR44][R14.64], R32 ;  /* 0x000000200e00c985 */ /* 0x0005e2000c101b2c */
[----:B------:R-:W-:Y:S02]  /*9d90*/  ISETP.GE.AND P4, PT, R20, UR4, PT ;  /* 0x0000000414007c0c */ /* 0x000fe4000bf86270 */
[----:B------:R-:W-:Y:S01]  /*9da0*/  @!P6 LEA.HI R22, R22, R22, RZ, 0x1 ;  /* 0x000000161616e211 */ /* 0x000fe200078f08ff */
[----:B------:R3:W-:Y:S01]  /*9db0*/  @!P5 ST.E.64 desc[UR44][R16.64], R36 ;  /* 0x000000241000d985 */ /* 0x0007e2000c101b2c */
[----:B------:R-:W-:Y:S01]  /*9dc0*/  ISETP.GE.AND P5, PT, R21, UR4, PT ;  /* 0x0000000415007c0c */ /* 0x000fe2000bfa6270 */
[----:B0-----:R-:W-:Y:S01]  /*9dd0*/  VIADD R24, R0, 0x60 ;  /* 0x0000006000187836 */ /* 0x001fe20000000000 */
[----:B------:R-:W-:Y:S02]  /*9de0*/  @!P0 LOP3.LUT R11, R18, 0xfffffffe, RZ, 0xc0, !PT ;  /* 0xfffffffe120b8812 */ /* 0x000fe400078ec0ff */
[----:B------:R-:W-:Y:S02]  /*9df0*/  @!P2 LEA.HI R3, R3, R3, RZ, 0x1 ;  /* 0x000000030303a211 */ /* 0x000fe400078f08ff */
[----:B-1----:R-:W-:Y:S01]  /*9e00*/  @!P1 LOP3.LUT R13, R19, 0xfffffffe, RZ, 0xc0, !PT ;  /* 0xfffffffe130d9812 */ /* 0x002fe200078ec0ff */
[----:B------:R-:W-:Y:S01]  /*9e10*/  @!P0 IMAD.WIDE R10, R11, 0x4, R6 ;  /* 0x000000040b0a8825 */ /* 0x000fe200078e0206 */
[----:B------:R-:W-:-:S02]  /*9e20*/  @!P3 LEA.HI R4, R4, R4, RZ, 0x1 ;  /* 0x000000040404b211 */ /* 0x000fc400078f08ff */
        /* <DEDUP_REMOVED lines=8> */
[----:B------:R-:W-:Y:S01]  /*9eb0*/  VIADD R20, R0, 0x78 ;  /* 0x0000007800147836 */ /* 0x000fe20000000000 */
[----:B------:R-:W-:-:S02]  /*9ec0*/  @!P5 LOP3.LUT R21, R21, 0xfffffffe, RZ, 0xc0, !PT ;  /* 0xfffffffe1515d812 */ /* 0x000fc400078ec0ff */
[----:B------:R-:W-:Y:S01]  /*9ed0*/  @!P6 LOP3.LUT R19, R22, 0xfffffffe, RZ, 0xc0, !PT ;  /* 0xfffffffe1613e812 */ /* 0x000fe200078ec0ff */
[----:B------:R-:W-:Y:S01]  /*9ee0*/  VIADD R22, R0, 0x88 ;  /* 0x0000008800167836 */ /* 0x000fe20000000000 */
[----:B------:R-:W-:Y:S02]  /*9ef0*/  ISETP.GE.AND P1, PT, R23, UR4, PT ;  /* 0x0000000417007c0c */ /* 0x000fe4000bf26270 */
[----:B------:R-:W-:Y:S01]  /*9f00*/  ISETP.GE.AND P0, PT, R24, UR4, PT ;  /* 0x0000000418007c0c */ /* 0x000fe2000bf06270 */
[----:B0-----:R-:W-:Y:S01]  /*9f10*/  @!P2 IMAD.WIDE R10, R3, 0x4, R6 ;  /* 0x00000004030aa825 */ /* 0x001fe200078e0206 */
[----:B------:R-:W-:-:S03]  /*9f20*/  IADD3 R4, R0, 0x70, RZ ;  /* 0x0000007000047810 */ /* 0x000fc60007ffe0ff */
        /* <DEDUP_REMOVED lines=8> */
[----:B------:R-:W-:Y:S01]  /*9fb0*/  VIADD R3, R0, 0x68 ;  /* 0x0000006800037836 */ /* 0x000fe20000000000 */
[----:B------:R3:W-:Y:S01]  /*9fc0*/  @!P5 ST.E.64 desc[UR44][R16.64], R60 ;  /* 0x0000003c1000d985 */ /* 0x0007e2000c101b2c */
[----:B------:R-:W-:Y:S01]  /*9fd0*/  @!P6 IMAD.WIDE R18, R19, 0x4, R6 ;  /* 0x000000041312e825 */ /* 0x000fe200078e0206 */
[----:B------:R-:W-:Y:S02]  /*9fe0*/  ISETP.GE.AND P5, PT, R20, UR4, PT ;  /* 0x0000000414007c0c */ /* 0x000fe4000bfa6270 */
[----:B------:R-:W-:Y:S01]  /*9ff0*/  ISETP.GE.AND P2, PT, R3, UR4, PT ;  /* 0x0000000403007c0c */ /* 0x000fe2000bf46270 */
[----:B------:R-:W-:Y:S01]  /*a000*/  VIADD R21, R0, 0x80 ;  /* 0x0000008000157836 */ /* 0x000fe20000000000 */
[----:B------:R4:W-:Y:S01]  /*a010*/  @!P6 ST.E.64 desc[UR44][R18.64], R64 ;  /* 0x000000401200e985 */ /* 0x0009e2000c101b2c */
[----:B------:R-:W-:Y:S02]  /*a020*/  ISETP.GE.AND P6, PT, R4, UR4, PT ;  /* 0x0000000404007c0c */ /* 0x000fe4000bfc6270 */
[----:B------:R-:W-:-:S02]  /*a030*/  @!P0 LEA.HI R24, R24, R24, RZ, 0x1 ;  /* 0x0000001818188211 */ /* 0x000fc400078f08ff */
[----:B------:R-:W-:Y:S02]  /*a040*/  ISETP.GE.AND P4, PT, R21, UR4, PT ;  /* 0x0000000415007c0c */ /* 0x000fe4000bf86270 */
        /* <DEDUP_REMOVED lines=15> */
[----:B---3--:R-:W-:Y:S02]  /*a140*/  @!P5 LOP3.LUT R17, R20, 0xfffffffe, RZ, 0xc0, !PT ;  /* 0xfffffffe1411d812 */ /* 0x008fe400078ec0ff */
[----:B------:R-:W-:Y:S02]  /*a150*/  @!P4 LOP3.LUT R21, R21, 0xfffffffe, RZ, 0xc0, !PT ;  /* 0xfffffffe1515c812 */ /* 0x000fe400078ec0ff */
[----:B------:R-:W-:Y:S02]  /*a160*/  IADD3 R23, R0, 0x90, RZ ;  /* 0x0000009000177810 */ /* 0x000fe40007ffe0ff */
[----:B----4-:R-:W-:Y:S01]  /*a170*/  @!P3 LOP3.LUT R19, R22, 0xfffffffe, RZ, 0xc0, !PT ;  /* 0xfffffffe1613b812 */ /* 0x010fe200078ec0ff */
[----:B0-----:R-:W-:Y:S01]  /*a180*/  @!P2 IMAD.WIDE R10, R3, 0x4, R6 ;  /* 0x00000004030aa825 */ /* 0x001fe200078e0206 */
[----:B------:R-:W-:-:S02]  /*a190*/  ISETP.GE.AND P0, PT, R23, UR4, PT ;  /* 0x0000000417007c0c */ /* 0x000fc4000bf06270 */
[----:B------:R-:W-:Y:S01]  /*a1a0*/  ISETP.GE.AND P1, PT, R24, UR4, PT ;  /* 0x0000000418007c0c */ /* 0x000fe2000bf26270 */
[C---:B------:R-:W-:Y:S01]  /*a1b0*/  VIADD R3, R0.reuse, 0xa0 ;  /* 0x000000a000037836 */ /* 0x040fe20000000000 */
[----:B------:R0:W-:Y:S01]  /*a1c0*/  @!P2 ST.E.64 desc[UR44][R10.64], R76 ;  /* 0x0000004c0a00a985 */ /* 0x0001e2000c101b2c */
[--C-:B-1----:R-:W-:Y:S01]  /*a1d0*/  @!P6 IMAD.WIDE R12, R15, 0x4, R6.reuse ;  /* 0x000000040f0ce825 */ /* 0x102fe200078e0206 */
[----:B------:R-:W-:Y:S02]  /*a1e0*/  IADD3 R20, R0, 0xb0, RZ ;  /* 0x000000b000147810 */ /* 0x000fe40007ffe0ff */
[----:B------:R-:W-:Y:S01]  /*a1f0*/  ISETP.GE.AND P2, PT, R3, UR4, PT ;  /* 0x0000000403007c0c */ /* 0x000fe2000bf46270 */
[--C-:B------:R-:W-:Y:S01]  /*a200*/  @!P5 IMAD.WIDE R14, R17, 0x4, R6.reuse ;  /* 0x00000004110ed825 */ /* 0x100fe200078e0206 */
[----:B------:R1:W-:Y:S03]  /*a210*/  @!P6 ST.E.64 desc[UR44][R12.64], R80 ;  /* 0x000000500c00e985 */ /* 0x0003e6000c101b2c */
        /* <DEDUP_REMOVED lines=13> */
[----:B------:R-:W-:Y:S02]  /*a2f0*/  @!P2 LEA.HI R3, R3, R3, RZ, 0x1 ;  /* 0x000000030303a211 */ /* 0x000fe400078f08ff */
[----:B0-----:R-:W-:Y:S02]  /*a300*/  @!P0 LOP3.LUT R11, R23, 0xfffffffe, RZ, 0xc0, !PT ;  /* 0xfffffffe170b8812 */ /* 0x001fe400078ec0ff */
[----:B-1----:R-:W-:Y:S02]  /*a310*/  @!P1 LOP3.LUT R13, R24, 0xfffffffe, RZ, 0xc0, !PT ;  /* 0xfffffffe180d9812 */ /* 0x002fe400078ec0ff */
[----:B------:R-:W-:Y:S01]  /*a320*/  @!P2 LOP3.LUT R3, R3, 0xfffffffe, RZ, 0xc0, !PT ;  /* 0xfffffffe0303a812 */ /* 0x000fe200078ec0ff */
[----:B------:R-:W-:Y:S01]  /*a330*/  @!P0 IMAD.WIDE R10, R11, 0x4, R6 ;  /* 0x000000040b0a8825 */ /* 0x000fe200078e0206 */
[----:B------:R-:W-:-:S02]  /*a340*/  @!P3 LEA.HI R4, R4, R4, RZ, 0x1 ;  /* 0x000000040404b211 */ /* 0x000fc400078f08ff */
[----:B------:R-:W-:Y:S01]  /*a350*/  @!P4 LEA.HI R20, R20, R20, RZ, 0x1 ;  /* 0x000000141414c211 */ /* 0x000fe200078f08ff */
[--C-:B------:R-:W-:Y:S01]  /*a360*/  @!P1 IMAD.WIDE R12, R13, 0x4, R6.reuse ;  /* 0x000000040d0c9825 */ /* 0x100fe200078e0206 */
[----:B------:R-:W-:Y:S01]  /*a370*/  @!P6 LEA.HI R22, R22, R22, RZ, 0x1 ;  /* 0x000000161616e211 */ /* 0x000fe200078f08ff */
[----:B------:R0:W-:Y:S01]  /*a380*/  @!P0 ST.E.64 desc[UR44][R10.64], R96 ;  /* 0x000000600a008985 */ /* 0x0001e2000c101b2c */
[----:B------:R-:W-:Y:S01]  /*a390*/  @!P5 LEA.HI R21, R21, R21, RZ, 0x1 ;  /* 0x000000151515d211 */ /* 0x000fe200078f08ff */
[----:B--2---:R-:W-:Y:S01]  /*a3a0*/  @!P2 IMAD.WIDE R14, R3, 0x4, R6 ;  /* 0x00000004030ea825 */ /* 0x004fe200078e0206 */
[----:B---3--:R-:W-:Y:S01]  /*a3b0*/  @!P3 LOP3.LUT R17, R4, 0xfffffffe, RZ, 0xc0, !PT ;  /* 0xfffffffe0411b812 */ /* 0x008fe200078ec0ff */
[----:B------:R1:W-:Y:S01]  /*a3c0*/  @!P1 ST.E.64 desc[UR44][R12.64], R100 ;  /* 0x000000640c009985 */ /* 0x0003e2000c101b2c */
[----:B----4-:R-:W-:Y:S01]  /*a3d0*/  @!P4 LOP3.LUT R19, R20, 0xfffffffe, RZ, 0xc0, !PT ;  /* 0xfffffffe1413c812 */ /* 0x010fe200078ec0ff */
[----:B------:R-:W-:Y:S01]  /*a3e0*/  VIADD R20, R0, 0xd8 ;  /* 0x000000d800147836 */ /* 0x000fe20000000000 */
[----:B------:R-:W-:Y:S01]  /*a3f0*/  @!P6 LOP3.LUT R3, R22, 0xfffffffe, RZ, 0xc0, !PT ;  /* 0xfffffffe1603e812 */ /* 0x000fe200078ec0ff */
[----:B------:R2:W-:Y:S01]  /*a400*/  @!P2 ST.E.64 desc[UR44][R14.64], R104 ;  /* 0x000000680e00a985 */ /* 0x0005e2000c101b2c */
[----:B------:R-:W-:-:S02]  /*a410*/  @!P5 LOP3.LUT R21, R21, 0xfffffffe, RZ, 0xc0, !PT ;  /* 0xfffffffe1515d812 */ /* 0x000fc400078ec0ff */
[----:B------:R-:W-:Y:S02]  /*a420*/  IADD3 R4, R0, 0xd0, RZ ;  /* 0x000000d000047810 */ /* 0x000fe40007ffe0ff */
[----:B------:R-:W-:Y:S01]  /*a430*/  ISETP.GE.AND P2, PT, R20, UR4, PT ;  /* 0x0000000414007c0c */ /* 0x000fe2000bf46270 */
[----:B0-----:R-:W-:Y:S01]  /*a440*/  @!P3 IMAD.WIDE R10, R17, 0x4, R6 ;  /* 0x00000004110ab825 */ /* 0x001fe200078e0206 */
[----:B------:R-:W-:-:S03]  /*a450*/  ISETP.GE.AND P1, PT, R4, UR4, PT ;  /* 0x0000000404007c0c */ /* 0x000fc6000bf26270 */
[--C-:B-1----:R-:W-:Y:S01]  /*a460*/  @!P4 IMAD.WIDE R12, R19, 0x4, R6.reuse ;  /* 0x00000004130cc825 */ /* 0x102fe200078e0206 */
[----:B------:R0:W-:Y:S03]  /*a470*/  @!P3 ST.E.64 desc[UR44][R10.64], R108 ;  /* 0x0000006c0a00b985 */ /* 0x0001e6000c101b2c */
[--C-:B------:R-:W-:Y:S01]  /*a480*/  @!P6 IMAD.WIDE R18, R3, 0x4, R6.reuse ;  /* 0x000000040312e825 */ /* 0x100fe200078e0206 */
[C---:B--2---:R-:W-:Y:S01]  /*a490*/  IADD3 R15, R0.reuse, 0xf0, RZ ;  /* 0x000000f0000f7810 */ /* 0x044fe20007ffe0ff */
[----:B------:R1:W-:Y:S02]  /*a4a0*/  @!P4 ST.E.64 desc[UR44][R12.64], R112 ;  /* 0x000000700c00c985 */ /* 0x0003e4000c101b2c */
[----:B------:R-:W-:Y:S01]  /*a4b0*/  VIADD R3, R0, 0xc8 ;  /* 0x000000c800037836 */ /* 0x000fe20000000000 */
[----:B------:R-:W-:Y:S01]  /*a4c0*/  @!P2 LEA.HI R20, R20, R20, RZ, 0x1 ;  /* 0x000000141414a211 */ /* 0x000fe200078f08ff */
[----:B------:R-:W-:Y:S01]  /*a4d0*/  @!P5 IMAD.WIDE R16, R21, 0x4, R6 ;  /* 0x000000041510d825 */ /* 0x000fe200078e0206 */
[----:B------:R-:W-:-:S02]  /*a4e0*/  @!P1 LEA.HI R4, R4, R4, RZ, 0x1 ;  /* 0x0000000404049211 */ /* 0x000fc400078f08ff */
[----:B------:R-:W-:Y:S01]  /*a4f0*/  ISETP.GE.AND P0, PT, R3, UR4, PT ;  /* 0x0000000403007c0c */ /* 0x000fe2000bf06270 */
[C---:B------:R-:W-:Y:S01]  /*a500*/  VIADD R21, R0.reuse, 0xe0 ;  /* 0x000000e000157836 */ /* 0x040fe20000000000 */
[----:B------:R2:W-:Y:S01]  /*a510*/  @!P5 ST.E.64 desc[UR44][R16.64], R116 ;  /* 0x000000741000d985 */ /* 0x0005e2000c101b2c */
[C---:B------:R-:W-:Y:S01]  /*a520*/  VIADD R14, R0.reuse, 0xe8 ;  /* 0x000000e8000e7836 */ /* 0x040fe20000000000 */
[----:B------:R-:W-:Y:S01]  /*a530*/  ISETP.GE.AND P5, PT, R15, UR4, PT ;  /* 0x000000040f007c0c */ /* 0x000fe2000bfa6270 */
[----:B0-----:R-:W-:Y:S01]  /*a540*/  VIADD R11, R0, 0xf8 ;  /* 0x000000f8000b7836 */ /* 0x001fe20000000000 */
[----:B------:R0:W-:Y:S01]  /*a550*/  @!P6 ST.E.64 desc[UR44][R18.64], R120 ;  /* 0x000000781200e985 */ /* 0x0001e2000c101b2c */
[----:B------:R-:W-:Y:S02]  /*a560*/  ISETP.GE.AND P3, PT, R21, UR4, PT ;  /* 0x0000000415007c0c */ /* 0x000fe4000bf66270 */
[----:B------:R-:W-:Y:S02]  /*a570*/  ISETP.GE.AND P4, PT, R14, UR4, PT ;  /* 0x000000040e007c0c */ /* 0x000fe4000bf86270 */
[----:B------:R-:W-:-:S02]  /*a580*/  ISETP.GE.AND P6, PT, R11, UR4, PT ;  /* 0x000000040b007c0c */ /* 0x000fc4000bfc6270 */
[----:B------:R-:W-:Y:S02]  /*a590*/  @!P0 LEA.HI R3, R3, R3, RZ, 0x1 ;  /* 0x0000000303038211 */ /* 0x000fe400078f08ff */
[----:B-1----:R-:W-:Y:S02]  /*a5a0*/  @!P1 LOP3.LUT R13, R4, 0xfffffffe, RZ, 0xc0, !PT ;  /* 0xfffffffe040d9812 */ /* 0x002fe400078ec0ff */
[----:B------:R-:W-:Y:S02]  /*a5b0*/  @!P5 LEA.HI R10, R15, R15, RZ, 0x1 ;  /* 0x0000000f0f0ad211 */ /* 0x000fe400078f08ff */
[----:B------:R-:W-:Y:S01]  /*a5c0*/  @!P0 LOP3.LUT R3, R3, 0xfffffffe, RZ, 0xc0, !PT ;  /* 0xfffffffe03038812 */ /* 0x000fe200078ec0ff */
[----:B------:R-:W-:Y:S01]  /*a5d0*/  @!P1 IMAD.WIDE R12, R13, 0x4, R6 ;  /* 0x000000040d0c9825 */ /* 0x000fe200078e0206 */
[----:B------:R-:W-:Y:S02]  /*a5e0*/  @!P3 LEA.HI R21, R21, R21, RZ, 0x1 ;  /* 0x000000151515b211 */ /* 0x000fe400078f08ff */
[----:B------:R-:W-:-:S02]  /*a5f0*/  @!P4 LEA.HI R14, R14, R14, RZ, 0x1 ;  /* 0x0000000e0e0ec211 */ /* 0x000fc400078f08ff */
[----:B------:R-:W-:Y:S02]  /*a600*/  @!P6 LEA.HI R11, R11, R11, RZ, 0x1 ;  /* 0x0000000b0b0be211 */ /* 0x000fe400078f08ff */
[----:B------:R-:W-:Y:S02]  /*a610*/  @!P2 LOP3.LUT R15, R20, 0xfffffffe, RZ, 0xc0, !PT ;  /* 0xfffffffe140fa812 */ /* 0x000fe400078ec0ff */
[----:B--2---:R-:W-:Y:S02]  /*a620*/  @!P3 LOP3.LUT R17, R21, 0xfffffffe, RZ, 0xc0, !PT ;  /* 0xfffffffe1511b812 */ /* 0x004fe400078ec0ff */
[----:B0-----:R-:W-:Y:S01]  /*a630*/  @!P4 LOP3.LUT R19, R14, 0xfffffffe, RZ, 0xc0, !PT ;  /* 0xfffffffe0e13c812 */ /* 0x001fe200078ec0ff */
        /* <DEDUP_REMOVED lines=15> */
.L_x_4262:
[----:B------:R-:W-:Y:S05]  /*a730*/  BSYNC B0 ;  /* 0x0000000000007941 */ /* 0x000fea0003800000 */
.L_x_4261:
[----:B------:R-:W-:Y:S01]  /*a740*/  ISETP.GE.AND P0, PT, R9, R8, PT ;  /* 0x000000080900720c */ /* 0x000fe20003f06270 */
[----:B---3--:R2:W3:Y:S04]  /*a750*/  SHFL.IDX PT, R3, R5, 0x1, 0x1c1f ;  /* 0x003c1f0005037f89 */ /* 0x0084e800000e0000 */
[----:B------:R-:W0:Y:S08]  /*a760*/  SHFL.IDX PT, R2, R2, 0x1, 0x1c1f ;  /* 0x003c1f0002027f89 */ /* 0x000e3000000e0000 */
[----:B--2---:R-:W-:Y:S05]  /*a770*/  @P0 BRA `(.L_x_4227) ;  /* 0x0000004c000c0947 */ /* 0x004fea0003800000 */
[C---:B------:R-:W-:Y:S01]  /*a780*/  VIADD R4, R0.reuse, 0x8 ;  /* 0x0000000800047836 */ /* 0x040fe20000000000 */
[----:B------:R-:W-:Y:S01]  /*a790*/  ULDC UR4, c[0x0][0xac8] ;  /* 0x0002b20000047ab9 */ /* 0x000fe20000000800 */
[C---:B------:R-:W-:Y:S01]  /*a7a0*/  VIADD R5, R0.reuse, 0x10 ;  /* 0x0000001000057836 */ /* 0x040fe20000000000 */
[C---:B------:R-:W-:Y:S01]  /*a7b0*/  ISETP.GE.AND P0, PT, R0.reuse, UR4, PT ;  /* 0x0000000400007c0c */ /* 0x040fe2000bf06270 */
[----:B0-----:R-:W-:Y:S01]  /*a7c0*/  VIADD R11, R0, 0x20 ;  /* 0x00000020000b7836 */ /* 0x001fe20000000000 */
        /* <DEDUP_REMOVED lines=9> */
[C---:B------:R-:W-:Y:S01]  /*a860*/  VIADD R18, R0.reuse, 0x50 ;  /* 0x0000005000127836 */ /* 0x040fe20000000000 */
[C---:B------:R-:W-:Y:S01]  /*a870*/  IADD3 R14, R0.reuse, 0x38, RZ ;  /* 0x00000038000e7810 */ /* 0x040fe20007ffe0ff */
[----:B------:R-:W-:Y:S01]  /*a880*/  VIADD R20, R0, 0x80 ;  /* 0x0000008000147836 */ /* 0x000fe20000000000 */
[----:B------:R-:W-:-:S02]  /*a890*/  ISETP.GE.AND P3, PT, R15, UR4, PT ;  /* 0x000000040f007c0c */ /* 0x000fc4000bf66270 */
[----:B------:R-:W-:Y:S02]  /*a8a0*/  @!P1 LEA.HI R4, R4, R4, RZ, 0x1 ;  /* 0x0000000404049211 */ /* 0x000fe400078f08ff */
[----:B------:R-:W-:Y:S02]  /*a8b0*/  @!P2 LEA.HI R5, R5, R5, RZ, 0x1 ;  /* 0x000000050505a211 */ /* 0x000fe400078f08ff */
[----:B-1----:R-:W-:Y:S02]  /*a8c0*/  @!P1 LOP3.LUT R7, R4, 0xfffffffe, RZ, 0xc0, !PT ;  /* 0xfffffffe04079812 */ /* 0x002fe400078ec0ff */
[----:B------:R-:W-:Y:S01]  /*a8d0*/  @!P2 LOP3.LUT R9, R5, 0xfffffffe, RZ, 0xc0, !PT ;  /* 0xfffffffe0509a812 */ /* 0x000fe200078ec0ff */
[--C-:B---3--:R-:W-:Y:S01]  /*a8e0*/  @!P0 IMAD.WIDE R4, R0, 0x4, R2.reuse ;  /* 0x0000000400048825 */ /* 0x108fe200078e0202 */
[----:B------:R-:W-:Y:S02]  /*a8f0*/  ISETP.GE.AND P4, PT, R16, UR4, PT ;  /* 0x0000000410007c0c */ /* 0x000fe4000bf86270 */
[----:B------:R-:W-:Y:S01]  /*a900*/  @!P5 LEA.HI R10, R10, R10, RZ, 0x1 ;  /* 0x0000000a0a0ad211 */ /* 0x000fe200078f08ff */
[----:B----4-:R-:W-:Y:S01]  /*a910*/  @!P1 IMAD.WIDE R6, R7, 0x4, R2 ;  /* 0x0000000407069825 */ /* 0x010fe200078e0202 */
        /* <DEDUP_REMOVED lines=9> */
[----:B------:R-:W-:-:S02]  /*a9b0*/  @!P4 LEA.HI R16, R16, R16, RZ, 0x1 ;  /* 0x000000101010c211 */ /* 0x000fc400078f08ff */
        /* <DEDUP_REMOVED lines=14> */
[----:B------:R-:W-:Y:S01]  /*aaa0*/  @!P4 LOP3.LUT R17, R16, 0xfffffffe, RZ, 0xc0, !PT ;  /* 0xfffffffe1011c812 */ /* 0x000fe200078ec0ff */
[C---:B------:R-:W-:Y:S01]  /*aab0*/  VIADD R16, R0.reuse, 0x70 ;  /* 0x0000007000107836 */ /* 0x040fe20000000000 */
[----:B------:R-:W-:Y:S02]  /*aac0*/  IADD3 R19, R0, 0x58, RZ ;  /* 0x0000005800137810 */ /* 0x000fe40007ffe0ff */
        /* <DEDUP_REMOVED lines=14> */
[C---:B------:R-:W-:Y:S02]  /*abb0*/  IADD3 R17, R0.reuse, 0x78, RZ ;  /* 0x0000007800117810 */ /* 0x040fe40007ffe0ff */
[----:B------:R-:W-:Y:S01]  /*abc0*/  VIADD R15, R0, 0x68 ;  /* 0x00000068000f7836 */ /* 0x000fe20000000000 */
[----:B------:R4:W-:Y:S01]  /*abd0*/  @!P4 ST.E.64 desc[UR44][R12.64], R62 ;  /* 0x0000003e0c00c985 */ /* 0x0009e2000c101b2c */
        /* <DEDUP_REMOVED lines=19> */
[----:B---3--:R-:W-:Y:S01]  /*ad10*/  @!P2 LOP3.LUT R11, R16, 0xfffffffe, RZ, 0xc0, !PT ;  /* 0xfffffffe100ba812 */ /* 0x008fe200078ec0ff */
[----:B------:R-:W-:Y:S01]  /*ad20*/  VIADD R16, R0, 0xa8 ;  /* 0x000000a800107836 */ /* 0x000fe20000000000 */
[----:B------:R-:W-:Y:S02]  /*ad30*/  @!P1 LOP3.LUT R17, R17, 0xfffffffe, RZ, 0xc0, !PT ;  /* 0xfffffffe11119812 */ /* 0x000fe400078ec0ff */
[----:B----4-:R-:W-:Y:S01]  /*ad40*/  @!P0 LOP3.LUT R13, R20, 0xfffffffe, RZ, 0xc0, !PT ;  /* 0xfffffffe140d8812 */ /* 0x010fe200078ec0ff */
[----:B------:R-:W-:Y:S01]  /*ad50*/  VIADD R20, R0, 0xb8 ;  /* 0x000000b800147836 */ /* 0x000fe20000000000 */
[----:B------:R-:W-:Y:S01]  /*ad60*/  ISETP.GE.AND P6, PT, R18, UR4, PT ;  /* 0x0000000412007c0c */ /* 0x000fe2000bfc6270 */
[----:B0-----:R-:W-:Y:S01]  /*ad70*/  @!P4 IMAD.WIDE R4, R9, 0x4, R2 ;  /* 0x000000040904c825 */ /* 0x001fe200078e0202 */
[----:B------:R-:W-:-:S02]  /*ad80*/  ISETP.GE.AND P5, PT, R19, UR4, PT ;  /* 0x0000000413007c0c */ /* 0x000fc4000bfa6270 */
[----:B------:R-:W-:Y:S01]  /*ad90*/  IADD3 R14, R0, 0x98, RZ ;  /* 0x00000098000e7810 */ /* 0x000fe20007ffe0ff */
        /* <DEDUP_REMOVED lines=19> */
[----:B------:R-:W-:Y:S01]  /*aed0*/  VIADD R18, R0, 0xc0 ;  /* 0x000000c000127836 */ /* 0x000fe20000000000 */
        /* <DEDUP_REMOVED lines=13> */
[----:B---3--:R-:W-:-:S02]  /*afb0*/  @!P3 LOP3.LUT R11, R16, 0xfffffffe, RZ, 0xc0, !PT ;  /* 0xfffffffe100bb812 */ /* 0x008fc400078ec0ff */
[----:B------:R-:W-:Y:S02]  /*afc0*/  @!P2 LOP3.LUT R17, R17, 0xfffffffe, RZ, 0xc0, !PT ;  /* 0xfffffffe1111a812 */ /* 0x000fe400078ec0ff */
[----:B----4-:R-:W-:Y:S01]  /*afd0*/  @!P1 LOP3.LUT R13, R20, 0xfffffffe, RZ, 0xc0, !PT ;  /* 0xfffffffe140d9812 */ /* 0x010fe200078ec0ff */
[C---:B------:R-:W-:Y:S01]  /*afe0*/  VIADD R20, R0.reuse, 0xf0 ;  /* 0x000000f000147836 */ /* 0x040fe20000000000 */
[----:B------:R-:W-:Y:S01]  /*aff0*/  IADD3 R19, R0, 0xc8, RZ ;  /* 0x000000c800137810 */ /* 0x000fe20007ffe0ff */
[--C-:B0-----:R-:W-:Y:S01]  /*b000*/  @!P0 IMAD.WIDE R4, R9, 0x4, R2.reuse ;  /* 0x0000000409048825 */ /* 0x101fe200078e0202 */
[----:B------:R-:W-:Y:S02]  /*b010*/  ISETP.GE.AND P5, PT, R18, UR4, PT ;  /* 0x0000000412007c0c */ /* 0x000fe4000bfa6270 */
[----:B------:R-:W-:Y:S01]  /*b020*/  ISETP.GE.AND P6, PT, R19, UR4, PT ;  /* 0x0000000413007c0c */ /* 0x000fe2000bfc6270 */
[----:B-1----:R-:W-:Y:S01]  /*b030*/  @!P4 IMAD.WIDE R6, R15, 0x4, R2 ;  /* 0x000000040f06c825 */ /* 0x002fe200078e0202 */
[----:B------:R0:W-:Y:S01]  /*b040*/  @!P0 ST.E.64 desc[UR44][R4.64], R102 ;  /* 0x0000006604008985 */ /* 0x0001e2000c101b2c */
[----:B------:R-:W-:-:S02]  /*b050*/  IADD3 R16, R0, 0xe0, RZ ;  /* 0x000000e000107810 */ /* 0x000fc40007ffe0ff */
        /* <DEDUP_REMOVED lines=9> */
[C---:B------:R-:W-:Y:S01]  /*b0f0*/  VIADD R15, R0.reuse, 0xd8 ;  /* 0x000000d8000f7836 */ /* 0x040fe20000000000 */
[----:B------:R4:W-:Y:S01]  /*b100*/  @!P1 ST.E.64 desc[UR44][R12.64], R118 ;  /* 0x000000760c009985 */ /* 0x0009e2000c101b2c */
[----:B------:R-:W-:Y:S01]  /*b110*/  VIADD R17, R0, 0xe8 ;  /* 0x000000e800117836 */ /* 0x000fe20000000000 */
[----:B------:R-:W-:Y:S02]  /*b120*/  @!P5 LEA.HI R18, R18, R18, RZ, 0x1 ;  /* 0x000000121212d211 */ /* 0x000fe400078f08ff */
[----:B------:R-:W-:Y:S02]  /*b130*/  ISETP.GE.AND P1, PT, R15, UR4, PT ;  /* 0x000000040f007c0c */ /* 0x000fe4000bf26270 */
[----:B------:R-:W-:Y:S02]  /*b140*/  ISETP.GE.AND P3, PT, R17, UR4, PT ;  /* 0x0000000411007c0c */ /* 0x000fe4000bf66270 */
[----:B------:R-:W-:Y:S02]  /*b150*/  @!P6 LEA.HI R19, R19, R19, RZ, 0x1 ;  /* 0x000000131313e211 */ /* 0x000fe400078f08ff */
[----:B0-----:R-:W-:-:S02]  /*b160*/  @!P5 LOP3.LUT R5, R18, 0xfffffffe, RZ, 0xc0, !PT ;  /* 0xfffffffe1205d812 */ /* 0x001fc400078ec0ff */
        /* <DEDUP_REMOVED lines=14> */
[----:B----4-:R-:W-:Y:S02]  /*b250*/  @!P4 LOP3.LUT R13, R20, 0xfffffffe, RZ, 0xc0, !PT ;  /* 0xfffffffe140dc812 */ /* 0x010fe400078ec0ff */
[----:B------:R-:W-:Y:S01]  /*b260*/  IADD3 R0, R0, 0xf8, RZ ;  /* 0x000000f800007810 */ /* 0x000fe20007ffe0ff */
        /* <DEDUP_REMOVED lines=13> */
[----:B--2---:R-:W-:-:S05]  /*b340*/  LOP3.LUT R5, R0, 0xfffffffe, RZ, 0xc0, !PT ;  /* 0xfffffffe00057812 */ /* 0x004fca00078ec0ff */
[----:B------:R-:W-:-:S05]  /*b350*/  IMAD.WIDE R2, R5, 0x4, R2 ;  /* 0x0000000405027825 */ /* 0x000fca00078e0202 */
[----:B------:R0:W-:Y:S01]  /*b360*/  ST.E.64 desc[UR44][R2.64], R150 ;  /* 0x0000009602007985 */ /* 0x0001e2000c101b2c */
[----:B------:R-:W-:Y:S05]  /*b370*/  BRA `(.L_x_4227) ;  /* 0x00000040000c7947 */ /* 0x000fea0003800000 */
.L_x_4260:
        /* <DEDUP_REMOVED lines=8> */
[----:B-1----:R-:W-:-:S03]  /*b400*/  IMAD R3, R6, UR4, RZ ;  /* 0x0000000406037c24 */ /* 0x002fc6000f8e02ff */
[----:B------:R-:W-:-:S04]  /*b410*/  IADD3 R0, R0, -0x80, RZ ;  /* 0xffffff8000007810 */ /* 0x000fc80007ffe0ff */
        /* <DEDUP_REMOVED lines=28> */
[----:B0-----:R-:W-:-:S03]  /*b5e0*/  IMAD R9, R8, R7, UR10 ;  /* 0x0000000a08097e24 */ /* 0x001fc6000f8e0207 */
[----:B------:R-:W-:Y:S01]  /*b5f0*/  IADD3 R7, -R5, RZ, RZ ;  /* 0x000000ff05077210 */ /* 0x000fe20007ffe1ff */
        /* <DEDUP_REMOVED lines=16> */
[----:B------:R-:W-:Y:S02]  /*b700*/  LEA.HI.X R5, R2, UR5, R3, 0x2, P0 ;  /* 0x0000000502057c11 */ /* 0x000fe400080f1403 */
[----:B------:R-:W-:-:S05]  /*b710*/  MOV R3, 0xff800000 ;  /* 0xff80000000037802 */ /* 0x000fca0000000f00 */
[----:B------:R0:W-:Y:S01]  /*b720*/  STG.E desc[UR44][R4.64], R3 ;  /* 0x0000000304007986 */ /* 0x0001e2000c10192c */
[----:B------:R-:W-:Y:S05]  /*b730*/  BRA `(.L_x_4227) ;  /* 0x0000003c001c7947 */ /* 0x000fea0003800000 */
.L_x_4225:
        /* <DEDUP_REMOVED lines=18> */
.L_x_4263:
[----:B------:R-:W-:Y:S01]  /*b860*/  ULDC UR40, c[0x0][0xc50] ;  /* 0x0003140000287ab9 */ /* 0x000fe20000000800 */
[----:B------:R-:W-:Y:S01]  /*b870*/  UMOV UR36, UR6 ;  /* 0x0000000600247c82 */ /* 0x000fe20008000000 */
[----:B------:R-:W-:-:S11]  /*b880*/  UISETP.NE.AND UP0, UPT, UR40, 0x1, UPT ;  /* 0x000000012800788c */ /* 0x000fd6000bf05270 */
[----:B------:R-:W-:Y:S01]  /*b890*/  @UP0 ULDC UR4, c[0x0][0xc54] ;  /* 0x0003150000040ab9 */ /* 0x000fe20000000800 */
[----:B------:R-:W-:Y:S01]  /*b8a0*/  @UP0 ULDC UR7, c[0x0][0xc58] ;  /* 0x0003160000070ab9 */ /* 0x000fe20000000800 */
[----:B------:R-:W-:-:S04]  /*b8b0*/  UIMAD.WIDE.U32 UR4, UR6, UR4, URZ ;  /* 0x00000004060472a5 */ /* 0x000fc8000f8e003f */
[----:B------:R-:W-:-:S12]  /*b8c0*/  @UP0 USHF.R.U32.HI UR36, URZ, UR7, UR5 ;  /* 0x000000073f240299 */ /* 0x000fd80008011605 */
.L_x_4264:
[----:B------:R-:W-:Y:S01]  /*b8d0*/  ISETP.GE.AND P0, PT, R17, RZ, PT ;  /* 0x000000ff1100720c */ /* 0x000fe20003f06270 */
[----:B------:R-:W-:Y:S01]  /*b8e0*/  UIADD3 UR4, -UR36, URZ, URZ ;  /* 0x0000003f24047290 */ /* 0x000fe2000fffe13f */
[----:B------:R-:W-:Y:S01]  /*b8f0*/  IMAD.MOV.U32 R0, RZ, RZ, 0x1 ;  /* 0x00000001ff007424 */ /* 0x000fe200078e00ff */
[----:B------:R-:W-:Y:S01]  /*b900*/  MOV R9, 0x1 ;  /* 0x0000000100097802 */ /* 0x000fe20000000f00 */
[----:B------:R-:W-:Y:S01]  /*b910*/  IMAD.MOV.U32 R6, RZ, RZ, RZ ;  /* 0x000000ffff067224 */ /* 0x000fe200078e00ff */
[----:B------:R-:W-:-:S08]  /*b920*/  UIMAD UR40, UR40, UR4, UR6 ;  /* 0x00000004282872a4 */ /* 0x000fd0000f8e0206 */
[----:B------:R-:W-:Y:S05]  /*b930*/  @!P0 BRA `(.L_x_4265) ;  /* 0x0000003400dc8947 */ /* 0x000fea0003800000 */
[----:B------:R-:W0:Y:S01]  /*b940*/  S2UR UR6, SR_CTAID.X ;  /* 0x00000000000679c3 */ /* 0x000e220000002500 */
[----:B------:R-:W-:Y:S01]  /*b950*/  ULDC UR7, c[0x0][0x448] ;  /* 0x0001120000077ab9 */ /* 0x000fe20000000800 */
[----:B------:R-:W-:Y:S01]  /*b960*/  ULDC.64 UR4, c[0x0][0x418] ;  /* 0x0001060000047ab9 */ /* 0x000fe20000000a00 */
[----:B------:R-:W-:Y:S02]  /*b970*/  UISETP.NE.AND UP1, UPT, UR7, 0x1, UPT ;  /* 0x000000010700788c */ /* 0x000fe4000bf25270 */
[----:B------:R-:W-:Y:S01]  /*b980*/  UISETP.NE.U32.AND UP0, UPT, UR4, URZ, UPT ;  /* 0x0000003f0400728c */ /* 0x000fe2000bf05070 */
[----:B------:R-:W-:Y:S01]  /*b990*/  ULDC UR8, c[0x0][0x424] ;  /* 0x0001090000087ab9 */ /* 0x000fe20000000800 */
[----:B------:R-:W-:Y:S02]  /*b9a0*/  ULDC UR7, c[0x0][0x288] ;  /* 0x0000a20000077ab9 */ /* 0x000fe40000000800 */
[----:B------:R-:W-:Y:S02]  /*b9b0*/  UISETP.NE.AND.EX UP0, UPT, UR5, URZ, UPT, UP0 ;  /* 0x0000003f0500728c */ /* 0x000fe4000bf05300 */
[----:B------:R-:W-:-:S02]  /*b9c0*/  UIADD3 UR7, -UR7, 0x60, URZ ;  /* 0x0000006007077890 */ /* 0x000fc4000fffe13f */
[----:B------:R-:W-:Y:S01]  /*b9d0*/  USEL UR8, UR8, 0x1, UP0 ;  /* 0x0000000108087887 */ /* 0x000fe20008000000 */
[----:B------:R-:W-:Y:S01]  /*b9e0*/  @UP1 ULDC UR4, c[0x0][0x44c] ;  /* 0x0001130000041ab9 */ /* 0x000fe20000000800 */
[----:B------:R-:W-:Y:S01]  /*b9f0*/  ULDC UR9, c[0x0][0x2f0] ;  /* 0x0000bc0000097ab9 */ /* 0x000fe20000000800 */
[----:B------:R-:W-:Y:S01]  /*ba00*/  @UP1 ULDC UR10, c[0x0][0x450] ;  /* 0x00011400000a1ab9 */ /* 0x000fe20000000800 */
[----:B------:R-:W-:Y:S01]  /*ba10*/  UIMAD UR7, UR8, UR9, UR7 ;  /* 0x00000009080772a4 */ /* 0x000fe2000f8e0207 */
[----:B------:R-:W-:Y:S01]  /*ba20*/  UMOV UR43, URZ ;  /* 0x0000003f002b7c82 */ /* 0x000fe20008000000 */
[----:B0-----:R-:W-:-:S04]  /*ba30*/  ULEA UR6, UR6, 0x7f, 0x7 ;  /* 0x0000007f06067891 */ /* 0x001fc8000f8e383f */
[----:B------:R-:W-:Y:S02]  /*ba40*/  UIMAD.WIDE.U32 UR4, UR6, UR4, URZ ;  /* 0x00000004060472a5 */ /* 0x000fe4000f8e003f */
[----:B------:R-:W-:Y:S02]  /*ba50*/  UIMAD UR4, UR8, UR9, 0x5f ;  /* 0x0000005f080474a4 */ /* 0x000fe4000f8e0209 */
[----:B------:R-:W-:Y:S02]  /*ba60*/  @UP1 USHF.R.U32.HI UR6, URZ, UR10, UR5 ;  /* 0x0000000a3f061299 */ /* 0x000fe40008011605 */
[----:B------:R-:W-:Y:S02]  /*ba70*/  UIMAD.WIDE UR4, UR4, 0x2aaaaaab, URZ ;  /* 0x2aaaaaab040478a5 */ /* 0x000fe4000f8e023f */
[----:B------:R-:W-:Y:S02]  /*ba80*/  UIADD3 UR7, UR7, UR6, URZ ;  /* 0x0000000607077290 */ /* 0x000fe4000fffe03f */
[----:B------:R-:W-:-:S02]  /*ba90*/  USHF.R.U32.HI UR4, URZ, 0x1f, UR5 ;  /* 0x0000001f3f047899 */ /* 0x000fc40008011605 */
[----:B------:R-:W-:Y:S02]  /*baa0*/  UIMAD.WIDE UR6, UR7, 0x2aaaaaab, URZ ;  /* 0x2aaaaaab070678a5 */ /* 0x000fe4000f8e023f */
[----:B------:R-:W-:Y:S02]  /*bab0*/  ULEA.HI.SX32 UR4, UR5, UR4, 0x1c ;  /* 0x0000000405047291 */ /* 0x000fe4000f8fe23f */
[----:B------:R-:W-:Y:S02]  /*bac0*/  USHF.R.U32.HI UR6, URZ, 0x1f, UR7 ;  /* 0x0000001f3f067899 */ /* 0x000fe40008011607 */
[----:B------:R-:W-:Y:S02]  /*bad0*/  USHF.R.U32.HI UR10, URZ, 0x10, UR40 ;  /* 0x000000103f0a7899 */ /* 0x000fe40008011628 */
[----:B------:R-:W-:Y:S02]  /*bae0*/  ULEA.HI.SX32 UR6, UR7, UR6, 0x1c ;  /* 0x0000000607067291 */ /* 0x000fe4000f8fe23f */
[----:B------:R-:W-:-:S02]  /*baf0*/  ULOP3.LUT UR40, UR40, 0xffff, URZ, 0xc0, !UPT ;  /* 0x0000ffff28287892 */ /* 0x000fc4000f8ec03f */
[----:B------:R-:W-:-:S04]  /*bb00*/  UISETP.LT.AND UP0, UPT, UR4, UR6, UPT ;  /* 0x000000060400728c */ /* 0x000fc8000bf01270 */
[----:B------:R-:W-:Y:S02]  /*bb10*/  USEL UR41, UR4, UR6, UP0 ;  /* 0x0000000604297287 */ /* 0x000fe40008000000 */
[----:B------:R-:W-:Y:S02]  /*bb20*/  UISETP.NE.AND UP0, UPT, UR10, URZ, UPT ;  /* 0x0000003f0a00728c */ /* 0x000fe4000bf05270 */
[----:B------:R-:W-:-:S06]  /*bb30*/  UISETP.GE.AND UP1, UPT, UR41, 0x1, UPT ;  /* 0x000000012900788c */ /* 0x000fcc000bf26270 */
[----:B------:R-:W-:-:S03]  /*bb40*/  PLOP3.LUT P0, PT, PT, PT, UP1, 0x80, 0x0 ;  /* 0x000000000000781c */ /* 0x000fc60003f0f018 */
[----:B------:R-:W-:-:S10]  /*bb50*/  @!UP0 ULDC UR10, c[0x0][0x9f0] ;  /* 0x00027c00000a8ab9 */ /* 0x000fd40000000800 */
[----:B------:R-:W-:Y:S05]  /*bb60*/  @!P0 BRA `(.L_x_4266) ;  /* 0x0000000000848947 */ /* 0x000fea0003800000 */
[----:B------:R-:W-:Y:S01]  /*bb70*/  IMAD.U32 R4, RZ, RZ, UR10 ;  /* 0x0000000aff047e24 */ /* 0x000fe2000f8e00ff */
[----:B------:R-:W-:Y:S01]  /*bb80*/  UIADD3 UR6, UR10, -0x1, UR41 ;  /* 0xffffffff0a067890 */ /* 0x000fe2000fffe029 */
[----:B------:R-:W-:-:S03]  /*bb90*/  UMOV UR4, URZ ;  /* 0x0000003f00047c82 */ /* 0x000fc60008000000 */
[-C--:B------:R-:W-:Y:S02]  /*bba0*/  IABS R2, R4.reuse ;  /* 0x0000000400027213 */ /* 0x080fe40000000000 */
[----:B------:R-:W-:Y:S02]  /*bbb0*/  IABS R5, R4 ;  /* 0x0000000400057213 */ /* 0x000fe40000000000 */
[----:B------:R-:W-:Y:S02]  /*bbc0*/  R2UR UR11, R2 ;  /* 0x00000000020b72ca */ /* 0x000fe400000e0000 */
[----:B------:R-:W-:Y:S01]  /*bbd0*/  MOV R4, UR6 ;  /* 0x0000000600047c02 */ /* 0x000fe20008000f00 */
[----:B------:R-:W-:Y:S01]  /*bbe0*/  IMAD.MOV R5, RZ, RZ, -R5 ;  /* 0x000000ffff057224 */ /* 0x000fe200078e0a05 */
[----:B------:R-:W-:-:S09]  /*bbf0*/  ULOP3.LUT UR6, UR6, UR10, URZ, 0x3c, !UPT ;  /* 0x0000000a06067292 */ /* 0x000fd2000f8e3c3f */
        /* <DEDUP_REMOVED lines=24> */
.L_x_4266:
[----:B------:R-:W-:Y:S01]  /*bd80*/  UIMAD UR39, UR40, UR43, URZ ;  /* 0x0000002b282772a4 */ /* 0x000fe2000f8e023f */
[----:B------:R-:W-:Y:S01]  /*bd90*/  MOV R2, UR41 ;  /* 0x0000002900027c02 */ /* 0x000fe20008000f00 */
[----:B------:R-:W-:Y:S01]  /*bda0*/  IMAD.MOV.U32 R6, RZ, RZ, RZ ;  /* 0x000000ffff067224 */ /* 0x000fe200078e00ff */
[----:B------:R-:W-:-:S03]  /*bdb0*/  MOV R9, 0x1 ;  /* 0x0000000100097802 */ /* 0x000fc60000000f00 */
        /* <DEDUP_REMOVED lines=20> */
[----:B------:R-:W-:Y:S01]  /*bf00*/  MOV R11, UR5 ;  /* 0x00000005000b7c02 */ /* 0x000fe20008000f00 */
[----:B------:R-:W-:Y:S01]  /*bf10*/  IMAD.U32 R7, RZ, RZ, UR9 ;  /* 0x00000009ff077e24 */ /* 0x000fe2000f8e00ff */
[----:B------:R-:W-:Y:S01]  /*bf20*/  MOV R13, RZ ;  /* 0x000000ff000d7202 */ /* 0x000fe20000000f00 */
[----:B------:R-:W-:-:S02]  /*bf30*/  IMAD.U32 R10, RZ, RZ, UR4 ;  /* 0x00000004ff0a7e24 */ /* 0x000fc4000f8e00ff */
[----:B------:R-:W-:Y:S02]  /*bf40*/  IMAD.MOV.U32 R8, RZ, RZ, 0x70 ;  /* 0x00000070ff087424 */ /* 0x000fe400078e00ff */
[----:B------:R-:W-:-:S07]  /*bf50*/  IMAD.MOV.U32 R12, RZ, RZ, 0x1 ;  /* 0x00000001ff0c7424 */ /* 0x000fce00078e00ff */
[----:B------:R-:W-:-:S07]  /*bf60*/  LEPC R20, `(.L_x_4267) ;  /* 0x000000001014794e */ /* 0x000fce0000000000 */
[----:B0-----:R-:W-:Y:S05]  /*bf70*/  CALL.ABS.NOINC R2 ;  /* 0x0000000002007343 */ /* 0x001fea0003c00000 */
.L_x_4267:
        /* <DEDUP_REMOVED lines=20> */
.L_x_4269:
[----:B------:R0:W1:Y:S01]  /*c0c0*/  LDC.64 R2, c[0x4][R16] ;  /* 0x0100000010027b82 */ /* 0x0000620000000a00 */
[----:B------:R-:W-:Y:S01]  /*c0d0*/  ULDC.64 UR6, c[0x4][0x98] ;  /* 0x0100260000067ab9 */ /* 0x000fe20000000a00 */
[----:B------:R-:W-:Y:S01]  /*c0e0*/  ULDC.64 UR8, c[0x4][0xa0] ;  /* 0x0100280000087ab9 */ /* 0x000fe20000000a00 */
[----:B------:R-:W-:Y:S01]  /*c0f0*/  ULDC.64 UR4, c[0x4][0x18] ;  /* 0x0100060000047ab9 */ /* 0x000fe20000000a00 */
        /* <DEDUP_REMOVED lines=11> */
.L_x_4268:
        /* <DEDUP_REMOVED lines=17> */
.L_x_4349:
        /* <DEDUP_REMOVED lines=8> */
.L_x_4352:
[----:B------:R-:W-:Y:S05]  /*c340*/  @!P6 BRA `(.L_x_4271) ;  /* 0x0000000000d4e947 */ /* 0x000fea0003800000 */
[----:B------:R-:W-:Y:S01]  /*c350*/  IMAD.MOV.U32 R16, RZ, RZ, R17 ;  /* 0x000000ffff107224 */ /* 0x000fe200078e0011 */
[----:B------:R-:W-:Y:S06]  /*c360*/  @!P1 BRA `(.L_x_4273) ;  /* 0x0000000000509947 */ /* 0x000fec0003800000 */
[----:B------:R-:W-:Y:S01]  /*c370*/  MOV R8, R0 ;  /* 0x0000000000087202 */ /* 0x000fe20000000f00 */
        /* <DEDUP_REMOVED lines=11> */
[----:B------:R-:W-:-:S03]  /*c430*/  IMAD.WIDE.U32 R4, R17, UR4, R4 ;  /* 0x0000000411047c25 */ /* 0x000fc6000f8e0004 */
[----:B------:R-:W-:Y:S02]  /*c440*/  LEA R2, P0, R4, R2, 0x2 ;  /* 0x0000000204027211 */ /* 0x000fe400078010ff */
[----:B------:R-:W-:-:S04]  /*c450*/  IADD3 R5, R5, R9, RZ ;  /* 0x0000000905057210 */ /* 0x000fc80007ffe0ff */
[----:B------:R-:W-:-:S05]  /*c460*/  LEA.HI.X R3, R4, R3, R5, 0x2, P0 ;  /* 0x0000000304037211 */ /* 0x000fca00000f1405 */
[----:B------:R0:W5:Y:S01]  /*c470*/  LDG.E R16, desc[UR44][R2.64] ;  /* 0x0000002c02107981 */ /* 0x000162000c1e1900 */
[----:B------:R-:W-:-:S04]  /*c480*/  IMAD.MOV R5, RZ, RZ, -R7 ;  /* 0x000000ffff057224 */ /* 0x000fc800078e0a07 */
[----:B------:R-:W-:-:S05]  /*c490*/  IMAD R8, R0, R5, R8 ;  /* 0x0000000500087224 */ /* 0x000fca00078e0208 */
[----:B------:R0:W-:Y:S02]  /*c4a0*/  STL [R1+0x4], R8 ;  /* 0x0000040801007387 */ /* 0x0001e40000100800 */
.L_x_4273:
[----:B------:R-:W-:Y:S01]  /*c4b0*/  IMAD.MOV.U32 R0, RZ, RZ, 0x1 ;  /* 0x00000001ff007424 */ /* 0x000fe200078e00ff */
[----:B0-----:R-:W0:Y:S04]  /*c4c0*/  S2R R8, SR_TID.X ;  /* 0x0000000000087919 */ /* 0x001e280000002100 */
[----:B------:R-:W-:-:S04]  /*c4d0*/  SHF.L.U32 R0, R0, 0x1f, RZ ;  /* 0x0000001f00007819 */ /* 0x000fc800000006ff */
[----:B------:R-:W1:Y:S01]  /*c4e0*/  SYNCS.PHASECHK.TRANS64.TRYWAIT P0, [UR38+0x22840], R0 ;  /* 0x02284000ff0075a7 */ /* 0x000e620008000166 */
[----:B0-----:R-:W-:-:S04]  /*c4f0*/  LOP3.LUT R2, R8, 0x7f, RZ, 0xc0, !PT ;  /* 0x0000007f08027812 */ /* 0x001fc800078ec0ff */
[----:B------:R-:W-:Y:S01]  /*c500*/  ISETP.NE.AND P1, PT, R2, RZ, PT ;  /* 0x000000ff0200720c */ /* 0x000fe20003f25270 */
[----:B-1----:R-:W-:-:S12]  /*c510*/  @!P0 BRA `(.L_x_4274) ;  /* 0x0000003000888947 */ /* 0x002fd80003800000 */
.L_x_4353:
[----:B------:R-:W-:Y:S05]  /*c520*/  @P1 BRA `(.L_x_4275) ;  /* 0x0000000000181947 */ /* 0x000fea0003800000 */
[----:B------:R-:W1:Y:S01]  /*c530*/  S2R R2, SR_TID.X ;  /* 0x0000000000027919 */ /* 0x000e620000002100 */
[----:B0-----:R-:W-:-:S04]  /*c540*/  MOV R0, 0x3000 ;  /* 0x0000300000007802 */ /* 0x001fc80000000f00 */
[----:B------:R2:W-:Y:S01]  /*c550*/  SYNCS.ARRIVE.TRANS64 RZ, [UR38+0x22830], R0 ;  /* 0x02283000ffff79a7 */ /* 0x0005e20008000026 */
[----:B-1----:R-:W-:-:S13]  /*c560*/  LOP3.LUT P0, RZ, R2, 0x1f, RZ, 0xc0, !PT ;  /* 0x0000001f02ff7812 */ /* 0x002fda000780c0ff */
[----:B--2---:R-:W-:Y:S05]  /*c570*/  @!P0 BRA `(.L_x_4275) ;  /* 0x0000000000048947 */ /* 0x004fea0003800000 */
[----:B------:R-:W-:Y:S01]  /*c580*/  BPT.TRAP 0x1 ;  /* 0x000000040000795c */ /* 0x000fe20000300000 */
.L_x_4275:
        /* <DEDUP_REMOVED lines=17> */
.L_x_4271:
        /* <DEDUP_REMOVED lines=22> */
.L_x_4276:
        /* <DEDUP_REMOVED lines=19> */
[----:B---3--:R-:W-:Y:S02]  /*c930*/  IMAD R8, R11, R2, RZ ;  /* 0x000000020b087224 */ /* 0x008fe400078e02ff */
[----:B----4-:R-:W-:Y:S02]  /*c940*/  IMAD R0, R10, 0x80, R9 ;  /* 0x000000800a007824 */ /* 0x010fe400078e0209 */
[----:B------:R-:W-:Y:S02]  /*c950*/  IMAD R9, R14, R3, R8 ;  /* 0x000000030e097224 */ /* 0x000fe400078e0208 */
[----:B0-----:R-:W-:Y:S01]  /*c960*/  @P0 IMAD.HI.U32 R3, R0, R5, RZ ;  /* 0x0000000500030227 */ /* 0x001fe200078e00ff */
[----:B------:R-:W-:-:S04]  /*c970*/  MOV R5, R0 ;  /* 0x0000000000057202 */ /* 0x000fc80000000f00 */
[----:B-1----:R-:W-:Y:S01]  /*c980*/  @P0 SHF.R.U32.HI R5, RZ, R6, R3 ;  /* 0x00000006ff050219 */ /* 0x002fe20000011603 */
[----:B------:R-:W-:Y:S01]  /*c990*/  IMAD.WIDE.U32 R2, R14, R2, UR4 ;  /* 0x000000040e027e25 */ /* 0x000fe2000f8e0002 */
[----:B------:R-:W-:Y:S02]  /*c9a0*/  ULDC.64 UR4, c[0x0][0x2d0] ;  /* 0x0000b40000047ab9 */ /* 0x000fe40000000a00 */
[----:B------:R-:W-:Y:S01]  /*c9b0*/  SHF.R.S32.HI R6, RZ, 0x1f, R5 ;  /* 0x0000001fff067819 */ /* 0x000fe20000011405 */
[----:B------:R-:W-:Y:S02]  /*c9c0*/  IMAD.IADD R3, R3, 0x1, R9 ;  /* 0x0000000103037824 */ /* 0x000fe400078e0209 */
[----:B------:R-:W-:Y:S02]  /*c9d0*/  IMAD.MOV R9, RZ, RZ, -R5 ;  /* 0x000000ffff097224 */ /* 0x000fe400078e0a05 */
[----:B------:R-:W-:Y:S02]  /*c9e0*/  IMAD R6, R6, UR4, RZ ;  /* 0x0000000406067c24 */ /* 0x000fe4000f8e02ff */
[----:B------:R-:W-:-:S02]  /*c9f0*/  IMAD R0, R4, R9, R0 ;  /* 0x0000000904007224 */ /* 0x000fc400078e0200 */
[C---:B------:R-:W-:Y:S01]  /*ca00*/  IMAD R9, R5.reuse, UR5, R6 ;  /* 0x0000000505097c24 */ /* 0x040fe2000f8e0206 */
[----:B------:R-:W-:Y:S01]  /*ca10*/  SHF.L.U32 R6, R12, 0x3, RZ ;  /* 0x000000030c067819 */ /* 0x000fe200000006ff */
[----:B------:R-:W-:Y:S01]  /*ca20*/  IMAD.WIDE.U32 R2, R5, UR4, R2 ;  /* 0x0000000405027c25 */ /* 0x000fe2000f8e0002 */
[----:B------:R-:W-:Y:S01]  /*ca30*/  SHF.R.S32.HI R5, RZ, 0x1f, R0 ;  /* 0x0000001fff057819 */ /* 0x000fe20000011400 */
[----:B------:R-:W-:-:S03]  /*ca40*/  ULDC.64 UR4, c[0x0][0x2c8] ;  /* 0x0000b20000047ab9 */ /* 0x000fc60000000a00 */
        /* <DEDUP_REMOVED lines=19> */
[----:B------:R-:W-:Y:S02]  /*cb80*/  IMAD R7, R10, 0x80, R7 ;  /* 0x000000800a077824 */ /* 0x000fe400078e0207 */
[----:B------:R-:W1:Y:S01]  /*cb90*/  SHFL.IDX PT, R2, R5, RZ, 0x181f ;  /* 0x00181fff05027589 */ /* 0x000e6200000e0000 */
[----:B------:R-:W-:Y:S02]  /*cba0*/  IMAD R4, R4, UR4, RZ ;  /* 0x0000000404047c24 */ /* 0x000fe4000f8e02ff */
[----:B------:R-:W-:-:S03]  /*cbb0*/  VIADD R11, R7, 0x10 ;  /* 0x00000010070b7836 */ /* 0x000fc60000000000 */
[----:B------:R-:W-:-:S13]  /*cbc0*/  ISETP.GE.AND P1, PT, R7, R4, PT ;  /* 0x000000040700720c */ /* 0x000fda0003f26270 */
[----:B------:R-:W-:Y:S02]  /*cbd0*/  @!P1 LEA R9, R6, UR38, 0x1 ;  /* 0x0000002606099c11 */ /* 0x000fe4000f8e08ff */
        /* <DEDUP_REMOVED lines=8> */
[----:B------:R-:W-:-:S09]  /*cc60*/  VIADD R9, R7, 0x20 ;  /* 0x0000002007097836 */ /* 0x000fd20000000000 */
[----:B------:R-:W-:Y:S02]  /*cc70*/  @!P1 LEA R21, R6, UR38, 0x1 ;  /* 0x0000002606159c11 */ /* 0x000fe4000f8e08ff */
[----:B0-----:R-:W-:-:S05]  /*cc80*/  @!P1 LEA R14, P2, R8, R14, 0x1 ;  /* 0x0000000e080e9211 */ /* 0x001fca00078408ff */
[----:B-1----:R-:W-:Y:S01]  /*cc90*/  @!P1 IMAD.X R3, RZ, RZ, R2, P2 ;  /* 0x000000ffff039224 */ /* 0x002fe200010e0602 */
[----:B------:R-:W-:Y:S02]  /*cca0*/  @!P1 MOV R2, R14 ;  /* 0x0000000e00029202 */ /* 0x000fe40000000f00 */
        /* <DEDUP_REMOVED lines=28> */
[----:B------:R-:W-:-:S03]  /*ce70*/  ISETP.GE.AND P1, PT, R11, R4, PT ;  /* 0x000000040b00720c */ /* 0x000fc60003f26270 */
        /* <DEDUP_REMOVED lines=17> */
.L_x_4370:
[----:B------:R-:W-:-:S05]  /*cf90*/  VIADD R7, R7, 0x70 ;  /* 0x0000007007077836 */ /* 0x000fca0000000000 */
[----:B------:R-:W-:Y:S02]  /*cfa0*/  ISETP.GE.AND P1, PT, R7, R4, PT ;  /* 0x000000040700720c */ /* 0x000fe40003f26270 */
[----:B------:R-:W-:-:S04]  /*cfb0*/  MOV R4, 0x1 ;  /* 0x0000000100047802 */ /* 0x000fc80000000f00 */
        /* <DEDUP_REMOVED lines=15> */
.L_x_4371:
[----:B------:R-:W-:Y:S01]  /*d0b0*/  ISETP.NE.AND P0, PT, R19, RZ, PT ;  /* 0x000000ff1300720c */ /* 0x000fe20003f05270 */
        /* <DEDUP_REMOVED lines=8> */
.L_x_4372:
        /* <DEDUP_REMOVED lines=8> */
.L_x_4283:
[----:B------:R-:W-:Y:S05]  /*d1c0*/  BSYNC B1 ;  /* 0x0000000000017941 */ /* 0x000fea0003800000 */
.L_x_4282:
        /* <DEDUP_REMOVED lines=11> */
.L_x_4284:
        /* <DEDUP_REMOVED lines=13> */
.L_x_4285:
        /* <DEDUP_REMOVED lines=13> */
.L_x_4286:
        /* <DEDUP_REMOVED lines=13> */
.L_x_4287:
        /* <DEDUP_REMOVED lines=8> */
.L_x_4280:
[----:B------:R-:W-:Y:S05]  /*d570*/  BSYNC B0 ;  /* 0x0000000000007941 */ /* 0x000fea0003800000 */
.L_x_4279:
[----:B0-----:R-:W2:Y:S01]  /*d580*/  LDL.LU R3, [R1+0x8] ;  /* 0x0000080001037983 */ /* 0x001ea20000300800 */
[----:B------:R-:W-:Y:S02]  /*d590*/  IMAD.MOV.U32 R9, RZ, RZ, RZ ;  /* 0x000000ffff097224 */ /* 0x000fe400078e00ff */
[----:B------:R-:W-:Y:S01]  /*d5a0*/  IMAD.MOV.U32 R6, RZ, RZ, 0x1 ;  /* 0x00000001ff067424 */ /* 0x000fe200078e00ff */
[----:B--2---:R-:W-:-:S04]  /*d5b0*/  IADD3 R7, R3, -0x2, RZ ;  /* 0xfffffffe03077810 */ /* 0x004fc80007ffe0ff */
        /* <DEDUP_REMOVED lines=9> */
[----:B------:R-:W-:-:S04]  /*d650*/  IADD3 R3, RZ, -UR4, RZ ;  /* 0x80000004ff037c10 */ /* 0x000fc8000fffe0ff */
        /* <DEDUP_REMOVED lines=16> */
.L_x_4321:
[----:B------:R-:W-:Y:S01]  /*d760*/  ISETP.NE.AND P0, PT, R19, RZ, PT ;  /* 0x000000ff1300720c */ /* 0x000fe20003f05270 */
[----:B------:R-:W-:Y:S01]  /*d770*/  BSSY B1, `(.L_x_4289) ;  /* 0x0000083000017945 */ /* 0x000fe20003800000 */
[----:B------:R-:W-:-:S04]  /*d780*/  IADD3 R8, R8, -0x2, RZ ;  /* 0xfffffffe08087810 */ /* 0x000fc80007ffe0ff */
[----:B------:R-:W-:-:S07]  /*d790*/  ISETP.NE.AND P1, PT, R8, RZ, PT ;  /* 0x000000ff0800720c */ /* 0x000fce0003f25270 */
[----:B------:R-:W-:Y:S06]  /*d7a0*/  @!P0 BRA `(.L_x_4290) ;  /* 0x0000000400fc8947 */ /* 0x000fec0003800000 */
[----:B------:R-:W2:Y:S01]  /*d7b0*/  LDL R2, [R1] ;  /* 0x0000000001027983 */ /* 0x000ea20000100800 */
[----:B------:R-:W-:Y:S01]  /*d7c0*/  IMAD.MOV.U32 R13, RZ, RZ, R7 ;  /* 0x000000ffff0d7224 */ /* 0x000fe200078e0007 */
        /* <DEDUP_REMOVED lines=21> */
.L_x_4291:
[----:B------:R-:W1:Y:S01]  /*d920*/  S2R R2, SR_TID.X ;  /* 0x0000000000027919 */ /* 0x000e620000002100 */
[----:B------:R-:W-:Y:S01]  /*d930*/  BSSY B2, `(.L_x_4292) ;  /* 0x0000006000027945 */ /* 0x000fe20003800000 */
[----:B-1----:R-:W-:Y:S02]  /*d940*/  LOP3.LUT R3, R2, 0x7f, RZ, 0xc0, !PT ;  /* 0x0000007f02037812 */ /* 0x002fe400078ec0ff */
[----:B------:R-:W-:Y:S02]  /*d950*/  SHF.L.U32 R2, R0, 0x1f, RZ ;  /* 0x0000001f00027819 */ /* 0x000fe400000006ff */
[----:B------:R-:W-:Y:S02]  /*d960*/  ISETP.NE.AND P2, PT, R3, RZ, PT ;  /* 0x000000ff0300720c */ /* 0x000fe40003f45270 */
[----:B------:R-:W1:Y:S02]  /*d970*/  SYNCS.PHASECHK.TRANS64.TRYWAIT P0, [UR38+0x22848], R2 ;  /* 0x02284802ff0075a7 */ /* 0x000e640008000166 */
[----:B-1----:R-:W-:Y:S09]  /*d980*/  @!P0 BRA `(.L_x_4293) ;  /* 0x0000002800208947 */ /* 0x002ff20003800000 */
.L_x_4373:
[----:B------:R-:W-:Y:S05]  /*d990*/  BSYNC B2 ;  /* 0x0000000000027941 */ /* 0x000fea0003800000 */
.L_x_4292:
[----:B------:R-:W-:Y:S04]  /*d9a0*/  BSSY B2, `(.L_x_4294) ;  /* 0x0000007000027945 */ /* 0x000fe80003800000 */
[----:B------:R-:W-:Y:S05]  /*d9b0*/  @P2 BRA `(.L_x_4295) ;  /* 0x0000000000142947 */ /* 0x000fea0003800000 */
[----:B------:R-:W-:Y:S02]  /*d9c0*/  ISETP.NE.AND P0, PT, R10, RZ, PT ;  /* 0x000000ff0a00720c */ /* 0x000fe40003f05270 */
[----:B-1----:R-:W-:-:S04]  /*d9d0*/  MOV R3, 0x3000 ;  /* 0x0000300000037802 */ /* 0x002fc80000000f00 */
[----:B------:R2:W-:Y:S07]  /*d9e0*/  SYNCS.ARRIVE.TRANS64 RZ, [UR38+0x22838], R3 ;  /* 0x02283803ffff79a7 */ /* 0x0005ee0008000026 */
[----:B------:R-:W-:Y:S05]  /*d9f0*/  @!P0 BRA `(.L_x_4295) ;  /* 0x0000000000048947 */ /* 0x000fea0003800000 */
[----:B------:R-:W-:Y:S01]  /*da00*/  BPT.TRAP 0x1 ;  /* 0x000000040000795c */ /* 0x000fe20000300000 */
.L_x_4295:
[----:B------:R-:W-:Y:S05]  /*da10*/  BSYNC B2 ;  /* 0x0000000000027941 */ /* 0x000fea0003800000 */
.L_x_4294:
        /* <DEDUP_REMOVED lines=11> */
.L_x_4296:
        /* <DEDUP_REMOVED lines=10> */
.L_x_4374:
[----:B------:R-:W-:Y:S05]  /*db70*/  BSYNC B2 ;  /* 0x0000000000027941 */ /* 0x000fea0003800000 */
.L_x_4297:
[----:B------:R-:W-:Y:S01]  /*db80*/  BSSY B2, `(.L_x_4299) ;  /* 0x0000009000027945 */ /* 0x000fe20003800000 */
[----:B01----:R-:W-:Y:S01]  /*db90*/  IMAD.MOV.U32 R2, RZ, RZ, 0x0 ;  /* 0x00000000ff027424 */ /* 0x003fe200078e00ff */
[----:B--2---:R-:W-:Y:S02]  /*dba0*/  MOV R3, 0x14f00000 ;  /* 0x14f0000000037802 */ /* 0x004fe40000000f00 */
[----:B------:R-:W-:Y:S05]  /*dbb0*/  @P2 BRA `(.L_x_4300) ;  /* 0x0000000000142947 */ /* 0x000fea0003800000 */
[----:B------:R-:W-:Y:S01]  /*dbc0*/  ISETP.NE.AND P0, PT, R10, RZ, PT ;  /* 0x000000ff0a00720c */ /* 0x000fe20003f05270 */
[----:B------:R-:W-:-:S04]  /*dbd0*/  IMAD.MOV.U32 R12, RZ, RZ, 0xc000 ;  /* 0x0000c000ff0c7424 */ /* 0x000fc800078e00ff */
[----:B------:R0:W-:Y:S08]  /*dbe0*/  SYNCS.ARRIVE.TRANS64 RZ, [UR38+0x22858], R12 ;  /* 0x0228580cffff79a7 */ /* 0x0001f00008000026 */
[----:B0-----:R-:W-:Y:S05]  /*dbf0*/  @!P0 BRA `(.L_x_4300) ;  /* 0x0000000000048947 */ /* 0x001fea0003800000 */
[----:B------:R-:W-:Y:S01]  /*dc00*/  BPT.TRAP 0x1 ;  /* 0x000000040000795c */ /* 0x000fe20000300000 */
.L_x_4300:
[----:B------:R-:W-:Y:S05]  /*dc10*/  BSYNC B2 ;  /* 0x0000000000027941 */ /* 0x000fea0003800000 */
.L_x_4299:
        /* <DEDUP_REMOVED lines=9> */
.L_x_4301:
        /* <DEDUP_REMOVED lines=13> */
.L_x_4302:
        /* <DEDUP_REMOVED lines=13> */
.L_x_4303:
        /* <DEDUP_REMOVED lines=13> */
.L_x_4304:
        /* <DEDUP_REMOVED lines=8> */
.L_x_4290:
[----:B------:R-:W-:Y:S05]  /*dfa0*/  BSYNC B1 ;  /* 0x0000000000017941 */ /* 0x000fea0003800000 */
.L_x_4289:
        /* <DEDUP_REMOVED lines=9> */
[----:B------:R-:W-:Y:S01]  /*e040*/  MOV R13, R12 ;  /* 0x0000000c000d7202 */ /* 0x000fe20000000f00 */
[----:B------:R-:W-:Y:S01]  /*e050*/  ULDC.64 UR4, c[0x0][0x428] ;  /* 0x00010a0000047ab9 */ /* 0x000fe20000000a00 */
[----:B0-----:R-:W-:-:S13]  /*e060*/  ISETP.NE.AND P0, PT, R14, 0x1, PT ;  /* 0x000000010e00780c */ /* 0x001fda0003f05270 */
[----:B------:R-:W0:Y:S02]  /*e070*/  @P0 LDC.64 R2, c[0x0][0x440] ;  /* 0x00011000ff020b82 */ /* 0x000e240000000a00 */
[----:B0-----:R-:W-:-:S05]  /*e080*/  @P0 IMAD.HI.U32 R2, R12, R2, RZ ;  /* 0x000000020c020227 */ /* 0x001fca00078e00ff */
[----:B------:R-:W-:Y:S01]  /*e090*/  @P0 SHF.R.U32.HI R13, RZ, R3, R2 ;  /* 0x00000003ff0d0219 */ /* 0x000fe20000011602 */
[----:B------:R-:W-:-:S03]  /*e0a0*/  IMAD R2, R18, UR4, RZ ;  /* 0x0000000412027c24 */ /* 0x000fc6000f8e02ff */
[--C-:B------:R-:W-:Y:S01]  /*e0b0*/  SHF.R.S32.HI R3, RZ, 0x1f, R13.reuse ;  /* 0x0000001fff037819 */ /* 0x100fe2000001140d */
        /* <DEDUP_REMOVED lines=10> */
.L_x_4307:
[----:B------:R-:W1:Y:S01]  /*e160*/  S2R R2, SR_TID.X ;  /* 0x0000000000027919 */ /* 0x000e620000002100 */
[----:B------:R-:W-:Y:S01]  /*e170*/  BSSY B2, `(.L_x_4308) ;  /* 0x0000006000027945 */ /* 0x000fe20003800000 */
[----:B-1----:R-:W-:Y:S02]  /*e180*/  LOP3.LUT R3, R2, 0x7f, RZ, 0xc0, !PT ;  /* 0x0000007f02037812 */ /* 0x002fe400078ec0ff */
[----:B------:R-:W-:Y:S02]  /*e190*/  SHF.L.U32 R2, R0, 0x1f, RZ ;  /* 0x0000001f00027819 */ /* 0x000fe400000006ff */
[----:B------:R-:W-:Y:S02]  /*e1a0*/  ISETP.NE.AND P2, PT, R3, RZ, PT ;  /* 0x000000ff0300720c */ /* 0x000fe40003f45270 */
[----:B------:R-:W1:Y:S02]  /*e1b0*/  SYNCS.PHASECHK.TRANS64.TRYWAIT P0, [UR38+0x22840], R2 ;  /* 0x02284002ff0075a7 */ /* 0x000e640008000166 */
[----:B-1----:R-:W-:Y:S09]  /*e1c0*/  @!P0 BRA `(.L_x_4309) ;  /* 0x0000002000408947 */ /* 0x002ff20003800000 */
.L_x_4375:
[----:B------:R-:W-:Y:S05]  /*e1d0*/  BSYNC B2 ;  /* 0x0000000000027941 */ /* 0x000fea0003800000 */
.L_x_4308:
[----:B------:R-:W-:Y:S04]  /*e1e0*/  BSSY B2, `(.L_x_4310) ;  /* 0x0000007000027945 */ /* 0x000fe80003800000 */
[----:B------:R-:W-:Y:S05]  /*e1f0*/  @P2 BRA `(.L_x_4311) ;  /* 0x0000000000142947 */ /* 0x000fea0003800000 */
[----:B------:R-:W-:Y:S01]  /*e200*/  ISETP.NE.AND P0, PT, R10, RZ, PT ;  /* 0x000000ff0a00720c */ /* 0x000fe20003f05270 */
[----:B-1----:R-:W-:-:S04]  /*e210*/  IMAD.MOV.U32 R3, RZ, RZ, 0x3000 ;  /* 0x00003000ff037424 */ /* 0x002fc800078e00ff */
[----:B------:R2:W-:Y:S08]  /*e220*/  SYNCS.ARRIVE.TRANS64 RZ, [UR38+0x22830], R3 ;  /* 0x02283003ffff79a7 */ /* 0x0005f00008000026 */
[----:B--2---:R-:W-:Y:S05]  /*e230*/  @!P0 BRA `(.L_x_4311) ;  /* 0x0000000000048947 */ /* 0x004fea0003800000 */
[----:B------:R-:W-:Y:S01]  /*e240*/  BPT.TRAP 0x1 ;  /* 0x000000040000795c */ /* 0x000fe20000300000 */
.L_x_4311:
[----:B------:R-:W-:Y:S05]  /*e250*/  BSYNC B2 ;  /* 0x0000000000027941 */ /* 0x000fea0003800000 */
.L_x_4310:
        /* <DEDUP_REMOVED lines=11> */
.L_x_4312:
        /* <DEDUP_REMOVED lines=11> */
.L_x_4376:
[----:B------:R-:W-:Y:S05]  /*e3c0*/  BSYNC B2 ;  /* 0x0000000000027941 */ /* 0x000fea0003800000 */
.L_x_4313:
        /* <DEDUP_REMOVED lines=9> */
.L_x_4316:
[----:B------:R-:W-:Y:S05]  /*e460*/  BSYNC B2 ;  /* 0x0000000000027941 */ /* 0x000fea0003800000 */
.L_x_4315:
        /* <DEDUP_REMOVED lines=9> */
.L_x_4317:
        /* <DEDUP_REMOVED lines=13> */
.L_x_4318:
        /* <DEDUP_REMOVED lines=13> */
.L_x_4319:
        /* <DEDUP_REMOVED lines=13> */
.L_x_4320:
        /* <DEDUP_REMOVED lines=8> */
.L_x_4306:
[----:B------:R-:W-:Y:S05]  /*e7f0*/  BSYNC B1 ;  /* 0x0000000000017941 */ /* 0x000fea0003800000 */
.L_x_4305:
[----:B------:R-:W-:Y:S01]  /*e800*/  IADD3 R7, R7, -0x2, RZ ;  /* 0xfffffffe07077810 */ /* 0x000fe20007ffe0ff */
[----:B------:R-:W-:Y:S06]  /*e810*/  @P1 BRA `(.L_x_4321) ;  /* 0xffffffec00d01947 */ /* 0x000fec000383ffff */
[----:B------:R-:W-:Y:S05]  /*e820*/  BSYNC B0 ;  /* 0x0000000000007941 */ /* 0x000fea0003800000 */
.L_x_4288:
        /* <DEDUP_REMOVED lines=20> */
[----:B------:R-:W-:-:S04]  /*e970*/  ULDC.64 UR4, c[0x0][0x418] ;  /* 0x0001060000047ab9 */ /* 0x000fc80000000a00 */
[----:B------:R-:W-:Y:S02]  /*e980*/  IADD3 R3, R9, R3, RZ ;  /* 0x0000000309037210 */ /* 0x000fe40007ffe0ff */
[----:B------:R-:W-:-:S04]  /*e990*/  LEA R16, P0, R2, UR4, 0x2 ;  /* 0x0000000402107c11 */ /* 0x000fc8000f8010ff */
[----:B------:R-:W-:-:S05]  /*e9a0*/  LEA.HI.X R17, R2, UR5, R3, 0x2, P0 ;  /* 0x0000000502117c11 */ /* 0x000fca00080f1403 */
[----:B------:R0:W5:Y:S01]  /*e9b0*/  LDG.E R16, desc[UR44][R16.64] ;  /* 0x0000002c10107981 */ /* 0x000162000c1e1900 */
[----:B------:R-:W-:-:S04]  /*e9c0*/  IMAD.MOV R2, RZ, RZ, -R5 ;  /* 0x000000ffff027224 */ /* 0x000fc800078e0a05 */
[----:B------:R-:W-:-:S07]  /*e9d0*/  IMAD R7, R4, R2, R7 ;  /* 0x0000000204077224 */ /* 0x000fce00078e0207 */
.L_x_4324:
[----:B------:R-:W1:Y:S01]  /*e9e0*/  S2R R2, SR_TID.X ;  /* 0x0000000000027919 */ /* 0x000e620000002100 */
[----:B------:R-:W-:Y:S01]  /*e9f0*/  BSSY B1, `(.L_x_4325) ;  /* 0x0000006000017945 */ /* 0x000fe20003800000 */
[----:B-1----:R-:W-:Y:S02]  /*ea00*/  LOP3.LUT R3, R2, 0x7f, RZ, 0xc0, !PT ;  /* 0x0000007f02037812 */ /* 0x002fe400078ec0ff */
[----:B------:R-:W-:Y:S02]  /*ea10*/  SHF.L.U32 R2, R0, 0x1f, RZ ;  /* 0x0000001f00027819 */ /* 0x000fe400000006ff */
[----:B------:R-:W-:Y:S02]  /*ea20*/  ISETP.NE.AND P1, PT, R3, RZ, PT ;  /* 0x000000ff0300720c */ /* 0x000fe40003f25270 */
[----:B------:R-:W1:Y:S02]  /*ea30*/  SYNCS.PHASECHK.TRANS64.TRYWAIT P0, [UR38+0x22848], R2 ;  /* 0x02284802ff0075a7 */ /* 0x000e640008000166 */
[----:B-1----:R-:W-:Y:S09]  /*ea40*/  @!P0 BRA `(.L_x_4326) ;  /* 0x0000001800508947 */ /* 0x002ff20003800000 */
.L_x_4377:
[----:B------:R-:W-:Y:S05]  /*ea50*/  BSYNC B1 ;  /* 0x0000000000017941 */ /* 0x000fea0003800000 */
.L_x_4325:
[----:B------:R-:W-:Y:S04]  /*ea60*/  BSSY B1, `(.L_x_4327) ;  /* 0x0000007000017945 */ /* 0x000fe80003800000 */
[----:B------:R-:W-:Y:S05]  /*ea70*/  @P1 BRA `(.L_x_4328) ;  /* 0x0000000000141947 */ /* 0x000fea0003800000 */
[----:B------:R-:W-:Y:S01]  /*ea80*/  ISETP.NE.AND P0, PT, R10, RZ, PT ;  /* 0x000000ff0a00720c */ /* 0x000fe20003f05270 */
[----:B-1----:R-:W-:-:S04]  /*ea90*/  IMAD.MOV.U32 R3, RZ, RZ, 0x3000 ;  /* 0x00003000ff037424 */ /* 0x002fc800078e00ff */
[----:B------:R2:W-:Y:S08]  /*eaa0*/  SYNCS.ARRIVE.TRANS64 RZ, [UR38+0x22838], R3 ;  /* 0x02283803ffff79a7 */ /* 0x0005f00008000026 */
[----:B--2---:R-:W-:Y:S05]  /*eab0*/  @!P0 BRA `(.L_x_4328) ;  /* 0x0000000000048947 */ /* 0x004fea0003800000 */
[----:B------:R-:W-:Y:S01]  /*eac0*/  BPT.TRAP 0x1 ;  /* 0x000000040000795c */ /* 0x000fe20000300000 */
.L_x_4328:
[----:B------:R-:W-:Y:S05]  /*ead0*/  BSYNC B1 ;  /* 0x0000000000017941 */ /* 0x000fea0003800000 */
.L_x_4327:
[----:B------:R-:W-:Y:S01]  /*eae0*/  MOV R4, RZ ;  /* 0x000000ff00047202 */ /* 0x000fe20000000f00 */
        /* <DEDUP_REMOVED lines=10> */
.L_x_4329:
        /* <DEDUP_REMOVED lines=11> */
.L_x_4378:
[----:B------:R-:W-:Y:S05]  /*ec40*/  BSYNC B1 ;  /* 0x0000000000017941 */ /* 0x000fea0003800000 */
.L_x_4330:
[----:B------:R-:W-:Y:S01]  /*ec50*/  BSSY B1, `(.L_x_4332) ;  /* 0x0000009000017945 */ /* 0x000fe20003800000 */
[----:B-1----:R-:W-:Y:S02]  /*ec60*/  IMAD.MOV.U32 R2, RZ, RZ, 0x0 ;  /* 0x00000000ff027424 */ /* 0x002fe400078e00ff */
[----:B------:R-:W-:Y:S01]  /*ec70*/  IMAD.MOV.U32 R3, RZ, RZ, 0x14f00000 ;  /* 0x14f00000ff037424 */ /* 0x000fe200078e00ff */
[----:B------:R-:W-:Y:S06]  /*ec80*/  @P1 BRA `(.L_x_4333) ;  /* 0x0000000000141947 */ /* 0x000fec0003800000 */
[----:B------:R-:W-:Y:S02]  /*ec90*/  ISETP.NE.AND P0, PT, R10, RZ, PT ;  /* 0x000000ff0a00720c */ /* 0x000fe40003f05270 */
[----:B------:R-:W-:-:S04]  /*eca0*/  MOV R5, 0xc000 ;  /* 0x0000c00000057802 */ /* 0x000fc80000000f00 */
[----:B------:R1:W-:Y:S07]  /*ecb0*/  SYNCS.ARRIVE.TRANS64 RZ, [UR38+0x22858], R5 ;  /* 0x02285805ffff79a7 */ /* 0x0003ee0008000026 */
[----:B------:R-:W-:Y:S05]  /*ecc0*/  @!P0 BRA `(.L_x_4333) ;  /* 0x0000000000048947 */ /* 0x000fea0003800000 */
[----:B------:R-:W-:Y:S01]  /*ecd0*/  BPT.TRAP 0x1 ;  /* 0x000000040000795c */ /* 0x000fe20000300000 */
.L_x_4333:
[----:B------:R-:W-:Y:S05]  /*ece0*/  BSYNC B1 ;  /* 0x0000000000017941 */ /* 0x000fea0003800000 */
.L_x_4332:
        /* <DEDUP_REMOVED lines=9> */
.L_x_4334:
        /* <DEDUP_REMOVED lines=8> */
[----:B------:R-:W-:Y:S01]  /*ee00*/  R2UR UR6, R2 ;  /* 0x00000000020672ca */ /* 0x000fe200000e0000 */
[----:B------:R-:W-:Y:S01]  /*ee10*/  UIADD3 UR8, UR38, 0xf400, URZ ;  /* 0x0000f40026087890 */ /* 0x000fe2000fffe03f */
[----:B------:R-:W-:Y:S01]  /*ee20*/  R2UR UR7, R3 ;  /* 0x00000000030772ca */ /* 0x000fe200000e0000 */
[----:B------:R-:W-:Y:S01]  /*ee30*/  UMOV UR10, 0x40 ;  /* 0x00000040000a7882 */ /* 0x000fe20000000000 */
[----:B------:R-:W-:-:S13]  /*ee40*/  PLOP3.LUT P0, PT, PT, PT, PT, 0x80, 0x0 ;  /* 0x000000000000781c */ /* 0x000fda0003f0f070 */
.L_x_4335:
        /* <DEDUP_REMOVED lines=13> */
.L_x_4336:
        /* <DEDUP_REMOVED lines=13> */
.L_x_4337:
        /* <DEDUP_REMOVED lines=8> */
.L_x_4323:
[----:B------:R-:W-:Y:S05]  /*f070*/  BSYNC B0 ;  /* 0x0000000000007941 */ /* 0x000fea0003800000 */
.L_x_4322:
[----:B------:R-:W-:Y:S01]  /*f080*/  LOP3.LUT R0, R0, 0x1, RZ, 0x3c, !PT ;  /* 0x0000000100007812 */ /* 0x000fe200078e3cff */
[----:B------:R-:W-:Y:S02]  /*f090*/  IMAD.MOV.U32 R6, RZ, RZ, RZ ;  /* 0x000000ffff067224 */ /* 0x000fe400078e00ff */
[----:B------:R-:W-:-:S07]  /*f0a0*/  IMAD.MOV.U32 R9, RZ, RZ, RZ ;  /* 0x000000ffff097224 */ /* 0x000fce00078e00ff */
.L_x_4265:
[----:B------:R-:W2:Y:S01]  /*f0b0*/  S2R R3, SR_CgaCtaId ;  /* 0x0000000000037919 */ /* 0x000ea20000008800 */
[----:B------:R-:W-:Y:S02]  /*f0c0*/  MOV R2, 0x400 ;  /* 0x0000040000027802 */ /* 0x000fe40000000f00 */
[----:B------:R-:W-:Y:S02]  /*f0d0*/  SHF.L.U32 R9, R9, 0x1f, RZ ;  /* 0x0000001f09097819 */ /* 0x000fe400000006ff */
[----:B--2---:R-:W-:-:S04]  /*f0e0*/  LEA R2, R3, R2, 0x18 ;  /* 0x0000000203027211 */ /* 0x004fc800078ec0ff */
[----:B------:R-:W2:Y:S02]  /*f0f0*/  SYNCS.PHASECHK.TRANS64.TRYWAIT P0, [R2+URZ+0x22820], R9 ;  /* 0x02282009020075a7 */ /* 0x000ea4000800017f */
[----:B--2---:R-:W-:Y:S05]  /*f100*/  @!P0 BRA `(.L_x_4338) ;  /* 0x0000001000d08947 */ /* 0x004fea0003800000 */
.L_x_4379:
[----:B------:R-:W-:-:S03]  /*f110*/  UMOV UR4, 0xffffffff ;  /* 0xffffffff00047882 */ /* 0x000fc60000000000 */
[----:B------:R-:W-:Y:S05]  /*f120*/  BRA.DIV UR4, `(.L_x_4339) ;  /* 0x0000001204dc7947 */ /* 0x000fea000b800000 */
[----:B------:R-:W3:Y:S02]  /*f130*/  S2R R3, SR_TID.X ;  /* 0x0000000000037919 */ /* 0x000ee40000002100 */
[----:B---3--:R-:W-:-:S04]  /*f140*/  SHF.R.U32.HI R3, RZ, 0x5, R3 ;  /* 0x00000005ff037819 */ /* 0x008fc80000011603 */
[----:B------:R-:W-:-:S05]  /*f150*/  LOP3.LUT R3, R3, 0x3, RZ, 0xc0, !PT ;  /* 0x0000000303037812 */ /* 0x000fca00078ec0ff */
[----:B------:R3:W4:Y:S02]  /*f160*/  SHFL.IDX PT, R14, R3, RZ, 0x1f ;  /* 0x00001fff030e7589 */ /* 0x00072400000e0000 */
.L_x_4382:
[----:B----4-:R-:W-:-:S13]  /*f170*/  ISETP.NE.AND P0, PT, R14, RZ, PT ;  /* 0x000000ff0e00720c */ /* 0x010fda0003f05270 */
[----:B------:R-:W-:Y:S05]  /*f180*/  @P0 BRA `(.L_x_4227) ;  /* 0x0000000000880947 */ /* 0x000fea0003800000 */
[----:B------:R-:W-:-:S03]  /*f190*/  UMOV UR4, 0xffffffff ;  /* 0xffffffff00047882 */ /* 0x000fc60000000000 */
[----:B------:R-:W-:Y:S05]  /*f1a0*/  BRA.DIV UR4, `(.L_x_4340) ;  /* 0x0000001204f07947 */ /* 0x000fea000b800000 */
[----:B------:R-:W-:-:S13]  /*f1b0*/  ELECT P6, URZ, PT ;  /* 0x00000000003f782f */ /* 0x000fda00038c0000 */
.L_x_4385:
[----:B------:R-:W-:Y:S05]  /*f1c0*/  @!P6 BRA `(.L_x_4227) ;  /* 0x000000000078e947 */ /* 0x000fea0003800000 */
[----:B------:R-:W-:-:S06]  /*f1d0*/  ULOP3.LUT UR4, UR42, 0x2, URZ, 0xfc, !UPT ;  /* 0x000000022a047892 */ /* 0x000fcc000f8efc3f */
[----:B---3--:R-:W-:-:S04]  /*f1e0*/  MOV R3, UR4 ;  /* 0x0000000400037c02 */ /* 0x008fc80008000f00 */
[----:B------:R-:W-:-:S13]  /*f1f0*/  ISETP.NE.AND P2, PT, R3, 0x3, PT ;  /* 0x000000030300780c */ /* 0x000fda0003f45270 */
[----:B------:R-:W-:Y:S05]  /*f200*/  @!P2 BRA `(.L_x_4341) ;  /* 0x000000000004a947 */ /* 0x000fea0003800000 */
[----:B------:R-:W-:Y:S01]  /*f210*/  BPT.TRAP 0x1 ;  /* 0x000000040000795c */ /* 0x000fe20000300000 */
.L_x_4341:
[----:B------:R-:W-:Y:S01]  /*f220*/  VIADD R8, R2, 0x22840 ;  /* 0x0002284002087836 */ /* 0x000fe20000000000 */
[----:B------:R-:W-:Y:S02]  /*f230*/  SHF.L.U32 R4, R0, 0x1f, RZ ;  /* 0x0000001f00047819 */ /* 0x000fe400000006ff */
[C---:B------:R-:W-:Y:S01]  /*f240*/  IADD3 R3, R6.reuse, 0x1, RZ ;  /* 0x0000000106037810 */ /* 0x040fe20007ffe0ff */
[----:B------:R-:W-:-:S03]  /*f250*/  IMAD R7, R6, 0x8, R8 ;  /* 0x0000000806077824 */ /* 0x000fc600078e0208 */
[C---:B------:R-:W-:Y:S01]  /*f260*/  ISETP.NE.AND P1, PT, R3.reuse, 0x2, PT ;  /* 0x000000020300780c */ /* 0x040fe20003f25270 */
[----:B------:R-:W3:Y:S03]  /*f270*/  SYNCS.PHASECHK.TRANS64.TRYWAIT P0, [R7+URZ], R4 ;  /* 0x00000004070075a7 */ /* 0x000ee6000800017f */
[----:B-1----:R-:W-:Y:S02]  /*f280*/  SEL R5, RZ, 0x1, P1 ;  /* 0x00000001ff057807 */ /* 0x002fe40000800000 */
[----:B------:R-:W-:Y:S02]  /*f290*/  SEL R3, R3, RZ, P1 ;  /* 0x000000ff03037207 */ /* 0x000fe40000800000 */
[----:B------:R-:W-:-:S03]  /*f2a0*/  LOP3.LUT R0, R0, R5, RZ, 0x3c, !PT ;  /* 0x0000000500007212 */ /* 0x000fc600078e3cff */
[----:B------:R-:W-:Y:S01]  /*f2b0*/  IMAD R5, R3, 0x8, R8 ;  /* 0x0000000803057824 */ /* 0x000fe200078e0208 */
[----:B------:R-:W-:Y:S01]  /*f2c0*/  SHF.L.U32 R0, R0, 0x1f, RZ ;  /* 0x0000001f00007819 */ /* 0x000fe200000006ff */
[----:B---3--:R-:W-:Y:S06]  /*f2d0*/  @!P0 BRA `(.L_x_4342) ;  /* 0x0000001000c48947 */ /* 0x008fec0003800000 */
.L_x_4386:
[----:B------:R-:W3:Y:S02]  /*f2e0*/  SYNCS.PHASECHK.TRANS64.TRYWAIT P0, [R5+URZ], R0 ;  /* 0x00000000050075a7 */ /* 0x000ee4000800017f */
[----:B---3--:R-:W-:Y:S05]  /*f2f0*/  @!P0 BRA `(.L_x_4343) ;  /* 0x0000001000d08947 */ /* 0x008fea0003800000 */
.L_x_4387:
[----:B------:R-:W-:Y:S05]  /*f300*/  @!P2 BRA `(.L_x_4344) ;  /* 0x000000000004a947 */ /* 0x000fea0003800000 */
[----:B------:R-:W-:Y:S01]  /*f310*/  BPT.TRAP 0x1 ;  /* 0x000000040000795c */ /* 0x000fe20000300000 */
.L_x_4344:
[----:B--2---:R-:W-:-:S05]  /*f320*/  VIADD R2, R2, 0x22860 ;  /* 0x0002286002027836 */ /* 0x004fca0000000000 */
[----:B---3--:R-:W-:-:S04]  /*f330*/  LEA R5, R6, R2, 0x3 ;  /* 0x0000000206057211 */ /* 0x008fc800078e18ff */
[----:B------:R-:W2:Y:S02]  /*f340*/  SYNCS.PHASECHK.TRANS64.TRYWAIT P0, [R5+URZ], R4 ;  /* 0x00000004050075a7 */ /* 0x000ea4000800017f */
[----:B--2---:R-:W-:Y:S05]  /*f350*/  @!P0 BRA `(.L_x_4345) ;  /* 0x0000001000cc8947 */ /* 0x004fea0003800000 */
.L_x_4388:
[----:B------:R-:W-:-:S07]  /*f360*/  IMAD R3, R3, 0x8, R2 ;  /* 0x0000000803037824 */ /* 0x000fce00078e0202 */
.L_x_4346:
[----:B---3--:R3:W4:Y:S02]  /*f370*/  SYNCS.PHASECHK.TRANS64.TRYWAIT P0, [R3+URZ], R0 ;  /* 0x00000000030075a7 */ /* 0x008724000800017f */
[----:B----4-:R-:W-:Y:S05]  /*f380*/  @!P0 NANOSLEEP.SYNCS 0x989680 ;  /* 0x009896800000895d */ /* 0x010fea0003900000 */
[----:B------:R-:W4:Y:S02]  /*f390*/  @!P0 SYNCS.PHASECHK.TRANS64 P0, [R3+URZ], R0 ;  /* 0x00000000030085a7 */ /* 0x000f24000800007f */
[----:B----4-:R-:W-:Y:S05]  /*f3a0*/  @!P0 BRA `(.L_x_4346) ;  /* 0xfffffffc00f08947 */ /* 0x010fea000383ffff */
.L_x_4227:
[----:B------:R-:W-:Y:S05]  /*f3b0*/  BSYNC B6 ;  /* 0x0000000000067941 */ /* 0x000fea0003800000 */
.L_x_4224:
[----:B------:R-:W-:Y:S05]  /*f3c0*/  EXIT ;  /* 0x000000000000794d */ /* 0x000fea0003800000 */
.L_x_4231:
[----:B0-----:R-:W-:-:S04]  /*f3d0*/  IMAD.U32 R4, RZ, RZ, UR39 ;  /* 0x00000027ff047e24 */ /* 0x001fc8000f8e00ff */
[----:B------:R0:W1:Y:S03]  /*f3e0*/  SYNCS.PHASECHK.TRANS64.TRYWAIT P0, [R4+URZ+0x22800], R7 ;  /* 0x02280007040075a7 */ /* 0x000066000800017f */
[----:B-1----:R-:W-:Y:S05]  /*f3f0*/  @!P0 NANOSLEEP.SYNCS 0x989680 ;  /* 0x009896800000895d */ /* 0x002fea0003900000 */
[----:B------:R-:W1:Y:S02]  /*f400*/  @!P0 SYNCS.PHASECHK.TRANS64 P0, [R4+URZ+0x22800], R7 ;  /* 0x02280007040085a7 */ /* 0x000e64000800007f */
[----:B-1----:R-:W-:Y:S05]  /*f410*/  @!P0 BRA `(.L_x_4231) ;  /* 0xfffffffc00ec8947 */ /* 0x002fea000383ffff */
[----:B------:R-:W-:Y:S05]  /*f420*/  BRA `(.L_x_4347) ;  /* 0xffffff2000847947 */ /* 0x000fea000383ffff */
.L_x_4235:
[----:B0-----:R-:W-:-:S04]  /*f430*/  MOV R4, UR39 ;  /* 0x0000002700047c02 */ /* 0x001fc80008000f00 */
[----:B------:R0:W2:Y:S03]  /*f440*/  SYNCS.PHASECHK.TRANS64.TRYWAIT P1, [R4+URZ+0x22830], R7 ;  /* 0x02283007040075a7 */ /* 0x0000a6000802017f */
[----:B--2---:R-:W-:Y:S05]  /*f450*/  @!P1 NANOSLEEP.SYNCS 0x989680 ;  /* 0x009896800000995d */ /* 0x004fea0003900000 */
[----:B------:R-:W2:Y:S02]  /*f460*/  @!P1 SYNCS.PHASECHK.TRANS64 P1, [R4+URZ+0x22830], R7 ;  /* 0x02283007040095a7 */ /* 0x000ea4000802007f */
[----:B--2---:R-:W-:Y:S05]  /*f470*/  @!P1 BRA `(.L_x_4235) ;  /* 0xfffffffc00ec9947 */ /* 0x004fea000383ffff */
[----:B------:R-:W-:Y:S05]  /*f480*/  BRA `(.L_x_4234) ;  /* 0xffffff2000a07947 */ /* 0x000fea000383ffff */
.L_x_4239:
[----:B-1----:R1:W2:Y:S02]  /*f490*/  SYNCS.PHASECHK.TRANS64.TRYWAIT P3, [R12+URZ+0x22850], R7 ;  /* 0x022850070c0075a7 */ /* 0x0022a4000806017f */
[----:B--2---:R-:W-:Y:S05]  /*f4a0*/  @!P3 NANOSLEEP.SYNCS 0x989680 ;  /* 0x009896800000b95d */ /* 0x004fea0003900000 */
[----:B------:R-:W2:Y:S02]  /*f4b0*/  @!P3 SYNCS.PHASECHK.TRANS64 P3, [R12+URZ+0x22850], R7 ;  /* 0x022850070c00b5a7 */ /* 0x000ea4000806007f */
[----:B--2---:R-:W-:Y:S05]  /*f4c0*/  @!P3 BRA `(.L_x_4239) ;  /* 0xfffffffc00f0b947 */ /* 0x004fea000383ffff */
[----:B------:R-:W-:Y:S05]  /*f4d0*/  BRA `(.L_x_4238) ;  /* 0xffffff4000947947 */ /* 0x000fea000383ffff */
.L_x_4244:
[----:B-1----:R-:W-:-:S04]  /*f4e0*/  IMAD.U32 R8, RZ, RZ, UR29 ;  /* 0x0000001dff087e24 */ /* 0x002fc8000f8e00ff */
[----:B------:R1:W2:Y:S03]  /*f4f0*/  SYNCS.PHASECHK.TRANS64.TRYWAIT P3, [R8+URZ+0x22830], R7 ;  /* 0x02283007080075a7 */ /* 0x0002a6000806017f */
[----:B--2---:R-:W-:Y:S05]  /*f500*/  @!P3 NANOSLEEP.SYNCS 0x989680 ;  /* 0x009896800000b95d */ /* 0x004fea0003900000 */
[----:B------:R-:W2:Y:S02]  /*f510*/  @!P3 SYNCS.PHASECHK.TRANS64 P3, [R8+URZ+0x22830], R7 ;  /* 0x022830070800b5a7 */ /* 0x000ea4000806007f */
[----:B--2---:R-:W-:Y:S05]  /*f520*/  @!P3 BRA `(.L_x_4244) ;  /* 0xfffffffc00ecb947 */ /* 0x004fea000383ffff */
[----:B------:R-:W-:Y:S05]  /*f530*/  BRA `(.L_x_4243) ;  /* 0xffffff4400e07947 */ /* 0x000fea000383ffff */
.L_x_4248:
[----:B-1----:R1:W2:Y:S02]  /*f540*/  SYNCS.PHASECHK.TRANS64.TRYWAIT P3, [R176+URZ+0x22850], R7 ;  /* 0x02285007b00075a7 */ /* 0x0022a4000806017f */
[----:B--2---:R-:W-:Y:S05]  /*f550*/  @!P3 NANOSLEEP.SYNCS 0x989680 ;  /* 0x009896800000b95d */ /* 0x004fea0003900000 */
[----:B------:R-:W2:Y:S02]  /*f560*/  @!P3 SYNCS.PHASECHK.TRANS64 P3, [R176+URZ+0x22850], R7 ;  /* 0x02285007b000b5a7 */ /* 0x000ea4000806007f */
[----:B--2---:R-:W-:Y:S05]  /*f570*/  @!P3 BRA `(.L_x_4248) ;  /* 0xfffffffc00f0b947 */ /* 0x004fea000383ffff */
[----:B------:R-:W-:Y:S05]  /*f580*/  BRA `(.L_x_4247) ;  /* 0xffffff6c00487947 */ /* 0x000fea000383ffff */
.L_x_4254:
[----:B-1----:R-:W-:-:S04]  /*f590*/  IMAD.U32 R6, RZ, RZ, UR26 ;  /* 0x0000001aff067e24 */ /* 0x002fc8000f8e00ff */
[----:B------:R1:W3:Y:S03]  /*f5a0*/  SYNCS.PHASECHK.TRANS64.TRYWAIT P1, [R6+URZ+0x22830], R5 ;  /* 0x02283005060075a7 */ /* 0x0002e6000802017f */
[----:B---3--:R-:W-:Y:S05]  /*f5b0*/  @!P1 NANOSLEEP.SYNCS 0x989680 ;  /* 0x009896800000995d */ /* 0x008fea0003900000 */
[----:B------:R-:W3:Y:S02]  /*f5c0*/  @!P1 SYNCS.PHASECHK.TRANS64 P1, [R6+URZ+0x22830], R5 ;  /* 0x02283005060095a7 */ /* 0x000ee4000802007f */
[----:B---3--:R-:W-:Y:S05]  /*f5d0*/  @!P1 BRA `(.L_x_4254) ;  /* 0xfffffffc00ec9947 */ /* 0x008fea000383ffff */
[----:B------:R-:W-:Y:S05]  /*f5e0*/  BRA `(.L_x_4253) ;  /* 0xffffff7000447947 */ /* 0x000fea000383ffff */
.L_x_4258:
[----:B-1----:R1:W2:Y:S02]  /*f5f0*/  SYNCS.PHASECHK.TRANS64.TRYWAIT P1, [R198+URZ+0x22850], R5 ;  /* 0x02285005c60075a7 */ /* 0x0022a4000802017f */
[----:B--2---:R-:W-:Y:S05]  /*f600*/  @!P1 NANOSLEEP.SYNCS 0x989680 ;  /* 0x009896800000995d */ /* 0x004fea0003900000 */
[----:B------:R-:W2:Y:S02]  /*f610*/  @!P1 SYNCS.PHASECHK.TRANS64 P1, [R198+URZ+0x22850], R5 ;  /* 0x02285005c60095a7 */ /* 0x000ea4000802007f */
[----:B--2---:R-:W-:Y:S05]  /*f620*/  @!P1 BRA `(.L_x_4258) ;  /* 0xfffffffc00f09947 */ /* 0x004fea000383ffff */
[----:B------:R-:W-:Y:S05]  /*f630*/  BRA `(.L_x_4257) ;  /* 0xffffff8c00d47947 */ /* 0x000fea000383ffff */
.L_x_4270:
[----:B------:R-:W-:Y:S01]  /*f640*/  MOV R13, R19 ;  /* 0x00000013000d7202 */ /* 0x000fe20000000f00 */
[----:B------:R-:W-:Y:S01]  /*f650*/  IMAD.MOV.U32 R12, RZ, RZ, RZ ;  /* 0x000000ffff0c7224 */ /* 0x000fe200078e00ff */
[----:B------:R-:W-:Y:S01]  /*f660*/  MOV R15, 0xffffffff ;  /* 0xffffffff000f7802 */ /* 0x000fe20000000f00 */
[----:B------:R-:W-:-:S07]  /*f670*/  IMAD.MOV.U32 R11, RZ, RZ, 0x1f ;  /* 0x0000001fff0b7424 */ /* 0x000fce00078e00ff */
[----:B------:R-:W-:Y:S05]  /*f680*/  WARPSYNC.COLLECTIVE R15, `(.L_x_4348) ;  /* 0x000000000f087348 */ /* 0x000fea0003c00000 */
[----:B------:R0:W1:Y:S02]  /*f690*/  SHFL.IDX P6, R14, R13, R12, R11 ;  /* 0x0000000c0d0e7389 */ /* 0x00006400000c000b */
[----:B01----:R-:W-:Y:S01]  /*f6a0*/  ENDCOLLECTIVE ;  /* 0x000000000000791b */ /* 0x003fe20003800000 */
.L_x_4348:
[----:B------:R-:W-:Y:S05]  /*f6b0*/  BRA `(.L_x_4349) ;  /* 0xffffffcc00007947 */ /* 0x000fea000383ffff */
.L_x_4272:
[----:B------:R-:W-:Y:S01]  /*f6c0*/  BSSY B0, `(.L_x_4350) ;  /* 0x0000006000007945 */ /* 0x000fe20003800000 */
[----:B------:R-:W-:-:S07]  /*f6d0*/  IMAD.MOV.U32 R15, RZ, RZ, -0x1 ;  /* 0xffffffffff0f7424 */ /* 0x000fce00078e00ff */
[----:B------:R-:W-:Y:S05]  /*f6e0*/  WARPSYNC.COLLECTIVE R15, `(.L_x_4351) ;  /* 0x000000000f0c7348 */ /* 0x000fea0003c00000 */
[----:B------:R-:W-:Y:S02]  /*f6f0*/  ELECT P6, UR62, PT ;  /* 0x00000000003e782f */ /* 0x000fe400038c0000 */
[----:B------:R-:W-:Y:S01]  /*f700*/  MOV R14, UR62 ;  /* 0x0000003e000e7c02 */ /* 0x000fe20008000f00 */
[----:B------:R-:W-:Y:S10]  /*f710*/  ENDCOLLECTIVE ;  /* 0x000000000000791b */ /* 0x000ff40003800000 */
.L_x_4351:
[----:B------:R-:W-:Y:S05]  /*f720*/  BSYNC B0 ;  /* 0x0000000000007941 */ /* 0x000fea0003800000 */
.L_x_4350:
[----:B------:R-:W-:Y:S05]  /*f730*/  BRA `(.L_x_4352) ;  /* 0xffffffcc00007947 */ /* 0x000fea000383ffff */
.L_x_4274:
[----:B0-----:R-:W-:-:S04]  /*f740*/  IMAD.U32 R3, RZ, RZ, UR38 ;  /* 0x00000026ff037e24 */ /* 0x001fc8000f8e00ff */
[----:B------:R0:W1:Y:S03]  /*f750*/  SYNCS.PHASECHK.TRANS64.TRYWAIT P0, [R3+URZ+0x22840], R0 ;  /* 0x02284000030075a7 */ /* 0x000066000800017f */
[----:B-1----:R-:W-:Y:S05]  /*f760*/  @!P0 NANOSLEEP.SYNCS 0x989680 ;  /* 0x009896800000895d */ /* 0x002fea0003900000 */
[----:B------:R-:W1:Y:S02]  /*f770*/  @!P0 SYNCS.PHASECHK.TRANS64 P0, [R3+URZ+0x22840], R0 ;  /* 0x02284000030085a7 */ /* 0x000e64000800007f */
[----:B-1----:R-:W-:Y:S05]  /*f780*/  @!P0 BRA `(.L_x_4274) ;  /* 0xfffffffc00ec8947 */ /* 0x002fea000383ffff */
[----:B------:R-:W-:Y:S05]  /*f790*/  BRA `(.L_x_4353) ;  /* 0xffffffcc00607947 */ /* 0x000fea000383ffff */
.L_x_4277:
[----:B------:R-:W-:Y:S01]  /*f7a0*/  IMAD.MOV.U32 R13, RZ, RZ, R5 ;  /* 0x000000ffff0d7224 */ /* 0x000fe200078e0005 */
[----:B------:R-:W-:Y:S01]  /*f7b0*/  MOV R11, 0x181f ;  /* 0x0000181f000b7802 */ /* 0x000fe20000000f00 */
[----:B------:R-:W-:Y:S01]  /*f7c0*/  IMAD.MOV.U32 R12, RZ, RZ, RZ ;  /* 0x000000ffff0c7224 */ /* 0x000fe200078e00ff */
[----:B------:R-:W-:Y:S01]  /*f7d0*/  LEA R7, R10, R7, 0x7 ;  /* 0x000000070a077211 */ /* 0x000fe200078e38ff */
[----:B------:R-:W-:-:S03]  /*f7e0*/  IMAD.MOV.U32 R15, RZ, RZ, -0x1 ;  /* 0xffffffffff0f7424 */ /* 0x000fc600078e00ff */
[----:B------:R-:W-:-:S07]  /*f7f0*/  IADD3 R21, R7, 0x10, RZ ;  /* 0x0000001007157810 */ /* 0x000fce0007ffe0ff */
[----:B------:R-:W-:Y:S05]  /*f800*/  WARPSYNC.COLLECTIVE R15, `(.L_x_4354) ;  /* 0x000000000f087348 */ /* 0x000fea0003c00000 */
[----:B------:R0:W1:Y:S02]  /*f810*/  SHFL.IDX P6, R14, R13, R12, R11 ;  /* 0x0000000c0d0e7389 */ /* 0x00006400000c000b */
[----:B01----:R-:W-:Y:S01]  /*f820*/  ENDCOLLECTIVE ;  /* 0x000000000000791b */ /* 0x003fe20003800000 */
.L_x_4354:
[----:B------:R-:W-:Y:S01]  /*f830*/  MOV R13, R0 ;  /* 0x00000000000d7202 */ /* 0x000fe20000000f00 */
[----:B------:R-:W-:-:S07]  /*f840*/  IMAD.MOV.U32 R2, RZ, RZ, R14 ;  /* 0x000000ffff027224 */ /* 0x000fce00078e000e */
[----:B------:R-:W-:Y:S05]  /*f850*/  WARPSYNC.COLLECTIVE R15, `(.L_x_4355) ;  /* 0x000000000f087348 */ /* 0x000fea0003c00000 */
[----:B------:R0:W1:Y:S02]  /*f860*/  SHFL.IDX P6, R14, R13, R12, R11 ;  /* 0x0000000c0d0e7389 */ /* 0x00006400000c000b */
[----:B01----:R-:W-:Y:S01]  /*f870*/  ENDCOLLECTIVE ;  /* 0x000000000000791b */ /* 0x003fe20003800000 */
.L_x_4355:
        /* <DEDUP_REMOVED lines=12> */
.L_x_4356:
[----:B------:R-:W-:Y:S01]  /*f940*/  @!PT LDS RZ, [RZ] ;  /* 0x00000000fffff984 */ /* 0x000fe20000000800 */
[----:B------:R-:W-:Y:S01]  /*f950*/  @!PT LDS RZ, [RZ] ;  /* 0x00000000fffff984 */ /* 0x000fe20000000800 */
[----:B------:R-:W-:Y:S01]  /*f960*/  @!PT LDS RZ, [RZ] ;  /* 0x00000000fffff984 */ /* 0x000fe20000000800 */
[----:B------:R0:W-:Y:S01]  /*f970*/  @!P1 LDGSTS.E.BYPASS.LTC128B.128 [R9+0x18400], desc[UR44][R2.64], !P0 ;  /* 0x1840000002099fae */ /* 0x0001e2000c101d6c */
[----:B------:R-:W-:Y:S01]  /*f980*/  ISETP.GE.AND P1, PT, R21, R4, PT ;  /* 0x000000041500720c */ /* 0x000fe20003f26270 */
[----:B------:R-:W-:Y:S02]  /*f990*/  IMAD.MOV.U32 R13, RZ, RZ, R0 ;  /* 0x000000ffff0d7224 */ /* 0x000fe400078e0000 */
[----:B0-----:R-:W-:-:S10]  /*f9a0*/  VIADD R9, R7, 0x20 ;  /* 0x0000002007097836 */ /* 0x001fd40000000000 */
[----:B------:R-:W-:Y:S02]  /*f9b0*/  @!P1 LEA R21, R6, UR38, 0x1 ;  /* 0x0000002606159c11 */ /* 0x000fe4000f8e08ff */
[----:B------:R-:W-:-:S07]  /*f9c0*/  MOV R2, R14 ;  /* 0x0000000e00027202 */ /* 0x000fce0000000f00 */
[----:B------:R-:W-:Y:S05]  /*f9d0*/  WARPSYNC.COLLECTIVE R15, `(.L_x_4357) ;  /* 0x000000000f087348 */ /* 0x000fea0003c00000 */
[----:B------:R0:W1:Y:S02]  /*f9e0*/  SHFL.IDX P6, R14, R13, R12, R11 ;  /* 0x0000000c0d0e7389 */ /* 0x00006400000c000b */
[----:B01----:R-:W-:Y:S01]  /*f9f0*/  ENDCOLLECTIVE ;  /* 0x000000000000791b */ /* 0x003fe20003800000 */
.L_x_4357:
[----:B------:R-:W-:Y:S01]  /*fa00*/  IMAD.MOV.U32 R13, RZ, RZ, R5 ;  /* 0x000000ffff0d7224 */ /* 0x000fe200078e0005 */
[----:B------:R-:W-:Y:S02]  /*fa10*/  MOV R12, 0x2 ;  /* 0x00000002000c7802 */ /* 0x000fe40000000f00 */
[----:B------:R-:W-:-:S05]  /*fa20*/  @!P1 LEA R14, P2, R8, R14, 0x1 ;  /* 0x0000000e080e9211 */ /* 0x000fca00078408ff */
[----:B------:R-:W-:Y:S01]  /*fa30*/  @!P1 IMAD.X R3, RZ, RZ, R2, P2 ;  /* 0x000000ffff039224 */ /* 0x000fe200010e0602 */
[----:B------:R-:W-:-:S07]  /*fa40*/  @!P1 MOV R2, R14 ;  /* 0x0000000e00029202 */ /* 0x000fce0000000f00 */
[----:B------:R-:W-:Y:S05]  /*fa50*/  WARPSYNC.COLLECTIVE R15, `(.L_x_4358) ;  /* 0x000000000f087348 */ /* 0x000fea0003c00000 */
[----:B------:R0:W1:Y:S02]  /*fa60*/  SHFL.IDX P6, R14, R13, R12, R11 ;  /* 0x0000000c0d0e7389 */ /* 0x00006400000c000b */
[----:B01----:R-:W-:Y:S01]  /*fa70*/  ENDCOLLECTIVE ;  /* 0x000000000000791b */ /* 0x003fe20003800000 */
.L_x_4358:
        /* <DEDUP_REMOVED lines=12> */
.L_x_4359:
[----:B------:R-:W-:Y:S01]  /*fb40*/  MOV R13, R5 ;  /* 0x00000005000d7202 */ /* 0x000fe20000000f00 */
[----:B------:R-:W-:Y:S01]  /*fb50*/  IMAD.MOV.U32 R12, RZ, RZ, 0x3 ;  /* 0x00000003ff0c7424 */ /* 0x000fe200078e00ff */
[----:B------:R-:W-:-:S04]  /*fb60*/  @!P1 LEA R14, P2, R8, R14, 0x1 ;  /* 0x0000000e080e9211 */ /* 0x000fc800078408ff */
[----:B------:R-:W-:Y:S01]  /*fb70*/  @!P1 IADD3.X R3, RZ, R2, RZ, P2, !PT ;  /* 0x00000002ff039210 */ /* 0x000fe200017fe4ff */
[----:B------:R-:W-:-:S08]  /*fb80*/  @!P1 IMAD.MOV.U32 R2, RZ, RZ, R14 ;  /* 0x000000ffff029224 */ /* 0x000fd000078e000e */
[----:B------:R-:W-:Y:S05]  /*fb90*/  WARPSYNC.COLLECTIVE R15, `(.L_x_4360) ;  /* 0x000000000f087348 */ /* 0x000fea0003c00000 */
[----:B------:R0:W1:Y:S02]  /*fba0*/  SHFL.IDX P6, R14, R13, R12, R11 ;  /* 0x0000000c0d0e7389 */ /* 0x00006400000c000b */
[----:B01----:R-:W-:Y:S01]  /*fbb0*/  ENDCOLLECTIVE ;  /* 0x000000000000791b */ /* 0x003fe20003800000 */
.L_x_4360:
[----:B------:R-:W-:Y:S01]  /*fbc0*/  @!PT LDS RZ, [RZ] ;  /* 0x00000000fffff984 */ /* 0x000fe20000000800 */
[----:B------:R-:W-:Y:S01]  /*fbd0*/  @!PT LDS RZ, [RZ] ;  /* 0x00000000fffff984 */ /* 0x000fe20000000800 */
[----:B------:R-:W-:Y:S01]  /*fbe0*/  @!PT LDS RZ, [RZ] ;  /* 0x00000000fffff984 */ /* 0x000fe20000000800 */
[----:B------:R0:W-:Y:S01]  /*fbf0*/  @!P1 LDGSTS.E.BYPASS.LTC128B.128 [R9+0x19400], desc[UR44][R2.64], !P0 ;  /* 0x1940000002099fae */ /* 0x0001e2000c101d6c */
[----:B------:R-:W-:Y:S02]  /*fc00*/  ISETP.GE.AND P1, PT, R21, R4, PT ;  /* 0x000000041500720c */ /* 0x000fe40003f26270 */
[----:B------:R-:W-:Y:S02]  /*fc10*/  MOV R13, R0 ;  /* 0x00000000000d7202 */ /* 0x000fe40000000f00 */
[----:B0-----:R-:W-:-:S09]  /*fc20*/  IADD3 R9, R7, 0x40, RZ ;  /* 0x0000004007097810 */ /* 0x001fd20007ffe0ff */
[----:B------:R-:W-:Y:S01]  /*fc30*/  @!P1 LEA R21, R6, UR38, 0x1 ;  /* 0x0000002606159c11 */ /* 0x000fe2000f8e08ff */
[----:B------:R-:W-:-:S07]  /*fc40*/  IMAD.MOV.U32 R2, RZ, RZ, R14 ;  /* 0x000000ffff027224 */ /* 0x000fce00078e000e */
[----:B------:R-:W-:Y:S05]  /*fc50*/  WARPSYNC.COLLECTIVE R15, `(.L_x_4361) ;  /* 0x000000000f087348 */ /* 0x000fea0003c00000 */
[----:B------:R0:W1:Y:S02]  /*fc60*/  SHFL.IDX P6, R14, R13, R12, R11 ;  /* 0x0000000c0d0e7389 */ /* 0x00006400000c000b */
[----:B01----:R-:W-:Y:S01]  /*fc70*/  ENDCOLLECTIVE ;  /* 0x000000000000791b */ /* 0x003fe20003800000 */
.L_x_4361:
        /* <DEDUP_REMOVED lines=8> */
.L_x_4362:
        /* <DEDUP_REMOVED lines=12> */
.L_x_4363:
        /* <DEDUP_REMOVED lines=8> */
.L_x_4364:
        /* <DEDUP_REMOVED lines=11> */
.L_x_4365:
        /* <DEDUP_REMOVED lines=8> */
.L_x_4366:
[----:B------:R-:W-:Y:S01]  /*ff70*/  @!PT LDS RZ, [RZ] ;  /* 0x00000000fffff984 */ /* 0x000fe20000000800 */
[----:B------:R-:W-:Y:S01]  /*ff80*/  @!PT LDS RZ, [RZ] ;  /* 0x00000000fffff984 */ /* 0x000fe20000000800 */
[----:B------:R-:W-:Y:S01]  /*ff90*/  @!PT LDS RZ, [RZ] ;  /* 0x00000000fffff984 */ /* 0x000fe20000000800 */
[----:B------:R0:W-:Y:S01]  /*ffa0*/  @!P1 LDGSTS.E.BYPASS.LTC128B.128 [R21+0x1ac00], desc[UR44][R2.64], !P0 ;  /* 0x1ac0000002159fae */ /* 0x0001e2000c101d6c */
[----:B------:R-:W-:Y:S01]  /*ffb0*/  IMAD.MOV.U32 R13, RZ, RZ, R0 ;  /* 0x000000ffff0d7224 */ /* 0x000fe200078e0000 */
[----:B0-----:R-:W-:-:S04]  /*ffc0*/  IADD3 R3, R7, 0x60, RZ ;  /* 0x0000006007037810 */ /* 0x001fc80007ffe0ff */
[----:B------:R-:W-:Y:S01]  /*ffd0*/  ISETP.GE.AND P1, PT, R3, R4, PT ;  /* 0x000000040300720c */ /* 0x000fe20003f26270 */
[----:B------:R-:W-:-:S12]  /*ffe0*/  IMAD.MOV.U32 R2, RZ, RZ, R14 ;  /* 0x000000ffff027224 */ /* 0x000fd800078e000e */
[----:B------:R-:W-:Y:S05]  /*fff0*/  WARPSYNC.COLLECTIVE R15, `(.L_x_4367) ;  /* 0x000000000f087348 */ /* 0x000fea0003c00000 */
[----:B------:R0:W1:Y:S02]  /*10000*/  SHFL.IDX P6, R14, R13, R12, R11 ;  /* 0x0000000c0d0e7389 */ /* 0x00006400000c000b */
[----:B01----:R-:W-:Y:S01]  /*10010*/  ENDCOLLECTIVE ;  /* 0x000000000000791b */ /* 0x003fe20003800000 */
.L_x_4367:
[----:B------:R-:W-:Y:S02]  /*10020*/  @!P1 LEA R9, R6, UR38, 0x1 ;  /* 0x0000002606099c11 */ /* 0x000fe4000f8e08ff */
        /* <DEDUP_REMOVED lines=8> */
.L_x_4368:
[----:B------:R-:W-:Y:S01]  /*100b0*/  @!PT LDS RZ, [RZ] ;  /* 0x00000000fffff984 */ /* 0x000fe20000000800 */
[----:B------:R-:W-:Y:S01]  /*100c0*/  @!PT LDS RZ, [RZ] ;  /* 0x00000000fffff984 */ /* 0x000fe20000000800 */
[----:B------:R-:W-:Y:S01]  /*100d0*/  @!PT LDS RZ, [RZ] ;  /* 0x00000000fffff984 */ /* 0x000fe20000000800 */
[----:B------:R0:W-:Y:S01]  /*100e0*/  @!P1 LDGSTS.E.BYPASS.LTC128B.128 [R9+0x1b400], desc[UR44][R2.64], !P0 ;  /* 0x1b40000002099fae */ /* 0x0001e2000c101d6c */
[----:B------:R-:W-:Y:S01]  /*100f0*/  MOV R13, R0 ;  /* 0x00000000000d7202 */ /* 0x000fe20000000f00 */
[----:B------:R-:W-:-:S07]  /*10100*/  IMAD.MOV.U32 R5, RZ, RZ, R14 ;  /* 0x000000ffff057224 */ /* 0x000fce00078e000e */
[----:B0-----:R-:W-:Y:S05]  /*10110*/  WARPSYNC.COLLECTIVE R15, `(.L_x_4369) ;  /* 0x000000000f087348 */ /* 0x001fea0003c00000 */
[----:B------:R1:W2:Y:S02]  /*10120*/  SHFL.IDX P6, R14, R13, R12, R11 ;  /* 0x0000000c0d0e7389 */ /* 0x0002a400000c000b */
[----:B012---:R-:W-:Y:S01]  /*10130*/  ENDCOLLECTIVE ;  /* 0x000000000000791b */ /* 0x007fe20003800000 */
.L_x_4369:
[----:B------:R-:W-:Y:S05]  /*10140*/  BRA `(.L_x_4370) ;  /* 0xffffffcc00907947 */ /* 0x000fea000383ffff */
.L_x_4278:
[----:B0-----:R-:W-:-:S04]  /*10150*/  IMAD.U32 R3, RZ, RZ, UR38 ;  /* 0x00000026ff037e24 */ /* 0x001fc8000f8e00ff */
[----:B------:R0:W1:Y:S03]  /*10160*/  SYNCS.PHASECHK.TRANS64.TRYWAIT P0, [R3+URZ+0x22820], R4 ;  /* 0x02282004030075a7 */ /* 0x000066000800017f */
[----:B-1----:R-:W-:Y:S05]  /*10170*/  @!P0 NANOSLEEP.SYNCS 0x989680 ;  /* 0x009896800000895d */ /* 0x002fea0003900000 */
[----:B------:R-:W1:Y:S02]  /*10180*/  @!P0 SYNCS.PHASECHK.TRANS64 P0, [R3+URZ+0x22820], R4 ;  /* 0x02282004030085a7 */ /* 0x000e64000800007f */
[----:B-1----:R-:W-:Y:S05]  /*10190*/  @!P0 BRA `(.L_x_4278) ;  /* 0xfffffffc00ec8947 */ /* 0x002fea000383ffff */
[----:B------:R-:W-:Y:S05]  /*101a0*/  BRA `(.L_x_4371) ;  /* 0xffffffcc00c07947 */ /* 0x000fea000383ffff */
.L_x_4281:
[----:B0-----:R-:W-:-:S04]  /*101b0*/  IMAD.U32 R3, RZ, RZ, UR38 ;  /* 0x00000026ff037e24 */ /* 0x001fc8000f8e00ff */
[----:B------:R0:W1:Y:S03]  /*101c0*/  SYNCS.PHASECHK.TRANS64.TRYWAIT P0, [R3+URZ+0x22860], R4 ;  /* 0x02286004030075a7 */ /* 0x000066000800017f */
[----:B-1----:R-:W-:Y:S05]  /*101d0*/  @!P0 NANOSLEEP.SYNCS 0x989680 ;  /* 0x009896800000895d */ /* 0x002fea0003900000 */
[----:B------:R-:W1:Y:S02]  /*101e0*/  @!P0 SYNCS.PHASECHK.TRANS64 P0, [R3+URZ+0x22860], R4 ;  /* 0x02286004030085a7 */ /* 0x000e64000800007f */
[----:B-1----:R-:W-:Y:S05]  /*101f0*/  @!P0 BRA `(.L_x_4281) ;  /* 0xfffffffc00ec8947 */ /* 0x002fea000383ffff */
[----:B------:R-:W-:Y:S05]  /*10200*/  BRA `(.L_x_4372) ;  /* 0xffffffcc00cc7947 */ /* 0x000fea000383ffff */
.L_x_4293:
[----:B-1----:R-:W-:-:S04]  /*10210*/  MOV R3, UR38 ;  /* 0x0000002600037c02 */ /* 0x002fc80008000f00 */
[----:B------:R1:W2:Y:S03]  /*10220*/  SYNCS.PHASECHK.TRANS64.TRYWAIT P0, [R3+URZ+0x22848], R2 ;  /* 0x02284802030075a7 */ /* 0x0002a6000800017f */
[----:B--2---:R-:W-:Y:S05]  /*10230*/  @!P0 NANOSLEEP.SYNCS 0x989680 ;  /* 0x009896800000895d */ /* 0x004fea0003900000 */
[----:B------:R-:W2:Y:S02]  /*10240*/  @!P0 SYNCS.PHASECHK.TRANS64 P0, [R3+URZ+0x22848], R2 ;  /* 0x02284802030085a7 */ /* 0x000ea4000800007f */
[----:B--2---:R-:W-:Y:S05]  /*10250*/  @!P0 BRA `(.L_x_4293) ;  /* 0xfffffffc00ec8947 */ /* 0x004fea000383ffff */
[----:B------:R-:W-:Y:S05]  /*10260*/  BRA `(.L_x_4373) ;  /* 0xffffffd400c87947 */ /* 0x000fea000383ffff */
.L_x_4298:
[----:B012---:R-:W-:-:S04]  /*10270*/  IMAD.U32 R3, RZ, RZ, UR38 ;  /* 0x00000026ff037e24 */ /* 0x007fc8000f8e00ff */
[----:B------:R0:W1:Y:S03]  /*10280*/  SYNCS.PHASECHK.TRANS64.TRYWAIT P0, [R3+URZ+0x22868], R2 ;  /* 0x02286802030075a7 */ /* 0x000066000800017f */
[----:B-1----:R-:W-:Y:S05]  /*10290*/  @!P0 NANOSLEEP.SYNCS 0x989680 ;  /* 0x009896800000895d */ /* 0x002fea0003900000 */
[----:B------:R-:W1:Y:S02]  /*102a0*/  @!P0 SYNCS.PHASECHK.TRANS64 P0, [R3+URZ+0x22868], R2 ;  /* 0x02286802030085a7 */ /* 0x000e64000800007f */
[----:B-1----:R-:W-:Y:S05]  /*102b0*/  @!P0 BRA `(.L_x_4298) ;  /* 0xfffffffc00ec8947 */ /* 0x002fea000383ffff */
[----:B------:R-:W-:Y:S05]  /*102c0*/  BRA `(.L_x_4374) ;  /* 0xffffffd800287947 */ /* 0x000fea000383ffff */
.L_x_4309:
[----:B-1----:R-:W-:-:S04]  /*102d0*/  IMAD.U32 R3, RZ, RZ, UR38 ;  /* 0x00000026ff037e24 */ /* 0x002fc8000f8e00ff */
[----:B------:R1:W2:Y:S03]  /*102e0*/  SYNCS.PHASECHK.TRANS64.TRYWAIT P0, [R3+URZ+0x22840], R2 ;  /* 0x02284002030075a7 */ /* 0x0002a6000800017f */
[----:B--2---:R-:W-:Y:S05]  /*102f0*/  @!P0 NANOSLEEP.SYNCS 0x989680 ;  /* 0x009896800000895d */ /* 0x004fea0003900000 */
[----:B------:R-:W2:Y:S02]  /*10300*/  @!P0 SYNCS.PHASECHK.TRANS64 P0, [R3+URZ+0x22840], R2 ;  /* 0x02284002030085a7 */ /* 0x000ea4000800007f */
[----:B--2---:R-:W-:Y:S05]  /*10310*/  @!P0 BRA `(.L_x_4309) ;  /* 0xfffffffc00ec8947 */ /* 0x004fea000383ffff */
[----:B------:R-:W-:Y:S05]  /*10320*/  BRA `(.L_x_4375) ;  /* 0xffffffdc00a87947 */ /* 0x000fea000383ffff */
.L_x_4314:
[----:B01----:R-:W-:-:S04]  /*10330*/  MOV R3, UR38 ;  /* 0x0000002600037c02 */ /* 0x003fc80008000f00 */
[----:B------:R0:W1:Y:S03]  /*10340*/  SYNCS.PHASECHK.TRANS64.TRYWAIT P0, [R3+URZ+0x22860], R2 ;  /* 0x02286002030075a7 */ /* 0x000066000800017f */
[----:B-1----:R-:W-:Y:S05]  /*10350*/  @!P0 NANOSLEEP.SYNCS 0x989680 ;  /* 0x009896800000895d */ /* 0x002fea0003900000 */
[----:B------:R-:W1:Y:S02]  /*10360*/  @!P0 SYNCS.PHASECHK.TRANS64 P0, [R3+URZ+0x22860], R2 ;  /* 0x02286002030085a7 */ /* 0x000e64000800007f */
[----:B-1----:R-:W-:Y:S05]  /*10370*/  @!P0 BRA `(.L_x_4314) ;  /* 0xfffffffc00ec8947 */ /* 0x002fea000383ffff */
[----:B------:R-:W-:Y:S05]  /*10380*/  BRA `(.L_x_4376) ;  /* 0xffffffe0000c7947 */ /* 0x000fea000383ffff */
.L_x_4326:
[----:B-1----:R-:W-:-:S04]  /*10390*/  IMAD.U32 R3, RZ, RZ, UR38 ;  /* 0x00000026ff037e24 */ /* 0x002fc8000f8e00ff */
[----:B------:R1:W2:Y:S03]  /*103a0*/  SYNCS.PHASECHK.TRANS64.TRYWAIT P0, [R3+URZ+0x22848], R2 ;  /* 0x02284802030075a7 */ /* 0x0002a6000800017f */
[----:B--2---:R-:W-:Y:S05]  /*103b0*/  @!P0 NANOSLEEP.SYNCS 0x989680 ;  /* 0x009896800000895d */ /* 0x004fea0003900000 */
[----:B------:R-:W2:Y:S02]  /*103c0*/  @!P0 SYNCS.PHASECHK.TRANS64 P0, [R3+URZ+0x22848], R2 ;  /* 0x02284802030085a7 */ /* 0x000ea4000800007f */
[----:B--2---:R-:W-:Y:S05]  /*103d0*/  @!P0 BRA `(.L_x_4326) ;  /* 0xfffffffc00ec8947 */ /* 0x004fea000383ffff */
[----:B------:R-:W-:Y:S05]  /*103e0*/  BRA `(.L_x_4377) ;  /* 0xffffffe400987947 */ /* 0x000fea000383ffff */
.L_x_4331:
[----:B-1----:R-:W-:-:S04]  /*103f0*/  IMAD.U32 R3, RZ, RZ, UR38 ;  /* 0x00000026ff037e24 */ /* 0x002fc8000f8e00ff */
[----:B------:R1:W2:Y:S03]  /*10400*/  SYNCS.PHASECHK.TRANS64.TRYWAIT P0, [R3+URZ+0x22868], R2 ;  /* 0x02286802030075a7 */ /* 0x0002a6000800017f */
[----:B--2---:R-:W-:Y:S05]  /*10410*/  @!P0 NANOSLEEP.SYNCS 0x989680 ;  /* 0x009896800000895d */ /* 0x004fea0003900000 */
[----:B------:R-:W2:Y:S02]  /*10420*/  @!P0 SYNCS.PHASECHK.TRANS64 P0, [R3+URZ+0x22868], R2 ;  /* 0x02286802030085a7 */ /* 0x000ea4000800007f */
[----:B--2---:R-:W-:Y:S05]  /*10430*/  @!P0 BRA `(.L_x_4331) ;  /* 0xfffffffc00ec8947 */ /* 0x004fea000383ffff */
[----:B------:R-:W-:Y:S05]  /*10440*/  BRA `(.L_x_4378) ;  /* 0xffffffe400fc7947 */ /* 0x000fea000383ffff */
.L_x_4338:
[----:B--2---:R2:W3:Y:S02]  /*10450*/  SYNCS.PHASECHK.TRANS64.TRYWAIT P0, [R2+URZ+0x22820], R9 ;  /* 0x02282009020075a7 */ /* 0x0044e4000800017f */
[----:B---3--:R-:W-:Y:S05]  /*10460*/  @!P0 NANOSLEEP.SYNCS 0x989680 ;  /* 0x009896800000895d */ /* 0x008fea0003900000 */
[----:B------:R-:W3:Y:S02]  /*10470*/  @!P0 SYNCS.PHASECHK.TRANS64 P0, [R2+URZ+0x22820], R9 ;  /* 0x02282009020085a7 */ /* 0x000ee4000800007f */
[----:B---3--:R-:W-:Y:S05]  /*10480*/  @!P0 BRA `(.L_x_4338) ;  /* 0xfffffffc00f08947 */ /* 0x008fea000383ffff */
[----:B------:R-:W-:Y:S05]  /*10490*/  BRA `(.L_x_4379) ;  /* 0xffffffec001c7947 */ /* 0x000fea000383ffff */
.L_x_4339:
[----:B------:R-:W3:Y:S01]  /*104a0*/  S2R R3, SR_TID.X ;  /* 0x0000000000037919 */ /* 0x000ee20000002100 */
[----:B------:R-:W-:Y:S01]  /*104b0*/  BSSY B0, `(.L_x_4380) ;  /* 0x000000a000007945 */ /* 0x000fe20003800000 */
[----:B------:R-:W-:Y:S01]  /*104c0*/  IMAD.MOV.U32 R12, RZ, RZ, RZ ;  /* 0x000000ffff0c7224 */ /* 0x000fe200078e00ff */
[----:B------:R-:W-:Y:S01]  /*104d0*/  MOV R15, 0xffffffff ;  /* 0xffffffff000f7802 */ /* 0x000fe20000000f00 */
[----:B------:R-:W-:Y:S01]  /*104e0*/  IMAD.MOV.U32 R11, RZ, RZ, 0x1f ;  /* 0x0000001fff0b7424 */ /* 0x000fe200078e00ff */
[----:B---3--:R-:W-:-:S04]  /*104f0*/  SHF.R.U32.HI R3, RZ, 0x5, R3 ;  /* 0x00000005ff037819 */ /* 0x008fc80000011603 */
[----:B------:R-:W-:-:S04]  /*10500*/  LOP3.LUT R3, R3, 0x3, RZ, 0xc0, !PT ;  /* 0x0000000303037812 */ /* 0x000fc800078ec0ff */
[----:B------:R-:W-:-:S07]  /*10510*/  MOV R13, R3 ;  /* 0x00000003000d7202 */ /* 0x000fce0000000f00 */
[----:B012---:R-:W-:Y:S05]  /*10520*/  WARPSYNC.COLLECTIVE R15, `(.L_x_4381) ;  /* 0x000000000f087348 */ /* 0x007fea0003c00000 */
[----:B------:R3:W4:Y:S02]  /*10530*/  SHFL.IDX P6, R14, R13, R12, R11 ;  /* 0x0000000c0d0e7389 */ /* 0x00072400000c000b */
[----:B01234-:R-:W-:Y:S01]  /*10540*/  ENDCOLLECTIVE ;  /* 0x000000000000791b */ /* 0x01ffe20003800000 */
.L_x_4381:
[----:B------:R-:W-:Y:S05]  /*10550*/  BSYNC B0 ;  /* 0x0000000000007941 */ /* 0x000fea0003800000 */
.L_x_4380:
[----:B------:R-:W-:Y:S05]  /*10560*/  BRA `(.L_x_4382) ;  /* 0xffffffec00007947 */ /* 0x000fea000383ffff */
.L_x_4340:
[----:B------:R-:W-:Y:S01]  /*10570*/  BSSY B0, `(.L_x_4383) ;  /* 0x0000006000007945 */ /* 0x000fe20003800000 */
[----:B------:R-:W-:-:S07]  /*10580*/  IMAD.MOV.U32 R15, RZ, RZ, -0x1 ;  /* 0xffffffffff0f7424 */ /* 0x000fce00078e00ff */
[----:B0123--:R-:W-:Y:S05]  /*10590*/  WARPSYNC.COLLECTIVE R15, `(.L_x_4384) ;  /* 0x000000000f0c7348 */ /* 0x00ffea0003c00000 */
[----:B------:R-:W-:Y:S02]  /*105a0*/  ELECT P6, UR62, PT ;  /* 0x00000000003e782f */ /* 0x000fe400038c0000 */
[----:B------:R-:W-:Y:S01]  /*105b0*/  MOV R14, UR62 ;  /* 0x0000003e000e7c02 */ /* 0x000fe20008000f00 */
[----:B0123--:R-:W-:Y:S10]  /*105c0*/  ENDCOLLECTIVE ;  /* 0x000000000000791b */ /* 0x00fff40003800000 */
.L_x_4384:
[----:B------:R-:W-:Y:S05]  /*105d0*/  BSYNC B0 ;  /* 0x0000000000007941 */ /* 0x000fea0003800000 */
.L_x_4383:
[----:B------:R-:W-:Y:S05]  /*105e0*/  BRA `(.L_x_4385) ;  /* 0xffffffe800f47947 */ /* 0x000fea000383ffff */
.L_x_4342:
[----:B-1----:R1:W3:Y:S02]  /*105f0*/  SYNCS.PHASECHK.TRANS64.TRYWAIT P0, [R7+URZ], R4 ;  /* 0x00000004070075a7 */ /* 0x0022e4000800017f */
[----:B---3--:R-:W-:Y:S05]  /*10600*/  @!P0 NANOSLEEP.SYNCS 0x989680 ;  /* 0x009896800000895d */ /* 0x008fea0003900000 */
[----:B------:R-:W3:Y:S02]  /*10610*/  @!P0 SYNCS.PHASECHK.TRANS64 P0, [R7+URZ], R4 ;  /* 0x00000004070085a7 */ /* 0x000ee4000800007f */
[----:B---3--:R-:W-:Y:S05]  /*10620*/  @!P0 BRA `(.L_x_4342) ;  /* 0xfffffffc00f08947 */ /* 0x008fea000383ffff */
[----:B------:R-:W-:Y:S05]  /*10630*/  BRA `(.L_x_4386) ;  /* 0xffffffec00287947 */ /* 0x000fea000383ffff */
.L_x_4343:
[----:B---3--:R3:W4:Y:S02]  /*10640*/  SYNCS.PHASECHK.TRANS64.TRYWAIT P0, [R5+URZ], R0 ;  /* 0x00000000050075a7 */ /* 0x008724000800017f */
[----:B----4-:R-:W-:Y:S05]  /*10650*/  @!P0 NANOSLEEP.SYNCS 0x989680 ;  /* 0x009896800000895d */ /* 0x010fea0003900000 */
[----:B------:R-:W4:Y:S02]  /*10660*/  @!P0 SYNCS.PHASECHK.TRANS64 P0, [R5+URZ], R0 ;  /* 0x00000000050085a7 */ /* 0x000f24000800007f */
[----:B----4-:R-:W-:Y:S05]  /*10670*/  @!P0 BRA `(.L_x_4343) ;  /* 0xfffffffc00f08947 */ /* 0x010fea000383ffff */
[----:B------:R-:W-:Y:S05]  /*10680*/  BRA `(.L_x_4387) ;  /* 0xffffffec001c7947 */ /* 0x000fea000383ffff */
.L_x_4345:
[----:B--2---:R2:W3:Y:S02]  /*10690*/  SYNCS.PHASECHK.TRANS64.TRYWAIT P0, [R5+URZ], R4 ;  /* 0x00000004050075a7 */ /* 0x0044e4000800017f */
[----:B---3--:R-:W-:Y:S05]  /*106a0*/  @!P0 NANOSLEEP.SYNCS 0x989680 ;  /* 0x009896800000895d */ /* 0x008fea0003900000 */
[----:B------:R-:W3:Y:S02]  /*106b0*/  @!P0 SYNCS.PHASECHK.TRANS64 P0, [R5+URZ], R4 ;  /* 0x00000004050085a7 */ /* 0x000ee4000800007f */
[----:B---3--:R-:W-:Y:S05]  /*106c0*/  @!P0 BRA `(.L_x_4345) ;  /* 0xfffffffc00f08947 */ /* 0x008fea000383ffff */
[----:B------:R-:W-:Y:S05]  /*106d0*/  BRA `(.L_x_4388) ;  /* 0xffffffec00207947 */ /* 0x000fea000383ffff */
.L_x_4389:
        /* <DEDUP_REMOVED lines=10> */
.L_x_6143:


//--------------------- .text._ZN7cutlass13device_kernelIN5flash11enable_sm90INS1_16FlashAttnFwdSm90INS1_25CollectiveMainloopFwdSm90ILi2EN4cute5tupleIJNS5_1CILi1EEES8_S8_EEENS6_IJNS7_ILi128EEENS7_ILi96EEENS7_ILi64EEEEEELi256ENS_6half_tEfNS_4arch4Sm90ELb1ELb0ELb1ELb0ELb0ELb0ELb1ELb1ELb0ELb1ELb1ELb0EEENS1_21CollectiveEpilogueFwdINS6_IJSA_NS7_ILi256EEESB_EEES9_SE_SG_Li256ELb0ELb1ELb1ELb0EEENS1_19SingleTileSchedulerILb0ELb1ELb1ELi128EEEEEEEEEvNT_6ParamsE --------------------------
	.section	.text._ZN7cutlass13device_kernelIN5flash11enable_sm90INS1_16FlashAttnFwdSm90INS1_25CollectiveMainloopFwdSm90ILi2EN4cute5tupleIJNS5_1CILi1EEES8_S8_EEENS6_IJNS7_ILi128EEENS7_ILi96EEENS7_ILi64EEEEEELi256ENS_6half_tEfNS_4arch4Sm90ELb1ELb0ELb1ELb0ELb0ELb0ELb1ELb1ELb0ELb1ELb1ELb0EEENS1_21CollectiveEpilogueFwdINS6_IJSA_NS7_ILi256EEESB_EEES9_SE_SG_Li256ELb0ELb1ELb1ELb0EEENS1_19SingleTileSchedulerILb0ELb1ELb1ELi128EEEEEEEEEvNT_6ParamsE,"ax",@progbits
	.align	128
.text._ZN7cutlass13device_kernelIN5flash11enable_sm90INS1_16FlashAttnFwdSm90INS1_25CollectiveMainloopFwdSm90ILi2EN4cute5tupleIJNS5_1CILi1EEES8_S8_EEENS6_IJNS7_ILi128EEENS7_ILi96EEENS7_ILi64EEEEEELi256ENS_6half_tEfNS_4arch4Sm90ELb1ELb0ELb1ELb0ELb0ELb0ELb1ELb1ELb0ELb1ELb1ELb0EEENS1_21CollectiveEpilogueFwdINS6_IJSA_NS7_ILi256EEESB_EEES9_SE_SG_Li256ELb0ELb1ELb1ELb0EEENS1_19SingleTileSchedulerILb0ELb1ELb1ELi128EEEEEEEEEvNT_6ParamsE:
        .type           _ZN7cutlass13device_kernelIN5flash11enable_sm90INS1_16FlashAttnFwdSm90INS1_25CollectiveMainloopFwdSm90ILi2EN4cute5tupleIJNS5_1CILi1EEES8_S8_EEENS6_IJNS7_ILi128EEENS7_ILi96EEENS7_ILi64EEEEEELi256ENS_6half_tEfNS_4arch4Sm90ELb1ELb0ELb1ELb0ELb0ELb0ELb1ELb1ELb0ELb1ELb1ELb0EEENS1_21CollectiveEpilogueFwdINS6_IJSA_NS7_ILi256EEESB_EEES9_SE_SG_Li256ELb0ELb1ELb1ELb0EEENS1_19SingleTileSchedulerILb0ELb1ELb1ELi128EEEEEEEEEvNT_6ParamsE,@function
        .size           _ZN7cutlass13device_kernelIN5flash11enable_sm90INS1_16FlashAttnFwdSm90INS1_25CollectiveMainloopFwdSm90ILi2EN4cute5tupleIJNS5_1CILi1EEES8_S8_EEENS6_IJNS7_ILi128EEENS7_ILi96EEENS7_ILi64EEEEEELi256ENS_6half_tEfNS_4arch4Sm90ELb1ELb0ELb1ELb0ELb0ELb0ELb1ELb1ELb0ELb1ELb1ELb0EEENS1_21CollectiveEpilogueFwdINS6_IJSA_NS7_ILi256EEESB_EEES9_SE_SG_Li256ELb0ELb1ELb1ELb0EEENS1_19SingleTileSchedulerILb0ELb1ELb1ELi128EEEEEEEEEvNT_6ParamsE,(.L_x_6144 - _ZN7cutlass13device_kernelIN5flash11enable_sm90INS1_16FlashAttnFwdSm90INS1_25CollectiveMainloopFwdSm90ILi2EN4cute5tupleIJNS5_1CILi1EEES8_S8_EEENS6_IJNS7_ILi128EEENS7_ILi96EEENS7_ILi64EEEEEELi256ENS_6half_tEfNS_4arch4Sm90ELb1ELb0ELb1ELb0ELb0ELb0ELb1ELb1ELb0ELb1ELb1ELb0EEENS1_21CollectiveEpilogueFwdINS6_IJSA_NS7_ILi256EEESB_EEES9_SE_SG_Li256ELb0ELb1ELb1ELb0EEENS1_19SingleTileSchedulerILb0ELb1ELb1ELi128EEEEEEEEEvNT_6ParamsE)
        .other          _ZN7cutlass13device_kernelIN5flash11enable_sm90INS1_16FlashAttnFwdSm90INS1_25CollectiveMainloopFwdSm90ILi2EN4cute5tupleIJNS5_1CILi1EEES8_S8_EEENS6_IJNS7_ILi128EEENS7_ILi96EEENS7_ILi64EEEEEELi256ENS_6half_tEfNS_4arch4Sm90ELb1ELb0ELb1ELb0ELb0ELb0ELb1ELb1ELb0ELb1ELb1ELb0EEENS1_21CollectiveEpilogueFwdINS6_IJSA_NS7_ILi256EEESB_EEES9_SE_SG_Li256ELb0ELb1ELb1ELb0EEENS1_19SingleTileSchedulerILb0ELb1ELb1ELi128EEEEEEEEEvNT_6ParamsE,@"STO_CUDA_ENTRY STV_DEFAULT"
_ZN7cutlass13device_kernelIN5flash11enable_sm90INS1_16FlashAttnFwdSm90INS1_25CollectiveMainloopFwdSm90ILi2EN4cute5tupleIJNS5_1CILi1EEES8_S8_EEENS6_IJNS7_ILi128EEENS7_ILi96EEENS7_ILi64EEEEEELi256ENS_6half_tEfNS_4arch4Sm90ELb1ELb0ELb1ELb0ELb0ELb0ELb1ELb1ELb0ELb1ELb1ELb0EEENS1_21CollectiveEpilogueFwdINS6_IJSA_NS7_ILi256EEESB_EEES9_SE_SG_Li256ELb0ELb1ELb1ELb0EEENS1_19SingleTileSchedulerILb0ELb1ELb1ELi128EEEEEEEEEvNT_6ParamsE:
        /* <DEDUP_REMOVED lines=17> */
.L_x_4391:
[----:B------:R-:W-:Y:S05]  /*0110*/  BSYNC B0 ;  /* 0x0000000000007941 */ /* 0x000fea0003800000 */
.L_x_4390:
        /* <DEDUP_REMOVED lines=42> */
.L_x_4392:
        /* <DEDUP_REMOVED lines=22> */
.L_x_4393:
        /* <DEDUP_REMOVED lines=18> */
.L_x_4394:
        /* <DEDUP_REMOVED lines=22> */
.L_x_4395:
        /* <DEDUP_REMOVED lines=22> */
.L_x_4396:
[----:B--2---:R-:W-:Y:S01]  /*0900*/  ISETP.NE.AND P0, PT, R2, RZ, PT ;  /* 0x000000ff0200720c */ /* 0x004fe20003f05270 */
[----:B------:R-:W-:Y:S01]  /*0910*/  IMAD.MOV.U32 R2, RZ, RZ, 0x1 ;  /* 0x00000001ff027424 */ /* 0x000fe200078e00ff */
[----:B------:R-:W-:Y:S01]  /*0920*/  NOP ;  /* 0x0000000000007918 */ /* 0x000fe20000000000 */
[----:B------:R-:W-:Y:S03]  /*0930*/  BSSY B6, `(.L_x_4397) ;  /* 0x000114f000067945 */ /* 0x000fe60003800000 */
[----:B------:R-:W-:-:S05]  /*0940*/  SEL R2, R2, 0x2, !P0 ;  /* 0x0000000202027807 */ /* 0x000fca0004000000 */
[----:B------:R2:W-:Y:S01]  /*0950*/  STL [R1+0x3c], R2 ;  /* 0x00003c0201007387 */ /* 0x0005e20000100800 */
[----:B01-34-:R-:W-:Y:S06]  /*0960*/  BAR.SYNC.DEFER_BLOCKING 0x0 ;  /* 0x0000000000007b1d */ /* 0x01bfec0000010000 */
[----:B------:R-:W-:Y:S05]  /*0970*/  @!P0 BRA `(.L_x_4398) ;  /* 0x000000c8003c8947 */ /* 0x000fea0003800000 */
.L_x_4399:
[----:B------:R-:W-:-:S08]  /*0980*/  NOP ;  /* 0x0000000000007918 */ /* 0x000fd00000000000 */
[----:B------:R-:W0:Y:S02]  /*0990*/  USETMAXREG.TRY_ALLOC.CTAPOOL UP0, 0xf0 ;  /* 0x000000f0000079c8 */ /* 0x000e240008000600 */
[----:B0-----:R-:W-:-:S13]  /*09a0*/  PLOP3.LUT P0, PT, PT, PT, UP0, 0x80, 0x0 ;  /* 0x000000000000781c */ /* 0x001fda0003f0f008 */
[----:B------:R-:W-:Y:S05]  /*09b0*/  @!P0 BRA `(.L_x_4399) ;  /* 0xfffffffc00f08947 */ /* 0x000fea000383ffff */
[----:B------:R-:W0:Y:S01]  /*09c0*/  S2R R0, SR_TID.X ;  /* 0x0000000000007919 */ /* 0x000e220000002100 */
[----:B------:R-:W1:Y:S01]  /*09d0*/  S2UR UR6, SR_CTAID.Y ;  /* 0x00000000000679c3 */ /* 0x000e620000002600 */
[----:B------:R-:W-:Y:S02]  /*09e0*/  ULDC UR7, c[0x0][0xd50] ;  /* 0x0003540000077ab9 */ /* 0x000fe40000000800 */
[----:B------:R-:W-:-:S05]  /*09f0*/  UISETP.NE.AND UP0, UPT, UR7, 0x1, UPT ;  /* 0x000000010700788c */ /* 0x000fca000bf05270 */
[----:B------:R-:W3:Y:S06]  /*0a00*/  S2UR UR8, SR_CTAID.Z ;  /* 0x00000000000879c3 */ /* 0x000eec0000002700 */
[----:B------:R-:W-:Y:S01]  /*0a10*/  @UP0 ULDC UR4, c[0x0][0xd54] ;  /* 0x0003550000040ab9 */ /* 0x000fe20000000800 */
[----:B------:R-:W-:Y:S01]  /*0a20*/  @UP0 ULDC UR9, c[0x0][0xd58] ;  /* 0x0003560000090ab9 */ /* 0x000fe20000000800 */
[----:B-1----:R-:W-:Y:S02]  /*0a30*/  UIMAD.WIDE.U32 UR4, UR6, UR4, URZ ;  /* 0x00000004060472a5 */ /* 0x002fe4000f8e003f */
[----:B------:R-:W-:-:S02]  /*0a40*/  UMOV UR10, UR6 ;  /* 0x00000006000a7c82 */ /* 0x000fc40008000000 */
[----:B------:R-:W-:Y:S01]  /*0a50*/  @UP0 USHF.R.U32.HI UR10, URZ, UR9, UR5 ;  /* 0x000000093f0a0299 */ /* 0x000fe20008011605 */
[----:B0-----:R-:W-:-:S03]  /*0a60*/  SHF.R.U32.HI R16, RZ, 0x7, R0 ;  /* 0x00000007ff107819 */ /* 0x001fc60000011600 */
[----:B------:R-:W-:Y:S02]  /*0a70*/  UIADD3 UR4, -UR10, URZ, URZ ;  /* 0x0000003f0a047290 */ /* 0x000fe4000fffe13f */
[----:B------:R-:W-:Y:S01]  /*0a80*/  IMAD.U32 R0, RZ, RZ, UR10 ;  /* 0x0000000aff007e24 */ /* 0x000fe2000f8e00ff */
[----:B------:R-:W-:Y:S06]  /*0a90*/  BAR.ARV 0x8, 0x180 ;  /* 0x0206000000007b1d */ /* 0x000fec0000002000 */
[----:B------:R-:W-:Y:S01]  /*0aa0*/  ISETP.NE.AND P0, PT, R16, 0x1, PT ;  /* 0x000000011000780c */ /* 0x000fe20003f05270 */
[----:B------:R0:W-:-:S12]  /*0ab0*/  STL [R1], R0 ;  /* 0x0000000001007387 */ /* 0x0001d80000100800 */
[----:B------:R-:W-:Y:S06]  /*0ac0*/  @!P0 BAR.ARV 0x9, 0x100 ;  /* 0x0244000000008b1d */ /* 0x000fec0000002000 */
[----:B---3--:R-:W-:Y:S01]  /*0ad0*/  ISETP.LE.AND P0, PT, RZ, UR8, PT ;  /* 0x00000008ff007c0c */ /* 0x008fe2000bf03270 */
[----:B------:R-:W-:-:S12]  /*0ae0*/  UIMAD UR8, UR7, UR4, UR6 ;  /* 0x00000004070872a4 */ /* 0x000fd8000f8e0206 */
[----:B0-----:R-:W-:Y:S05]  /*0af0*/  @!P0 BRA `(.L_x_4400) ;  /* 0x0000011000c88947 */ /* 0x001fea0003800000 */
        /* <DEDUP_REMOVED lines=12> */
[----:B------:R-:W-:-:S04]  /*0bc0*/  USEL UR57, UR57, 0x1, UP0 ;  /* 0x0000000139397887 */ /* 0x000fc80008000000 */
[----:B------:R-:W-:Y:S02]  /*0bd0*/  UIMAD UR39, UR57, UR39, URZ ;  /* 0x00000027392772a4 */ /* 0x000fe4000f8e023f */
[----:B0-----:R-:W-:-:S04]  /*0be0*/  USHF.L.U32 UR38, UR38, 0x7, URZ ;  /* 0x0000000726267899 */ /* 0x001fc8000800063f */
[----:B------:R-:W-:Y:S02]  /*0bf0*/  @UP1 UIADD3 UR4, UR38, 0x7f, URZ ;  /* 0x0000007f26041890 */ /* 0x000fe4000fffe03f */
[----:B------:R-:W-:Y:S02]  /*0c00*/  UIADD3 UR6, UR38, 0x7f, URZ ;  /* 0x0000007f26067890 */ /* 0x000fe4000fffe03f */
        /* <DEDUP_REMOVED lines=10> */
[----:B------:R-:W-:Y:S02]  /*0cb0*/  ULEA.HI.SX32 UR6, UR7, UR6, 0x1c ;  /* 0x0000000607067291 */ /* 0x000fe4000f8fe23f */
[----:B------:R-:W-:Y:S02]  /*0cc0*/  ULOP3.LUT UR7, UR8, 0xffff, URZ, 0xc0, !UPT ;  /* 0x0000ffff08077892 */ /* 0x000fe4000f8ec03f */
        /* <DEDUP_REMOVED lines=19> */
[----:B------:R-:W0:Y:S08]  /*0e00*/  I2F.RP R0, UR12 ;  /* 0x0000000c00007d06 */ /* 0x000e300008209400 */
[----:B0-----:R-:W2:Y:S02]  /*0e10*/  MUFU.RCP R0, R0 ;  /* 0x0000000000007308 */ /* 0x001ea40000001000 */
[----:B--2---:R-:W-:-:S02]  /*0e20*/  VIADD R2, R0, 0xffffffe ;  /* 0x0ffffffe00027836 */ /* 0x004fc40000000000 */
        /* <DEDUP_REMOVED lines=19> */
.L_x_4401:
[----:B------:R-:W-:Y:S02]  /*0f60*/  UIMAD UR5, UR7, UR4, URZ ;  /* 0x00000004070572a4 */ /* 0x000fe4000f8e023f */
[----:B------:R-:W-:Y:S01]  /*0f70*/  IMAD.U32 R3, RZ, RZ, UR4 ;  /* 0x00000004ff037e24 */ /* 0x000fe2000f8e00ff */
[----:B------:R-:W-:Y:S01]  /*0f80*/  MOV R0, UR10 ;  /* 0x0000000a00007c02 */ /* 0x000fe20008000f00 */
[----:B--2---:R-:W0:Y:S01]  /*0f90*/  S2R R2, SR_TID.X ;  /* 0x0000000000027919 */ /* 0x004e220000002100 */
[----:B------:R-:W-:Y:S02]  /*0fa0*/  PLOP3.LUT P0, PT, PT, PT, PT, 0x80, 0x0 ;  /* 0x000000000000781c */ /* 0x000fe40003f0f070 */
[----:B------:R-:W-:Y:S02]  /*0fb0*/  CS2R R150, SRZ ;  /* 0x0000000000967805 */ /* 0x000fe4000001ff00 */
[----:B------:R-:W-:Y:S01]  /*0fc0*/  VIADDMNMX R0, R3, UR5, R0, PT ;  /* 0x0000000503007c46 */ /* 0x000fe2000b800100 */
[----:B------:R-:W-:Y:S01]  /*0fd0*/  IMAD.U32 R23, RZ, RZ, UR5 ;  /* 0x00000005ff177e24 */ /* 0x000fe2000f8e00ff */
        /* <DEDUP_REMOVED lines=83> */
[----:B------:R-:W-:-:S04]  /*1510*/  UIADD3 UR5, UR4, -UR5, URZ ;  /* 0x8000000504057290 */ /* 0x000fc8000fffe03f */
[----:B------:R-:W-:-:S04]  /*1520*/  ULEA UR5, UR5, UR6, 0xd ;  /* 0x0000000605057291 */ /* 0x000fc8000f8e683f */
[----:B------:R-:W-:Y:S02]  /*1530*/  USHF.R.U32.HI UR4, URZ, 0x4, UR5 ;  /* 0x000000043f047899 */ /* 0x000fe40008011605 */
[----:B------:R-:W-:Y:S02]  /*1540*/  UIADD3 UR5, UR5, 0xa000, URZ ;  /* 0x0000a00005057890 */ /* 0x000fe4000fffe03f */
[----:B------:R-:W-:Y:S02]  /*1550*/  ULOP3.LUT UR4, UR4, 0x3fff, URZ, 0xc0, !UPT ;  /* 0x00003fff04047892 */ /* 0x000fe4000f8ec03f */
[----:B------:R-:W-:Y:S02]  /*1560*/  USHF.R.U32.HI UR5, URZ, 0x4, UR5 ;  /* 0x000000043f057899 */ /* 0x000fe40008011605 */
[----:B------:R-:W-:Y:S02]  /*1570*/  ULOP3.LUT UR37, UR4, 0x10000, URZ, 0xfc, !UPT ;  /* 0x0001000004257892 */ /* 0x000fe4000f8efc3f */
[----:B------:R-:W-:-:S03]  /*1580*/  ULOP3.LUT UR36, UR5, 0x3fff, URZ, 0xc0, !UPT ;  /* 0x00003fff05247892 */ /* 0x000fc6000f8ec03f */
[----:B------:R-:W-:Y:S02]  /*1590*/  UMOV UR5, 0x40000040 ;  /* 0x4000004000057882 */ /* 0x000fe40000000000 */
[----:B------:R-:W-:Y:S01]  /*15a0*/  UMOV UR4, UR37 ;  /* 0x0000002500047c82 */ /* 0x000fe20008000000 */
[----:B------:R-:W-:Y:S02]  /*15b0*/  IMAD.U32 R19, RZ, RZ, UR5 ;  /* 0x00000005ff137e24 */ /* 0x000fe4000f8e00ff */
[----:B------:R-:W-:Y:S01]  /*15c0*/  IMAD.U32 R18, RZ, RZ, UR4 ;  /* 0x00000004ff127e24 */ /* 0x000fe2000f8e00ff */
[----:B------:R-:W-:Y:S06]  /*15d0*/  @!P0 BRA `(.L_x_4403) ;  /* 0x0000000000408947 */ /* 0x000fec0003800000 */
[----:B------:R-:W-:Y:S01]  /*15e0*/  MOV R0, 0x0 ;  /* 0x0000000000007802 */ /* 0x000fe20000000f00 */
[----:B------:R-:W-:Y:S01]  /*15f0*/  ULDC.64 UR4, c[0x4][0x98] ;  /* 0x0100260000047ab9 */ /* 0x000fe20000000a00 */
[----:B------:R-:W-:Y:S01]  /*1600*/  ULDC.64 UR6, c[0x4][0x38] ;  /* 0x01000e0000067ab9 */ /* 0x000fe20000000a00 */
[----:B------:R-:W-:Y:S01]  /*1610*/  IMAD.U32 R4, RZ, RZ, UR4 ;  /* 0x00000004ff047e24 */ /* 0x000fe2000f8e00ff */
[----:B------:R0:W1:Y:S01]  /*1620*/  LDC.64 R2, c[0x4][R0] ;  /* 0x0100000000027b82 */ /* 0x0000620000000a00 */
[----:B------:R-:W-:Y:S01]  /*1630*/  MOV R5, UR5 ;  /* 0x0000000500057c02 */ /* 0x000fe20008000f00 */
        /* <DEDUP_REMOVED lines=10> */
.L_x_4403:
[----:B------:R-:W-:Y:S02]  /*16e0*/  R2UR UR4, R22 ;  /* 0x00000000160472ca */ /* 0x000fe400000e0000 */
[----:B------:R-:W-:Y:S02]  /*16f0*/  SHF.L.U32 R2, RZ, 0x1f, RZ ;  /* 0x0000001fff027819 */ /* 0x000fe400000006ff */
[----:B------:R-:W-:-:S09]  /*1700*/  IADD3 R200, R16, 0x8, RZ ;  /* 0x0000000810c87810 */ /* 0x000fd20007ffe0ff */
[----:B------:R-:W0:Y:S02]  /*1710*/  SYNCS.PHASECHK.TRANS64.TRYWAIT P0, [UR4+0x32400], R2 ;  /* 0x03240002ff0075a7 */ /* 0x000e240008000144 */
[----:B0-----:R-:W-:Y:S05]  /*1720*/  @!P0 BRA `(.L_x_4404) ;  /* 0x0000010400c48947 */ /* 0x001fea0003800000 */
.L_x_4525:
[----:B------:R-:W-:Y:S05]  /*1730*/  WARPSYNC.ALL ;  /* 0x0000000000007948 */ /* 0x000fea0003800000 */
[----:B------:R-:W2:Y:S01]  /*1740*/  LDL.LU R0, [R1+0x3c] ;  /* 0x00003c0001007983 */ /* 0x000ea20000300800 */
[----:B------:R1:W-:Y:S01]  /*1750*/  BAR.SYNC.DEFER_BLOCKING R200, 0x100 ;  /* 0x000400c80000751d */ /* 0x0003e20000010000 */
[----:B--2---:R-:W-:-:S04]  /*1760*/  LOP3.LUT R0, R0, 0x1, RZ, 0xfc, !PT ;  /* 0x0000000100007812 */ /* 0x004fc800078efcff */
[----:B------:R-:W-:-:S13]  /*1770*/  ISETP.NE.AND P0, PT, R0, 0x3, PT ;  /* 0x000000030000780c */ /* 0x000fda0003f05270 */
[----:B-1----:R-:W-:Y:S05]  /*1780*/  @!P0 BRA `(.L_x_4405) ;  /* 0x0000000000048947 */ /* 0x002fea0003800000 */
[----:B------:R-:W-:Y:S01]  /*1790*/  BPT.TRAP 0x1 ;  /* 0x000000040000795c */ /* 0x000fe20000300000 */
.L_x_4405:
[----:B------:R-:W-:-:S13]  /*17a0*/  R2UR UR4, R22 ;  /* 0x00000000160472ca */ /* 0x000fda00000e0000 */
[----:B------:R1:W2:Y:S01]  /*17b0*/  SYNCS.PHASECHK.TRANS64.TRYWAIT P1, [UR4+0x32430], R2 ;  /* 0x03243002ff0075a7 */ /* 0x0002a20008020144 */
[----:B------:R-:W-:Y:S05]  /*17c0*/  @!P0 BRA `(.L_x_4406) ;  /* 0x0000000000048947 */ /* 0x000fea0003800000 */
[----:B------:R-:W-:Y:S01]  /*17d0*/  BPT.TRAP 0x1 ;  /* 0x000000040000795c */ /* 0x000fe20000300000 */
.L_x_4406:
[----:B--2---:R-:W-:Y:S05]  /*17e0*/  @P1 BRA `(.L_x_4407) ;  /* 0x00000000000c1947 */ /* 0x004fea0003800000 */
[----:B------:R-:W-:-:S13]  /*17f0*/  R2UR UR4, R22 ;  /* 0x00000000160472ca */ /* 0x000fda00000e0000 */
[----:B------:R-:W2:Y:S02]  /*1800*/  SYNCS.PHASECHK.TRANS64.TRYWAIT P1, [UR4+0x32430], R2 ;  /* 0x03243002ff0075a7 */ /* 0x000ea40008020144 */
[----:B--2---:R-:W-:Y:S05]  /*1810*/  @!P1 BRA `(.L_x_4408) ;  /* 0x0000010400a49947 */ /* 0x004fea0003800000 */
.L_x_4407:
[----:B------:R-:W-:Y:S01]  /*1820*/  R2UR UR8, R22 ;  /* 0x00000000160872ca */ /* 0x000fe200000e0000 */
[----:B------:R-:W-:Y:S01]  /*1830*/  WARPGROUP.ARRIVE ;  /* 0x00000000000079c5 */ /* 0x000fe20000000000 */
[----:B------:R-:W-:Y:S01]  /*1840*/  UMOV UR6, UR37 ;  /* 0x0000002500067c82 */ /* 0x000fe20008000000 */
[----:B------:R-:W-:Y:S01]  /*1850*/  UMOV UR7, 0x40000040 ;  /* 0x4000004000077882 */ /* 0x000fe20000000000 */
[----:B------:R-:W-:Y:S01]  /*1860*/  UMOV UR11, 0x40000040 ;  /* 0x40000040000b7882 */ /* 0x000fe20000000000 */
[----:B------:R-:W-:Y:S01]  /*1870*/  UMOV UR5, UR7 ;  /* 0x0000000700057c82 */ /* 0x000fe20008000000 */
[----:B------:R-:W-:-:S07]  /*1880*/  IMAD.U32 R9, RZ, RZ, UR11 ;  /* 0x0000000bff097e24 */ /* 0x000fce000f8e00ff */
[----:B------:R-:W-:-:S04]  /*1890*/  UIADD3 UR4, UR8, 0x1c400, URZ ;  /* 0x0001c40008047890 */ /* 0x000fc8000fffe03f */
[----:B------:R-:W-:-:S04]  /*18a0*/  USHF.R.U32.HI UR4, URZ, 0x4, UR4 ;  /* 0x000000043f047899 */ /* 0x000fc80008011604 */
[----:B------:R-:W-:-:S04]  /*18b0*/  ULOP3.LUT UR4, UR4, 0x3fff, URZ, 0xc0, !UPT ;  /* 0x00003fff04047892 */ /* 0x000fc8000f8ec03f */
[----:B------:R-:W-:-:S03]  /*18c0*/  ULOP3.LUT UR9, UR4, 0x10000, URZ, 0xfc, !UPT ;  /* 0x0001000004097892 */ /* 0x000fc6000f8efc3f */
[----:B------:R-:W-:-:S03]  /*18d0*/  UMOV UR4, UR6 ;  /* 0x0000000600047c82 */ /* 0x000fc60008000000 */
[----:B------:R-:W-:Y:S01]  /*18e0*/  IMAD.U32 R20, RZ, RZ, UR9 ;  /* 0x00000009ff147e24 */ /* 0x000fe2000f8e00ff */
[----:B------:R-:W-:Y:S02]  /*18f0*/  UMOV UR6, UR9 ;  /* 0x0000000900067c82 */ /* 0x000fe40008000000 */
[----:B------:R-:W-:Y:S01]  /*1900*/  HGMMA.64x96x16.F32 R24, gdesc[UR4], RZ, !UPT, gsb0 ;  /* 0x01600000041879f0 */ /* 0x000fe2000c0008ff */
[----:B------:R-:W-:Y:S02]  /*1910*/  UIADD3 UR4, UR37, 0x2, URZ ;  /* 0x0000000225047890 */ /* 0x000fe4000fffe03f */
[----:B------:R-:W-:Y:S01]  /*1920*/  UIADD3 UR6, UR9, 0x2, URZ ;  /* 0x0000000209067890 */ /* 0x000fe2000fffe03f */
[----:B------:R-:W-:Y:S01]  /*1930*/  UMOV UR5, UR11 ;  /* 0x0000000b00057c82 */ /* 0x000fe20008000000 */
[----:B------:R-:W-:Y:S01]  /*1940*/  UMOV UR7, 0x40000040 ;  /* 0x4000004000077882 */ /* 0x000fe20000000000 */
[----:B------:R-:W-:Y:S02]  /*1950*/  UMOV UR11, 0x40000040 ;  /* 0x40000040000b7882 */ /* 0x000fe40000000000 */
[----:B------:R-:W-:Y:S01]  /*1960*/  UMOV UR10, UR4 ;  /* 0x00000004000a7c82 */ /* 0x000fe20008000000 */
[----:B------:R-:W-:Y:S01]  /*1970*/  IMAD.U32 R7, RZ, RZ, UR11 ;  /* 0x0000000bff077e24 */ /* 0x000fe2000f8e00ff */
[----:B------:R-:W-:Y:S01]  /*1980*/  UMOV UR4, UR10 ;  /* 0x0000000a00047c82 */ /* 0x000fe20008000000 */
[----:B------:R-:W-:Y:S01]  /*1990*/  IMAD.U32 R8, RZ, RZ, UR10 ;  /* 0x0000000aff087e24 */ /* 0x000fe2000f8e00ff */
[----:B------:R-:W-:-:S02]  /*19a0*/  WARPGROUP.DEPBAR.LE gsb0, 0x0 ;  /* 0x00008000000079c5 */ /* 0x000fc40000010000 */
        /* <DEDUP_REMOVED lines=22> */
[----:B------:R-:W2:Y:S02]  /*1b10*/  SYNCS.PHASECHK.TRANS64.TRYWAIT P1, [UR8+0x32410], R2 ;  /* 0x03241002ff0075a7 */ /* 0x000ea40008020148 */
[----:B--2---:R-:W-:Y:S05]  /*1b20*/  @!P1 BRA `(.L_x_4409) ;  /* 0x0000010000fc9947 */ /* 0x004fea0003800000 */
.L_x_4526:
[----:B------:R-:W-:Y:S05]  /*1b30*/  @!P0 BRA `(.L_x_4410) ;  /* 0x0000000000048947 */ /* 0x000fea0003800000 */
[----:B------:R-:W-:Y:S01]  /*1b40*/  BPT.TRAP 0x1 ;  /* 0x000000040000795c */ /* 0x000fe20000300000 */
.L_x_4410:
[----:B------:R-:W-:-:S13]  /*1b50*/  R2UR UR4, R22 ;  /* 0x00000000160472ca */ /* 0x000fda00000e0000 */
[----:B------:R2:W3:Y:S01]  /*1b60*/  SYNCS.PHASECHK.TRANS64.TRYWAIT P1, [UR4+0x32450], R2 ;  /* 0x03245002ff0075a7 */ /* 0x0004e20008020144 */
[----:B------:R-:W-:Y:S05]  /*1b70*/  @!P0 BRA `(.L_x_4411) ;  /* 0x0000000000048947 */ /* 0x000fea0003800000 */
[----:B------:R-:W-:Y:S01]  /*1b80*/  BPT.TRAP 0x1 ;  /* 0x000000040000795c */ /* 0x000fe20000300000 */
.L_x_4411:
[----:B---3--:R-:W-:Y:S05]  /*1b90*/  @P1 BRA `(.L_x_4412) ;  /* 0x00000000000c1947 */ /* 0x008fea0003800000 */
[----:B------:R-:W-:-:S13]  /*1ba0*/  R2UR UR4, R22 ;  /* 0x00000000160472ca */ /* 0x000fda00000e0000 */
[----:B------:R-:W3:Y:S02]  /*1bb0*/  SYNCS.PHASECHK.TRANS64.TRYWAIT P1, [UR4+0x32450], R2 ;  /* 0x03245002ff0075a7 */ /* 0x000ee40008020144 */
[----:B---3--:R-:W-:Y:S05]  /*1bc0*/  @!P1 BRA `(.L_x_4413) ;  /* 0x0000010000f09947 */ /* 0x008fea0003800000 */
.L_x_4412:
[----:B------:R-:W-:Y:S01]  /*1bd0*/  R2UR UR14, R22 ;  /* 0x00000000160e72ca */ /* 0x000fe200000e0000 */
[----:B------:R-:W-:Y:S01]  /*1be0*/  ULOP3.LUT UR10, UR36, 0x10000, URZ, 0xfc, !UPT ;  /* 0x00010000240a7892 */ /* 0x000fe2000f8efc3f */
[----:B------:R-:W-:Y:S01]  /*1bf0*/  WARPGROUP.ARRIVE ;  /* 0x00000000000079c5 */ /* 0x000fe20000000000 */
[----:B------:R-:W-:Y:S01]  /*1c00*/  UMOV UR7, 0x40000040 ;  /* 0x4000004000077882 */ /* 0x000fe20000000000 */
[----:B------:R-:W-:Y:S01]  /*1c10*/  UMOV UR9, 0x40000040 ;  /* 0x4000004000097882 */ /* 0x000fe20000000000 */
[----:B------:R-:W-:Y:S01]  /*1c20*/  UMOV UR5, UR7 ;  /* 0x0000000700057c82 */ /* 0x000fe20008000000 */
[----:B------:R-:W-:Y:S01]  /*1c30*/  IMAD.U32 R5, RZ, RZ, UR7 ;  /* 0x00000007ff057e24 */ /* 0x000fe2000f8e00ff */
[----:B------:R-:W-:Y:S01]  /*1c40*/  UIADD3 UR12, UR10, 0x400, URZ ;  /* 0x000004000a0c7890 */ /* 0x000fe2000fffe03f */
[----:B0-----:R-:W-:Y:S01]  /*1c50*/  IMAD.U32 R3, RZ, RZ, UR9 ;  /* 0x00000009ff037e24 */ /* 0x001fe2000f8e00ff */
[----:B------:R-:W-:Y:S01]  /*1c60*/  UMOV UR6, UR10 ;  /* 0x0000000a00067c82 */ /* 0x000fe20008000000 */
[----:B------:R-:W-:Y:S01]  /*1c70*/  UMOV UR13, 0x40000040 ;  /* 0x40000040000d7882 */ /* 0x000fe20000000000 */
[----:B------:R-:W-:Y:S01]  /*1c80*/  MOV R4, UR6 ;  /* 0x0000000600047c02 */ /* 0x000fe20008000f00 */
[----:B------:R-:W-:Y:S01]  /*1c90*/  UIADD3 UR16, UR10, 0x402, URZ ;  /* 0x000004020a107890 */ /* 0x000fe2000fffe03f */
[----:B------:R-:W-:Y:S01]  /*1ca0*/  LOP3.LUT R13, R72, 0xffffff80, RZ, 0xc0, !PT ;  /* 0xffffff80480d7812 */ /* 0x000fe200078ec0ff */
[----:B------:R-:W-:Y:S01]  /*1cb0*/  UIADD3 UR4, UR14, 0x400, URZ ;  /* 0x000004000e047890 */ /* 0x000fe2000fffe03f */
[----:B------:R-:W-:Y:S01]  /*1cc0*/  LEA.HI R73, R73, R152, RZ, 0x2 ;  /* 0x0000009849497211 */ /* 0x000fe200078f10ff */
[----:B------:R-:W-:Y:S01]  /*1cd0*/  UMOV UR17, 0x40000040 ;  /* 0x4000004000117882 */ /* 0x000fe20000000000 */
[----:B------:R-:W-:Y:S01]  /*1ce0*/  UIADD3 UR20, UR10, 0x404, URZ ;  /* 0x000004040a147890 */ /* 0x000fe2000fffe03f */
[C---:B------:R-:W-:Y:S01]  /*1cf0*/  IMAD.IADD R13, R152.reuse, 0x1, -R13 ;  /* 0x00000001980d7824 */ /* 0x040fe200078e0a0d */
[----:B------:R-:W-:Y:S01]  /*1d00*/  USHF.R.U32.HI UR4, URZ, 0x4, UR4 ;  /* 0x000000043f047899 */ /* 0x000fe20008011604 */
[----:B------:R-:W-:Y:S01]  /*1d10*/  LOP3.LUT R73, R73, 0xfffffffc, RZ, 0xc0, !PT ;  /* 0xfffffffc49497812 */ /* 0x000fe200078ec0ff */
[----:B------:R-:W-:Y:S01]  /*1d20*/  UMOV UR21, 0x40000040 ;  /* 0x4000004000157882 */ /* 0x000fe20000000000 */
[----:B------:R-:W-:Y:S01]  /*1d30*/  UIADD3 UR24, UR10, 0x406, URZ ;  /* 0x000004060a187890 */ /* 0x000fe2000fffe03f */
[----:B------:R-:W-:Y:S01]  /*1d40*/  SHF.R.S32.HI R0, RZ, 0x1f, R13 ;  /* 0x0000001fff007819 */ /* 0x000fe2000001140d */
[----:B------:R-:W-:Y:S01]  /*1d50*/  ULOP3.LUT UR11, UR4, 0x3fff, URZ, 0xc0, !UPT ;  /* 0x00003fff040b7892 */ /* 0x000fe2000f8ec03f */
[----:B------:R-:W-:Y:S01]  /*1d60*/  IMAD.IADD R73, R152, 0x1, -R73 ;  /* 0x0000000198497824 */ /* 0x000fe200078e0a49 */
[----:B------:R-:W-:Y:S01]  /*1d70*/  UMOV UR25, 0x40000040 ;  /* 0x4000004000197882 */ /* 0x000fe20000000000 */
[----:B------:R-:W-:Y:S01]  /*1d80*/  UMOV UR4, UR6 ;  /* 0x0000000600047c82 */ /* 0x000fe20008000000 */
[----:B------:R-:W-:Y:S01]  /*1d90*/  ULOP3.LUT UR15, UR11, 0x10000, URZ, 0xfc, !UPT ;  /* 0x000100000b0f7892 */ /* 0x000fe2000f8efc3f */
[----:B------:R-:W-:Y:S01]  /*1da0*/  LEA.HI R12, R0, R13, RZ, 0x2 ;  /* 0x0000000d000c7211 */ /* 0x000fe200078f10ff */
[----:B------:R-:W-:Y:S01]  /*1db0*/  UIADD3 UR28, UR10, 0x800, URZ ;  /* 0x000008000a1c7890 */ /* 0x000fe2000fffe03f */
[----:B------:R-:W0:Y:S01]  /*1dc0*/  S2R R81, SR_TID.X ;  /* 0x0000000000517919 */ /* 0x000e220000002100 */
[----:B------:R-:W-:Y:S01]  /*1dd0*/  UMOV UR29, 0x40000040 ;  /* 0x40000040001d7882 */ /* 0x000fe20000000000 */
[----:B------:R-:W-:Y:S01]  /*1de0*/  UIADD3 UR32, UR10, 0x802, URZ ;  /* 0x000008020a207890 */ /* 0x000fe2000fffe03f */
[----:B------:R-:W-:Y:S01]  /*1df0*/  LOP3.LUT R202, R12, 0x7ffffffc, RZ, 0xc0, !PT ;  /* 0x7ffffffc0cca7812 */ /* 0x000fe200078ec0ff */
[----:B------:R-:W-:Y:S01]  /*1e00*/  UMOV UR6, UR15 ;  /* 0x0000000f00067c82 */ /* 0x000fe20008000000 */
[----:B------:R-:W-:Y:S01]  /*1e10*/  UMOV UR33, 0x40000040 ;  /* 0x4000004000217882 */ /* 0x000fe20000000000 */
[----:B------:R-:W-:Y:S01]  /*1e20*/  HGMMA.64x96x16.F32 R24, gdesc[UR4], R24, gsb0 ;  /* 0x01600000041879f0 */ /* 0x000fe20008000818 */
[----:B------:R-:W-:Y:S01]  /*1e30*/  UIADD3 UR4, UR10, 0x2, URZ ;  /* 0x000000020a047890 */ /* 0x000fe2000fffe03f */
[----:B------:R-:W-:Y:S01]  /*1e40*/  IADD3 R202, R13, -R202, RZ ;  /* 0x800000ca0dca7210 */ /* 0x000fe20007ffe0ff */
[----:B------:R-:W-:Y:S01]  /*1e50*/  UIADD3 UR6, UR15, 0x2, URZ ;  /* 0x000000020f067890 */ /* 0x000fe2000fffe03f */
[----:B------:R-:W-:Y:S01]  /*1e60*/  IMAD.U32 R170, RZ, RZ, UR14 ;  /* 0x0000000effaa7e24 */ /* 0x000fe2000f8e00ff */
[----:B------:R-:W-:Y:S01]  /*1e70*/  UMOV UR5, UR9 ;  /* 0x0000000900057c82 */ /* 0x000fe20008000000 */
[----:B------:R-:W-:Y:S01]  /*1e80*/  UMOV UR7, 0x40000040 ;  /* 0x4000004000077882 */ /* 0x000fe20000000000 */
[----:B------:R-:W-:Y:S01]  /*1e90*/  UMOV UR9, 0x40000040 ;  /* 0x4000004000097882 */ /* 0x000fe20000000000 */
[----:B------:R-:W-:Y:S01]  /*1ea0*/  UMOV UR8, UR4 ;  /* 0x0000000400087c82 */ /* 0x000fe20008000000 */
[----:B------:R-:W-:Y:S01]  /*1eb0*/  IMAD.U32 R15, RZ, RZ, UR9 ;  /* 0x00000009ff0f7e24 */ /* 0x000fe2000f8e00ff */
[----:B------:R-:W-:Y:S01]  /*1ec0*/  UMOV UR4, UR8 ;  /* 0x0000000800047c82 */ /* 0x000fe20008000000 */
[----:B-12---:R-:W-:Y:S01]  /*1ed0*/  IMAD.U32 R2, RZ, RZ, UR8 ;  /* 0x00000008ff027e24 */ /* 0x006fe2000f8e00ff */
[----:B------:R-:W-:Y:S01]  /*1ee0*/  UIADD3 UR36, UR10, 0x804, URZ ;  /* 0x000008040a247890 */ /* 0x000fe2000fffe03f */
[----:B------:R-:W-:Y:S01]  /*1ef0*/  IMAD.U32 R21, RZ, RZ, UR15 ;  /* 0x0000000fff157e24 */ /* 0x000fe2000f8e00ff */
        /* <DEDUP_REMOVED lines=9> */
[----:B0-----:R-:W-:Y:S01]  /*1f90*/  LOP3.LUT R81, R81, 0x7f, RZ, 0xc0, !PT ;  /* 0x0000007f51517812 */ /* 0x001fe200078ec0ff */
[----:B------:R-:W-:Y:S01]  /*1fa0*/  UMOV UR60, URZ ;  /* 0x0000003f003c7c82 */ /* 0x000fe20008000000 */
[----:B------:R-:W-:-:S02]  /*1fb0*/  WARPGROUP.DEPBAR.LE gsb0, 0x0 ;  /* 0x00008000000079c5 */ /* 0x000fc40000010000 */
[----:B------:R-:W-:-:S06]  /*1fc0*/  WARPGROUP.ARRIVE ;  /* 0x00000000000079c5 */ /* 0x000fcc0000000000 */
[----:B------:R-:W-:Y:S01]  /*1fd0*/  HGMMA.64x96x16.F32 R24, gdesc[UR4], R24, gsb0 ;  /* 0x01600000041879f0 */ /* 0x000fe20008000818 */
[----:B------:R-:W-:Y:S02]  /*1fe0*/  UIADD3 UR4, UR10, 0x4, URZ ;  /* 0x000000040a047890 */ /* 0x000fe4000fffe03f */
[----:B------:R-:W-:Y:S01]  /*1ff0*/  UIADD3 UR6, UR15, 0x4, URZ ;  /* 0x000000040f067890 */ /* 0x000fe2000fffe03f */
[----:B------:R-:W-:Y:S01]  /*2000*/  UMOV UR5, UR9 ;  /* 0x0000000900057c82 */ /* 0x000fe20008000000 */
[----:B------:R-:W-:Y:S01]  /*2010*/  UMOV UR7, 0x40000040 ;  /* 0x4000004000077882 */ /* 0x000fe20000000000 */
[----:B------:R-:W-:Y:S02]  /*2020*/  UMOV UR9, 0x40000040 ;  /* 0x4000004000097882 */ /* 0x000fe40000000000 */
[----:B------:R-:W-:Y:S02]  /*2030*/  UMOV UR8, UR4 ;  /* 0x0000000400087c82 */ /* 0x000fe40008000000 */
[----:B------:R-:W-:Y:S01]  /*2040*/  UMOV UR4, UR8 ;  /* 0x0000000800047c82 */ /* 0x000fe20008000000 */
[----:B------:R-:W-:Y:S01]  /*2050*/  IMAD.U32 R14, RZ, RZ, UR8 ;  /* 0x00000008ff0e7e24 */ /* 0x000fe2000f8e00ff */
[----:B------:R-:W-:Y:S01]  /*2060*/  UIADD3 UR8, UR10, 0x6, URZ ;  /* 0x000000060a087890 */ /* 0x000fe2000fffe03f */
        /* <DEDUP_REMOVED lines=91> */
[----:B------:R-:W-:Y:S01]  /*2620*/  MOV R11, UR5 ;  /* 0x00000005000b7c02 */ /* 0x000fe20008000f00 */
[----:B------:R-:W-:Y:S01]  /*2630*/  IMAD.U32 R10, RZ, RZ, UR4 ;  /* 0x00000004ff0a7e24 */ /* 0x000fe2000f8e00ff */
[----:B------:R-:W-:Y:S01]  /*2640*/  ULDC UR10, c[0x0][0xa80] ;  /* 0x0002a000000a7ab9 */ /* 0x000fe20000000800 */
[----:B------:R-:W-:Y:S01]  /*2650*/  UMOV UR15, 0x40000040 ;  /* 0x40000040000f7882 */ /* 0x000fe20000000000 */
[----:B------:R-:W-:-:S02]  /*2660*/  WARPGROUP.DEPBAR.LE gsb0, 0x0 ;  /* 0x00008000000079c5 */ /* 0x000fc40000010000 */
[----:B------:R-:W-:-:S06]  /*2670*/  WARPGROUP.ARRIVE ;  /* 0x00000000000079c5 */ /* 0x000fcc0000000000 */
[----:B------:R-:W-:Y:S01]  /*2680*/  HGMMA.64x96x16.F32 R24, gdesc[UR4], R24, gsb0 ;  /* 0x01600000041879f0 */ /* 0x000fe20008000818 */
[----:B------:R-:W-:Y:S01]  /*2690*/  ULDC UR5, c[0x0][0xad0] ;  /* 0x0002b40000057ab9 */ /* 0x000fe20000000800 */
[----:B------:R-:W-:Y:S01]  /*26a0*/  ULDC UR4, c[0x0][0x448] ;  /* 0x0001120000047ab9 */ /* 0x000fe20000000800 */
[----:B------:R-:W-:Y:S01]  /*26b0*/  ULDC UR6, c[0x0][0x288] ;  /* 0x0000a20000067ab9 */ /* 0x000fe20000000800 */
[----:B------:R-:W-:-:S06]  /*26c0*/  UISETP.NE.AND UP0, UPT, UR4, 0x1, UPT ;  /* 0x000000010400788c */ /* 0x000fcc000bf05270 */
[----:B------:R-:W-:-:S05]  /*26d0*/  PLOP3.LUT P1, PT, PT, PT, UP0, 0x80, 0x0 ;  /* 0x000000000000781c */ /* 0x000fca0003f2f008 */
[----:B------:R-:W-:Y:S01]  /*26e0*/  @UP0 ULDC UR4, c[0x0][0x44c] ;  /* 0x0001130000040ab9 */ /* 0x000fe20000000800 */
[----:B------:R-:W-:Y:S01]  /*26f0*/  @UP0 ULDC UR7, c[0x0][0x450] ;  /* 0x0001140000070ab9 */ /* 0x000fe20000000800 */
[----:B------:R-:W-:Y:S02]  /*2700*/  WARPGROUP.DEPBAR.LE gsb0, 0x0 ;  /* 0x00008000000079c5 */ /* 0x000fe40000010000 */
[----:B------:R-:W-:Y:S01]  /*2710*/  FMUL.FTZ R24, R24, UR5 ;  /* 0x0000000518187c20 */ /* 0x000fe20008410000 */
[----:B------:R-:W-:Y:S01]  /*2720*/  FMUL.FTZ R27, R27, UR5 ;  /* 0x000000051b1b7c20 */ /* 0x000fe20008410000 */
[----:B------:R-:W-:Y:S01]  /*2730*/  FMUL.FTZ R25, R25, UR5 ;  /* 0x0000000519197c20 */ /* 0x000fe20008410000 */
[----:B------:R-:W-:Y:S01]  /*2740*/  FMUL.FTZ R26, R26, UR5 ;  /* 0x000000051a1a7c20 */ /* 0x000fe20008410000 */
[----:B------:R0:W1:Y:S01]  /*2750*/  MUFU.TANH R75, R24 ;  /* 0x00000018004b7308 */ /* 0x0000620000002400 */
[----:B------:R-:W-:Y:S01]  /*2760*/  FMUL.FTZ R33, R33, UR5 ;  /* 0x0000000521217c20 */ /* 0x000fe20008410000 */
[----:B------:R-:W-:Y:S01]  /*2770*/  FMUL.FTZ R32, R32, UR5 ;  /* 0x0000000520207c20 */ /* 0x000fe20008410000 */
[----:B------:R-:W-:Y:S01]  /*2780*/  FMUL.FTZ R36, R36, UR5 ;  /* 0x0000000524247c20 */ /* 0x000fe20008410000 */
[----:B------:R-:W-:Y:S01]  /*2790*/  FMUL.FTZ R28, R28, UR5 ;  /* 0x000000051c1c7c20 */ /* 0x000fe20008410000 */
[----:B------:R-:W-:Y:S01]  /*27a0*/  FMUL.FTZ R41, R41, UR5 ;  /* 0x0000000529297c20 */ /* 0x000fe20008410000 */
[----:B------:R-:W-:Y:S01]  /*27b0*/  FMUL.FTZ R44, R44, UR5 ;  /* 0x000000052c2c7c20 */ /* 0x000fe20008410000 */
[----:B------:R-:W-:Y:S01]  /*27c0*/  FMUL.FTZ R29, R29, UR5 ;  /* 0x000000051d1d7c20 */ /* 0x000fe20008410000 */
[----:B------:R2:W-:Y:S01]  /*27d0*/  MUFU.TANH R78, R27 ;  /* 0x0000001b004e7308 */ /* 0x0005e20000002400 */
[----:B0-----:R-:W-:Y:S01]  /*27e0*/  LEA.HI R24, R74, R74, RZ, 0x1 ;  /* 0x0000004a4a187211 */ /* 0x001fe200078f08ff */
[----:B------:R-:W-:Y:S01]  /*27f0*/  FMUL.FTZ R37, R37, UR5 ;  /* 0x0000000525257c20 */ /* 0x000fe20008410000 */
[----:B------:R-:W-:Y:S01]  /*2800*/  FMUL.FTZ R45, R45, UR5 ;  /* 0x000000052d2d7c20 */ /* 0x000fe20008410000 */
[----:B------:R-:W-:Y:S01]  /*2810*/  FMUL.FTZ R52, R52, UR5 ;  /* 0x0000000534347c20 */ /* 0x000fe20008410000 */
[----:B------:R-:W-:Y:S01]  /*2820*/  FMUL.FTZ R53, R53, UR5 ;  /* 0x0000000535357c20 */ /* 0x000fe20008410000 */
[----:B------:R-:W-:Y:S01]  /*2830*/  FMUL.FTZ R40, R40, UR5 ;  /* 0x0000000528287c20 */ /* 0x000fe20008410000 */
[----:B------:R-:W-:Y:S01]  /*2840*/  FMUL.FTZ R48, R48, UR5 ;  /* 0x0000000530307c20 */ /* 0x000fe20008410000 */
[----:B------:R0:W3:Y:S01]  /*2850*/  MUFU.TANH R76, R25 ;  /* 0x00000019004c7308 */ /* 0x0000e20000002400 */
[----:B--2---:R-:W-:Y:S01]  /*2860*/  LOP3.LUT R27, R24, 0x3fffffe, RZ, 0xc0, !PT ;  /* 0x03fffffe181b7812 */ /* 0x004fe200078ec0ff */
[----:B------:R-:W-:Y:S01]  /*2870*/  FMUL.FTZ R56, R56, UR5 ;  /* 0x0000000538387c20 */ /* 0x000fe20008410000 */
[----:B------:R-:W-:Y:S01]  /*2880*/  LEA.HI R24, R0, R13, RZ, 0x5 ;  /* 0x0000000d00187211 */ /* 0x000fe200078f28ff */
[----:B------:R-:W-:Y:S01]  /*2890*/  FMUL.FTZ R61, R61, UR5 ;  /* 0x000000053d3d7c20 */ /* 0x000fe20008410000 */
[----:B------:R-:W-:Y:S01]  /*28a0*/  SHF.R.S32.HI R0, RZ, 0x2, R12 ;  /* 0x00000002ff007819 */ /* 0x000fe2000001140c */
[----:B------:R-:W-:Y:S01]  /*28b0*/  IMAD.IADD R27, R74, 0x1, -R27 ;  /* 0x000000014a1b7824 */ /* 0x000fe200078e0a1b */
[----:B------:R-:W-:Y:S01]  /*28c0*/  SHF.R.S32.HI R24, RZ, 0x5, R24 ;  /* 0x00000005ff187819 */ /* 0x000fe20000011418 */
[----:B------:R2:W-:Y:S01]  /*28d0*/  MUFU.TANH R77, R26 ;  /* 0x0000001a004d7308 */ /* 0x0005e20000002400 */
[----:B0-----:R-:W-:Y:S01]  /*28e0*/  SHF.R.S32.HI R25, RZ, 0x1f, R12 ;  /* 0x0000001fff197819 */ /* 0x001fe2000001140c */
[----:B------:R-:W-:Y:S01]  /*28f0*/  FMUL.FTZ R64, R64, UR5 ;  /* 0x0000000540407c20 */ /* 0x000fe20008410000 */
[----:B------:R-:W-:Y:S01]  /*2900*/  LEA R24, R24, UR38, 0x4 ;  /* 0x0000002618187c11 */ /* 0x000fe2000f8e20ff */
[----:B------:R-:W-:Y:S01]  /*2910*/  FMUL.FTZ R49, R49, UR5 ;  /* 0x0000000531317c20 */ /* 0x000fe20008410000 */
[-C--:B------:R-:W-:Y:S01]  /*2920*/  LEA.HI R25, R25, R0.reuse, RZ, 0x3 ;  /* 0x0000000019197211 */ /* 0x080fe200078f18ff */
[----:B------:R-:W-:Y:S01]  /*2930*/  FMUL.FTZ R65, R65, UR5 ;  /* 0x0000000541417c20 */ /* 0x000fe20008410000 */
[----:B------:R-:W-:Y:S01]  /*2940*/  FMUL.FTZ R57, R57, UR5 ;  /* 0x0000000539397c20 */ /* 0x000fe20008410000 */
[----:B------:R-:W0:Y:S01]  /*2950*/  MUFU.TANH R182, R32 ;  /* 0x0000002000b67308 */ /* 0x000e220000002400 */
[----:B--2---:R-:W-:Y:S01]  /*2960*/  LEA.HI R26, R73, R73, RZ, 0x1 ;  /* 0x00000049491a7211 */ /* 0x004fe200078f08ff */
[----:B------:R-:W-:Y:S01]  /*2970*/  FMUL.FTZ R30, R30, UR5 ;  /* 0x000000051e1e7c20 */ /* 0x000fe20008410000 */
[----:B------:R-:W-:Y:S01]  /*2980*/  LOP3.LUT R25, R25, 0xfffffff8, RZ, 0xc0, !PT ;  /* 0xfffffff819197812 */ /* 0x000fe200078ec0ff */
[----:B------:R-:W-:Y:S01]  /*2990*/  FMUL.FTZ R68, R68, UR5 ;  /* 0x0000000544447c20 */ /* 0x000fe20008410000 */
[----:B------:R-:W-:Y:S01]  /*29a0*/  LOP3.LUT R26, R26, 0x1ffffffe, RZ, 0xc0, !PT ;  /* 0x1ffffffe1a1a7812 */ /* 0x000fe200078ec0ff */
[----:B------:R-:W-:Y:S01]  /*29b0*/  FMUL.FTZ R60, R60, UR5 ;  /* 0x000000053c3c7c20 */ /* 0x000fe20008410000 */
[----:B------:R-:W-:Y:S01]  /*29c0*/  IADD3 R24, R24, R0, -R25 ;  /* 0x0000000018187210 */ /* 0x000fe20007ffe819 */
[----:B------:R-:W2:Y:S01]  /*29d0*/  MUFU.TANH R33, R33 ;  /* 0x0000002100217308 */ /* 0x000ea20000002400 */
[----:B------:R-:W-:Y:S01]  /*29e0*/  FMUL.FTZ R31, R31, UR5 ;  /* 0x000000051f1f7c20 */ /* 0x000fe20008410000 */
[----:B------:R-:W-:-:S02]  /*29f0*/  IMAD.IADD R26, R73, 0x1, -R26 ;  /* 0x00000001491a7824 */ /* 0x000fc400078e0a1a */
[----:B------:R-:W-:Y:S01]  /*2a00*/  FMUL.FTZ R34, R34, UR5 ;  /* 0x0000000522227c20 */ /* 0x000fe20008410000 */
[----:B------:R-:W-:Y:S02]  /*2a10*/  IMAD R27, R27, 0x40, R24 ;  /* 0x000000401b1b7824 */ /* 0x000fe400078e0218 */
[----:B------:R-:W-:Y:S01]  /*2a20*/  FMUL.FTZ R35, R35, UR5 ;  /* 0x0000000523237c20 */ /* 0x000fe20008410000 */
[----:B------:R-:W-:Y:S01]  /*2a30*/  FMUL.FTZ R38, R38, UR5 ;  /* 0x0000000526267c20 */ /* 0x000fe20008410000 */
[----:B------:R-:W-:Y:S01]  /*2a40*/  FMUL.FTZ R39, R39, UR5 ;  /* 0x0000000527277c20 */ /* 0x000fe20008410000 */
[----:B------:R-:W-:Y:S01]  /*2a50*/  IMAD R201, R26, 0x8, R27 ;  /* 0x000000081ac97824 */ /* 0x000fe200078e021b */
[----:B------:R3:W-:Y:S01]  /*2a60*/  MUFU.TANH R79, R28 ;  /* 0x0000001c004f7308 */ /* 0x0007e20000002400 */
[----:B------:R-:W-:Y:S01]  /*2a70*/  FMUL.FTZ R42, R42, UR5 ;  /* 0x000000052a2a7c20 */ /* 0x000fe20008410000 */
[----:B------:R-:W-:Y:S01]  /*2a80*/  FMUL.FTZ R43, R43, UR5 ;  /* 0x000000052b2b7c20 */ /* 0x000fe20008410000 */
[----:B------:R-:W-:Y:S01]  /*2a90*/  @P1 IMAD.HI.U32 R24, R201, UR4, RZ ;  /* 0x00000004c9181c27 */ /* 0x000fe2000f8e00ff */
[----:B------:R-:W-:-:S03]  /*2aa0*/  @UP0 ULDC UR4, c[0x0][0x450] ;  /* 0x0001140000040ab9 */ /* 0x000fc60000000800 */
[----:B------:R-:W-:Y:S01]  /*2ab0*/  FMUL.FTZ R46, R46, UR5 ;  /* 0x000000052e2e7c20 */ /* 0x000fe20008410000 */
[----:B------:R-:W-:Y:S01]  /*2ac0*/  FMUL.FTZ R47, R47, UR5 ;  /* 0x000000052f2f7c20 */ /* 0x000fe20008410000 */
[----:B------:R-:W-:Y:S01]  /*2ad0*/  IMAD.MOV.U32 R0, RZ, RZ, R201 ;  /* 0x000000ffff007224 */ /* 0x000fe200078e00c9 */
[----:B------:R-:W-:Y:S01]  /*2ae0*/  @P1 SHF.R.U32.HI R0, RZ, UR4, R24 ;  /* 0x00000004ff001c19 */ /* 0x000fe20008011618 */
[----:B------:R-:W-:Y:S01]  /*2af0*/  UIMAD UR4, UR61, -0x60, UR39 ;  /* 0xffffffa03d0478a4 */ /* 0x000fe2000f8e0227 */
[----:B------:R-:W4:Y:S01]  /*2b00*/  MUFU.TANH R36, R36 ;  /* 0x0000002400247308 */ /* 0x000f220000002400 */
[----:B------:R-:W-:Y:S01]  /*2b10*/  FMUL.FTZ R50, R50, UR5 ;  /* 0x0000000532327c20 */ /* 0x000fe20008410000 */
[----:B------:R-:W-:Y:S01]  /*2b20*/  FMUL.FTZ R51, R51, UR5 ;  /* 0x0000000533337c20 */ /* 0x000fe20008410000 */
[----:B------:R-:W5:Y:S01]  /*2b30*/  SHFL.IDX PT, R24, R0, RZ, 0x1c1f ;  /* 0x001c1fff00187589 */ /* 0x000f6200000e0000 */
[----:B------:R-:W-:Y:S01]  /*2b40*/  UIADD3 UR4, UR4, 0x60, URZ ;  /* 0x0000006004047890 */ /* 0x000fe2000fffe03f */
[----:B------:R-:W-:Y:S01]  /*2b50*/  FMUL.FTZ R54, R54, UR5 ;  /* 0x0000000536367c20 */ /* 0x000fe20008410000 */
[----:B------:R-:W-:Y:S01]  /*2b60*/  FMUL.FTZ R55, R55, UR5 ;  /* 0x0000000537377c20 */ /* 0x000fe20008410000 */
[----:B------:R-:W4:Y:S01]  /*2b70*/  SHFL.IDX PT, R25, R0, 0x1, 0x1c1f ;  /* 0x003c1f0000197f89 */ /* 0x000f2200000e0000 */
[----:B------:R-:W4:Y:S01]  /*2b80*/  MUFU.TANH R41, R41 ;  /* 0x0000002900297308 */ /* 0x000f220000002400 */
[----:B------:R-:W-:Y:S01]  /*2b90*/  FMUL.FTZ R58, R58, UR5 ;  /* 0x000000053a3a7c20 */ /* 0x000fe20008410000 */
[----:B------:R-:W-:-:S02]  /*2ba0*/  IMAD.U32 R13, RZ, RZ, UR4 ;  /* 0x00000004ff0d7e24 */ /* 0x000fc4000f8e00ff */
[----:B------:R-:W-:Y:S01]  /*2bb0*/  FMUL.FTZ R59, R59, UR5 ;  /* 0x000000053b3b7c20 */ /* 0x000fe20008410000 */
[----:B------:R-:W-:Y:S01]  /*2bc0*/  FMUL.FTZ R62, R62, UR5 ;  /* 0x000000053e3e7c20 */ /* 0x000fe20008410000 */
[----:B------:R-:W-:Y:S01]  /*2bd0*/  FMUL.FTZ R63, R63, UR5 ;  /* 0x000000053f3f7c20 */ /* 0x000fe20008410000 */
[----:B------:R-:W-:Y:S02]  /*2be0*/  IMAD R12, R202, -0x2, R13 ;  /* 0xfffffffeca0c7824 */ /* 0x000fe400078e020d */
[----:B------:R-:W-:Y:S01]  /*2bf0*/  FMUL.FTZ R66, R66, UR5 ;  /* 0x0000000542427c20 */ /* 0x000fe20008410000 */
[----:B------:R-:W-:Y:S01]  /*2c00*/  IMAD.U32 R13, RZ, RZ, UR6 ;  /* 0x00000006ff0d7e24 */ /* 0x000fe2000f8e00ff */
[----:B------:R-:W4:Y:S01]  /*2c10*/  MUFU.TANH R44, R44 ;  /* 0x0000002c002c7308 */ /* 0x000f220000002400 */
[----:B------:R-:W-:Y:S01]  /*2c20*/  FMUL.FTZ R67, R67, UR5 ;  /* 0x0000000543437c20 */ /* 0x000fe20008410000 */
[----:B------:R-:W-:Y:S01]  /*2c30*/  FMUL.FTZ R69, R69, UR5 ;  /* 0x0000000545457c20 */ /* 0x000fe20008410000 */
[----:B------:R-:W-:Y:S01]  /*2c40*/  FMUL.FTZ R70, R70, UR5 ;  /* 0x0000000546467c20 */ /* 0x000fe20008410000 */
[----:B------:R-:W-:Y:S01]  /*2c50*/  IADD3 R13, R12, 0x1, -R13 ;  /* 0x000000010c0d7810 */ /* 0x000fe20007ffe80d */
[----:B------:R-:W-:Y:S01]  /*2c60*/  FMUL.FTZ R71, R71, UR5 ;  /* 0x0000000547477c20 */ /* 0x000fe20008410000 */
[----:B------:R-:W-:Y:S01]  /*2c70*/  ULOP3.LUT UR5, UR11, 0x3000000, URZ, 0xfc, !UPT ;  /* 0x030000000b057892 */ /* 0x000fe2000f8efc3f */
[----:B------:R-:W-:Y:S01]  /*2c80*/  R2UR UR11, R23 ;  /* 0x00000000170b72ca */ /* 0x000fe200000e0000 */
[----:B------:R-:W4:Y:S01]  /*2c90*/  MUFU.TANH R29, R29 ;  /* 0x0000001d001d7308 */ /* 0x000f220000002400 */
[----:B------:R-:W-:Y:S01]  /*2ca0*/  UIADD3 UR61, UR61, -0x2, URZ ;  /* 0xfffffffe3d3d7890 */ /* 0x000fe2000fffe03f */
[----:B-----5:R-:W-:Y:S01]  /*2cb0*/  VIADDMNMX R24, R24, R13, R12, PT ;  /* 0x0000000d18187246 */ /* 0x020fe2000380010c */
[----:B------:R-:W-:-:S02]  /*2cc0*/  UIADD3 UR4, UR5, 0x80, URZ ;  /* 0x0000008005047890 */ /* 0x000fc4000fffe03f */
[----:B------:R-:W-:Y:S01]  /*2cd0*/  UMOV UR14, UR5 ;  /* 0x00000005000e7c82 */ /* 0x000fe20008000000 */
[C---:B------:R-:W-:Y:S02]  /*2ce0*/  ISETP.GT.AND P6, PT, R24.reuse, RZ, PT ;  /* 0x000000ff1800720c */ /* 0x040fe40003fc4270 */
[----:B------:R-:W-:Y:S01]  /*2cf0*/  MUFU.TANH R37, R37 ;  /* 0x0000002500257308 */ /* 0x000fe20000002400 */
[C---:B------:R-:W-:Y:S02]  /*2d00*/  ISETP.GT.AND P5, PT, R24.reuse, 0x1, PT ;  /* 0x000000011800780c */ /* 0x040fe40003fa4270 */
[----:B-1----:R-:W-:Y:S02]  /*2d10*/  FSEL R26, R75, -INF , P6 ;  /* 0xff8000004b1a7808 */ /* 0x002fe40003000000 */
[C---:B------:R-:W-:Y:S02]  /*2d20*/  ISETP.GT.AND P3, PT, R24.reuse, 0x10, PT ;  /* 0x000000101800780c */ /* 0x040fe40003f64270 */
[C---:B------:R-:W-:Y:S01]  /*2d30*/  ISETP.GT.AND P6, PT, R24.reuse, 0x11, PT ;  /* 0x000000111800780c */ /* 0x040fe20003fc4270 */
[----:B------:R-:W1:Y:S01]  /*2d40*/  MUFU.TANH R45, R45 ;  /* 0x0000002d002d7308 */ /* 0x000e620000002400 */
[----:B------:R-:W-:-:S02]  /*2d50*/  ISETP.GT.AND P2, PT, R24, 0x8, PT ;  /* 0x000000081800780c */ /* 0x000fc40003f44270 */
[----:B---3--:R-:W-:Y:S02]  /*2d60*/  FSEL R28, R76, -INF , P5 ;  /* 0xff8000004c1c7808 */ /* 0x008fe40002800000 */
[----:B------:R-:W-:Y:S02]  /*2d70*/  ISETP.GT.AND P5, PT, R24, 0x18, PT ;  /* 0x000000181800780c */ /* 0x000fe40003fa4270 */
[----:B0-----:R-:W-:Y:S01]  /*2d80*/  FSEL R182, R182, -INF , P3 ;  /* 0xff800000b6b67808 */ /* 0x001fe20001800000 */
[----:B------:R-:W0:Y:S01]  /*2d90*/  MUFU.TANH R52, R52 ;  /* 0x0000003400347308 */ /* 0x000e220000002400 */
[----:B--2---:R-:W-:Y:S02]  /*2da0*/  FSEL R186, R33, -INF , P6 ;  /* 0xff80000021ba7808 */ /* 0x004fe40003000000 */
[C---:B------:R-:W-:Y:S02]  /*2db0*/  ISETP.GT.AND P3, PT, R24.reuse, 0x21, PT ;  /* 0x000000211800780c */ /* 0x040fe40003f64270 */
[----:B------:R-:W-:-:S02]  /*2dc0*/  ISETP.GT.AND P6, PT, R24, 0x28, PT ;  /* 0x000000281800780c */ /* 0x000fc40003fc4270 */
[----:B------:R-:W-:Y:S01]  /*2dd0*/  ISETP.GT.AND P4, PT, R24, 0x9, PT ;  /* 0x000000091800780c */ /* 0x000fe20003f84270 */
[----:B------:R-:W2:Y:S01]  /*2de0*/  MUFU.TANH R53, R53 ;  /* 0x0000003500357308 */ /* 0x000ea20000002400 */
[----:B----4-:R-:W-:Y:S02]  /*2df0*/  VIADDMNMX R25, R25, R13, R12, PT ;  /* 0x0000000d19197246 */ /* 0x010fe4000380010c */
[----:B------:R-:W-:Y:S02]  /*2e00*/  FSEL R188, R36, -INF , P5 ;  /* 0xff80000024bc7808 */ /* 0x000fe40002800000 */
[----:B------:R-:W-:Y:S02]  /*2e10*/  ISETP.GT.AND P5, PT, R24, 0x29, PT ;  /* 0x000000291800780c */ /* 0x000fe40003fa4270 */
[----:B------:R-:W-:Y:S01]  /*2e20*/  FSEL R196, R41, -INF , P3 ;  /* 0xff80000029c47808 */ /* 0x000fe20001800000 */
[----:B------:R-:W3:Y:S01]  /*2e30*/  MUFU.TANH R40, R40 ;  /* 0x0000002800287308 */ /* 0x000ee20000002400 */
[----:B------:R-:W-:-:S02]  /*2e40*/  FSEL R194, R44, -INF , P6 ;  /* 0xff8000002cc27808 */ /* 0x000fc40003000000 */
[C---:B------:R-:W-:Y:S02]  /*2e50*/  ISETP.GT.AND P3, PT, R24.reuse, 0x38, PT ;  /* 0x000000381800780c */ /* 0x040fe40003f64270 */
[C---:B------:R-:W-:Y:S02]  /*2e60*/  ISETP.GT.AND P6, PT, R24.reuse, 0x39, PT ;  /* 0x000000391800780c */ /* 0x040fe40003fc4270 */
[----:B------:R-:W-:Y:S01]  /*2e70*/  FSEL R32, R29, -INF , P4 ;  /* 0xff8000001d207808 */ /* 0x000fe20002000000 */
[----:B------:R-:W-:Y:S01]  /*2e80*/  MUFU.TANH R48, R48 ;  /* 0x0000003000307308 */ /* 0x000fe20000002400 */
[C---:B------:R-:W-:Y:S02]  /*2e90*/  ISETP.GT.AND P4, PT, R24.reuse, 0x20, PT ;  /* 0x000000201800780c */ /* 0x040fe40003f84270 */
[----:B-1----:R-:W-:Y:S02]  /*2ea0*/  FSEL R192, R45, -INF , P5 ;  /* 0xff8000002dc07808 */ /* 0x002fe40002800000 */
[----:B------:R-:W-:-:S02]  /*2eb0*/  ISETP.GT.AND P5, PT, R24, 0x40, PT ;  /* 0x000000401800780c */ /* 0x000fc40003fa4270 */
[----:B0-----:R-:W-:Y:S01]  /*2ec0*/  FSEL R160, R52, -INF , P3 ;  /* 0xff80000034a07808 */ /* 0x001fe20001800000 */
[----:B------:R-:W0:Y:S01]  /*2ed0*/  MUFU.TANH R56, R56 ;  /* 0x0000003800387308 */ /* 0x000e220000002400 */
[----:B--2---:R-:W-:Y:S02]  /*2ee0*/  FSEL R167, R53, -INF , P6 ;  /* 0xff80000035a77808 */ /* 0x004fe40003000000 */
[C---:B------:R-:W-:Y:S02]  /*2ef0*/  ISETP.GT.AND P3, PT, R24.reuse, 0x49, PT ;  /* 0x000000491800780c */ /* 0x040fe40003f64270 */
[----:B------:R-:W-:Y:S02]  /*2f00*/  ISETP.GT.AND P6, PT, R24, 0x50, PT ;  /* 0x000000501800780c */ /* 0x000fe40003fc4270 */
[----:B---3--:R-:W-:Y:S01]  /*2f10*/  FSEL R198, R40, -INF , P4 ;  /* 0xff80000028c67808 */ /* 0x008fe20002000000 */
[----:B------:R-:W1:Y:S01]  /*2f20*/  MUFU.TANH R61, R61 ;  /* 0x0000003d003d7308 */ /* 0x000e620000002400 */
[----:B------:R-:W-:-:S02]  /*2f30*/  ISETP.GT.AND P4, PT, R24, 0x31, PT ;  /* 0x000000311800780c */ /* 0x000fc40003f84270 */
[----:B------:R-:W-:-:S05]  /*2f40*/  FMNMX.FTZ R27, R26, R28, !PT ;  /* 0x0000001c1a1b7209 */ /* 0x000fca0007810000 */
[----:B------:R-:W2:Y:S01]  /*2f50*/  MUFU.TANH R64, R64 ;  /* 0x0000004000407308 */ /* 0x000ea20000002400 */
[----:B0-----:R-:W-:Y:S02]  /*2f60*/  FSEL R158, R56, -INF , P5 ;  /* 0xff800000389e7808 */ /* 0x001fe40002800000 */
[----:B------:R-:W-:-:S05]  /*2f70*/  ISETP.GT.AND P5, PT, R24, 0x51, PT ;  /* 0x000000511800780c */ /* 0x000fca0003fa4270 */
[----:B------:R-:W0:Y:S01]  /*2f80*/  MUFU.TANH R49, R49 ;  /* 0x0000003100317308 */ /* 0x000e220000002400 */
[----:B-1----:R-:W-:Y:S02]  /*2f90*/  FSEL R190, R61, -INF , P3 ;  /* 0xff8000003dbe7808 */ /* 0x002fe40001800000 */
[----:B------:R-:W-:-:S04]  /*2fa0*/  ISETP.GT.AND P3, PT, R25, RZ, PT ;  /* 0x000000ff1900720c */ /* 0x000fc80003f64270 */
[----:B------:R-:W-:Y:S01]  /*2fb0*/  FSEL R13, R77, -INF , P3 ;  /* 0xff8000004d0d7808 */ /* 0x000fe20001800000 */
[----:B------:R-:W-:Y:S01]  /*2fc0*/  MUFU.TANH R0, R57 ;  /* 0x0000003900007308 */ /* 0x000fe20000002400 */
[----:B--2---:R-:W-:Y:S02]  /*2fd0*/  FSEL R180, R64, -INF , P6 ;  /* 0xff80000040b47808 */ /* 0x004fe40003000000 */
[C---:B------:R-:W-:Y:S02]  /*2fe0*/  ISETP.GT.AND P6, PT, R25.reuse, 0x1, PT ;  /* 0x000000011900780c */ /* 0x040fe40003fc4270 */
[----:B------:R-:W-:-:S03]  /*2ff0*/  ISETP.GT.AND P3, PT, R25, 0x10, PT ;  /* 0x000000101900780c */ /* 0x000fc60003f64270 */
[----:B------:R1:W-:Y:S01]  /*3000*/  MUFU.TANH R80, R30 ;  /* 0x0000001e00507308 */ /* 0x0003e20000002400 */
[----:B0-----:R-:W-:Y:S02]  /*3010*/  FSEL R159, R49, -INF , P4 ;  /* 0xff800000319f7808 */ /* 0x001fe40002000000 */
[----:B------:R-:W-:-:S05]  /*3020*/  ISETP.GT.AND P4, PT, R24, 0x48, PT ;  /* 0x000000481800780c */ /* 0x000fca0003f84270 */
[----:B------:R-:W0:Y:S01]  /*3030*/  MUFU.TANH R65, R65 ;  /* 0x0000004100417308 */ /* 0x000e220000002400 */
[----:B-1----:R-:W-:Y:S02]  /*3040*/  FSEL R30, R79, -INF , P2 ;  /* 0xff8000004f1e7808 */ /* 0x002fe40001000000 */
[----:B------:R-:W-:Y:S02]  /*3050*/  ISETP.GT.AND P2, PT, R24, 0x19, PT ;  /* 0x000000191800780c */ /* 0x000fe40003f44270 */
[----:B------:R-:W-:Y:S02]  /*3060*/  FMNMX.FTZ R29, R30, R27, !PT ;  /* 0x0000001b1e1d7209 */ /* 0x000fe40007810000 */
[----:B------:R-:W-:Y:S01]  /*3070*/  FSEL R184, R37, -INF , P2 ;  /* 0xff80000025b87808 */ /* 0x000fe20001000000 */
[----:B------:R-:W1:Y:S01]  /*3080*/  MUFU.TANH R12, R60 ;  /* 0x0000003c000c7308 */ /* 0x000e620000002400 */
[----:B------:R-:W-:Y:S02]  /*3090*/  ISETP.GT.AND P2, PT, R24, 0x30, PT ;  /* 0x000000301800780c */ /* 0x000fe40003f44270 */
[----:B------:R-:W-:-:S02]  /*30a0*/  FSEL R27, R78, -INF , P6 ;  /* 0xff8000004e1b7808 */ /* 0x000fc40003000000 */
[----:B------:R-:W-:Y:S02]  /*30b0*/  FSEL R161, R48, -INF , P2 ;  /* 0xff80000030a17808 */ /* 0x000fe40001000000 */
[----:B------:R-:W-:Y:S01]  /*30c0*/  ISETP.GT.AND P2, PT, R24, 0x41, PT ;  /* 0x000000411800780c */ /* 0x000fe20003f44270 */
[----:B------:R-:W2:Y:S01]  /*30d0*/  MUFU.TANH R68, R68 ;  /* 0x0000004400447308 */ /* 0x000ea20000002400 */
[----:B0-----:R-:W-:Y:S02]  /*30e0*/  FSEL R172, R65, -INF , P5 ;  /* 0xff80000041ac7808 */ /* 0x001fe40002800000 */
[----:B------:R-:W-:Y:S02]  /*30f0*/  FSEL R0, R0, -INF , P2 ;  /* 0xff80000000007808 */ /* 0x000fe40001000000 */
[----:B------:R-:W-:Y:S02]  /*3100*/  ISETP.GT.AND P2, PT, R24, 0x58, PT ;  /* 0x000000581800780c */ /* 0x000fe40003f44270 */
[----:B------:R-:W-:Y:S01]  /*3110*/  ISETP.GT.AND P5, PT, R25, 0x8, PT ;  /* 0x000000081900780c */ /* 0x000fe20003fa4270 */
[----:B------:R-:W0:Y:S01]  /*3120*/  MUFU.TANH R31, R31 ;  /* 0x0000001f001f7308 */ /* 0x000e220000002400 */
[----:B-1----:R-:W-:-:S02]  /*3130*/  FSEL R12, R12, -INF , P4 ;  /* 0xff8000000c0c7808 */ /* 0x002fc40002000000 */
[----:B------:R-:W-:Y:S02]  /*3140*/  ISETP.GT.AND P4, PT, R24, 0x59, PT ;  /* 0x000000591800780c */ /* 0x000fe40003f84270 */
[----:B------:R-:W-:Y:S02]  /*3150*/  FMNMX.FTZ R33, R32, R29, !PT ;  /* 0x0000001d20217209 */ /* 0x000fe40007810000 */
[----:B------:R-:W-:Y:S01]  /*3160*/  FSEL R29, R80, -INF , P5 ;  /* 0xff800000501d7808 */ /* 0x000fe20002800000 */
[----:B------:R-:W1:Y:S01]  /*3170*/  MUFU.TANH R34, R34 ;  /* 0x0000002200227308 */ /* 0x000e620000002400 */
[----:B--2---:R-:W-:Y:S02]  /*3180*/  FSEL R174, R68, -INF , P2 ;  /* 0xff80000044ae7808 */ /* 0x004fe40001000000 */
[----:B------:R-:W-:Y:S02]  /*3190*/  ISETP.GT.AND P2, PT, R25, 0x9, PT ;  /* 0x000000091900780c */ /* 0x000fe40003f44270 */
[----:B------:R-:W-:-:S02]  /*31a0*/  FMNMX.FTZ R24, R13, R27, !PT ;  /* 0x0000001b0d187209 */ /* 0x000fc40007810000 */
[----:B------:R-:W-:Y:S01]  /*31b0*/  FMNMX.FTZ R33, R182, R33, !PT ;  /* 0x00000021b6217209 */ /* 0x000fe20007810000 */
[----:B------:R-:W2:Y:S01]  /*31c0*/  MUFU.TANH R35, R35 ;  /* 0x0000002300237308 */ /* 0x000ea20000002400 */
[----:B0-----:R-:W-:Y:S02]  /*31d0*/  FSEL R31, R31, -INF , P2 ;  /* 0xff8000001f1f7808 */ /* 0x001fe40001000000 */
[----:B------:R-:W-:Y:S02]  /*31e0*/  FMNMX.FTZ R24, R29, R24, !PT ;  /* 0x000000181d187209 */ /* 0x000fe40007810000 */
[----:B------:R-:W-:Y:S02]  /*31f0*/  ISETP.GT.AND P6, PT, R25, 0x11, PT ;  /* 0x000000111900780c */ /* 0x000fe40003fc4270 */
[----:B------:R-:W-:Y:S01]  /*3200*/  FMNMX.FTZ R24, R31, R24, !PT ;  /* 0x000000181f187209 */ /* 0x000fe20007810000 */
[----:B------:R-:W0:Y:S01]  /*3210*/  MUFU.TANH R38, R38 ;  /* 0x0000002600267308 */ /* 0x000e220000002400 */
[----:B-1----:R-:W-:-:S02]  /*3220*/  FSEL R183, R34, -INF , P3 ;  /* 0xff80000022b77808 */ /* 0x002fc40001800000 */
[----:B------:R-:W-:Y:S02]  /*3230*/  FMNMX.FTZ R33, R186, R33, !PT ;  /* 0x00000021ba217209 */ /* 0x000fe40007810000 */
[----:B------:R-:W-:Y:S02]  /*3240*/  ISETP.GT.AND P5, PT, R25, 0x18, PT ;  /* 0x000000181900780c */ /* 0x000fe40003fa4270 */
[----:B------:R-:W-:Y:S01]  /*3250*/  FMNMX.FTZ R24, R183, R24, !PT ;  /* 0x00000018b7187209 */ /* 0x000fe20007810000 */
[----:B------:R-:W1:Y:S01]  /*3260*/  MUFU.TANH R39, R39 ;  /* 0x0000002700277308 */ /* 0x000e620000002400 */
[----:B--2---:R-:W-:Y:S02]  /*3270*/  FSEL R211, R35, -INF , P6 ;  /* 0xff80000023d37808 */ /* 0x004fe40003000000 */
[----:B------:R-:W-:Y:S02]  /*3280*/  FMNMX.FTZ R33, R188, R33, !PT ;  /* 0x00000021bc217209 */ /* 0x000fe40007810000 */
[----:B------:R-:W-:-:S02]  /*3290*/  ISETP.GT.AND P2, PT, R25, 0x19, PT ;  /* 0x000000191900780c */ /* 0x000fc40003f44270 */
        /* <DEDUP_REMOVED lines=82> */
[----:B-1----:R-:W-:-:S04]  /*37c0*/  FSEL R178, R69, -INF , P4 ;  /* 0xff80000045b27808 */ /* 0x002fc80002000000 */
[----:B------:R-:W-:Y:S02]  /*37d0*/  FMNMX.FTZ R33, R178, R33, !PT ;  /* 0x00000021b2217209 */ /* 0x000fe40007810000 */
[----:B--2---:R-:W-:-:S03]  /*37e0*/  FSEL R175, R70, -INF , P3 ;  /* 0xff80000046af7808 */ /* 0x004fc60001800000 */
[----:B------:R-:W1:Y:S01]  /*37f0*/  SHFL.BFLY PT, R34, R33, 0x2, 0x1f ;  /* 0x0c401f0021227f89 */ /* 0x000e6200000e0000 */
[----:B------:R-:W-:Y:S02]  /*3800*/  FMNMX.FTZ R24, R175, R24, !PT ;  /* 0x00000018af187209 */ /* 0x000fe40007810000 */
[----:B0-----:R-:W-:-:S04]  /*3810*/  FSEL R181, R71, -INF , P2 ;  /* 0xff80000047b57808 */ /* 0x001fc80001000000 */
[----:B------:R-:W-:-:S05]  /*3820*/  FMNMX.FTZ R24, R181, R24, !PT ;  /* 0x00000018b5187209 */ /* 0x000fca0007810000 */
[----:B------:R-:W0:Y:S01]  /*3830*/  SHFL.BFLY PT, R35, R24, 0x2, 0x1f ;  /* 0x0c401f0018237f89 */ /* 0x000e2200000e0000 */
[----:B-1----:R-:W-:-:S05]  /*3840*/  FMNMX.FTZ R34, R33, R34, !PT ;  /* 0x0000002221227209 */ /* 0x002fca0007810000 */
[----:B------:R-:W1:Y:S01]  /*3850*/  SHFL.BFLY PT, R25, R34, 0x1, 0x1f ;  /* 0x0c201f0022197f89 */ /* 0x000e6200000e0000 */
[----:B0-----:R-:W-:-:S05]  /*3860*/  FMNMX.FTZ R35, R24, R35, !PT ;  /* 0x0000002318237209 */ /* 0x001fca0007810000 */
[----:B------:R-:W0:Y:S01]  /*3870*/  SHFL.BFLY PT, R36, R35, 0x1, 0x1f ;  /* 0x0c201f0023247f89 */ /* 0x000e2200000e0000 */
[----:B-1----:R-:W-:-:S04]  /*3880*/  FMNMX.FTZ R156, R34, R25, !PT ;  /* 0x00000019229c7209 */ /* 0x002fc80007810000 */
[C---:B------:R-:W-:Y:S01]  /*3890*/  FSETP.NEU.FTZ.AND P2, PT, R156.reuse, -INF , PT ;  /* 0xff8000009c00780b */ /* 0x040fe20003f5d000 */
[----:B------:R-:W-:-:S05]  /*38a0*/  FMUL.FTZ R177, R156, UR10 ;  /* 0x0000000a9cb17c20 */ /* 0x000fca0008410000 */
[----:B------:R-:W-:-:S05]  /*38b0*/  FSEL R177, R177, RZ, P2 ;  /* 0x000000ffb1b17208 */ /* 0x000fca0001000000 */
[--C-:B------:R-:W-:Y:S01]  /*38c0*/  FFMA.FTZ R163, R26, UR10, -R177.reuse ;  /* 0x0000000a1aa37c23 */ /* 0x100fe200080108b1 */
[----:B0-----:R-:W-:Y:S01]  /*38d0*/  FMNMX.FTZ R157, R35, R36, !PT ;  /* 0x00000024239d7209 */ /* 0x001fe20007810000 */
[--C-:B------:R-:W-:Y:S01]  /*38e0*/  FFMA.FTZ R162, R28, UR10, -R177.reuse ;  /* 0x0000000a1ca27c23 */ /* 0x100fe200080108b1 */
[--C-:B------:R-:W-:Y:S01]  /*38f0*/  FFMA.FTZ R165, R30, UR10, -R177.reuse ;  /* 0x0000000a1ea57c23 */ /* 0x100fe200080108b1 */
[--C-:B------:R-:W-:Y:S01]  /*3900*/  FFMA.FTZ R166, R32, UR10, -R177.reuse ;  /* 0x0000000a20a67c23 */ /* 0x100fe200080108b1 */
[C---:B------:R-:W-:Y:S01]  /*3910*/  FSETP.NEU.FTZ.AND P2, PT, R157.reuse, -INF , PT ;  /* 0xff8000009d00780b */ /* 0x040fe20003f5d000 */
[----:B------:R-:W-:Y:S01]  /*3920*/  FMUL.FTZ R176, R157, UR10 ;  /* 0x0000000a9db07c20 */ /* 0x000fe20008410000 */
[----:B------:R-:W-:Y:S01]  /*3930*/  MUFU.EX2 R163, R163 ;  /* 0x000000a300a37308 */ /* 0x000fe20000000800 */
[--C-:B------:R-:W-:Y:S01]  /*3940*/  FFMA.FTZ R185, R186, UR10, -R177.reuse ;  /* 0x0000000abab97c23 */ /* 0x100fe200080108b1 */
[--C-:B------:R-:W-:Y:S01]  /*3950*/  FFMA.FTZ R186, R188, UR10, -R177.reuse ;  /* 0x0000000abcba7c23 */ /* 0x100fe200080108b1 */
[--C-:B------:R-:W-:Y:S01]  /*3960*/  FFMA.FTZ R189, R184, UR10, -R177.reuse ;  /* 0x0000000ab8bd7c23 */ /* 0x100fe200080108b1 */
[----:B------:R-:W-:Y:S01]  /*3970*/  FSEL R176, R176, RZ, P2 ;  /* 0x000000ffb0b07208 */ /* 0x000fe20001000000 */
[--C-:B------:R-:W-:Y:S01]  /*3980*/  FFMA.FTZ R182, R182, UR10, -R177.reuse ;  /* 0x0000000ab6b67c23 */ /* 0x100fe200080108b1 */
[----:B------:R-:W-:Y:S01]  /*3990*/  ISETP.NE.AND P2, PT, R81, RZ, PT ;  /* 0x000000ff5100720c */ /* 0x000fe20003f45270 */
[--C-:B------:R-:W-:Y:S01]  /*39a0*/  FFMA.FTZ R198, R198, UR10, -R177.reuse ;  /* 0x0000000ac6c67c23 */ /* 0x100fe200080108b1 */
[----:B------:R-:W0:Y:S01]  /*39b0*/  S2R R81, SR_TID.X ;  /* 0x0000000000517919 */ /* 0x000e220000002100 */
        /* <DEDUP_REMOVED lines=11> */
[----:B------:R-:W-:Y:S01]  /*3a70*/  FFMA.FTZ R213, R192, UR10, -R177 ;  /* 0x0000000ac0d57c23 */ /* 0x000fe200080108b1 */
[----:B------:R-:W-:Y:S01]  /*3a80*/  MUFU.EX2 R165, R165 ;  /* 0x000000a500a57308 */ /* 0x000fe20000000800 */
[--C-:B------:R-:W-:Y:S01]  /*3a90*/  FFMA.FTZ R192, R215, UR10, -R176.reuse ;  /* 0x0000000ad7c07c23 */ /* 0x100fe200080108b0 */
[--C-:B------:R-:W-:Y:S01]  /*3aa0*/  FFMA.FTZ R196, R217, UR10, -R176.reuse ;  /* 0x0000000ad9c47c23 */ /* 0x100fe200080108b0 */
[----:B------:R-:W-:Y:S01]  /*3ab0*/  @!P2 PRMT R13, RZ, 0x654, R13 ;  /* 0x00000654ff0da816 */ /* 0x000fe2000000000d */
[--C-:B------:R-:W-:Y:S01]  /*3ac0*/  FFMA.FTZ R194, R194, UR10, -R177.reuse ;  /* 0x0000000ac2c27c23 */ /* 0x100fe200080108b1 */
[--C-:B------:R-:W-:Y:S01]  /*3ad0*/  FFMA.FTZ R215, R221, UR10, -R176.reuse ;  /* 0x0000000addd77c23 */ /* 0x100fe200080108b0 */
[--C-:B------:R-:W-:Y:S01]  /*3ae0*/  FFMA.FTZ R217, R219, UR10, -R176.reuse ;  /* 0x0000000adbd97c23 */ /* 0x100fe200080108b0 */
[--C-:B------:R-:W-:Y:S01]  /*3af0*/  FFMA.FTZ R204, R159, UR10, -R177.reuse ;  /* 0x0000000a9fcc7c23 */ /* 0x100fe200080108b1 */
[----:B------:R-:W2:Y:S01]  /*3b00*/  MUFU.EX2 R166, R166 ;  /* 0x000000a600a67308 */ /* 0x000ea20000000800 */
        /* <DEDUP_REMOVED lines=9> */
[----:B------:R-:W-:Y:S01]  /*3ba0*/  FFMA.FTZ R205, R0, UR10, -R177 ;  /* 0x0000000a00cd7c23 */ /* 0x000fe200080108b1 */
[----:B0-----:R-:W-:Y:S01]  /*3bb0*/  SHF.R.U32.HI R81, RZ, 0x7, R81 ;  /* 0x00000007ff517819 */ /* 0x001fe20000011651 */
[--C-:B------:R-:W-:Y:S01]  /*3bc0*/  FFMA.FTZ R0, R12, UR10, -R177.reuse ;  /* 0x0000000a0c007c23 */ /* 0x100fe200080108b1 */
[--C-:B------:R-:W-:Y:S01]  /*3bd0*/  FFMA.FTZ R12, R191, UR10, -R176.reuse ;  /* 0x0000000abf0c7c23 */ /* 0x100fe200080108b0 */
[--C-:B------:R-:W-:Y:S01]  /*3be0*/  FFMA.FTZ R207, R190, UR10, -R177.reuse ;  /* 0x0000000abecf7c23 */ /* 0x100fe200080108b1 */
[----:B------:R-:W-:Y:S01]  /*3bf0*/  IADD3 R203, -R81, 0xb, RZ ;  /* 0x0000000b51cb7810 */ /* 0x000fe20007ffe1ff */
[----:B------:R-:W0:Y:S01]  /*3c00*/  MUFU.EX2 R171, R171 ;  /* 0x000000ab00ab7308 */ /* 0x000e220000000800 */
[----:B--2---:R-:W-:Y:S01]  /*3c10*/  F2FP.F16.F32.PACK_AB R154, R166, R165 ;  /* 0x000000a5a69a723e */ /* 0x004fe200000000ff */
[--C-:B------:R-:W-:Y:S01]  /*3c20*/  FFMA.FTZ R191, R193, UR10, -R176.reuse ;  /* 0x0000000ac1bf7c23 */ /* 0x100fe200080108b0 */
[--C-:B------:R-:W-:Y:S01]  /*3c30*/  FFMA.FTZ R158, R158, UR10, -R177.reuse ;  /* 0x0000000a9e9e7c23 */ /* 0x100fe200080108b1 */
[----:B------:R1:W-:Y:S06]  /*3c40*/  BAR.ARV R203, 0x100 ;  /* 0x000400cb0000751d */ /* 0x0003ec0000002000 */
[----:B------:R2:W-:Y:S01]  /*3c50*/  @!P2 SYNCS.ARRIVE.TRANS64.RED.A1T0 RZ, [R13+URZ], RZ ;  /* 0x000000ff0dffa9a7 */ /* 0x0005e2000810043f */
[----:B------:R-:W-:Y:S01]  /*3c60*/  MUFU.EX2 R168, R168 ;  /* 0x000000a800a87308 */ /* 0x000fe20000000800 */
[--C-:B------:R-:W-:Y:S01]  /*3c70*/  FFMA.FTZ R190, R195, UR10, -R176.reuse ;  /* 0x0000000ac3be7c23 */ /* 0x100fe200080108b0 */
[--C-:B------:R-:W-:Y:S01]  /*3c80*/  FFMA.FTZ R193, R197, UR10, -R176.reuse ;  /* 0x0000000ac5c17c23 */ /* 0x100fe200080108b0 */
[--C-:B------:R-:W-:Y:S01]  /*3c90*/  FFMA.FTZ R195, R172, UR10, -R177.reuse ;  /* 0x0000000aacc37c23 */ /* 0x100fe200080108b1 */
[--C-:B------:R-:W-:Y:S01]  /*3ca0*/  FFMA.FTZ R172, R174, UR10, -R177.reuse ;  /* 0x0000000aaeac7c23 */ /* 0x100fe200080108b1 */
[--C-:B------:R-:W-:Y:S01]  /*3cb0*/  FFMA.FTZ R180, R180, UR10, -R177.reuse ;  /* 0x0000000ab4b47c23 */ /* 0x100fe200080108b1 */
[----:B0-----:R-:W-:Y:S01]  /*3cc0*/  F2FP.F16.F32.PACK_AB R153, R171, R164 ;  /* 0x000000a4ab99723e */ /* 0x001fe200000000ff */
[--C-:B------:R-:W-:Y:S01]  /*3cd0*/  FFMA.FTZ R174, R179, UR10, -R176.reuse ;  /* 0x0000000ab3ae7c23 */ /* 0x100fe200080108b0 */
[----:B------:R-:W0:Y:S01]  /*3ce0*/  MUFU.EX2 R169, R169 ;  /* 0x000000a900a97308 */ /* 0x000e220000000800 */
[--C-:B------:R-:W-:Y:S01]  /*3cf0*/  FFMA.FTZ R173, R173, UR10, -R176.reuse ;  /* 0x0000000aadad7c23 */ /* 0x100fe200080108b0 */
[--C-:B------:R-:W-:Y:S01]  /*3d00*/  FFMA.FTZ R175, R175, UR10, -R176.reuse ;  /* 0x0000000aafaf7c23 */ /* 0x100fe200080108b0 */
[----:B------:R-:W-:Y:S01]  /*3d10*/  FFMA.FTZ R177, R178, UR10, -R177 ;  /* 0x0000000ab2b17c23 */ /* 0x000fe200080108b1 */
[----:B------:R-:W-:Y:S01]  /*3d20*/  FFMA.FTZ R176, R181, UR10, -R176 ;  /* 0x0000000ab5b07c23 */ /* 0x000fe200080108b0 */
[----:B------:R-:W-:Y:S01]  /*3d30*/  FADD.FTZ R162, R163, R162 ;  /* 0x000000a2a3a27221 */ /* 0x000fe20000010000 */
[----:B------:R-:W-:Y:S01]  /*3d40*/  FADD.FTZ R171, R164, R171 ;  /* 0x000000aba4ab7221 */ /* 0x000fe20000010000 */
[----:B--2---:R-:W-:Y:S01]  /*3d50*/  IMAD.U32 R13, RZ, RZ, UR5 ;  /* 0x00000005ff0d7e24 */ /* 0x004fe2000f8e00ff */
[----:B------:R-:W-:Y:S01]  /*3d60*/  MUFU.EX2 R182, R182 ;  /* 0x000000b600b67308 */ /* 0x000fe20000000800 */
[----:B------:R-:W-:Y:S01]  /*3d70*/  FADD.FTZ R165, R165, R162 ;  /* 0x000000a2a5a57221 */ /* 0x000fe20000010000 */
[----:B------:R-:W-:-:S03]  /*3d80*/  @!P2 VIADD R170, R170, 0x32460 ;  /* 0x00032460aaaaa836 */ /* 0x000fc60000000000 */
[----:B------:R-:W-:Y:S02]  /*3d90*/  FADD.FTZ R165, R166, R165 ;  /* 0x000000a5a6a57221 */ /* 0x000fe40000010000 */
[----:B------:R-:W-:Y:S01]  /*3da0*/  @!P2 PRMT R170, RZ, 0x654, R170 ;  /* 0x00000654ffaaa816 */ /* 0x000fe200000000aa */
[----:B------:R-:W2:Y:S01]  /*3db0*/  MUFU.EX2 R185, R185 ;  /* 0x000000b900b97308 */ /* 0x000ea20000000800 */
[----:B0-----:R-:W-:Y:S01]  /*3dc0*/  F2FP.F16.F32.PACK_AB R155, R169, R168 ;  /* 0x000000a8a99b723e */ /* 0x001fe200000000ff */
[----:B------:R1:W-:Y:S01]  /*3dd0*/  BAR.SYNC.DEFER_BLOCKING R200, 0x100 ;  /* 0x000400c80000751d */ /* 0x0003e20000010000 */
[----:B------:R-:W-:-:S04]  /*3de0*/  FADD.FTZ R168, R168, R171 ;  /* 0x000000aba8a87221 */ /* 0x000fc80000010000 */
[----:B------:R-:W-:Y:S01]  /*3df0*/  FADD.FTZ R168, R169, R168 ;  /* 0x000000a8a9a87221 */ /* 0x000fe20000010000 */
[----:B------:R-:W-:Y:S08]  /*3e00*/  MUFU.EX2 R186, R186 ;  /* 0x000000ba00ba7308 */ /* 0x000ff00000000800 */
[----:B------:R-:W-:Y:S08]  /*3e10*/  MUFU.EX2 R189, R189 ;  /* 0x000000bd00bd7308 */ /* 0x000ff00000000800 */
[----:B------:R-:W-:Y:S01]  /*3e20*/  MUFU.EX2 R183, R183 ;  /* 0x000000b700b77308 */ /* 0x000fe20000000800 */
[----:B------:R-:W-:-:S06]  /*3e30*/  WARPGROUP.ARRIVE ;  /* 0x00000000000079c5 */ /* 0x000fcc0000000000 */
[----:B------:R-:W-:Y:S01]  /*3e40*/  HGMMA.64x256x16.F32 R24, R152, gdesc[UR12].tnspB, RZ, !UPT, gsb0 ;  /* 0x43e0000c98187df0 */ /* 0x000fe2000c0008ff */
[----:B------:R-:W0:Y:S01]  /*3e50*/  MUFU.EX2 R184, R184 ;  /* 0x000000b800b87308 */ /* 0x000e220000000800 */
[----:B------:R-:W-:Y:S01]  /*3e60*/  UMOV UR14, UR4 ;  /* 0x00000004000e7c82 */ /* 0x000fe20008000000 */
[----:B------:R-:W-:Y:S01]  /*3e70*/  UMOV UR15, 0x40000040 ;  /* 0x40000040000f7882 */ /* 0x000fe20000000000 */
[----:B------:R-:W-:-:S05]  /*3e80*/  UIADD3 UR4, UR5, 0x100, URZ ;  /* 0x0000010005047890 */ /* 0x000fca000fffe03f */
        /* <DEDUP_REMOVED lines=9> */
[----:B------:R-:W1:Y:S08]  /*3f20*/  MUFU.EX2 R217, R217 ;  /* 0x000000d900d97308 */ /* 0x000e700000000800 */
[----:B------:R-:W-:Y:S08]  /*3f30*/  MUFU.EX2 R161, R161 ;  /* 0x000000a100a17308 */ /* 0x000ff00000000800 */
[----:B------:R-:W1:Y:S08]  /*3f40*/  MUFU.EX2 R204, R204 ;  /* 0x000000cc00cc7308 */ /* 0x000e700000000800 */
[----:B------:R-:W-:Y:S08]  /*3f50*/  MUFU.EX2 R159, R159 ;  /* 0x0000009f009f7308 */ /* 0x000ff00000000800 */
[----:B------:R-:W-:Y:S08]  /*3f60*/  MUFU.EX2 R160, R160 ;  /* 0x000000a000a07308 */ /* 0x000ff00000000800 */
[----:B------:R-:W-:Y:S08]  /*3f70*/  MUFU.EX2 R167, R167 ;  /* 0x000000a700a77308 */ /* 0x000ff00000000800 */
[----:B------:R-:W1:Y:S08]  /*3f80*/  MUFU.EX2 R206, R206 ;  /* 0x000000ce00ce7308 */ /* 0x000e700000000800 */
        /* <DEDUP_REMOVED lines=16> */
[----:B------:R-:W-:Y:S01]  /*4090*/  MUFU.EX2 R175, R175 ;  /* 0x000000af00af7308 */ /* 0x000fe20000000800 */
[----:B------:R-:W-:-:S02]  /*40a0*/  WARPGROUP.DEPBAR.LE gsb0, 0x0 ;  /* 0x00008000000079c5 */ /* 0x000fc40000010000 */
[----:B--2---:R-:W-:-:S05]  /*40b0*/  F2FP.F16.F32.PACK_AB R152, R185, R182 ;  /* 0x000000b6b998723e */ /* 0x004fca00000000ff */
[----:B------:R-:W2:Y:S01]  /*40c0*/  MUFU.EX2 R176, R176 ;  /* 0x000000b000b07308 */ /* 0x000ea20000000800 */
[----:B0-----:R-:W-:Y:S01]  /*40d0*/  F2FP.F16.F32.PACK_AB R153, R184, R183 ;  /* 0x000000b7b899723e */ /* 0x001fe200000000ff */
        /* <DEDUP_REMOVED lines=11> */
[----:B------:R-:W-:Y:S01]  /*4190*/  UMOV UR14, UR4 ;  /* 0x00000004000e7c82 */ /* 0x000fe20008000000 */
[----:B------:R-:W-:Y:S01]  /*41a0*/  UMOV UR15, 0x40000040 ;  /* 0x40000040000f7882 */ /* 0x000fe20000000000 */
[----:B------:R-:W-:Y:S01]  /*41b0*/  UIADD3 UR4, UR5, 0x180, URZ ;  /* 0x0000018005047890 */ /* 0x000fe2000fffe03f */
        /* <DEDUP_REMOVED lines=14> */
[----:B------:R-:W-:-:S06]  /*42a0*/  FADD.FTZ R196, R217, R196 ;  /* 0x000000c4d9c47221 */ /* 0x000fcc0000010000 */
[----:B------:R-:W-:Y:S01]  /*42b0*/  HGMMA.64x256x16.F32 R24, R152, gdesc[UR12].tnspB, R24, gsb0 ;  /* 0x43e0000c98187df0 */ /* 0x000fe20008000818 */
[----:B------:R-:W-:Y:S01]  /*42c0*/  UMOV UR14, UR4 ;  /* 0x00000004000e7c82 */ /* 0x000fe20008000000 */
[----:B------:R-:W-:Y:S01]  /*42d0*/  UMOV UR15, 0x40000040 ;  /* 0x40000040000f7882 */ /* 0x000fe20000000000 */
[----:B------:R-:W-:Y:S01]  /*42e0*/  UIADD3 UR4, UR5, 0x200, URZ ;  /* 0x0000020005047890 */ /* 0x000fe2000fffe03f */
        /* <DEDUP_REMOVED lines=13> */
[----:B------:R-:W-:-:S07]  /*43c0*/  FADD.FTZ R199, R208, R199 ;  /* 0x000000c7d0c77221 */ /* 0x000fce0000010000 */
        /* <DEDUP_REMOVED lines=21> */
[----:B------:R-:W-:Y:S02]  /*4520*/  @UP0 ULDC UR4, c[0x0][0x44c] ;  /* 0x0001130000040ab9 */ /* 0x000fe40000000800 */
[----:B------:R-:W-:-:S04]  /*4530*/  UIMAD.WIDE.U32 UR4, UR38, UR4, URZ ;  /* 0x00000004260472a5 */ /* 0x000fc8000f8e003f */
[----:B------:R-:W-:-:S04]  /*4540*/  @UP0 USHF.R.U32.HI UR38, URZ, UR7, UR5 ;  /* 0x000000073f260299 */ /* 0x000fc80008011605 */
[----:B------:R-:W-:-:S04]  /*4550*/  UIADD3 UR4, UR38, -UR6, UR39 ;  /* 0x8000000626047290 */ /* 0x000fc8000fffe027 */
[----:B------:R-:W-:-:S04]  /*4560*/  UIMAD.WIDE UR4, UR4, 0x2aaaaaab, URZ ;  /* 0x2aaaaaab040478a5 */ /* 0x000fc8000f8e023f */
[----:B------:R-:W-:-:S04]  /*4570*/  USHF.R.U32.HI UR4, URZ, 0x1f, UR5 ;  /* 0x0000001f3f047899 */ /* 0x000fc80008011605 */
[----:B------:R-:W-:-:S04]  /*4580*/  ULEA.HI.SX32 UR4, UR5, UR4, 0x1c ;  /* 0x0000000405047291 */ /* 0x000fc8000f8fe23f */
[----:B------:R-:W-:-:S04]  /*4590*/  UISETP.LT.AND UP1, UPT, UR11, UR4, UPT ;  /* 0x000000040b00728c */ /* 0x000fc8000bf21270 */
[----:B------:R-:W-:-:S03]  /*45a0*/  USEL UR56, UR11, UR4, !UP1 ;  /* 0x000000040b387287 */ /* 0x000fc6000c800000 */
[----:B------:R-:W-:Y:S01]  /*45b0*/  UMOV UR4, URZ ;  /* 0x0000003f00047c82 */ /* 0x000fe20008000000 */
        /* <DEDUP_REMOVED lines=20> */
[----:B------:R-:W-:Y:S01]  /*4700*/  IMAD.MOV.U32 R204, RZ, RZ, R157 ;  /* 0x000000ffffcc7224 */ /* 0x000fe200078e009d */
[----:B------:R-:W-:Y:S01]  /*4710*/  MOV R205, R156 ;  /* 0x0000009c00cd7202 */ /* 0x000fe20000000f00 */
[----:B------:R-:W-:Y:S01]  /*4720*/  UMOV UR60, URZ ;  /* 0x0000003f003c7c82 */ /* 0x000fe20008000000 */
[----:B------:R-:W-:Y:S01]  /*4730*/  UMOV UR7, UR61 ;  /* 0x0000003d00077c82 */ /* 0x000fe20008000000 */
[----:B------:R-:W-:-:S05]  /*4740*/  UMOV UR4, URZ ;  /* 0x0000003f00047c82 */ /* 0x000fca0008000000 */
.L_x_4423:
[----:B------:R-:W-:-:S04]  /*4750*/  UIADD3 UR4, UR4, 0x1, URZ ;  /* 0x0000000104047890 */ /* 0x000fc8000fffe03f */
[----:B------:R-:W-:-:S04]  /*4760*/  UISETP.NE.AND UP1, UPT, UR4, 0x2, UPT ;  /* 0x000000020400788c */ /* 0x000fc8000bf25270 */
[----:B------:R-:W-:Y:S02]  /*4770*/  USEL UR5, URZ, 0x1, UP1 ;  /* 0x000000013f057887 */ /* 0x000fe40008800000 */
[----:B------:R-:W-:Y:S02]  /*4780*/  USEL UR4, UR4, URZ, UP1 ;  /* 0x0000003f04047287 */ /* 0x000fe40008800000 */
[----:B------:R-:W-:Y:S01]  /*4790*/  ULOP3.LUT UR60, UR60, UR5, URZ, 0x3c, !UPT ;  /* 0x000000053c3c7292 */ /* 0x000fe2000f8e3c3f */
[----:B-1----:R-:W-:Y:S11]  /*47a0*/  @!P0 BRA `(.L_x_4415) ;  /* 0x0000000000048947 */ /* 0x002ff60003800000 */
[----:B------:R-:W-:Y:S01]  /*47b0*/  BPT.TRAP 0x1 ;  /* 0x000000040000795c */ /* 0x000fe20000300000 */
.L_x_4415:
[----:B------:R-:W-:Y:S01]  /*47c0*/  R2UR UR5, R22 ;  /* 0x00000000160572ca */ /* 0x000fe200000e0000 */
[----:B------:R-:W-:-:S05]  /*47d0*/  IMAD.U32 R203, RZ, RZ, UR60 ;  /* 0x0000003cffcb7e24 */ /* 0x000fca000f8e00ff */
[----:B------:R-:W-:-:S07]  /*47e0*/  SHF.L.U32 R203, R203, 0x1f, RZ ;  /* 0x0000001fcbcb7819 */ /* 0x000fce00000006ff */
[----:B------:R-:W-:-:S09]  /*47f0*/  ULEA UR5, UR4, UR5, 0x3 ;  /* 0x0000000504057291 */ /* 0x000fd2000f8e183f */
[----:B------:R1:W2:Y:S01]  /*4800*/  SYNCS.PHASECHK.TRANS64.TRYWAIT P3, [UR5+0x32430], R203 ;  /* 0x032430cbff0075a7 */ /* 0x0002a20008060145 */
[----:B------:R-:W-:Y:S05]  /*4810*/  @!P0 BRA `(.L_x_4416) ;  /* 0x0000000000048947 */ /* 0x000fea0003800000 */
[----:B------:R-:W-:Y:S01]  /*4820*/  BPT.TRAP 0x1 ;  /* 0x000000040000795c */ /* 0x000fe20000300000 */
.L_x_4416:
[----:B--2---:R-:W-:Y:S05]  /*4830*/  @P3 BRA `(.L_x_4417) ;  /* 0x0000000000083947 */ /* 0x004fea0003800000 */
[----:B------:R-:W2:Y:S02]  /*4840*/  SYNCS.PHASECHK.TRANS64.TRYWAIT P3, [UR5+0x32430], R203 ;  /* 0x032430cbff0075a7 */ /* 0x000ea40008060145 */
[----:B--2---:R-:W-:Y:S05]  /*4850*/  @!P3 BRA `(.L_x_4418) ;  /* 0x000000d400e8b947 */ /* 0x004fea0003800000 */
.L_x_4417:
        /* <DEDUP_REMOVED lines=51> */
.L_x_4419:
[----:B------:R0:W2:Y:S01]  /*4b90*/  SYNCS.PHASECHK.TRANS64.TRYWAIT P3, [UR5+0x32450], R203 ;  /* 0x032450cbff0075a7 */ /* 0x0000a20008060145 */
[----:B------:R-:W-:Y:S05]  /*4ba0*/  @!P0 BRA `(.L_x_4420) ;  /* 0x0000000000048947 */ /* 0x000fea0003800000 */
[----:B------:R-:W-:Y:S01]  /*4bb0*/  BPT.TRAP 0x1 ;  /* 0x000000040000795c */ /* 0x000fe20000300000 */
.L_x_4420:
[----:B--2---:R-:W-:Y:S05]  /*4bc0*/  @P3 BRA `(.L_x_4421) ;  /* 0x0000000000083947 */ /* 0x004fea0003800000 */
[----:B------:R-:W2:Y:S02]  /*4bd0*/  SYNCS.PHASECHK.TRANS64.TRYWAIT P3, [UR5+0x32450], R203 ;  /* 0x032450cbff0075a7 */ /* 0x000ea40008060145 */
[----:B--2---:R-:W-:Y:S05]  /*4be0*/  @!P3 BRA `(.L_x_4422) ;  /* 0x000000d4001cb947 */ /* 0x004fea0003800000 */
.L_x_4421:
        /* <DEDUP_REMOVED lines=17> */
[----:B------:R-:W-:Y:S01]  /*4d00*/  UIADD3 UR10, UR6, 0x2, URZ ;  /* 0x00000002060a7890 */ /* 0x000fe2000fffe03f */
[----:B------:R-:W-:Y:S01]  /*4d10*/  MOV R209, UR57 ;  /* 0x0000003900d17c02 */ /* 0x000fe20008000f00 */
[----:B------:R-:W-:Y:S01]  /*4d20*/  UIADD3 UR14, UR6, 0x300, URZ ;  /* 0x00000300060e7890 */ /* 0x000fe2000fffe03f */
[----:B------:R-:W-:Y:S01]  /*4d30*/  MOV R210, UR56 ;  /* 0x0000003800d27c02 */ /* 0x000fe20008000f00 */
[----:B------:R-:W-:Y:S01]  /*4d40*/  UMOV UR50, UR6 ;  /* 0x0000000600327c82 */ /* 0x000fe20008000000 */
[----:B------:R-:W-:Y:S01]  /*4d50*/  R2UR UR56, R14 ;  /* 0x000000000e3872ca */ /* 0x000fe200000e0000 */
[----:B------:R-:W-:Y:S01]  /*4d60*/  HGMMA.64x96x16.F32 R152, gdesc[UR48], R152, gsb0 ;  /* 0x01600000309879f0 */ /* 0x000fe20008000898 */
[----:B------:R-:W-:Y:S01]  /*4d70*/  UMOV UR54, UR10 ;  /* 0x0000000a00367c82 */ /* 0x000fe20008000000 */
[----:B------:R-:W-:Y:S01]  /*4d80*/  R2UR UR57, R15 ;  /* 0x000000000f3972ca */ /* 0x000fe200000e0000 */
[----:B------:R-:W-:Y:S01]  /*4d90*/  UIADD3 UR10, UR6, 0x4, URZ ;  /* 0x00000004060a7890 */ /* 0x000fe2000fffe03f */
[----:B------:R-:W-:Y:S01]  /*4da0*/  R2UR UR49, R203 ;  /* 0x00000000cb3172ca */ /* 0x000fe200000e0000 */
[----:B------:R-:W-:Y:S01]  /*4db0*/  UIADD3 UR18, UR6, 0x302, URZ ;  /* 0x0000030206127890 */ /* 0x000fe2000fffe03f */
[----:B------:R-:W-:Y:S01]  /*4dc0*/  R2UR UR48, R206 ;  /* 0x00000000ce3072ca */ /* 0x000fe200000e0000 */
[----:B------:R-:W-:Y:S01]  /*4dd0*/  UIADD3 UR22, UR6, 0x304, URZ ;  /* 0x0000030406167890 */ /* 0x000fe2000fffe03f */
[----:B------:R-:W0:Y:S01]  /*4de0*/  S2R R212, SR_TID.X ;  /* 0x0000000000d47919 */ /* 0x000e220000002100 */
[----:B------:R-:W-:Y:S01]  /*4df0*/  UMOV UR23, 0x40000040 ;  /* 0x4000004000177882 */ /* 0x000fe20000000000 */
[----:B------:R-:W-:Y:S01]  /*4e00*/  UMOV UR58, UR10 ;  /* 0x0000000a003a7c82 */ /* 0x000fe20008000000 */
[----:B------:R-:W-:-:S02]  /*4e10*/  UIADD3 UR10, UR6, 0x6, URZ ;  /* 0x00000006060a7890 */ /* 0x000fc4000fffe03f */
        /* <DEDUP_REMOVED lines=14> */
[----:B0-----:R-:W-:Y:S01]  /*4f00*/  SHF.R.U32.HI R212, RZ, 0x7, R212 ;  /* 0x00000007ffd47819 */ /* 0x001fe200000116d4 */
        /* <DEDUP_REMOVED lines=11> */
[----:B------:R-:W-:Y:S01]  /*4fc0*/  R2UR UR56, R10 ;  /* 0x000000000a3872ca */ /* 0x000fe200000e0000 */
[----:B------:R-:W-:Y:S01]  /*4fd0*/  UMOV UR58, UR6 ;  /* 0x00000006003a7c82 */ /* 0x000fe20008000000 */
[----:B------:R-:W-:Y:S01]  /*4fe0*/  R2UR UR57, R11 ;  /* 0x000000000b3972ca */ /* 0x000fe200000e0000 */
[----:B------:R-:W-:Y:S01]  /*4ff0*/  UMOV UR59, 0x40000040 ;  /* 0x40000040003b7882 */ /* 0x000fe20000000000 */
[----:B------:R-:W-:Y:S01]  /*5000*/  @UP0 ULDC UR6, c[0x0][0x44c] ;  /* 0x0001130000060ab9 */ /* 0x000fe20000000800 */
[----:B------:R-:W-:Y:S02]  /*5010*/  WARPGROUP.DEPBAR.LE gsb0, 0x0 ;  /* 0x00008000000079c5 */ /* 0x000fe40000010000 */
[----:B------:R-:W-:-:S06]  /*5020*/  WARPGROUP.ARRIVE ;  /* 0x00000000000079c5 */ /* 0x000fcc0000000000 */
[----:B------:R-:W-:Y:S01]  /*5030*/  HGMMA.64x96x16.F32 R152, gdesc[UR8], R152, gsb0 ;  /* 0x01600000089879f0 */ /* 0x000fe20008000898 */
[----:B------:R-:W-:Y:S01]  /*5040*/  ULDC UR10, c[0x0][0xad0] ;  /* 0x0002b400000a7ab9 */ /* 0x000fe20000000800 */
[----:B------:R-:W-:Y:S01]  /*5050*/  ULDC UR11, c[0x0][0x2f0] ;  /* 0x0000bc00000b7ab9 */ /* 0x000fe20000000800 */
[----:B------:R-:W-:Y:S02]  /*5060*/  WARPGROUP.DEPBAR.LE gsb0, 0x0 ;  /* 0x00008000000079c5 */ /* 0x000fe40000010000 */
[----:B------:R-:W-:-:S06]  /*5070*/  WARPGROUP.ARRIVE ;  /* 0x00000000000079c5 */ /* 0x000fcc0000000000 */
[----:B------:R-:W-:Y:S01]  /*5080*/  HGMMA.64x96x16.F32 R152, gdesc[UR12], R152, gsb0 ;  /* 0x016000000c9879f0 */ /* 0x000fe20008000898 */
[----:B------:R-:W-:Y:S01]  /*5090*/  R2UR UR14, R13 ;  /* 0x000000000d0e72ca */ /* 0x000fe200000e0000 */
        /* <DEDUP_REMOVED lines=34> */
[----:B------:R-:W-:Y:S02]  /*52c0*/  R2UR UR57, R209 ;  /* 0x00000000d13972ca */ /* 0x000fe400000e0000 */
[----:B------:R-:W-:-:S13]  /*52d0*/  R2UR UR56, R210 ;  /* 0x00000000d23872ca */ /* 0x000fda00000e0000 */
[----:B------:R-:W-:Y:S01]  /*52e0*/  UISETP.GT.AND UP1, UPT, UR7, UR56, UPT ;  /* 0x000000380700728c */ /* 0x000fe2000bf24270 */
[----:B------:R-:W-:Y:S02]  /*52f0*/  WARPGROUP.DEPBAR.LE gsb0, 0x0 ;  /* 0x00008000000079c5 */ /* 0x000fe40000010000 */
[----:B------:R-:W-:Y:S01]  /*5300*/  FMUL.FTZ R219, R162, UR10 ;  /* 0x0000000aa2db7c20 */ /* 0x000fe20008410000 */
[----:B------:R-:W-:-:S04]  /*5310*/  @P1 IMAD.HI.U32 R162, R201, UR6, RZ ;  /* 0x00000006c9a21c27 */ /* 0x000fc8000f8e00ff */
[----:B------:R-:W-:Y:S01]  /*5320*/  FMUL.FTZ R206, R153, UR10 ;  /* 0x0000000a99ce7c20 */ /* 0x000fe20008410000 */
[----:B------:R-:W-:Y:S01]  /*5330*/  @UP0 ULDC UR6, c[0x0][0x450] ;  /* 0x0001140000060ab9 */ /* 0x000fe20000000800 */
[----:B------:R-:W-:Y:S01]  /*5340*/  FMUL.FTZ R221, R166, UR10 ;  /* 0x0000000aa6dd7c20 */ /* 0x000fe20008410000 */
[----:B------:R-:W-:Y:S01]  /*5350*/  IMAD.MOV.U32 R153, RZ, RZ, R201 ;  /* 0x000000ffff997224 */ /* 0x000fe200078e00c9 */
[----:B------:R-:W-:Y:S01]  /*5360*/  @P1 SHF.R.U32.HI R153, RZ, UR6, R162 ;  /* 0x00000006ff991c19 */ /* 0x000fe200080116a2 */
[----:B------:R-:W-:Y:S01]  /*5370*/  FMUL.FTZ R166, R169, UR10 ;  /* 0x0000000aa9a67c20 */ /* 0x000fe20008410000 */
[----:B------:R-:W-:Y:S01]  /*5380*/  UMOV UR6, 0x1 ;  /* 0x0000000100067882 */ /* 0x000fe20000000000 */
[----:B------:R-:W-:Y:S01]  /*5390*/  FMUL.FTZ R207, R171, UR10 ;  /* 0x0000000aabcf7c20 */ /* 0x000fe20008410000 */
[----:B------:R-:W-:Y:S01]  /*53a0*/  FMUL.FTZ R152, R152, UR10 ;  /* 0x0000000a98987c20 */ /* 0x000fe20008410000 */
[----:B------:R-:W0:Y:S01]  /*53b0*/  SHFL.IDX PT, R169, R153, RZ, 0x1c1f ;  /* 0x001c1fff99a97589 */ /* 0x000e2200000e0000 */
[----:B------:R-:W-:Y:S01]  /*53c0*/  FMUL.FTZ R208, R157, UR10 ;  /* 0x0000000a9dd07c20 */ /* 0x000fe20008410000 */
[----:B------:R-:W-:Y:S01]  /*53d0*/  UIMAD UR6, UR7, -0x60, UR6 ;  /* 0xffffffa0070678a4 */ /* 0x000fe2000f8e0206 */
[----:B------:R-:W-:Y:S01]  /*53e0*/  FMUL.FTZ R157, R159, UR10 ;  /* 0x0000000a9f9d7c20 */ /* 0x000fe20008410000 */
[----:B------:R0:W1:Y:S01]  /*53f0*/  SHFL.IDX PT, R171, R153, 0x1, 0x1c1f ;  /* 0x003c1f0099ab7f89 */ /* 0x00006200000e0000 */
[----:B------:R-:W-:Y:S01]  /*5400*/  FMUL.FTZ R215, R175, UR10 ;  /* 0x0000000aafd77c20 */ /* 0x000fe20008410000 */
[----:B------:R-:W-:Y:S01]  /*5410*/  FMUL.FTZ R203, R154, UR10 ;  /* 0x0000000a9acb7c20 */ /* 0x000fe20008410000 */
[----:B------:R-:W-:Y:S01]  /*5420*/  FMUL.FTZ R159, R161, UR10 ;  /* 0x0000000aa19f7c20 */ /* 0x000fe20008410000 */
[----:B------:R-:W-:-:S02]  /*5430*/  IMAD.MOV.U32 R175, RZ, RZ, -0x2 ;  /* 0xfffffffeffaf7424 */ /* 0x000fc400078e00ff */
[----:B------:R-:W-:Y:S01]  /*5440*/  FMUL.FTZ R154, R156, UR10 ;  /* 0x0000000a9c9a7c20 */ /* 0x000fe20008410000 */
[----:B------:R-:W-:Y:S01]  /*5450*/  FMUL.FTZ R161, R165, UR10 ;  /* 0x0000000aa5a17c20 */ /* 0x000fe20008410000 */
[----:B------:R-:W-:Y:S01]  /*5460*/  FMUL.FTZ R156, R158, UR10 ;  /* 0x0000000a9e9c7c20 */ /* 0x000fe20008410000 */
[----:B------:R-:W-:Y:S01]  /*5470*/  FMUL.FTZ R165, R168, UR10 ;  /* 0x0000000aa8a57c20 */ /* 0x000fe20008410000 */
[----:B------:R-:W-:Y:S01]  /*5480*/  FMUL.FTZ R158, R160, UR10 ;  /* 0x0000000aa09e7c20 */ /* 0x000fe20008410000 */
[----:B------:R-:W-:Y:S01]  /*5490*/  FMUL.FTZ R168, R173, UR10 ;  /* 0x0000000aada87c20 */ /* 0x000fe20008410000 */
[----:B------:R-:W2:Y:S01]  /*54a0*/  MUFU.TANH R152, R152 ;  /* 0x0000009800987308 */ /* 0x000ea20000002400 */
[----:B------:R-:W-:Y:S02]  /*54b0*/  IMAD.U32 R173, RZ, RZ, UR11 ;  /* 0x0000000bffad7e24 */ /* 0x000fe4000f8e00ff */
[----:B------:R-:W-:Y:S01]  /*54c0*/  FMUL.FTZ R160, R164, UR10 ;  /* 0x0000000aa4a07c20 */ /* 0x000fe20008410000 */
[----:B------:R-:W-:Y:S01]  /*54d0*/  IMAD R162, R202, R175, UR6 ;  /* 0x00000006caa27e24 */ /* 0x000fe2000f8e02af */
[----:B------:R-:W-:Y:S01]  /*54e0*/  ULDC UR6, c[0x0][0x288] ;  /* 0x0000a20000067ab9 */ /* 0x000fe20000000800 */
[----:B------:R-:W-:Y:S01]  /*54f0*/  FMUL.FTZ R223, R163, UR10 ;  /* 0x0000000aa3df7c20 */ /* 0x000fe20008410000 */
[----:B------:R-:W-:Y:S01]  /*5500*/  FMUL.FTZ R163, R176, UR10 ;  /* 0x0000000ab0a37c20 */ /* 0x000fe20008410000 */
[----:B------:R-:W-:Y:S01]  /*5510*/  IMAD R162, R173, UR57, R162 ;  /* 0x00000039ada27c24 */ /* 0x000fe2000f8e02a2 */
[----:B------:R-:W3:Y:S01]  /*5520*/  MUFU.TANH R206, R206 ;  /* 0x000000ce00ce7308 */ /* 0x000ee20000002400 */
[----:B------:R-:W-:Y:S01]  /*5530*/  FMUL.FTZ R177, R177, UR10 ;  /* 0x0000000ab1b17c20 */ /* 0x000fe20008410000 */
[----:B------:R-:W-:Y:S01]  /*5540*/  FMUL.FTZ R217, R167, UR10 ;  /* 0x0000000aa7d97c20 */ /* 0x000fe20008410000 */
[----:B------:R-:W-:Y:S01]  /*5550*/  FMUL.FTZ R209, R174, UR10 ;  /* 0x0000000aaed17c20 */ /* 0x000fe20008410000 */
[--C-:B0-----:R-:W-:Y:S01]  /*5560*/  IADD3 R153, R169, -UR6, R162.reuse ;  /* 0x80000006a9997c10 */ /* 0x101fe2000fffe0a2 */
[----:B------:R-:W-:Y:S01]  /*5570*/  FMUL.FTZ R167, R172, UR10 ;  /* 0x0000000aaca77c20 */ /* 0x000fe20008410000 */
[----:B------:R-:W-:Y:S01]  /*5580*/  FMUL.FTZ R180, R180, UR10 ;  /* 0x0000000ab4b47c20 */ /* 0x000fe20008410000 */
[----:B------:R-:W-:Y:S01]  /*5590*/  FMUL.FTZ R181, R181, UR10 ;  /* 0x0000000ab5b57c20 */ /* 0x000fe20008410000 */
[----:B------:R-:W0:Y:S01]  /*55a0*/  MUFU.TANH R154, R154 ;  /* 0x0000009a009a7308 */ /* 0x000e220000002400 */
[----:B------:R-:W-:Y:S01]  /*55b0*/  ISETP.GT.AND P6, PT, R153, RZ, PT ;  /* 0x000000ff9900720c */ /* 0x000fe20003fc4270 */
[----:B------:R-:W-:Y:S01]  /*55c0*/  FMUL.FTZ R185, R185, UR10 ;  /* 0x0000000ab9b97c20 */ /* 0x000fe20008410000 */
[----:B------:R-:W-:Y:S01]  /*55d0*/  ISETP.GT.AND P5, PT, R153, 0x1, PT ;  /* 0x000000019900780c */ /* 0x000fe20003fa4270 */
[----:B------:R-:W-:Y:S01]  /*55e0*/  FMUL.FTZ R155, R155, UR10 ;  /* 0x0000000a9b9b7c20 */ /* 0x000fe20008410000 */
[----:B--2---:R-:W-:Y:S01]  /*55f0*/  FSEL R174, R152, -INF , P6 ;  /* 0xff80000098ae7808 */ /* 0x004fe20003000000 */
[----:B------:R-:W-:Y:S01]  /*5600*/  FMUL.FTZ R188, R188, UR10 ;  /* 0x0000000abcbc7c20 */ /* 0x000fe20008410000 */
[----:B-1----:R-:W-:Y:S01]  /*5610*/  IADD3 R169, R171, -UR6, R162 ;  /* 0x80000006aba97c10 */ /* 0x002fe2000fffe0a2 */
[----:B------:R-:W-:Y:S01]  /*5620*/  MUFU.TANH R158, R158 ;  /* 0x0000009e009e7308 */ /* 0x000fe20000002400 */
[C---:B------:R-:W-:Y:S01]  /*5630*/  ISETP.GT.AND P3, PT, R153.reuse, 0x8, PT ;  /* 0x000000089900780c */ /* 0x040fe20003f64270 */
[----:B------:R-:W-:Y:S01]  /*5640*/  FMUL.FTZ R162, R184, UR10 ;  /* 0x0000000ab8a27c20 */ /* 0x000fe20008410000 */
[C---:B------:R-:W-:Y:S01]  /*5650*/  ISETP.GT.AND P6, PT, R153.reuse, 0x10, PT ;  /* 0x000000109900780c */ /* 0x040fe20003fc4270 */
[----:B------:R-:W-:Y:S01]  /*5660*/  FMUL.FTZ R170, R170, UR10 ;  /* 0x0000000aaaaa7c20 */ /* 0x000fe20008410000 */
[C---:B------:R-:W-:Y:S01]  /*5670*/  ISETP.GT.AND P4, PT, R153.reuse, 0x9, PT ;  /* 0x000000099900780c */ /* 0x040fe20003f84270 */
[----:B------:R-:W-:Y:S01]  /*5680*/  FMUL.FTZ R175, R178, UR10 ;  /* 0x0000000ab2af7c20 */ /* 0x000fe20008410000 */
[----:B---3--:R-:W-:Y:S01]  /*5690*/  FSEL R176, R206, -INF , P5 ;  /* 0xff800000ceb07808 */ /* 0x008fe20002800000 */
[----:B------:R-:W1:Y:S01]  /*56a0*/  MUFU.TANH R208, R208 ;  /* 0x000000d000d07308 */ /* 0x000e620000002400 */
[----:B------:R-:W-:Y:S01]  /*56b0*/  ISETP.GT.AND P5, PT, R153, 0x11, PT ;  /* 0x000000119900780c */ /* 0x000fe20003fa4270 */
[----:B------:R-:W-:Y:S01]  /*56c0*/  FMUL.FTZ R178, R179, UR10 ;  /* 0x0000000ab3b27c20 */ /* 0x000fe20008410000 */
[----:B0-----:R-:W-:Y:S01]  /*56d0*/  FSEL R152, R154, -INF , P3 ;  /* 0xff8000009a987808 */ /* 0x001fe20001800000 */
[----:B------:R-:W-:Y:S01]  /*56e0*/  FMUL.FTZ R211, R183, UR10 ;  /* 0x0000000ab7d37c20 */ /* 0x000fe20008410000 */
[----:B------:R-:W-:Y:S01]  /*56f0*/  ISETP.GT.AND P3, PT, R153, 0x18, PT ;  /* 0x000000189900780c */ /* 0x000fe20003f64270 */
[----:B------:R-:W-:Y:S01]  /*5700*/  FMUL.FTZ R187, R187, UR10 ;  /* 0x0000000abbbb7c20 */ /* 0x000fe20008410000 */
[----:B------:R-:W-:Y:S01]  /*5710*/  FMUL.FTZ R190, R190, UR10 ;  /* 0x0000000abebe7c20 */ /* 0x000fe20008410000 */
[----:B------:R-:W-:Y:S01]  /*5720*/  MUFU.TANH R159, R159 ;  /* 0x0000009f009f7308 */ /* 0x000fe20000002400 */
[----:B------:R-:W-:Y:S01]  /*5730*/  FMUL.FTZ R213, R191, UR10 ;  /* 0x0000000abfd57c20 */ /* 0x000fe20008410000 */
[----:B------:R-:W-:Y:S01]  /*5740*/  FMUL.FTZ R198, R198, UR10 ;  /* 0x0000000ac6c67c20 */ /* 0x000fe20008410000 */
[----:B------:R-:W-:Y:S01]  /*5750*/  FMUL.FTZ R195, R195, UR10 ;  /* 0x0000000ac3c37c20 */ /* 0x000fe20008410000 */
[----:B------:R-:W-:Y:S01]  /*5760*/  FMUL.FTZ R197, R197, UR10 ;  /* 0x0000000ac5c57c20 */ /* 0x000fe20008410000 */
[----:B------:R-:W-:-:S03]  /*5770*/  UIADD3 UR7, UR7, -0x1, URZ ;  /* 0xffffffff07077890 */ /* 0x000fc6000fffe03f */
[----:B------:R-:W0:Y:S01]  /*5780*/  MUFU.TANH R161, R161 ;  /* 0x000000a100a17308 */ /* 0x000e220000002400 */
[----:B-1----:R-:W-:Y:S01]  /*5790*/  FSEL R154, R208, -INF , P4 ;  /* 0xff800000d09a7808 */ /* 0x002fe20002000000 */
[----:B------:R-:W-:Y:S01]  /*57a0*/  FMUL.FTZ R208, R189, UR10 ;  /* 0x0000000abdd07c20 */ /* 0x000fe20008410000 */
[----:B------:R-:W-:-:S05]  /*57b0*/  ISETP.GT.AND P4, PT, R153, 0x19, PT ;  /* 0x000000199900780c */ /* 0x000fca0003f84270 */
[----:B------:R-:W-:Y:S08]  /*57c0*/  MUFU.TANH R165, R165 ;  /* 0x000000a500a57308 */ /* 0x000ff00000002400 */
[----:B------:R-:W-:Y:S01]  /*57d0*/  MUFU.TANH R166, R166 ;  /* 0x000000a600a67308 */ /* 0x000fe20000002400 */
[----:B0-----:R-:W-:Y:S02]  /*57e0*/  FSEL R184, R161, -INF , P4 ;  /* 0xff800000a1b87808 */ /* 0x001fe40002000000 */
[----:B------:R-:W-:-:S05]  /*57f0*/  ISETP.GT.AND P4, PT, R153, 0x29, PT ;  /* 0x000000299900780c */ /* 0x000fca0003f84270 */
[----:B------:R-:W-:Y:S08]  /*5800*/  MUFU.TANH R160, R160 ;  /* 0x000000a000a07308 */ /* 0x000ff00000002400 */
[----:B------:R-:W0:Y:S08]  /*5810*/  MUFU.TANH R168, R168 ;  /* 0x000000a800a87308 */ /* 0x000e300000002400 */
[----:B------:R-:W1:Y:S08]  /*5820*/  MUFU.TANH R163, R163 ;  /* 0x000000a300a37308 */ /* 0x000e700000002400 */
[----:B------:R2:W3:Y:S01]  /*5830*/  MUFU.TANH R164, R177 ;  /* 0x000000b100a47308 */ /* 0x0004e20000002400 */
[----:B0-----:R-:W-:-:S02]  /*5840*/  FSEL R168, R168, -INF , P4 ;  /* 0xff800000a8a87808 */ /* 0x001fc40002000000 */
[----:B------:R-:W-:-:S05]  /*5850*/  ISETP.GT.AND P4, PT, R153, 0x39, PT ;  /* 0x000000399900780c */ /* 0x000fca0003f84270 */
[----:B------:R0:W-:Y:S01]  /*5860*/  MUFU.TANH R171, R180 ;  /* 0x000000b400ab7308 */ /* 0x0001e20000002400 */
[----:B--2---:R-:W-:Y:S02]  /*5870*/  FSEL R177, R159, -INF , P5 ;  /* 0xff8000009fb17808 */ /* 0x004fe40002800000 */
[----:B------:R-:W-:-:S04]  /*5880*/  ISETP.GT.AND P5, PT, R153, 0x21, PT ;  /* 0x000000219900780c */ /* 0x000fc80003fa4270 */
[----:B------:R-:W-:Y:S01]  /*5890*/  FSEL R166, R166, -INF , P5 ;  /* 0xff800000a6a67808 */ /* 0x000fe20002800000 */
[----:B------:R2:W4:Y:S01]  /*58a0*/  MUFU.TANH R172, R181 ;  /* 0x000000b500ac7308 */ /* 0x0005220000002400 */
[----:B0-----:R-:W-:Y:S02]  /*58b0*/  FSEL R180, R158, -INF , P6 ;  /* 0xff8000009eb47808 */ /* 0x001fe40003000000 */
[C---:B------:R-:W-:Y:S02]  /*58c0*/  ISETP.GT.AND P6, PT, R153.reuse, 0x20, PT ;  /* 0x000000209900780c */ /* 0x040fe40003fc4270 */
[----:B------:R-:W-:Y:S02]  /*58d0*/  ISETP.GT.AND P5, PT, R153, 0x31, PT ;  /* 0x000000319900780c */ /* 0x000fe40003fa4270 */
[----:B------:R-:W-:Y:S01]  /*58e0*/  FSEL R165, R165, -INF , P6 ;  /* 0xff800000a5a57808 */ /* 0x000fe20003000000 */
[----:B------:R-:W0:Y:S01]  /*58f0*/  MUFU.TANH R167, R167 ;  /* 0x000000a700a77308 */ /* 0x000e220000002400 */
[----:B------:R-:W-:-:S02]  /*5900*/  ISETP.GT.AND P6, PT, R153, 0x30, PT ;  /* 0x000000309900780c */ /* 0x000fc40003fc4270 */
[----:B--2---:R-:W-:Y:S02]  /*5910*/  FSEL R181, R160, -INF , P3 ;  /* 0xff800000a0b57808 */ /* 0x004fe40001800000 */
[----:B-1----:R-:W-:Y:S02]  /*5920*/  FSEL R163, R163, -INF , P6 ;  /* 0xff800000a3a37808 */ /* 0x002fe40003000000 */
[C---:B------:R-:W-:Y:S01]  /*5930*/  ISETP.GT.AND P3, PT, R153.reuse, 0x28, PT ;  /* 0x000000289900780c */ /* 0x040fe20003f64270 */
[----:B------:R-:W1:Y:S01]  /*5940*/  MUFU.TANH R158, R162 ;  /* 0x000000a2009e7308 */ /* 0x000e620000002400 */
[C---:B------:R-:W-:Y:S02]  /*5950*/  ISETP.GT.AND P6, PT, R153.reuse, 0x40, PT ;  /* 0x000000409900780c */ /* 0x040fe40003fc4270 */
[----:B---3--:R-:W-:Y:S02]  /*5960*/  FSEL R161, R164, -INF , P5 ;  /* 0xff800000a4a17808 */ /* 0x008fe40002800000 */
[----:B------:R-:W-:-:S02]  /*5970*/  ISETP.GT.AND P5, PT, R153, 0x41, PT ;  /* 0x000000419900780c */ /* 0x000fc40003fa4270 */
[----:B----4-:R-:W-:Y:S01]  /*5980*/  FSEL R164, R172, -INF , P4 ;  /* 0xff800000aca47808 */ /* 0x010fe20002000000 */
[----:B------:R-:W2:Y:S01]  /*5990*/  MUFU.TANH R185, R185 ;  /* 0x000000b900b97308 */ /* 0x000ea20000002400 */
[----:B------:R-:W-:Y:S01]  /*59a0*/  ISETP.GT.AND P4, PT, R169, RZ, PT ;  /* 0x000000ffa900720c */ /* 0x000fe20003f84270 */
[----:B------:R-:W-:Y:S01]  /*59b0*/  FMUL.FTZ R172, R182, UR10 ;  /* 0x0000000ab6ac7c20 */ /* 0x000fe20008410000 */
[----:B0-----:R-:W-:Y:S02]  /*59c0*/  FSEL R167, R167, -INF , P3 ;  /* 0xff800000a7a77808 */ /* 0x001fe40001800000 */
[----:B------:R-:W-:-:S03]  /*59d0*/  ISETP.GT.AND P3, PT, R153, 0x38, PT ;  /* 0x000000389900780c */ /* 0x000fc60003f64270 */
[----:B------:R-:W0:Y:S01]  /*59e0*/  MUFU.TANH R203, R203 ;  /* 0x000000cb00cb7308 */ /* 0x000e220000002400 */
[----:B-1----:R-:W-:Y:S02]  /*59f0*/  FSEL R159, R158, -INF , P6 ;  /* 0xff8000009e9f7808 */ /* 0x002fe40003000000 */
[----:B------:R-:W-:Y:S02]  /*5a00*/  ISETP.GT.AND P6, PT, R169, 0x1, PT ;  /* 0x00000001a900780c */ /* 0x000fe40003fc4270 */
[----:B------:R-:W-:Y:S02]  /*5a10*/  FSEL R162, R171, -INF , P3 ;  /* 0xff800000aba27808 */ /* 0x000fe40001800000 */
[----:B------:R-:W-:Y:S01]  /*5a20*/  ISETP.GT.AND P3, PT, R153, 0x48, PT ;  /* 0x000000489900780c */ /* 0x000fe20003f64270 */
        /* <DEDUP_REMOVED lines=9> */
[----:B------:R-:W-:Y:S02]  /*5ac0*/  FMNMX.FTZ R156, R203, R204, !PT ;  /* 0x000000cccb9c7209 */ /* 0x000fe40007810000 */
[----:B------:R-:W-:-:S03]  /*5ad0*/  ISETP.GT.AND P5, PT, R169, 0x18, PT ;  /* 0x00000018a900780c */ /* 0x000fc60003fa4270 */
[----:B------:R-:W1:Y:S01]  /*5ae0*/  MUFU.TANH R157, R157 ;  /* 0x0000009d009d7308 */ /* 0x000e620000002400 */
[----:B--2---:R-:W-:Y:S02]  /*5af0*/  FSEL R155, R155, -INF , P6 ;  /* 0xff8000009b9b7808 */ /* 0x004fe40003000000 */
[----:B------:R-:W-:Y:S02]  /*5b00*/  ISETP.GT.AND P6, PT, R169, 0x11, PT ;  /* 0x00000011a900780c */ /* 0x000fe40003fc4270 */
[----:B------:R-:W-:-:S03]  /*5b10*/  FMNMX.FTZ R156, R155, R156, !PT ;  /* 0x0000009c9b9c7209 */ /* 0x000fc60007810000 */
[----:B------:R-:W2:Y:S01]  /*5b20*/  MUFU.TANH R219, R219 ;  /* 0x000000db00db7308 */ /* 0x000ea20000002400 */
[----:B0-----:R-:W-:Y:S02]  /*5b30*/  FSEL R160, R160, -INF , P3 ;  /* 0xff800000a0a07808 */ /* 0x001fe40001800000 */
[----:B------:R-:W-:Y:S02]  /*5b40*/  ISETP.GT.AND P3, PT, R169, 0x9, PT ;  /* 0x00000009a900780c */ /* 0x000fe40003f64270 */
[----:B------:R-:W-:-:S03]  /*5b50*/  FMNMX.FTZ R156, R173, R156, !PT ;  /* 0x0000009cad9c7209 */ /* 0x000fc60007810000 */
[----:B------:R-:W0:Y:S01]  /*5b60*/  MUFU.TANH R223, R223 ;  /* 0x000000df00df7308 */ /* 0x000e220000002400 */
[----:B-1----:R-:W-:Y:S02]  /*5b70*/  FSEL R171, R157, -INF , P3 ;  /* 0xff8000009dab7808 */ /* 0x002fe40001800000 */
[----:B------:R-:W-:Y:S02]  /*5b80*/  FMNMX.FTZ R157, R174, R205, !PT ;  /* 0x000000cdae9d7209 */ /* 0x000fe40007810000 */
[----:B------:R-:W-:Y:S02]  /*5b90*/  FMNMX.FTZ R156, R171, R156, !PT ;  /* 0x0000009cab9c7209 */ /* 0x000fe40007810000 */
[----:B------:R-:W-:Y:S01]  /*5ba0*/  ISETP.GT.AND P3, PT, R169, 0x19, PT ;  /* 0x00000019a900780c */ /* 0x000fe20003f64270 */
[----:B------:R-:W1:Y:S01]  /*5bb0*/  MUFU.TANH R221, R221 ;  /* 0x000000dd00dd7308 */ /* 0x000e620000002400 */
[----:B--2---:R-:W-:Y:S02]  /*5bc0*/  FSEL R219, R219, -INF , P4 ;  /* 0xff800000dbdb7808 */ /* 0x004fe40002000000 */
[----:B------:R-:W-:-:S02]  /*5bd0*/  ISETP.GT.AND P4, PT, R169, 0x20, PT ;  /* 0x00000020a900780c */ /* 0x000fc40003f84270 */
[----:B------:R-:W-:Y:S02]  /*5be0*/  FMNMX.FTZ R156, R219, R156, !PT ;  /* 0x0000009cdb9c7209 */ /* 0x000fe40007810000 */
[----:B------:R-:W-:Y:S01]  /*5bf0*/  FMNMX.FTZ R157, R176, R157, !PT ;  /* 0x0000009db09d7209 */ /* 0x000fe20007810000 */
[----:B------:R-:W2:Y:S01]  /*5c00*/  MUFU.TANH R170, R170 ;  /* 0x000000aa00aa7308 */ /* 0x000ea20000002400 */
[----:B0-----:R-:W-:Y:S02]  /*5c10*/  FSEL R223, R223, -INF , P6 ;  /* 0xff800000dfdf7808 */ /* 0x001fe40003000000 */
[----:B------:R-:W-:Y:S02]  /*5c20*/  FMNMX.FTZ R157, R152, R157, !PT ;  /* 0x0000009d989d7209 */ /* 0x000fe40007810000 */
[----:B------:R-:W-:Y:S02]  /*5c30*/  FMNMX.FTZ R156, R223, R156, !PT ;  /* 0x0000009cdf9c7209 */ /* 0x000fe40007810000 */
[----:B------:R-:W-:Y:S01]  /*5c40*/  ISETP.GT.AND P6, PT, R169, 0x21, PT ;  /* 0x00000021a900780c */ /* 0x000fe20003fc4270 */
[----:B------:R-:W0:Y:S01]  /*5c50*/  MUFU.TANH R217, R217 ;  /* 0x000000d900d97308 */ /* 0x000e220000002400 */
[----:B-1----:R-:W-:-:S02]  /*5c60*/  FSEL R221, R221, -INF , P5 ;  /* 0xff800000dddd7808 */ /* 0x002fc40002800000 */
[----:B------:R-:W-:-:S05]  /*5c70*/  ISETP.GT.AND P5, PT, R169, 0x28, PT ;  /* 0x00000028a900780c */ /* 0x000fca0003fa4270 */
[----:B------:R-:W1:Y:S01]  /*5c80*/  MUFU.TANH R209, R209 ;  /* 0x000000d100d17308 */ /* 0x000e620000002400 */
[----:B--2---:R-:W-:Y:S02]  /*5c90*/  FSEL R188, R170, -INF , P4 ;  /* 0xff800000aabc7808 */ /* 0x004fe40002000000 */
[----:B------:R-:W-:Y:S02]  /*5ca0*/  ISETP.GT.AND P4, PT, R169, 0x30, PT ;  /* 0x00000030a900780c */ /* 0x000fe40003f84270 */
[----:B------:R-:W-:Y:S01]  /*5cb0*/  FMNMX.FTZ R170, R221, R156, !PT ;  /* 0x0000009cddaa7209 */ /* 0x000fe20007810000 */
[----:B------:R-:W-:Y:S02]  /*5cc0*/  FMUL.FTZ R156, R192, UR10 ;  /* 0x0000000ac09c7c20 */ /* 0x000fe40008410000 */
[----:B------:R-:W2:Y:S01]  /*5cd0*/  MUFU.TANH R175, R175 ;  /* 0x000000af00af7308 */ /* 0x000ea20000002400 */
[----:B0-----:R-:W-:Y:S02]  /*5ce0*/  FSEL R217, R217, -INF , P3 ;  /* 0xff800000d9d97808 */ /* 0x001fe40001800000 */
[----:B------:R-:W-:-:S02]  /*5cf0*/  ISETP.GT.AND P3, PT, R169, 0x29, PT ;  /* 0x00000029a900780c */ /* 0x000fc40003f64270 */
[----:B------:R-:W-:-:S03]  /*5d00*/  FMNMX.FTZ R179, R217, R170, !PT ;  /* 0x000000aad9b37209 */ /* 0x000fc60007810000 */
[----:B------:R-:W0:Y:S01]  /*5d10*/  MUFU.TANH R172, R172 ;  /* 0x000000ac00ac7308 */ /* 0x000e220000002400 */
[----:B-1----:R-:W-:Y:S02]  /*5d20*/  FSEL R209, R209, -INF , P5 ;  /* 0xff800000d1d17808 */ /* 0x002fe40002800000 */
[----:B------:R-:W-:-:S05]  /*5d30*/  ISETP.GT.AND P5, PT, R169, 0x38, PT ;  /* 0x00000038a900780c */ /* 0x000fca0003fa4270 */
[----:B------:R-:W1:Y:S01]  /*5d40*/  MUFU.TANH R207, R207 ;  /* 0x000000cf00cf7308 */ /* 0x000e620000002400 */
[----:B--2---:R-:W-:Y:S02]  /*5d50*/  FSEL R183, R175, -INF , P4 ;  /* 0xff800000afb77808 */ /* 0x004fe40002000000 */
[----:B------:R-:W-:Y:S01]  /*5d60*/  FMNMX.FTZ R175, R154, R157, !PT ;  /* 0x0000009d9aaf7209 */ /* 0x000fe20007810000 */
[----:B------:R-:W-:Y:S01]  /*5d70*/  FMUL.FTZ R157, R194, UR10 ;  /* 0x0000000ac29d7c20 */ /* 0x000fe20008410000 */
[----:B------:R-:W-:Y:S02]  /*5d80*/  ISETP.GT.AND P4, PT, R169, 0x40, PT ;  /* 0x00000040a900780c */ /* 0x000fe40003f84270 */
[----:B------:R-:W-:Y:S01]  /*5d90*/  FMNMX.FTZ R170, R180, R175, !PT ;  /* 0x000000afb4aa7209 */ /* 0x000fe20007810000 */
[----:B------:R-:W2:Y:S01]  /*5da0*/  MUFU.TANH R215, R215 ;  /* 0x000000d700d77308 */ /* 0x000ea20000002400 */
[----:B0-----:R-:W-:Y:S02]  /*5db0*/  FSEL R189, R172, -INF , P5 ;  /* 0xff800000acbd7808 */ /* 0x001fe40002800000 */
[----:B------:R-:W-:-:S02]  /*5dc0*/  FMNMX.FTZ R172, R188, R179, !PT ;  /* 0x000000b3bcac7209 */ /* 0x000fc40007810000 */
[----:B------:R-:W-:Y:S02]  /*5dd0*/  FMNMX.FTZ R170, R177, R170, !PT ;  /* 0x000000aab1aa7209 */ /* 0x000fe40007810000 */
[----:B------:R-:W-:Y:S01]  /*5de0*/  ISETP.GT.AND P5, PT, R169, 0x48, PT ;  /* 0x00000048a900780c */ /* 0x000fe20003fa4270 */
[----:B------:R-:W0:Y:S01]  /*5df0*/  MUFU.TANH R178, R178 ;  /* 0x000000b200b27308 */ /* 0x000e220000002400 */
[----:B-1----:R-:W-:Y:S02]  /*5e00*/  FSEL R207, R207, -INF , P6 ;  /* 0xff800000cfcf7808 */ /* 0x002fe40003000000 */
[----:B------:R-:W-:Y:S02]  /*5e10*/  FMNMX.FTZ R175, R181, R170, !PT ;  /* 0x000000aab5af7209 */ /* 0x000fe40007810000 */
[----:B------:R-:W-:Y:S02]  /*5e20*/  FMNMX.FTZ R172, R207, R172, !PT ;  /* 0x000000accfac7209 */ /* 0x000fe40007810000 */
[----:B------:R-:W-:Y:S01]  /*5e30*/  ISETP.GT.AND P6, PT, R169, 0x31, PT ;  /* 0x00000031a900780c */ /* 0x000fe20003fc4270 */
[----:B------:R-:W1:Y:S01]  /*5e40*/  MUFU.TANH R211, R211 ;  /* 0x000000d300d37308 */ /* 0x000e620000002400 */
[----:B--2---:R-:W-:-:S02]  /*5e50*/  FSEL R215, R215, -INF , P3 ;  /* 0xff800000d7d77808 */ /* 0x004fc40001800000 */
[----:B------:R-:W-:Y:S02]  /*5e60*/  FMNMX.FTZ R172, R209, R172, !PT ;  /* 0x000000acd1ac7209 */ /* 0x000fe40007810000 */
[----:B------:R-:W-:Y:S02]  /*5e70*/  FMNMX.FTZ R170, R184, R175, !PT ;  /* 0x000000afb8aa7209 */ /* 0x000fe40007810000 */
[----:B------:R-:W-:Y:S01]  /*5e80*/  FMNMX.FTZ R172, R215, R172, !PT ;  /* 0x000000acd7ac7209 */ /* 0x000fe20007810000 */
[----:B------:R-:W2:Y:S01]  /*5e90*/  MUFU.TANH R185, R185 ;  /* 0x000000b900b97308 */ /* 0x000ea20000002400 */
[----:B0-----:R-:W-:Y:S02]  /*5ea0*/  FSEL R186, R178, -INF , P6 ;  /* 0xff800000b2ba7808 */ /* 0x001fe40003000000 */
[----:B------:R-:W-:Y:S02]  /*5eb0*/  FMNMX.FTZ R179, R183, R172, !PT ;  /* 0x000000acb7b37209 */ /* 0x000fe40007810000 */
[----:B------:R-:W-:-:S02]  /*5ec0*/  FMNMX.FTZ R175, R165, R170, !PT ;  /* 0x000000aaa5af7209 */ /* 0x000fc40007810000 */
[----:B------:R-:W-:Y:S01]  /*5ed0*/  ISETP.GT.AND P3, PT, R169, 0x39, PT ;  /* 0x00000039a900780c */ /* 0x000fe20003f64270 */
[----:B------:R-:W0:Y:S01]  /*5ee0*/  MUFU.TANH R187, R187 ;  /* 0x000000bb00bb7308 */ /* 0x000e220000002400 */
[----:B------:R-:W-:Y:S02]  /*5ef0*/  FMNMX.FTZ R172, R186, R179, !PT ;  /* 0x000000b3baac7209 */ /* 0x000fe40007810000 */
[----:B------:R-:W-:Y:S02]  /*5f00*/  FMNMX.FTZ R170, R166, R175, !PT ;  /* 0x000000afa6aa7209 */ /* 0x000fe40007810000 */
[----:B-1----:R-:W-:Y:S02]  /*5f10*/  FSEL R211, R211, -INF , P3 ;  /* 0xff800000d3d37808 */ /* 0x002fe40001800000 */
[----:B------:R-:W-:Y:S01]  /*5f20*/  FMNMX.FTZ R178, R189, R172, !PT ;  /* 0x000000acbdb27209 */ /* 0x000fe20007810000 */
[----:B------:R-:W1:Y:S01]  /*5f30*/  MUFU.TANH R190, R190 ;  /* 0x000000be00be7308 */ /* 0x000e620000002400 */
[----:B------:R-:W-:Y:S01]  /*5f40*/  FMNMX.FTZ R175, R167, R170, !PT ;  /* 0x000000aaa7af7209 */ /* 0x000fe20007810000 */
[----:B------:R-:W-:Y:S01]  /*5f50*/  FMUL.FTZ R172, R199, UR10 ;  /* 0x0000000ac7ac7c20 */ /* 0x000fe20008410000 */
[----:B--2---:R-:W-:-:S02]  /*5f60*/  FSEL R185, R185, -INF , P4 ;  /* 0xff800000b9b97808 */ /* 0x004fc40002000000 */
[----:B------:R-:W-:Y:S02]  /*5f70*/  FMNMX.FTZ R178, R211, R178, !PT ;  /* 0x000000b2d3b27209 */ /* 0x000fe40007810000 */
[----:B------:R-:W-:Y:S01]  /*5f80*/  FMNMX.FTZ R170, R168, R175, !PT ;  /* 0x000000afa8aa7209 */ /* 0x000fe20007810000 */
[----:B------:R-:W2:Y:S01]  /*5f90*/  MUFU.TANH R213, R213 ;  /* 0x000000d500d57308 */ /* 0x000ea20000002400 */
[----:B------:R-:W-:Y:S02]  /*5fa0*/  FMNMX.FTZ R182, R185, R178, !PT ;  /* 0x000000b2b9b67209 */ /* 0x000fe40007810000 */
[----:B------:R-:W-:Y:S01]  /*5fb0*/  FMNMX.FTZ R178, R163, R170, !PT ;  /* 0x000000aaa3b27209 */ /* 0x000fe20007810000 */
[----:B------:R-:W-:Y:S01]  /*5fc0*/  FMUL.FTZ R170, R196, UR10 ;  /* 0x0000000ac4aa7c20 */ /* 0x000fe20008410000 */
[----:B------:R-:W-:Y:S02]  /*5fd0*/  ISETP.GT.AND P6, PT, R169, 0x41, PT ;  /* 0x00000041a900780c */ /* 0x000fe40003fc4270 */
[----:B------:R-:W-:Y:S01]  /*5fe0*/  FMNMX.FTZ R175, R161, R178, !PT ;  /* 0x000000b2a1af7209 */ /* 0x000fe20007810000 */
[----:B------:R-:W3:Y:S01]  /*5ff0*/  MUFU.TANH R157, R157 ;  /* 0x0000009d009d7308 */ /* 0x000ee20000002400 */
[----:B------:R-:W-:-:S02]  /*6000*/  ISETP.GT.AND P3, PT, R169, 0x49, PT ;  /* 0x00000049a900780c */ /* 0x000fc40003f64270 */
[----:B------:R-:W-:Y:S02]  /*6010*/  FMNMX.FTZ R175, R162, R175, !PT ;  /* 0x000000afa2af7209 */ /* 0x000fe40007810000 */
[----:B0-----:R-:W-:Y:S02]  /*6020*/  FSEL R187, R187, -INF , P6 ;  /* 0xff800000bbbb7808 */ /* 0x001fe40003000000 */
[----:B-1----:R-:W-:Y:S01]  /*6030*/  FSEL R190, R190, -INF , P5 ;  /* 0xff800000bebe7808 */ /* 0x002fe20002800000 */
[----:B------:R-:W0:Y:S01]  /*6040*/  MUFU.TANH R198, R198 ;  /* 0x000000c600c67308 */ /* 0x000e220000002400 */
[----:B--2---:R-:W-:Y:S02]  /*6050*/  FSEL R213, R213, -INF , P3 ;  /* 0xff800000d5d57808 */ /* 0x004fe40001800000 */
[C---:B------:R-:W-:Y:S02]  /*6060*/  ISETP.GT.AND P4, PT, R169.reuse, 0x50, PT ;  /* 0x00000050a900780c */ /* 0x040fe40003f84270 */
[----:B------:R-:W-:-:S02]  /*6070*/  ISETP.GT.AND P6, PT, R169, 0x51, PT ;  /* 0x00000051a900780c */ /* 0x000fc40003fc4270 */
[C---:B------:R-:W-:Y:S01]  /*6080*/  ISETP.GT.AND P5, PT, R169.reuse, 0x58, PT ;  /* 0x00000058a900780c */ /* 0x040fe20003fa4270 */
[----:B------:R-:W1:Y:S01]  /*6090*/  MUFU.TANH R208, R208 ;  /* 0x000000d000d07308 */ /* 0x000e620000002400 */
[----:B------:R-:W-:Y:S01]  /*60a0*/  ISETP.GT.AND P3, PT, R169, 0x59, PT ;  /* 0x00000059a900780c */ /* 0x000fe20003f64270 */
[----:B------:R-:W-:Y:S01]  /*60b0*/  FMUL.FTZ R169, R193, UR10 ;  /* 0x0000000ac1a97c20 */ /* 0x000fe20008410000 */
[----:B---3--:R-:W-:Y:S01]  /*60c0*/  FSEL R199, R157, -INF , P4 ;  /* 0xff8000009dc77808 */ /* 0x008fe20002000000 */
[----:B------:R-:W-:Y:S01]  /*60d0*/  ULDC UR10, c[0x0][0xa80] ;  /* 0x0002a000000a7ab9 */ /* 0x000fe20000000800 */
[----:B------:R-:W-:Y:S02]  /*60e0*/  FMNMX.FTZ R179, R187, R182, !PT ;  /* 0x000000b6bbb37209 */ /* 0x000fe40007810000 */
[----:B------:R-:W-:Y:S01]  /*60f0*/  ISETP.GT.AND P4, PT, R153, 0x49, PT ;  /* 0x000000499900780c */ /* 0x000fe20003f84270 */
[----:B------:R-:W2:Y:S01]  /*6100*/  MUFU.TANH R191, R195 ;  /* 0x000000c300bf7308 */ /* 0x000ea20000002400 */
[----:B0-----:R-:W-:-:S02]  /*6110*/  FSEL R193, R198, -INF , P5 ;  /* 0xff800000c6c17808 */ /* 0x001fc40002800000 */
[----:B------:R-:W-:Y:S02]  /*6120*/  FMNMX.FTZ R178, R190, R179, !PT ;  /* 0x000000b3beb27209 */ /* 0x000fe40007810000 */
[----:B------:R-:W-:Y:S02]  /*6130*/  ISETP.GT.AND P5, PT, R153, 0x50, PT ;  /* 0x000000509900780c */ /* 0x000fe40003fa4270 */
[----:B------:R-:W-:Y:S01]  /*6140*/  FMNMX.FTZ R178, R213, R178, !PT ;  /* 0x000000b2d5b27209 */ /* 0x000fe20007810000 */
[----:B------:R0:W3:Y:S01]  /*6150*/  MUFU.TANH R195, R172 ;  /* 0x000000ac00c37308 */ /* 0x0000e20000002400 */
[----:B-1----:R-:W-:Y:S02]  /*6160*/  FSEL R208, R208, -INF , P4 ;  /* 0xff800000d0d07808 */ /* 0x002fe40002000000 */
[----:B------:R-:W-:Y:S02]  /*6170*/  FMNMX.FTZ R178, R199, R178, !PT ;  /* 0x000000b2c7b27209 */ /* 0x000fe40007810000 */
[----:B------:R-:W-:-:S03]  /*6180*/  ISETP.GT.AND P4, PT, R153, 0x58, PT ;  /* 0x000000589900780c */ /* 0x000fc60003f84270 */
[----:B------:R-:W1:Y:S01]  /*6190*/  MUFU.TANH R156, R156 ;  /* 0x0000009c009c7308 */ /* 0x000e620000002400 */
[----:B0-----:R-:W-:Y:S02]  /*61a0*/  FMNMX.FTZ R172, R164, R175, !PT ;  /* 0x000000afa4ac7209 */ /* 0x001fe40007810000 */
[----:B--2---:R-:W-:Y:S02]  /*61b0*/  FSEL R191, R191, -INF , P6 ;  /* 0xff800000bfbf7808 */ /* 0x004fe40003000000 */
[----:B------:R-:W-:Y:S02]  /*61c0*/  FMNMX.FTZ R157, R159, R172, !PT ;  /* 0x000000ac9f9d7209 */ /* 0x000fe40007810000 */
[----:B------:R-:W-:Y:S01]  /*61d0*/  FMNMX.FTZ R178, R191, R178, !PT ;  /* 0x000000b2bfb27209 */ /* 0x000fe20007810000 */
[----:B------:R0:W2:Y:S01]  /*61e0*/  MUFU.TANH R192, R169 ;  /* 0x000000a900c07308 */ /* 0x0000a20000002400 */
[----:B------:R-:W-:Y:S02]  /*61f0*/  FMNMX.FTZ R157, R158, R157, !PT ;  /* 0x0000009d9e9d7209 */ /* 0x000fe40007810000 */
[----:B---3--:R-:W-:-:S02]  /*6200*/  FSEL R196, R195, -INF , P3 ;  /* 0xff800000c3c47808 */ /* 0x008fc40001800000 */
[----:B------:R-:W-:Y:S02]  /*6210*/  FMNMX.FTZ R157, R160, R157, !PT ;  /* 0x0000009da09d7209 */ /* 0x000fe40007810000 */
[----:B------:R-:W-:Y:S01]  /*6220*/  ISETP.GT.AND P3, PT, R153, 0x51, PT ;  /* 0x000000519900780c */ /* 0x000fe20003f64270 */
[----:B------:R-:W3:Y:S01]  /*6230*/  MUFU.TANH R194, R170 ;  /* 0x000000aa00c27308 */ /* 0x000ee20000002400 */
[----:B-1----:R-:W-:Y:S02]  /*6240*/  FSEL R195, R156, -INF , P5 ;  /* 0xff8000009cc37808 */ /* 0x002fe40002800000 */
[----:B------:R-:W-:Y:S02]  /*6250*/  FMNMX.FTZ R156, R208, R157, !PT ;  /* 0x0000009dd09c7209 */ /* 0x000fe40007810000 */
[----:B0-----:R-:W-:Y:S01]  /*6260*/  FMNMX.FTZ R169, R193, R178, !PT ;  /* 0x000000b2c1a97209 */ /* 0x001fe20007810000 */
[----:B------:R-:W-:Y:S01]  /*6270*/  IMAD.U32 R178, RZ, RZ, UR5 ;  /* 0x00000005ffb27e24 */ /* 0x000fe2000f8e00ff */
[----:B------:R-:W-:Y:S01]  /*6280*/  FMNMX.FTZ R157, R195, R156, !PT ;  /* 0x0000009cc39d7209 */ /* 0x000fe20007810000 */
[----:B------:R-:W0:Y:S01]  /*6290*/  MUFU.TANH R197, R197 ;  /* 0x000000c500c57308 */ /* 0x000e220000002400 */
[----:B--2---:R-:W-:Y:S01]  /*62a0*/  FSEL R192, R192, -INF , P3 ;  /* 0xff800000c0c07808 */ /* 0x004fe20001800000 */
[----:B------:R-:W-:Y:S01]  /*62b0*/  UIMAD UR5, UR4, 0xc00, UR14 ;  /* 0x00000c00040578a4 */ /* 0x000fe2000f8e020e */
[----:B------:R-:W-:-:S02]  /*62c0*/  ISETP.GT.AND P3, PT, R153, 0x59, PT ;  /* 0x000000599900780c */ /* 0x000fc40003f64270 */
[----:B------:R-:W-:Y:S01]  /*62d0*/  FMNMX.FTZ R157, R192, R157, !PT ;  /* 0x0000009dc09d7209 */ /* 0x000fe20007810000 */
[----:B------:R-:W-:Y:S01]  /*62e0*/  UIADD3 UR6, UR5, 0x280, URZ ;  /* 0x0000028005067890 */ /* 0x000fe2000fffe03f */
[----:B------:R-:W-:Y:S02]  /*62f0*/  FMNMX.FTZ R169, R196, R169, !PT ;  /* 0x000000a9c4a97209 */ /* 0x000fe40007810000 */
[----:B---3--:R-:W-:Y:S01]  /*6300*/  FSEL R194, R194, -INF , P4 ;  /* 0xff800000c2c27808 */ /* 0x008fe20002000000 */
[----:B------:R-:W-:Y:S02]  /*6310*/  UMOV UR14, UR5 ;  /* 0x00000005000e7c82 */ /* 0x000fe40008000000 */
        /* <DEDUP_REMOVED lines=11> */
[----:B------:R-:W-:-:S03]  /*63d0*/  FMUL.FTZ R198, R157, UR10 ;  /* 0x0000000a9dc67c20 */ /* 0x000fc60008410000 */
[----:B------:R-:W-:Y:S02]  /*63e0*/  FSEL R153, R157, RZ, P4 ;  /* 0x000000ff9d997208 */ /* 0x000fe40002000000 */
[----:B------:R-:W-:-:S03]  /*63f0*/  FSEL R198, R198, RZ, P4 ;  /* 0x000000ffc6c67208 */ /* 0x000fc60002000000 */
[----:B------:R-:W-:Y:S01]  /*6400*/  FADD.FTZ R153, -R153, R204 ;  /* 0x000000cc99997221 */ /* 0x000fe20000010100 */
[----:B0-----:R-:W-:Y:S01]  /*6410*/  FMNMX.FTZ R156, R172, R175, !PT ;  /* 0x000000afac9c7209 */ /* 0x001fe20007810000 */
[--C-:B------:R-:W-:Y:S01]  /*6420*/  FFMA.FTZ R172, R173, UR10, -R198.reuse ;  /* 0x0000000aadac7c23 */ /* 0x100fe200080108c6 */
[--C-:B------:R-:W-:Y:S01]  /*6430*/  FFMA.FTZ R169, R203, UR10, -R198.reuse ;  /* 0x0000000acba97c23 */ /* 0x100fe200080108c6 */
[----:B------:R-:W-:Y:S01]  /*6440*/  IADD3 R203, -R212, 0xb, RZ ;  /* 0x0000000bd4cb7810 */ /* 0x000fe20007ffe1ff */
[--C-:B------:R-:W-:Y:S01]  /*6450*/  FFMA.FTZ R175, R171, UR10, -R198.reuse ;  /* 0x0000000aabaf7c23 */ /* 0x100fe200080108c6 */
[C---:B------:R-:W-:Y:S01]  /*6460*/  FMUL.FTZ R197, R156.reuse, UR10 ;  /* 0x0000000a9cc57c20 */ /* 0x040fe20008410000 */
[----:B------:R-:W-:Y:S01]  /*6470*/  FSETP.NEU.FTZ.AND P3, PT, R156, -INF , PT ;  /* 0xff8000009c00780b */ /* 0x000fe20003f7d000 */
[----:B------:R-:W-:Y:S01]  /*6480*/  FMUL.FTZ R182, R153, UR10 ;  /* 0x0000000a99b67c20 */ /* 0x000fe20008410000 */
[--C-:B------:R-:W-:Y:S01]  /*6490*/  FFMA.FTZ R170, R155, UR10, -R198.reuse ;  /* 0x0000000a9baa7c23 */ /* 0x100fe200080108c6 */
[----:B------:R-:W-:Y:S01]  /*64a0*/  MUFU.EX2 R169, R169 ;  /* 0x000000a900a97308 */ /* 0x000fe20000000800 */
[----:B------:R-:W-:Y:S01]  /*64b0*/  FSEL R197, R197, RZ, P3 ;  /* 0x000000ffc5c57208 */ /* 0x000fe20001800000 */
[--C-:B------:R-:W-:Y:S01]  /*64c0*/  FFMA.FTZ R204, R219, UR10, -R198.reuse ;  /* 0x0000000adbcc7c23 */ /* 0x100fe200080108c6 */
[--C-:B------:R-:W-:Y:S01]  /*64d0*/  FFMA.FTZ R210, R221, UR10, -R198.reuse ;  /* 0x0000000addd27c23 */ /* 0x100fe200080108c6 */
[--C-:B------:R-:W-:Y:S01]  /*64e0*/  FFMA.FTZ R217, R217, UR10, -R198.reuse ;  /* 0x0000000ad9d97c23 */ /* 0x100fe200080108c6 */
[--C-:B------:R-:W-:Y:S01]  /*64f0*/  FFMA.FTZ R188, R188, UR10, -R198.reuse ;  /* 0x0000000abcbc7c23 */ /* 0x100fe200080108c6 */
[--C-:B------:R-:W-:Y:S01]  /*6500*/  FFMA.FTZ R173, R152, UR10, -R197.reuse ;  /* 0x0000000a98ad7c23 */ /* 0x100fe200080108c5 */
[----:B------:R-:W-:Y:S01]  /*6510*/  FSEL R152, R156, RZ, P3 ;  /* 0x000000ff9c987208 */ /* 0x000fe20001800000 */
[--C-:B------:R-:W-:Y:S01]  /*6520*/  FFMA.FTZ R171, R176, UR10, -R197.reuse ;  /* 0x0000000ab0ab7c23 */ /* 0x100fe200080108c5 */
[--C-:B------:R-:W-:Y:S01]  /*6530*/  FFMA.FTZ R174, R174, UR10, -R197.reuse ;  /* 0x0000000aaeae7c23 */ /* 0x100fe200080108c5 */
[----:B------:R-:W-:Y:S01]  /*6540*/  FFMA.FTZ R176, R154, UR10, -R197 ;  /* 0x0000000a9ab07c23 */ /* 0x000fe200080108c5 */
[----:B------:R-:W0:Y:S01]  /*6550*/  MUFU.EX2 R182, R182 ;  /* 0x000000b600b67308 */ /* 0x000e220000000800 */
[----:B------:R-:W-:Y:S01]  /*6560*/  FADD.FTZ R152, -R152, R205 ;  /* 0x000000cd98987221 */ /* 0x000fe20000010100 */
[----:B------:R-:W-:Y:S01]  /*6570*/  FFMA.FTZ R205, R223, UR10, -R198 ;  /* 0x0000000adfcd7c23 */ /* 0x000fe200080108c6 */
[--C-:B------:R-:W-:Y:S01]  /*6580*/  FFMA.FTZ R180, R180, UR10, -R197.reuse ;  /* 0x0000000ab4b47c23 */ /* 0x100fe200080108c5 */
[----:B------:R-:W-:Y:S01]  /*6590*/  FFMA.FTZ R177, R177, UR10, -R197 ;  /* 0x0000000ab1b17c23 */ /* 0x000fe200080108c5 */
[----:B------:R-:W-:Y:S01]  /*65a0*/  FMUL.FTZ R179, R152, UR10 ;  /* 0x0000000a98b37c20 */ /* 0x000fe20008410000 */
[----:B------:R-:W-:-:S02]  /*65b0*/  @!P2 VIADD R152, R178, 0x32440 ;  /* 0x00032440b298a836 */ /* 0x000fc40000000000 */
[--C-:B------:R-:W-:Y:S01]  /*65c0*/  FFMA.FTZ R181, R181, UR10, -R197.reuse ;  /* 0x0000000ab5b57c23 */ /* 0x100fe200080108c5 */
[----:B------:R-:W-:Y:S01]  /*65d0*/  MUFU.EX2 R170, R170 ;  /* 0x000000aa00aa7308 */ /* 0x000fe20000000800 */
[--C-:B------:R-:W-:Y:S01]  /*65e0*/  FFMA.FTZ R184, R184, UR10, -R197.reuse ;  /* 0x0000000ab8b87c23 */ /* 0x100fe200080108c5 */
[----:B------:R-:W-:Y:S01]  /*65f0*/  FFMA.FTZ R207, R207, UR10, -R198 ;  /* 0x0000000acfcf7c23 */ /* 0x000fe200080108c6 */
[----:B------:R-:W-:Y:S01]  /*6600*/  @!P2 PRMT R152, RZ, 0x654, R152 ;  /* 0x00000654ff98a816 */ /* 0x000fe20000000098 */
[----:B------:R1:W-:Y:S06]  /*6610*/  BAR.ARV R203, 0x100 ;  /* 0x000400cb0000751d */ /* 0x0003ec0000002000 */
[----:B------:R2:W-:Y:S01]  /*6620*/  @!P2 SYNCS.ARRIVE.TRANS64.RED.A1T0 RZ, [R152+URZ], RZ ;  /* 0x000000ff98ffa9a7 */ /* 0x0005e2000810043f */
[----:B------:R-:W3:Y:S01]  /*6630*/  MUFU.EX2 R179, R179 ;  /* 0x000000b300b37308 */ /* 0x000ee20000000800 */
[-C--:B0-----:R-:W-:Y:S01]  /*6640*/  FMUL.FTZ R26, R26, R182.reuse ;  /* 0x000000b61a1a7220 */ /* 0x081fe20000410000 */
        /* <DEDUP_REMOVED lines=15> */
[-C--:B---3--:R-:W-:Y:S01]  /*6740*/  FMUL.FTZ R24, R24, R179.reuse ;  /* 0x000000b318187220 */ /* 0x088fe20000410000 */
        /* <DEDUP_REMOVED lines=117> */
[----:B------:R-:W-:Y:S01]  /*6ea0*/  F2FP.F16.F32.PACK_AB R153, R170, R169 ;  /* 0x000000a9aa99723e */ /* 0x000fe200000000ff */
[----:B------:R-:W-:Y:S01]  /*6eb0*/  MUFU.EX2 R204, R204 ;  /* 0x000000cc00cc7308 */ /* 0x000fe20000000800 */
[----:B0-----:R-:W-:Y:S01]  /*6ec0*/  F2FP.F16.F32.PACK_AB R155, R175, R172 ;  /* 0x000000acaf9b723e */ /* 0x001fe200000000ff */
[--C-:B------:R-:W-:Y:S01]  /*6ed0*/  FFMA.FTZ R209, R209, UR10, -R198.reuse ;  /* 0x0000000ad1d17c23 */ /* 0x100fe200080108c6 */
[----:B--2---:R-:W-:Y:S01]  /*6ee0*/  F2FP.F16.F32.PACK_AB R152, R171, R174 ;  /* 0x000000aeab98723e */ /* 0x004fe200000000ff */
[--C-:B------:R-:W-:Y:S01]  /*6ef0*/  FFMA.FTZ R165, R165, UR10, -R197.reuse ;  /* 0x0000000aa5a57c23 */ /* 0x100fe200080108c5 */
[----:B---3--:R-:W-:Y:S01]  /*6f00*/  F2FP.F16.F32.PACK_AB R154, R176, R173 ;  /* 0x000000adb09a723e */ /* 0x008fe200000000ff */
[----:B------:R1:W-:Y:S01]  /*6f10*/  BAR.SYNC.DEFER_BLOCKING R200, 0x100 ;  /* 0x000400c80000751d */ /* 0x0003e20000010000 */
        /* <DEDUP_REMOVED lines=23> */
[----:B------:R-:W-:Y:S01]  /*7090*/  WARPGROUP.ARRIVE ;  /* 0x00000000000079c5 */ /* 0x000fe20000000000 */
[--C-:B------:R-:W-:Y:S01]  /*70a0*/  FFMA.FTZ R208, R191, UR10, -R198.reuse ;  /* 0x0000000abfd07c23 */ /* 0x100fe200080108c6 */
[--C-:B------:R-:W-:Y:S01]  /*70b0*/  FFMA.FTZ R191, R193, UR10, -R198.reuse ;  /* 0x0000000ac1bf7c23 */ /* 0x100fe200080108c6 */
[--C-:B------:R-:W-:Y:S01]  /*70c0*/  FFMA.FTZ R193, R195, UR10, -R197.reuse ;  /* 0x0000000ac3c17c23 */ /* 0x100fe200080108c5 */
[--C-:B------:R-:W-:Y:S01]  /*70d0*/  FFMA.FTZ R199, R199, UR10, -R198.reuse ;  /* 0x0000000ac7c77c23 */ /* 0x100fe200080108c6 */
[--C-:B------:R-:W-:Y:S01]  /*70e0*/  FFMA.FTZ R192, R192, UR10, -R197.reuse ;  /* 0x0000000ac0c07c23 */ /* 0x100fe200080108c5 */
[----:B------:R-:W-:Y:S01]  /*70f0*/  HGMMA.64x256x16.F32 R24, R152, gdesc[UR12].tnspB, R24, gsb0 ;  /* 0x43e0000c98187df0 */ /* 0x000fe20008000818 */
[----:B------:R-:W-:Y:S01]  /*7100*/  MUFU.EX2 R180, R180 ;  /* 0x000000b400b47308 */ /* 0x000fe20000000800 */
[----:B------:R-:W-:Y:S01]  /*7110*/  UIADD3 UR14, UR5, 0x80, URZ ;  /* 0x00000080050e7890 */ /* 0x000fe2000fffe03f */
[--C-:B------:R-:W-:Y:S01]  /*7120*/  FFMA.FTZ R194, R194, UR10, -R197.reuse ;  /* 0x0000000ac2c27c23 */ /* 0x100fe200080108c5 */
[----:B------:R-:W-:Y:S01]  /*7130*/  UMOV UR15, 0x40000040 ;  /* 0x40000040000f7882 */ /* 0x000fe20000000000 */
[----:B------:R-:W-:Y:S01]  /*7140*/  FFMA.FTZ R195, R206, UR10, -R197 ;  /* 0x0000000acec37c23 */ /* 0x000fe200080108c5 */
[----:B------:R-:W-:Y:S01]  /*7150*/  FFMA.FTZ R196, R196, UR10, -R198 ;  /* 0x0000000ac4c47c23 */ /* 0x000fe200080108c6 */
[----:B------:R-:W-:Y:S01]  /*7160*/  FFMA.FTZ R169, R182, R12, R169 ;  /* 0x0000000cb6a97223 */ /* 0x000fe200000100a9 */
[----:B------:R-:W-:Y:S01]  /*7170*/  FFMA.FTZ R0, R179, R0, R174 ;  /* 0x00000000b3007223 */ /* 0x000fe200000100ae */
[----:B------:R-:W3:Y:S01]  /*7180*/  MUFU.EX2 R177, R177 ;  /* 0x000000b100b17308 */ /* 0x000ee20000000800 */
[----:B------:R-:W-:Y:S01]  /*7190*/  PLOP3.LUT P3, PT, PT, PT, UP1, 0x80, 0x0 ;  /* 0x000000000000781c */ /* 0x000fe20003f6f018 */
[----:B------:R-:W-:Y:S01]  /*71a0*/  FADD.FTZ R169, R170, R169 ;  /* 0x000000a9aaa97221 */ /* 0x000fe20000010000 */
[----:B------:R-:W-:Y:S01]  /*71b0*/  FADD.FTZ R0, R171, R0 ;  /* 0x00000000ab007221 */ /* 0x000fe20000010000 */
[----:B------:R-:W-:-:S02]  /*71c0*/  @!P2 VIADD R178, R178, 0x32460 ;  /* 0x00032460b2b2a836 */ /* 0x000fc40000000000 */
[----:B------:R-:W-:Y:S01]  /*71d0*/  FADD.FTZ R172, R172, R169 ;  /* 0x000000a9acac7221 */ /* 0x000fe20000010000 */
[----:B------:R-:W-:Y:S01]  /*71e0*/  FADD.FTZ R173, R173, R0 ;  /* 0x00000000adad7221 */ /* 0x000fe20000010000 */
[----:B------:R-:W-:Y:S01]  /*71f0*/  MUFU.EX2 R181, R181 ;  /* 0x000000b500b57308 */ /* 0x000fe20000000800 */
[----:B------:R-:W-:Y:S01]  /*7200*/  @!P2 PRMT R178, RZ, 0x654, R178 ;  /* 0x00000654ffb2a816 */ /* 0x000fe200000000b2 */
[----:B------:R-:W-:Y:S01]  /*7210*/  FADD.FTZ R175, R175, R172 ;  /* 0x000000acafaf7221 */ /* 0x000fe20000010000 */
[----:B------:R-:W-:-:S05]  /*7220*/  FADD.FTZ R173, R176, R173 ;  /* 0x000000adb0ad7221 */ /* 0x000fca0000010000 */
[----:B------:R-:W4:Y:S08]  /*7230*/  MUFU.EX2 R184, R184 ;  /* 0x000000b800b87308 */ /* 0x000f300000000800 */
[----:B------:R-:W-:Y:S08]  /*7240*/  MUFU.EX2 R188, R188 ;  /* 0x000000bc00bc7308 */ /* 0x000ff00000000800 */
[----:B------:R-:W5:Y:S08]  /*7250*/  MUFU.EX2 R207, R207 ;  /* 0x000000cf00cf7308 */ /* 0x000f700000000800 */
[----:B------:R-:W-:Y:S08]  /*7260*/  MUFU.EX2 R209, R209 ;  /* 0x000000d100d17308 */ /* 0x000ff00000000800 */
[----:B------:R-:W-:Y:S08]  /*7270*/  MUFU.EX2 R165, R165 ;  /* 0x000000a500a57308 */ /* 0x000ff00000000800 */
[----:B------:R-:W1:Y:S08]  /*7280*/  MUFU.EX2 R166, R166 ;  /* 0x000000a600a67308 */ /* 0x000e700000000800 */
[----:B------:R-:W-:Y:S08]  /*7290*/  MUFU.EX2 R167, R167 ;  /* 0x000000a700a77308 */ /* 0x000ff00000000800 */
[----:B------:R-:W1:Y:S08]  /*72a0*/  MUFU.EX2 R168, R168 ;  /* 0x000000a800a87308 */ /* 0x000e700000000800 */
[----:B------:R-:W1:Y:S08]  /*72b0*/  MUFU.EX2 R212, R212 ;  /* 0x000000d400d47308 */ /* 0x000e700000000800 */
[----:B------:R-:W-:Y:S08]  /*72c0*/  MUFU.EX2 R183, R183 ;  /* 0x000000b700b77308 */ /* 0x000ff00000000800 */
[----:B------:R-:W-:Y:S08]  /*72d0*/  MUFU.EX2 R186, R186 ;  /* 0x000000ba00ba7308 */ /* 0x000ff00000000800 */
        /* <DEDUP_REMOVED lines=19> */
[----:B------:R-:W-:Y:S01]  /*7410*/  MUFU.EX2 R194, R194 ;  /* 0x000000c200c27308 */ /* 0x000fe20000000800 */
[----:B------:R-:W-:-:S02]  /*7420*/  WARPGROUP.DEPBAR.LE gsb0, 0x0 ;  /* 0x00008000000079c5 */ /* 0x000fc40000010000 */
[----:B0-----:R-:W-:-:S05]  /*7430*/  F2FP.F16.F32.PACK_AB R153, R205, R204 ;  /* 0x000000cccd99723e */ /* 0x001fca00000000ff */
[----:B------:R-:W0:Y:S01]  /*7440*/  MUFU.EX2 R195, R195 ;  /* 0x000000c300c37308 */ /* 0x000e220000000800 */
[----:B--2---:R-:W-:Y:S01]  /*7450*/  F2FP.F16.F32.PACK_AB R155, R217, R210 ;  /* 0x000000d2d99b723e */ /* 0x004fe200000000ff */
[----:B------:R-:W-:Y:S01]  /*7460*/  FADD.FTZ R204, R204, R175 ;  /* 0x000000afcccc7221 */ /* 0x000fe20000010000 */
[----:B---3--:R-:W-:Y:S01]  /*7470*/  F2FP.F16.F32.PACK_AB R152, R177, R180 ;  /* 0x000000b4b198723e */ /* 0x008fe200000000ff */
[----:B------:R-:W-:Y:S01]  /*7480*/  FADD.FTZ R180, R180, R173 ;  /* 0x000000adb4b47221 */ /* 0x000fe20000010000 */
[----:B----4-:R-:W-:Y:S01]  /*7490*/  F2FP.F16.F32.PACK_AB R154, R184, R181 ;  /* 0x000000b5b89a723e */ /* 0x010fe200000000ff */
[----:B------:R-:W-:Y:S01]  /*74a0*/  FADD.FTZ R205, R205, R204 ;  /* 0x000000cccdcd7221 */ /* 0x000fe20000010000 */
[----:B------:R-:W-:Y:S01]  /*74b0*/  MOV R204, R157 ;  /* 0x0000009d00cc7202 */ /* 0x000fe20000000f00 */
[----:B------:R-:W2:Y:S01]  /*74c0*/  MUFU.EX2 R196, R196 ;  /* 0x000000c400c47308 */ /* 0x000ea20000000800 */
[----:B------:R-:W-:Y:S01]  /*74d0*/  WARPGROUP.ARRIVE ;  /* 0x00000000000079c5 */ /* 0x000fe20000000000 */
[----:B------:R-:W-:Y:S01]  /*74e0*/  FADD.FTZ R180, R177, R180 ;  /* 0x000000b4b1b47221 */ /* 0x000fe20000010000 */
[----:B------:R-:W-:Y:S01]  /*74f0*/  FADD.FTZ R210, R210, R205 ;  /* 0x000000cdd2d27221 */ /* 0x000fe20000010000 */
[----:B------:R-:W-:-:S02]  /*7500*/  IMAD.MOV.U32 R205, RZ, RZ, R156 ;  /* 0x000000ffffcd7224 */ /* 0x000fc400078e009c */
[----:B------:R-:W-:Y:S01]  /*7510*/  FADD.FTZ R181, R181, R180 ;  /* 0x000000b4b5b57221 */ /* 0x000fe20000010000 */
[----:B------:R-:W-:Y:S01]  /*7520*/  HGMMA.64x256x16.F32 R24, R152, gdesc[UR12].tnspB, R24, gsb0 ;  /* 0x43e0000c98187df0 */ /* 0x000fe20008000818 */
[----:B------:R-:W-:Y:S01]  /*7530*/  UIADD3 UR14, UR5, 0x100, URZ ;  /* 0x00000100050e7890 */ /* 0x000fe2000fffe03f */
[----:B------:R-:W-:Y:S01]  /*7540*/  FADD.FTZ R217, R217, R210 ;  /* 0x000000d2d9d97221 */ /* 0x000fe20000010000 */
[----:B------:R-:W-:Y:S01]  /*7550*/  UMOV UR15, 0x40000040 ;  /* 0x40000040000f7882 */ /* 0x000fe20000000000 */
[----:B------:R-:W-:Y:S01]  /*7560*/  FADD.FTZ R184, R184, R181 ;  /* 0x000000b5b8b87221 */ /* 0x000fe20000010000 */
[----:B------:R-:W-:Y:S02]  /*7570*/  WARPGROUP.DEPBAR.LE gsb0, 0x0 ;  /* 0x00008000000079c5 */ /* 0x000fe40000010000 */
[----:B-----5:R-:W-:Y:S01]  /*7580*/  F2FP.F16.F32.PACK_AB R153, R207, R188 ;  /* 0x000000bccf99723e */ /* 0x020fe200000000ff */
[----:B------:R-:W-:Y:S01]  /*7590*/  FADD.FTZ R188, R188, R217 ;  /* 0x000000d9bcbc7221 */ /* 0x000fe20000010000 */
[----:B-1----:R-:W-:Y:S01]  /*75a0*/  F2FP.F16.F32.PACK_AB R152, R166, R165 ;  /* 0x000000a5a698723e */ /* 0x002fe200000000ff */
        /* <DEDUP_REMOVED lines=9> */
[----:B------:R-:W-:-:S06]  /*7640*/  FADD.FTZ R168, R168, R167 ;  /* 0x000000a7a8a87221 */ /* 0x000fcc0000010000 */
        /* <DEDUP_REMOVED lines=35> */
[----:B------:R-:W-:Y:S01]  /*7880*/  UMOV UR14, UR6 ;  /* 0x00000006000e7c82 */ /* 0x000fe20008000000 */
[----:B------:R-:W-:Y:S01]  /*7890*/  UMOV UR15, 0x40000040 ;  /* 0x40000040000f7882 */ /* 0x000fe20000000000 */
[----:B------:R-:W-:Y:S02]  /*78a0*/  WARPGROUP.DEPBAR.LE gsb0, 0x0 ;  /* 0x00008000000079c5 */ /* 0x000fe40000010000 */
[----:B------:R-:W-:Y:S01]  /*78b0*/  F2FP.F16.F32.PACK_AB R152, R192, R193 ;  /* 0x000000c1c098723e */ /* 0x000fe200000000ff */
[----:B------:R-:W-:Y:S01]  /*78c0*/  FADD.FTZ R193, R193, R160 ;  /* 0x000000a0c1c17221 */ /* 0x000fe20000010000 */
[----:B------:R-:W-:Y:S01]  /*78d0*/  F2FP.F16.F32.PACK_AB R153, R208, R199 ;  /* 0x000000c7d099723e */ /* 0x000fe200000000ff */
[----:B------:R-:W-:Y:S01]  /*78e0*/  FADD.FTZ R199, R199, R190 ;  /* 0x000000bec7c77221 */ /* 0x000fe20000010000 */
[----:B0-----:R-:W-:Y:S01]  /*78f0*/  F2FP.F16.F32.PACK_AB R154, R195, R194 ;  /* 0x000000c2c39a723e */ /* 0x001fe200000000ff */
[----:B------:R-:W-:Y:S01]  /*7900*/  FADD.FTZ R193, R192, R193 ;  /* 0x000000c1c0c17221 */ /* 0x000fe20000010000 */
[----:B--2---:R-:W-:Y:S01]  /*7910*/  F2FP.F16.F32.PACK_AB R155, R196, R191 ;  /* 0x000000bfc49b723e */ /* 0x004fe200000000ff */
        /* <DEDUP_REMOVED lines=10> */
[----:B------:R-:W-:-:S05]  /*79c0*/  UMOV UR61, UR7 ;  /* 0x00000007003d7c82 */ /* 0x000fca0008000000 */
.L_x_4414:
[----:B------:R-:W-:-:S13]  /*79d0*/  R2UR UR5, R23 ;  /* 0x00000000170572ca */ /* 0x000fda00000e0000 */
[----:B------:R-:W-:-:S06]  /*79e0*/  UISETP.GE.AND UP0, UPT, UR61, UR5, UPT ;  /* 0x000000053d00728c */ /* 0x000fcc000bf06270 */
[----:B------:R-:W-:-:S13]  /*79f0*/  PLOP3.LUT P1, PT, PT, PT, UP0, 0x80, 0x0 ;  /* 0x000000000000781c */ /* 0x000fda0003f2f008 */
[----:B------:R-:W-:Y:S05]  /*7a00*/  @!P1 BRA `(.L_x_4424) ;  /* 0x0000002800349947 */ /* 0x000fea0003800000 */
[----:B------:R-:W-:Y:S01]  /*7a10*/  IMAD.MOV.U32 R202, RZ, RZ, R157 ;  /* 0x000000ffffca7224 */ /* 0x000fe200078e009d */
[----:B------:R-:W-:Y:S01]  /*7a20*/  ULDC UR6, c[0x0][0xad0] ;  /* 0x0002b40000067ab9 */ /* 0x000fe20000000800 */
[----:B------:R-:W-:-:S07]  /*7a30*/  IMAD.MOV.U32 R201, RZ, RZ, R156 ;  /* 0x000000ffffc97224 */ /* 0x000fce00078e009c */
.L_x_4433:
[----:B------:R-:W-:-:S04]  /*7a40*/  UIADD3 UR4, UR4, 0x1, URZ ;  /* 0x0000000104047890 */ /* 0x000fc8000fffe03f */
[----:B------:R-:W-:-:S04]  /*7a50*/  UISETP.NE.AND UP0, UPT, UR4, 0x2, UPT ;  /* 0x000000020400788c */ /* 0x000fc8000bf05270 */
[----:B------:R-:W-:Y:S02]  /*7a60*/  USEL UR5, URZ, 0x1, UP0 ;  /* 0x000000013f057887 */ /* 0x000fe40008000000 */
[----:B------:R-:W-:Y:S02]  /*7a70*/  USEL UR4, UR4, URZ, UP0 ;  /* 0x0000003f04047287 */ /* 0x000fe40008000000 */
[----:B------:R-:W-:Y:S01]  /*7a80*/  ULOP3.LUT UR60, UR60, UR5, URZ, 0x3c, !UPT ;  /* 0x000000053c3c7292 */ /* 0x000fe2000f8e3c3f */
[----:B--2---:R-:W-:Y:S11]  /*7a90*/  @!P0 BRA `(.L_x_4425) ;  /* 0x0000000000048947 */ /* 0x004ff60003800000 */
[----:B------:R-:W-:Y:S01]  /*7aa0*/  BPT.TRAP 0x1 ;  /* 0x000000040000795c */ /* 0x000fe20000300000 */
.L_x_4425:
[----:B------:R-:W-:Y:S01]  /*7ab0*/  R2UR UR5, R22 ;  /* 0x00000000160572ca */ /* 0x000fe200000e0000 */
[----:B------:R-:W-:-:S05]  /*7ac0*/  IMAD.U32 R204, RZ, RZ, UR60 ;  /* 0x0000003cffcc7e24 */ /* 0x000fca000f8e00ff */
[----:B------:R-:W-:-:S07]  /*7ad0*/  SHF.L.U32 R204, R204, 0x1f, RZ ;  /* 0x0000001fcccc7819 */ /* 0x000fce00000006ff */
[----:B------:R-:W-:-:S09]  /*7ae0*/  ULEA UR7, UR4, UR5, 0x3 ;  /* 0x0000000504077291 */ /* 0x000fd2000f8e183f */
[----:B------:R2:W3:Y:S01]  /*7af0*/  SYNCS.PHASECHK.TRANS64.TRYWAIT P1, [UR7+0x32430], R204 ;  /* 0x032430ccff0075a7 */ /* 0x0004e20008020147 */
[----:B------:R-:W-:Y:S05]  /*7b00*/  @!P0 BRA `(.L_x_4426) ;  /* 0x0000000000048947 */ /* 0x000fea0003800000 */
[----:B------:R-:W-:Y:S01]  /*7b10*/  BPT.TRAP 0x1 ;  /* 0x000000040000795c */ /* 0x000fe20000300000 */
.L_x_4426:
[----:B---3--:R-:W-:Y:S05]  /*7b20*/  @P1 BRA `(.L_x_4427) ;  /* 0x0000000000081947 */ /* 0x008fea0003800000 */
[----:B------:R-:W3:Y:S02]  /*7b30*/  SYNCS.PHASECHK.TRANS64.TRYWAIT P1, [UR7+0x32430], R204 ;  /* 0x032430ccff0075a7 */ /* 0x000ee40008020147 */
[----:B---3--:R-:W-:Y:S05]  /*7b40*/  @!P1 BRA `(.L_x_4428) ;  /* 0x000000a4005c9947 */ /* 0x008fea0003800000 */
.L_x_4427:
[----:B------:R-:W-:Y:S01]  /*7b50*/  R2UR UR5, R20 ;  /* 0x00000000140572ca */ /* 0x000fe200000e0000 */
[----:B01-3--:R-:W-:Y:S01]  /*7b60*/  WARPGROUP.ARRIVE ;  /* 0x00000000000079c5 */ /* 0x00bfe20000000000 */
[----:B------:R-:W-:Y:S01]  /*7b70*/  R2UR UR56, R18 ;  /* 0x00000000123872ca */ /* 0x000fe200000e0000 */
[----:B------:R-:W-:Y:S01]  /*7b80*/  UMOV UR59, 0x40000040 ;  /* 0x40000040003b7882 */ /* 0x000fe20000000000 */
[----:B------:R-:W-:-:S09]  /*7b90*/  R2UR UR57, R19 ;  /* 0x00000000133972ca */ /* 0x000fd200000e0000 */
[----:B------:R-:W-:-:S07]  /*7ba0*/  UIMAD UR5, UR4, 0x300, UR5 ;  /* 0x00000300040578a4 */ /* 0x000fce000f8e0205 */
[----:B------:R-:W-:Y:S02]  /*7bb0*/  UMOV UR58, UR5 ;  /* 0x00000005003a7c82 */ /* 0x000fe40008000000 */
        /* <DEDUP_REMOVED lines=25> */
.L_x_4429:
[----:B------:R0:W1:Y:S01]  /*7d50*/  SYNCS.PHASECHK.TRANS64.TRYWAIT P1, [UR7+0x32450], R204 ;  /* 0x032450ccff0075a7 */ /* 0x0000620008020147 */
[----:B------:R-:W-:Y:S05]  /*7d60*/  @!P0 BRA `(.L_x_4430) ;  /* 0x0000000000048947 */ /* 0x000fea0003800000 */
[----:B------:R-:W-:Y:S01]  /*7d70*/  BPT.TRAP 0x1 ;  /* 0x000000040000795c */ /* 0x000fe20000300000 */
.L_x_4430:
[----:B-1----:R-:W-:Y:S05]  /*7d80*/  @P1 BRA `(.L_x_4431) ;  /* 0x0000000000081947 */ /* 0x002fea0003800000 */
[----:B------:R-:W1:Y:S02]  /*7d90*/  SYNCS.PHASECHK.TRANS64.TRYWAIT P1, [UR7+0x32450], R204 ;  /* 0x032450ccff0075a7 */ /* 0x000e640008020147 */
[----:B-1----:R-:W-:Y:S05]  /*7da0*/  @!P1 BRA `(.L_x_4432) ;  /* 0x000000a000dc9947 */ /* 0x002fea0003800000 */
.L_x_4431:
[----:B------:R-:W-:Y:S01]  /*7db0*/  R2UR UR5, R21 ;  /* 0x00000000150572ca */ /* 0x000fe200000e0000 */
[----:B------:R-:W-:Y:S01]  /*7dc0*/  WARPGROUP.ARRIVE ;  /* 0x00000000000079c5 */ /* 0x000fe20000000000 */
[----:B------:R-:W-:Y:S01]  /*7dd0*/  R2UR UR56, R4 ;  /* 0x00000000043872ca */ /* 0x000fe200000e0000 */
[----:B------:R-:W-:Y:S01]  /*7de0*/  UMOV UR59, 0x40000040 ;  /* 0x40000040003b7882 */ /* 0x000fe20000000000 */
[----:B------:R-:W-:Y:S01]  /*7df0*/  R2UR UR57, R5 ;  /* 0x00000000053972ca */ /* 0x000fe200000e0000 */
[----:B------:R-:W-:Y:S01]  /*7e00*/  UMOV UR11, 0x40000040 ;  /* 0x40000040000b7882 */ /* 0x000fe20000000000 */
[----:B------:R-:W-:Y:S01]  /*7e10*/  UMOV UR15, 0x40000040 ;  /* 0x40000040000f7882 */ /* 0x000fe20000000000 */
[----:B------:R-:W-:Y:S01]  /*7e20*/  UMOV UR19, 0x40000040 ;  /* 0x4000004000137882 */ /* 0x000fe20000000000 */
[----:B------:R-:W-:Y:S01]  /*7e30*/  UMOV UR23, 0x40000040 ;  /* 0x4000004000177882 */ /* 0x000fe20000000000 */
[----:B------:R-:W-:Y:S01]  /*7e40*/  UMOV UR27, 0x40000040 ;  /* 0x40000040001b7882 */ /* 0x000fe20000000000 */
[----:B------:R-:W-:Y:S01]  /*7e50*/  UMOV UR31, 0x40000040 ;  /* 0x40000040001f7882 */ /* 0x000fe20000000000 */
[----:B------:R-:W-:Y:S01]  /*7e60*/  UMOV UR35, 0x40000040 ;  /* 0x4000004000237882 */ /* 0x000fe20000000000 */
[----:B------:R-:W-:Y:S01]  /*7e70*/  UMOV UR39, 0x40000040 ;  /* 0x4000004000277882 */ /* 0x000fe20000000000 */
[----:B------:R-:W-:Y:S01]  /*7e80*/  UIMAD UR5, UR4, 0xc00, UR5 ;  /* 0x00000c00040578a4 */ /* 0x000fe2000f8e0205 */
[----:B------:R-:W-:Y:S01]  /*7e90*/  UMOV UR43, 0x40000040 ;  /* 0x40000040002b7882 */ /* 0x000fe20000000000 */
[----:B------:R-:W-:-:S02]  /*7ea0*/  UMOV UR47, 0x40000040 ;  /* 0x40000040002f7882 */ /* 0x000fc40000000000 */
[----:B------:R-:W-:Y:S02]  /*7eb0*/  UIADD3 UR10, UR5, 0x6, URZ ;  /* 0x00000006050a7890 */ /* 0x000fe4000fffe03f */
[----:B------:R-:W-:Y:S02]  /*7ec0*/  UIADD3 UR14, UR5, 0x300, URZ ;  /* 0x00000300050e7890 */ /* 0x000fe4000fffe03f */
[----:B------:R-:W-:Y:S01]  /*7ed0*/  UMOV UR58, UR5 ;  /* 0x00000005003a7c82 */ /* 0x000fe20008000000 */
[----:B------:R-:W-:Y:S01]  /*7ee0*/  UIADD3 UR18, UR5, 0x302, URZ ;  /* 0x0000030205127890 */ /* 0x000fe2000fffe03f */
[----:B------:R-:W-:Y:S01]  /*7ef0*/  HGMMA.64x96x16.F32 R152, gdesc[UR56], R152, gsb0 ;  /* 0x01600000389879f0 */ /* 0x000fe20008000898 */
[----:B------:R-:W-:Y:S01]  /*7f00*/  R2UR UR56, R2 ;  /* 0x00000000023872ca */ /* 0x000fe200000e0000 */
[----:B------:R-:W-:Y:S01]  /*7f10*/  UIADD3 UR58, UR5, 0x2, URZ ;  /* 0x00000002053a7890 */ /* 0x000fe2000fffe03f */
[----:B------:R-:W-:Y:S01]  /*7f20*/  R2UR UR57, R3 ;  /* 0x00000000033972ca */ /* 0x000fe200000e0000 */
[----:B------:R-:W-:Y:S01]  /*7f30*/  UMOV UR59, 0x40000040 ;  /* 0x40000040003b7882 */ /* 0x000fe20000000000 */
[----:B------:R-:W-:-:S02]  /*7f40*/  UIADD3 UR22, UR5, 0x304, URZ ;  /* 0x0000030405167890 */ /* 0x000fc4000fffe03f */
[----:B------:R-:W-:Y:S02]  /*7f50*/  UIADD3 UR26, UR5, 0x306, URZ ;  /* 0x00000306051a7890 */ /* 0x000fe4000fffe03f */
[----:B------:R-:W-:Y:S02]  /*7f60*/  UIADD3 UR30, UR5, 0x600, URZ ;  /* 0x00000600051e7890 */ /* 0x000fe4000fffe03f */
[----:B------:R-:W-:Y:S02]  /*7f70*/  UIADD3 UR34, UR5, 0x602, URZ ;  /* 0x0000060205227890 */ /* 0x000fe4000fffe03f */
[----:B------:R-:W-:Y:S02]  /*7f80*/  UIADD3 UR38, UR5, 0x604, URZ ;  /* 0x0000060405267890 */ /* 0x000fe4000fffe03f */
[----:B------:R-:W-:Y:S02]  /*7f90*/  UIADD3 UR42, UR5, 0x606, URZ ;  /* 0x00000606052a7890 */ /* 0x000fe4000fffe03f */
[----:B------:R-:W-:-:S02]  /*7fa0*/  UIADD3 UR46, UR5, 0x900, URZ ;  /* 0x00000900052e7890 */ /* 0x000fc4000fffe03f */
[----:B------:R-:W-:Y:S01]  /*7fb0*/  UIADD3 UR50, UR5, 0x902, URZ ;  /* 0x0000090205327890 */ /* 0x000fe2000fffe03f */
[----:B------:R-:W-:Y:S01]  /*7fc0*/  UMOV UR51, 0x40000040 ;  /* 0x4000004000337882 */ /* 0x000fe20000000000 */
[----:B------:R-:W-:Y:S01]  /*7fd0*/  UIADD3 UR54, UR5, 0x904, URZ ;  /* 0x0000090405367890 */ /* 0x000fe2000fffe03f */
[----:B------:R-:W-:Y:S01]  /*7fe0*/  UMOV UR55, 0x40000040 ;  /* 0x4000004000377882 */ /* 0x000fe20000000000 */
[----:B------:R-:W-:Y:S02]  /*7ff0*/  WARPGROUP.DEPBAR.LE gsb0, 0x0 ;  /* 0x00008000000079c5 */ /* 0x000fe40000010000 */
        /* <DEDUP_REMOVED lines=13> */
[----:B------:R-:W-:-:S13]  /*80d0*/  R2UR UR5, R13 ;  /* 0x000000000d0572ca */ /* 0x000fda00000e0000 */
[----:B------:R-:W-:Y:S01]  /*80e0*/  UIMAD UR5, UR4, 0xc00, UR5 ;  /* 0x00000c00040578a4 */ /* 0x000fe2000f8e0205 */
[----:B------:R-:W-:Y:S02]  /*80f0*/  WARPGROUP.DEPBAR.LE gsb0, 0x0 ;  /* 0x00008000000079c5 */ /* 0x000fe40000010000 */
[----:B------:R-:W-:-:S06]  /*8100*/  WARPGROUP.ARRIVE ;  /* 0x00000000000079c5 */ /* 0x000fcc0000000000 */
[----:B------:R-:W-:Y:S01]  /*8110*/  HGMMA.64x96x16.F32 R152, gdesc[UR8], R152, gsb0 ;  /* 0x01600000089879f0 */ /* 0x000fe20008000898 */
[----:B------:R-:W-:Y:S02]  /*8120*/  ULDC UR10, c[0x0][0xa80] ;  /* 0x0002a000000a7ab9 */ /* 0x000fe40000000800 */
        /* <DEDUP_REMOVED lines=41> */
[----:B-1----:R-:W-:Y:S01]  /*83c0*/  FMUL.FTZ R205, R154, UR6 ;  /* 0x000000069acd7c20 */ /* 0x002fe20008410000 */
[----:B------:R-:W-:Y:S01]  /*83d0*/  FMUL.FTZ R154, R155, UR6 ;  /* 0x000000069b9a7c20 */ /* 0x000fe20008410000 */
[----:B------:R-:W-:Y:S01]  /*83e0*/  FMUL.FTZ R155, R156, UR6 ;  /* 0x000000069c9b7c20 */ /* 0x000fe20008410000 */
[----:B0-2---:R-:W-:Y:S01]  /*83f0*/  FMUL.FTZ R204, R157, UR6 ;  /* 0x000000069dcc7c20 */ /* 0x005fe20008410000 */
        /* <DEDUP_REMOVED lines=125> */
[----:B-1----:R-:W-:-:S05]  /*8bd0*/  FMNMX.FTZ R193, R194, R193, !PT ;  /* 0x000000c1c2c17209 */ /* 0x002fca0007810000 */
[----:B------:R-:W1:Y:S02]  /*8be0*/  SHFL.BFLY PT, R196, R193, 0x2, 0x1f ;  /* 0x0c401f00c1c47f89 */ /* 0x000e6400000e0000 */
[----:B------:R-:W3:Y:S01]  /*8bf0*/  MUFU.TANH R191, R191 ;  /* 0x000000bf00bf7308 */ /* 0x000ee20000002400 */
[----:B--2---:R-:W-:-:S07]  /*8c00*/  FMNMX.FTZ R156, R184, R157, !PT ;  /* 0x0000009db89c7209 */ /* 0x004fce0007810000 */
[----:B------:R-:W2:Y:S01]  /*8c10*/  MUFU.TANH R190, R190 ;  /* 0x000000be00be7308 */ /* 0x000ea20000002400 */
[----:B0-----:R-:W-:-:S07]  /*8c20*/  FMNMX.FTZ R156, R189, R156, !PT ;  /* 0x0000009cbd9c7209 */ /* 0x001fce0007810000 */
[----:B------:R-:W0:Y:S01]  /*8c30*/  MUFU.TANH R195, R195 ;  /* 0x000000c300c37308 */ /* 0x000e220000002400 */
[----:B---3--:R-:W-:Y:S02]  /*8c40*/  FMNMX.FTZ R157, R191, R156, !PT ;  /* 0x0000009cbf9d7209 */ /* 0x008fe40007810000 */
[----:B-1----:R-:W-:-:S05]  /*8c50*/  FMNMX.FTZ R197, R193, R196, !PT ;  /* 0x000000c4c1c57209 */ /* 0x002fca0007810000 */
[----:B------:R-:W1:Y:S01]  /*8c60*/  MUFU.TANH R198, R198 ;  /* 0x000000c600c67308 */ /* 0x000e620000002400 */
[----:B--2---:R-:W-:-:S07]  /*8c70*/  FMNMX.FTZ R156, R190, R157, !PT ;  /* 0x0000009dbe9c7209 */ /* 0x004fce0007810000 */
[----:B------:R-:W2:Y:S01]  /*8c80*/  MUFU.TANH R209, R209 ;  /* 0x000000d100d17308 */ /* 0x000ea20000002400 */
[----:B0-----:R-:W-:-:S04]  /*8c90*/  FMNMX.FTZ R157, R195, R156, !PT ;  /* 0x0000009cc39d7209 */ /* 0x001fc80007810000 */
[----:B-1----:R-:W-:-:S04]  /*8ca0*/  FMNMX.FTZ R156, R198, R157, !PT ;  /* 0x0000009dc69c7209 */ /* 0x002fc80007810000 */
[----:B--2---:R-:W-:Y:S02]  /*8cb0*/  FMNMX.FTZ R157, R209, R156, !PT ;  /* 0x0000009cd19d7209 */ /* 0x004fe40007810000 */
[----:B------:R-:W0:Y:S04]  /*8cc0*/  SHFL.BFLY PT, R156, R197, 0x1, 0x1f ;  /* 0x0c201f00c59c7f89 */ /* 0x000e2800000e0000 */
[----:B------:R-:W1:Y:S01]  /*8cd0*/  SHFL.BFLY PT, R196, R157, 0x2, 0x1f ;  /* 0x0c401f009dc47f89 */ /* 0x000e6200000e0000 */
[----:B0-----:R-:W-:Y:S02]  /*8ce0*/  FMNMX.FTZ R156, R197, R156, !PT ;  /* 0x0000009cc59c7209 */ /* 0x001fe40007810000 */
[----:B-1----:R-:W-:-:S03]  /*8cf0*/  FMNMX.FTZ R199, R157, R196, !PT ;  /* 0x000000c49dc77209 */ /* 0x002fc60007810000 */
[C---:B------:R-:W-:Y:S01]  /*8d00*/  FADD.FTZ R193, -R156.reuse, R201 ;  /* 0x000000c99cc17221 */ /* 0x040fe20000010100 */
[----:B------:R-:W-:Y:S01]  /*8d10*/  FMUL.FTZ R201, R156, UR10 ;  /* 0x0000000a9cc97c20 */ /* 0x000fe20008410000 */
[----:B------:R-:W0:Y:S03]  /*8d20*/  SHFL.BFLY PT, R210, R199, 0x1, 0x1f ;  /* 0x0c201f00c7d27f89 */ /* 0x000e2600000e0000 */
        /* <DEDUP_REMOVED lines=14> */
[----:B------:R-:W1:Y:S08]  /*8e10*/  MUFU.EX2 R193, R193 ;  /* 0x000000c100c17308 */ /* 0x000e700000000800 */
[----:B------:R-:W-:Y:S01]  /*8e20*/  MUFU.EX2 R197, R197 ;  /* 0x000000c500c57308 */ /* 0x000fe20000000800 */
[----:B0-----:R-:W-:Y:S01]  /*8e30*/  FMNMX.FTZ R157, R199, R210, !PT ;  /* 0x000000d2c79d7209 */ /* 0x001fe20007810000 */
[----:B------:R-:W-:Y:S01]  /*8e40*/  IMAD.U32 R210, RZ, RZ, UR7 ;  /* 0x00000007ffd27e24 */ /* 0x000fe2000f8e00ff */
[----:B------:R-:W-:-:S03]  /*8e50*/  R2UR UR7, R23 ;  /* 0x00000000170772ca */ /* 0x000fc600000e0000 */
[C---:B------:R-:W-:Y:S01]  /*8e60*/  FADD.FTZ R152, -R157.reuse, R202 ;  /* 0x000000ca9d987221 */ /* 0x040fe20000010100 */
[----:B------:R-:W-:Y:S01]  /*8e70*/  FMUL.FTZ R212, R157, UR10 ;  /* 0x0000000a9dd47c20 */ /* 0x000fe20008410000 */
[----:B------:R-:W-:Y:S01]  /*8e80*/  MUFU.EX2 R199, R155 ;  /* 0x0000009b00c77308 */ /* 0x000fe20000000800 */
[-C--:B-1----:R-:W-:Y:S01]  /*8e90*/  FMUL.FTZ R24, R24, R193.reuse ;  /* 0x000000c118187220 */ /* 0x082fe20000410000 */
[----:B------:R-:W-:Y:S01]  /*8ea0*/  FMUL.FTZ R211, R152, UR10 ;  /* 0x0000000a98d37c20 */ /* 0x000fe20008410000 */
[----:B------:R-:W-:Y:S02]  /*8eb0*/  @!P2 VIADD R152, R210, 0x32440 ;  /* 0x00032440d298a836 */ /* 0x000fe40000000000 */
[--C-:B------:R-:W-:Y:S01]  /*8ec0*/  FFMA.FTZ R204, R205, UR10, -R212.reuse ;  /* 0x0000000acdcc7c23 */ /* 0x100fe200080108d4 */
[--C-:B------:R-:W-:Y:S01]  /*8ed0*/  FFMA.FTZ R205, R154, UR10, -R212.reuse ;  /* 0x0000000a9acd7c23 */ /* 0x100fe200080108d4 */
[--C-:B------:R-:W-:Y:S01]  /*8ee0*/  FFMA.FTZ R206, R206, UR10, -R212.reuse ;  /* 0x0000000acece7c23 */ /* 0x100fe200080108d4 */
[----:B------:R-:W-:Y:S01]  /*8ef0*/  FFMA.FTZ R207, R207, UR10, -R212 ;  /* 0x0000000acfcf7c23 */ /* 0x000fe200080108d4 */
[----:B------:R-:W-:Y:S01]  /*8f00*/  @!P2 PRMT R152, RZ, 0x654, R152 ;  /* 0x00000654ff98a816 */ /* 0x000fe20000000098 */
[----:B------:R2:W-:Y:S06]  /*8f10*/  BAR.ARV R203, 0x100 ;  /* 0x000400cb0000751d */ /* 0x0005ec0000002000 */
[----:B------:R0:W-:Y:S01]  /*8f20*/  @!P2 SYNCS.ARRIVE.TRANS64.RED.A1T0 RZ, [R152+URZ], RZ ;  /* 0x000000ff98ffa9a7 */ /* 0x0001e2000810043f */
        /* <DEDUP_REMOVED lines=135> */
[----:B---3--:R-:W-:Y:S01]  /*97a0*/  F2FP.F16.F32.PACK_AB R154, R202, R199 ;  /* 0x000000c7ca9a723e */ /* 0x008fe200000000ff */
[--C-:B------:R-:W-:Y:S01]  /*97b0*/  FFMA.FTZ R161, R161, UR10, -R212.reuse ;  /* 0x0000000aa1a17c23 */ /* 0x100fe200080108d4 */
[----:B----4-:R-:W-:Y:S01]  /*97c0*/  F2FP.F16.F32.PACK_AB R153, R205, R204 ;  /* 0x000000cccd99723e */ /* 0x010fe200000000ff */
[--C-:B------:R-:W-:Y:S01]  /*97d0*/  FFMA.FTZ R164, R166, UR10, -R212.reuse ;  /* 0x0000000aa6a47c23 */ /* 0x100fe200080108d4 */
[----:B-----5:R-:W-:Y:S01]  /*97e0*/  F2FP.F16.F32.PACK_AB R155, R207, R206 ;  /* 0x000000cecf9b723e */ /* 0x020fe200000000ff */
[----:B------:R2:W-:Y:S01]  /*97f0*/  BAR.SYNC.DEFER_BLOCKING R200, 0x100 ;  /* 0x000400c80000751d */ /* 0x0005e20000010000 */
        /* <DEDUP_REMOVED lines=30> */
[----:B------:R-:W1:Y:S01]  /*99e0*/  MUFU.EX2 R213, R213 ;  /* 0x000000d500d57308 */ /* 0x000e620000000800 */
[----:B------:R-:W-:Y:S01]  /*99f0*/  UIADD3 UR14, UR5, 0x80, URZ ;  /* 0x00000080050e7890 */ /* 0x000fe2000fffe03f */
[----:B------:R-:W-:Y:S01]  /*9a00*/  FFMA.FTZ R189, R194, UR10, -R201 ;  /* 0x0000000ac2bd7c23 */ /* 0x000fe200080108c9 */
[----:B------:R-:W-:Y:S01]  /*9a10*/  UMOV UR15, 0x40000040 ;  /* 0x40000040000f7882 */ /* 0x000fe20000000000 */
[--C-:B------:R-:W-:Y:S01]  /*9a20*/  FFMA.FTZ R190, R190, UR10, -R212.reuse ;  /* 0x0000000abebe7c23 */ /* 0x100fe200080108d4 */
[--C-:B------:R-:W-:Y:S01]  /*9a30*/  FFMA.FTZ R192, R198, UR10, -R212.reuse ;  /* 0x0000000ac6c07c23 */ /* 0x100fe200080108d4 */
[----:B------:R-:W-:Y:S01]  /*9a40*/  FFMA.FTZ R195, R209, UR10, -R212 ;  /* 0x0000000ad1c37c23 */ /* 0x000fe200080108d4 */
[----:B------:R-:W-:Y:S01]  /*9a50*/  FFMA.FTZ R0, R193, R0, R196 ;  /* 0x00000000c1007223 */ /* 0x000fe200000100c4 */
[----:B------:R-:W-:Y:S01]  /*9a60*/  MUFU.EX2 R160, R160 ;  /* 0x000000a000a07308 */ /* 0x000fe20000000800 */
[----:B------:R-:W-:Y:S01]  /*9a70*/  FFMA.FTZ R12, R211, R12, R204 ;  /* 0x0000000cd30c7223 */ /* 0x000fe200000100cc */
[----:B------:R-:W-:Y:S01]  /*9a80*/  UISETP.GT.AND UP0, UPT, UR61, UR7, UPT ;  /* 0x000000073d00728c */ /* 0x000fe2000bf04270 */
[----:B------:R-:W-:Y:S01]  /*9a90*/  FADD.FTZ R0, R197, R0 ;  /* 0x00000000c5007221 */ /* 0x000fe20000010000 */
[----:B------:R-:W-:-:S02]  /*9aa0*/  @!P2 VIADD R210, R210, 0x32460 ;  /* 0x00032460d2d2a836 */ /* 0x000fc40000000000 */
[----:B------:R-:W-:Y:S01]  /*9ab0*/  FADD.FTZ R205, R205, R12 ;  /* 0x0000000ccdcd7221 */ /* 0x000fe20000010000 */
[----:B------:R-:W-:Y:S01]  /*9ac0*/  UIADD3 UR61, UR61, -0x1, URZ ;  /* 0xffffffff3d3d7890 */ /* 0x000fe2000fffe03f */
[----:B------:R-:W-:Y:S01]  /*9ad0*/  FADD.FTZ R199, R199, R0 ;  /* 0x00000000c7c77221 */ /* 0x000fe20000010000 */
[----:B------:R-:W3:Y:S01]  /*9ae0*/  MUFU.EX2 R161, R161 ;  /* 0x000000a100a17308 */ /* 0x000ee20000000800 */
[----:B------:R-:W-:Y:S01]  /*9af0*/  FADD.FTZ R206, R206, R205 ;  /* 0x000000cdcece7221 */ /* 0x000fe20000010000 */
[----:B------:R-:W-:Y:S01]  /*9b00*/  PLOP3.LUT P1, PT, PT, PT, UP0, 0x80, 0x0 ;  /* 0x000000000000781c */ /* 0x000fe20003f2f008 */
[----:B------:R-:W-:Y:S01]  /*9b10*/  FADD.FTZ R199, R202, R199 ;  /* 0x000000c7cac77221 */ /* 0x000fe20000010000 */
[----:B------:R-:W-:Y:S01]  /*9b20*/  @!P2 PRMT R210, RZ, 0x654, R210 ;  /* 0x00000654ffd2a816 */ /* 0x000fe200000000d2 */
[----:B------:R-:W-:Y:S01]  /*9b30*/  FADD.FTZ R207, R207, R206 ;  /* 0x000000cecfcf7221 */ /* 0x000fe20000010000 */
[----:B------:R-:W-:Y:S01]  /*9b40*/  MOV R202, R157 ;  /* 0x0000009d00ca7202 */ /* 0x000fe20000000f00 */
[----:B------:R-:W-:Y:S01]  /*9b50*/  IMAD.MOV.U32 R201, RZ, RZ, R156 ;  /* 0x000000ffffc97224 */ /* 0x000fe200078e009c */
[----:B------:R-:W-:Y:S08]  /*9b60*/  MUFU.EX2 R164, R164 ;  /* 0x000000a400a47308 */ /* 0x000ff00000000800 */
[----:B------:R-:W4:Y:S08]  /*9b70*/  MUFU.EX2 R215, R215 ;  /* 0x000000d700d77308 */ /* 0x000f300000000800 */
[----:B------:R-:W-:Y:S08]  /*9b80*/  MUFU.EX2 R163, R163 ;  /* 0x000000a300a37308 */ /* 0x000ff00000000800 */
[----:B------:R-:W5:Y:S08]  /*9b90*/  MUFU.EX2 R166, R166 ;  /* 0x000000a600a67308 */ /* 0x000f700000000800 */
[----:B------:R-:W-:Y:S08]  /*9ba0*/  MUFU.EX2 R165, R165 ;  /* 0x000000a500a57308 */ /* 0x000ff00000000800 */
[----:B------:R-:W2:Y:S08]  /*9bb0*/  MUFU.EX2 R208, R208 ;  /* 0x000000d000d07308 */ /* 0x000eb00000000800 */
        /* <DEDUP_REMOVED lines=24> */
[----:B------:R-:W-:Y:S01]  /*9d40*/  MUFU.EX2 R190, R190 ;  /* 0x000000be00be7308 */ /* 0x000fe20000000800 */
[----:B------:R-:W-:-:S02]  /*9d50*/  WARPGROUP.DEPBAR.LE gsb0, 0x0 ;  /* 0x00008000000079c5 */ /* 0x000fc40000010000 */
[----:B0-----:R-:W-:-:S05]  /*9d60*/  F2FP.F16.F32.PACK_AB R152, R159, R158 ;  /* 0x0000009e9f98723e */ /* 0x001fca00000000ff */
[----:B------:R-:W0:Y:S01]  /*9d70*/  MUFU.EX2 R191, R191 ;  /* 0x000000bf00bf7308 */ /* 0x000e220000000800 */
[----:B-1----:R-:W-:Y:S01]  /*9d80*/  F2FP.F16.F32.PACK_AB R154, R213, R162 ;  /* 0x000000a2d59a723e */ /* 0x002fe200000000ff */
[----:B------:R-:W-:Y:S01]  /*9d90*/  FADD.FTZ R158, R158, R199 ;  /* 0x000000c79e9e7221 */ /* 0x000fe20000010000 */
[----:B---3--:R-:W-:Y:S01]  /*9da0*/  F2FP.F16.F32.PACK_AB R153, R161, R160 ;  /* 0x000000a0a199723e */ /* 0x008fe200000000ff */
[----:B------:R-:W-:Y:S01]  /*9db0*/  FADD.FTZ R160, R160, R207 ;  /* 0x000000cfa0a07221 */ /* 0x000fe20000010000 */
[----:B----4-:R-:W-:Y:S01]  /*9dc0*/  F2FP.F16.F32.PACK_AB R155, R215, R164 ;  /* 0x000000a4d79b723e */ /* 0x010fe200000000ff */
        /* <DEDUP_REMOVED lines=13> */
[----:B-----5:R-:W-:Y:S01]  /*9ea0*/  F2FP.F16.F32.PACK_AB R152, R166, R163 ;  /* 0x000000a3a698723e */ /* 0x020fe200000000ff */
[----:B------:R-:W-:Y:S01]  /*9eb0*/  FADD.FTZ R163, R163, R162 ;  /* 0x000000a2a3a37221 */ /* 0x000fe20000010000 */
[----:B--2---:R-:W-:-:S02]  /*9ec0*/  F2FP.F16.F32.PACK_AB R154, R208, R165 ;  /* 0x000000a5d09a723e */ /* 0x004fc400000000ff */
[----:B------:R-:W-:Y:S01]  /*9ed0*/  F2FP.F16.F32.PACK_AB R153, R168, R167 ;  /* 0x000000a7a899723e */ /* 0x000fe200000000ff */
[----:B------:R-:W-:Y:S01]  /*9ee0*/  FADD.FTZ R167, R167, R164 ;  /* 0x000000a4a7a77221 */ /* 0x000fe20000010000 */
[----:B------:R-:W-:Y:S01]  /*9ef0*/  F2FP.F16.F32.PACK_AB R155, R214, R169 ;  /* 0x000000a9d69b723e */ /* 0x000fe200000000ff */
[----:B------:R-:W-:Y:S02]  /*9f00*/  FADD.FTZ R166, R166, R163 ;  /* 0x000000a3a6a67221 */ /* 0x000fe40000010000 */
[----:B------:R-:W-:Y:S01]  /*9f10*/  FADD.FTZ R168, R168, R167 ;  /* 0x000000a7a8a87221 */ /* 0x000fe20000010000 */
[----:B------:R-:W-:Y:S01]  /*9f20*/  WARPGROUP.ARRIVE ;  /* 0x00000000000079c5 */ /* 0x000fe20000000000 */
[----:B------:R-:W-:Y:S02]  /*9f30*/  FADD.FTZ R165, R165, R166 ;  /* 0x000000a6a5a57221 */ /* 0x000fe40000010000 */
[----:B------:R-:W-:Y:S02]  /*9f40*/  FADD.FTZ R169, R169, R168 ;  /* 0x000000a8a9a97221 */ /* 0x000fe40000010000 */
[----:B------:R-:W-:-:S05]  /*9f50*/  FADD.FTZ R165, R208, R165 ;  /* 0x000000a5d0a57221 */ /* 0x000fca0000010000 */
[----:B------:R-:W-:Y:S01]  /*9f60*/  HGMMA.64x256x16.F32 R24, R152, gdesc[UR12].tnspB, R24, gsb0 ;  /* 0x43e0000c98187df0 */ /* 0x000fe20008000818 */
[----:B------:R-:W-:Y:S01]  /*9f70*/  UIADD3 UR14, UR5, 0x180, URZ ;  /* 0x00000180050e7890 */ /* 0x000fe2000fffe03f */
[----:B------:R-:W-:Y:S01]  /*9f80*/  FADD.FTZ R169, R214, R169 ;  /* 0x000000a9d6a97221 */ /* 0x000fe20000010000 */
[----:B------:R-:W-:Y:S01]  /*9f90*/  UMOV UR15, 0x40000040 ;  /* 0x40000040000f7882 */ /* 0x000fe20000000000 */
[----:B------:R-:W-:Y:S02]  /*9fa0*/  WARPGROUP.DEPBAR.LE gsb0, 0x0 ;  /* 0x00008000000079c5 */ /* 0x000fe40000010000 */
[----:B------:R-:W-:Y:S01]  /*9fb0*/  F2FP.F16.F32.PACK_AB R152, R171, R170 ;  /* 0x000000aaab98723e */ /* 0x000fe200000000ff */
[----:B------:R-:W-:Y:S01]  /*9fc0*/  FADD.FTZ R170, R170, R165 ;  /* 0x000000a5aaaa7221 */ /* 0x000fe20000010000 */
[----:B------:R-:W-:Y:S02]  /*9fd0*/  F2FP.F16.F32.PACK_AB R154, R173, R172 ;  /* 0x000000acad9a723e */ /* 0x000fe400000000ff */
        /* <DEDUP_REMOVED lines=34> */
[----:B0-----:R-:W-:Y:S01]  /*a200*/  F2FP.F16.F32.PACK_AB R153, R191, R190 ;  /* 0x000000bebf99723e */ /* 0x001fe200000000ff */
[----:B------:R-:W-:Y:S01]  /*a210*/  FADD.FTZ R190, R190, R185 ;  /* 0x000000b9bebe7221 */ /* 0x000fe20000010000 */
[----:B-1----:R-:W-:Y:S01]  /*a220*/  F2FP.F16.F32.PACK_AB R155, R195, R192 ;  /* 0x000000c0c39b723e */ /* 0x002fe200000000ff */
[----:B------:R-:W-:-:S02]  /*a230*/  FADD.FTZ R187, R187, R186 ;  /* 0x000000babbbb7221 */ /* 0x000fc40000010000 */
[----:B------:R-:W-:Y:S01]  /*a240*/  FADD.FTZ R191, R191, R190 ;  /* 0x000000bebfbf7221 */ /* 0x000fe20000010000 */
[----:B------:R-:W-:Y:S01]  /*a250*/  WARPGROUP.ARRIVE ;  /* 0x00000000000079c5 */ /* 0x000fe20000000000 */
[----:B------:R-:W-:Y:S02]  /*a260*/  FADD.FTZ R0, R188, R187 ;  /* 0x000000bbbc007221 */ /* 0x000fe40000010000 */
[----:B------:R-:W-:Y:S02]  /*a270*/  FADD.FTZ R12, R192, R191 ;  /* 0x000000bfc00c7221 */ /* 0x000fe40000010000 */
[----:B------:R-:W-:-:S07]  /*a280*/  FADD.FTZ R0, R189, R0 ;  /* 0x00000000bd007221 */ /* 0x000fce0000010000 */
[----:B------:R-:W-:Y:S01]  /*a290*/  HGMMA.64x256x16.F32 R24, R152, gdesc[UR12].tnspB, R24, gsb0 ;  /* 0x43e0000c98187df0 */ /* 0x000fe20008000818 */
[----:B------:R-:W-:Y:S02]  /*a2a0*/  FADD.FTZ R12, R195, R12 ;  /* 0x0000000cc30c7221 */ /* 0x000fe40000010000 */
[----:B------:R-:W-:Y:S02]  /*a2b0*/  WARPGROUP.DEPBAR.LE gsb0, 0x0 ;  /* 0x00008000000079c5 */ /* 0x000fe40000010000 */
[----:B------:R2:W-:Y:S01]  /*a2c0*/  @!P2 SYNCS.ARRIVE.TRANS64.RED.A1T0 RZ, [R210+URZ], RZ ;  /* 0x000000ffd2ffa9a7 */ /* 0x0005e2000810043f */
[----:B------:R-:W-:Y:S05]  /*a2d0*/  @P1 BRA `(.L_x_4433) ;  /* 0xffffffd400d81947 */ /* 0x000fea000383ffff */
.L_x_4424:
[----:B------:R-:W3:Y:S01]  /*a2e0*/  SHFL.BFLY PT, R3, R0, 0x2, 0x1f ;  /* 0x0c401f0000037f89 */ /* 0x000ee200000e0000 */
[----:B------:R-:W-:-:S03]  /*a2f0*/  PLOP3.LUT P0, PT, PT, PT, PT, 0x8, 0x0 ;  /* 0x000000000000781c */ /* 0x000fc60003f0e170 */
[----:B------:R-:W4:Y:S01]  /*a300*/  SHFL.BFLY PT, R5, R12, 0x2, 0x1f ;  /* 0x0c401f000c057f89 */ /* 0x000f2200000e0000 */
[----:B------:R-:W5:Y:S01]  /*a310*/  S2R R152, SR_TID.X ;  /* 0x0000000000987919 */ /* 0x000f620000002100 */
[----:B---3--:R-:W-:Y:S01]  /*a320*/  FADD.FTZ R3, R3, R0 ;  /* 0x0000000003037221 */ /* 0x008fe20000010000 */
[----:B------:R-:W-:Y:S02]  /*a330*/  IMAD.MOV.U32 R0, RZ, RZ, RZ ;  /* 0x000000ffff007224 */ /* 0x000fe400078e00ff */
[----:B----4-:R-:W-:Y:S02]  /*a340*/  FADD.FTZ R5, R5, R12 ;  /* 0x0000000c05057221 */ /* 0x010fe40000010000 */
[----:B------:R-:W3:Y:S04]  /*a350*/  SHFL.BFLY PT, R2, R3, 0x1, 0x1f ;  /* 0x0c201f0003027f89 */ /* 0x000ee800000e0000 */
[----:B------:R-:W4:Y:S01]  /*a360*/  SHFL.BFLY PT, R4, R5, 0x1, 0x1f ;  /* 0x0c201f0005047f89 */ /* 0x000f2200000e0000 */
[----:B-----5:R-:W-:Y:S01]  /*a370*/  SHF.R.U32.HI R152, RZ, 0x7, R152 ;  /* 0x00000007ff987819 */ /* 0x020fe20000011698 */
[----:B---3--:R-:W-:-:S03]  /*a380*/  FADD.FTZ R7, R3, R2 ;  /* 0x0000000203077221 */ /* 0x008fc60000010000 */
[----:B------:R-:W-:Y:S01]  /*a390*/  IADD3 R3, -R152, 0xb, RZ ;  /* 0x0000000b98037810 */ /* 0x000fe20007ffe1ff */
[----:B------:R-:W-:Y:S02]  /*a3a0*/  IMAD.MOV.U32 R2, RZ, RZ, RZ ;  /* 0x000000ffff027224 */ /* 0x000fe400078e00ff */
[----:B----4-:R-:W-:Y:S02]  /*a3b0*/  FADD.FTZ R8, R5, R4 ;  /* 0x0000000405087221 */ /* 0x010fe40000010000 */
[----:B------:R3:W-:Y:S08]  /*a3c0*/  BAR.ARV R3, 0x100 ;  /* 0x000400030000751d */ /* 0x0007f00000002000 */
[----:B------:R-:W-:Y:S06]  /*a3d0*/  BAR.ARV 0x8, 0x180 ;  /* 0x0206000000007b1d */ /* 0x000fec0000002000 */
[----:B------:R-:W-:Y:S01]  /*a3e0*/  FSETP.NE.FTZ.AND P1, PT, R7, RZ, PT ;  /* 0x000000ff0700720b */ /* 0x000fe20003f35000 */
[----:B------:R-:W-:Y:S01]  /*a3f0*/  IMAD.U32 R5, RZ, RZ, UR10 ;  /* 0x0000000aff057e24 */ /* 0x000fe2000f8e00ff */
[----:B------:R-:W-:Y:S01]  /*a400*/  FSETP.NE.FTZ.AND P2, PT, R8, RZ, PT ;  /* 0x000000ff0800720b */ /* 0x000fe20003f55000 */
[----:B---3--:R-:W-:-:S10]  /*a410*/  IMAD.MOV.U32 R3, RZ, RZ, -0x800000 ;  /* 0xff800000ff037424 */ /* 0x008fd400078e00ff */
[----:B------:R-:W3:Y:S01]  /*a420*/  @P1 MUFU.LG2 R4, R7 ;  /* 0x0000000700041308 */ /* 0x000ee20000000c00 */
[----:B------:R-:W-:-:S07]  /*a430*/  @P1 FMUL.FTZ R5, R5, 0.69314718246459960938 ;  /* 0x3f31721805051820 */ /* 0x000fce0000410000 */
[----:B------:R-:W4:Y:S08]  /*a440*/  @P2 MUFU.LG2 R6, R8 ;  /* 0x0000000800062308 */ /* 0x000f300000000c00 */
[----:B------:R5:W0:Y:S01]  /*a450*/  @P1 MUFU.RCP R2, R7 ;  /* 0x0000000700021308 */ /* 0x000a220000001000 */
[----:B---3--:R-:W-:-:S04]  /*a460*/  @P1 FMUL.FTZ R4, R4, 0.69314718246459960938 ;  /* 0x3f31721804041820 */ /* 0x008fc80000410000 */
[----:B------:R-:W-:-:S03]  /*a470*/  @P1 FFMA.FTZ R3, R5, R156, R4 ;  /* 0x0000009c05031223 */ /* 0x000fc60000010004 */
[----:B------:R-:W3:Y:S01]  /*a480*/  @P2 MUFU.RCP R0, R8 ;  /* 0x0000000800002308 */ /* 0x000ee20000001000 */
[----:B-----5:R-:W-:Y:S02]  /*a490*/  IMAD.U32 R7, RZ, RZ, UR10 ;  /* 0x0000000aff077e24 */ /* 0x020fe4000f8e00ff */
[----:B----4-:R-:W-:Y:S02]  /*a4a0*/  @P2 FMUL.FTZ R6, R6, 0.69314718246459960938 ;  /* 0x3f31721806062820 */ /* 0x010fe40000410000 */
[----:B------:R-:W-:Y:S01]  /*a4b0*/  @P2 FMUL.FTZ R7, R7, 0.69314718246459960938 ;  /* 0x3f31721807072820 */ /* 0x000fe20000410000 */
        /* <DEDUP_REMOVED lines=130> */
.L_x_4402:
[----:B------:R-:W-:Y:S05]  /*ace0*/  @P0 BRA `(.L_x_4434) ;  /* 0x0000002000640947 */ /* 0x000fea0003800000 */
[----:B------:R-:W3:Y:S01]  /*acf0*/  LDL R0, [R1] ;  /* 0x0000000001007983 */ /* 0x000ee20000100800 */
[----:B------:R-:W0:Y:S01]  /*ad00*/  LDC R8, c[0x0][0xce8] ;  /* 0x00033a00ff087b82 */ /* 0x000e220000000800 */
[----:B------:R-:W-:Y:S01]  /*ad10*/  ULDC.64 UR8, c[0x0][0xcd0] ;  /* 0x0003340000087ab9 */ /* 0x000fe20000000a00 */
[----:B------:R-:W-:Y:S01]  /*ad20*/  ULDC.64 UR14, c[0x0][0x208] ;  /* 0x00008200000e7ab9 */ /* 0x000fe20000000a00 */
[----:B------:R-:W4:Y:S01]  /*ad30*/  S2R R22, SR_CTAID.X ;  /* 0x0000000000167919 */ /* 0x000f220000002500 */
[----:B------:R-:W-:Y:S04]  /*ad40*/  BSSY B0, `(.L_x_4435) ;  /* 0x000014d000007945 */ /* 0x000fe80003800000 */
[----:B------:R-:W5:Y:S08]  /*ad50*/  S2UR UR12, SR_CTAID.Z ;  /* 0x00000000000c79c3 */ /* 0x000f700000002700 */
[----:B------:R-:W1:Y:S08]  /*ad60*/  LDC.64 R18, c[0x0][0xcd8] ;  /* 0x00033600ff127b82 */ /* 0x000e700000000a00 */
[----:B------:R-:W-:Y:S01]  /*ad70*/  BAR.SYNC.DEFER_BLOCKING 0x1, 0x100 ;  /* 0x0044000000007b1d */ /* 0x000fe20000010000 */
[----:B0-----:R-:W-:-:S07]  /*ad80*/  ISETP.NE.AND P0, PT, R8, 0x1, PT ;  /* 0x000000010800780c */ /* 0x001fce0003f05270 */
[----:B------:R-:W0:Y:S01]  /*ad90*/  S2UR UR11, SR_CTAID.Y ;  /* 0x00000000000b79c3 */ /* 0x000e220000002600 */
[----:B-----5:R-:W-:-:S07]  /*ada0*/  USHF.R.S32.HI UR10, URZ, 0x1f, UR12 ;  /* 0x0000001f3f0a7899 */ /* 0x020fce000801140c */
[----:B------:R-:W0:Y:S08]  /*adb0*/  LDC R23, c[0x0][0xd50] ;  /* 0x00035400ff177b82 */ /* 0x000e300000000800 */
[----:B------:R-:W5:Y:S08]  /*adc0*/  @P0 LDC R14, c[0x0][0xcec] ;  /* 0x00033b00ff0e0b82 */ /* 0x000f700000000800 */
[----:B------:R-:W2:Y:S08]  /*add0*/  LDC.64 R20, c[0x0][0xc40] ;  /* 0x00031000ff147b82 */ /* 0x000eb00000000a00 */
[----:B------:R-:W2:Y:S08]  /*ade0*/  @P0 LDC R152, c[0x0][0xcec] ;  /* 0x00033b00ff980b82 */ /* 0x000eb00000000800 */
[----:B------:R-:W2:Y:S08]  /*adf0*/  @P0 LDC R17, c[0x0][0xcf0] ;  /* 0x00033c00ff110b82 */ /* 0x000eb00000000800 */
[----:B------:R-:W2:Y:S01]  /*ae00*/  @P0 LDC R153, c[0x0][0xcf0] ;  /* 0x00033c00ff990b82 */ /* 0x000ea20000000800 */
[----:B---3--:R-:W-:-:S02]  /*ae10*/  R2UR UR13, R0 ;  /* 0x00000000000d72ca */ /* 0x008fc400000e0000 */
[----:B------:R-:W3:Y:S11]  /*ae20*/  S2R R0, SR_TID.X ;  /* 0x0000000000007919 */ /* 0x000ef60000002100 */
[----:B------:R-:W-:-:S02]  /*ae30*/  USHF.R.S32.HI UR7, URZ, 0x1f, UR13 ;  /* 0x0000001f3f077899 */ /* 0x000fc4000801140d */
[----:B------:R-:W-:Y:S02]  /*ae40*/  UIMAD.WIDE.U32 UR4, UR13, UR8, URZ ;  /* 0x000000080d0472a5 */ /* 0x000fe4000f8e003f */
[----:B------:R-:W-:-:S04]  /*ae50*/  UIMAD UR6, UR7, UR8, URZ ;  /* 0x00000008070672a4 */ /* 0x000fc8000f8e023f */
[----:B------:R-:W-:-:S03]  /*ae60*/  UIMAD UR6, UR13, UR9, UR6 ;  /* 0x000000090d0672a4 */ /* 0x000fc6000f8e0206 */
[----:B------:R-:W-:Y:S01]  /*ae70*/  ULDC.64 UR8, c[0x0][0xc38] ;  /* 0x00030e0000087ab9 */ /* 0x000fe20000000a00 */
[----:B------:R-:W-:Y:S02]  /*ae80*/  UIADD3 UR6, UR5, UR6, URZ ;  /* 0x0000000605067290 */ /* 0x000fe4000fffe03f */
[----:B------:R-:W-:Y:S01]  /*ae90*/  UIMAD UR7, UR7, UR8, URZ ;  /* 0x00000008070772a4 */ /* 0x000fe2000f8e023f */
[----:B---3--:R-:W-:-:S04]  /*aea0*/  IADD3 R5, R0, -0x80, RZ ;  /* 0xffffff8000057810 */ /* 0x008fc80007ffe0ff */
[----:B------:R-:W-:-:S04]  /*aeb0*/  SHF.R.S32.HI R4, RZ, 0x1f, R5 ;  /* 0x0000001fff047819 */ /* 0x000fc80000011405 */
[CC--:B------:R-:W-:Y:S02]  /*aec0*/  LEA.HI R6, R4.reuse, R5.reuse, RZ, 0x7 ;  /* 0x0000000504067211 */ /* 0x0c0fe400078f38ff */
[----:B------:R-:W-:Y:S02]  /*aed0*/  LEA.HI R13, R4, R5, RZ, 0x2 ;  /* 0x00000005040d7211 */ /* 0x000fe400078f10ff */
[----:B------:R-:W-:Y:S02]  /*aee0*/  LOP3.LUT R0, R6, 0xffffff80, RZ, 0xc0, !PT ;  /* 0xffffff8006007812 */ /* 0x000fe400078ec0ff */
[----:B------:R-:W-:-:S03]  /*aef0*/  SHF.R.S32.HI R7, RZ, 0x7, R6 ;  /* 0x00000007ff077819 */ /* 0x000fc60000011406 */
[----:B------:R-:W-:Y:S01]  /*af00*/  IMAD.IADD R0, R5, 0x1, -R0 ;  /* 0x0000000105007824 */ /* 0x000fe200078e0a00 */
[----:B------:R-:W-:Y:S02]  /*af10*/  LEA.HI R4, R6, R7, RZ, 0x1 ;  /* 0x0000000706047211 */ /* 0x000fe400078f08ff */
[----:B------:R-:W-:Y:S02]  /*af20*/  LOP3.LUT R6, R13, 0xfffffffc, RZ, 0xc0, !PT ;  /* 0xfffffffc0d067812 */ /* 0x000fe400078ec0ff */
[----:B------:R-:W-:Y:S02]  /*af30*/  SHF.R.S32.HI R9, RZ, 0x1f, R0 ;  /* 0x0000001fff097819 */ /* 0x000fe40000011400 */
[----:B------:R-:W-:Y:S01]  /*af40*/  LOP3.LUT R4, R4, 0x3fffffe, RZ, 0xc0, !PT ;  /* 0x03fffffe04047812 */ /* 0x000fe200078ec0ff */
[----:B------:R-:W-:Y:S01]  /*af50*/  IMAD.IADD R5, R5, 0x1, -R6 ;  /* 0x0000000105057824 */ /* 0x000fe200078e0a06 */
[CC--:B------:R-:W-:Y:S02]  /*af60*/  LEA.HI R10, R9.reuse, R0.reuse, RZ, 0x2 ;  /* 0x00000000090a7211 */ /* 0x0c0fe400078f10ff */
[----:B------:R-:W-:Y:S01]  /*af70*/  LEA.HI R9, R9, R0, RZ, 0x5 ;  /* 0x0000000009097211 */ /* 0x000fe200078f28ff */
[----:B------:R-:W-:Y:S01]  /*af80*/  IMAD.IADD R6, R7, 0x1, -R4 ;  /* 0x0000000107067824 */ /* 0x000fe200078e0a04 */
[----:B------:R-:W-:-:S02]  /*af90*/  SHF.R.S32.HI R11, RZ, 0x2, R10 ;  /* 0x00000002ff0b7819 */ /* 0x000fc4000001140a */
[----:B------:R-:W-:Y:S02]  /*afa0*/  SHF.R.S32.HI R12, RZ, 0x1f, R10 ;  /* 0x0000001fff0c7819 */ /* 0x000fe4000001140a */
[----:B------:R-:W-:Y:S02]  /*afb0*/  LEA.HI R7, R5, R5, RZ, 0x1 ;  /* 0x0000000505077211 */ /* 0x000fe400078f08ff */
[----:B------:R-:W-:-:S04]  /*afc0*/  LEA.HI R12, R12, R11, RZ, 0x3 ;  /* 0x0000000b0c0c7211 */ /* 0x000fc800078f18ff */
[----:B------:R-:W-:-:S05]  /*afd0*/  LOP3.LUT R12, R12, 0xfffffff8, RZ, 0xc0, !PT ;  /* 0xfffffff80c0c7812 */ /* 0x000fca00078ec0ff */
[----:B------:R-:W-:Y:S01]  /*afe0*/  IMAD.IADD R4, R11, 0x1, -R12 ;  /* 0x000000010b047824 */ /* 0x000fe200078e0a0c */
[----:B------:R-:W-:Y:S02]  /*aff0*/  LOP3.LUT R12, R7, 0x1ffffffe, RZ, 0xc0, !PT ;  /* 0x1ffffffe070c7812 */ /* 0x000fe400078ec0ff */
[----:B------:R-:W-:-:S03]  /*b000*/  SHF.R.S32.HI R7, RZ, 0x5, R9 ;  /* 0x00000005ff077819 */ /* 0x000fc60000011409 */
[----:B------:R-:W-:Y:S01]  /*b010*/  IMAD.IADD R16, R5, 0x1, -R12 ;  /* 0x0000000105107824 */ /* 0x000fe200078e0a0c */
[----:B------:R-:W-:Y:S01]  /*b020*/  MOV R5, UR5 ;  /* 0x0000000500057c02 */ /* 0x000fe20008000f00 */
[----:B------:R-:W-:Y:S02]  /*b030*/  IMAD R7, R7, 0x10, R4 ;  /* 0x0000001007077824 */ /* 0x000fe400078e0204 */
[----:B------:R-:W-:Y:S01]  /*b040*/  IMAD.U32 R4, RZ, RZ, UR4 ;  /* 0x00000004ff047e24 */ /* 0x000fe2000f8e00ff */
[----:B------:R-:W-:Y:S01]  /*b050*/  UIMAD.WIDE.U32 UR4, UR13, UR8, URZ ;  /* 0x000000080d0472a5 */ /* 0x000fe2000f8e003f */
[----:B------:R-:W-:Y:S02]  /*b060*/  IMAD R9, R6, 0x40, R7 ;  /* 0x0000004006097824 */ /* 0x000fe400078e0207 */
[----:B------:R-:W-:Y:S01]  /*b070*/  IMAD.U32 R5, RZ, RZ, UR6 ;  /* 0x00000006ff057e24 */ /* 0x000fe2000f8e00ff */
[----:B------:R-:W-:Y:S01]  /*b080*/  UIMAD UR6, UR13, UR9, UR7 ;  /* 0x000000090d0672a4 */ /* 0x000fe2000f8e0207 */
[----:B------:R-:W-:Y:S01]  /*b090*/  IMAD R6, R16, 0x8, R9 ;  /* 0x0000000810067824 */ /* 0x000fe200078e0209 */
[----:B------:R-:W-:Y:S01]  /*b0a0*/  IADD3 R16, RZ, -UR13, RZ ;  /* 0x8000000dff107c10 */ /* 0x000fe2000fffe0ff */
[----:B-1----:R-:W-:Y:S01]  /*b0b0*/  IMAD R12, R18, UR10, RZ ;  /* 0x0000000a120c7c24 */ /* 0x002fe2000f8e02ff */
[----:B------:R-:W-:Y:S01]  /*b0c0*/  UIADD3 UR6, UR5, UR6, URZ ;  /* 0x0000000605067290 */ /* 0x000fe2000fffe03f */
[----:B----4-:R-:W-:Y:S01]  /*b0d0*/  IMAD R11, R22, 0x80, R6 ;  /* 0x00000080160b7824 */ /* 0x010fe200078e0206 */
[----:B------:R-:W-:Y:S01]  /*b0e0*/  ULDC.64 UR8, c[0x0][0xc28] ;  /* 0x00030a0000087ab9 */ /* 0x000fe20000000a00 */
[----:B0-----:R-:W-:-:S02]  /*b0f0*/  IMAD R23, R23, R16, UR11 ;  /* 0x0000000b17177e24 */ /* 0x001fc4000f8e0210 */
[----:B------:R-:W-:Y:S02]  /*b100*/  IMAD R15, R19, UR12, R12 ;  /* 0x0000000c130f7c24 */ /* 0x000fe4000f8e020c */
[----:B------:R-:W-:Y:S01]  /*b110*/  IMAD.WIDE.U32 R4, R18, UR12, R4 ;  /* 0x0000000c12047c25 */ /* 0x000fe2000f8e0004 */
[----:B------:R-:W-:-:S03]  /*b120*/  SHF.R.S32.HI R16, RZ, 0x1f, R23 ;  /* 0x0000001fff107819 */ /* 0x000fc60000011417 */
[----:B-----5:R-:W-:-:S04]  /*b130*/  @P0 IMAD.HI.U32 R12, R11, R14, RZ ;  /* 0x0000000e0b0c0227 */ /* 0x020fc800078e00ff */
[----:B------:R-:W-:Y:S02]  /*b140*/  IMAD.U32 R7, RZ, RZ, UR5 ;  /* 0x00000005ff077e24 */ /* 0x000fe4000f8e00ff */
[----:B------:R-:W-:Y:S01]  /*b150*/  IMAD.U32 R6, RZ, RZ, UR4 ;  /* 0x00000004ff067e24 */ /* 0x000fe2000f8e00ff */
[----:B------:R-:W-:Y:S01]  /*b160*/  ULDC.64 UR4, c[0x0][0xce0] ;  /* 0x0003380000047ab9 */ /* 0x000fe20000000a00 */
[----:B------:R-:W-:Y:S01]  /*b170*/  IMAD.U32 R7, RZ, RZ, UR6 ;  /* 0x00000006ff077e24 */ /* 0x000fe2000f8e00ff */
[----:B------:R-:W-:Y:S01]  /*b180*/  ULDC.64 UR6, c[0x0][0xc48] ;  /* 0x0003120000067ab9 */ /* 0x000fe20000000a00 */
[----:B------:R-:W-:Y:S02]  /*b190*/  IMAD.IADD R5, R5, 0x1, R15 ;  /* 0x0000000105057824 */ /* 0x000fe400078e020f */
[----:B--2---:R-:W-:Y:S02]  /*b1a0*/  IMAD R14, R20, UR10, RZ ;  /* 0x0000000a140e7c24 */ /* 0x004fe4000f8e02ff */
[----:B------:R-:W-:-:S04]  /*b1b0*/  @P0 IMAD.HI.U32 R152, R11, R152, RZ ;  /* 0x000000980b980227 */ /* 0x000fc800078e00ff */
        /* <DEDUP_REMOVED lines=83> */
[----:B------:R-:W-:Y:S01]  /*b6f0*/  ISETP.GE.AND P0, PT, R16, UR4, PT ;  /* 0x0000000410007c0c */ /* 0x000fe2000bf06270 */
[C---:B------:R-:W-:Y:S01]  /*b700*/  VIADD R20, R0.reuse, 0x40 ;  /* 0x0000004000147836 */ /* 0x040fe20000000000 */
[----:B------:R-:W-:Y:S01]  /*b710*/  ISETP.GE.AND P1, PT, R17, UR4, PT ;  /* 0x0000000411007c0c */ /* 0x000fe2000bf26270 */
[C---:B------:R-:W-:Y:S01]  /*b720*/  VIADD R21, R0.reuse, 0x48 ;  /* 0x0000004800157836 */ /* 0x040fe20000000000 */
[C---:B------:R-:W-:Y:S01]  /*b730*/  IADD3 R22, R0.reuse, 0x50, RZ ;  /* 0x0000005000167810 */ /* 0x040fe20007ffe0ff */
[----:B------:R-:W-:Y:S01]  /*b740*/  VIADD R23, R0, 0x58 ;  /* 0x0000005800177836 */ /* 0x000fe20000000000 */
[----:B------:R-:W-:-:S02]  /*b750*/  @!P3 LEA.HI R2, R2, R2, RZ, 0x1 ;  /* 0x000000020202b211 */ /* 0x000fc400078f08ff */
[----:B------:R-:W-:Y:S02]  /*b760*/  @!P4 LEA.HI R3, R3, R3, RZ, 0x1 ;  /* 0x000000030303c211 */ /* 0x000fe400078f08ff */
[----:B------:R-:W-:Y:S02]  /*b770*/  @!P5 LEA.HI R10, R10, R10, RZ, 0x1 ;  /* 0x0000000a0a0ad211 */ /* 0x000fe400078f08ff */
[----:B------:R-:W-:Y:S02]  /*b780*/  @!P3 LOP3.LUT R11, R2, 0xfffffffe, RZ, 0xc0, !PT ;  /* 0xfffffffe020bb812 */ /* 0x000fe400078ec0ff */
[----:B------:R-:W-:Y:S01]  /*b790*/  @!P4 LOP3.LUT R13, R3, 0xfffffffe, RZ, 0xc0, !PT ;  /* 0xfffffffe030dc812 */ /* 0x000fe200078ec0ff */
[--C-:B-1--4-:R-:W-:Y:S01]  /*b7a0*/  @!P2 IMAD.WIDE R2, R0, 0x4, R4.reuse ;  /* 0x000000040002a825 */ /* 0x112fe200078e0204 */
[----:B------:R-:W-:Y:S02]  /*b7b0*/  @!P5 LOP3.LUT R15, R10, 0xfffffffe, RZ, 0xc0, !PT ;  /* 0xfffffffe0a0fd812 */ /* 0x000fe400078ec0ff */
[----:B------:R-:W-:Y:S01]  /*b7c0*/  ISETP.GE.AND P6, PT, R22, UR4, PT ;  /* 0x0000000416007c0c */ /* 0x000fe2000bfc6270 */
        /* <DEDUP_REMOVED lines=11> */
[----:B------:R-:W-:Y:S01]  /*b880*/  ISETP.GE.AND P5, PT, R21, UR4, PT ;  /* 0x0000000415007c0c */ /* 0x000fe2000bfa6270 */
[----:B0-----:R-:W-:Y:S01]  /*b890*/  VIADD R24, R0, 0x60 ;  /* 0x0000006000187836 */ /* 0x001fe20000000000 */
[----:B------:R-:W-:-:S02]  /*b8a0*/  @!P1 LEA.HI R17, R17, R17, RZ, 0x1 ;  /* 0x0000001111119211 */ /* 0x000fc400078f08ff */
[----:B------:R-:W-:Y:S02]  /*b8b0*/  @!P0 LOP3.LUT R3, R16, 0xfffffffe, RZ, 0xc0, !PT ;  /* 0xfffffffe10038812 */ /* 0x000fe400078ec0ff */
        /* <DEDUP_REMOVED lines=97> */
[----:B------:R2:W-:Y:S01]  /*bed0*/  @!P2 ST.E.64 desc[UR6][R12.64], R104 ;  /* 0x000000680c00a985 */ /* 0x0005e2000c101b06 */
[----:B------:R-:W-:Y:S01]  /*bee0*/  @!P5 LOP3.LUT R21, R21, 0xfffffffe, RZ, 0xc0, !PT ;  /* 0xfffffffe1515d812 */ /* 0x000fe200078ec0ff */
[----:B------:R-:W-:Y:S01]  /*bef0*/  VIADD R20, R0, 0xd8 ;  /* 0x000000d800147836 */ /* 0x000fe20000000000 */
[----:B----4-:R-:W-:-:S02]  /*bf00*/  @!P6 LOP3.LUT R17, R22, 0xfffffffe, RZ, 0xc0, !PT ;  /* 0xfffffffe1611e812 */ /* 0x010fc400078ec0ff */
[----:B------:R-:W-:Y:S01]  /*bf10*/  ISETP.GE.AND P0, PT, R18, UR4, PT ;  /* 0x0000000412007c0c */ /* 0x000fe2000bf06270 */
[--C-:B0-----:R-:W-:Y:S01]  /*bf20*/  @!P3 IMAD.WIDE R2, R19, 0x4, R4.reuse ;  /* 0x000000041302b825 */ /* 0x101fe200078e0204 */
[----:B------:R-:W-:Y:S02]  /*bf30*/  IADD3 R19, R0, 0xd0, RZ ;  /* 0x000000d000137810 */ /* 0x000fe40007ffe0ff */
[----:B------:R-:W-:Y:S01]  /*bf40*/  ISETP.GE.AND P2, PT, R20, UR4, PT ;  /* 0x0000000414007c0c */ /* 0x000fe2000bf46270 */
[--C-:B-1----:R-:W-:Y:S01]  /*bf50*/  @!P4 IMAD.WIDE R10, R15, 0x4, R4.reuse ;  /* 0x000000040f0ac825 */ /* 0x102fe200078e0204 */
[----:B------:R0:W-:Y:S01]  /*bf60*/  @!P3 ST.E.64 desc[UR6][R2.64], R108 ;  /* 0x0000006c0200b985 */ /* 0x0001e2000c101b06 */
[----:B------:R-:W-:Y:S02]  /*bf70*/  ISETP.GE.AND P1, PT, R19, UR4, PT ;  /* 0x0000000413007c0c */ /* 0x000fe4000bf26270 */
[--C-:B------:R-:W-:Y:S01]  /*bf80*/  @!P5 IMAD.WIDE R14, R21, 0x4, R4.reuse ;  /* 0x00000004150ed825 */ /* 0x100fe200078e0204 */
[----:B------:R1:W-:Y:S03]  /*bf90*/  @!P4 ST.E.64 desc[UR6][R10.64], R112 ;  /* 0x000000700a00c985 */ /* 0x0003e6000c101b06 */
[----:B------:R-:W-:Y:S01]  /*bfa0*/  @!P6 IMAD.WIDE R16, R17, 0x4, R4 ;  /* 0x000000041110e825 */ /* 0x000fe200078e0204 */
[----:B------:R3:W-:Y:S01]  /*bfb0*/  @!P5 ST.E.64 desc[UR6][R14.64], R116 ;  /* 0x000000740e00d985 */ /* 0x0007e2000c101b06 */
[----:B------:R-:W-:-:S02]  /*bfc0*/  @!P0 LEA.HI R18, R18, R18, RZ, 0x1 ;  /* 0x0000001212128211 */ /* 0x000fc400078f08ff */
[C---:B------:R-:W-:Y:S01]  /*bfd0*/  VIADD R21, R0.reuse, 0xe0 ;  /* 0x000000e000157836 */ /* 0x040fe20000000000 */
[----:B------:R4:W-:Y:S01]  /*bfe0*/  @!P6 ST.E.64 desc[UR6][R16.64], R120 ;  /* 0x000000781000e985 */ /* 0x0009e2000c101b06 */
[C---:B--2---:R-:W-:Y:S01]  /*bff0*/  VIADD R12, R0.reuse, 0xe8 ;  /* 0x000000e8000c7836 */ /* 0x044fe20000000000 */
[----:B------:R-:W-:Y:S01]  /*c000*/  @!P1 LEA.HI R19, R19, R19, RZ, 0x1 ;  /* 0x0000001313139211 */ /* 0x000fe200078f08ff */
[C---:B0-----:R-:W-:Y:S01]  /*c010*/  VIADD R3, R0.reuse, 0xf8 ;  /* 0x000000f800037836 */ /* 0x041fe20000000000 */
[----:B------:R-:W-:Y:S01]  /*c020*/  ISETP.GE.AND P3, PT, R21, UR4, PT ;  /* 0x0000000415007c0c */ /* 0x000fe2000bf66270 */
[----:B------:R-:W-:Y:S01]  /*c030*/  VIADD R13, R0, 0xf0 ;  /* 0x000000f0000d7836 */ /* 0x000fe20000000000 */
[----:B------:R-:W-:Y:S02]  /*c040*/  ISETP.GE.AND P4, PT, R12, UR4, PT ;  /* 0x000000040c007c0c */ /* 0x000fe4000bf86270 */
[----:B------:R-:W-:Y:S02]  /*c050*/  ISETP.GE.AND P6, PT, R3, UR4, PT ;  /* 0x0000000403007c0c */ /* 0x000fe4000bfc6270 */
[----:B------:R-:W-:-:S02]  /*c060*/  ISETP.GE.AND P5, PT, R13, UR4, PT ;  /* 0x000000040d007c0c */ /* 0x000fc4000bfa6270 */
[----:B------:R-:W-:Y:S02]  /*c070*/  @!P2 LEA.HI R20, R20, R20, RZ, 0x1 ;  /* 0x000000141414a211 */ /* 0x000fe400078f08ff */
[----:B-1----:R-:W-:-:S03]  /*c080*/  @!P1 LOP3.LUT R11, R19, 0xfffffffe, RZ, 0xc0, !PT ;  /* 0xfffffffe130b9812 */ /* 0x002fc600078ec0ff */
[----:B------:R-:W-:Y:S02]  /*c090*/  @!P3 LEA.HI R21, R21, R21, RZ, 0x1 ;  /* 0x000000151515b211 */ /* 0x000fe400078f08ff */
[----:B------:R-:W-:Y:S02]  /*c0a0*/  @!P4 LEA.HI R12, R12, R12, RZ, 0x1 ;  /* 0x0000000c0c0cc211 */ /* 0x000fe400078f08ff */
[----:B------:R-:W-:Y:S02]  /*c0b0*/  @!P6 LEA.HI R10, R3, R3, RZ, 0x1 ;  /* 0x00000003030ae211 */ /* 0x000fe400078f08ff */
[----:B------:R-:W-:Y:S02]  /*c0c0*/  @!P5 LEA.HI R2, R13, R13, RZ, 0x1 ;  /* 0x0000000d0d02d211 */ /* 0x000fe400078f08ff */
[----:B------:R-:W-:Y:S02]  /*c0d0*/  @!P0 LOP3.LUT R3, R18, 0xfffffffe, RZ, 0xc0, !PT ;  /* 0xfffffffe12038812 */ /* 0x000fe400078ec0ff */
[----:B------:R-:W-:-:S02]  /*c0e0*/  @!P2 LOP3.LUT R13, R20, 0xfffffffe, RZ, 0xc0, !PT ;  /* 0xfffffffe140da812 */ /* 0x000fc400078ec0ff */
[----:B---3--:R-:W-:Y:S02]  /*c0f0*/  @!P3 LOP3.LUT R15, R21, 0xfffffffe, RZ, 0xc0, !PT ;  /* 0xfffffffe150fb812 */ /* 0x008fe400078ec0ff */
[----:B----4-:R-:W-:Y:S01]  /*c100*/  @!P4 LOP3.LUT R17, R12, 0xfffffffe, RZ, 0xc0, !PT ;  /* 0xfffffffe0c11c812 */ /* 0x010fe200078ec0ff */
        /* <DEDUP_REMOVED lines=16> */
.L_x_4436:
[----:B------:R-:W-:Y:S05]  /*c210*/  BSYNC B0 ;  /* 0x0000000000007941 */ /* 0x000fea0003800000 */
.L_x_4435:
[----:B------:R-:W-:Y:S01]  /*c220*/  ISETP.GE.AND P0, PT, R9, R8, PT ;  /* 0x000000080900720c */ /* 0x000fe20003f06270 */
[----:B0--3--:R0:W3:Y:S04]  /*c230*/  SHFL.IDX PT, R3, R7, 0x1, 0x1c1f ;  /* 0x003c1f0007037f89 */ /* 0x0090e800000e0000 */
[----:B------:R0:W2:Y:S08]  /*c240*/  SHFL.IDX PT, R2, R6, 0x1, 0x1c1f ;  /* 0x003c1f0006027f89 */ /* 0x0000b000000e0000 */
        /* <DEDUP_REMOVED lines=9> */
[C---:B------:R-:W-:Y:S01]  /*c2e0*/  VIADD R13, R0.reuse, 0x30 ;  /* 0x00000030000d7836 */ /* 0x040fe20000000000 */
[C---:B------:R-:W-:Y:S01]  /*c2f0*/  IADD3 R10, R0.reuse, 0x18, RZ ;  /* 0x00000018000a7810 */ /* 0x040fe20007ffe0ff */
[----:B------:R-:W-:Y:S01]  /*c300*/  ULDC.64 UR6, c[0x0][0x208] ;  /* 0x0000820000067ab9 */ /* 0x000fe20000000a00 */
[----:B------:R-:W-:Y:S01]  /*c310*/  ISETP.GE.AND P6, PT, R11, UR4, PT ;  /* 0x000000040b007c0c */ /* 0x000fe2000bfc6270 */
[----:B------:R-:W-:Y:S01]  /*c320*/  VIADD R14, R0, 0x38 ;  /* 0x00000038000e7836 */ /* 0x000fe20000000000 */
[----:B------:R-:W-:Y:S01]  /*c330*/  ISETP.GE.AND P5, PT, R10, UR4, PT ;  /* 0x000000040a007c0c */ /* 0x000fe2000bfa6270 */
[C---:B------:R-:W-:Y:S01]  /*c340*/  VIADD R15, R0.reuse, 0x40 ;  /* 0x00000040000f7836 */ /* 0x040fe20000000000 */
[C---:B------:R-:W-:Y:S01]  /*c350*/  IADD3 R19, R0.reuse, 0x58, RZ ;  /* 0x0000005800137810 */ /* 0x040fe20007ffe0ff */
[----:B------:R-:W-:-:S02]  /*c360*/  VIADD R16, R0, 0x48 ;  /* 0x0000004800107836 */ /* 0x000fc40000000000 */
[----:B------:R-:W-:Y:S01]  /*c370*/  @!P1 LEA.HI R4, R4, R4, RZ, 0x1 ;  /* 0x0000000404049211 */ /* 0x000fe200078f08ff */
[C---:B------:R-:W-:Y:S01]  /*c380*/  VIADD R18, R0.reuse, 0x50 ;  /* 0x0000005000127836 */ /* 0x040fe20000000000 */
[----:B------:R-:W-:Y:S01]  /*c390*/  @!P2 LEA.HI R5, R5, R5, RZ, 0x1 ;  /* 0x000000050505a211 */ /* 0x000fe200078f08ff */
[----:B------:R-:W-:Y:S01]  /*c3a0*/  VIADD R20, R0, 0x80 ;  /* 0x0000008000147836 */ /* 0x000fe20000000000 */
[----:B------:R-:W-:Y:S02]  /*c3b0*/  @!P1 LOP3.LUT R7, R4, 0xfffffffe, RZ, 0xc0, !PT ;  /* 0xfffffffe04079812 */ /* 0x000fe400078ec0ff */
[----:B------:R-:W-:Y:S01]  /*c3c0*/  @!P2 LOP3.LUT R9, R5, 0xfffffffe, RZ, 0xc0, !PT ;  /* 0xfffffffe0509a812 */ /* 0x000fe200078ec0ff */
[--C-:B--23--:R-:W-:Y:S01]  /*c3d0*/  @!P0 IMAD.WIDE R4, R0, 0x4, R2.reuse ;  /* 0x0000000400048825 */ /* 0x10cfe200078e0202 */
[----:B------:R-:W-:Y:S02]  /*c3e0*/  ISETP.GE.AND P3, PT, R15, UR4, PT ;  /* 0x000000040f007c0c */ /* 0x000fe4000bf66270 */
[----:B------:R-:W-:Y:S01]  /*c3f0*/  ISETP.GE.AND P4, PT, R16, UR4, PT ;  /* 0x0000000410007c0c */ /* 0x000fe2000bf86270 */
        /* <DEDUP_REMOVED lines=18> */
[----:B------:R-:W-:Y:S01]  /*c520*/  @!P4 LEA.HI R16, R16, R16, RZ, 0x1 ;  /* 0x000000101010c211 */ /* 0x000fe200078f08ff */
[----:B------:R0:W-:Y:S01]  /*c530*/  @!P5 ST.E.64 desc[UR6][R4.64], R38 ;  /* 0x000000260400d985 */ /* 0x0001e2000c101b06 */
[----:B--2---:R-:W-:-:S02]  /*c540*/  @!P0 LOP3.LUT R9, R12, 0xfffffffe, RZ, 0xc0, !PT ;  /* 0xfffffffe0c098812 */ /* 0x004fc400078ec0ff */
[----:B------:R-:W-:Y:S01]  /*c550*/  @!P1 LOP3.LUT R13, R13, 0xfffffffe, RZ, 0xc0, !PT ;  /* 0xfffffffe0d0d9812 */ /* 0x000fe200078ec0ff */
[----:B------:R1:W-:Y:S01]  /*c560*/  @!P6 ST.E.64 desc[UR6][R6.64], R42 ;  /* 0x0000002a0600e985 */ /* 0x0003e2000c101b06 */
[----:B------:R-:W-:Y:S01]  /*c570*/  @!P2 LOP3.LUT R11, R14, 0xfffffffe, RZ, 0xc0, !PT ;  /* 0xfffffffe0e0ba812 */ /* 0x000fe200078ec0ff */
[----:B------:R-:W-:Y:S01]  /*c580*/  VIADD R14, R0, 0x60 ;  /* 0x00000060000e7836 */ /* 0x000fe20000000000 */
[----:B------:R-:W-:Y:S02]  /*c590*/  @!P3 LOP3.LUT R15, R15, 0xfffffffe, RZ, 0xc0, !PT ;  /* 0xfffffffe0f0fb812 */ /* 0x000fe400078ec0ff */
        /* <DEDUP_REMOVED lines=61> */
[----:B------:R-:W-:Y:S01]  /*c970*/  VIADD R17, R0, 0xb0 ;  /* 0x000000b000117836 */ /* 0x000fe20000000000 */
        /* <DEDUP_REMOVED lines=31> */
[----:B------:R-:W-:-:S02]  /*cb70*/  IADD3 R15, R0, 0xd8, RZ ;  /* 0x000000d8000f7810 */ /* 0x000fc40007ffe0ff */
[--C-:B------:R-:W-:Y:S01]  /*cb80*/  @!P2 IMAD.WIDE R10, R17, 0x4, R2.reuse ;  /* 0x00000004110aa825 */ /* 0x100fe200078e0202 */
[----:B------:R2:W-:Y:S01]  /*cb90*/  @!P3 ST.E.64 desc[UR6][R8.64], R110 ;  /* 0x0000006e0800b985 */ /* 0x0005e2000c101b06 */
[----:B------:R-:W-:Y:S02]  /*cba0*/  @!P5 LEA.HI R18, R18, R18, RZ, 0x1 ;  /* 0x000000121212d211 */ /* 0x000fe400078f08ff */
[----:B------:R-:W-:Y:S01]  /*cbb0*/  @!P1 IMAD.WIDE R12, R13, 0x4, R2 ;  /* 0x000000040d0c9825 */ /* 0x000fe200078e0202 */
[----:B------:R-:W-:Y:S01]  /*cbc0*/  @!P2 ST.E.64 desc[UR6][R10.64], R114 ;  /* 0x000000720a00a985 */ /* 0x000fe2000c101b06 */
[----:B------:R-:W-:Y:S02]  /*cbd0*/  ISETP.GE.AND P2, PT, R16, UR4, PT ;  /* 0x0000000410007c0c */ /* 0x000fe4000bf46270 */
[C---:B------:R-:W-:Y:S01]  /*cbe0*/  VIADD R17, R0.reuse, 0xe8 ;  /* 0x000000e800117836 */ /* 0x040fe20000000000 */
[----:B------:R-:W-:Y:S01]  /*cbf0*/  @!P1 ST.E.64 desc[UR6][R12.64], R118 ;  /* 0x000000760c009985 */ /* 0x000fe2000c101b06 */
[C---:B------:R-:W-:Y:S01]  /*cc00*/  VIADD R20, R0.reuse, 0xf0 ;  /* 0x000000f000147836 */ /* 0x040fe20000000000 */
[----:B------:R-:W-:Y:S01]  /*cc10*/  ISETP.GE.AND P1, PT, R15, UR4, PT ;  /* 0x000000040f007c0c */ /* 0x000fe2000bf26270 */
[----:B------:R-:W-:Y:S01]  /*cc20*/  VIADD R0, R0, 0xf8 ;  /* 0x000000f800007836 */ /* 0x000fe20000000000 */
[----:B0-----:R-:W-:-:S02]  /*cc30*/  @!P5 LOP3.LUT R5, R18, 0xfffffffe, RZ, 0xc0, !PT ;  /* 0xfffffffe1205d812 */ /* 0x001fc400078ec0ff */
[----:B------:R-:W-:Y:S02]  /*cc40*/  @!P6 LEA.HI R19, R19, R19, RZ, 0x1 ;  /* 0x000000131313e211 */ /* 0x000fe400078f08ff */
[----:B------:R-:W-:Y:S01]  /*cc50*/  ISETP.GE.AND P3, PT, R17, UR4, PT ;  /* 0x0000000411007c0c */ /* 0x000fe2000bf66270 */
[----:B------:R-:W-:Y:S01]  /*cc60*/  @!P5 IMAD.WIDE R4, R5, 0x4, R2 ;  /* 0x000000040504d825 */ /* 0x000fe200078e0202 */
[----:B------:R-:W-:Y:S02]  /*cc70*/  ISETP.GE.AND P4, PT, R20, UR4, PT ;  /* 0x0000000414007c0c */ /* 0x000fe4000bf86270 */
[----:B------:R-:W-:Y:S02]  /*cc80*/  @!P0 LEA.HI R14, R14, R14, RZ, 0x1 ;  /* 0x0000000e0e0e8211 */ /* 0x000fe400078f08ff */
[----:B-1----:R-:W-:Y:S01]  /*cc90*/  @!P6 LOP3.LUT R7, R19, 0xfffffffe, RZ, 0xc0, !PT ;  /* 0xfffffffe1307e812 */ /* 0x002fe200078ec0ff */
[----:B------:R0:W-:Y:S01]  /*cca0*/  @!P5 ST.E.64 desc[UR6][R4.64], R122 ;  /* 0x0000007a0400d985 */ /* 0x0001e2000c101b06 */
[----:B--2---:R-:W-:-:S02]  /*ccb0*/  @!P0 LOP3.LUT R9, R14, 0xfffffffe, RZ, 0xc0, !PT ;  /* 0xfffffffe0e098812 */ /* 0x004fc400078ec0ff */
[----:B------:R-:W-:Y:S01]  /*ccc0*/  @!P1 LEA.HI R15, R15, R15, RZ, 0x1 ;  /* 0x0000000f0f0f9211 */ /* 0x000fe200078f08ff */
[--C-:B------:R-:W-:Y:S01]  /*ccd0*/  @!P6 IMAD.WIDE R6, R7, 0x4, R2.reuse ;  /* 0x000000040706e825 */ /* 0x100fe200078e0202 */
[----:B------:R-:W-:Y:S02]  /*cce0*/  @!P2 LEA.HI R16, R16, R16, RZ, 0x1 ;  /* 0x000000101010a211 */ /* 0x000fe400078f08ff */
[----:B------:R-:W-:Y:S02]  /*ccf0*/  @!P3 LEA.HI R17, R17, R17, RZ, 0x1 ;  /* 0x000000111111b211 */ /* 0x000fe400078f08ff */
[----:B------:R1:W-:Y:S01]  /*cd00*/  @!P6 ST.E.64 desc[UR6][R6.64], R126 ;  /* 0x0000007e0600e985 */ /* 0x0003e2000c101b06 */
[----:B------:R-:W-:Y:S02]  /*cd10*/  @!P4 LEA.HI R20, R20, R20, RZ, 0x1 ;  /* 0x000000141414c211 */ /* 0x000fe400078f08ff */
[----:B------:R-:W-:Y:S01]  /*cd20*/  @!P1 LOP3.LUT R15, R15, 0xfffffffe, RZ, 0xc0, !PT ;  /* 0xfffffffe0f0f9812 */ /* 0x000fe200078ec0ff */
[----:B0-----:R-:W-:Y:S01]  /*cd30*/  @!P0 IMAD.WIDE R4, R9, 0x4, R2 ;  /* 0x0000000409048825 */ /* 0x001fe200078e0202 */
[----:B------:R-:W-:-:S02]  /*cd40*/  @!P2 LOP3.LUT R11, R16, 0xfffffffe, RZ, 0xc0, !PT ;  /* 0xfffffffe100ba812 */ /* 0x000fc400078ec0ff */
[----:B------:R-:W-:Y:S02]  /*cd50*/  @!P3 LOP3.LUT R17, R17, 0xfffffffe, RZ, 0xc0, !PT ;  /* 0xfffffffe1111b812 */ /* 0x000fe400078ec0ff */
[----:B------:R0:W-:Y:S01]  /*cd60*/  @!P0 ST.E.64 desc[UR6][R4.64], R130 ;  /* 0x0000008204008985 */ /* 0x0001e2000c101b06 */
[----:B------:R-:W-:Y:S01]  /*cd70*/  ISETP.GE.AND P0, PT, R0, UR4, PT ;  /* 0x0000000400007c0c */ /* 0x000fe2000bf06270 */
        /* <DEDUP_REMOVED lines=12> */
[----:B0-----:R-:W-:-:S05]  /*ce40*/  LOP3.LUT R5, R0, 0xfffffffe, RZ, 0xc0, !PT ;  /* 0xfffffffe00057812 */ /* 0x001fca00078ec0ff */
[----:B------:R-:W-:-:S05]  /*ce50*/  IMAD.WIDE R2, R5, 0x4, R2 ;  /* 0x0000000405027825 */ /* 0x000fca00078e0202 */
[----:B------:R0:W-:Y:S01]  /*ce60*/  ST.E.64 desc[UR4][R2.64], R150 ;  /* 0x0000009602007985 */ /* 0x0001e2000c101b04 */
[----:B------:R-:W-:Y:S05]  /*ce70*/  BRA `(.L_x_4400) ;  /* 0x0000004c00e87947 */ /* 0x000fea0003800000 */
.L_x_4434:
[----:B------:R-:W0:Y:S02]  /*ce80*/  S2R R0, SR_TID.X ;  /* 0x0000000000007919 */ /* 0x000e240000002100 */
[----:B0-----:R-:W-:-:S05]  /*ce90*/  VIADD R2, R0, 0xffffff80 ;  /* 0xffffff8000027836 */ /* 0x001fca0000000000 */
[----:B------:R-:W-:-:S13]  /*cea0*/  ISETP.GT.AND P0, PT, R2, 0x7f, PT ;  /* 0x0000007f0200780c */ /* 0x000fda0003f04270 */
[----:B------:R-:W-:Y:S05]  /*ceb0*/  @P0 BRA `(.L_x_4400) ;  /* 0x0000004c00d80947 */ /* 0x000fea0003800000 */
[----:B------:R-:W0:Y:S01]  /*cec0*/  S2R R3, SR_CTAID.X ;  /* 0x0000000000037919 */ /* 0x000e220000002500 */
[----:B------:R-:W3:Y:S01]  /*ced0*/  LDC R6, c[0x0][0xce8] ;  /* 0x00033a00ff067b82 */ /* 0x000ee20000000800 */
[----:B------:R-:W-:Y:S01]  /*cee0*/  ULDC UR4, c[0x0][0xb88] ;  /* 0x0002e20000047ab9 */ /* 0x000fe20000000800 */
[----:B0-----:R-:W-:Y:S02]  /*cef0*/  IMAD R0, R3, 0x80, R0 ;  /* 0x0000008003007824 */ /* 0x001fe400078e0200 */
[----:B---3--:R-:W-:Y:S02]  /*cf00*/  IMAD R3, R6, UR4, RZ ;  /* 0x0000000406037c24 */ /* 0x008fe4000f8e02ff */
[----:B------:R-:W-:-:S05]  /*cf10*/  VIADD R0, R0, 0xffffff80 ;  /* 0xffffff8000007836 */ /* 0x000fca0000000000 */
[----:B------:R-:W-:-:S13]  /*cf20*/  ISETP.GE.AND P0, PT, R0, R3, PT ;  /* 0x000000030000720c */ /* 0x000fda0003f06270 */
[----:B------:R-:W-:Y:S05]  /*cf30*/  @P0 BRA `(.L_x_4400) ;  /* 0x0000004c00b80947 */ /* 0x000fea0003800000 */
[----:B------:R-:W3:Y:S01]  /*cf40*/  LDL R4, [R1] ;  /* 0x0000000001047983 */ /* 0x000ee20000100800 */
[----:B------:R-:W-:Y:S01]  /*cf50*/  ISETP.NE.AND P0, PT, R6, 0x1, PT ;  /* 0x000000010600780c */ /* 0x000fe20003f05270 */
[----:B------:R-:W-:Y:S01]  /*cf60*/  S2UR UR7, SR_CTAID.Z ;  /* 0x00000000000779c3 */ /* 0x000fe20000002700 */
[----:B------:R-:W-:Y:S01]  /*cf70*/  ULDC.64 UR8, c[0x0][0xcd0] ;  /* 0x0003340000087ab9 */ /* 0x000fe20000000a00 */
[----:B------:R-:W-:Y:S01]  /*cf80*/  MOV R5, R0 ;  /* 0x0000000000057202 */ /* 0x000fe20000000f00 */
[----:B------:R-:W-:-:S05]  /*cf90*/  ULDC.64 UR12, c[0x0][0x208] ;  /* 0x00008200000c7ab9 */ /* 0x000fca0000000a00 */
[----:B------:R-:W0:Y:S08]  /*cfa0*/  LDC.64 R10, c[0x0][0xcd8] ;  /* 0x00033600ff0a7b82 */ /* 0x000e300000000a00 */
[----:B------:R-:W4:Y:S08]  /*cfb0*/  @P0 LDC R7, c[0x0][0xcec] ;  /* 0x00033b00ff070b82 */ /* 0x000f300000000800 */
[----:B------:R-:W5:Y:S08]  /*cfc0*/  @P0 LDC R9, c[0x0][0xcf0] ;  /* 0x00033c00ff090b82 */ /* 0x000f700000000800 */
[----:B------:R-:W1:Y:S08]  /*cfd0*/  S2UR UR10, SR_CTAID.Y ;  /* 0x00000000000a79c3 */ /* 0x000e700000002600 */
[----:B------:R-:W1:Y:S01]  /*cfe0*/  LDC R8, c[0x0][0xd50] ;  /* 0x00035400ff087b82 */ /* 0x000e620000000800 */
[----:B---3--:R-:W-:Y:S01]  /*cff0*/  R2UR UR11, R4 ;  /* 0x00000000040b72ca */ /* 0x008fe200000e0000 */
[----:B----4-:R-:W-:-:S05]  /*d000*/  @P0 IMAD.HI.U32 R4, R0, R7, RZ ;  /* 0x0000000700040227 */ /* 0x010fca00078e00ff */
[----:B-----5:R-:W-:-:S07]  /*d010*/  @P0 SHF.R.U32.HI R5, RZ, R9, R4 ;  /* 0x00000009ff050219 */ /* 0x020fce0000011604 */
[----:B------:R-:W-:Y:S02]  /*d020*/  USHF.R.S32.HI UR6, URZ, 0x1f, UR11 ;  /* 0x0000001f3f067899 */ /* 0x000fe4000801140b */
[----:B------:R-:W-:Y:S01]  /*d030*/  IMAD R7, RZ, RZ, -UR11 ;  /* 0x8000000bff077e24 */ /* 0x000fe2000f8e02ff */
[----:B------:R-:W-:Y:S02]  /*d040*/  UIMAD.WIDE.U32 UR4, UR11, UR8, URZ ;  /* 0x000000080b0472a5 */ /* 0x000fe4000f8e003f */
[----:B------:R-:W-:Y:S01]  /*d050*/  UIMAD UR6, UR6, UR8, URZ ;  /* 0x00000008060672a4 */ /* 0x000fe2000f8e023f */
[----:B-1----:R-:W-:Y:S01]  /*d060*/  IMAD R9, R8, R7, UR10 ;  /* 0x0000000a08097e24 */ /* 0x002fe2000f8e0207 */
[----:B------:R-:W-:Y:S01]  /*d070*/  USHF.R.S32.HI UR8, URZ, 0x1f, UR7 ;  /* 0x0000001f3f087899 */ /* 0x000fe20008011407 */
[----:B------:R-:W-:Y:S01]  /*d080*/  IMAD.MOV R7, RZ, RZ, -R5 ;  /* 0x000000ffff077224 */ /* 0x000fe200078e0a05 */
[----:B------:R-:W-:Y:S01]  /*d090*/  UIMAD UR6, UR11, UR9, UR6 ;  /* 0x000000090b0672a4 */ /* 0x000fe2000f8e0206 */
[----:B------:R-:W-:Y:S01]  /*d0a0*/  IMAD.U32 R3, RZ, RZ, UR5 ;  /* 0x00000005ff037e24 */ /* 0x000fe2000f8e00ff */
[----:B------:R-:W-:Y:S01]  /*d0b0*/  SHF.R.S32.HI R4, RZ, 0x1f, R9 ;  /* 0x0000001fff047819 */ /* 0x000fe20000011409 */
[----:B------:R-:W-:Y:S01]  /*d0c0*/  IMAD.U32 R2, RZ, RZ, UR4 ;  /* 0x00000004ff027e24 */ /* 0x000fe2000f8e00ff */
[----:B------:R-:W-:Y:S01]  /*d0d0*/  UIADD3 UR6, UR5, UR6, URZ ;  /* 0x0000000605067290 */ /* 0x000fe2000fffe03f */
[----:B0-----:R-:W-:-:S02]  /*d0e0*/  IMAD R12, R10, UR8, RZ ;  /* 0x000000080a0c7c24 */ /* 0x001fc4000f8e02ff */
[----:B------:R-:W-:Y:S01]  /*d0f0*/  ULDC.64 UR4, c[0x0][0xce0] ;  /* 0x0003380000047ab9 */ /* 0x000fe20000000a00 */
[----:B------:R-:W-:Y:S02]  /*d100*/  IMAD R7, R6, R7, R0 ;  /* 0x0000000706077224 */ /* 0x000fe400078e0200 */
[----:B------:R-:W-:Y:S02]  /*d110*/  IMAD.U32 R3, RZ, RZ, UR6 ;  /* 0x00000006ff037e24 */ /* 0x000fe4000f8e00ff */
[----:B------:R-:W-:Y:S01]  /*d120*/  IMAD R11, R11, UR7, R12 ;  /* 0x000000070b0b7c24 */ /* 0x000fe2000f8e020c */
[----:B------:R-:W-:Y:S01]  /*d130*/  SHF.R.S32.HI R0, RZ, 0x1f, R7 ;  /* 0x0000001fff007819 */ /* 0x000fe20000011407 */
[----:B------:R-:W-:-:S04]  /*d140*/  IMAD.WIDE.U32 R2, R10, UR7, R2 ;  /* 0x000000070a027c25 */ /* 0x000fc8000f8e0002 */
[----:B------:R-:W-:Y:S02]  /*d150*/  IMAD.IADD R3, R11, 0x1, R3 ;  /* 0x000000010b037824 */ /* 0x000fe400078e0203 */
[----:B------:R-:W-:Y:S02]  /*d160*/  IMAD R4, R4, UR4, RZ ;  /* 0x0000000404047c24 */ /* 0x000fe4000f8e02ff */
[----:B------:R-:W-:-:S04]  /*d170*/  IMAD.WIDE.U32 R2, R9, UR4, R2 ;  /* 0x0000000409027c25 */ /* 0x000fc8000f8e0002 */
[----:B------:R-:W-:Y:S01]  /*d180*/  IMAD R4, R9, UR5, R4 ;  /* 0x0000000509047c24 */ /* 0x000fe2000f8e0204 */
[----:B------:R-:W-:Y:S01]  /*d190*/  SHF.R.S32.HI R9, RZ, 0x1f, R5 ;  /* 0x0000001fff097819 */ /* 0x000fe20000011405 */
[----:B------:R-:W-:Y:S01]  /*d1a0*/  ULDC.64 UR4, c[0x0][0xcc8] ;  /* 0x0003320000047ab9 */ /* 0x000fe20000000a00 */
[----:B------:R-:W-:Y:S01]  /*d1b0*/  IADD3 R2, P0, R5, R2, RZ ;  /* 0x0000000205027210 */ /* 0x000fe20007f1e0ff */
[----:B------:R-:W-:-:S03]  /*d1c0*/  IMAD R0, R0, UR4, RZ ;  /* 0x0000000400007c24 */ /* 0x000fc6000f8e02ff */
[----:B------:R-:W-:Y:S01]  /*d1d0*/  IADD3.X R3, R9, R3, R4, P0, !PT ;  /* 0x0000000309037210 */ /* 0x000fe200007fe404 */
        /* <DEDUP_REMOVED lines=9> */
.L_x_4398:
[----:B------:R-:W-:-:S08]  /*d270*/  NOP ;  /* 0x0000000000007918 */ /* 0x000fd00000000000 */
[----:B--2---:R-:W0:-:S00]  /*d280*/  USETMAXREG.DEALLOC.CTAPOOL 0x18 ;  /* 0x00000018000079c8 */ /* 0x004e0000080e0500 */
        /* <DEDUP_REMOVED lines=16> */
.L_x_4437:
[----:B------:R-:W-:Y:S01]  /*d390*/  ULDC UR43, c[0x0][0xd50] ;  /* 0x00035400002b7ab9 */ /* 0x000fe20000000800 */
[----:B------:R-:W-:Y:S01]  /*d3a0*/  UMOV UR36, UR6 ;  /* 0x0000000600247c82 */ /* 0x000fe20008000000 */
[----:B------:R-:W-:-:S11]  /*d3b0*/  UISETP.NE.AND UP0, UPT, UR43, 0x1, UPT ;  /* 0x000000012b00788c */ /* 0x000fd6000bf05270 */
[----:B------:R-:W-:Y:S01]  /*d3c0*/  @UP0 ULDC UR4, c[0x0][0xd54] ;  /* 0x0003550000040ab9 */ /* 0x000fe20000000800 */
[----:B------:R-:W-:Y:S01]  /*d3d0*/  @UP0 ULDC UR7, c[0x0][0xd58] ;  /* 0x0003560000070ab9 */ /* 0x000fe20000000800 */
[----:B------:R-:W-:-:S04]  /*d3e0*/  UIMAD.WIDE.U32 UR4, UR6, UR4, URZ ;  /* 0x00000004060472a5 */ /* 0x000fc8000f8e003f */
[----:B------:R-:W-:-:S12]  /*d3f0*/  @UP0 USHF.R.U32.HI UR36, URZ, UR7, UR5 ;  /* 0x000000073f240299 */ /* 0x000fd80008011605 */
.L_x_4438:
[----:B------:R-:W-:Y:S01]  /*d400*/  ISETP.LE.AND P0, PT, RZ, UR44, PT ;  /* 0x0000002cff007c0c */ /* 0x000fe2000bf03270 */
        /* <DEDUP_REMOVED lines=74> */
.L_x_4440:
[----:B------:R-:W-:Y:S01]  /*d8b0*/  UIMAD UR40, UR43, UR41, URZ ;  /* 0x000000292b2872a4 */ /* 0x000fe2000f8e023f */
[----:B------:R-:W-:Y:S02]  /*d8c0*/  IMAD.U32 R2, RZ, RZ, UR39 ;  /* 0x00000027ff027e24 */ /* 0x000fe4000f8e00ff */
        /* <DEDUP_REMOVED lines=30> */
.L_x_4441:
        /* <DEDUP_REMOVED lines=20> */
.L_x_4443:
[----:B------:R0:W1:Y:S01]  /*dbf0*/  LDC.64 R2, c[0x4][R16] ;  /* 0x0100000010027b82 */ /* 0x0000620000000a00 */
[----:B------:R-:W-:Y:S01]  /*dc00*/  ULDC.64 UR6, c[0x4][0x98] ;  /* 0x0100260000067ab9 */ /* 0x000fe20000000a00 */
[----:B------:R-:W-:Y:S01]  /*dc10*/  ULDC.64 UR8, c[0x4][0xa0] ;  /* 0x0100280000087ab9 */ /* 0x000fe20000000a00 */
[----:B------:R-:W-:Y:S01]  /*dc20*/  ULDC.64 UR4, c[0x4][0x18] ;  /* 0x0100060000047ab9 */ /* 0x000fe20000000a00 */
        /* <DEDUP_REMOVED lines=11> */
.L_x_4442:
[----:B------:R-:W-:Y:S01]  /*dce0*/  ULDC.64 UR4, c[0x0][0xaf0] ;  /* 0x0002bc0000047ab9 */ /* 0x000fe20000000a00 */
[----:B------:R-:W-:Y:S01]  /*dcf0*/  MOV R18, UR44 ;  /* 0x0000002c00127c02 */ /* 0x000fe20008000f00 */
[----:B------:R-:W-:Y:S01]  /*dd00*/  UISETP.NE.U32.AND UP0, UPT, UR4, URZ, UPT ;  /* 0x0000003f0400728c */ /* 0x000fe2000bf05070 */
[----:B------:R-:W0:Y:S01]  /*dd10*/  LDC.64 R4, c[0x0][0x418] ;  /* 0x00010600ff047b82 */ /* 0x000e220000000a00 */
[----:B------:R-:W-:Y:S02]  /*dd20*/  ULDC.64 UR6, c[0x0][0x208] ;  /* 0x0000820000067ab9 */ /* 0x000fe40000000a00 */
[----:B------:R-:W-:-:S06]  /*dd30*/  UISETP.NE.AND.EX UP0, UPT, UR5, URZ, UPT, UP0 ;  /* 0x0000003f0500728c */ /* 0x000fcc000bf05300 */
[----:B------:R-:W-:-:S05]  /*dd40*/  PLOP3.LUT P0, PT, PT, PT, UP0, 0x80, 0x0 ;  /* 0x000000000000781c */ /* 0x000fca0003f0f008 */
[----:B------:R-:W-:Y:S02]  /*dd50*/  @UP0 ULDC.64 UR4, c[0x0][0xaf0] ;  /* 0x0002bc0000040ab9 */ /* 0x000fe40000000a00 */
[----:B------:R-:W-:-:S06]  /*dd60*/  @UP0 UIMAD.WIDE UR4, UR44, 0x4, UR4 ;  /* 0x000000042c0408a5 */ /* 0x000fcc000f8e0204 */
[----:B------:R-:W-:Y:S02]  /*dd70*/  IMAD.U32 R2, RZ, RZ, UR4 ;  /* 0x00000004ff027e24 */ /* 0x000fe4000f8e00ff */
[----:B------:R-:W-:-:S05]  /*dd80*/  IMAD.U32 R3, RZ, RZ, UR5 ;  /* 0x00000005ff037e24 */ /* 0x000fca000f8e00ff */
[----:B------:R-:W2:Y:S01]  /*dd90*/  @P0 LDG.E R18, desc[UR6][R2.64] ;  /* 0x0000000602120981 */ /* 0x000ea2000c1e1900 */
[----:B0-----:R-:W-:Y:S01]  /*dda0*/  ISETP.NE.U32.AND P0, PT, R4, RZ, PT ;  /* 0x000000ff0400720c */ /* 0x001fe20003f05070 */
        /* <DEDUP_REMOVED lines=12> */
.L_x_4528:
        /* <DEDUP_REMOVED lines=9> */
.L_x_4531:
        /* <DEDUP_REMOVED lines=24> */
.L_x_4447:
[----:B------:R-:W-:Y:S01]  /*e080*/  IMAD.MOV.U32 R0, RZ, RZ, 0x1 ;  /* 0x00000001ff007424 */ /* 0x000fe200078e00ff */
[----:B01----:R-:W0:Y:S04]  /*e090*/  S2R R6, SR_TID.X ;  /* 0x0000000000067919 */ /* 0x003e280000002100 */
[----:B------:R-:W-:-:S04]  /*e0a0*/  SHF.L.U32 R0, R0, 0x1f, RZ ;  /* 0x0000001f00007819 */ /* 0x000fc800000006ff */
[----:B------:R-:W1:Y:S01]  /*e0b0*/  SYNCS.PHASECHK.TRANS64.TRYWAIT P0, [UR38+0x32440], R0 ;  /* 0x03244000ff0075a7 */ /* 0x000e620008000166 */
[----:B0-----:R-:W-:-:S04]  /*e0c0*/  LOP3.LUT R2, R6, 0x7f, RZ, 0xc0, !PT ;  /* 0x0000007f06027812 */ /* 0x001fc800078ec0ff */
[----:B------:R-:W-:Y:S01]  /*e0d0*/  ISETP.NE.AND P1, PT, R2, RZ, PT ;  /* 0x000000ff0200720c */ /* 0x000fe20003f25270 */
[----:B-1----:R-:W-:-:S12]  /*e0e0*/  @!P0 BRA `(.L_x_4448) ;  /* 0x0000004000648947 */ /* 0x002fd80003800000 */
.L_x_4532:
[----:B------:R-:W-:Y:S05]  /*e0f0*/  @P1 BRA `(.L_x_4449) ;  /* 0x0000000000181947 */ /* 0x000fea0003800000 */
[----:B------:R-:W1:Y:S01]  /*e100*/  S2R R2, SR_TID.X ;  /* 0x0000000000027919 */ /* 0x000e620000002100 */
[----:B0-----:R-:W-:-:S04]  /*e110*/  IMAD.MOV.U32 R0, RZ, RZ, 0x3000 ;  /* 0x00003000ff007424 */ /* 0x001fc800078e00ff */
[----:B------:R2:W-:Y:S01]  /*e120*/  SYNCS.ARRIVE.TRANS64 RZ, [UR38+0x32430], R0 ;  /* 0x03243000ffff79a7 */ /* 0x0005e20008000026 */
[----:B-1----:R-:W-:-:S13]  /*e130*/  LOP3.LUT P0, RZ, R2, 0x1f, RZ, 0xc0, !PT ;  /* 0x0000001f02ff7812 */ /* 0x002fda000780c0ff */
[----:B--2---:R-:W-:Y:S05]  /*e140*/  @!P0 BRA `(.L_x_4449) ;  /* 0x0000000000048947 */ /* 0x004fea0003800000 */
[----:B------:R-:W-:Y:S01]  /*e150*/  BPT.TRAP 0x1 ;  /* 0x000000040000795c */ /* 0x000fe20000300000 */
.L_x_4449:
        /* <DEDUP_REMOVED lines=18> */
.L_x_4445:
        /* <DEDUP_REMOVED lines=14> */
[----:B------:R-:W1:Y:S01]  /*e360*/  LDC.64 R2, c[0x4][R2] ;  /* 0x0100000002027b82 */ /* 0x000e620000000a00 */
[----:B------:R-:W-:Y:S02]  /*e370*/  IMAD.U32 R5, RZ, RZ, UR7 ;  /* 0x00000007ff057e24 */ /* 0x000fe4000f8e00ff */
[----:B0-----:R-:W-:Y:S02]  /*e380*/  IMAD.U32 R6, RZ, RZ, UR8 ;  /* 0x00000008ff067e24 */ /* 0x001fe4000f8e00ff */
[----:B------:R-:W-:-:S02]  /*e390*/  IMAD.U32 R7, RZ, RZ, UR9 ;  /* 0x00000009ff077e24 */ /* 0x000fc4000f8e00ff */
[----:B------:R-:W-:Y:S02]  /*e3a0*/  IMAD.U32 R11, RZ, RZ, UR5 ;  /* 0x00000005ff0b7e24 */ /* 0x000fe4000f8e00ff */
[----:B------:R-:W-:Y:S02]  /*e3b0*/  IMAD.MOV.U32 R8, RZ, RZ, 0x70 ;  /* 0x00000070ff087424 */ /* 0x000fe400078e00ff */
[----:B------:R-:W-:Y:S02]  /*e3c0*/  IMAD.MOV.U32 R12, RZ, RZ, 0x1 ;  /* 0x00000001ff0c7424 */ /* 0x000fe400078e00ff */
[----:B------:R-:W-:-:S07]  /*e3d0*/  IMAD.MOV.U32 R13, RZ, RZ, RZ ;  /* 0x000000ffff0d7224 */ /* 0x000fce00078e00ff */
[----:B------:R-:W-:-:S07]  /*e3e0*/  LEPC R20, `(.L_x_4450) ;  /* 0x000000001014794e */ /* 0x000fce0000000000 */
[----:B-1----:R-:W-:Y:S05]  /*e3f0*/  CALL.ABS.NOINC R2 ;  /* 0x0000000002007343 */ /* 0x002fea0003c00000 */
.L_x_4450:
        /* <DEDUP_REMOVED lines=21> */
[----:B------:R-:W0:Y:S02]  /*e550*/  @P0 LDC R5, c[0x0][0x450] ;  /* 0x00011400ff050b82 */ /* 0x000e240000000800 */
[----:B---3--:R-:W-:Y:S01]  /*e560*/  IMAD R10, R8, 0x80, R3 ;  /* 0x00000080080a7824 */ /* 0x008fe200078e0203 */
[----:B------:R-:W-:-:S03]  /*e570*/  MOV R3, UR6 ;  /* 0x0000000600037c02 */ /* 0x000fc60008000f00 */
[----:B------:R-:W-:Y:S01]  /*e580*/  IMAD.MOV.U32 R9, RZ, RZ, R10 ;  /* 0x000000ffff097224 */ /* 0x000fe200078e000a */
[----:B------:R2:W-:Y:S01]  /*e590*/  STL [R1+0x8], R10 ;  /* 0x0000080a01007387 */ /* 0x0005e20000100800 */
        /* <DEDUP_REMOVED lines=17> */
[----:B------:R-:W-:Y:S01]  /*e6b0*/  LEA R0, P0, R2, UR4, 0x1 ;  /* 0x0000000402007c11 */ /* 0x000fe2000f8008ff */
[----:B------:R-:W-:Y:S01]  /*e6c0*/  IMAD.IADD R3, R3, 0x1, R9 ;  /* 0x0000000103037824 */ /* 0x000fe200078e0209 */
[----:B------:R-:W-:-:S04]  /*e6d0*/  ULDC UR4, c[0x0][0x2b8] ;  /* 0x0000ae0000047ab9 */ /* 0x000fc80000000800 */
[----:B------:R-:W-:Y:S01]  /*e6e0*/  LEA.HI.X R3, R2, UR5, R3, 0x1, P0 ;  /* 0x0000000502037c11 */ /* 0x000fe200080f0c03 */
[----:B------:R-:W-:-:S05]  /*e6f0*/  IMAD.SHL.U32 R2, R13, 0x8, RZ ;  /* 0x000000080d027824 */ /* 0x000fca00078e00ff */
[C---:B--2---:R-:W-:Y:S02]  /*e700*/  LOP3.LUT R10, R2.reuse, 0x38, RZ, 0xc0, !PT ;  /* 0x00000038020a7812 */ /* 0x044fe400078ec0ff */
[----:B------:R-:W-:Y:S02]  /*e710*/  LOP3.LUT R2, R2, 0x1f8, RZ, 0xc0, !PT ;  /* 0x000001f802027812 */ /* 0x000fe400078ec0ff */
[----:B------:R-:W-:Y:S01]  /*e720*/  ISETP.GE.AND P0, PT, R10, UR4, PT ;  /* 0x000000040a007c0c */ /* 0x000fe2000bf06270 */
[----:B------:R-:W-:Y:S01]  /*e730*/  UMOV UR4, 0xffffffff ;  /* 0xffffffff00047882 */ /* 0x000fe20000000000 */
[----:B------:R-:W-:Y:S02]  /*e740*/  LOP3.LUT R5, R2, 0x38, R13, 0x78, !PT ;  /* 0x0000003802057812 */ /* 0x000fe400078e780d */
[----:B------:R-:W-:-:S04]  /*e750*/  SHF.L.U32 R2, R12, 0x3, RZ ;  /* 0x000000030c027819 */ /* 0x000fc800000006ff */
[----:B------:R-:W-:-:S05]  /*e760*/  LOP3.LUT R9, R5, 0x200, R2, 0xf8, !PT ;  /* 0x0000020005097812 */ /* 0x000fca00078ef802 */
[----:B------:R0:W-:Y:S01]  /*e770*/  STL [R1], R9 ;  /* 0x0000000901007387 */ /* 0x0001e20000100800 */
[----:B------:R-:W-:Y:S05]  /*e780*/  BRA.DIV UR4, `(.L_x_4451) ;  /* 0x0000003a04d47947 */ /* 0x000fea000b800000 */
[----:B------:R-:W1:Y:S01]  /*e790*/  SHFL.IDX PT, R5, R0, RZ, 0x181f ;  /* 0x00181fff00057589 */ /* 0x000e6200000e0000 */
[----:B------:R-:W-:Y:S01]  /*e7a0*/  ULDC UR4, c[0x0][0x288] ;  /* 0x0000a20000047ab9 */ /* 0x000fe20000000800 */
[----:B------:R-:W-:Y:S01]  /*e7b0*/  IMAD R11, R8, 0x80, R6 ;  /* 0x00000080080b7824 */ /* 0x000fe200078e0206 */
[----:B------:R-:W-:Y:S01]  /*e7c0*/  ULDC.64 UR6, c[0x0][0x208] ;  /* 0x0000820000067ab9 */ /* 0x000fe20000000a00 */
[----:B------:R-:W2:Y:S01]  /*e7d0*/  SHFL.IDX PT, R4, R3, RZ, 0x181f ;  /* 0x00181fff03047589 */ /* 0x000ea200000e0000 */
[----:B------:R-:W-:Y:S02]  /*e7e0*/  IMAD R2, R7, UR4, RZ ;  /* 0x0000000407027c24 */ /* 0x000fe4000f8e02ff */
[C---:B------:R-:W-:Y:S01]  /*e7f0*/  VIADD R12, R11.reuse, 0x10 ;  /* 0x000000100b0c7836 */ /* 0x040fe20000000000 */
[----:B------:R-:W3:Y:S02]  /*e800*/  SHFL.IDX PT, R7, R0, 0x1, 0x181f ;  /* 0x00381f0000077f89 */ /* 0x000ee400000e0000 */
[----:B------:R-:W-:-:S02]  /*e810*/  ISETP.GE.AND P1, PT, R11, R2, PT ;  /* 0x000000020b00720c */ /* 0x000fc40003f26270 */
[----:B------:R-:W4:Y:S01]  /*e820*/  SHFL.IDX PT, R6, R3, 0x1, 0x181f ;  /* 0x00381f0003067f89 */ /* 0x000f2200000e0000 */
[----:B------:R-:W-:-:S03]  /*e830*/  ISETP.GE.AND P2, PT, R12, R2, PT ;  /* 0x000000020c00720c */ /* 0x000fc60003f46270 */
[----:B------:R-:W5:Y:S04]  /*e840*/  SHFL.IDX PT, R14, R0, 0x2, 0x181f ;  /* 0x00581f00000e7f89 */ /* 0x000f6800000e0000 */
[----:B------:R-:W-:Y:S03]  /*e850*/  STL [R1+0x4], R11 ;  /* 0x0000040b01007387 */ /* 0x000fe60000100800 */
[----:B------:R-:W-:Y:S01]  /*e860*/  @!P1 LEA R8, R9, UR38, 0x1 ;  /* 0x0000002609089c11 */ /* 0x000fe2000f8e08ff */
[----:B------:R0:W-:Y:S01]  /*e870*/  STL [R1+0x14], R12 ;  /* 0x0000140c01007387 */ /* 0x0001e20000100800 */
[----:B-1----:R-:W-:-:S05]  /*e880*/  @!P1 LEA R5, P3, R10, R5, 0x1 ;  /* 0x000000050a059211 */ /* 0x002fca00078608ff */
[----:B--2---:R-:W-:Y:S02]  /*e890*/  @!P1 IMAD.X R4, RZ, RZ, R4, P3 ;  /* 0x000000ffff049224 */ /* 0x004fe400018e0604 */
[----:B0-----:R-:W-:-:S03]  /*e8a0*/  VIADD R12, R11, 0x20 ;  /* 0x000000200b0c7836 */ /* 0x001fc60000000000 */
[----:B------:R-:W-:-:S04]  /*e8b0*/  @!P1 LOP3.LUT R5, R5, R4, RZ, 0x3c, !PT ;  /* 0x0000000405059212 */ /* 0x000fc800078e3cff */
[C---:B------:R-:W-:Y:S01]  /*e8c0*/  @!P1 LOP3.LUT R4, R5.reuse, R4, RZ, 0x3c, !PT ;  /* 0x0000000405049212 */ /* 0x040fe200078e3cff */
[----:B------:R-:W-:Y:S03]  /*e8d0*/  STL [R1+0x18], R12 ;  /* 0x0000180c01007387 */ /* 0x000fe60000100800 */
[----:B------:R-:W-:-:S05]  /*e8e0*/  @!P1 LOP3.LUT R5, R5, R4, RZ, 0x3c, !PT ;  /* 0x0000000405059212 */ /* 0x000fca00078e3cff */
[----:B------:R3:W-:Y:S02]  /*e8f0*/  @!P1 LDGSTS.E.BYPASS.LTC128B.128 [R8+0x18400], desc[UR6][R4.64], !P0 ;  /* 0x1840000004089fae */ /* 0x0007e4000c101d46 */
[----:B---3--:R-:W-:Y:S02]  /*e900*/  @!P2 LEA R4, P1, R10, R7, 0x1 ;  /* 0x000000070a04a211 */ /* 0x008fe400078208ff */
[----:B------:R-:W-:-:S03]  /*e910*/  @!P2 LEA R7, R9, UR38, 0x1 ;  /* 0x000000260907ac11 */ /* 0x000fc6000f8e08ff */
[----:B----4-:R-:W-:Y:S01]  /*e920*/  @!P2 IMAD.X R5, RZ, RZ, R6, P1 ;  /* 0x000000ffff05a224 */ /* 0x010fe200008e0606 */
[----:B------:R-:W-:-:S04]  /*e930*/  ISETP.GE.AND P1, PT, R12, R2, PT ;  /* 0x000000020c00720c */ /* 0x000fc80003f26270 */
[----:B------:R0:W-:Y:S09]  /*e940*/  @!P2 LDGSTS.E.BYPASS.LTC128B.128 [R7+0x18c00], desc[UR6][R4.64], !P0 ;  /* 0x18c000000407afae */ /* 0x0001f2000c101d46 */
[----:B------:R-:W-:Y:S01]  /*e950*/  @!P1 LEA R6, R9, UR38, 0x1 ;  /* 0x0000002609069c11 */ /* 0x000fe2000f8e08ff */
[----:B0-----:R-:W0:Y:S01]  /*e960*/  SHFL.IDX PT, R4, R3, 0x2, 0x181f ;  /* 0x00581f0003047f89 */ /* 0x001e2200000e0000 */
[----:B-----5:R-:W-:Y:S01]  /*e970*/  @!P1 LEA R5, P2, R10, R14, 0x1 ;  /* 0x0000000e0a059211 */ /* 0x020fe200078408ff */
[----:B------:R-:W-:-:S05]  /*e980*/  VIADD R7, R11, 0x30 ;  /* 0x000000300b077836 */ /* 0x000fca0000000000 */
[----:B------:R1:W-:Y:S01]  /*e990*/  STL [R1+0x1c], R7 ;  /* 0x00001c0701007387 */ /* 0x0003e20000100800 */
[----:B0-----:R-:W-:-:S05]  /*e9a0*/  @!P1 IMAD.X R4, RZ, RZ, R4, P2 ;  /* 0x000000ffff049224 */ /* 0x001fca00010e0604 */
[----:B------:R-:W-:-:S04]  /*e9b0*/  @!P1 LOP3.LUT R5, R5, R4, RZ, 0x3c, !PT ;  /* 0x0000000405059212 */ /* 0x000fc800078e3cff */
[----:B------:R-:W-:-:S04]  /*e9c0*/  @!P1 LOP3.LUT R4, R5, R4, RZ, 0x3c, !PT ;  /* 0x0000000405049212 */ /* 0x000fc800078e3cff */
[----:B------:R-:W-:-:S05]  /*e9d0*/  @!P1 LOP3.LUT R5, R5, R4, RZ, 0x3c, !PT ;  /* 0x0000000405059212 */ /* 0x000fca00078e3cff */
[----:B------:R0:W-:Y:S01]  /*e9e0*/  @!P1 LDGSTS.E.BYPASS.LTC128B.128 [R6+0x19400], desc[UR6][R4.64], !P0 ;  /* 0x1940000004069fae */ /* 0x0001e2000c101d46 */
[----:B------:R-:W-:Y:S01]  /*e9f0*/  ISETP.GE.AND P1, PT, R7, R2, PT ;  /* 0x000000020700720c */ /* 0x000fe20003f26270 */
[----:B-1----:R-:W-:-:S05]  /*ea00*/  VIADD R7, R11, 0x40 ;  /* 0x000000400b077836 */ /* 0x002fca0000000000 */
[----:B------:R-:W-:Y:S04]  /*ea10*/  STL [R1+0x20], R7 ;  /* 0x0000200701007387 */ /* 0x000fe80000100800 */
[----:B0-----:R-:W0:Y:S03]  /*ea20*/  SHFL.IDX PT, R5, R0, 0x3, 0x181f ;  /* 0x00781f0000057f89 */ /* 0x001e2600000e0000 */
[----:B------:R-:W-:Y:S01]  /*ea30*/  @!P1 LEA R6, R9, UR38, 0x1 ;  /* 0x0000002609069c11 */ /* 0x000fe2000f8e08ff */
[----:B------:R-:W1:Y:S01]  /*ea40*/  SHFL.IDX PT, R4, R3, 0x3, 0x181f ;  /* 0x00781f0003047f89 */ /* 0x000e6200000e0000 */
[----:B0-----:R-:W-:-:S04]  /*ea50*/  @!P1 LEA R5, P2, R10, R5, 0x1 ;  /* 0x000000050a059211 */ /* 0x001fc800078408ff */
[----:B-1----:R-:W-:-:S04]  /*ea60*/  @!P1 IADD3.X R4, RZ, R4, RZ, P2, !PT ;  /* 0x00000004ff049210 */ /* 0x002fc800017fe4ff */
        /* <DEDUP_REMOVED lines=28> */
[----:B------:R-:W-:-:S03]  /*ec30*/  ISETP.GE.AND P1, PT, R7, R2, PT ;  /* 0x000000020700720c */ /* 0x000fc60003f26270 */
[----:B0-----:R-:W0:Y:S10]  /*ec40*/  SHFL.IDX PT, R5, R0, 0x6, 0x181f ;  /* 0x00d81f0000057f89 */ /* 0x001e3400000e0000 */
[----:B------:R-:W-:Y:S01]  /*ec50*/  @!P1 LEA R6, R9, UR38, 0x1 ;  /* 0x0000002609069c11 */ /* 0x000fe2000f8e08ff */
[----:B------:R-:W1:Y:S04]  /*ec60*/  SHFL.IDX PT, R4, R3, 0x6, 0x181f ;  /* 0x00d81f0003047f89 */ /* 0x000e6800000e0000 */
[----:B------:R-:W2:Y:S04]  /*ec70*/  SHFL.IDX PT, R3, R3, 0x7, 0x181f ;  /* 0x00f81f0003037f89 */ /* 0x000ea800000e0000 */
[----:B------:R-:W3:Y:S01]  /*ec80*/  SHFL.IDX PT, R0, R0, 0x7, 0x181f ;  /* 0x00f81f0000007f89 */ /* 0x000ee200000e0000 */
[----:B0-----:R-:W-:-:S05]  /*ec90*/  @!P1 LEA R5, P2, R10, R5, 0x1 ;  /* 0x000000050a059211 */ /* 0x001fca00078408ff */
[----:B-1----:R-:W-:-:S05]  /*eca0*/  @!P1 IMAD.X R4, RZ, RZ, R4, P2 ;  /* 0x000000ffff049224 */ /* 0x002fca00010e0604 */
[----:B------:R-:W-:-:S04]  /*ecb0*/  @!P1 LOP3.LUT R5, R5, R4, RZ, 0x3c, !PT ;  /* 0x0000000405059212 */ /* 0x000fc800078e3cff */
[----:B------:R-:W-:-:S04]  /*ecc0*/  @!P1 LOP3.LUT R4, R5, R4, RZ, 0x3c, !PT ;  /* 0x0000000405049212 */ /* 0x000fc800078e3cff */
[----:B------:R-:W-:-:S05]  /*ecd0*/  @!P1 LOP3.LUT R5, R5, R4, RZ, 0x3c, !PT ;  /* 0x0000000405059212 */ /* 0x000fca00078e3cff */
[----:B--23--:R0:W-:Y:S02]  /*ece0*/  @!P1 LDGSTS.E.BYPASS.LTC128B.128 [R6+0x1b400], desc[UR6][R4.64], !P0 ;  /* 0x1b40000004069fae */ /* 0x00c1e4000c101d46 */
.L_x_4549:
[----:B0-----:R-:W2:Y:S01]  /*ecf0*/  LDL R4, [R1+0x4] ;  /* 0x0000040001047983 */ /* 0x001ea20000100800 */
[----:B------:R-:W-:Y:S01]  /*ed00*/  ULDC.64 UR4, c[0x0][0x208] ;  /* 0x0000820000047ab9 */ /* 0x000fe20000000a00 */
[----:B--2---:R-:W-:-:S05]  /*ed10*/  VIADD R4, R4, 0x70 ;  /* 0x0000007004047836 */ /* 0x004fca0000000000 */
[----:B------:R-:W-:Y:S01]  /*ed20*/  ISETP.GE.AND P1, PT, R4, R2, PT ;  /* 0x000000020400720c */ /* 0x000fe20003f26270 */
[----:B------:R0:W-:-:S12]  /*ed30*/  STL [R1+0x38], R4 ;  /* 0x0000380401007387 */ /* 0x0001d80000100800 */
[----:B------:R-:W-:Y:S02]  /*ed40*/  @!P1 LEA R2, P2, R10, R0, 0x1 ;  /* 0x000000000a029211 */ /* 0x000fe400078408ff */
[----:B------:R-:W-:Y:S02]  /*ed50*/  @!P1 LEA R0, R9, UR38, 0x1 ;  /* 0x0000002609009c11 */ /* 0x000fe4000f8e08ff */
[----:B------:R-:W-:-:S05]  /*ed60*/  @!P1 IADD3.X R3, RZ, R3, RZ, P2, !PT ;  /* 0x00000003ff039210 */ /* 0x000fca00017fe4ff */
        /* <DEDUP_REMOVED lines=24> */
[----:B0-----:R-:W-:Y:S01]  /*eef0*/  IMAD.U32 R4, RZ, RZ, UR6 ;  /* 0x00000006ff047e24 */ /* 0x001fe2000f8e00ff */
        /* <DEDUP_REMOVED lines=11> */
.L_x_4452:
[----:B------:R-:W2:Y:S01]  /*efb0*/  LDL.LU.64 R6, [R1+0x30] ;  /* 0x0000300001067983 */ /* 0x000ea20000300a00 */
[----:B------:R-:W-:-:S03]  /*efc0*/  ULDC.64 UR8, c[0x0][0x3e0] ;  /* 0x0000f80000087ab9 */ /* 0x000fc60000000a00 */
[----:B------:R-:W3:Y:S04]  /*efd0*/  LDL.LU R2, [R1+0x40] ;  /* 0x0000400001027983 */ /* 0x000ee80000300800 */
[----:B0-----:R-:W4:Y:S01]  /*efe0*/  LDL.LU R4, [R1+0x8] ;  /* 0x0000080001047983 */ /* 0x001f220000300800 */
[----:B------:R-:W-:Y:S01]  /*eff0*/  UIMAD UR6, UR45, UR8, URZ ;  /* 0x000000082d0672a4 */ /* 0x000fe2000f8e023f */
[----:B------:R-:W0:Y:S03]  /*f000*/  S2R R5, SR_TID.X ;  /* 0x0000000000057919 */ /* 0x000e260000002100 */
[----:B------:R-:W-:Y:S01]  /*f010*/  UIMAD UR6, UR44, UR9, UR6 ;  /* 0x000000092c0672a4 */ /* 0x000fe2000f8e0206 */
[----:B0-----:R-:W-:-:S05]  /*f020*/  IMAD.SHL.U32 R8, R5, 0x8, RZ ;  /* 0x0000000805087824 */ /* 0x001fca00078e00ff */
[----:B------:R-:W-:Y:S02]  /*f030*/  LOP3.LUT R8, R8, 0x38, RZ, 0xc0, !PT ;  /* 0x0000003808087812 */ /* 0x000fe400078ec0ff */
[----:B--2---:R-:W-:Y:S02]  /*f040*/  R2UR UR4, R6 ;  /* 0x00000000060472ca */ /* 0x004fe400000e0000 */
[----:B------:R-:W0:Y:S01]  /*f050*/  LDC R6, c[0x0][0x448] ;  /* 0x00011200ff067b82 */ /* 0x000e220000000800 */
[----:B------:R-:W-:Y:S02]  /*f060*/  R2UR UR5, R7 ;  /* 0x00000000070572ca */ /* 0x000fe400000e0000 */
[----:B---3--:R-:W-:Y:S01]  /*f070*/  R2UR UR5, R2 ;  /* 0x00000000020572ca */ /* 0x008fe200000e0000 */
[----:B----4-:R-:W-:-:S12]  /*f080*/  IMAD.MOV.U32 R2, RZ, RZ, R4 ;  /* 0x000000ffff027224 */ /* 0x010fd800078e0004 */
[----:B------:R-:W-:-:S03]  /*f090*/  UIMAD.WIDE.U32 UR4, UR44, UR8, UR4 ;  /* 0x000000082c0472a5 */ /* 0x000fc6000f8e0004 */
[----:B------:R-:W-:Y:S01]  /*f0a0*/  ULDC.64 UR8, c[0x0][0x3d0] ;  /* 0x0000f40000087ab9 */ /* 0x000fe20000000a00 */
[----:B------:R-:W-:Y:S01]  /*f0b0*/  UIADD3 UR5, UR5, UR6, URZ ;  /* 0x0000000605057290 */ /* 0x000fe2000fffe03f */
[----:B0-----:R-:W-:-:S13]  /*f0c0*/  ISETP.NE.AND P0, PT, R6, 0x1, PT ;  /* 0x000000010600780c */ /* 0x001fda0003f05270 */
[----:B------:R-:W0:Y:S08]  /*f0d0*/  @P0 LDC R0, c[0x0][0x44c] ;  /* 0x00011300ff000b82 */ /* 0x000e300000000800 */
[----:B------:R-:W1:Y:S01]  /*f0e0*/  @P0 LDC R3, c[0x0][0x450] ;  /* 0x00011400ff030b82 */ /* 0x000e620000000800 */
[----:B0-----:R-:W-:-:S05]  /*f0f0*/  @P0 IMAD.HI.U32 R0, R4, R0, RZ ;  /* 0x0000000004000227 */ /* 0x001fca00078e00ff */
[----:B-1----:R-:W-:Y:S01]  /*f100*/  @P0 SHF.R.U32.HI R2, RZ, R3, R0 ;  /* 0x00000003ff020219 */ /* 0x002fe20000011600 */
[----:B------:R-:W-:-:S04]  /*f110*/  IMAD.U32 R3, RZ, RZ, UR8 ;  /* 0x00000008ff037e24 */ /* 0x000fc8000f8e00ff */
        /* <DEDUP_REMOVED lines=14> */
[----:B------:R-:W-:Y:S01]  /*f200*/  LEA R5, P0, R2, UR4, 0x1 ;  /* 0x0000000402057c11 */ /* 0x000fe2000f8008ff */
[----:B------:R-:W-:Y:S01]  /*f210*/  ULDC UR4, c[0x0][0x3b8] ;  /* 0x0000ee0000047ab9 */ /* 0x000fe20000000800 */
[----:B------:R-:W-:Y:S02]  /*f220*/  IADD3 R4, R3, R4, RZ ;  /* 0x0000000403047210 */ /* 0x000fe40007ffe0ff */
        /* <DEDUP_REMOVED lines=13> */
[----:B------:R-:W4:Y:S04]  /*f300*/  LDL.LU R15, [R1+0x18] ;  /* 0x00001800010f7983 */ /* 0x000f280000300800 */
[----:B------:R-:W5:Y:S01]  /*f310*/  LDL.LU R13, [R1+0x1c] ;  /* 0x00001c00010d7983 */ /* 0x000f620000300800 */
[----:B------:R-:W0:Y:S01]  /*f320*/  S2R R7, SR_TID.X ;  /* 0x0000000000077919 */ /* 0x000e220000002100 */
[----:B------:R-:W1:Y:S01]  /*f330*/  S2R R10, SR_TID.X ;  /* 0x00000000000a7919 */ /* 0x000e620000002100 */
[----:B------:R-:W-:Y:S01]  /*f340*/  ULDC.64 UR6, c[0x0][0x208] ;  /* 0x0000820000067ab9 */ /* 0x000fe20000000a00 */
[----:B------:R-:W-:Y:S04]  /*f350*/  SHFL.IDX PT, R6, R4, 0x1, 0x181f ;  /* 0x00381f0004067f89 */ /* 0x000fe800000e0000 */
[----:B------:R-:W5:Y:S01]  /*f360*/  LDL.LU R8, [R1+0x20] ;  /* 0x0000200001087983 */ /* 0x000f620000300800 */
[----:B0-----:R-:W-:Y:S01]  /*f370*/  IMAD.SHL.U32 R12, R7, 0x8, RZ ;  /* 0x00000008070c7824 */ /* 0x001fe200078e00ff */
[----:B-1----:R-:W-:-:S04]  /*f380*/  LOP3.LUT R10, R10, 0x7f, RZ, 0xc0, !PT ;  /* 0x0000007f0a0a7812 */ /* 0x002fc800078ec0ff */
[----:B------:R-:W-:Y:S01]  /*f390*/  LOP3.LUT R12, R12, 0x38, RZ, 0xc0, !PT ;  /* 0x000000380c0c7812 */ /* 0x000fe200078ec0ff */
[----:B------:R-:W-:Y:S02]  /*f3a0*/  IMAD.SHL.U32 R11, R10, 0x8, RZ ;  /* 0x000000080a0b7824 */ /* 0x000fe400078e00ff */
[----:B------:R-:W-:-:S05]  /*f3b0*/  IMAD.SHL.U32 R10, R7, 0x8, RZ ;  /* 0x00000008070a7824 */ /* 0x000fca00078e00ff */
[----:B------:R-:W-:-:S04]  /*f3c0*/  LOP3.LUT R10, R10, 0x1f8, RZ, 0xc0, !PT ;  /* 0x000001f80a0a7812 */ /* 0x000fc800078ec0ff */
[----:B------:R-:W-:-:S04]  /*f3d0*/  LOP3.LUT R10, R10, 0x38, R7, 0x78, !PT ;  /* 0x000000380a0a7812 */ /* 0x000fc800078e7807 */
[----:B------:R-:W-:Y:S02]  /*f3e0*/  LOP3.LUT R10, R10, 0x200, R11, 0xf8, !PT ;  /* 0x000002000a0a7812 */ /* 0x000fe400078ef80b */
[-C--:B--2---:R-:W-:Y:S02]  /*f3f0*/  ISETP.GE.AND P5, PT, R3, R0.reuse, PT ;  /* 0x000000000300720c */ /* 0x084fe40003fa6270 */
[----:B------:R-:W0:Y:S01]  /*f400*/  SHFL.IDX PT, R3, R5, RZ, 0x181f ;  /* 0x00181fff05037589 */ /* 0x000e2200000e0000 */
[----:B---3--:R-:W-:-:S03]  /*f410*/  ISETP.GE.AND P4, PT, R2, R0, PT ;  /* 0x000000000200720c */ /* 0x008fc60003f86270 */
[----:B------:R-:W1:Y:S07]  /*f420*/  SHFL.IDX PT, R2, R4, RZ, 0x181f ;  /* 0x00181fff04027589 */ /* 0x000e6e00000e0000 */
        /* <DEDUP_REMOVED lines=19> */
[----:B------:R-:W-:Y:S04]  /*f560*/  SHFL.IDX PT, R6, R4, 0x2, 0x181f ;  /* 0x00581f0004067f89 */ /* 0x000fe800000e0000 */
[----:B------:R-:W2:Y:S04]  /*f570*/  LDL.LU R15, [R1+0x24] ;  /* 0x00002400010f7983 */ /* 0x000ea80000300800 */
[----:B0-----:R-:W0:Y:S02]  /*f580*/  SHFL.IDX PT, R2, R5, 0x2, 0x181f ;  /* 0x00581f0005027f89 */ /* 0x001e2400000e0000 */
[----:B------:R-:W-:-:S02]  /*f590*/  @!P4 LEA R9, R10, UR38, 0x1 ;  /* 0x000000260a09cc11 */ /* 0x000fc4000f8e08ff */
[----:B0-----:R-:W-:-:S05]  /*f5a0*/  @!P4 LEA R2, P6, R12, R2, 0x1 ;  /* 0x000000020c02c211 */ /* 0x001fca00078c08ff */
[----:B------:R-:W-:-:S05]  /*f5b0*/  @!P4 IMAD.X R3, RZ, RZ, R6, P6 ;  /* 0x000000ffff03c224 */ /* 0x000fca00030e0606 */
[----:B------:R-:W-:Y:S04]  /*f5c0*/  @!P4 LDGSTS.E.BYPASS.LTC128B.128 [R9+0x23400], desc[UR6][R2.64], !P3 ;  /* 0x234000000209cfae */ /* 0x000fe8000d901d46 */
[----:B------:R-:W-:Y:S04]  /*f5d0*/  @!P4 LDGSTS.E.BYPASS.LTC128B.128 [R9+0x27400], desc[UR6][R2.64+0x80], !P0 ;  /* 0x274000800209cfae */ /* 0x000fe8000c101d46 */
[----:B------:R-:W-:Y:S04]  /*f5e0*/  @!P4 LDGSTS.E.BYPASS.LTC128B.128 [R9+0x2b400], desc[UR6][R2.64+0x100], !P1 ;  /* 0x2b4001000209cfae */ /* 0x000fe8000c901d46 */
[----:B------:R0:W-:Y:S01]  /*f5f0*/  @!P4 LDGSTS.E.BYPASS.LTC128B.128 [R9+0x2f400], desc[UR6][R2.64+0x180], !P2 ;  /* 0x2f4001800209cfae */ /* 0x0001e2000d101d46 */
[----:B-----5:R-:W-:-:S03]  /*f600*/  ISETP.GE.AND P4, PT, R13, R0, PT ;  /* 0x000000000d00720c */ /* 0x020fc60003f86270 */
[----:B------:R-:W3:Y:S04]  /*f610*/  LDL.LU R13, [R1+0x28] ;  /* 0x00002800010d7983 */ /* 0x000ee80000300800 */
[----:B------:R-:W0:Y:S04]  /*f620*/  SHFL.IDX PT, R14, R5, 0x3, 0x181f ;  /* 0x00781f00050e7f89 */ /* 0x000e2800000e0000 */
[----:B------:R-:W1:Y:S02]  /*f630*/  SHFL.IDX PT, R6, R4, 0x3, 0x181f ;  /* 0x00781f0004067f89 */ /* 0x000e6400000e0000 */
[----:B------:R-:W-:-:S02]  /*f640*/  @!P4 LEA R7, R10, UR38, 0x1 ;  /* 0x000000260a07cc11 */ /* 0x000fc4000f8e08ff */
[----:B0-----:R-:W-:Y:S02]  /*f650*/  @!P4 LEA R2, P6, R12, R14, 0x1 ;  /* 0x0000000e0c02c211 */ /* 0x001fe400078c08ff */
[----:B------:R-:W0:Y:S03]  /*f660*/  SHFL.IDX PT, R14, R5, 0x4, 0x181f ;  /* 0x00981f00050e7f89 */ /* 0x000e2600000e0000 */
[----:B-1----:R-:W-:Y:S02]  /*f670*/  @!P4 IMAD.X R3, RZ, RZ, R6, P6 ;  /* 0x000000ffff03c224 */ /* 0x002fe400030e0606 */
[----:B------:R-:W1:Y:S04]  /*f680*/  SHFL.IDX PT, R6, R4, 0x4, 0x181f ;  /* 0x00981f0004067f89 */ /* 0x000e6800000e0000 */
[----:B------:R-:W-:Y:S04]  /*f690*/  @!P4 LDGSTS.E.BYPASS.LTC128B.128 [R7+0x23c00], desc[UR6][R2.64], !P3 ;  /* 0x23c000000207cfae */ /* 0x000fe8000d901d46 */
[----:B------:R-:W-:Y:S04]  /*f6a0*/  @!P4 LDGSTS.E.BYPASS.LTC128B.128 [R7+0x27c00], desc[UR6][R2.64+0x80], !P0 ;  /* 0x27c000800207cfae */ /* 0x000fe8000c101d46 */
[----:B------:R-:W-:Y:S04]  /*f6b0*/  @!P4 LDGSTS.E.BYPASS.LTC128B.128 [R7+0x2bc00], desc[UR6][R2.64+0x100], !P1 ;  /* 0x2bc001000207cfae */ /* 0x000fe8000c901d46 */
[----:B------:R4:W-:Y:S01]  /*f6c0*/  @!P4 LDGSTS.E.BYPASS.LTC128B.128 [R7+0x2fc00], desc[UR6][R2.64+0x180], !P2 ;  /* 0x2fc001800207cfae */ /* 0x0009e2000d101d46 */
[----:B------:R-:W-:-:S13]  /*f6d0*/  ISETP.GE.AND P4, PT, R8, R0, PT ;  /* 0x000000000800720c */ /* 0x000fda0003f86270 */
[----:B0-----:R-:W-:-:S04]  /*f6e0*/  @!P4 LEA R8, P6, R12, R14, 0x1 ;  /* 0x0000000e0c08c211 */ /* 0x001fc800078c08ff */
[----:B-1----:R-:W-:Y:S01]  /*f6f0*/  @!P4 IADD3.X R21, RZ, R6, RZ, P6, !PT ;  /* 0x00000006ff15c210 */ /* 0x002fe200037fe4ff */
[----:B------:R-:W0:Y:S01]  /*f700*/  SHFL.IDX PT, R14, R5, 0x5, 0x181f ;  /* 0x00b81f00050e7f89 */ /* 0x000e2200000e0000 */
[----:B------:R-:W-:Y:S01]  /*f710*/  @!P4 LEA R9, R10, UR38, 0x1 ;  /* 0x000000260a09cc11 */ /* 0x000fe2000f8e08ff */
[----:B----4-:R-:W-:Y:S02]  /*f720*/  @!P4 IMAD.MOV.U32 R2, RZ, RZ, R8 ;  /* 0x000000ffff02c224 */ /* 0x010fe400078e0008 */
[----:B------:R-:W-:Y:S01]  /*f730*/  @!P4 IMAD.MOV.U32 R3, RZ, RZ, R21 ;  /* 0x000000ffff03c224 */ /* 0x000fe200078e0015 */
[----:B------:R-:W1:Y:S04]  /*f740*/  SHFL.IDX PT, R6, R4, 0x5, 0x181f ;  /* 0x00b81f0004067f89 */ /* 0x000e6800000e0000 */
[----:B------:R-:W-:Y:S04]  /*f750*/  @!P4 LDGSTS.E.BYPASS.LTC128B.128 [R9+0x24400], desc[UR6][R2.64], !P3 ;  /* 0x244000000209cfae */ /* 0x000fe8000d901d46 */
[----:B------:R-:W-:Y:S04]  /*f760*/  @!P4 LDGSTS.E.BYPASS.LTC128B.128 [R9+0x28400], desc[UR6][R2.64+0x80], !P0 ;  /* 0x284000800209cfae */ /* 0x000fe8000c101d46 */
[----:B------:R-:W-:Y:S04]  /*f770*/  @!P4 LDGSTS.E.BYPASS.LTC128B.128 [R9+0x2c400], desc[UR6][R2.64+0x100], !P1 ;  /* 0x2c4001000209cfae */ /* 0x000fe8000c901d46 */
[----:B------:R4:W-:Y:S01]  /*f780*/  @!P4 LDGSTS.E.BYPASS.LTC128B.128 [R9+0x30400], desc[UR6][R2.64+0x180], !P2 ;  /* 0x304001800209cfae */ /* 0x0009e2000d101d46 */
[----:B--2---:R-:W-:-:S13]  /*f790*/  ISETP.GE.AND P4, PT, R15, R0, PT ;  /* 0x000000000f00720c */ /* 0x004fda0003f86270 */
[----:B0-----:R-:W-:-:S05]  /*f7a0*/  @!P4 LEA R14, P6, R12, R14, 0x1 ;  /* 0x0000000e0c0ec211 */ /* 0x001fca00078c08ff */
[----:B-1----:R-:W-:Y:S02]  /*f7b0*/  @!P4 IMAD.X R21, RZ, RZ, R6, P6 ;  /* 0x000000ffff15c224 */ /* 0x002fe400030e0606 */
[----:B----4-:R-:W-:Y:S02]  /*f7c0*/  @!P4 IMAD.MOV.U32 R2, RZ, RZ, R14 ;  /* 0x000000ffff02c224 */ /* 0x010fe400078e000e */
        /* <DEDUP_REMOVED lines=8> */
[----:B---3--:R-:W-:-:S13]  /*f850*/  ISETP.GE.AND P4, PT, R13, R0, PT ;  /* 0x000000000d00720c */ /* 0x008fda0003f86270 */
[----:B0-----:R-:W-:-:S05]  /*f860*/  @!P4 LEA R14, P6, R12, R14, 0x1 ;  /* 0x0000000e0c0ec211 */ /* 0x001fca00078c08ff */
[----:B-1----:R-:W-:Y:S01]  /*f870*/  @!P4 IMAD.X R9, RZ, RZ, R6, P6 ;  /* 0x000000ffff09c224 */ /* 0x002fe200030e0606 */
[----:B------:R-:W-:Y:S01]  /*f880*/  @!P4 LEA R21, R10, UR38, 0x1 ;  /* 0x000000260a15cc11 */ /* 0x000fe2000f8e08ff */
[----:B--2---:R-:W-:-:S03]  /*f890*/  @!P4 IMAD.MOV.U32 R2, RZ, RZ, R14 ;  /* 0x000000ffff02c224 */ /* 0x004fc600078e000e */
[----:B------:R-:W-:Y:S01]  /*f8a0*/  @!P4 MOV R3, R9 ;  /* 0x000000090003c202 */ /* 0x000fe20000000f00 */
[----:B------:R0:W1:Y:S04]  /*f8b0*/  SHFL.IDX PT, R6, R4, 0x7, 0x181f ;  /* 0x00f81f0004067f89 */ /* 0x00006800000e0000 */
[----:B------:R0:W-:Y:S04]  /*f8c0*/  @!P4 LDGSTS.E.BYPASS.LTC128B.128 [R21+0x25400], desc[UR6][R2.64], !P3 ;  /* 0x254000000215cfae */ /* 0x0001e8000d901d46 */
[----:B------:R0:W-:Y:S04]  /*f8d0*/  @!P4 LDGSTS.E.BYPASS.LTC128B.128 [R21+0x29400], desc[UR6][R2.64+0x80], !P0 ;  /* 0x294000800215cfae */ /* 0x0001e8000c101d46 */
[----:B------:R0:W-:Y:S04]  /*f8e0*/  @!P4 LDGSTS.E.BYPASS.LTC128B.128 [R21+0x2d400], desc[UR6][R2.64+0x100], !P1 ;  /* 0x2d4001000215cfae */ /* 0x0001e8000c901d46 */
[----:B------:R0:W-:Y:S04]  /*f8f0*/  @!P4 LDGSTS.E.BYPASS.LTC128B.128 [R21+0x31400], desc[UR6][R2.64+0x180], !P2 ;  /* 0x314001800215cfae */ /* 0x0001e8000d101d46 */
[----:B------:R0:W2:Y:S02]  /*f900*/  SHFL.IDX PT, R14, R5, 0x7, 0x181f ;  /* 0x00f81f00050e7f89 */ /* 0x0000a400000e0000 */
.L_x_4567:
[----:B------:R-:W3:Y:S01]  /*f910*/  LDL.LU R10, [R1+0x38] ;  /* 0x00003800010a7983 */ /* 0x000ee20000300800 */
[----:B------:R-:W-:Y:S01]  /*f920*/  BSSY B0, `(.L_x_4454) ;  /* 0x0000018000007945 */ /* 0x000fe20003800000 */
[----:B---3--:R-:W-:-:S13]  /*f930*/  ISETP.GE.AND P4, PT, R10, R0, PT ;  /* 0x000000000a00720c */ /* 0x008fda0003f86270 */
[----:B------:R-:W-:Y:S05]  /*f940*/  @P4 BRA `(.L_x_4455) ;  /* 0x0000000000544947 */ /* 0x000fea0003800000 */
[----:B------:R-:W3:Y:S01]  /*f950*/  S2R R10, SR_TID.X ;  /* 0x00000000000a7919 */ /* 0x000ee20000002100 */
[----:B------:R-:W-:Y:S01]  /*f960*/  ULDC.64 UR4, c[0x0][0x208] ;  /* 0x0000820000047ab9 */ /* 0x000fe20000000a00 */
[----:B0-----:R-:W0:Y:S01]  /*f970*/  S2R R3, SR_TID.X ;  /* 0x0000000000037919 */ /* 0x001e220000002100 */
[----:B---3--:R-:W-:Y:S01]  /*f980*/  LOP3.LUT R10, R10, 0x7f, RZ, 0xc0, !PT ;  /* 0x0000007f0a0a7812 */ /* 0x008fe200078ec0ff */
[----:B0-----:R-:W-:-:S04]  /*f990*/  IMAD.SHL.U32 R2, R3, 0x8, RZ ;  /* 0x0000000803027824 */ /* 0x001fc800078e00ff */
        /* <DEDUP_REMOVED lines=16> */
.L_x_4455:
[----:B------:R-:W-:Y:S05]  /*faa0*/  BSYNC B0 ;  /* 0x0000000000007941 */ /* 0x000fea0003800000 */
.L_x_4454:
        /* <DEDUP_REMOVED lines=9> */
.L_x_4568:
        /* <DEDUP_REMOVED lines=9> */
.L_x_4569:
        /* <DEDUP_REMOVED lines=8> */
.L_x_4461:
[----:B------:R-:W-:Y:S05]  /*fc50*/  BSYNC B1 ;  /* 0x0000000000017941 */ /* 0x000fea0003800000 */
.L_x_4460:
        /* <DEDUP_REMOVED lines=11> */
.L_x_4462:
        /* <DEDUP_REMOVED lines=13> */
.L_x_4463:
        /* <DEDUP_REMOVED lines=13> */
.L_x_4464:
        /* <DEDUP_REMOVED lines=13> */
.L_x_4465:
        /* <DEDUP_REMOVED lines=8> */
.L_x_4458:
[----:B------:R-:W-:Y:S05]  /*10000*/  BSYNC B0 ;  /* 0x0000000000007941 */ /* 0x000fea0003800000 */
.L_x_4457:
[----:B0-----:R-:W3:Y:S01]  /*10010*/  LDL.LU R3, [R1+0x2c] ;  /* 0x00002c0001037983 */ /* 0x001ee20000300800 */
[----:B------:R-:W-:Y:S02]  /*10020*/  IMAD.MOV.U32 R8, RZ, RZ, RZ ;  /* 0x000000ffff087224 */ /* 0x000fe400078e00ff */
[----:B-1----:R-:W-:Y:S01]  /*10030*/  IMAD.MOV.U32 R6, RZ, RZ, 0x1 ;  /* 0x00000001ff067424 */ /* 0x002fe200078e00ff */
[----:B---3--:R-:W-:-:S04]  /*10040*/  IADD3 R7, R3, -0x2, RZ ;  /* 0xfffffffe03077810 */ /* 0x008fc80007ffe0ff */
        /* <DEDUP_REMOVED lines=16> */
[----:B------:R-:W-:Y:S01]  /*10150*/  ISETP.NE.AND P0, PT, R0, UR6, PT ;  /* 0x0000000600007c0c */ /* 0x000fe2000bf05270 */
[----:B------:R-:W-:Y:S02]  /*10160*/  IMAD.MOV.U32 R0, RZ, RZ, 0x1 ;  /* 0x00000001ff007424 */ /* 0x000fe400078e00ff */
[----:B------:R-:W-:-:S05]  /*10170*/  IMAD.U32 R11, RZ, RZ, UR5 ;  /* 0x00000005ff0b7e24 */ /* 0x000fca000f8e00ff */
[----:B------:R-:W-:-:S05]  /*10180*/  LOP3.LUT R11, R11, 0x1, RZ, 0xc0, !PT ;  /* 0x000000010b0b7812 */ /* 0x000fca00078ec0ff */
[----:B------:R-:W-:Y:S05]  /*10190*/  @!P0 BRA `(.L_x_4466) ;  /* 0x0000001000448947 */ /* 0x000fea0003800000 */
[----:B------:R-:W-:Y:S01]  /*101a0*/  R2UR UR4, R11 ;  /* 0x000000000b0472ca */ /* 0x000fe200000e0000 */
[----:B------:R-:W-:Y:S01]  /*101b0*/  BSSY B0, `(.L_x_4466) ;  /* 0x000010f000007945 */ /* 0x000fe20003800000 */
[----:B------:R-:W-:-:S11]  /*101c0*/  IMAD.MOV.U32 R0, RZ, RZ, 0x1 ;  /* 0x00000001ff007424 */ /* 0x000fd600078e00ff */
[----:B------:R-:W-:-:S06]  /*101d0*/  UIADD3 UR4, UR5, -UR4, URZ ;  /* 0x8000000405047290 */ /* 0x000fcc000fffe03f */
[----:B------:R-:W-:-:S07]  /*101e0*/  MOV R9, UR4 ;  /* 0x0000000400097c02 */ /* 0x000fce0008000f00 */
.L_x_4499:
        /* <DEDUP_REMOVED lines=28> */
.L_x_4469:
[----:B------:R-:W1:Y:S01]  /*103b0*/  S2R R2, SR_TID.X ;  /* 0x0000000000027919 */ /* 0x000e620000002100 */
[----:B------:R-:W-:Y:S01]  /*103c0*/  BSSY B2, `(.L_x_4470) ;  /* 0x0000006000027945 */ /* 0x000fe20003800000 */
[----:B-1----:R-:W-:Y:S02]  /*103d0*/  LOP3.LUT R3, R2, 0x7f, RZ, 0xc0, !PT ;  /* 0x0000007f02037812 */ /* 0x002fe400078ec0ff */
[----:B------:R-:W-:Y:S02]  /*103e0*/  SHF.L.U32 R2, R0, 0x1f, RZ ;  /* 0x0000001f00027819 */ /* 0x000fe400000006ff */
[----:B------:R-:W-:Y:S02]  /*103f0*/  ISETP.NE.AND P2, PT, R3, RZ, PT ;  /* 0x000000ff0300720c */ /* 0x000fe40003f45270 */
[----:B------:R-:W1:Y:S02]  /*10400*/  SYNCS.PHASECHK.TRANS64.TRYWAIT P0, [UR38+0x32448], R2 ;  /* 0x03244802ff0075a7 */ /* 0x000e640008000166 */
[----:B-1----:R-:W-:Y:S09]  /*10410*/  @!P0 BRA `(.L_x_4471) ;  /* 0x0000003800388947 */ /* 0x002ff20003800000 */
.L_x_4570:
[----:B------:R-:W-:Y:S05]  /*10420*/  BSYNC B2 ;  /* 0x0000000000027941 */ /* 0x000fea0003800000 */
.L_x_4470:
[----:B------:R-:W-:Y:S04]  /*10430*/  BSSY B2, `(.L_x_4472) ;  /* 0x0000007000027945 */ /* 0x000fe80003800000 */
[----:B------:R-:W-:Y:S05]  /*10440*/  @P2 BRA `(.L_x_4473) ;  /* 0x0000000000142947 */ /* 0x000fea0003800000 */
[----:B------:R-:W-:Y:S01]  /*10450*/  ISETP.NE.AND P0, PT, R10, RZ, PT ;  /* 0x000000ff0a00720c */ /* 0x000fe20003f05270 */
[----:B-1----:R-:W-:-:S04]  /*10460*/  IMAD.MOV.U32 R3, RZ, RZ, 0x3000 ;  /* 0x00003000ff037424 */ /* 0x002fc800078e00ff */
[----:B------:R3:W-:Y:S08]  /*10470*/  SYNCS.ARRIVE.TRANS64 RZ, [UR38+0x32438], R3 ;  /* 0x03243803ffff79a7 */ /* 0x0007f00008000026 */
[----:B---3--:R-:W-:Y:S05]  /*10480*/  @!P0 BRA `(.L_x_4473) ;  /* 0x0000000000048947 */ /* 0x008fea0003800000 */
[----:B------:R-:W-:Y:S01]  /*10490*/  BPT.TRAP 0x1 ;  /* 0x000000040000795c */ /* 0x000fe20000300000 */
.L_x_4473:
[----:B------:R-:W-:Y:S05]  /*104a0*/  BSYNC B2 ;  /* 0x0000000000027941 */ /* 0x000fea0003800000 */
.L_x_4472:
        /* <DEDUP_REMOVED lines=11> */
.L_x_4474:
        /* <DEDUP_REMOVED lines=10> */
.L_x_4571:
[----:B------:R-:W-:Y:S05]  /*10600*/  BSYNC B2 ;  /* 0x0000000000027941 */ /* 0x000fea0003800000 */
.L_x_4475:
        /* <DEDUP_REMOVED lines=9> */
.L_x_4478:
[----:B------:R-:W-:Y:S05]  /*106a0*/  BSYNC B2 ;  /* 0x0000000000027941 */ /* 0x000fea0003800000 */
.L_x_4477:
        /* <DEDUP_REMOVED lines=9> */
.L_x_4479:
        /* <DEDUP_REMOVED lines=13> */
.L_x_4480:
        /* <DEDUP_REMOVED lines=13> */
.L_x_4481:
        /* <DEDUP_REMOVED lines=13> */
.L_x_4482:
        /* <DEDUP_REMOVED lines=8> */
.L_x_4468:
[----:B------:R-:W-:Y:S05]  /*10a30*/  BSYNC B1 ;  /* 0x0000000000017941 */ /* 0x000fea0003800000 */
.L_x_4467:
        /* <DEDUP_REMOVED lines=26> */
.L_x_4485:
[----:B------:R-:W1:Y:S01]  /*10be0*/  S2R R2, SR_TID.X ;  /* 0x0000000000027919 */ /* 0x000e620000002100 */
[----:B------:R-:W-:Y:S01]  /*10bf0*/  BSSY B2, `(.L_x_4486) ;  /* 0x0000006000027945 */ /* 0x000fe20003800000 */
[----:B-1----:R-:W-:Y:S02]  /*10c00*/  LOP3.LUT R3, R2, 0x7f, RZ, 0xc0, !PT ;  /* 0x0000007f02037812 */ /* 0x002fe400078ec0ff */
[----:B------:R-:W-:Y:S02]  /*10c10*/  SHF.L.U32 R2, R0, 0x1f, RZ ;  /* 0x0000001f00027819 */ /* 0x000fe400000006ff */
[----:B------:R-:W-:Y:S02]  /*10c20*/  ISETP.NE.AND P2, PT, R3, RZ, PT ;  /* 0x000000ff0300720c */ /* 0x000fe40003f45270 */
[----:B------:R-:W1:Y:S02]  /*10c30*/  SYNCS.PHASECHK.TRANS64.TRYWAIT P0, [UR38+0x32440], R2 ;  /* 0x03244002ff0075a7 */ /* 0x000e640008000166 */
[----:B-1----:R-:W-:Y:S09]  /*10c40*/  @!P0 BRA `(.L_x_4487) ;  /* 0x00000030005c8947 */ /* 0x002ff20003800000 */
.L_x_4572:
[----:B------:R-:W-:Y:S05]  /*10c50*/  BSYNC B2 ;  /* 0x0000000000027941 */ /* 0x000fea0003800000 */
.L_x_4486:
[----:B------:R-:W-:Y:S04]  /*10c60*/  BSSY B2, `(.L_x_4488) ;  /* 0x0000007000027945 */ /* 0x000fe80003800000 */
[----:B------:R-:W-:Y:S05]  /*10c70*/  @P2 BRA `(.L_x_4489) ;  /* 0x0000000000142947 */ /* 0x000fea0003800000 */
[----:B------:R-:W-:Y:S02]  /*10c80*/  ISETP.NE.AND P0, PT, R10, RZ, PT ;  /* 0x000000ff0a00720c */ /* 0x000fe40003f05270 */
[----:B-1----:R-:W-:-:S04]  /*10c90*/  MOV R3, 0x3000 ;  /* 0x0000300000037802 */ /* 0x002fc80000000f00 */
[----:B------:R3:W-:Y:S07]  /*10ca0*/  SYNCS.ARRIVE.TRANS64 RZ, [UR38+0x32430], R3 ;  /* 0x03243003ffff79a7 */ /* 0x0007ee0008000026 */
[----:B------:R-:W-:Y:S05]  /*10cb0*/  @!P0 BRA `(.L_x_4489) ;  /* 0x0000000000048947 */ /* 0x000fea0003800000 */
[----:B------:R-:W-:Y:S01]  /*10cc0*/  BPT.TRAP 0x1 ;  /* 0x000000040000795c */ /* 0x000fe20000300000 */
.L_x_4489:
[----:B------:R-:W-:Y:S05]  /*10cd0*/  BSYNC B2 ;  /* 0x0000000000027941 */ /* 0x000fea0003800000 */
.L_x_4488:
        /* <DEDUP_REMOVED lines=11> */
.L_x_4490:
        /* <DEDUP_REMOVED lines=11> */
.L_x_4573:
[----:B------:R-:W-:Y:S05]  /*10e40*/  BSYNC B2 ;  /* 0x0000000000027941 */ /* 0x000fea0003800000 */
.L_x_4491:
[----:B------:R-:W-:Y:S01]  /*10e50*/  BSSY B2, `(.L_x_4493) ;  /* 0x0000009000027945 */ /* 0x000fe20003800000 */
[----:B01----:R-:W-:Y:S02]  /*10e60*/  IMAD.MOV.U32 R2, RZ, RZ, 0x0 ;  /* 0x00000000ff027424 */ /* 0x003fe400078e00ff */
[----:B---3--:R-:W-:Y:S01]  /*10e70*/  IMAD.MOV.U32 R3, RZ, RZ, 0x14f00000 ;  /* 0x14f00000ff037424 */ /* 0x008fe200078e00ff */
[----:B------:R-:W-:Y:S06]  /*10e80*/  @P2 BRA `(.L_x_4494) ;  /* 0x0000000000142947 */ /* 0x000fec0003800000 */
[----:B------:R-:W-:Y:S01]  /*10e90*/  ISETP.NE.AND P0, PT, R10, RZ, PT ;  /* 0x000000ff0a00720c */ /* 0x000fe20003f05270 */
[----:B------:R-:W-:-:S04]  /*10ea0*/  IMAD.MOV.U32 R5, RZ, RZ, 0xc000 ;  /* 0x0000c000ff057424 */ /* 0x000fc800078e00ff */
[----:B------:R0:W-:Y:S08]  /*10eb0*/  SYNCS.ARRIVE.TRANS64 RZ, [UR38+0x32450], R5 ;  /* 0x03245005ffff79a7 */ /* 0x0001f00008000026 */
[----:B0-----:R-:W-:Y:S05]  /*10ec0*/  @!P0 BRA `(.L_x_4494) ;  /* 0x0000000000048947 */ /* 0x001fea0003800000 */
[----:B------:R-:W-:Y:S01]  /*10ed0*/  BPT.TRAP 0x1 ;  /* 0x000000040000795c */ /* 0x000fe20000300000 */
.L_x_4494:
[----:B------:R-:W-:Y:S05]  /*10ee0*/  BSYNC B2 ;  /* 0x0000000000027941 */ /* 0x000fea0003800000 */
.L_x_4493:
        /* <DEDUP_REMOVED lines=9> */
.L_x_4495:
        /* <DEDUP_REMOVED lines=13> */
.L_x_4496:
        /* <DEDUP_REMOVED lines=13> */
.L_x_4497:
        /* <DEDUP_REMOVED lines=13> */
.L_x_4498:
        /* <DEDUP_REMOVED lines=8> */
.L_x_4484:
[----:B------:R-:W-:Y:S05]  /*11270*/  BSYNC B1 ;  /* 0x0000000000017941 */ /* 0x000fea0003800000 */
.L_x_4483:
[----:B------:R-:W-:Y:S01]  /*11280*/  VIADD R7, R7, 0xfffffffe ;  /* 0xfffffffe07077836 */ /* 0x000fe20000000000 */
[----:B------:R-:W-:Y:S06]  /*11290*/  @P1 BRA `(.L_x_4499) ;  /* 0xffffffec00d41947 */ /* 0x000fec000383ffff */
[----:B------:R-:W-:Y:S05]  /*112a0*/  BSYNC B0 ;  /* 0x0000000000007941 */ /* 0x000fea0003800000 */
.L_x_4466:
        /* <DEDUP_REMOVED lines=26> */
.L_x_4502:
[----:B------:R-:W1:Y:S01]  /*11450*/  S2R R2, SR_TID.X ;  /* 0x0000000000027919 */ /* 0x000e620000002100 */
[----:B------:R-:W-:Y:S01]  /*11460*/  BSSY B1, `(.L_x_4503) ;  /* 0x0000006000017945 */ /* 0x000fe20003800000 */
[----:B-1----:R-:W-:Y:S02]  /*11470*/  LOP3.LUT R3, R2, 0x7f, RZ, 0xc0, !PT ;  /* 0x0000007f02037812 */ /* 0x002fe400078ec0ff */
[----:B------:R-:W-:Y:S02]  /*11480*/  SHF.L.U32 R2, R0, 0x1f, RZ ;  /* 0x0000001f00027819 */ /* 0x000fe400000006ff */
[----:B------:R-:W-:Y:S02]  /*11490*/  ISETP.NE.AND P1, PT, R3, RZ, PT ;  /* 0x000000ff0300720c */ /* 0x000fe40003f25270 */
[----:B------:R-:W1:Y:S02]  /*114a0*/  SYNCS.PHASECHK.TRANS64.TRYWAIT P0, [UR38+0x32448], R2 ;  /* 0x03244802ff0075a7 */ /* 0x000e640008000166 */
[----:B-1----:R-:W-:Y:S09]  /*114b0*/  @!P0 BRA `(.L_x_4504) ;  /* 0x0000002800708947 */ /* 0x002ff20003800000 */
.L_x_4574:
[----:B------:R-:W-:Y:S05]  /*114c0*/  BSYNC B1 ;  /* 0x0000000000017941 */ /* 0x000fea0003800000 */
.L_x_4503:
[----:B------:R-:W-:Y:S04]  /*114d0*/  BSSY B1, `(.L_x_4505) ;  /* 0x0000007000017945 */ /* 0x000fe80003800000 */
[----:B------:R-:W-:Y:S05]  /*114e0*/  @P1 BRA `(.L_x_4506) ;  /* 0x0000000000141947 */ /* 0x000fea0003800000 */
[----:B------:R-:W-:Y:S01]  /*114f0*/  ISETP.NE.AND P0, PT, R10, RZ, PT ;  /* 0x000000ff0a00720c */ /* 0x000fe20003f05270 */
[----:B-1----:R-:W-:-:S04]  /*11500*/  IMAD.MOV.U32 R3, RZ, RZ, 0x3000 ;  /* 0x00003000ff037424 */ /* 0x002fc800078e00ff */
[----:B------:R3:W-:Y:S08]  /*11510*/  SYNCS.ARRIVE.TRANS64 RZ, [UR38+0x32438], R3 ;  /* 0x03243803ffff79a7 */ /* 0x0007f00008000026 */
[----:B---3--:R-:W-:Y:S05]  /*11520*/  @!P0 BRA `(.L_x_4506) ;  /* 0x0000000000048947 */ /* 0x008fea0003800000 */
[----:B------:R-:W-:Y:S01]  /*11530*/  BPT.TRAP 0x1 ;  /* 0x000000040000795c */ /* 0x000fe20000300000 */
.L_x_4506:
[----:B------:R-:W-:Y:S05]  /*11540*/  BSYNC B1 ;  /* 0x0000000000017941 */ /* 0x000fea0003800000 */
.L_x_4505:
        /* <DEDUP_REMOVED lines=11> */
.L_x_4507:
        /* <DEDUP_REMOVED lines=11> */
.L_x_4575:
[----:B------:R-:W-:Y:S05]  /*116b0*/  BSYNC B1 ;  /* 0x0000000000017941 */ /* 0x000fea0003800000 */
.L_x_4508:
        /* <DEDUP_REMOVED lines=9> */
.L_x_4511:
[----:B------:R-:W-:Y:S05]  /*11750*/  BSYNC B1 ;  /* 0x0000000000017941 */ /* 0x000fea0003800000 */
.L_x_4510:
        /* <DEDUP_REMOVED lines=9> */
.L_x_4512:
        /* <DEDUP_REMOVED lines=13> */
.L_x_4513:
        /* <DEDUP_REMOVED lines=13> */
.L_x_4514:
        /* <DEDUP_REMOVED lines=13> */
.L_x_4515:
        /* <DEDUP_REMOVED lines=8> */
.L_x_4501:
[----:B------:R-:W-:Y:S05]  /*11ae0*/  BSYNC B0 ;  /* 0x0000000000007941 */ /* 0x000fea0003800000 */
.L_x_4500:
[----:B------:R-:W-:Y:S01]  /*11af0*/  LOP3.LUT R0, R0, 0x1, RZ, 0x3c, !PT ;  /* 0x0000000100007812 */ /* 0x000fe200078e3cff */
[----:B------:R-:W-:Y:S02]  /*11b00*/  IMAD.MOV.U32 R6, RZ, RZ, RZ ;  /* 0x000000ffff067224 */ /* 0x000fe400078e00ff */
[----:B------:R-:W-:-:S07]  /*11b10*/  IMAD.MOV.U32 R8, RZ, RZ, RZ ;  /* 0x000000ffff087224 */ /* 0x000fce00078e00ff */
.L_x_4439:
[----:B------:R-:W1:Y:S01]  /*11b20*/  S2R R3, SR_CgaCtaId ;  /* 0x0000000000037919 */ /* 0x000e620000008800 */
[----:B------:R-:W-:-:S04]  /*11b30*/  MOV R2, 0x400 ;  /* 0x0000040000027802 */ /* 0x000fc80000000f00 */
[----:B-1----:R-:W-:Y:S02]  /*11b40*/  LEA R2, R3, R2, 0x18 ;  /* 0x0000000203027211 */ /* 0x002fe400078ec0ff */
[----:B------:R-:W-:-:S04]  /*11b50*/  SHF.L.U32 R3, R8, 0x1f, RZ ;  /* 0x0000001f08037819 */ /* 0x000fc800000006ff */
[----:B------:R-:W1:Y:S02]  /*11b60*/  SYNCS.PHASECHK.TRANS64.TRYWAIT P0, [R2+URZ+0x32420], R3 ;  /* 0x03242003020075a7 */ /* 0x000e64000800017f */
[----:B-1----:R-:W-:Y:S05]  /*11b70*/  @!P0 BRA `(.L_x_4516) ;  /* 0x0000002000f08947 */ /* 0x002fea0003800000 */
.L_x_4576:
[----:B------:R-:W-:-:S03]  /*11b80*/  UMOV UR4, 0xffffffff ;  /* 0xffffffff00047882 */ /* 0x000fc60000000000 */
[----:B------:R-:W-:Y:S05]  /*11b90*/  BRA.DIV UR4, `(.L_x_4517) ;  /* 0x0000002204fc7947 */ /* 0x000fea000b800000 */
[----:B-1----:R-:W1:Y:S02]  /*11ba0*/  S2R R3, SR_TID.X ;  /* 0x0000000000037919 */ /* 0x002e640000002100 */
[----:B-1----:R-:W-:-:S04]  /*11bb0*/  SHF.R.U32.HI R3, RZ, 0x5, R3 ;  /* 0x00000005ff037819 */ /* 0x002fc80000011603 */
[----:B------:R-:W-:-:S05]  /*11bc0*/  LOP3.LUT R3, R3, 0x3, RZ, 0xc0, !PT ;  /* 0x0000000303037812 */ /* 0x000fca00078ec0ff */
[----:B--2---:R1:W2:Y:S02]  /*11bd0*/  SHFL.IDX PT, R14, R3, RZ, 0x1f ;  /* 0x00001fff030e7589 */ /* 0x0042a400000e0000 */
.L_x_4579:
[----:B--2---:R-:W-:-:S13]  /*11be0*/  ISETP.NE.AND P0, PT, R14, RZ, PT ;  /* 0x000000ff0e00720c */ /* 0x004fda0003f05270 */
[----:B------:R-:W-:Y:S05]  /*11bf0*/  @P0 BRA `(.L_x_4400) ;  /* 0x0000000000880947 */ /* 0x000fea0003800000 */
[----:B------:R-:W-:-:S03]  /*11c00*/  UMOV UR4, 0xffffffff ;  /* 0xffffffff00047882 */ /* 0x000fc60000000000 */
[----:B------:R-:W-:Y:S05]  /*11c10*/  BRA.DIV UR4, `(.L_x_4518) ;  /* 0x0000002604107947 */ /* 0x000fea000b800000 */
[----:B------:R-:W-:-:S13]  /*11c20*/  ELECT P6, URZ, PT ;  /* 0x00000000003f782f */ /* 0x000fda00038c0000 */
.L_x_4582:
[----:B------:R-:W-:Y:S05]  /*11c30*/  @!P6 BRA `(.L_x_4400) ;  /* 0x000000000078e947 */ /* 0x000fea0003800000 */
[----:B-1----:R-:W2:Y:S02]  /*11c40*/  LDL.LU R3, [R1+0x3c] ;  /* 0x00003c0001037983 */ /* 0x002ea40000300800 */
[----:B--2---:R-:W-:-:S04]  /*11c50*/  LOP3.LUT R3, R3, 0x2, RZ, 0xfc, !PT ;  /* 0x0000000203037812 */ /* 0x004fc800078efcff */
[----:B------:R-:W-:-:S13]  /*11c60*/  ISETP.NE.AND P2, PT, R3, 0x3, PT ;  /* 0x000000030300780c */ /* 0x000fda0003f45270 */
[----:B------:R-:W-:Y:S05]  /*11c70*/  @!P2 BRA `(.L_x_4519) ;  /* 0x000000000004a947 */ /* 0x000fea0003800000 */
[----:B------:R-:W-:Y:S01]  /*11c80*/  BPT.TRAP 0x1 ;  /* 0x000000040000795c */ /* 0x000fe20000300000 */
.L_x_4519:
[----:B------:R-:W-:Y:S01]  /*11c90*/  IADD3 R8, R2, 0x32440, RZ ;  /* 0x0003244002087810 */ /* 0x000fe20007ffe0ff */
[----:B------:R-:W-:Y:S01]  /*11ca0*/  VIADD R3, R6, 0x1 ;  /* 0x0000000106037836 */ /* 0x000fe20000000000 */
[----:B------:R-:W-:-:S03]  /*11cb0*/  SHF.L.U32 R4, R0, 0x1f, RZ ;  /* 0x0000001f00047819 */ /* 0x000fc600000006ff */
[----:B------:R-:W-:Y:S01]  /*11cc0*/  IMAD R7, R6, 0x8, R8 ;  /* 0x0000000806077824 */ /* 0x000fe200078e0208 */
[----:B------:R-:W-:-:S03]  /*11cd0*/  ISETP.NE.AND P1, PT, R3, 0x2, PT ;  /* 0x000000020300780c */ /* 0x000fc60003f25270 */
[----:B------:R-:W1:Y:S01]  /*11ce0*/  SYNCS.PHASECHK.TRANS64.TRYWAIT P0, [R7+URZ], R4 ;  /* 0x00000004070075a7 */ /* 0x000e62000800017f */
[----:B------:R-:W-:Y:S02]  /*11cf0*/  SEL R5, RZ, 0x1, P1 ;  /* 0x00000001ff057807 */ /* 0x000fe40000800000 */
[----:B------:R-:W-:Y:S02]  /*11d00*/  SEL R3, R3, RZ, P1 ;  /* 0x000000ff03037207 */ /* 0x000fe40000800000 */
[----:B------:R-:W-:-:S03]  /*11d10*/  LOP3.LUT R0, R0, R5, RZ, 0x3c, !PT ;  /* 0x0000000500007212 */ /* 0x000fc600078e3cff */
[----:B------:R-:W-:Y:S01]  /*11d20*/  IMAD R5, R3, 0x8, R8 ;  /* 0x0000000803057824 */ /* 0x000fe200078e0208 */
[----:B------:R-:W-:Y:S01]  /*11d30*/  SHF.L.U32 R0, R0, 0x1f, RZ ;  /* 0x0000001f00007819 */ /* 0x000fe200000006ff */
[----:B-1----:R-:W-:Y:S06]  /*11d40*/  @!P0 BRA `(.L_x_4520) ;  /* 0x0000002000e48947 */ /* 0x002fec0003800000 */
.L_x_4583:
[----:B------:R-:W2:Y:S02]  /*11d50*/  SYNCS.PHASECHK.TRANS64.TRYWAIT P0, [R5+URZ], R0 ;  /* 0x00000000050075a7 */ /* 0x000ea4000800017f */
[----:B--2---:R-:W-:Y:S05]  /*11d60*/  @!P0 BRA `(.L_x_4521) ;  /* 0x0000002000f08947 */ /* 0x004fea0003800000 */
.L_x_4584:
[----:B------:R-:W-:Y:S05]  /*11d70*/  @!P2 BRA `(.L_x_4522) ;  /* 0x000000000004a947 */ /* 0x000fea0003800000 */
[----:B------:R-:W-:Y:S01]  /*11d80*/  BPT.TRAP 0x1 ;  /* 0x000000040000795c */ /* 0x000fe20000300000 */
.L_x_4522:
[----:B------:R-:W-:-:S04]  /*11d90*/  VIADD R2, R2, 0x32460 ;  /* 0x0003246002027836 */ /* 0x000fc80000000000 */
[----:B--2---:R-:W-:-:S04]  /*11da0*/  IMAD R5, R6, 0x8, R2 ;  /* 0x0000000806057824 */ /* 0x004fc800078e0202 */
[----:B------:R-:W2:Y:S02]  /*11db0*/  SYNCS.PHASECHK.TRANS64.TRYWAIT P0, [R5+URZ], R4 ;  /* 0x00000004050075a7 */ /* 0x000ea4000800017f */
[----:B--2---:R-:W-:Y:S05]  /*11dc0*/  @!P0 BRA `(.L_x_4523) ;  /* 0x0000002000ec8947 */ /* 0x004fea0003800000 */
.L_x_4585:
[----:B------:R-:W-:-:S07]  /*11dd0*/  IMAD R3, R3, 0x8, R2 ;  /* 0x0000000803037824 */ /* 0x000fce00078e0202 */
.L_x_4524:
[----:B---3--:R3:W4:Y:S02]  /*11de0*/  SYNCS.PHASECHK.TRANS64.TRYWAIT P0, [R3+URZ], R0 ;  /* 0x00000000030075a7 */ /* 0x008724000800017f */
[----:B----4-:R-:W-:Y:S05]  /*11df0*/  @!P0 NANOSLEEP.SYNCS 0x989680 ;  /* 0x009896800000895d */ /* 0x010fea0003900000 */
[----:B------:R-:W4:Y:S02]  /*11e00*/  @!P0 SYNCS.PHASECHK.TRANS64 P0, [R3+URZ], R0 ;  /* 0x00000000030085a7 */ /* 0x000f24000800007f */
[----:B----4-:R-:W-:Y:S05]  /*11e10*/  @!P0 BRA `(.L_x_4524) ;  /* 0xfffffffc00f08947 */ /* 0x010fea000383ffff */
.L_x_4400:
[----:B------:R-:W-:Y:S05]  /*11e20*/  BSYNC B6 ;  /* 0x0000000000067941 */ /* 0x000fea0003800000 */
.L_x_4397:
[----:B------:R-:W-:Y:S05]  /*11e30*/  EXIT ;  /* 0x000000000000794d */ /* 0x000fea0003800000 */
.L_x_4404:
[----:B------:R-:W-:-:S13]  /*11e40*/  R2UR UR4, R22 ;  /* 0x00000000160472ca */ /* 0x000fda00000e0000 */
[----:B0-----:R-:W-:-:S04]  /*11e50*/  IMAD.U32 R3, RZ, RZ, UR4 ;  /* 0x00000004ff037e24 */ /* 0x001fc8000f8e00ff */
[----:B------:R0:W1:Y:S03]  /*11e60*/  SYNCS.PHASECHK.TRANS64.TRYWAIT P0, [R3+URZ+0x32400], R2 ;  /* 0x03240002030075a7 */ /* 0x000066000800017f */
[----:B-1----:R-:W-:Y:S05]  /*11e70*/  @!P0 NANOSLEEP.SYNCS 0x989680 ;  /* 0x009896800000895d */ /* 0x002fea0003900000 */
[----:B------:R-:W1:Y:S02]  /*11e80*/  @!P0 SYNCS.PHASECHK.TRANS64 P0, [R3+URZ+0x32400], R2 ;  /* 0x03240002030085a7 */ /* 0x000e64000800007f */
[----:B-1----:R-:W-:Y:S05]  /*11e90*/  @!P0 BRA `(.L_x_4404) ;  /* 0xfffffffc00e88947 */ /* 0x002fea000383ffff */
[----:B------:R-:W-:Y:S05]  /*11ea0*/  BRA `(.L_x_4525) ;  /* 0xfffffef800207947 */ /* 0x000fea000383ffff */
.L_x_4408:
[----:B------:R-:W-:-:S13]  /*11eb0*/  R2UR UR4, R22 ;  /* 0x00000000160472ca */ /* 0x000fda00000e0000 */
[----:B0-----:R-:W-:-:S04]  /*11ec0*/  MOV R3, UR4 ;  /* 0x0000000400037c02 */ /* 0x001fc80008000f00 */
[----:B------:R0:W2:Y:S03]  /*11ed0*/  SYNCS.PHASECHK.TRANS64.TRYWAIT P1, [R3+URZ+0x32430], R2 ;  /* 0x03243002030075a7 */ /* 0x0000a6000802017f */
[----:B--2---:R-:W-:Y:S05]  /*11ee0*/  @!P1 NANOSLEEP.SYNCS 0x989680 ;  /* 0x009896800000995d */ /* 0x004fea0003900000 */
[----:B------:R-:W2:Y:S02]  /*11ef0*/  @!P1 SYNCS.PHASECHK.TRANS64 P1, [R3+URZ+0x32430], R2 ;  /* 0x03243002030095a7 */ /* 0x000ea4000802007f */
[----:B--2---:R-:W-:Y:S05]  /*11f00*/  @!P1 BRA `(.L_x_4408) ;  /* 0xfffffffc00e89947 */ /* 0x004fea000383ffff */
[----:B------:R-:W-:Y:S05]  /*11f10*/  BRA `(.L_x_4407) ;  /* 0xfffffef800407947 */ /* 0x000fea000383ffff */
.L_x_4409:
[----:B------:R-:W-:-:S13]  /*11f20*/  R2UR UR4, R22 ;  /* 0x00000000160472ca */ /* 0x000fda00000e0000 */
[----:B0-----:R-:W-:-:S04]  /*11f30*/  IMAD.U32 R3, RZ, RZ, UR4 ;  /* 0x00000004ff037e24 */ /* 0x001fc8000f8e00ff */
[----:B------:R0:W2:Y:S03]  /*11f40*/  SYNCS.PHASECHK.TRANS64.TRYWAIT P1, [R3+URZ+0x32410], R2 ;  /* 0x03241002030075a7 */ /* 0x0000a6000802017f */
[----:B--2---:R-:W-:Y:S05]  /*11f50*/  @!P1 NANOSLEEP.SYNCS 0x989680 ;  /* 0x009896800000995d */ /* 0x004fea0003900000 */
[----:B------:R-:W2:Y:S02]  /*11f60*/  @!P1 SYNCS.PHASECHK.TRANS64 P1, [R3+URZ+0x32410], R2 ;  /* 0x03241002030095a7 */ /* 0x000ea4000802007f */
[----:B--2---:R-:W-:Y:S05]  /*11f70*/  @!P1 BRA `(.L_x_4409) ;  /* 0xfffffffc00e89947 */ /* 0x004fea000383ffff */
[----:B------:R-:W-:Y:S05]  /*11f80*/  BRA `(.L_x_4526) ;  /* 0xfffffef800e87947 */ /* 0x000fea000383ffff */
.L_x_4413:
[----:B------:R-:W-:-:S13]  /*11f90*/  R2UR UR4, R22 ;  /* 0x00000000160472ca */ /* 0x000fda00000e0000 */
[----:B0-----:R-:W-:-:S04]  /*11fa0*/  IMAD.U32 R3, RZ, RZ, UR4 ;  /* 0x00000004ff037e24 */ /* 0x001fc8000f8e00ff */
[----:B------:R0:W3:Y:S03]  /*11fb0*/  SYNCS.PHASECHK.TRANS64.TRYWAIT P1, [R3+URZ+0x32450], R2 ;  /* 0x03245002030075a7 */ /* 0x0000e6000802017f */
[----:B---3--:R-:W-:Y:S05]  /*11fc0*/  @!P1 NANOSLEEP.SYNCS 0x989680 ;  /* 0x009896800000995d */ /* 0x008fea0003900000 */
[----:B------:R-:W3:Y:S02]  /*11fd0*/  @!P1 SYNCS.PHASECHK.TRANS64 P1, [R3+URZ+0x32450], R2 ;  /* 0x03245002030095a7 */ /* 0x000ee4000802007f */
[----:B---3--:R-:W-:Y:S05]  /*11fe0*/  @!P1 BRA `(.L_x_4413) ;  /* 0xfffffffc00e89947 */ /* 0x008fea000383ffff */
[----:B------:R-:W-:Y:S05]  /*11ff0*/  BRA `(.L_x_4412) ;  /* 0xfffffef800f47947 */ /* 0x000fea000383ffff */
.L_x_4418:
[----:B--2---:R-:W-:-:S04]  /*12000*/  IMAD.U32 R152, RZ, RZ, UR5 ;  /* 0x00000005ff987e24 */ /* 0x004fc8000f8e00ff */
[----:B------:R2:W3:Y:S03]  /*12010*/  SYNCS.PHASECHK.TRANS64.TRYWAIT P3, [R152+URZ+0x32430], R203 ;  /* 0x032430cb980075a7 */ /* 0x0004e6000806017f */
[----:B---3--:R-:W-:Y:S05]  /*12020*/  @!P3 NANOSLEEP.SYNCS 0x989680 ;  /* 0x009896800000b95d */ /* 0x008fea0003900000 */
[----:B------:R-:W3:Y:S02]  /*12030*/  @!P3 SYNCS.PHASECHK.TRANS64 P3, [R152+URZ+0x32430], R203 ;  /* 0x032430cb9800b5a7 */ /* 0x000ee4000806007f */
[----:B---3--:R-:W-:Y:S05]  /*12040*/  @!P3 BRA `(.L_x_4418) ;  /* 0xfffffffc00ecb947 */ /* 0x008fea000383ffff */
[----:B------:R-:W-:Y:S05]  /*12050*/  BRA `(.L_x_4417) ;  /* 0xffffff2800007947 */ /* 0x000fea000383ffff */
.L_x_4422:
[----:B--2---:R-:W-:-:S04]  /*12060*/  IMAD.U32 R206, RZ, RZ, UR5 ;  /* 0x00000005ffce7e24 */ /* 0x004fc8000f8e00ff */
[----:B------:R2:W3:Y:S03]  /*12070*/  SYNCS.PHASECHK.TRANS64.TRYWAIT P3, [R206+URZ+0x32450], R203 ;  /* 0x032450cbce0075a7 */ /* 0x0004e6000806017f */
[----:B---3--:R-:W-:Y:S05]  /*12080*/  @!P3 NANOSLEEP.SYNCS 0x989680 ;  /* 0x009896800000b95d */ /* 0x008fea0003900000 */
[----:B------:R-:W3:Y:S02]  /*12090*/  @!P3 SYNCS.PHASECHK.TRANS64 P3, [R206+URZ+0x32450], R203 ;  /* 0x032450cbce00b5a7 */ /* 0x000ee4000806007f */
[----:B---3--:R-:W-:Y:S05]  /*120a0*/  @!P3 BRA `(.L_x_4422) ;  /* 0xfffffffc00ecb947 */ /* 0x008fea000383ffff */
[----:B------:R-:W-:Y:S05]  /*120b0*/  BRA `(.L_x_4421) ;  /* 0xffffff2800cc7947 */ /* 0x000fea000383ffff */
.L_x_4428:
[----:B---3--:R-:W-:-:S04]  /*120c0*/  IMAD.U32 R153, RZ, RZ, UR7 ;  /* 0x00000007ff997e24 */ /* 0x008fc8000f8e00ff */
[----:B------:R3:W4:Y:S03]  /*120d0*/  SYNCS.PHASECHK.TRANS64.TRYWAIT P1, [R153+URZ+0x32430], R204 ;  /* 0x032430cc990075a7 */ /* 0x000726000802017f */
[----:B----4-:R-:W-:Y:S05]  /*120e0*/  @!P1 NANOSLEEP.SYNCS 0x989680 ;  /* 0x009896800000995d */ /* 0x010fea0003900000 */
[----:B------:R-:W4:Y:S02]  /*120f0*/  @!P1 SYNCS.PHASECHK.TRANS64 P1, [R153+URZ+0x32430], R204 ;  /* 0x032430cc990095a7 */ /* 0x000f24000802007f */
[----:B----4-:R-:W-:Y:S05]  /*12100*/  @!P1 BRA `(.L_x_4428) ;  /* 0xfffffffc00ec9947 */ /* 0x010fea000383ffff */
[----:B------:R-:W-:Y:S05]  /*12110*/  BRA `(.L_x_4427) ;  /* 0xffffff58008c7947 */ /* 0x000fea000383ffff */
.L_x_4432:
[----:B-1----:R-:W-:-:S04]  /*12120*/  IMAD.U32 R205, RZ, RZ, UR7 ;  /* 0x00000007ffcd7e24 */ /* 0x002fc8000f8e00ff */
[----:B------:R1:W3:Y:S03]  /*12130*/  SYNCS.PHASECHK.TRANS64.TRYWAIT P1, [R205+URZ+0x32450], R204 ;  /* 0x032450cccd0075a7 */ /* 0x0002e6000802017f */
[----:B---3--:R-:W-:Y:S05]  /*12140*/  @!P1 NANOSLEEP.SYNCS 0x989680 ;  /* 0x009896800000995d */ /* 0x008fea0003900000 */
[----:B------:R-:W3:Y:S02]  /*12150*/  @!P1 SYNCS.PHASECHK.TRANS64 P1, [R205+URZ+0x32450], R204 ;  /* 0x032450cccd0095a7 */ /* 0x000ee4000802007f */
[----:B---3--:R-:W-:Y:S05]  /*12160*/  @!P1 BRA `(.L_x_4432) ;  /* 0xfffffffc00ec9947 */ /* 0x008fea000383ffff */
[----:B------:R-:W-:Y:S05]  /*12170*/  BRA `(.L_x_4431) ;  /* 0xffffff5c000c7947 */ /* 0x000fea000383ffff */
.L_x_4444:
[----:B------:R-:W-:Y:S01]  /*12180*/  IMAD.MOV.U32 R13, RZ, RZ, R6 ;  /* 0x000000ffff0d7224 */ /* 0x000fe200078e0006 */
[----:B------:R-:W-:Y:S01]  /*12190*/  MOV R12, RZ ;  /* 0x000000ff000c7202 */ /* 0x000fe20000000f00 */
[----:B------:R-:W-:Y:S02]  /*121a0*/  IMAD.MOV.U32 R11, RZ, RZ, 0x1f ;  /* 0x0000001fff0b7424 */ /* 0x000fe400078e00ff */
[----:B------:R-:W-:-:S07]  /*121b0*/  IMAD.MOV.U32 R15, RZ, RZ, -0x1 ;  /* 0xffffffffff0f7424 */ /* 0x000fce00078e00ff */
[----:B------:R-:W-:Y:S05]  /*121c0*/  WARPSYNC.COLLECTIVE R15, `(.L_x_4527) ;  /* 0x000000000f087348 */ /* 0x000fea0003c00000 */
[----:B------:R0:W1:Y:S02]  /*121d0*/  SHFL.IDX P6, R14, R13, R12, R11 ;  /* 0x0000000c0d0e7389 */ /* 0x00006400000c000b */
[----:B01----:R-:W-:Y:S01]  /*121e0*/  ENDCOLLECTIVE ;  /* 0x000000000000791b */ /* 0x003fe20003800000 */
.L_x_4527:
[----:B------:R-:W-:Y:S05]  /*121f0*/  BRA `(.L_x_4528) ;  /* 0xffffffbc001c7947 */ /* 0x000fea000383ffff */
.L_x_4446:
[----:B------:R-:W-:Y:S01]  /*12200*/  BSSY B0, `(.L_x_4529) ;  /* 0x0000006000007945 */ /* 0x000fe20003800000 */
[----:B------:R-:W-:-:S07]  /*12210*/  IMAD.MOV.U32 R15, RZ, RZ, -0x1 ;  /* 0xffffffffff0f7424 */ /* 0x000fce00078e00ff */
[----:B0-----:R-:W-:Y:S05]  /*12220*/  WARPSYNC.COLLECTIVE R15, `(.L_x_4530) ;  /* 0x000000000f0c7348 */ /* 0x001fea0003c00000 */
[----:B------:R-:W-:Y:S02]  /*12230*/  ELECT P6, UR62, PT ;  /* 0x00000000003e782f */ /* 0x000fe400038c0000 */
[----:B------:R-:W-:Y:S01]  /*12240*/  MOV R14, UR62 ;  /* 0x0000003e000e7c02 */ /* 0x000fe20008000f00 */
[----:B0-----:R-:W-:Y:S10]  /*12250*/  ENDCOLLECTIVE ;  /* 0x000000000000791b */ /* 0x001ff40003800000 */
.L_x_4530:
[----:B------:R-:W-:Y:S05]  /*12260*/  BSYNC B0 ;  /* 0x0000000000007941 */ /* 0x000fea0003800000 */
.L_x_4529:
[----:B------:R-:W-:Y:S05]  /*12270*/  BRA `(.L_x_4531) ;  /* 0xffffffbc00207947 */ /* 0x000fea000383ffff */
.L_x_4448:
[----:B0-----:R-:W-:-:S04]  /*12280*/  IMAD.U32 R3, RZ, RZ, UR38 ;  /* 0x00000026ff037e24 */ /* 0x001fc8000f8e00ff */
[----:B------:R0:W1:Y:S03]  /*12290*/  SYNCS.PHASECHK.TRANS64.TRYWAIT P0, [R3+URZ+0x32440], R0 ;  /* 0x03244000030075a7 */ /* 0x000066000800017f */
[----:B-1----:R-:W-:Y:S05]  /*122a0*/  @!P0 NANOSLEEP.SYNCS 0x989680 ;  /* 0x009896800000895d */ /* 0x002fea0003900000 */
[----:B------:R-:W1:Y:S02]  /*122b0*/  @!P0 SYNCS.PHASECHK.TRANS64 P0, [R3+URZ+0x32440], R0 ;  /* 0x03244000030085a7 */ /* 0x000e64000800007f */
[----:B-1----:R-:W-:Y:S05]  /*122c0*/  @!P0 BRA `(.L_x_4448) ;  /* 0xfffffffc00ec8947 */ /* 0x002fea000383ffff */
[----:B------:R-:W-:Y:S05]  /*122d0*/  BRA `(.L_x_4532) ;  /* 0xffffffbc00847947 */ /* 0x000fea000383ffff */
.L_x_4451:
[----:B------:R-:W-:Y:S01]  /*122e0*/  IMAD.MOV.U32 R13, RZ, RZ, R3 ;  /* 0x000000ffff0d7224 */ /* 0x000fe200078e0003 */
[----:B------:R-:W-:Y:S01]  /*122f0*/  MOV R11, 0x181f ;  /* 0x0000181f000b7802 */ /* 0x000fe20000000f00 */
[----:B------:R-:W-:Y:S02]  /*12300*/  IMAD.MOV.U32 R12, RZ, RZ, RZ ;  /* 0x000000ffff0c7224 */ /* 0x000fe400078e00ff */
[----:B------:R-:W-:Y:S02]  /*12310*/  IMAD.MOV.U32 R15, RZ, RZ, -0x1 ;  /* 0xffffffffff0f7424 */ /* 0x000fe400078e00ff */
[----:B------:R-:W-:-:S07]  /*12320*/  IMAD R6, R8, 0x80, R6 ;  /* 0x0000008008067824 */ /* 0x000fce00078e0206 */
[----:B0-----:R-:W-:Y:S05]  /*12330*/  WARPSYNC.COLLECTIVE R15, `(.L_x_4533) ;  /* 0x000000000f087348 */ /* 0x001fea0003c00000 */
[----:B------:R1:W2:Y:S02]  /*12340*/  SHFL.IDX P6, R14, R13, R12, R11 ;  /* 0x0000000c0d0e7389 */ /* 0x0002a400000c000b */
[----:B012---:R-:W-:Y:S01]  /*12350*/  ENDCOLLECTIVE ;  /* 0x000000000000791b */ /* 0x007fe20003800000 */
.L_x_4533:
[----:B------:R0:W-:Y:S01]  /*12360*/  STL [R1+0x4], R6 ;  /* 0x0000040601007387 */ /* 0x0001e20000100800 */
[----:B------:R-:W-:Y:S02]  /*12370*/  IMAD.MOV.U32 R13, RZ, RZ, R0 ;  /* 0x000000ffff0d7224 */ /* 0x000fe400078e0000 */
[----:B------:R-:W-:-:S07]  /*12380*/  IMAD.MOV.U32 R4, RZ, RZ, R14 ;  /* 0x000000ffff047224 */ /* 0x000fce00078e000e */
[----:B0-----:R-:W-:Y:S05]  /*12390*/  WARPSYNC.COLLECTIVE R15, `(.L_x_4534) ;  /* 0x000000000f087348 */ /* 0x001fea0003c00000 */
[----:B------:R1:W2:Y:S02]  /*123a0*/  SHFL.IDX P6, R14, R13, R12, R11 ;  /* 0x0000000c0d0e7389 */ /* 0x0002a400000c000b */
[----:B012---:R-:W-:Y:S01]  /*123b0*/  ENDCOLLECTIVE ;  /* 0x000000000000791b */ /* 0x007fe20003800000 */
.L_x_4534:
[----:B------:R-:W-:Y:S01]  /*123c0*/  ULDC UR4, c[0x0][0x288] ;  /* 0x0000a20000047ab9 */ /* 0x000fe20000000800 */
[----:B------:R-:W-:Y:S01]  /*123d0*/  ULDC.64 UR6, c[0x0][0x208] ;  /* 0x0000820000067ab9 */ /* 0x000fe20000000a00 */
[----:B------:R-:W-:-:S05]  /*123e0*/  IMAD R2, R7, UR4, RZ ;  /* 0x0000000407027c24 */ /* 0x000fca000f8e02ff */
[----:B------:R-:W-:Y:S01]  /*123f0*/  ISETP.GE.AND P1, PT, R6, R2, PT ;  /* 0x000000020600720c */ /* 0x000fe20003f26270 */
[----:B------:R-:W-:Y:S01]  /*12400*/  IMAD.MOV.U32 R13, RZ, RZ, R3 ;  /* 0x000000ffff0d7224 */ /* 0x000fe200078e0003 */
[----:B------:R-:W-:-:S11]  /*12410*/  MOV R12, 0x1 ;  /* 0x00000001000c7802 */ /* 0x000fd60000000f00 */
[----:B------:R-:W-:Y:S01]  /*12420*/  @!P1 LEA R8, R9, UR38, 0x1 ;  /* 0x0000002609089c11 */ /* 0x000fe2000f8e08ff */
        /* <DEDUP_REMOVED lines=13> */
.L_x_4535:
[----:B------:R-:W-:-:S04]  /*12500*/  IMAD.MOV.U32 R8, RZ, RZ, R6 ;  /* 0x000000ffff087224 */ /* 0x000fc800078e0006 */
[----:B------:R-:W-:Y:S02]  /*12510*/  VIADD R4, R8, 0x10 ;  /* 0x0000001008047836 */ /* 0x000fe40000000000 */
[----:B------:R-:W-:-:S03]  /*12520*/  IMAD.MOV.U32 R13, RZ, RZ, R0 ;  /* 0x000000ffff0d7224 */ /* 0x000fc600078e0000 */
[----:B------:R-:W-:Y:S01]  /*12530*/  ISETP.GE.AND P2, PT, R4, R2, PT ;  /* 0x000000020400720c */ /* 0x000fe20003f46270 */
[----:B------:R0:W-:Y:S01]  /*12540*/  STL [R1+0x14], R4 ;  /* 0x0000140401007387 */ /* 0x0001e20000100800 */
[----:B------:R-:W-:-:S11]  /*12550*/  IMAD.MOV.U32 R6, RZ, RZ, R14 ;  /* 0x000000ffff067224 */ /* 0x000fd600078e000e */
[----:B0-----:R-:W-:Y:S05]  /*12560*/  WARPSYNC.COLLECTIVE R15, `(.L_x_4536) ;  /* 0x000000000f087348 */ /* 0x001fea0003c00000 */
[----:B------:R1:W2:Y:S02]  /*12570*/  SHFL.IDX P6, R14, R13, R12, R11 ;  /* 0x0000000c0d0e7389 */ /* 0x0002a400000c000b */
[----:B012---:R-:W-:Y:S01]  /*12580*/  ENDCOLLECTIVE ;  /* 0x000000000000791b */ /* 0x007fe20003800000 */
.L_x_4536:
[----:B------:R-:W-:Y:S01]  /*12590*/  ULDC.64 UR4, c[0x0][0x208] ;  /* 0x0000820000047ab9 */ /* 0x000fe20000000a00 */
[----:B------:R-:W-:Y:S02]  /*125a0*/  IMAD.MOV.U32 R13, RZ, RZ, R3 ;  /* 0x000000ffff0d7224 */ /* 0x000fe400078e0003 */
[----:B------:R-:W-:Y:S02]  /*125b0*/  IMAD.MOV.U32 R12, RZ, RZ, 0x2 ;  /* 0x00000002ff0c7424 */ /* 0x000fe400078e00ff */
[----:B------:R-:W-:-:S05]  /*125c0*/  IMAD.MOV.U32 R7, RZ, RZ, R14 ;  /* 0x000000ffff077224 */ /* 0x000fca00078e000e */
[----:B------:R-:W-:Y:S02]  /*125d0*/  @!P2 LEA R4, P1, R10, R7, 0x1 ;  /* 0x000000070a04a211 */ /* 0x000fe400078208ff */
[----:B------:R-:W-:-:S03]  /*125e0*/  @!P2 LEA R7, R9, UR38, 0x1 ;  /* 0x000000260907ac11 */ /* 0x000fc6000f8e08ff */
[----:B------:R-:W-:Y:S02]  /*125f0*/  @!P2 IMAD.X R5, RZ, RZ, R6, P1 ;  /* 0x000000ffff05a224 */ /* 0x000fe400008e0606 */
        /* <DEDUP_REMOVED lines=9> */
.L_x_4537:
[----:B------:R0:W-:Y:S01]  /*12690*/  STL [R1+0x18], R6 ;  /* 0x0000180601007387 */ /* 0x0001e20000100800 */
[----:B------:R-:W-:-:S05]  /*126a0*/  VIADD R7, R8, 0x30 ;  /* 0x0000003008077836 */ /* 0x000fca0000000000 */
[----:B------:R1:W-:Y:S01]  /*126b0*/  STL [R1+0x1c], R7 ;  /* 0x00001c0701007387 */ /* 0x0003e20000100800 */
[----:B------:R-:W-:Y:S01]  /*126c0*/  IMAD.MOV.U32 R13, RZ, RZ, R0 ;  /* 0x000000ffff0d7224 */ /* 0x000fe200078e0000 */
[----:B0-----:R-:W-:Y:S02]  /*126d0*/  @!P1 LEA R6, R9, UR38, 0x1 ;  /* 0x0000002609069c11 */ /* 0x001fe4000f8e08ff */
[----:B------:R-:W-:-:S07]  /*126e0*/  MOV R4, R14 ;  /* 0x0000000e00047202 */ /* 0x000fce0000000f00 */
[----:B-1----:R-:W-:Y:S05]  /*126f0*/  WARPSYNC.COLLECTIVE R15, `(.L_x_4538) ;  /* 0x000000000f087348 */ /* 0x002fea0003c00000 */
[----:B------:R0:W2:Y:S02]  /*12700*/  SHFL.IDX P6, R14, R13, R12, R11 ;  /* 0x0000000c0d0e7389 */ /* 0x0000a400000c000b */
[----:B012---:R-:W-:Y:S01]  /*12710*/  ENDCOLLECTIVE ;  /* 0x000000000000791b */ /* 0x007fe20003800000 */
.L_x_4538:
[----:B------:R-:W-:Y:S01]  /*12720*/  ULDC.64 UR4, c[0x0][0x208] ;  /* 0x0000820000047ab9 */ /* 0x000fe20000000a00 */
[----:B------:R-:W-:Y:S02]  /*12730*/  IMAD.MOV.U32 R13, RZ, RZ, R3 ;  /* 0x000000ffff0d7224 */ /* 0x000fe400078e0003 */
[----:B------:R-:W-:Y:S01]  /*12740*/  IMAD.MOV.U32 R12, RZ, RZ, 0x3 ;  /* 0x00000003ff0c7424 */ /* 0x000fe200078e00ff */
        /* <DEDUP_REMOVED lines=14> */
.L_x_4539:
[----:B------:R0:W-:Y:S01]  /*12830*/  STL [R1+0x20], R7 ;  /* 0x0000200701007387 */ /* 0x0001e20000100800 */
[----:B------:R-:W-:Y:S01]  /*12840*/  @!P1 LEA R6, R9, UR38, 0x1 ;  /* 0x0000002609069c11 */ /* 0x000fe2000f8e08ff */
[----:B------:R-:W-:Y:S02]  /*12850*/  IMAD.MOV.U32 R13, RZ, RZ, R0 ;  /* 0x000000ffff0d7224 */ /* 0x000fe400078e0000 */
[----:B------:R-:W-:-:S07]  /*12860*/  IMAD.MOV.U32 R4, RZ, RZ, R14 ;  /* 0x000000ffff047224 */ /* 0x000fce00078e000e */
[----:B0-----:R-:W-:Y:S05]  /*12870*/  WARPSYNC.COLLECTIVE R15, `(.L_x_4540) ;  /* 0x000000000f087348 */ /* 0x001fea0003c00000 */
[----:B------:R1:W2:Y:S02]  /*12880*/  SHFL.IDX P6, R14, R13, R12, R11 ;  /* 0x0000000c0d0e7389 */ /* 0x0002a400000c000b */
[----:B012---:R-:W-:Y:S01]  /*12890*/  ENDCOLLECTIVE ;  /* 0x000000000000791b */ /* 0x007fe20003800000 */
.L_x_4540:
[----:B------:R-:W-:Y:S01]  /*128a0*/  ULDC.64 UR4, c[0x0][0x208] ;  /* 0x0000820000047ab9 */ /* 0x000fe20000000a00 */
[----:B------:R-:W-:Y:S02]  /*128b0*/  IMAD.MOV.U32 R13, RZ, RZ, R3 ;  /* 0x000000ffff0d7224 */ /* 0x000fe400078e0003 */
[----:B------:R-:W-:Y:S01]  /*128c0*/  IMAD.MOV.U32 R12, RZ, RZ, 0x4 ;  /* 0x00000004ff0c7424 */ /* 0x000fe200078e00ff */
[----:B------:R-:W-:-:S04]  /*128d0*/  MOV R5, R14 ;  /* 0x0000000e00057202 */ /* 0x000fc80000000f00 */
        /* <DEDUP_REMOVED lines=14> */
.L_x_4541:
[----:B------:R0:W-:Y:S01]  /*129c0*/  STL [R1+0x24], R7 ;  /* 0x0000240701007387 */ /* 0x0001e20000100800 */
[----:B------:R-:W-:Y:S01]  /*129d0*/  @!P1 LEA R6, R9, UR38, 0x1 ;  /* 0x0000002609069c11 */ /* 0x000fe2000f8e08ff */
[----:B------:R-:W-:Y:S02]  /*129e0*/  IMAD.MOV.U32 R13, RZ, RZ, R0 ;  /* 0x000000ffff0d7224 */ /* 0x000fe400078e0000 */
[----:B------:R-:W-:-:S07]  /*129f0*/  IMAD.MOV.U32 R4, RZ, RZ, R14 ;  /* 0x000000ffff047224 */ /* 0x000fce00078e000e */
[----:B0-----:R-:W-:Y:S05]  /*12a00*/  WARPSYNC.COLLECTIVE R15, `(.L_x_4542) ;  /* 0x000000000f087348 */ /* 0x001fea0003c00000 */
[----:B------:R1:W2:Y:S02]  /*12a10*/  SHFL.IDX P6, R14, R13, R12, R11 ;  /* 0x0000000c0d0e7389 */ /* 0x0002a400000c000b */
[----:B012---:R-:W-:Y:S01]  /*12a20*/  ENDCOLLECTIVE ;  /* 0x000000000000791b */ /* 0x007fe20003800000 */
.L_x_4542:
        /* <DEDUP_REMOVED lines=18> */
.L_x_4543:
[----:B------:R0:W-:Y:S01]  /*12b50*/  STL [R1+0x28], R7 ;  /* 0x0000280701007387 */ /* 0x0001e20000100800 */
[----:B------:R-:W-:Y:S01]  /*12b60*/  @!P1 LEA R6, R9, UR38, 0x1 ;  /* 0x0000002609069c11 */ /* 0x000fe2000f8e08ff */
[----:B------:R-:W-:Y:S02]  /*12b70*/  IMAD.MOV.U32 R13, RZ, RZ, R0 ;  /* 0x000000ffff0d7224 */ /* 0x000fe400078e0000 */
[----:B------:R-:W-:-:S07]  /*12b80*/  IMAD.MOV.U32 R4, RZ, RZ, R14 ;  /* 0x000000ffff047224 */ /* 0x000fce00078e000e */
[----:B0-----:R-:W-:Y:S05]  /*12b90*/  WARPSYNC.COLLECTIVE R15, `(.L_x_4544) ;  /* 0x000000000f087348 */ /* 0x001fea0003c00000 */
[----:B------:R1:W2:Y:S02]  /*12ba0*/  SHFL.IDX P6, R14, R13, R12, R11 ;  /* 0x0000000c0d0e7389 */ /* 0x0002a400000c000b */
[----:B012---:R-:W-:Y:S01]  /*12bb0*/  ENDCOLLECTIVE ;  /* 0x000000000000791b */ /* 0x007fe20003800000 */
.L_x_4544:
[----:B------:R-:W-:Y:S01]  /*12bc0*/  ULDC.64 UR4, c[0x0][0x208] ;  /* 0x0000820000047ab9 */ /* 0x000fe20000000a00 */
[----:B------:R-:W-:Y:S02]  /*12bd0*/  IMAD.MOV.U32 R13, RZ, RZ, R3 ;  /* 0x000000ffff0d7224 */ /* 0x000fe400078e0003 */
[----:B------:R-:W-:Y:S02]  /*12be0*/  IMAD.MOV.U32 R12, RZ, RZ, 0x6 ;  /* 0x00000006ff0c7424 */ /* 0x000fe400078e00ff */
[----:B------:R-:W-:-:S05]  /*12bf0*/  IMAD.MOV.U32 R5, RZ, RZ, R14 ;  /* 0x000000ffff057224 */ /* 0x000fca00078e000e */
[----:B------:R-:W-:-:S04]  /*12c00*/  @!P1 LEA R5, P2, R10, R5, 0x1 ;  /* 0x000000050a059211 */ /* 0x000fc800078408ff */
[----:B------:R-:W-:-:S04]  /*12c10*/  @!P1 IADD3.X R4, RZ, R4, RZ, P2, !PT ;  /* 0x00000004ff049210 */ /* 0x000fc800017fe4ff */
        /* <DEDUP_REMOVED lines=11> */
.L_x_4545:
[----:B------:R-:W-:Y:S01]  /*12cd0*/  @!P1 LEA R6, R9, UR38, 0x1 ;  /* 0x0000002609069c11 */ /* 0x000fe2000f8e08ff */
[----:B------:R-:W-:Y:S02]  /*12ce0*/  IMAD.MOV.U32 R13, RZ, RZ, R0 ;  /* 0x000000ffff0d7224 */ /* 0x000fe400078e0000 */
[----:B------:R-:W-:-:S07]  /*12cf0*/  IMAD.MOV.U32 R4, RZ, RZ, R14 ;  /* 0x000000ffff047224 */ /* 0x000fce00078e000e */
[----:B------:R-:W-:Y:S05]  /*12d00*/  WARPSYNC.COLLECTIVE R15, `(.L_x_4546) ;  /* 0x000000000f087348 */ /* 0x000fea0003c00000 */
[----:B------:R0:W1:Y:S02]  /*12d10*/  SHFL.IDX P6, R14, R13, R12, R11 ;  /* 0x0000000c0d0e7389 */ /* 0x00006400000c000b */
[----:B01----:R-:W-:Y:S01]  /*12d20*/  ENDCOLLECTIVE ;  /* 0x000000000000791b */ /* 0x003fe20003800000 */
.L_x_4546:
[----:B------:R-:W-:Y:S01]  /*12d30*/  ULDC.64 UR4, c[0x0][0x208] ;  /* 0x0000820000047ab9 */ /* 0x000fe20000000a00 */
[----:B------:R-:W-:Y:S01]  /*12d40*/  MOV R13, R3 ;  /* 0x00000003000d7202 */ /* 0x000fe20000000f00 */
        /* <DEDUP_REMOVED lines=14> */
.L_x_4547:
[----:B------:R-:W-:Y:S02]  /*12e30*/  IMAD.MOV.U32 R13, RZ, RZ, R0 ;  /* 0x000000ffff0d7224 */ /* 0x000fe400078e0000 */
[----:B------:R-:W-:-:S07]  /*12e40*/  IMAD.MOV.U32 R3, RZ, RZ, R14 ;  /* 0x000000ffff037224 */ /* 0x000fce00078e000e */
[----:B------:R-:W-:Y:S05]  /*12e50*/  WARPSYNC.COLLECTIVE R15, `(.L_x_4548) ;  /* 0x000000000f087348 */ /* 0x000fea0003c00000 */
[----:B------:R0:W1:Y:S02]  /*12e60*/  SHFL.IDX P6, R14, R13, R12, R11 ;  /* 0x0000000c0d0e7389 */ /* 0x00006400000c000b */
[----:B01----:R-:W-:Y:S01]  /*12e70*/  ENDCOLLECTIVE ;  /* 0x000000000000791b */ /* 0x003fe20003800000 */
.L_x_4548:
[----:B------:R-:W-:Y:S01]  /*12e80*/  IMAD.MOV.U32 R0, RZ, RZ, R14 ;  /* 0x000000ffff007224 */ /* 0x000fe200078e000e */
[----:B------:R-:W-:Y:S06]  /*12e90*/  BRA `(.L_x_4549) ;  /* 0xffffffbc00947947 */ /* 0x000fec000383ffff */
.L_x_4453:
[----:B------:R-:W-:Y:S01]  /*12ea0*/  BSSY B0, `(.L_x_4550) ;  /* 0x0000008000007945 */ /* 0x000fe20003800000 */
[----:B------:R-:W-:Y:S01]  /*12eb0*/  IMAD.MOV.U32 R13, RZ, RZ, R4 ;  /* 0x000000ffff0d7224 */ /* 0x000fe200078e0004 */
[----:B------:R-:W-:Y:S01]  /*12ec0*/  MOV R15, 0xffffffff ;  /* 0xffffffff000f7802 */ /* 0x000fe20000000f00 */
[----:B------:R-:W-:Y:S02]  /*12ed0*/  IMAD.MOV.U32 R12, RZ, RZ, RZ ;  /* 0x000000ffff0c7224 */ /* 0x000fe400078e00ff */
[----:B------:R-:W-:-:S07]  /*12ee0*/  IMAD.MOV.U32 R11, RZ, RZ, 0x181f ;  /* 0x0000181fff0b7424 */ /* 0x000fce00078e00ff */
[----:B------:R-:W-:Y:S05]  /*12ef0*/  WARPSYNC.COLLECTIVE R15, `(.L_x_4551) ;  /* 0x000000000f087348 */ /* 0x000fea0003c00000 */
[----:B------:R0:W1:Y:S02]  /*12f00*/  SHFL.IDX P6, R14, R13, R12, R11 ;  /* 0x0000000c0d0e7389 */ /* 0x00006400000c000b */
[----:B01----:R-:W-:Y:S01]  /*12f10*/  ENDCOLLECTIVE ;  /* 0x000000000000791b */ /* 0x003fe20003800000 */
.L_x_4551:
[----:B------:R-:W-:Y:S05]  /*12f20*/  BSYNC B0 ;  /* 0x0000000000007941 */ /* 0x000fea0003800000 */
.L_x_4550:
[----:B------:R-:W-:Y:S01]  /*12f30*/  IMAD.MOV.U32 R13, RZ, RZ, R5 ;  /* 0x000000ffff0d7224 */ /* 0x000fe200078e0005 */
[----:B------:R0:W5:Y:S01]  /*12f40*/  LDL.LU R9, [R1+0x24] ;  /* 0x0000240001097983 */ /* 0x0001620000300800 */
[----:B------:R-:W-:Y:S02]  /*12f50*/  IMAD.MOV.U32 R12, RZ, RZ, RZ ;  /* 0x000000ffff0c7224 */ /* 0x000fe400078e00ff */
[----:B------:R-:W-:Y:S01]  /*12f60*/  IMAD.MOV.U32 R11, RZ, RZ, 0x181f ;  /* 0x0000181fff0b7424 */ /* 0x000fe200078e00ff */
[----:B------:R0:W5:Y:S01]  /*12f70*/  LDL.LU R7, [R1+0x28] ;  /* 0x0000280001077983 */ /* 0x0001620000300800 */
[----:B------:R-:W-:Y:S02]  /*12f80*/  IMAD.MOV.U32 R15, RZ, RZ, -0x1 ;  /* 0xffffffffff0f7424 */ /* 0x000fe400078e00ff */
[----:B------:R-:W-:Y:S01]  /*12f90*/  IMAD.MOV.U32 R2, RZ, RZ, R14 ;  /* 0x000000ffff027224 */ /* 0x000fe200078e000e */
[----:B------:R0:W5:Y:S06]  /*12fa0*/  LDL R10, [R1] ;  /* 0x00000000010a7983 */ /* 0x00016c0000100800 */
[----:B0----5:R-:W-:Y:S05]  /*12fb0*/  WARPSYNC.COLLECTIVE R15, `(.L_x_4552) ;  /* 0x000000000f087348 */ /* 0x021fea0003c00000 */
[----:B------:R1:W2:Y:S02]  /*12fc0*/  SHFL.IDX P6, R14, R13, R12, R11 ;  /* 0x0000000c0d0e7389 */ /* 0x0002a400000c000b */
[----:B012--5:R-:W-:Y:S01]  /*12fd0*/  ENDCOLLECTIVE ;  /* 0x000000000000791b */ /* 0x027fe20003800000 */
.L_x_4552:
        /* <DEDUP_REMOVED lines=10> */
[----:B--2---:R-:W-:Y:S02]  /*13080*/  ISETP.GE.AND P6, PT, R13, R0, PT ;  /* 0x000000000d00720c */ /* 0x004fe40003fc6270 */
[----:B------:R-:W-:Y:S02]  /*13090*/  MOV R13, R4 ;  /* 0x00000004000d7202 */ /* 0x000fe40000000f00 */
[----:B---3--:R-:W-:Y:S01]  /*130a0*/  ISETP.GE.AND P5, PT, R12, R0, PT ;  /* 0x000000000c00720c */ /* 0x008fe20003fa6270 */
[----:B------:R-:W-:-:S08]  /*130b0*/  IMAD.MOV.U32 R12, RZ, RZ, 0x1 ;  /* 0x00000001ff0c7424 */ /* 0x000fd000078e00ff */
        /* <DEDUP_REMOVED lines=15> */
[----:B------:R-:W-:-:S04]  /*131b0*/  LOP3.LUT R17, R17, 0xffffff7f, RZ, 0xc0, !PT ;  /* 0xffffff7f11117812 */ /* 0x000fc800078ec0ff */
[----:B------:R-:W-:-:S04]  /*131c0*/  LOP3.LUT R17, R17, 0xfffffffb, RZ, 0xc0, !PT ;  /* 0xfffffffb11117812 */ /* 0x000fc800078ec0ff */
[----:B------:R-:W-:Y:S02]  /*131d0*/  @P6 LOP3.LUT R17, R17, 0x4, RZ, 0xfc, !PT ;  /* 0x0000000411116812 */ /* 0x000fe400078efcff */
[----:B------:R-:W-:Y:S02]  /*131e0*/  @!P4 LEA R3, P6, R8, R3, 0x1 ;  /* 0x000000030803c211 */ /* 0x000fe400078c08ff */
[----:B------:R-:W-:-:S03]  /*131f0*/  @P5 LOP3.LUT R17, R17, 0x80, RZ, 0xfc, !PT ;  /* 0x0000008011115812 */ /* 0x000fc600078efcff */
[----:B------:R-:W-:Y:S01]  /*13200*/  @!P4 IMAD.X R2, RZ, RZ, R2, P6 ;  /* 0x000000ffff02c224 */ /* 0x000fe200030e0602 */
[----:B------:R-:W-:-:S04]  /*13210*/  LOP3.LUT P5, RZ, R17, 0x20, RZ, 0xc0, !PT ;  /* 0x0000002011ff7812 */ /* 0x000fc800078ac0ff */
        /* <DEDUP_REMOVED lines=14> */
.L_x_4553:
[C---:B------:R-:W-:Y:S02]  /*13300*/  @!P5 LEA R9, R10.reuse, UR38, 0x1 ;  /* 0x000000260a09dc11 */ /* 0x040fe4000f8e08ff */
[----:B------:R-:W-:Y:S01]  /*13310*/  @!P4 LEA R7, R10, UR38, 0x1 ;  /* 0x000000260a07cc11 */ /* 0x000fe2000f8e08ff */
[----:B------:R-:W-:Y:S02]  /*13320*/  IMAD.MOV.U32 R13, RZ, RZ, R5 ;  /* 0x000000ffff0d7224 */ /* 0x000fe400078e0005 */
[----:B------:R-:W-:-:S07]  /*13330*/  IMAD.MOV.U32 R6, RZ, RZ, R14 ;  /* 0x000000ffff067224 */ /* 0x000fce00078e000e */
[----:B------:R-:W-:Y:S05]  /*13340*/  WARPSYNC.COLLECTIVE R15, `(.L_x_4554) ;  /* 0x000000000f087348 */ /* 0x000fea0003c00000 */
[----:B------:R0:W1:Y:S02]  /*13350*/  SHFL.IDX P6, R14, R13, R12, R11 ;  /* 0x0000000c0d0e7389 */ /* 0x00006400000c000b */
[----:B01----:R-:W-:Y:S01]  /*13360*/  ENDCOLLECTIVE ;  /* 0x000000000000791b */ /* 0x003fe20003800000 */
.L_x_4554:
        /* <DEDUP_REMOVED lines=17> */
.L_x_4555:
[----:B------:R-:W-:Y:S01]  /*13480*/  @!P4 LEA R7, R10, UR38, 0x1 ;  /* 0x000000260a07cc11 */ /* 0x000fe2000f8e08ff */
[----:B------:R-:W-:Y:S02]  /*13490*/  IMAD.MOV.U32 R13, RZ, RZ, R5 ;  /* 0x000000ffff0d7224 */ /* 0x000fe400078e0005 */
[----:B------:R-:W-:-:S07]  /*134a0*/  IMAD.MOV.U32 R6, RZ, RZ, R14 ;  /* 0x000000ffff067224 */ /* 0x000fce00078e000e */
[----:B------:R-:W-:Y:S05]  /*134b0*/  WARPSYNC.COLLECTIVE R15, `(.L_x_4556) ;  /* 0x000000000f087348 */ /* 0x000fea0003c00000 */
[----:B------:R0:W1:Y:S02]  /*134c0*/  SHFL.IDX P6, R14, R13, R12, R11 ;  /* 0x0000000c0d0e7389 */ /* 0x00006400000c000b */
[----:B01----:R-:W-:Y:S01]  /*134d0*/  ENDCOLLECTIVE ;  /* 0x000000000000791b */ /* 0x003fe20003800000 */
.L_x_4556:
        /* <DEDUP_REMOVED lines=17> */
.L_x_4557:
[----:B------:R-:W-:Y:S01]  /*135f0*/  IMAD.MOV.U32 R13, RZ, RZ, R5 ;  /* 0x000000ffff0d7224 */ /* 0x000fe200078e0005 */
[----:B------:R-:W-:-:S07]  /*13600*/  MOV R6, R14 ;  /* 0x0000000e00067202 */ /* 0x000fce0000000f00 */
[----:B------:R-:W-:Y:S05]  /*13610*/  WARPSYNC.COLLECTIVE R15, `(.L_x_4558) ;  /* 0x000000000f087348 */ /* 0x000fea0003c00000 */
[----:B------:R0:W1:Y:S02]  /*13620*/  SHFL.IDX P6, R14, R13, R12, R11 ;  /* 0x0000000c0d0e7389 */ /* 0x00006400000c000b */
[----:B01----:R-:W-:Y:S01]  /*13630*/  ENDCOLLECTIVE ;  /* 0x000000000000791b */ /* 0x003fe20003800000 */
.L_x_4558:
[----:B------:R-:W-:Y:S01]  /*13640*/  ULDC.64 UR4, c[0x0][0x208] ;  /* 0x0000820000047ab9 */ /* 0x000fe20000000a00 */
[----:B------:R-:W-:Y:S02]  /*13650*/  IMAD.MOV.U32 R13, RZ, RZ, R4 ;  /* 0x000000ffff0d7224 */ /* 0x000fe400078e0004 */
        /* <DEDUP_REMOVED lines=14> */
.L_x_4559:
[----:B------:R-:W0:Y:S01]  /*13740*/  S2R R7, SR_TID.X ;  /* 0x0000000000077919 */ /* 0x000e220000002100 */
[----:B------:R-:W-:Y:S02]  /*13750*/  IMAD.MOV.U32 R13, RZ, RZ, R5 ;  /* 0x000000ffff0d7224 */ /* 0x000fe400078e0005 */
[----:B------:R-:W-:-:S07]  /*13760*/  IMAD.MOV.U32 R6, RZ, RZ, R14 ;  /* 0x000000ffff067224 */ /* 0x000fce00078e000e */
[----:B0-----:R-:W-:Y:S05]  /*13770*/  WARPSYNC.COLLECTIVE R15, `(.L_x_4560) ;  /* 0x000000000f087348 */ /* 0x001fea0003c00000 */
[----:B------:R1:W2:Y:S02]  /*13780*/  SHFL.IDX P6, R14, R13, R12, R11 ;  /* 0x0000000c0d0e7389 */ /* 0x0002a400000c000b */
[----:B012---:R-:W-:Y:S01]  /*13790*/  ENDCOLLECTIVE ;  /* 0x000000000000791b */ /* 0x007fe20003800000 */
.L_x_4560:
[----:B------:R-:W-:Y:S01]  /*137a0*/  ULDC.64 UR4, c[0x0][0x208] ;  /* 0x0000820000047ab9 */ /* 0x000fe20000000a00 */
[----:B------:R-:W-:Y:S02]  /*137b0*/  IMAD.MOV.U32 R13, RZ, RZ, R4 ;  /* 0x000000ffff0d7224 */ /* 0x000fe400078e0004 */
[----:B------:R-:W-:Y:S01]  /*137c0*/  IMAD.MOV.U32 R12, RZ, RZ, 0x5 ;  /* 0x00000005ff0c7424 */ /* 0x000fe200078e00ff */
[----:B------:R-:W-:-:S05]  /*137d0*/  @!P5 LEA R8, P6, R8, R14, 0x1 ;  /* 0x0000000e0808d211 */ /* 0x000fca00078c08ff */
[----:B------:R-:W-:Y:S01]  /*137e0*/  @!P5 IMAD.X R21, RZ, RZ, R6, P6 ;  /* 0x000000ffff15d224 */ /* 0x000fe200030e0606 */
[C---:B------:R-:W-:Y:S02]  /*137f0*/  LOP3.LUT P6, RZ, R17.reuse, 0x8, RZ, 0xc0, !PT ;  /* 0x0000000811ff7812 */ /* 0x040fe400078cc0ff */
[----:B------:R-:W-:-:S11]  /*13800*/  LOP3.LUT P5, RZ, R17, 0x80, RZ, 0xc0, !PT ;  /* 0x0000008011ff7812 */ /* 0x000fd600078ac0ff */
[C---:B------:R-:W-:Y:S01]  /*13810*/  @!P6 LEA R9, R10.reuse, UR38, 0x1 ;  /* 0x000000260a09ec11 */ /* 0x040fe2000f8e08ff */
[----:B------:R-:W-:Y:S01]  /*13820*/  @!P6 IMAD.MOV.U32 R3, RZ, RZ, R21 ;  /* 0x000000ffff03e224 */ /* 0x000fe200078e0015 */
[----:B------:R-:W-:Y:S01]  /*13830*/  @!P6 MOV R2, R8 ;  /* 0x000000080002e202 */ /* 0x000fe20000000f00 */
[----:B------:R-:W-:Y:S01]  /*13840*/  IMAD.SHL.U32 R8, R7, 0x8, RZ ;  /* 0x0000000807087824 */ /* 0x000fe200078e00ff */
[----:B------:R-:W-:-:S03]  /*13850*/  @!P4 LEA R7, R10, UR38, 0x1 ;  /* 0x000000260a07cc11 */ /* 0x000fc6000f8e08ff */
[----:B------:R-:W-:Y:S01]  /*13860*/  @!PT LDS RZ, [RZ] ;  /* 0x00000000fffff984 */ /* 0x000fe20000000800 */
[----:B------:R-:W-:Y:S01]  /*13870*/  @!PT LDS RZ, [RZ] ;  /* 0x00000000fffff984 */ /* 0x000fe20000000800 */
[----:B------:R-:W-:Y:S01]  /*13880*/  @!PT LDS RZ, [RZ] ;  /* 0x00000000fffff984 */ /* 0x000fe20000000800 */
[----:B------:R0:W-:Y:S01]  /*13890*/  @!P6 LDGSTS.E.BYPASS.LTC128B.128 [R9+0x24400], desc[UR4][R2.64], !P3 ;  /* 0x244000000209efae */ /* 0x0001e2000d901d44 */
[----:B------:R-:W-:-:S03]  /*138a0*/  LOP3.LUT R8, R8, 0x38, RZ, 0xc0, !PT ;  /* 0x0000003808087812 */ /* 0x000fc600078ec0ff */
[----:B------:R0:W-:Y:S04]  /*138b0*/  @!P6 LDGSTS.E.BYPASS.LTC128B.128 [R9+0x28400], desc[UR4][R2.64+0x80], !P0 ;  /* 0x284000800209efae */ /* 0x0001e8000c101d44 */
[----:B------:R0:W-:Y:S04]  /*138c0*/  @!P6 LDGSTS.E.BYPASS.LTC128B.128 [R9+0x2c400], desc[UR4][R2.64+0x100], !P1 ;  /* 0x2c4001000209efae */ /* 0x0001e8000c901d44 */
[----:B------:R0:W-:Y:S02]  /*138d0*/  @!P6 LDGSTS.E.BYPASS.LTC128B.128 [R9+0x30400], desc[UR4][R2.64+0x180], !P2 ;  /* 0x304001800209efae */ /* 0x0001e4000d101d44 */
[----:B0-----:R-:W-:Y:S05]  /*138e0*/  WARPSYNC.COLLECTIVE R15, `(.L_x_4561) ;  /* 0x000000000f087348 */ /* 0x001fea0003c00000 */
[----:B------:R1:W2:Y:S02]  /*138f0*/  SHFL.IDX P6, R14, R13, R12, R11 ;  /* 0x0000000c0d0e7389 */ /* 0x0002a400000c000b */
[----:B012---:R-:W-:Y:S01]  /*13900*/  ENDCOLLECTIVE ;  /* 0x000000000000791b */ /* 0x007fe20003800000 */
.L_x_4561:
[----:B------:R-:W-:Y:S02]  /*13910*/  IMAD.MOV.U32 R13, RZ, RZ, R5 ;  /* 0x000000ffff0d7224 */ /* 0x000fe400078e0005 */
[----:B------:R-:W-:-:S07]  /*13920*/  IMAD.MOV.U32 R6, RZ, RZ, R14 ;  /* 0x000000ffff067224 */ /* 0x000fce00078e000e */
[----:B------:R-:W-:Y:S05]  /*13930*/  WARPSYNC.COLLECTIVE R15, `(.L_x_4562) ;  /* 0x000000000f087348 */ /* 0x000fea0003c00000 */
[----:B------:R0:W1:Y:S02]  /*13940*/  SHFL.IDX P6, R14, R13, R12, R11 ;  /* 0x0000000c0d0e7389 */ /* 0x00006400000c000b */
[----:B01----:R-:W-:Y:S01]  /*13950*/  ENDCOLLECTIVE ;  /* 0x000000000000791b */ /* 0x003fe20003800000 */
.L_x_4562:
[----:B------:R-:W-:Y:S01]  /*13960*/  ULDC.64 UR4, c[0x0][0x208] ;  /* 0x0000820000047ab9 */ /* 0x000fe20000000a00 */
[----:B------:R-:W-:Y:S02]  /*13970*/  IMAD.MOV.U32 R13, RZ, RZ, R4 ;  /* 0x000000ffff0d7224 */ /* 0x000fe400078e0004 */
[----:B------:R-:W-:Y:S01]  /*13980*/  IMAD.MOV.U32 R12, RZ, RZ, 0x6 ;  /* 0x00000006ff0c7424 */ /* 0x000fe200078e00ff */
[----:B------:R-:W-:-:S04]  /*13990*/  @!P4 LEA R14, P6, R8, R14, 0x1 ;  /* 0x0000000e080ec211 */ /* 0x000fc800078c08ff */
[----:B------:R-:W-:Y:S01]  /*139a0*/  @!P4 IADD3.X R21, RZ, R6, RZ, P6, !PT ;  /* 0x00000006ff15c210 */ /* 0x000fe200037fe4ff */
[----:B------:R-:W-:-:S04]  /*139b0*/  @!P4 IMAD.MOV.U32 R2, RZ, RZ, R14 ;  /* 0x000000ffff02c224 */ /* 0x000fc800078e000e */
        /* <DEDUP_REMOVED lines=12> */
.L_x_4563:
[----:B------:R-:W-:Y:S02]  /*13a80*/  IMAD.MOV.U32 R13, RZ, RZ, R5 ;  /* 0x000000ffff0d7224 */ /* 0x000fe400078e0005 */
[----:B------:R-:W-:-:S07]  /*13a90*/  IMAD.MOV.U32 R6, RZ, RZ, R14 ;  /* 0x000000ffff067224 */ /* 0x000fce00078e000e */
[----:B------:R-:W-:Y:S05]  /*13aa0*/  WARPSYNC.COLLECTIVE R15, `(.L_x_4564) ;  /* 0x000000000f087348 */ /* 0x000fea0003c00000 */
[----:B------:R0:W1:Y:S02]  /*13ab0*/  SHFL.IDX P6, R14, R13, R12, R11 ;  /* 0x0000000c0d0e7389 */ /* 0x00006400000c000b */
[----:B01----:R-:W-:Y:S01]  /*13ac0*/  ENDCOLLECTIVE ;  /* 0x000000000000791b */ /* 0x003fe20003800000 */
.L_x_4564:
[----:B------:R-:W-:Y:S01]  /*13ad0*/  ULDC.64 UR4, c[0x0][0x208] ;  /* 0x0000820000047ab9 */ /* 0x000fe20000000a00 */
[----:B------:R-:W-:Y:S02]  /*13ae0*/  IMAD.MOV.U32 R13, RZ, RZ, R4 ;  /* 0x000000ffff0d7224 */ /* 0x000fe400078e0004 */
[----:B------:R-:W-:Y:S01]  /*13af0*/  IMAD.MOV.U32 R12, RZ, RZ, 0x7 ;  /* 0x00000007ff0c7424 */ /* 0x000fe200078e00ff */
[----:B------:R-:W-:-:S04]  /*13b00*/  @!P5 LEA R14, P6, R8, R14, 0x1 ;  /* 0x0000000e080ed211 */ /* 0x000fc800078c08ff */
[----:B------:R-:W-:Y:S01]  /*13b10*/  @!P5 IADD3.X R9, RZ, R6, RZ, P6, !PT ;  /* 0x00000006ff09d210 */ /* 0x000fe200037fe4ff */
[----:B------:R-:W-:-:S04]  /*13b20*/  @!P5 IMAD.MOV.U32 R2, RZ, RZ, R14 ;  /* 0x000000ffff02d224 */ /* 0x000fc800078e000e */
        /* <DEDUP_REMOVED lines=11> */
.L_x_4565:
[----:B------:R-:W-:Y:S02]  /*13be0*/  IMAD.MOV.U32 R13, RZ, RZ, R5 ;  /* 0x000000ffff0d7224 */ /* 0x000fe400078e0005 */
[----:B------:R-:W-:-:S07]  /*13bf0*/  IMAD.MOV.U32 R6, RZ, RZ, R14 ;  /* 0x000000ffff067224 */ /* 0x000fce00078e000e */
[----:B------:R-:W-:Y:S05]  /*13c00*/  WARPSYNC.COLLECTIVE R15, `(.L_x_4566) ;  /* 0x000000000f087348 */ /* 0x000fea0003c00000 */
[----:B------:R0:W1:Y:S02]  /*13c10*/  SHFL.IDX P6, R14, R13, R12, R11 ;  /* 0x0000000c0d0e7389 */ /* 0x00006400000c000b */
[----:B01----:R-:W-:Y:S01]  /*13c20*/  ENDCOLLECTIVE ;  /* 0x000000000000791b */ /* 0x003fe20003800000 */
.L_x_4566:
[----:B------:R-:W-:Y:S05]  /*13c30*/  BRA `(.L_x_4567) ;  /* 0xffffffbc00347947 */ /* 0x000fea000383ffff */
.L_x_4456:
[----:B0-----:R-:W-:-:S04]  /*13c40*/  MOV R3, UR38 ;  /* 0x0000002600037c02 */ /* 0x001fc80008000f00 */
[----:B------:R0:W3:Y:S03]  /*13c50*/  SYNCS.PHASECHK.TRANS64.TRYWAIT P0, [R3+URZ+0x32420], R2 ;  /* 0x03242002030075a7 */ /* 0x0000e6000800017f */
[----:B---3--:R-:W-:Y:S05]  /*13c60*/  @!P0 NANOSLEEP.SYNCS 0x989680 ;  /* 0x009896800000895d */ /* 0x008fea0003900000 */
[----:B------:R-:W3:Y:S02]  /*13c70*/  @!P0 SYNCS.PHASECHK.TRANS64 P0, [R3+URZ+0x32420], R2 ;  /* 0x03242002030085a7 */ /* 0x000ee4000800007f */
[----:B---3--:R-:W-:Y:S05]  /*13c80*/  @!P0 BRA `(.L_x_4456) ;  /* 0xfffffffc00ec8947 */ /* 0x008fea000383ffff */
[----:B------:R-:W-:Y:S05]  /*13c90*/  BRA `(.L_x_4568) ;  /* 0xffffffbc00a87947 */ /* 0x000fea000383ffff */
.L_x_4459:
[----:B0-----:R-:W-:-:S04]  /*13ca0*/  IMAD.U32 R3, RZ, RZ, UR38 ;  /* 0x00000026ff037e24 */ /* 0x001fc8000f8e00ff */
[----:B------:R0:W3:Y:S03]  /*13cb0*/  SYNCS.PHASECHK.TRANS64.TRYWAIT P0, [R3+URZ+0x32460], R2 ;  /* 0x03246002030075a7 */ /* 0x0000e6000800017f */
[----:B---3--:R-:W-:Y:S05]  /*13cc0*/  @!P0 NANOSLEEP.SYNCS 0x989680 ;  /* 0x009896800000895d */ /* 0x008fea0003900000 */
[----:B------:R-:W3:Y:S02]  /*13cd0*/  @!P0 SYNCS.PHASECHK.TRANS64 P0, [R3+URZ+0x32460], R2 ;  /* 0x03246002030085a7 */ /* 0x000ee4000800007f */
[----:B---3--:R-:W-:Y:S05]  /*13ce0*/  @!P0 BRA `(.L_x_4459) ;  /* 0xfffffffc00ec8947 */ /* 0x008fea000383ffff */
[----:B------:R-:W-:Y:S05]  /*13cf0*/  BRA `(.L_x_4569) ;  /* 0xffffffbc00b47947 */ /* 0x000fea000383ffff */
.L_x_4471:
[----:B-1----:R-:W-:-:S04]  /*13d00*/  IMAD.U32 R3, RZ, RZ, UR38 ;  /* 0x00000026ff037e24 */ /* 0x002fc8000f8e00ff */
[----:B------:R1:W3:Y:S03]  /*13d10*/  SYNCS.PHASECHK.TRANS64.TRYWAIT P0, [R3+URZ+0x32448], R2 ;  /* 0x03244802030075a7 */ /* 0x0002e6000800017f */
[----:B---3--:R-:W-:Y:S05]  /*13d20*/  @!P0 NANOSLEEP.SYNCS 0x989680 ;  /* 0x009896800000895d */ /* 0x008fea0003900000 */
[----:B------:R-:W3:Y:S02]  /*13d30*/  @!P0 SYNCS.PHASECHK.TRANS64 P0, [R3+URZ+0x32448], R2 ;  /* 0x03244802030085a7 */ /* 0x000ee4000800007f */
[----:B---3--:R-:W-:Y:S05]  /*13d40*/  @!P0 BRA `(.L_x_4471) ;  /* 0xfffffffc00ec8947 */ /* 0x008fea000383ffff */
[----:B------:R-:W-:Y:S05]  /*13d50*/  BRA `(.L_x_4570) ;  /* 0xffffffc400b07947 */ /* 0x000fea000383ffff */
.L_x_4476:
[----:B01----:R-:W-:-:S04]  /*13d60*/  IMAD.U32 R3, RZ, RZ, UR38 ;  /* 0x00000026ff037e24 */ /* 0x003fc8000f8e00ff */
[----:B------:R0:W1:Y:S03]  /*13d70*/  SYNCS.PHASECHK.TRANS64.TRYWAIT P0, [R3+URZ+0x32468], R2 ;  /* 0x03246802030075a7 */ /* 0x000066000800017f */
[----:B-1----:R-:W-:Y:S05]  /*13d80*/  @!P0 NANOSLEEP.SYNCS 0x989680 ;  /* 0x009896800000895d */ /* 0x002fea0003900000 */
[----:B------:R-:W1:Y:S02]  /*13d90*/  @!P0 SYNCS.PHASECHK.TRANS64 P0, [R3+URZ+0x32468], R2 ;  /* 0x03246802030085a7 */ /* 0x000e64000800007f */
[----:B-1----:R-:W-:Y:S05]  /*13da0*/  @!P0 BRA `(.L_x_4476) ;  /* 0xfffffffc00ec8947 */ /* 0x002fea000383ffff */
[----:B------:R-:W-:Y:S05]  /*13db0*/  BRA `(.L_x_4571) ;  /* 0xffffffc800107947 */ /* 0x000fea000383ffff */
.L_x_4487:
[----:B-1----:R-:W-:-:S04]  /*13dc0*/  IMAD.U32 R3, RZ, RZ, UR38 ;  /* 0x00000026ff037e24 */ /* 0x002fc8000f8e00ff */
[----:B------:R1:W3:Y:S03]  /*13dd0*/  SYNCS.PHASECHK.TRANS64.TRYWAIT P0, [R3+URZ+0x32440], R2 ;  /* 0x03244002030075a7 */ /* 0x0002e6000800017f */
[----:B---3--:R-:W-:Y:S05]  /*13de0*/  @!P0 NANOSLEEP.SYNCS 0x989680 ;  /* 0x009896800000895d */ /* 0x008fea0003900000 */
[----:B------:R-:W3:Y:S02]  /*13df0*/  @!P0 SYNCS.PHASECHK.TRANS64 P0, [R3+URZ+0x32440], R2 ;  /* 0x03244002030085a7 */ /* 0x000ee4000800007f */
[----:B---3--:R-:W-:Y:S05]  /*13e00*/  @!P0 BRA `(.L_x_4487) ;  /* 0xfffffffc00ec8947 */ /* 0x008fea000383ffff */
[----:B------:R-:W-:Y:S05]  /*13e10*/  BRA `(.L_x_4572) ;  /* 0xffffffcc008c7947 */ /* 0x000fea000383ffff */
.L_x_4492:
[----:B01-3--:R-:W-:-:S04]  /*13e20*/  IMAD.U32 R3, RZ, RZ, UR38 ;  /* 0x00000026ff037e24 */ /* 0x00bfc8000f8e00ff */
[----:B------:R0:W1:Y:S03]  /*13e30*/  SYNCS.PHASECHK.TRANS64.TRYWAIT P0, [R3+URZ+0x32460], R2 ;  /* 0x03246002030075a7 */ /* 0x000066000800017f */
[----:B-1----:R-:W-:Y:S05]  /*13e40*/  @!P0 NANOSLEEP.SYNCS 0x989680 ;  /* 0x009896800000895d */ /* 0x002fea0003900000 */
[----:B------:R-:W1:Y:S02]  /*13e50*/  @!P0 SYNCS.PHASECHK.TRANS64 P0, [R3+URZ+0x32460], R2 ;  /* 0x03246002030085a7 */ /* 0x000e64000800007f */
[----:B-1----:R-:W-:Y:S05]  /*13e60*/  @!P0 BRA `(.L_x_4492) ;  /* 0xfffffffc00ec8947 */ /* 0x002fea000383ffff */
[----:B------:R-:W-:Y:S05]  /*13e70*/  BRA `(.L_x_4573) ;  /* 0xffffffcc00f07947 */ /* 0x000fea000383ffff */
.L_x_4504:
[----:B-1----:R-:W-:-:S04]  /*13e80*/  IMAD.U32 R3, RZ, RZ, UR38 ;  /* 0x00000026ff037e24 */ /* 0x002fc8000f8e00ff */
[----:B------:R1:W3:Y:S03]  /*13e90*/  SYNCS.PHASECHK.TRANS64.TRYWAIT P0, [R3+URZ+0x32448], R2 ;  /* 0x03244802030075a7 */ /* 0x0002e6000800017f */
[----:B---3--:R-:W-:Y:S05]  /*13ea0*/  @!P0 NANOSLEEP.SYNCS 0x989680 ;  /* 0x009896800000895d */ /* 0x008fea0003900000 */
[----:B------:R-:W3:Y:S02]  /*13eb0*/  @!P0 SYNCS.PHASECHK.TRANS64 P0, [R3+URZ+0x32448], R2 ;  /* 0x03244802030085a7 */ /* 0x000ee4000800007f */
[----:B---3--:R-:W-:Y:S05]  /*13ec0*/  @!P0 BRA `(.L_x_4504) ;  /* 0xfffffffc00ec8947 */ /* 0x008fea000383ffff */
[----:B------:R-:W-:Y:S05]  /*13ed0*/  BRA `(.L_x_4574) ;  /* 0xffffffd400787947 */ /* 0x000fea000383ffff */
.L_x_4509:
[----:B-1----:R-:W-:-:S04]  /*13ee0*/  MOV R3, UR38 ;  /* 0x0000002600037c02 */ /* 0x002fc80008000f00 */
[----:B------:R1:W3:Y:S03]  /*13ef0*/  SYNCS.PHASECHK.TRANS64.TRYWAIT P0, [R3+URZ+0x32468], R2 ;  /* 0x03246802030075a7 */ /* 0x0002e6000800017f */
[----:B---3--:R-:W-:Y:S05]  /*13f00*/  @!P0 NANOSLEEP.SYNCS 0x989680 ;  /* 0x009896800000895d */ /* 0x008fea0003900000 */
[----:B------:R-:W3:Y:S02]  /*13f10*/  @!P0 SYNCS.PHASECHK.TRANS64 P0, [R3+URZ+0x32468], R2 ;  /* 0x03246802030085a7 */ /* 0x000ee4000800007f */
[----:B---3--:R-:W-:Y:S05]  /*13f20*/  @!P0 BRA `(.L_x_4509) ;  /* 0xfffffffc00ec8947 */ /* 0x008fea000383ffff */
[----:B------:R-:W-:Y:S05]  /*13f30*/  BRA `(.L_x_4575) ;  /* 0xffffffd400dc7947 */ /* 0x000fea000383ffff */
.L_x_4516:
[----:B-1----:R1:W3:Y:S02]  /*13f40*/  SYNCS.PHASECHK.TRANS64.TRYWAIT P0, [R2+URZ+0x32420], R3 ;  /* 0x03242003020075a7 */ /* 0x0022e4000800017f */
[----:B---3--:R-:W-:Y:S05]  /*13f50*/  @!P0 NANOSLEEP.SYNCS 0x989680 ;  /* 0x009896800000895d */ /* 0x008fea0003900000 */
[----:B------:R-:W3:Y:S02]  /*13f60*/  @!P0 SYNCS.PHASECHK.TRANS64 P0, [R2+URZ+0x32420], R3 ;  /* 0x03242003020085a7 */ /* 0x000ee4000800007f */
[----:B---3--:R-:W-:Y:S05]  /*13f70*/  @!P0 BRA `(.L_x_4516) ;  /* 0xfffffffc00f08947 */ /* 0x008fea000383ffff */
[----:B------:R-:W-:Y:S05]  /*13f80*/  BRA `(.L_x_4576) ;  /* 0xffffffd800fc7947 */ /* 0x000fea000383ffff */
.L_x_4517:
[----:B------:R-:W3:Y:S01]  /*13f90*/  S2R R4, SR_TID.X ;  /* 0x0000000000047919 */ /* 0x000ee20000002100 */
[----:B------:R-:W-:Y:S01]  /*13fa0*/  BSSY B0, `(.L_x_4577) ;  /* 0x000000a000007945 */ /* 0x000fe20003800000 */
[----:B------:R-:W-:Y:S02]  /*13fb0*/  IMAD.MOV.U32 R12, RZ, RZ, RZ ;  /* 0x000000ffff0c7224 */ /* 0x000fe400078e00ff */
[----:B------:R-:W-:Y:S02]  /*13fc0*/  IMAD.MOV.U32 R11, RZ, RZ, 0x1f ;  /* 0x0000001fff0b7424 */ /* 0x000fe400078e00ff */
[----:B------:R-:W-:Y:S01]  /*13fd0*/  IMAD.MOV.U32 R15, RZ, RZ, -0x1 ;  /* 0xffffffffff0f7424 */ /* 0x000fe200078e00ff */
[----:B---3--:R-:W-:-:S04]  /*13fe0*/  SHF.R.U32.HI R4, RZ, 0x5, R4 ;  /* 0x00000005ff047819 */ /* 0x008fc80000011604 */
[----:B------:R-:W-:-:S05]  /*13ff0*/  LOP3.LUT R4, R4, 0x3, RZ, 0xc0, !PT ;  /* 0x0000000304047812 */ /* 0x000fca00078ec0ff */
[----:B------:R-:W-:-:S07]  /*14000*/  IMAD.MOV.U32 R13, RZ, RZ, R4 ;  /* 0x000000ffff0d7224 */ /* 0x000fce00078e0004 */
[----:B012---:R-:W-:Y:S05]  /*14010*/  WARPSYNC.COLLECTIVE R15, `(.L_x_4578) ;  /* 0x000000000f087348 */ /* 0x007fea0003c00000 */
[----:B--2---:R2:W3:Y:S02]  /*14020*/  SHFL.IDX P6, R14, R13, R12, R11 ;  /* 0x0000000c0d0e7389 */ /* 0x0044e400000c000b */
[----:B0123--:R-:W-:Y:S01]  /*14030*/  ENDCOLLECTIVE ;  /* 0x000000000000791b */ /* 0x00ffe20003800000 */
.L_x_4578:
[----:B------:R-:W-:Y:S05]  /*14040*/  BSYNC B0 ;  /* 0x0000000000007941 */ /* 0x000fea0003800000 */
.L_x_4577:
[----:B------:R-:W-:Y:S05]  /*14050*/  BRA `(.L_x_4579) ;  /* 0xffffffd800e07947 */ /* 0x000fea000383ffff */
.L_x_4518:
[----:B------:R-:W-:Y:S01]  /*14060*/  BSSY B0, `(.L_x_4580) ;  /* 0x0000006000007945 */ /* 0x000fe20003800000 */
[----:B------:R-:W-:-:S07]  /*14070*/  IMAD.MOV.U32 R15, RZ, RZ, -0x1 ;  /* 0xffffffffff0f7424 */ /* 0x000fce00078e00ff */
[----:B01----:R-:W-:Y:S05]  /*14080*/  WARPSYNC.COLLECTIVE R15, `(.L_x_4581) ;  /* 0x000000000f0c7348 */ /* 0x003fea0003c00000 */
[----:B------:R-:W-:Y:S02]  /*14090*/  ELECT P6, UR62, PT ;  /* 0x00000000003e782f */ /* 0x000fe400038c0000 */
[----:B------:R-:W-:Y:S01]  /*140a0*/  MOV R14, UR62 ;  /* 0x0000003e000e7c02 */ /* 0x000fe20008000f00 */
[----:B01----:R-:W-:Y:S10]  /*140b0*/  ENDCOLLECTIVE ;  /* 0x000000000000791b */ /* 0x003ff40003800000 */
.L_x_4581:
[----:B------:R-:W-:Y:S05]  /*140c0*/  BSYNC B0 ;  /* 0x0000000000007941 */ /* 0x000fea0003800000 */
.L_x_4580:
[----:B------:R-:W-:Y:S05]  /*140d0*/  BRA `(.L_x_4582) ;  /* 0xffffffd800d47947 */ /* 0x000fea000383ffff */
.L_x_4520:
[----:B-1----:R1:W2:Y:S02]  /*140e0*/  SYNCS.PHASECHK.TRANS64.TRYWAIT P0, [R7+URZ], R4 ;  /* 0x00000004070075a7 */ /* 0x0022a4000800017f */
[----:B--2---:R-:W-:Y:S05]  /*140f0*/  @!P0 NANOSLEEP.SYNCS 0x989680 ;  /* 0x009896800000895d */ /* 0x004fea0003900000 */
[----:B------:R-:W2:Y:S02]  /*14100*/  @!P0 SYNCS.PHASECHK.TRANS64 P0, [R7+URZ], R4 ;  /* 0x00000004070085a7 */ /* 0x000ea4000800007f */
[----:B--2---:R-:W-:Y:S05]  /*14110*/  @!P0 BRA `(.L_x_4520) ;  /* 0xfffffffc00f08947 */ /* 0x004fea000383ffff */
[----:B------:R-:W-:Y:S05]  /*14120*/  BRA `(.L_x_4583) ;  /* 0xffffffdc00087947 */ /* 0x000fea000383ffff */
.L_x_4521:
[----:B--2---:R2:W3:Y:S02]  /*14130*/  SYNCS.PHASECHK.TRANS64.TRYWAIT P0, [R5+URZ], R0 ;  /* 0x00000000050075a7 */ /* 0x0044e4000800017f */
[----:B---3--:R-:W-:Y:S05]  /*14140*/  @!P0 NANOSLEEP.SYNCS 0x989680 ;  /* 0x009896800000895d */ /* 0x008fea0003900000 */
[----:B------:R-:W3:Y:S02]  /*14150*/  @!P0 SYNCS.PHASECHK.TRANS64 P0, [R5+URZ], R0 ;  /* 0x00000000050085a7 */ /* 0x000ee4000800007f */
[----:B---3--:R-:W-:Y:S05]  /*14160*/  @!P0 BRA `(.L_x_4521) ;  /* 0xfffffffc00f08947 */ /* 0x008fea000383ffff */
[----:B------:R-:W-:Y:S05]  /*14170*/  BRA `(.L_x_4584) ;  /* 0xffffffd800fc7947 */ /* 0x000fea000383ffff */
.L_x_4523:
[----:B--2---:R2:W3:Y:S02]  /*14180*/  SYNCS.PHASECHK.TRANS64.TRYWAIT P0, [R5+URZ], R4 ;  /* 0x00000004050075a7 */ /* 0x0044e4000800017f */
[----:B---3--:R-:W-:Y:S05]  /*14190*/  @!P0 NANOSLEEP.SYNCS 0x989680 ;  /* 0x009896800000895d */ /* 0x008fea0003900000 */
[----:B------:R-:W3:Y:S02]  /*141a0*/  @!P0 SYNCS.PHASECHK.TRANS64 P0, [R5+URZ], R4 ;  /* 0x00000004050085a7 */ /* 0x000ee4000800007f */
[----:B---3--:R-:W-:Y:S05]  /*141b0*/  @!P0 BRA `(.L_x_4523) ;  /* 0xfffffffc00f08947 */ /* 0x008fea000383ffff */
[----:B------:R-:W-:Y:S05]  /*141c0*/  BRA `(.L_x_4585) ;  /* 0xffffffdc00007947 */ /* 0x000fea000383ffff */
.L_x_4586:
        /* <DEDUP_REMOVED lines=11> */
.L_x_6144:


//--------------------- .text._ZN7cutlass13device_kernelIN5flash11enable_sm90INS1_16FlashAttnFwdSm90INS1_25CollectiveMainloopFwdSm90ILi2EN4cute5tupleIJNS5_1CILi1EEES8_S8_EEENS6_IJNS7_ILi128EEENS7_ILi96EEENS7_ILi64EEEEEELi256ENS_6half_tEfNS_4arch4Sm90ELb1ELb0ELb1ELb1ELb0ELb0ELb0ELb1ELb0ELb1ELb1ELb0EEENS1_21CollectiveEpilogueFwdINS6_IJSA_NS7_ILi256EEESB_EEES9_SE_SG_Li256ELb1ELb1ELb1ELb0EEENS1_36VarlenDynamicPersistentTileSchedulerILi128ELi96ELi256ELi128ELb1ELb1ELb1ELb1ELb1ELb1EEEEEEEEEvNT_6ParamsE --------------------------
	.section	.text._ZN7cutlass13device_kernelIN5flash11enable_sm90INS1_16FlashAttnFwdSm90INS1_25CollectiveMainloopFwdSm90ILi2EN4cute5tupleIJNS5_1CILi1EEES8_S8_EEENS6_IJNS7_ILi128EEENS7_ILi96EEENS7_ILi64EEEEEELi256ENS_6half_tEfNS_4arch4Sm90ELb1ELb0ELb1ELb1ELb0ELb0ELb0ELb1ELb0ELb1ELb1ELb0EEENS1_21CollectiveEpilogueFwdINS6_IJSA_NS7_ILi256EEESB_EEES9_SE_SG_Li256ELb1ELb1ELb1ELb0EEENS1_36VarlenDynamicPersistentTileSchedulerILi128ELi96ELi256ELi128ELb1ELb1ELb1ELb1ELb1ELb1EEEEEEEEEvNT_6ParamsE,"ax",@progbits
	.align	128
.text._ZN7cutlass13device_kernelIN5flash11enable_sm90INS1_16FlashAttnFwdSm90INS1_25CollectiveMainloopFwdSm90ILi2EN4cute5tupleIJNS5_1CILi1EEES8_S8_EEENS6_IJNS7_ILi128EEENS7_ILi96EEENS7_ILi64EEEEEELi256ENS_6half_tEfNS_4arch4Sm90ELb1ELb0ELb1ELb1ELb0ELb0ELb0ELb1ELb0ELb1ELb1ELb0EEENS1_21CollectiveEpilogueFwdINS6_IJSA_NS7_ILi256EEESB_EEES9_SE_SG_Li256ELb1ELb1ELb1ELb0EEENS1_36VarlenDynamicPersistentTileSchedulerILi128ELi96ELi256ELi128ELb1ELb1ELb1ELb1ELb1ELb1EEEEEEEEEvNT_6ParamsE:
        .type           _ZN7cutlass13device_kernelIN5flash11enable_sm90INS1_16FlashAttnFwdSm90INS1_25CollectiveMainloopFwdSm90ILi2EN4cute5tupleIJNS5_1CILi1EEES8_S8_EEENS6_IJNS7_ILi128EEENS7_ILi96EEENS7_ILi64EEEEEELi256ENS_6half_tEfNS_4arch4Sm90ELb1ELb0ELb1ELb1ELb0ELb0ELb0ELb1ELb0ELb1ELb1ELb0EEENS1_21CollectiveEpilogueFwdINS6_IJSA_NS7_ILi256EEESB_EEES9_SE_SG_Li256ELb1ELb1ELb1ELb0EEENS1_36VarlenDynamicPersistentTileSchedulerILi128ELi96ELi256ELi128ELb1ELb1ELb1ELb1ELb1ELb1EEEEEEEEEvNT_6ParamsE,@function
        .size           _ZN7cutlass13device_kernelIN5flash11enable_sm90INS1_16FlashAttnFwdSm90INS1_25CollectiveMainloopFwdSm90ILi2EN4cute5tupleIJNS5_1CILi1EEES8_S8_EEENS6_IJNS7_ILi128EEENS7_ILi96EEENS7_ILi64EEEEEELi256ENS_6half_tEfNS_4arch4Sm90ELb1ELb0ELb1ELb1ELb0ELb0ELb0ELb1ELb0ELb1ELb1ELb0EEENS1_21CollectiveEpilogueFwdINS6_IJSA_NS7_ILi256EEESB_EEES9_SE_SG_Li256ELb1ELb1ELb1ELb0EEENS1_36VarlenDynamicPersistentTileSchedulerILi128ELi96ELi256ELi128ELb1ELb1ELb1ELb1ELb1ELb1EEEEEEEEEvNT_6ParamsE,(.L_x_6145 - _ZN7cutlass13device_kernelIN5flash11enable_sm90INS1_16FlashAttnFwdSm90INS1_25CollectiveMainloopFwdSm90ILi2EN4cute5tupleIJNS5_1CILi1EEES8_S8_EEENS6_IJNS7_ILi128EEENS7_ILi96EEENS7_ILi64EEEEEELi256ENS_6half_tEfNS_4arch4Sm90ELb1ELb0ELb1ELb1ELb0ELb0ELb0ELb1ELb0ELb1ELb1ELb0EEENS1_21CollectiveEpilogueFwdINS6_IJSA_NS7_ILi256EEESB_EEES9_SE_SG_Li256ELb1ELb1ELb1ELb0EEENS1_36VarlenDynamicPersistentTileSchedulerILi128ELi96ELi256ELi128ELb1ELb1ELb1ELb1ELb1ELb1EEEEEEEEEvNT_6ParamsE)
        .other          _ZN7cutlass13device_kernelIN5flash11enable_sm90INS1_16FlashAttnFwdSm90INS1_25CollectiveMainloopFwdSm90ILi2EN4cute5tupleIJNS5_1CILi1EEES8_S8_EEENS6_IJNS7_ILi128EEENS7_ILi96EEENS7_ILi64EEEEEELi256ENS_6half_tEfNS_4arch4Sm90ELb1ELb0ELb1ELb1ELb0ELb0ELb0ELb1ELb0ELb1ELb1ELb0EEENS1_21CollectiveEpilogueFwdINS6_IJSA_NS7_ILi256EEESB_EEES9_SE_SG_Li256ELb1ELb1ELb1ELb0EEENS1_36VarlenDynamicPersistentTileSchedulerILi128ELi96ELi256ELi128ELb1ELb1ELb1ELb1ELb1ELb1EEEEEEEEEvNT_6ParamsE,@"STO_CUDA_ENTRY STV_DEFAULT"
_ZN7cutlass13device_kernelIN5flash11enable_sm90INS1_16FlashAttnFwdSm90INS1_25CollectiveMainloopFwdSm90ILi2EN4cute5tupleIJNS5_1CILi1EEES8_S8_EEENS6_IJNS7_ILi128EEENS7_ILi96EEENS7_ILi64EEEEEELi256ENS_6half_tEfNS_4arch4Sm90ELb1ELb0ELb1ELb1ELb0ELb0ELb0ELb1ELb0ELb1ELb1ELb0EEENS1_21CollectiveEpilogueFwdINS6_IJSA_NS7_ILi256EEESB_EEES9_SE_SG_Li256ELb1ELb1ELb1ELb0EEENS1_36VarlenDynamicPersistentTileSchedulerILi128ELi96ELi256ELi128ELb1ELb1ELb1ELb1ELb1ELb1EEEEEEEEEvNT_6ParamsE:
        /* <DEDUP_REMOVED lines=18> */
.L_x_4588:
[----:B------:R-:W-:Y:S05]  /*0120*/  BSYNC B0 ;  /* 0x0000000000007941 */ /* 0x000fea0003800000 */
.L_x_4587:
        /* <DEDUP_REMOVED lines=41> */
.L_x_4589:
        /* <DEDUP_REMOVED lines=22> */
.L_x_4590:
        /* <DEDUP_REMOVED lines=18> */
.L_x_4591:
        /* <DEDUP_REMOVED lines=22> */
.L_x_4592:
        /* <DEDUP_REMOVED lines=22> */
.L_x_4593:
[----:B------:R-:W-:Y:S01]  /*0900*/  PLOP3.LUT P0, PT, PT, PT, UP0, 0x80, 0x0 ;  /* 0x000000000000781c */ /* 0x000fe20003f0f008 */
[----:B------:R-:W-:Y:S01]  /*0910*/  UMOV UR36, 0x1 ;  /* 0x0000000100247882 */ /* 0x000fe20000000000 */
[----:B------:R-:W-:Y:S01]  /*0920*/  NOP ;  /* 0x0000000000007918 */ /* 0x000fe20000000000 */
[----:B------:R-:W-:Y:S01]  /*0930*/  USEL UR36, UR36, 0x2, !UP0 ;  /* 0x0000000224247887 */ /* 0x000fe2000c000000 */
[----:B------:R-:W-:Y:S01]  /*0940*/  ULDC.64 UR38, c[0x0][0x208] ;  /* 0x0000820000267ab9 */ /* 0x000fe20000000a00 */
[----:B012-4-:R-:W-:Y:S08]  /*0950*/  BAR.SYNC.DEFER_BLOCKING 0x0 ;  /* 0x0000000000007b1d */ /* 0x017ff00000010000 */
[----:B------:R-:W-:Y:S05]  /*0960*/  @!P0 BRA `(.L_x_4594) ;  /* 0x000000dc00088947 */ /* 0x000fea0003800000 */
.L_x_4595:
        /* <DEDUP_REMOVED lines=45> */
[----:B------:R-:W-:Y:S02]  /*0c40*/  LEA.HI R0, R0, R3, RZ, 0x1 ;  /* 0x0000000300007211 */ /* 0x000fe400078f08ff */
        /* <DEDUP_REMOVED lines=9> */
[----:B------:R-:W-:Y:S01]  /*0ce0*/  LEA.HI R2, R13, R13, RZ, 0x1 ;  /* 0x0000000d0d027211 */ /* 0x000fe200078f08ff */
[----:B------:R-:W-:Y:S01]  /*0cf0*/  IMAD.IADD R0, R3, 0x1, -R0 ;  /* 0x0000000103007824 */ /* 0x000fe200078e0a00 */
[----:B------:R-:W-:Y:S01]  /*0d00*/  LOP3.LUT R4, R9, 0x7ffffffc, RZ, 0xc0, !PT ;  /* 0x7ffffffc09047812 */ /* 0x000fe200078ec0ff */
[----:B------:R-:W-:Y:S01]  /*0d10*/  IMAD R11, R8, 0x10, R11 ;  /* 0x00000010080b7824 */ /* 0x000fe200078e020b */
[----:B------:R-:W-:Y:S01]  /*0d20*/  LOP3.LUT R2, R2, 0x1ffffffe, RZ, 0xc0, !PT ;  /* 0x1ffffffe02027812 */ /* 0x000fe200078ec0ff */
[----:B------:R-:W-:-:S02]  /*0d30*/  IMAD R3, R7, 0x8, R6 ;  /* 0x0000000807037824 */ /* 0x000fc400078e0206 */
[----:B------:R-:W-:Y:S02]  /*0d40*/  IMAD R0, R0, 0x40, R11 ;  /* 0x0000004000007824 */ /* 0x000fe400078e020b */
[----:B------:R-:W-:Y:S01]  /*0d50*/  IMAD.IADD R4, R223, 0x1, -R4 ;  /* 0x00000001df047824 */ /* 0x000fe200078e0a04 */
[----:B------:R0:W-:Y:S01]  /*0d60*/  STL [R1+0x3c], R3 ;  /* 0x00003c0301007387 */ /* 0x0001e20000100800 */
[----:B------:R-:W-:Y:S02]  /*0d70*/  IMAD.IADD R16, R13, 0x1, -R2 ;  /* 0x000000010d107824 */ /* 0x000fe400078e0a02 */
[----:B------:R-:W-:Y:S01]  /*0d80*/  IMAD.SHL.U32 R2, R4, 0x2, RZ ;  /* 0x0000000204027824 */ /* 0x000fe200078e00ff */
[----:B------:R1:W-:Y:S01]  /*0d90*/  STL [R1+0x38], R0 ;  /* 0x0000380001007387 */ /* 0x0003e20000100800 */
[----:B------:R-:W-:Y:S02]  /*0da0*/  IMAD R16, R16, 0x8, R0 ;  /* 0x0000000810107824 */ /* 0x000fe400078e0200 */
[----:B------:R-:W-:-:S02]  /*0db0*/  VIADD R222, R2, 0x8 ;  /* 0x0000000802de7836 */ /* 0x000fc40000000000 */
        /* <DEDUP_REMOVED lines=53> */
[----:B-1----:R-:W-:-:S07]  /*1110*/  SHF.R.S32.HI R224, RZ, 0x1f, R18 ;  /* 0x0000001fffe07819 */ /* 0x002fce0000011412 */
.L_x_4653:
[----:B------:R-:W-:Y:S01]  /*1120*/  ULDC.64 UR8, c[0x0][0xc88] ;  /* 0x0003220000087ab9 */ /* 0x000fe20000000a00 */
[----:B------:R-:W-:Y:S01]  /*1130*/  ULDC.64 UR10, c[0x0][0xa18] ;  /* 0x00028600000a7ab9 */ /* 0x000fe20000000a00 */
[----:B------:R-:W-:Y:S02]  /*1140*/  UIMAD.WIDE UR8, UR7, 0x4, UR8 ;  /* 0x00000004070878a5 */ /* 0x000fe4000f8e0208 */
[----:B------:R-:W-:Y:S02]  /*1150*/  UISETP.NE.U32.AND UP1, UPT, UR10, URZ, UPT ;  /* 0x0000003f0a00728c */ /* 0x000fe4000bf25070 */
[----:B------:R-:W-:Y:S02]  /*1160*/  ULOP3.LUT UR4, UR6, 0xff000000, URZ, 0xc0, !UPT ;  /* 0xff00000006047892 */ /* 0x000fe4000f8ec03f */
[----:B01-34-:R-:W-:Y:S01]  /*1170*/  IMAD.U32 R4, RZ, RZ, UR8 ;  /* 0x00000008ff047e24 */ /* 0x01bfe2000f8e00ff */
[----:B------:R-:W-:Y:S01]  /*1180*/  ULDC UR7, c[0x0][0x424] ;  /* 0x0001090000077ab9 */ /* 0x000fe20000000800 */
[----:B------:R-:W-:Y:S01]  /*1190*/  IMAD.U32 R5, RZ, RZ, UR9 ;  /* 0x00000009ff057e24 */ /* 0x000fe2000f8e00ff */
[----:B------:R-:W-:-:S04]  /*11a0*/  ULDC.64 UR8, c[0x0][0xa28] ;  /* 0x00028a0000087ab9 */ /* 0x000fc80000000a00 */
[----:B--2---:R-:W2:Y:S01]  /*11b0*/  LDG.E R4, desc[UR38][R4.64] ;  /* 0x0000002604047981 */ /* 0x004ea2000c1e1900 */
        /* <DEDUP_REMOVED lines=14> */
[----:B------:R-:W-:-:S03]  /*12a0*/  IMAD.U32 R6, RZ, RZ, UR10 ;  /* 0x0000000aff067e24 */ /* 0x000fc6000f8e00ff */
[----:B------:R-:W-:Y:S01]  /*12b0*/  IMAD.U32 R7, RZ, RZ, UR11 ;  /* 0x0000000bff077e24 */ /* 0x000fe2000f8e00ff */
[----:B------:R-:W2:Y:S01]  /*12c0*/  @P0 LDG.E R4, desc[UR38][R4.64] ;  /* 0x0000002604040981 */ /* 0x000ea2000c1e1900 */
[----:B------:R-:W-:Y:S01]  /*12d0*/  UISETP.NE.U32.AND UP0, UPT, UR8, URZ, UPT ;  /* 0x0000003f0800728c */ /* 0x000fe2000bf05070 */
[----:B------:R-:W-:Y:S02]  /*12e0*/  ULDC.64 UR10, c[0x0][0xa20] ;  /* 0x00028800000a7ab9 */ /* 0x000fe40000000a00 */
[----:B------:R-:W3:Y:S01]  /*12f0*/  @P2 LDG.E R6, desc[UR38][R6.64] ;  /* 0x0000002606062981 */ /* 0x000ee2000c1e1900 */
[----:B------:R-:W-:Y:S01]  /*1300*/  UISETP.NE.AND.EX UP0, UPT, UR9, URZ, UPT, UP0 ;  /* 0x0000003f0900728c */ /* 0x000fe2000bf05300 */
[----:B------:R-:W-:Y:S01]  /*1310*/  ISETP.NE.U32.AND P1, PT, RZ, UR10, PT ;  /* 0x0000000aff007c0c */ /* 0x000fe2000bf25070 */
[----:B------:R-:W-:Y:S02]  /*1320*/  ULOP3.LUT UR41, UR6, 0xff0000, URZ, 0xc0, !UPT ;  /* 0x00ff000006297892 */ /* 0x000fe4000f8ec03f */
[----:B------:R-:W-:Y:S01]  /*1330*/  USHF.R.U32.HI UR4, URZ, 0x8, UR4 ;  /* 0x000000083f047899 */ /* 0x000fe20008011604 */
[----:B------:R-:W-:Y:S01]  /*1340*/  ISETP.NE.AND.EX P1, PT, RZ, UR11, PT, P1 ;  /* 0x0000000bff007c0c */ /* 0x000fe2000bf25310 */
[----:B------:R-:W-:Y:S01]  /*1350*/  USEL UR7, UR7, 0x1, UP0 ;  /* 0x0000000107077887 */ /* 0x000fe20008000000 */
[----:B------:R-:W-:Y:S01]  /*1360*/  ULDC UR8, c[0x0][0x2f0] ;  /* 0x0000bc0000087ab9 */ /* 0x000fe20000000800 */
[----:B------:R-:W-:Y:S01]  /*1370*/  UMOV UR50, URZ ;  /* 0x0000003f00327c82 */ /* 0x000fe20008000000 */
[----:B------:R-:W-:Y:S01]  /*1380*/  ULEA.HI UR41, UR41, UR4, URZ, 0x10 ;  /* 0x0000000429297291 */ /* 0x000fe2000f8f803f */
[----:B------:R-:W-:Y:S01]  /*1390*/  ULDC UR51, c[0x0][0x288] ;  /* 0x0000a20000337ab9 */ /* 0x000fe20000000800 */
[----:B------:R-:W-:-:S02]  /*13a0*/  UIMAD UR4, UR7, UR8, URZ ;  /* 0x00000008070472a4 */ /* 0x000fc4000f8e023f */
        /* <DEDUP_REMOVED lines=17> */
.L_x_4596:
[----:B------:R-:W-:Y:S05]  /*14c0*/  @!P1 BRA `(.L_x_4597) ;  /* 0x00000000001c9947 */ /* 0x000fea0003800000 */
[----:B------:R-:W-:-:S04]  /*14d0*/  ULEA UR4, UP0, UR46, UR10, 0x2 ;  /* 0x0000000a2e047291 */ /* 0x000fc8000f80103f */
[----:B------:R-:W-:Y:S02]  /*14e0*/  ULEA.HI.X UR6, UR46, UR11, UR45, 0x2, UP0 ;  /* 0x0000000b2e067291 */ /* 0x000fe400080f142d */
[----:B------:R-:W-:-:S04]  /*14f0*/  IMAD.U32 R4, RZ, RZ, UR4 ;  /* 0x00000004ff047e24 */ /* 0x000fc8000f8e00ff */
[----:B------:R-:W-:-:S05]  /*1500*/  IMAD.U32 R5, RZ, RZ, UR6 ;  /* 0x00000006ff057e24 */ /* 0x000fca000f8e00ff */
[----:B------:R-:W2:Y:S02]  /*1510*/  LDG.E R4, desc[UR38][R4.64] ;  /* 0x0000002604047981 */ /* 0x000ea4000c1e1900 */
[----:B--2---:R-:W-:Y:S01]  /*1520*/  R2UR UR4, R4 ;  /* 0x00000000040472ca */ /* 0x004fe200000e0000 */
[----:B------:R-:W-:-:S14]  /*1530*/  BRA `(.L_x_4598) ;  /* 0x0000000000347947 */ /* 0x000fdc0003800000 */
.L_x_4597:
        /* <DEDUP_REMOVED lines=13> */
.L_x_4598:
[----:B------:R-:W-:Y:S01]  /*1610*/  ULDC UR6, c[0x0][0x448] ;  /* 0x0001120000067ab9 */ /* 0x000fe20000000800 */
[----:B------:R-:W-:Y:S02]  /*1620*/  USHF.L.U32 UR43, UR5, 0x7, URZ ;  /* 0x00000007052b7899 */ /* 0x000fe4000800063f */
[----:B------:R-:W-:Y:S02]  /*1630*/  UISETP.NE.AND UP0, UPT, UR6, 0x1, UPT ;  /* 0x000000010600788c */ /* 0x000fe4000bf05270 */
[----:B------:R-:W-:Y:S02]  /*1640*/  UIADD3 UR6, UR43, 0x7f, URZ ;  /* 0x0000007f2b067890 */ /* 0x000fe4000fffe03f */
[----:B------:R-:W-:Y:S02]  /*1650*/  UIADD3 UR50, -UR50, UR4, URZ ;  /* 0x0000000432327290 */ /* 0x000fe4000fffe13f */
[----:B------:R-:W-:Y:S02]  /*1660*/  ULOP3.LUT UR42, UR41, 0xff, URZ, 0xc0, !UPT ;  /* 0x000000ff292a7892 */ /* 0x000fe4000f8ec03f */
[----:B------:R-:W-:-:S02]  /*1670*/  UIADD3 UR7, UR50, 0x60, -UR51 ;  /* 0x0000006032077890 */ /* 0x000fc4000fffe833 */
[----:B------:R-:W-:Y:S01]  /*1680*/  USHF.R.U32.HI UR41, URZ, 0x10, UR41 ;  /* 0x000000103f297899 */ /* 0x000fe20008011629 */
[----:B------:R-:W-:Y:S01]  /*1690*/  @UP0 ULDC UR4, c[0x0][0x44c] ;  /* 0x0001130000040ab9 */ /* 0x000fe20000000800 */
[----:B------:R-:W-:Y:S01]  /*16a0*/  @UP0 ULDC UR8, c[0x0][0x450] ;  /* 0x0001140000080ab9 */ /* 0x000fe20000000800 */
[----:B------:R-:W-:Y:S02]  /*16b0*/  UIMAD.WIDE.U32 UR4, UR6, UR4, URZ ;  /* 0x00000004060472a5 */ /* 0x000fe4000f8e003f */
[----:B------:R-:W-:Y:S02]  /*16c0*/  UIADD3 UR4, UR50, 0x5f, URZ ;  /* 0x0000005f32047890 */ /* 0x000fe4000fffe03f */
[----:B------:R-:W-:Y:S02]  /*16d0*/  @UP0 USHF.R.U32.HI UR6, URZ, UR8, UR5 ;  /* 0x000000083f060299 */ /* 0x000fe40008011605 */
[----:B------:R-:W-:Y:S02]  /*16e0*/  UIMAD.WIDE UR4, UR4, 0x2aaaaaab, URZ ;  /* 0x2aaaaaab040478a5 */ /* 0x000fe4000f8e023f */
[----:B------:R-:W-:-:S02]  /*16f0*/  UIADD3 UR6, UR7, UR6, URZ ;  /* 0x0000000607067290 */ /* 0x000fc4000fffe03f */
[----:B------:R-:W-:Y:S02]  /*1700*/  USHF.R.U32.HI UR4, URZ, 0x1f, UR5 ;  /* 0x0000001f3f047899 */ /* 0x000fe40008011605 */
[----:B------:R-:W-:Y:S02]  /*1710*/  UIMAD.WIDE UR6, UR6, 0x2aaaaaab, URZ ;  /* 0x2aaaaaab060678a5 */ /* 0x000fe4000f8e023f */
[----:B------:R-:W-:Y:S02]  /*1720*/  ULEA.HI.SX32 UR4, UR5, UR4, 0x1c ;  /* 0x0000000405047291 */ /* 0x000fe4000f8fe23f */
[----:B------:R-:W-:-:S04]  /*1730*/  USHF.R.U32.HI UR6, URZ, 0x1f, UR7 ;  /* 0x0000001f3f067899 */ /* 0x000fc80008011607 */
[----:B------:R-:W-:-:S04]  /*1740*/  ULEA.HI.SX32 UR6, UR7, UR6, 0x1c ;  /* 0x0000000607067291 */ /* 0x000fc8000f8fe23f */
[----:B------:R-:W-:-:S04]  /*1750*/  UISETP.LT.AND UP0, UPT, UR4, UR6, UPT ;  /* 0x000000060400728c */ /* 0x000fc8000bf01270 */
[----:B------:R-:W-:-:S03]  /*1760*/  USEL UR9, UR4, UR6, UP0 ;  /* 0x0000000604097287 */ /* 0x000fc60008000000 */
[----:B------:R-:W-:Y:S01]  /*1770*/  UMOV UR4, URZ ;  /* 0x0000003f00047c82 */ /* 0x000fe20008000000 */
[----:B------:R-:W-:-:S06]  /*1780*/  UISETP.GE.AND UP0, UPT, UR9, 0x1, UPT ;  /* 0x000000010900788c */ /* 0x000fcc000bf06270 */
[----:B------:R-:W-:-:S13]  /*1790*/  PLOP3.LUT P0, PT, PT, PT, UP0, 0x80, 0x0 ;  /* 0x000000000000781c */ /* 0x000fda0003f0f008 */
[----:B------:R-:W-:Y:S05]  /*17a0*/  @!P0 BRA `(.L_x_4599) ;  /* 0x0000000000908947 */ /* 0x000fea0003800000 */
        /* <DEDUP_REMOVED lines=36> */
.L_x_4599:
[----:B------:R-:W-:Y:S01]  /*19f0*/  UIMAD UR40, UR42, UR4, URZ ;  /* 0x000000042a2872a4 */ /* 0x000fe2000f8e023f */
[----:B------:R-:W-:Y:S01]  /*1a00*/  IMAD.U32 R0, RZ, RZ, UR9 ;  /* 0x00000009ff007e24 */ /* 0x000fe2000f8e00ff */
[----:B------:R-:W-:Y:S01]  /*1a10*/  PLOP3.LUT P0, PT, PT, PT, PT, 0x80, 0x0 ;  /* 0x000000000000781c */ /* 0x000fe20003f0f070 */
[----:B------:R-:W-:Y:S01]  /*1a20*/  IMAD.U32 R3, RZ, RZ, UR4 ;  /* 0x00000004ff037e24 */ /* 0x000fe2000f8e00ff */
[----:B------:R-:W-:Y:S01]  /*1a30*/  CS2R R150, SRZ ;  /* 0x0000000000967805 */ /* 0x000fe2000001ff00 */
[----:B------:R-:W-:Y:S01]  /*1a40*/  IMAD.MOV.U32 R6, RZ, RZ, RZ ;  /* 0x000000ffff067224 */ /* 0x000fe200078e00ff */
[----:B------:R-:W-:Y:S02]  /*1a50*/  CS2R R148, SRZ ;  /* 0x0000000000947805 */ /* 0x000fe4000001ff00 */
        /* <DEDUP_REMOVED lines=104> */
.L_x_4601:
        /* <DEDUP_REMOVED lines=13> */
.L_x_4780:
[----:B------:R-:W-:Y:S01]  /*21b0*/  IMAD.U32 R0, RZ, RZ, UR49 ;  /* 0x00000031ff007e24 */ /* 0x000fe2000f8e00ff */
[----:B------:R-:W-:Y:S05]  /*21c0*/  WARPSYNC.ALL ;  /* 0x0000000000007948 */ /* 0x000fea0003800000 */
[----:B------:R1:W-:Y:S01]  /*21d0*/  BAR.SYNC.DEFER_BLOCKING R7, 0x100 ;  /* 0x000400070000751d */ /* 0x0003e20000010000 */
[----:B------:R-:W-:-:S13]  /*21e0*/  ISETP.NE.AND P0, PT, R0, 0x3, PT ;  /* 0x000000030000780c */ /* 0x000fda0003f05270 */
[----:B-1----:R-:W-:Y:S05]  /*21f0*/  @!P0 BRA `(.L_x_4603) ;  /* 0x0000000000048947 */ /* 0x002fea0003800000 */
[----:B------:R-:W-:Y:S01]  /*2200*/  BPT.TRAP 0x1 ;  /* 0x000000040000795c */ /* 0x000fe20000300000 */
.L_x_4603:
[----:B------:R-:W-:Y:S01]  /*2210*/  R2UR UR22, R6 ;  /* 0x00000000061672ca */ /* 0x000fe200000e0000 */
[----:B------:R-:W-:-:S05]  /*2220*/  IMAD.U32 R9, RZ, RZ, UR47 ;  /* 0x0000002fff097e24 */ /* 0x000fca000f8e00ff */
[----:B------:R-:W-:-:S07]  /*2230*/  SHF.L.U32 R9, R9, 0x1f, RZ ;  /* 0x0000001f09097819 */ /* 0x000fce00000006ff */
[----:B------:R-:W-:-:S09]  /*2240*/  ULEA UR22, UR37, UR22, 0x3 ;  /* 0x0000001625167291 */ /* 0x000fd2000f8e183f */
[----:B------:R1:W2:Y:S01]  /*2250*/  SYNCS.PHASECHK.TRANS64.TRYWAIT P1, [UR22+0x22830], R9 ;  /* 0x02283009ff0075a7 */ /* 0x0002a20008020156 */
[----:B------:R-:W-:Y:S05]  /*2260*/  @!P0 BRA `(.L_x_4604) ;  /* 0x0000000000048947 */ /* 0x000fea0003800000 */
[----:B------:R-:W-:Y:S01]  /*2270*/  BPT.TRAP 0x1 ;  /* 0x000000040000795c */ /* 0x000fe20000300000 */
.L_x_4604:
[----:B--2---:R-:W-:Y:S05]  /*2280*/  @P1 BRA `(.L_x_4605) ;  /* 0x0000000000081947 */ /* 0x004fea0003800000 */
[----:B------:R-:W2:Y:S02]  /*2290*/  SYNCS.PHASECHK.TRANS64.TRYWAIT P1, [UR22+0x22830], R9 ;  /* 0x02283009ff0075a7 */ /* 0x000ea40008020156 */
[----:B--2---:R-:W-:Y:S05]  /*22a0*/  @!P1 BRA `(.L_x_4606) ;  /* 0x0000013000789947 */ /* 0x004fea0003800000 */
.L_x_4605:
        /* <DEDUP_REMOVED lines=8> */
[----:B------:R-:W-:Y:S01]  /*2330*/  VIADD R5, R16, UR43 ;  /* 0x0000002b10057c36 */ /* 0x000fe20008000000 */
[----:B------:R-:W-:Y:S01]  /*2340*/  UMOV UR9, 0x40000040 ;  /* 0x4000004000097882 */ /* 0x000fe20000000000 */
[----:B------:R-:W-:Y:S01]  /*2350*/  UMOV UR11, 0x40000040 ;  /* 0x40000040000b7882 */ /* 0x000fe20000000000 */
[----:B------:R-:W-:Y:S01]  /*2360*/  UIADD3 UR12, UR16, 0x6, URZ ;  /* 0x00000006100c7890 */ /* 0x000fe2000fffe03f */
[----:B------:R-:W3:Y:S01]  /*2370*/  S2R R72, SR_TID.X ;  /* 0x0000000000487919 */ /* 0x000ee20000002100 */
[----:B------:R-:W-:Y:S01]  /*2380*/  UIADD3 UR4, UR4, 0x1c400, URZ ;  /* 0x0001c40004047890 */ /* 0x000fe2000fffe03f */
[----:B------:R-:W-:Y:S01]  /*2390*/  UMOV UR13, 0x40000040 ;  /* 0x40000040000d7882 */ /* 0x000fe20000000000 */
[----:B------:R-:W-:-:S02]  /*23a0*/  UMOV UR15, 0x40000040 ;  /* 0x40000040000f7882 */ /* 0x000fc40000000000 */
[----:B------:R-:W-:-:S04]  /*23b0*/  USHF.R.U32.HI UR4, URZ, 0x4, UR4 ;  /* 0x000000043f047899 */ /* 0x000fc80008011604 */
[----:B------:R-:W-:-:S04]  /*23c0*/  ULOP3.LUT UR4, UR4, 0x3fff, URZ, 0xc0, !UPT ;  /* 0x00003fff04047892 */ /* 0x000fc8000f8ec03f */
[----:B------:R-:W-:Y:S02]  /*23d0*/  ULOP3.LUT UR20, UR4, 0x10000, URZ, 0xfc, !UPT ;  /* 0x0001000004147892 */ /* 0x000fe4000f8efc3f */
[----:B------:R-:W-:Y:S02]  /*23e0*/  UIADD3 UR4, UR16, 0x2, URZ ;  /* 0x0000000210047890 */ /* 0x000fe4000fffe03f */
[----:B------:R-:W-:-:S04]  /*23f0*/  UIMAD UR18, UR37, 0x300, UR20 ;  /* 0x00000300251278a4 */ /* 0x000fc8000f8e0214 */
[----:B------:R-:W-:Y:S02]  /*2400*/  UIADD3 UR6, UR18, 0x2, URZ ;  /* 0x0000000212067890 */ /* 0x000fe4000fffe03f */
[----:B------:R-:W-:Y:S02]  /*2410*/  UIADD3 UR10, UR18, 0x4, URZ ;  /* 0x00000004120a7890 */ /* 0x000fe4000fffe03f */
[----:B------:R-:W-:Y:S02]  /*2420*/  UIADD3 UR14, UR18, 0x6, URZ ;  /* 0x00000006120e7890 */ /* 0x000fe4000fffe03f */
[----:B------:R-:W-:Y:S01]  /*2430*/  HGMMA.64x96x16.F32 R24, gdesc[UR16], RZ, !UPT, gsb0 ;  /* 0x01600000101879f0 */ /* 0x000fe2000c0008ff */
[----:B---3--:R-:W-:Y:S02]  /*2440*/  LOP3.LUT R72, R72, 0x7f, RZ, 0xc0, !PT ;  /* 0x0000007f48487812 */ /* 0x008fe400078ec0ff */
[----:B------:R-:W-:Y:S02]  /*2450*/  WARPGROUP.DEPBAR.LE gsb0, 0x0 ;  /* 0x00008000000079c5 */ /* 0x000fe40000010000 */
[----:B------:R-:W-:-:S06]  /*2460*/  WARPGROUP.ARRIVE ;  /* 0x00000000000079c5 */ /* 0x000fcc0000000000 */
[----:B------:R-:W-:Y:S01]  /*2470*/  HGMMA.64x96x16.F32 R24, gdesc[UR4], R24, gsb0 ;  /* 0x01600000041879f0 */ /* 0x000fe20008000818 */
[----:B------:R-:W-:Y:S01]  /*2480*/  ULDC UR6, c[0x0][0x448] ;  /* 0x0001120000067ab9 */ /* 0x000fe20000000800 */
[----:B------:R-:W-:Y:S01]  /*2490*/  ULDC UR7, c[0x0][0x9d8] ;  /* 0x0002760000077ab9 */ /* 0x000fe20000000800 */
[----:B------:R-:W-:-:S06]  /*24a0*/  UISETP.NE.AND UP0, UPT, UR6, 0x1, UPT ;  /* 0x000000010600788c */ /* 0x000fcc000bf05270 */
[----:B------:R-:W-:-:S05]  /*24b0*/  PLOP3.LUT P1, PT, PT, PT, UP0, 0x80, 0x0 ;  /* 0x000000000000781c */ /* 0x000fca0003f2f008 */
[----:B------:R-:W-:-:S08]  /*24c0*/  @UP0 ULDC UR6, c[0x0][0x44c] ;  /* 0x0001130000060ab9 */ /* 0x000fd00000000800 */
[----:B------:R-:W-:Y:S01]  /*24d0*/  @P1 IMAD.HI.U32 R20, R5, UR6, RZ ;  /* 0x0000000605141c27 */ /* 0x000fe2000f8e00ff */
[----:B------:R-:W-:-:S04]  /*24e0*/  @UP0 ULDC UR6, c[0x0][0x450] ;  /* 0x0001140000060ab9 */ /* 0x000fc80000000800 */
[----:B------:R-:W-:Y:S01]  /*24f0*/  @P1 SHF.R.U32.HI R5, RZ, UR6, R20 ;  /* 0x00000006ff051c19 */ /* 0x000fe20008011614 */
[----:B------:R-:W-:-:S04]  /*2500*/  UIMAD UR6, UR52, -0x60, UR50 ;  /* 0xffffffa0340678a4 */ /* 0x000fc8000f8e0232 */
[----:B------:R-:W3:Y:S04]  /*2510*/  SHFL.IDX PT, R21, R5, 0x1, 0x1c1f ;  /* 0x003c1f0005157f89 */ /* 0x000ee800000e0000 */
[----:B------:R-:W4:Y:S01]  /*2520*/  SHFL.IDX PT, R5, R5, RZ, 0x1c1f ;  /* 0x001c1fff05057589 */ /* 0x000f2200000e0000 */
        /* <DEDUP_REMOVED lines=11> */
[----:B------:R-:W-:Y:S02]  /*25e0*/  IMAD.U32 R33, RZ, RZ, UR6 ;  /* 0x00000006ff217e24 */ /* 0x000fe4000f8e00ff */
[----:B------:R-:W-:Y:S01]  /*25f0*/  FMUL.FTZ R30, R30, UR7 ;  /* 0x000000071e1e7c20 */ /* 0x000fe20008410000 */
[----:B------:R-:W-:Y:S01]  /*2600*/  FMUL.FTZ R43, R43, UR7 ;  /* 0x000000072b2b7c20 */ /* 0x000fe20008410000 */
[----:B------:R-:W-:Y:S01]  /*2610*/  FMUL.FTZ R42, R42, UR7 ;  /* 0x000000072a2a7c20 */ /* 0x000fe20008410000 */
[----:B------:R-:W5:Y:S01]  /*2620*/  MUFU.TANH R26, R26 ;  /* 0x0000001a001a7308 */ /* 0x000f620000002400 */
[----:B------:R-:W-:Y:S01]  /*2630*/  IADD3 R20, -R2, 0x61, R33 ;  /* 0x0000006102147810 */ /* 0x000fe20007ffe121 */
[----:B------:R-:W-:Y:S01]  /*2640*/  FMUL.FTZ R8, R36, UR7 ;  /* 0x0000000724087c20 */ /* 0x000fe20008410000 */
[----:B------:R-:W-:Y:S01]  /*2650*/  FMUL.FTZ R31, R31, UR7 ;  /* 0x000000071f1f7c20 */ /* 0x000fe20008410000 */
[----:B--2---:R-:W-:Y:S01]  /*2660*/  FMUL.FTZ R0, R37, UR7 ;  /* 0x0000000725007c20 */ /* 0x004fe20008410000 */
        /* <DEDUP_REMOVED lines=12> */
[----:B------:R-:W-:Y:S01]  /*2730*/  FMUL.FTZ R51, R51, UR7 ;  /* 0x0000000733337c20 */ /* 0x000fe20008410000 */
[----:B------:R-:W-:Y:S01]  /*2740*/  FMUL.FTZ R15, R25, UR7 ;  /* 0x00000007190f7c20 */ /* 0x000fe20008410000 */
[----:B------:R-:W-:Y:S01]  /*2750*/  FMUL.FTZ R11, R24, UR7 ;  /* 0x00000007180b7c20 */ /* 0x000fe20008410000 */
[----:B0-----:R-:W-:Y:S01]  /*2760*/  FMUL.FTZ R3, R41, UR7 ;  /* 0x0000000729037c20 */ /* 0x001fe20008410000 */
[----:B------:R-:W-:Y:S01]  /*2770*/  FMUL.FTZ R4, R40, UR7 ;  /* 0x0000000728047c20 */ /* 0x000fe20008410000 */
[----:B------:R-:W-:Y:S01]  /*2780*/  FMUL.FTZ R54, R54, UR7 ;  /* 0x0000000736367c20 */ /* 0x000fe20008410000 */
[----:B------:R-:W-:Y:S01]  /*2790*/  FMUL.FTZ R55, R55, UR7 ;  /* 0x0000000737377c20 */ /* 0x000fe20008410000 */
[----:B------:R-:W-:Y:S01]  /*27a0*/  MUFU.TANH R30, R30 ;  /* 0x0000001e001e7308 */ /* 0x000fe20000002400 */
[----:B-1----:R-:W-:-:S02]  /*27b0*/  VIADD R43, R20, -UR51 ;  /* 0x80000033142b7c36 */ /* 0x002fc40008000000 */
        /* <DEDUP_REMOVED lines=15> */
[----:B0-----:R-:W-:Y:S01]  /*28b0*/  IADD3 R42, -R2, 0x60, R33 ;  /* 0x00000060022a7810 */ /* 0x001fe20007ffe121 */
[----:B------:R-:W-:Y:S01]  /*28c0*/  FMUL.FTZ R52, R52, UR7 ;  /* 0x0000000734347c20 */ /* 0x000fe20008410000 */
[----:B------:R-:W-:Y:S01]  /*28d0*/  FMUL.FTZ R53, R53, UR7 ;  /* 0x0000000735357c20 */ /* 0x000fe20008410000 */
[----:B------:R-:W-:Y:S01]  /*28e0*/  FMUL.FTZ R57, R57, UR7 ;  /* 0x0000000739397c20 */ /* 0x000fe20008410000 */
[-CC-:B---3--:R-:W-:Y:S01]  /*28f0*/  VIADDMNMX R20, R21, R43.reuse, R42.reuse, PT ;  /* 0x0000002b15147246 */ /* 0x188fe2000380012a */
[----:B------:R-:W-:Y:S01]  /*2900*/  FMUL.FTZ R60, R60, UR7 ;  /* 0x000000073c3c7c20 */ /* 0x000fe20008410000 */
[----:B----4-:R-:W-:Y:S01]  /*2910*/  VIADDMNMX R42, R5, R43, R42, PT ;  /* 0x0000002b052a7246 */ /* 0x010fe2000380012a */
[----:B------:R-:W0:Y:S01]  /*2920*/  MUFU.TANH R34, R34 ;  /* 0x0000002200227308 */ /* 0x000e220000002400 */
[C---:B------:R-:W-:Y:S01]  /*2930*/  ISETP.GT.AND P2, PT, R20.reuse, RZ, PT ;  /* 0x000000ff1400720c */ /* 0x040fe20003f44270 */
[----:B------:R-:W-:Y:S01]  /*2940*/  FMUL.FTZ R61, R61, UR7 ;  /* 0x000000073d3d7c20 */ /* 0x000fe20008410000 */
[----:B------:R-:W-:Y:S01]  /*2950*/  ISETP.GT.AND P3, PT, R20, 0x1, PT ;  /* 0x000000011400780c */ /* 0x000fe20003f64270 */
[----:B------:R-:W-:Y:S01]  /*2960*/  FMUL.FTZ R64, R64, UR7 ;  /* 0x0000000740407c20 */ /* 0x000fe20008410000 */
[----:B------:R-:W-:Y:S01]  /*2970*/  ISETP.GT.AND P4, PT, R20, 0x8, PT ;  /* 0x000000081400780c */ /* 0x000fe20003f84270 */
[----:B------:R-:W-:Y:S01]  /*2980*/  FMUL.FTZ R65, R65, UR7 ;  /* 0x0000000741417c20 */ /* 0x000fe20008410000 */
[C---:B------:R-:W-:Y:S01]  /*2990*/  ISETP.GT.AND P5, PT, R42.reuse, RZ, PT ;  /* 0x000000ff2a00720c */ /* 0x040fe20003fa4270 */
[----:B------:R-:W-:Y:S01]  /*29a0*/  MUFU.TANH R35, R35 ;  /* 0x0000002300237308 */ /* 0x000fe20000002400 */
[----:B------:R-:W-:Y:S01]  /*29b0*/  ISETP.GT.AND P6, PT, R42, 0x1, PT ;  /* 0x000000012a00780c */ /* 0x000fe20003fc4270 */
[----:B------:R-:W-:Y:S01]  /*29c0*/  FMUL.FTZ R68, R68, UR7 ;  /* 0x0000000744447c20 */ /* 0x000fe20008410000 */
[----:B------:R-:W-:-:S05]  /*29d0*/  FMUL.FTZ R69, R69, UR7 ;  /* 0x0000000745457c20 */ /* 0x000fca0008410000 */
[----:B------:R5:W-:Y:S08]  /*29e0*/  MUFU.TANH R29, R46 ;  /* 0x0000002e001d7308 */ /* 0x000bf00000002400 */
[----:B------:R2:W-:Y:S01]  /*29f0*/  MUFU.TANH R32, R47 ;  /* 0x0000002f00207308 */ /* 0x0005e20000002400 */
[----:B-----5:R-:W-:Y:S02]  /*2a00*/  FSEL R46, R26, -INF , P2 ;  /* 0xff8000001a2e7808 */ /* 0x020fe40001000000 */
[----:B------:R-:W-:-:S05]  /*2a10*/  ISETP.GT.AND P2, PT, R20, 0x9, PT ;  /* 0x000000091400780c */ /* 0x000fca0003f44270 */
[----:B------:R-:W1:Y:S01]  /*2a20*/  MUFU.TANH R38, R38 ;  /* 0x0000002600267308 */ /* 0x000e620000002400 */
[----:B--2---:R-:W-:Y:S02]  /*2a30*/  FSEL R47, R27, -INF , P3 ;  /* 0xff8000001b2f7808 */ /* 0x004fe40001800000 */
[----:B------:R-:W-:Y:S02]  /*2a40*/  ISETP.GT.AND P3, PT, R20, 0x10, PT ;  /* 0x000000101400780c */ /* 0x000fe40003f64270 */
[----:B------:R-:W-:Y:S02]  /*2a50*/  FMNMX.FTZ R21, R46, R47, !PT ;  /* 0x0000002f2e157209 */ /* 0x000fe40007810000 */
[----:B0-----:R-:W-:Y:S01]  /*2a60*/  FSEL R41, R34, -INF , P3 ;  /* 0xff80000022297808 */ /* 0x001fe20001800000 */
[----:B------:R0:W-:Y:S01]  /*2a70*/  MUFU.TANH R28, R50 ;  /* 0x00000032001c7308 */ /* 0x0001e20000002400 */
[----:B------:R-:W-:-:S07]  /*2a80*/  ISETP.GT.AND P3, PT, R20, 0x18, PT ;  /* 0x000000181400780c */ /* 0x000fce0003f64270 */
[----:B------:R1:W2:Y:S01]  /*2a90*/  MUFU.TANH R25, R39 ;  /* 0x0000002700197308 */ /* 0x0002a20000002400 */
[----:B0-----:R-:W-:Y:S02]  /*2aa0*/  FSEL R50, R30, -INF , P4 ;  /* 0xff8000001e327808 */ /* 0x001fe40002000000 */
[----:B------:R-:W-:Y:S02]  /*2ab0*/  ISETP.GT.AND P4, PT, R42, 0x8, PT ;  /* 0x000000082a00780c */ /* 0x000fe40003f84270 */
[----:B------:R-:W-:-:S03]  /*2ac0*/  FMNMX.FTZ R24, R50, R21, !PT ;  /* 0x0000001532187209 */ /* 0x000fc60007810000 */
[----:B------:R0:W3:Y:S01]  /*2ad0*/  MUFU.TANH R33, R51 ;  /* 0x0000003300217308 */ /* 0x0000e20000002400 */
[----:B-1----:R-:W-:Y:S02]  /*2ae0*/  FSEL R39, R38, -INF , P3 ;  /* 0xff80000026277808 */ /* 0x002fe40001800000 */
[----:B------:R-:W-:-:S04]  /*2af0*/  ISETP.GT.AND P3, PT, R20, 0x20, PT ;  /* 0x000000201400780c */ /* 0x000fc80003f64270 */
[----:B------:R-:W-:Y:S01]  /*2b00*/  FSEL R37, R37, -INF , P3 ;  /* 0xff80000025257808 */ /* 0x000fe20001800000 */
[----:B------:R-:W1:Y:S01]  /*2b10*/  MUFU.TANH R54, R54 ;  /* 0x0000003600367308 */ /* 0x000e620000002400 */
[----:B0-----:R-:W-:Y:S02]  /*2b20*/  FSEL R51, R31, -INF , P2 ;  /* 0xff8000001f337808 */ /* 0x001fe40001000000 */
[----:B------:R-:W-:Y:S02]  /*2b30*/  ISETP.GT.AND P2, PT, R20, 0x11, PT ;  /* 0x000000111400780c */ /* 0x000fe40003f44270 */
[----:B------:R-:W-:Y:S02]  /*2b40*/  FMNMX.FTZ R24, R51, R24, !PT ;  /* 0x0000001833187209 */ /* 0x000fe40007810000 */
[----:B------:R-:W-:Y:S01]  /*2b50*/  FSEL R40, R35, -INF , P2 ;  /* 0xff80000023287808 */ /* 0x000fe20001000000 */
[----:B------:R-:W0:Y:S01]  /*2b60*/  MUFU.TANH R55, R55 ;  /* 0x0000003700377308 */ /* 0x000e220000002400 */
[----:B------:R-:W-:-:S02]  /*2b70*/  FMNMX.FTZ R21, R41, R24, !PT ;  /* 0x0000001829157209 */ /* 0x000fc40007810000 */
[----:B------:R-:W-:Y:S02]  /*2b80*/  ISETP.GT.AND P2, PT, R20, 0x19, PT ;  /* 0x000000191400780c */ /* 0x000fe40003f44270 */
[----:B------:R-:W-:Y:S02]  /*2b90*/  FMNMX.FTZ R24, R40, R21, !PT ;  /* 0x0000001528187209 */ /* 0x000fe40007810000 */
[----:B--2---:R-:W-:Y:S01]  /*2ba0*/  FSEL R38, R25, -INF , P2 ;  /* 0xff80000019267808 */ /* 0x004fe20001000000 */
[----:B------:R-:W2:Y:S01]  /*2bb0*/  MUFU.TANH R31, R58 ;  /* 0x0000003a001f7308 */ /* 0x000ea20000002400 */
[----:B------:R-:W-:Y:S02]  /*2bc0*/  FMNMX.FTZ R21, R39, R24, !PT ;  /* 0x0000001827157209 */ /* 0x000fe40007810000 */
[----:B------:R-:W-:Y:S02]  /*2bd0*/  ISETP.GT.AND P2, PT, R20, 0x21, PT ;  /* 0x000000211400780c */ /* 0x000fe40003f44270 */
[----:B------:R-:W-:-:S02]  /*2be0*/  FMNMX.FTZ R24, R38, R21, !PT ;  /* 0x0000001526187209 */ /* 0x000fc40007810000 */
[----:B------:R-:W-:Y:S01]  /*2bf0*/  ISETP.GT.AND P3, PT, R20, 0x28, PT ;  /* 0x000000281400780c */ /* 0x000fe20003f64270 */
[----:B------:R-:W4:Y:S01]  /*2c00*/  MUFU.TANH R59, R59 ;  /* 0x0000003b003b7308 */ /* 0x000f220000002400 */
[----:B------:R-:W-:Y:S02]  /*2c10*/  FSEL R36, R36, -INF , P2 ;  /* 0xff80000024247808 */ /* 0x000fe40001000000 */
[----:B------:R-:W-:Y:S02]  /*2c20*/  FMNMX.FTZ R21, R37, R24, !PT ;  /* 0x0000001825157209 */ /* 0x000fe40007810000 */
[----:B------:R-:W-:Y:S02]  /*2c30*/  ISETP.GT.AND P2, PT, R20, 0x29, PT ;  /* 0x000000291400780c */ /* 0x000fe40003f44270 */
[----:B------:R-:W-:Y:S01]  /*2c40*/  FSEL R29, R29, -INF , P3 ;  /* 0xff8000001d1d7808 */ /* 0x000fe20001800000 */
[----:B------:R-:W5:Y:S01]  /*2c50*/  MUFU.TANH R26, R62 ;  /* 0x0000003e001a7308 */ /* 0x000f620000002400 */
[----:B------:R-:W-:-:S02]  /*2c60*/  FMNMX.FTZ R24, R36, R21, !PT ;  /* 0x0000001524187209 */ /* 0x000fc40007810000 */
[----:B------:R-:W-:Y:S02]  /*2c70*/  ISETP.GT.AND P3, PT, R20, 0x30, PT ;  /* 0x000000301400780c */ /* 0x000fe40003f64270 */
[----:B------:R-:W-:Y:S02]  /*2c80*/  FSEL R32, R32, -INF , P2 ;  /* 0xff80000020207808 */ /* 0x000fe40001000000 */
[----:B------:R-:W-:Y:S01]  /*2c90*/  FMNMX.FTZ R21, R29, R24, !PT ;  /* 0x000000181d157209 */ /* 0x000fe20007810000 */
[----:B------:R-:W5:Y:S01]  /*2ca0*/  MUFU.TANH R63, R63 ;  /* 0x0000003f003f7308 */ /* 0x000f620000002400 */
[----:B------:R-:W-:Y:S02]  /*2cb0*/  ISETP.GT.AND P2, PT, R20, 0x31, PT ;  /* 0x000000311400780c */ /* 0x000fe40003f44270 */
[----:B------:R-:W-:Y:S02]  /*2cc0*/  FSEL R30, R28, -INF , P3 ;  /* 0xff8000001c1e7808 */ /* 0x000fe40001800000 */
[----:B------:R-:W-:-:S02]  /*2cd0*/  FMNMX.FTZ R21, R32, R21, !PT ;  /* 0x0000001520157209 */ /* 0x000fc40007810000 */
[----:B------:R-:W-:Y:S01]  /*2ce0*/  ISETP.GT.AND P3, PT, R20, 0x38, PT ;  /* 0x000000381400780c */ /* 0x000fe20003f64270 */
[----:B------:R-:W5:Y:S01]  /*2cf0*/  MUFU.TANH R66, R66 ;  /* 0x0000004200427308 */ /* 0x000f620000002400 */
[----:B---3--:R-:W-:Y:S02]  /*2d00*/  FSEL R35, R33, -INF , P2 ;  /* 0xff80000021237808 */ /* 0x008fe40001000000 */
[----:B------:R-:W-:Y:S02]  /*2d10*/  FMNMX.FTZ R24, R30, R21, !PT ;  /* 0x000000151e187209 */ /* 0x000fe40007810000 */
[----:B------:R-:W-:Y:S02]  /*2d20*/  ISETP.GT.AND P2, PT, R20, 0x39, PT ;  /* 0x000000391400780c */ /* 0x000fe40003f44270 */
[----:B-1----:R-:W-:Y:S01]  /*2d30*/  FSEL R33, R54, -INF , P3 ;  /* 0xff80000036217808 */ /* 0x002fe20001800000 */
[----:B------:R-:W1:Y:S01]  /*2d40*/  MUFU.TANH R27, R67 ;  /* 0x00000043001b7308 */ /* 0x000e620000002400 */
[----:B------:R-:W-:-:S02]  /*2d50*/  FMNMX.FTZ R24, R35, R24, !PT ;  /* 0x0000001823187209 */ /* 0x000fc40007810000 */
[C---:B------:R-:W-:Y:S02]  /*2d60*/  ISETP.GT.AND P3, PT, R20.reuse, 0x40, PT ;  /* 0x000000401400780c */ /* 0x040fe40003f64270 */
[----:B0-----:R-:W-:Y:S02]  /*2d70*/  FSEL R34, R55, -INF , P2 ;  /* 0xff80000037227808 */ /* 0x001fe40001000000 */
[----:B------:R-:W-:Y:S01]  /*2d80*/  FMNMX.FTZ R21, R33, R24, !PT ;  /* 0x0000001821157209 */ /* 0x000fe20007810000 */
[----:B------:R-:W0:Y:S01]  /*2d90*/  MUFU.TANH R70, R70 ;  /* 0x0000004600467308 */ /* 0x000e220000002400 */
[----:B------:R-:W-:Y:S02]  /*2da0*/  ISETP.GT.AND P2, PT, R20, 0x41, PT ;  /* 0x000000411400780c */ /* 0x000fe40003f44270 */
[----:B--2---:R-:W-:Y:S02]  /*2db0*/  FSEL R31, R31, -INF , P3 ;  /* 0xff8000001f1f7808 */ /* 0x004fe40001800000 */
[----:B------:R-:W-:-:S02]  /*2dc0*/  FMNMX.FTZ R24, R34, R21, !PT ;  /* 0x0000001522187209 */ /* 0x000fc40007810000 */
[C---:B------:R-:W-:Y:S01]  /*2dd0*/  ISETP.GT.AND P3, PT, R20.reuse, 0x48, PT ;  /* 0x000000481400780c */ /* 0x040fe20003f64270 */
[----:B------:R-:W2:Y:S01]  /*2de0*/  MUFU.TANH R71, R71 ;  /* 0x0000004700477308 */ /* 0x000ea20000002400 */
[----:B----4-:R-:W-:Y:S02]  /*2df0*/  FSEL R21, R59, -INF , P2 ;  /* 0xff8000003b157808 */ /* 0x010fe40001000000 */
[----:B------:R-:W-:Y:S02]  /*2e00*/  FMNMX.FTZ R24, R31, R24, !PT ;  /* 0x000000181f187209 */ /* 0x000fe40007810000 */
[----:B------:R-:W-:Y:S02]  /*2e10*/  ISETP.GT.AND P2, PT, R20, 0x49, PT ;  /* 0x000000491400780c */ /* 0x000fe40003f44270 */
[----:B-----5:R-:W-:Y:S01]  /*2e20*/  FSEL R26, R26, -INF , P3 ;  /* 0xff8000001a1a7808 */ /* 0x020fe20001800000 */
[----:B------:R-:W-:Y:S01]  /*2e30*/  MUFU.TANH R58, R44 ;  /* 0x0000002c003a7308 */ /* 0x000fe20000002400 */
[----:B------:R-:W-:-:S02]  /*2e40*/  FMNMX.FTZ R25, R21, R24, !PT ;  /* 0x0000001815197209 */ /* 0x000fc40007810000 */
[----:B------:R-:W-:Y:S02]  /*2e50*/  ISETP.GT.AND P3, PT, R20, 0x50, PT ;  /* 0x000000501400780c */ /* 0x000fe40003f64270 */
[----:B------:R-:W-:Y:S02]  /*2e60*/  FSEL R28, R63, -INF , P2 ;  /* 0xff8000003f1c7808 */ /* 0x000fe40001000000 */
[----:B------:R-:W-:Y:S01]  /*2e70*/  FMNMX.FTZ R25, R26, R25, !PT ;  /* 0x000000191a197209 */ /* 0x000fe20007810000 */
[----:B------:R-:W-:Y:S01]  /*2e80*/  MUFU.TANH R59, R45 ;  /* 0x0000002d003b7308 */ /* 0x000fe20000002400 */
[----:B------:R-:W-:Y:S02]  /*2e90*/  ISETP.GT.AND P2, PT, R20, 0x51, PT ;  /* 0x000000511400780c */ /* 0x000fe40003f44270 */
[----:B------:R-:W-:Y:S02]  /*2ea0*/  FSEL R24, R66, -INF , P3 ;  /* 0xff80000042187808 */ /* 0x000fe40001800000 */
[----:B------:R-:W-:-:S02]  /*2eb0*/  FMNMX.FTZ R25, R28, R25, !PT ;  /* 0x000000191c197209 */ /* 0x000fc40007810000 */
[----:B------:R-:W-:Y:S01]  /*2ec0*/  ISETP.GT.AND P3, PT, R20, 0x58, PT ;  /* 0x000000581400780c */ /* 0x000fe20003f64270 */
[----:B------:R-:W3:Y:S01]  /*2ed0*/  MUFU.TANH R11, R11 ;  /* 0x0000000b000b7308 */ /* 0x000ee20000002400 */
[----:B-1----:R-:W-:Y:S02]  /*2ee0*/  FSEL R27, R27, -INF , P2 ;  /* 0xff8000001b1b7808 */ /* 0x002fe40001000000 */
[----:B------:R-:W-:Y:S02]  /*2ef0*/  FMNMX.FTZ R54, R24, R25, !PT ;  /* 0x0000001918367209 */ /* 0x000fe40007810000 */
[----:B------:R-:W-:Y:S02]  /*2f00*/  ISETP.GT.AND P2, PT, R20, 0x59, PT ;  /* 0x000000591400780c */ /* 0x000fe40003f44270 */
[----:B0-----:R-:W-:Y:S01]  /*2f10*/  FSEL R25, R70, -INF , P3 ;  /* 0xff80000046197808 */ /* 0x001fe20001800000 */
[----:B------:R-:W-:Y:S01]  /*2f20*/  MUFU.TANH R15, R15 ;  /* 0x0000000f000f7308 */ /* 0x000fe20000002400 */
[----:B------:R-:W-:-:S02]  /*2f30*/  FMNMX.FTZ R54, R27, R54, !PT ;  /* 0x000000361b367209 */ /* 0x000fc40007810000 */
[----:B--2---:R-:W-:Y:S02]  /*2f40*/  FSEL R20, R71, -INF , P2 ;  /* 0xff80000047147808 */ /* 0x004fe40001000000 */
[----:B------:R-:W-:Y:S02]  /*2f50*/  FMNMX.FTZ R55, R25, R54, !PT ;  /* 0x0000003619377209 */ /* 0x000fe40007810000 */
[----:B------:R-:W-:Y:S01]  /*2f60*/  ISETP.GT.AND P3, PT, R42, 0x9, PT ;  /* 0x000000092a00780c */ /* 0x000fe20003f64270 */
[----:B------:R-:W-:Y:S01]  /*2f70*/  MUFU.TANH R14, R14 ;  /* 0x0000000e000e7308 */ /* 0x000fe20000002400 */
[----:B------:R-:W-:Y:S02]  /*2f80*/  FMNMX.FTZ R55, R20, R55, !PT ;  /* 0x0000003714377209 */ /* 0x000fe40007810000 */
[----:B---3--:R-:W-:Y:S02]  /*2f90*/  FSEL R11, R11, -INF , P5 ;  /* 0xff8000000b0b7808 */ /* 0x008fe40002800000 */
[----:B------:R-:W-:Y:S01]  /*2fa0*/  ISETP.GT.AND P2, PT, R42, 0x10, PT ;  /* 0x000000102a00780c */ /* 0x000fe20003f44270 */
[----:B------:R-:W0:Y:S02]  /*2fb0*/  SHFL.BFLY PT, R44, R55, 0x2, 0x1f ;  /* 0x0c401f00372c7f89 */ /* 0x000e2400000e0000 */
[----:B------:R-:W1:Y:S08]  /*2fc0*/  MUFU.TANH R13, R13 ;  /* 0x0000000d000d7308 */ /* 0x000e700000002400 */
[----:B------:R-:W2:Y:S08]  /*2fd0*/  MUFU.TANH R12, R12 ;  /* 0x0000000c000c7308 */ /* 0x000eb00000002400 */
[----:B------:R-:W3:Y:S01]  /*2fe0*/  MUFU.TANH R10, R10 ;  /* 0x0000000a000a7308 */ /* 0x000ee20000002400 */
[----:B-1----:R-:W-:-:S02]  /*2ff0*/  FSEL R13, R13, -INF , P3 ;  /* 0xff8000000d0d7808 */ /* 0x002fc40001800000 */
[----:B------:R-:W-:Y:S02]  /*3000*/  ISETP.GT.AND P3, PT, R42, 0x11, PT ;  /* 0x000000112a00780c */ /* 0x000fe40003f64270 */
[----:B0-----:R-:W-:-:S03]  /*3010*/  FMNMX.FTZ R44, R55, R44, !PT ;  /* 0x0000002c372c7209 */ /* 0x001fc60007810000 */
[----:B------:R-:W0:Y:S02]  /*3020*/  MUFU.TANH R8, R8 ;  /* 0x0000000800087308 */ /* 0x000e240000002400 */
[----:B------:R-:W1:Y:S06]  /*3030*/  SHFL.BFLY PT, R45, R44, 0x1, 0x1f ;  /* 0x0c201f002c2d7f89 */ /* 0x000e6c00000e0000 */
[----:B------:R-:W4:Y:S08]  /*3040*/  MUFU.TANH R0, R0 ;  /* 0x0000000000007308 */ /* 0x000f300000002400 */
[----:B------:R-:W5:Y:S08]  /*3050*/  MUFU.TANH R4, R4 ;  /* 0x0000000400047308 */ /* 0x000f700000002400 */
[----:B------:R2:W-:Y:S01]  /*3060*/  MUFU.TANH R63, R56 ;  /* 0x00000038003f7308 */ /* 0x0005e20000002400 */
[----:B-1----:R-:W-:-:S02]  /*3070*/  FMNMX.FTZ R5, R44, R45, !PT ;  /* 0x0000002d2c057209 */ /* 0x002fc40007810000 */
[----:B------:R-:W-:Y:S02]  /*3080*/  FSEL R44, R15, -INF , P6 ;  /* 0xff8000000f2c7808 */ /* 0x000fe40003000000 */
[----:B------:R-:W-:Y:S01]  /*3090*/  FSEL R15, R14, -INF , P4 ;  /* 0xff8000000e0f7808 */ /* 0x000fe20002000000 */
[----:B------:R-:W-:Y:S01]  /*30a0*/  FMUL.FTZ R43, R5, UR10 ;  /* 0x0000000a052b7c20 */ /* 0x000fe20008410000 */
[----:B------:R-:W-:Y:S01]  /*30b0*/  FMNMX.FTZ R14, R11, R44, !PT ;  /* 0x0000002c0b0e7209 */ /* 0x000fe20007810000 */
[----:B------:R-:W1:Y:S01]  /*30c0*/  MUFU.TANH R3, R3 ;  /* 0x0000000300037308 */ /* 0x000e620000002400 */
[----:B------:R-:W-:Y:S02]  /*30d0*/  FSETP.NEU.FTZ.AND P5, PT, R5, -INF , PT ;  /* 0xff8000000500780b */ /* 0x000fe40003fbd000 */
[----:B------:R-:W-:Y:S02]  /*30e0*/  FMNMX.FTZ R14, R15, R14, !PT ;  /* 0x0000000e0f0e7209 */ /* 0x000fe40007810000 */
[----:B--2---:R-:W-:-:S02]  /*30f0*/  FSEL R56, R43, RZ, P5 ;  /* 0x000000ff2b387208 */ /* 0x004fc40002800000 */
[----:B------:R-:W-:Y:S01]  /*3100*/  FSEL R43, R12, -INF , P2 ;  /* 0xff8000000c2b7808 */ /* 0x000fe20001000000 */
[----:B------:R2:W-:Y:S01]  /*3110*/  MUFU.TANH R62, R49 ;  /* 0x00000031003e7308 */ /* 0x0005e20000002400 */
[----:B------:R-:W-:Y:S01]  /*3120*/  FMNMX.FTZ R14, R13, R14, !PT ;  /* 0x0000000e0d0e7209 */ /* 0x000fe20007810000 */
[--C-:B------:R-:W-:Y:S01]  /*3130*/  FFMA.FTZ R153, R46, UR10, -R56.reuse ;  /* 0x0000000a2e997c23 */ /* 0x100fe20008010838 */
[----:B------:R-:W-:Y:S01]  /*3140*/  ISETP.GT.AND P2, PT, R42, 0x18, PT ;  /* 0x000000182a00780c */ /* 0x000fe20003f44270 */
[--C-:B------:R-:W-:Y:S01]  /*3150*/  FFMA.FTZ R155, R50, UR10, -R56.reuse ;  /* 0x0000000a329b7c23 */ /* 0x100fe20008010838 */
[----:B---3--:R-:W-:Y:S01]  /*3160*/  FSEL R45, R10, -INF , P3 ;  /* 0xff8000000a2d7808 */ /* 0x008fe20001800000 */
[--C-:B------:R-:W-:Y:S01]  /*3170*/  FFMA.FTZ R10, R47, UR10, -R56.reuse ;  /* 0x0000000a2f0a7c23 */ /* 0x100fe20008010838 */
[----:B------:R-:W-:Y:S01]  /*3180*/  FMNMX.FTZ R14, R43, R14, !PT ;  /* 0x0000000e2b0e7209 */ /* 0x000fe20007810000 */
[----:B------:R-:W3:Y:S01]  /*3190*/  MUFU.TANH R54, R48 ;  /* 0x0000003000367308 */ /* 0x000ee20000002400 */
[----:B------:R-:W-:Y:S01]  /*31a0*/  ISETP.GT.AND P3, PT, R42, 0x19, PT ;  /* 0x000000192a00780c */ /* 0x000fe20003f64270 */
[--C-:B------:R-:W-:Y:S01]  /*31b0*/  FFMA.FTZ R157, R41, UR10, -R56.reuse ;  /* 0x0000000a299d7c23 */ /* 0x100fe20008010838 */
[----:B0-----:R-:W-:Y:S01]  /*31c0*/  FSEL R8, R8, -INF , P2 ;  /* 0xff80000008087808 */ /* 0x001fe20001000000 */
[--C-:B------:R-:W-:Y:S01]  /*31d0*/  FFMA.FTZ R12, R40, UR10, -R56.reuse ;  /* 0x0000000a280c7c23 */ /* 0x100fe20008010838 */
[----:B------:R-:W-:Y:S01]  /*31e0*/  FMNMX.FTZ R47, R45, R14, !PT ;  /* 0x0000000e2d2f7209 */ /* 0x000fe20007810000 */
[--C-:B------:R-:W-:Y:S01]  /*31f0*/  FFMA.FTZ R159, R39, UR10, -R56.reuse ;  /* 0x0000000a279f7c23 */ /* 0x100fe20008010838 */
[----:B------:R-:W-:Y:S01]  /*3200*/  ISETP.GT.AND P2, PT, R42, 0x20, PT ;  /* 0x000000202a00780c */ /* 0x000fe20003f44270 */
[----:B------:R-:W0:Y:S01]  /*3210*/  MUFU.TANH R52, R52 ;  /* 0x0000003400347308 */ /* 0x000e220000002400 */
[----:B----4-:R-:W-:Y:S01]  /*3220*/  FSEL R46, R0, -INF , P3 ;  /* 0xff800000002e7808 */ /* 0x010fe20001800000 */
[--C-:B------:R-:W-:Y:S01]  /*3230*/  FFMA.FTZ R14, R38, UR10, -R56.reuse ;  /* 0x0000000a260e7c23 */ /* 0x100fe20008010838 */
[----:B--2---:R-:W-:Y:S01]  /*3240*/  FMNMX.FTZ R49, R8, R47, !PT ;  /* 0x0000002f08317209 */ /* 0x004fe20007810000 */
[--C-:B------:R-:W-:Y:S01]  /*3250*/  FFMA.FTZ R161, R37, UR10, -R56.reuse ;  /* 0x0000000a25a17c23 */ /* 0x100fe20008010838 */
[----:B-----5:R-:W-:Y:S01]  /*3260*/  FSEL R47, R4, -INF , P2 ;  /* 0xff800000042f7808 */ /* 0x020fe20001000000 */
[--C-:B------:R-:W-:Y:S01]  /*3270*/  FFMA.FTZ R29, R29, UR10, -R56.reuse ;  /* 0x0000000a1d1d7c23 */ /* 0x100fe20008010838 */
[----:B------:R-:W-:Y:S01]  /*3280*/  ISETP.GT.AND P3, PT, R42, 0x21, PT ;  /* 0x000000212a00780c */ /* 0x000fe20003f64270 */
[----:B------:R2:W-:Y:S01]  /*3290*/  MUFU.EX2 R0, R10 ;  /* 0x0000000a00007308 */ /* 0x0005e20000000800 */
[----:B------:R-:W-:Y:S01]  /*32a0*/  FMNMX.FTZ R4, R46, R49, !PT ;  /* 0x000000312e047209 */ /* 0x000fe20007810000 */
[--C-:B------:R-:W-:Y:S01]  /*32b0*/  FFMA.FTZ R21, R21, UR10, -R56.reuse ;  /* 0x0000000a15157c23 */ /* 0x100fe20008010838 */
[----:B------:R-:W-:Y:S01]  /*32c0*/  ISETP.GT.AND P2, PT, R42, 0x28, PT ;  /* 0x000000282a00780c */ /* 0x000fe20003f44270 */
[--C-:B------:R-:W-:Y:S01]  /*32d0*/  FFMA.FTZ R32, R32, UR10, -R56.reuse ;  /* 0x0000000a20207c23 */ /* 0x100fe20008010838 */
[----:B-1----:R-:W-:Y:S01]  /*32e0*/  FSEL R3, R3, -INF , P3 ;  /* 0xff80000003037808 */ /* 0x002fe20001800000 */
[--C-:B------:R-:W-:Y:S01]  /*32f0*/  FFMA.FTZ R30, R30, UR10, -R56.reuse ;  /* 0x0000000a1e1e7c23 */ /* 0x100fe20008010838 */
[----:B------:R-:W-:Y:S01]  /*3300*/  FMNMX.FTZ R4, R47, R4, !PT ;  /* 0x000000042f047209 */ /* 0x000fe20007810000 */
[----:B------:R-:W1:Y:S01]  /*3310*/  MUFU.TANH R53, R53 ;  /* 0x0000003500357308 */ /* 0x000e620000002400 */
[--C-:B--2---:R-:W-:Y:S01]  /*3320*/  FFMA.FTZ R10, R51, UR10, -R56.reuse ;  /* 0x0000000a330a7c23 */ /* 0x104fe20008010838 */
[----:B------:R-:W-:Y:S01]  /*3330*/  ISETP.GT.AND P3, PT, R42, 0x29, PT ;  /* 0x000000292a00780c */ /* 0x000fe20003f64270 */
[--C-:B------:R-:W-:Y:S01]  /*3340*/  FFMA.FTZ R35, R35, UR10, -R56.reuse ;  /* 0x0000000a23237c23 */ /* 0x100fe20008010838 */
[----:B------:R-:W-:Y:S01]  /*3350*/  FSEL R48, R58, -INF , P2 ;  /* 0xff8000003a307808 */ /* 0x000fe20001000000 */
[--C-:B------:R-:W-:Y:S01]  /*3360*/  FFMA.FTZ R33, R33, UR10, -R56.reuse ;  /* 0x0000000a21217c23 */ /* 0x100fe20008010838 */
[----:B------:R-:W-:Y:S01]  /*3370*/  FMNMX.FTZ R51, R3, R4, !PT ;  /* 0x0000000403337209 */ /* 0x000fe20007810000 */
[--C-:B------:R-:W-:Y:S01]  /*3380*/  FFMA.FTZ R34, R34, UR10, -R56.reuse ;  /* 0x0000000a22227c23 */ /* 0x100fe20008010838 */
[----:B------:R-:W-:Y:S01]  /*3390*/  ISETP.GT.AND P2, PT, R42, 0x30, PT ;  /* 0x000000302a00780c */ /* 0x000fe20003f44270 */
[----:B------:R-:W2:Y:S01]  /*33a0*/  MUFU.TANH R57, R57 ;  /* 0x0000003900397308 */ /* 0x000ea20000002400 */
[----:B------:R-:W-:Y:S01]  /*33b0*/  FSEL R49, R59, -INF , P3 ;  /* 0xff8000003b317808 */ /* 0x000fe20001800000 */
[--C-:B------:R-:W-:Y:S01]  /*33c0*/  FFMA.FTZ R31, R31, UR10, -R56.reuse ;  /* 0x0000000a1f1f7c23 */ /* 0x100fe20008010838 */
[----:B------:R-:W-:Y:S01]  /*33d0*/  FMNMX.FTZ R4, R48, R51, !PT ;  /* 0x0000003330047209 */ /* 0x000fe20007810000 */
[--C-:B------:R-:W-:Y:S01]  /*33e0*/  FFMA.FTZ R26, R26, UR10, -R56.reuse ;  /* 0x0000000a1a1a7c23 */ /* 0x100fe20008010838 */
[----:B------:R-:W-:Y:S01]  /*33f0*/  ISETP.GT.AND P3, PT, R42, 0x31, PT ;  /* 0x000000312a00780c */ /* 0x000fe20003f64270 */
[--C-:B------:R-:W-:Y:S01]  /*3400*/  FFMA.FTZ R28, R28, UR10, -R56.reuse ;  /* 0x0000000a1c1c7c23 */ /* 0x100fe20008010838 */
[----:B---3--:R-:W-:Y:S01]  /*3410*/  FSEL R50, R54, -INF , P2 ;  /* 0xff80000036327808 */ /* 0x008fe20001000000 */
[----:B------:R-:W3:Y:S01]  /*3420*/  MUFU.TANH R60, R60 ;  /* 0x0000003c003c7308 */ /* 0x000ee20000002400 */
[----:B------:R-:W-:Y:S01]  /*3430*/  FMNMX.FTZ R51, R49, R4, !PT ;  /* 0x0000000431337209 */ /* 0x000fe20007810000 */
[--C-:B------:R-:W-:Y:S01]  /*3440*/  FFMA.FTZ R24, R24, UR10, -R56.reuse ;  /* 0x0000000a18187c23 */ /* 0x100fe20008010838 */
[----:B------:R-:W-:Y:S01]  /*3450*/  ISETP.GT.AND P2, PT, R42, 0x38, PT ;  /* 0x000000382a00780c */ /* 0x000fe20003f44270 */
[--C-:B------:R-:W-:Y:S01]  /*3460*/  FFMA.FTZ R27, R27, UR10, -R56.reuse ;  /* 0x0000000a1b1b7c23 */ /* 0x100fe20008010838 */
[----:B------:R-:W-:Y:S01]  /*3470*/  FSEL R41, R62, -INF , P3 ;  /* 0xff8000003e297808 */ /* 0x000fe20001800000 */
[----:B------:R-:W-:Y:S01]  /*3480*/  FFMA.FTZ R25, R25, UR10, -R56 ;  /* 0x0000000a19197c23 */ /* 0x000fe20008010838 */
[----:B------:R-:W-:Y:S01]  /*3490*/  FMNMX.FTZ R4, R50, R51, !PT ;  /* 0x0000003332047209 */ /* 0x000fe20007810000 */
[----:B------:R-:W4:Y:S01]  /*34a0*/  MUFU.TANH R61, R61 ;  /* 0x0000003d003d7308 */ /* 0x000f220000002400 */
[----:B------:R-:W-:-:S02]  /*34b0*/  ISETP.GT.AND P3, PT, R42, 0x39, PT ;  /* 0x000000392a00780c */ /* 0x000fc40003f64270 */
[----:B0-----:R-:W-:Y:S02]  /*34c0*/  FSEL R51, R52, -INF , P2 ;  /* 0xff80000034337808 */ /* 0x001fe40001000000 */
[----:B------:R-:W-:Y:S02]  /*34d0*/  FMNMX.FTZ R4, R41, R4, !PT ;  /* 0x0000000429047209 */ /* 0x000fe40007810000 */
[----:B-1----:R-:W-:Y:S01]  /*34e0*/  FSEL R40, R53, -INF , P3 ;  /* 0xff80000035287808 */ /* 0x002fe20001800000 */
[----:B------:R-:W0:Y:S01]  /*34f0*/  MUFU.TANH R64, R64 ;  /* 0x0000004000407308 */ /* 0x000e220000002400 */
[C---:B------:R-:W-:Y:S02]  /*3500*/  ISETP.GT.AND P2, PT, R42.reuse, 0x40, PT ;  /* 0x000000402a00780c */ /* 0x040fe40003f44270 */
[----:B------:R-:W-:Y:S02]  /*3510*/  FMNMX.FTZ R53, R51, R4, !PT ;  /* 0x0000000433357209 */ /* 0x000fe40007810000 */
[----:B------:R-:W-:-:S02]  /*3520*/  ISETP.GT.AND P3, PT, R42, 0x41, PT ;  /* 0x000000412a00780c */ /* 0x000fc40003f64270 */
[----:B------:R-:W-:Y:S01]  /*3530*/  FSEL R52, R63, -INF , P2 ;  /* 0xff8000003f347808 */ /* 0x000fe20001000000 */
[----:B------:R-:W1:Y:S01]  /*3540*/  MUFU.TANH R65, R65 ;  /* 0x0000004100417308 */ /* 0x000e620000002400 */
[----:B------:R-:W-:Y:S02]  /*3550*/  FMNMX.FTZ R53, R40, R53, !PT ;  /* 0x0000003528357209 */ /* 0x000fe40007810000 */
[----:B------:R-:W-:Y:S02]  /*3560*/  ISETP.GT.AND P2, PT, R42, 0x48, PT ;  /* 0x000000482a00780c */ /* 0x000fe40003f44270 */
[----:B--2---:R-:W-:Y:S01]  /*3570*/  FSEL R39, R57, -INF , P3 ;  /* 0xff80000039277808 */ /* 0x004fe20001800000 */
[--C-:B------:R-:W-:Y:S01]  /*3580*/  FFMA.FTZ R57, R36, UR10, -R56.reuse ;  /* 0x0000000a24397c23 */ /* 0x100fe20008010838 */
[----:B------:R-:W-:Y:S01]  /*3590*/  FMNMX.FTZ R4, R52, R53, !PT ;  /* 0x0000003534047209 */ /* 0x000fe20007810000 */
[----:B------:R-:W2:Y:S01]  /*35a0*/  MUFU.TANH R68, R68 ;  /* 0x0000004400447308 */ /* 0x000ea20000002400 */
[----:B------:R-:W-:Y:S01]  /*35b0*/  ISETP.GT.AND P3, PT, R42, 0x49, PT ;  /* 0x000000492a00780c */ /* 0x000fe20003f64270 */
[----:B------:R-:W-:Y:S01]  /*35c0*/  FFMA.FTZ R56, R20, UR10, -R56 ;  /* 0x0000000a14387c23 */ /* 0x000fe20008010838 */
[----:B---3--:R-:W-:-:S02]  /*35d0*/  FSEL R53, R60, -INF , P2 ;  /* 0xff8000003c357808 */ /* 0x008fc40001000000 */
[----:B------:R-:W-:Y:S02]  /*35e0*/  FMNMX.FTZ R4, R39, R4, !PT ;  /* 0x0000000427047209 */ /* 0x000fe40007810000 */
[C---:B------:R-:W-:Y:S01]  /*35f0*/  ISETP.GT.AND P2, PT, R42.reuse, 0x50, PT ;  /* 0x000000502a00780c */ /* 0x040fe20003f44270 */
[----:B------:R-:W3:Y:S01]  /*3600*/  MUFU.TANH R69, R69 ;  /* 0x0000004500457308 */ /* 0x000ee20000002400 */
[----:B----4-:R-:W-:Y:S02]  /*3610*/  FSEL R38, R61, -INF , P3 ;  /* 0xff8000003d267808 */ /* 0x010fe40001800000 */
[----:B------:R-:W-:Y:S02]  /*3620*/  FMNMX.FTZ R55, R53, R4, !PT ;  /* 0x0000000435377209 */ /* 0x000fe40007810000 */
[----:B------:R-:W-:Y:S02]  /*3630*/  ISETP.GT.AND P3, PT, R42, 0x51, PT ;  /* 0x000000512a00780c */ /* 0x000fe40003f64270 */
[----:B0-----:R-:W-:Y:S01]  /*3640*/  FSEL R54, R64, -INF , P2 ;  /* 0xff80000040367808 */ /* 0x001fe20001000000 */
[----:B------:R0:W-:Y:S01]  /*3650*/  MUFU.EX2 R163, R29 ;  /* 0x0000001d00a37308 */ /* 0x0001e20000000800 */
[----:B------:R-:W-:-:S02]  /*3660*/  FMNMX.FTZ R55, R38, R55, !PT ;  /* 0x0000003726377209 */ /* 0x000fc40007810000 */
[----:B------:R-:W-:Y:S02]  /*3670*/  ISETP.GT.AND P2, PT, R42, 0x58, PT ;  /* 0x000000582a00780c */ /* 0x000fe40003f44270 */
[----:B-1----:R-:W-:Y:S02]  /*3680*/  FSEL R37, R65, -INF , P3 ;  /* 0xff80000041257808 */ /* 0x002fe40001800000 */
[----:B------:R-:W-:Y:S01]  /*3690*/  FMNMX.FTZ R4, R54, R55, !PT ;  /* 0x0000003736047209 */ /* 0x000fe20007810000 */
[----:B------:R1:W-:Y:S01]  /*36a0*/  MUFU.EX2 R60, R21 ;  /* 0x00000015003c7308 */ /* 0x0003e20000000800 */
[----:B------:R-:W-:Y:S02]  /*36b0*/  ISETP.GT.AND P3, PT, R42, 0x59, PT ;  /* 0x000000592a00780c */ /* 0x000fe40003f64270 */
[----:B--2---:R-:W-:Y:S02]  /*36c0*/  FSEL R42, R68, -INF , P2 ;  /* 0xff800000442a7808 */ /* 0x004fe40001000000 */
[----:B------:R-:W-:-:S02]  /*36d0*/  FMNMX.FTZ R55, R37, R4, !PT ;  /* 0x0000000425377209 */ /* 0x000fc40007810000 */
[----:B---3--:R-:W-:Y:S01]  /*36e0*/  FSEL R36, R69, -INF , P3 ;  /* 0xff80000045247808 */ /* 0x008fe20001800000 */
[----:B------:R-:W2:Y:S01]  /*36f0*/  MUFU.EX2 R153, R153 ;  /* 0x0000009900997308 */ /* 0x000ea20000000800 */
[----:B------:R-:W-:-:S04]  /*3700*/  FMNMX.FTZ R55, R42, R55, !PT ;  /* 0x000000372a377209 */ /* 0x000fc80007810000 */
[----:B------:R-:W-:-:S03]  /*3710*/  FMNMX.FTZ R55, R36, R55, !PT ;  /* 0x0000003724377209 */ /* 0x000fc60007810000 */
[----:B------:R-:W-:Y:S02]  /*3720*/  MUFU.EX2 R155, R155 ;  /* 0x0000009b009b7308 */ /* 0x000fe40000000800 */
[----:B------:R-:W0:Y:S06]  /*3730*/  SHFL.BFLY PT, R4, R55, 0x2, 0x1f ;  /* 0x0c401f0037047f89 */ /* 0x000e2c00000e0000 */
[----:B------:R-:W-:Y:S08]  /*3740*/  MUFU.EX2 R10, R10 ;  /* 0x0000000a000a7308 */ /* 0x000ff00000000800 */
[----:B------:R-:W-:Y:S08]  /*3750*/  MUFU.EX2 R157, R157 ;  /* 0x0000009d009d7308 */ /* 0x000ff00000000800 */
[----:B------:R-:W-:Y:S01]  /*3760*/  MUFU.EX2 R12, R12 ;  /* 0x0000000c000c7308 */ /* 0x000fe20000000800 */
[----:B0-----:R-:W-:-:S05]  /*3770*/  FMNMX.FTZ R29, R55, R4, !PT ;  /* 0x00000004371d7209 */ /* 0x001fca0007810000 */
[----:B------:R-:W0:Y:S02]  /*3780*/  SHFL.BFLY PT, R4, R29, 0x1, 0x1f ;  /* 0x0c201f001d047f89 */ /* 0x000e2400000e0000 */
[----:B------:R-:W-:Y:S08]  /*3790*/  MUFU.EX2 R159, R159 ;  /* 0x0000009f009f7308 */ /* 0x000ff00000000800 */
[----:B------:R-:W-:Y:S08]  /*37a0*/  MUFU.EX2 R14, R14 ;  /* 0x0000000e000e7308 */ /* 0x000ff00000000800 */
[----:B------:R-:W-:Y:S01]  /*37b0*/  MUFU.EX2 R161, R161 ;  /* 0x000000a100a17308 */ /* 0x000fe20000000800 */
[----:B0-----:R-:W-:-:S07]  /*37c0*/  FMNMX.FTZ R4, R29, R4, !PT ;  /* 0x000000041d047209 */ /* 0x001fce0007810000 */
[----:B------:R-:W-:Y:S01]  /*37d0*/  MUFU.EX2 R58, R57 ;  /* 0x00000039003a7308 */ /* 0x000fe20000000800 */
[----:B------:R-:W-:Y:S01]  /*37e0*/  IMAD.U32 R29, RZ, RZ, UR22 ;  /* 0x00000016ff1d7e24 */ /* 0x000fe2000f8e00ff */
[C---:B------:R-:W-:Y:S01]  /*37f0*/  FSETP.NEU.FTZ.AND P2, PT, R4.reuse, -INF , PT ;  /* 0xff8000000400780b */ /* 0x040fe20003f5d000 */
[----:B-1----:R-:W-:-:S05]  /*3800*/  FMUL.FTZ R21, R4, UR10 ;  /* 0x0000000a04157c20 */ /* 0x002fca0008410000 */
        /* <DEDUP_REMOVED lines=30> */
[----:B------:R-:W-:-:S04]  /*39f0*/  FFMA.FTZ R20, R36, UR10, -R20 ;  /* 0x0000000a24147c23 */ /* 0x000fc80008010814 */
[----:B------:R-:W3:Y:S01]  /*3a00*/  MUFU.EX2 R15, R15 ;  /* 0x0000000f000f7308 */ /* 0x000ee20000000800 */
[----:B--2---:R-:W-:Y:S01]  /*3a10*/  FADD.FTZ R8, R153, R0 ;  /* 0x0000000099087221 */ /* 0x004fe20000010000 */
[----:B0-----:R-:W-:Y:S02]  /*3a20*/  SHF.R.U32.HI R72, RZ, 0x7, R72 ;  /* 0x00000007ff487819 */ /* 0x001fe40000011648 */
[----:B------:R-:W-:Y:S02]  /*3a30*/  F2FP.F16.F32.PACK_AB R153, R0, R153 ;  /* 0x000000990099723e */ /* 0x000fe400000000ff */
[----:B-1----:R-:W-:Y:S02]  /*3a40*/  F2FP.F16.F32.PACK_AB R152, R44, R11 ;  /* 0x0000000b2c98723e */ /* 0x002fe400000000ff */
[----:B------:R0:W1:Y:S08]  /*3a50*/  MUFU.EX2 R154, R13 ;  /* 0x0000000d009a7308 */ /* 0x0000700000000800 */
[----:B------:R-:W2:Y:S01]  /*3a60*/  MUFU.EX2 R43, R43 ;  /* 0x0000002b002b7308 */ /* 0x000ea20000000800 */
[----:B0-----:R-:W-:Y:S01]  /*3a70*/  FADD.FTZ R13, R155, R8 ;  /* 0x000000089b0d7221 */ /* 0x001fe20000010000 */
[----:B------:R-:W-:-:S03]  /*3a80*/  F2FP.F16.F32.PACK_AB R155, R10, R155 ;  /* 0x0000009b0a9b723e */ /* 0x000fc600000000ff */
[----:B------:R-:W-:-:S03]  /*3a90*/  FADD.FTZ R8, R10, R13 ;  /* 0x0000000d0a087221 */ /* 0x000fc60000010000 */
[----:B------:R0:W-:Y:S08]  /*3aa0*/  MUFU.EX2 R160, R3 ;  /* 0x0000000300a07308 */ /* 0x0001f00000000800 */
[----:B------:R-:W4:Y:S01]  /*3ab0*/  MUFU.EX2 R156, R45 ;  /* 0x0000002d009c7308 */ /* 0x000f220000000800 */
[----:B0-----:R-:W-:Y:S01]  /*3ac0*/  FADD.FTZ R3, R157, R8 ;  /* 0x000000089d037221 */ /* 0x001fe20000010000 */
[----:B------:R-:W-:Y:S01]  /*3ad0*/  FADD.FTZ R8, R11, R44 ;  /* 0x0000002c0b087221 */ /* 0x000fe20000010000 */
[----:B------:R-:W-:-:S02]  /*3ae0*/  F2FP.F16.F32.PACK_AB R157, R12, R157 ;  /* 0x0000009d0c9d723e */ /* 0x000fc400000000ff */
[----:B------:R-:W-:Y:S01]  /*3af0*/  FADD.FTZ R28, R12, R3 ;  /* 0x000000030c1c7221 */ /* 0x000fe20000010000 */
[----:B---3--:R-:W-:Y:S01]  /*3b00*/  FADD.FTZ R3, R15, R8 ;  /* 0x000000080f037221 */ /* 0x008fe20000010000 */
[----:B------:R-:W-:Y:S01]  /*3b10*/  IADD3 R8, -R72, 0xb, RZ ;  /* 0x0000000b48087810 */ /* 0x000fe20007ffe1ff */
[----:B------:R0:W3:Y:S01]  /*3b20*/  MUFU.EX2 R21, R46 ;  /* 0x0000002e00157308 */ /* 0x0000e20000000800 */
[----:B------:R-:W-:Y:S01]  /*3b30*/  FADD.FTZ R13, R159, R28 ;  /* 0x0000001c9f0d7221 */ /* 0x000fe20000010000 */
[----:B-1----:R-:W-:Y:S01]  /*3b40*/  FADD.FTZ R28, R154, R3 ;  /* 0x000000039a1c7221 */ /* 0x002fe20000010000 */
[----:B------:R-:W-:Y:S01]  /*3b50*/  @!P2 VIADD R3, R29, 0x22840 ;  /* 0x000228401d03a836 */ /* 0x000fe20000000000 */
[----:B------:R-:W-:Y:S02]  /*3b60*/  F2FP.F16.F32.PACK_AB R159, R14, R159 ;  /* 0x0000009f0e9f723e */ /* 0x000fe400000000ff */
[----:B------:R-:W-:Y:S02]  /*3b70*/  F2FP.F16.F32.PACK_AB R154, R154, R15 ;  /* 0x0000000f9a9a723e */ /* 0x000fe400000000ff */
[----:B------:R-:W1:Y:S01]  /*3b80*/  MUFU.EX2 R32, R32 ;  /* 0x0000002000207308 */ /* 0x000e620000000800 */
[----:B0-----:R-:W-:Y:S01]  /*3b90*/  FADD.FTZ R46, R14, R13 ;  /* 0x0000000d0e2e7221 */ /* 0x001fe20000010000 */
[----:B--2---:R-:W-:Y:S01]  /*3ba0*/  FADD.FTZ R13, R43, R28 ;  /* 0x0000001c2b0d7221 */ /* 0x004fe20000010000 */
[----:B------:R-:W-:Y:S01]  /*3bb0*/  @!P2 PRMT R3, RZ, 0x654, R3 ;  /* 0x00000654ff03a816 */ /* 0x000fe20000000003 */
[----:B------:R0:W-:Y:S06]  /*3bc0*/  BAR.ARV R8, 0x100 ;  /* 0x000400080000751d */ /* 0x0001ec0000002000 */
[----:B------:R-:W2:Y:S01]  /*3bd0*/  MUFU.EX2 R47, R47 ;  /* 0x0000002f002f7308 */ /* 0x000ea20000000800 */
[----:B------:R-:W-:Y:S01]  /*3be0*/  FADD.FTZ R29, R161, R46 ;  /* 0x0000002ea11d7221 */ /* 0x000fe20000010000 */
[----:B----4-:R-:W-:Y:S01]  /*3bf0*/  FADD.FTZ R13, R156, R13 ;  /* 0x0000000d9c0d7221 */ /* 0x010fe20000010000 */
[----:B------:R2:W-:Y:S01]  /*3c00*/  @!P2 SYNCS.ARRIVE.TRANS64.RED.A1T0 RZ, [R3+URZ], RZ ;  /* 0x000000ff03ffa9a7 */ /* 0x0005e2000810043f */
[C---:B------:R-:W-:Y:S01]  /*3c10*/  F2FP.F16.F32.PACK_AB R161, R58.reuse, R161 ;  /* 0x000000a13aa1723e */ /* 0x040fe200000000ff */
[----:B------:R-:W-:Y:S01]  /*3c20*/  FADD.FTZ R46, R58, R29 ;  /* 0x0000001d3a2e7221 */ /* 0x000fe20000010000 */
[----:B------:R-:W-:Y:S01]  /*3c30*/  FADD.FTZ R28, R158, R13 ;  /* 0x0000000d9e1c7221 */ /* 0x000fe20000010000 */
[----:B------:R-:W-:Y:S01]  /*3c40*/  F2FP.F16.F32.PACK_AB R156, R156, R43 ;  /* 0x0000002b9c9c723e */ /* 0x000fe200000000ff */
[----:B------:R-:W4:Y:S01]  /*3c50*/  MUFU.EX2 R30, R30 ;  /* 0x0000001e001e7308 */ /* 0x000f220000000800 */
[----:B------:R-:W-:Y:S01]  /*3c60*/  FADD.FTZ R13, R163, R46 ;  /* 0x0000002ea30d7221 */ /* 0x000fe20000010000 */
[----:B---3--:R-:W-:Y:S01]  /*3c70*/  FADD.FTZ R28, R21, R28 ;  /* 0x0000001c151c7221 */ /* 0x008fe20000010000 */
[----:B-1----:R-:W-:-:S02]  /*3c80*/  F2FP.F16.F32.PACK_AB R163, R32, R163 ;  /* 0x000000a320a3723e */ /* 0x002fc400000000ff */
[----:B------:R-:W-:Y:S01]  /*3c90*/  FADD.FTZ R13, R32, R13 ;  /* 0x0000000d200d7221 */ /* 0x000fe20000010000 */
[----:B------:R-:W-:Y:S02]  /*3ca0*/  F2FP.F16.F32.PACK_AB R158, R21, R158 ;  /* 0x0000009e159e723e */ /* 0x000fe400000000ff */
[----:B------:R-:W1:Y:S01]  /*3cb0*/  MUFU.EX2 R35, R35 ;  /* 0x0000002300237308 */ /* 0x000e620000000800 */
[----:B--2---:R-:W-:-:S04]  /*3cc0*/  FADD.FTZ R3, R47, R28 ;  /* 0x0000001c2f037221 */ /* 0x004fc80000010000 */
[C---:B------:R-:W-:Y:S01]  /*3cd0*/  FADD.FTZ R3, R160.reuse, R3 ;  /* 0x00000003a0037221 */ /* 0x040fe20000010000 */
[----:B------:R-:W-:Y:S02]  /*3ce0*/  F2FP.F16.F32.PACK_AB R160, R160, R47 ;  /* 0x0000002fa0a0723e */ /* 0x000fe400000000ff */
[----:B------:R-:W2:Y:S01]  /*3cf0*/  MUFU.EX2 R48, R48 ;  /* 0x0000003000307308 */ /* 0x000ea20000000800 */
[----:B----4-:R-:W-:-:S07]  /*3d00*/  FADD.FTZ R28, R30, R13 ;  /* 0x0000000d1e1c7221 */ /* 0x010fce0000010000 */
        /* <DEDUP_REMOVED lines=16> */
[----:B-1----:R-:W-:Y:S01]  /*3e10*/  FADD.FTZ R3, R31, R28 ;  /* 0x0000001c1f037221 */ /* 0x002fe20000010000 */
[----:B------:R-:W-:-:S03]  /*3e20*/  F2FP.F16.F32.PACK_AB R169, R60, R31 ;  /* 0x0000001f3ca9723e */ /* 0x000fc600000000ff */
[----:B------:R-:W-:-:S03]  /*3e30*/  FADD.FTZ R13, R60, R3 ;  /* 0x000000033c0d7221 */ /* 0x000fc60000010000 */
[----:B------:R-:W1:Y:S01]  /*3e40*/  MUFU.EX2 R26, R26 ;  /* 0x0000001a001a7308 */ /* 0x000e620000000800 */
[C---:B--2---:R-:W-:Y:S01]  /*3e50*/  FADD.FTZ R0, R41.reuse, R0 ;  /* 0x0000000029007221 */ /* 0x044fe20000010000 */
[----:B------:R-:W-:-:S06]  /*3e60*/  F2FP.F16.F32.PACK_AB R164, R41, R50 ;  /* 0x0000003229a4723e */ /* 0x000fcc00000000ff */
[----:B------:R-:W2:Y:S01]  /*3e70*/  MUFU.EX2 R40, R40 ;  /* 0x0000002800287308 */ /* 0x000ea20000000800 */
[----:B---3--:R-:W-:-:S07]  /*3e80*/  FADD.FTZ R3, R51, R0 ;  /* 0x0000000033037221 */ /* 0x008fce0000010000 */
[----:B------:R-:W3:Y:S01]  /*3e90*/  MUFU.EX2 R52, R52 ;  /* 0x0000003400347308 */ /* 0x000ee20000000800 */
[----:B-1----:R-:W-:-:S04]  /*3ea0*/  FADD.FTZ R0, R26, R13 ;  /* 0x0000000d1a007221 */ /* 0x002fc80000010000 */
[C---:B------:R-:W-:Y:S01]  /*3eb0*/  FADD.FTZ R13, R171.reuse, R0 ;  /* 0x00000000ab0d7221 */ /* 0x040fe20000010000 */
[----:B------:R-:W-:Y:S02]  /*3ec0*/  F2FP.F16.F32.PACK_AB R171, R171, R26 ;  /* 0x0000001aabab723e */ /* 0x000fe400000000ff */
        /* <DEDUP_REMOVED lines=26> */
[----:B---3--:R-:W-:Y:S01]  /*4070*/  FADD.FTZ R10, R42, R3 ;  /* 0x000000032a0a7221 */ /* 0x008fe20000010000 */
[C---:B-1----:R-:W-:Y:S01]  /*4080*/  FADD.FTZ R0, R56.reuse, R29 ;  /* 0x0000001d38007221 */ /* 0x042fe20000010000 */
[----:B------:R-:W-:Y:S02]  /*4090*/  F2FP.F16.F32.PACK_AB R175, R56, R25 ;  /* 0x0000001938af723e */ /* 0x000fe400000000ff */
[C---:B--2---:R-:W-:Y:S01]  /*40a0*/  FADD.FTZ R3, R13.reuse, R10 ;  /* 0x0000000a0d037221 */ /* 0x044fe20000010000 */
[----:B------:R-:W-:Y:S01]  /*40b0*/  F2FP.F16.F32.PACK_AB R174, R13, R42 ;  /* 0x0000002a0dae723e */ /* 0x000fe200000000ff */
[----:B0-----:R-:W-:Y:S06]  /*40c0*/  @!P0 BRA `(.L_x_4607) ;  /* 0x0000000000048947 */ /* 0x001fec0003800000 */
[----:B------:R-:W-:Y:S01]  /*40d0*/  BPT.TRAP 0x1 ;  /* 0x000000040000795c */ /* 0x000fe20000300000 */
.L_x_4607:
[----:B------:R0:W1:Y:S01]  /*40e0*/  SYNCS.PHASECHK.TRANS64.TRYWAIT P3, [UR22+0x22850], R9 ;  /* 0x02285009ff0075a7 */ /* 0x0000620008060156 */
[----:B------:R-:W-:Y:S05]  /*40f0*/  @!P0 BRA `(.L_x_4608) ;  /* 0x0000000000048947 */ /* 0x000fea0003800000 */
[----:B------:R-:W-:Y:S01]  /*4100*/  BPT.TRAP 0x1 ;  /* 0x000000040000795c */ /* 0x000fe20000300000 */
.L_x_4608:
[----:B-1----:R-:W-:Y:S05]  /*4110*/  @P3 BRA `(.L_x_4609) ;  /* 0x0000000000083947 */ /* 0x002fea0003800000 */
[----:B------:R-:W1:Y:S02]  /*4120*/  SYNCS.PHASECHK.TRANS64.TRYWAIT P3, [UR22+0x22850], R9 ;  /* 0x02285009ff0075a7 */ /* 0x000e640008060156 */
[----:B-1----:R-:W-:Y:S05]  /*4130*/  @!P3 BRA `(.L_x_4610) ;  /* 0x0000011000ecb947 */ /* 0x002fea0003800000 */
.L_x_4609:
[----:B------:R-:W-:Y:S01]  /*4140*/  R2UR UR6, R6 ;  /* 0x00000000060672ca */ /* 0x000fe200000e0000 */
[----:B------:R2:W-:Y:S01]  /*4150*/  BAR.SYNC.DEFER_BLOCKING R7, 0x100 ;  /* 0x000400070000751d */ /* 0x0005e20000010000 */
[----:B------:R-:W-:-:S05]  /*4160*/  UIADD3 UR23, UR52, -0x2, URZ ;  /* 0xfffffffe34177890 */ /* 0x000fca000fffe03f */
[----:B------:R-:W-:Y:S01]  /*4170*/  UMOV UR7, 0x40000040 ;  /* 0x4000004000077882 */ /* 0x000fe20000000000 */
[----:B------:R-:W-:Y:S01]  /*4180*/  @UP0 ULDC UR14, c[0x0][0x450] ;  /* 0x00011400000e0ab9 */ /* 0x000fe20000000800 */
[----:B------:R-:W-:-:S04]  /*4190*/  VOTEU.ALL UP1, P2 ;  /* 0x00000000003f7886 */ /* 0x000fc80001020000 */
        /* <DEDUP_REMOVED lines=35> */
[----:B------:R-:W-:Y:S02]  /*43d0*/  UMOV UR7, 0x40000040 ;  /* 0x4000004000077882 */ /* 0x000fe40000000000 */
[----:B------:R-:W-:Y:S01]  /*43e0*/  UMOV UR11, UR43 ;  /* 0x0000002b000b7c82 */ /* 0x000fe20008000000 */
[----:B------:R-:W-:Y:S02]  /*43f0*/  WARPGROUP.DEPBAR.LE gsb0, 0x0 ;  /* 0x00008000000079c5 */ /* 0x000fe40000010000 */
[----:B------:R-:W-:-:S15]  /*4400*/  WARPGROUP.ARRIVE ;  /* 0x00000000000079c5 */ /* 0x000fde0000000000 */
[----:B------:R-:W-:-:S06]  /*4410*/  NOP ;  /* 0x0000000000007918 */ /* 0x000fcc0000000000 */
[----:B------:R-:W-:Y:S01]  /*4420*/  HGMMA.64x256x16.F32 R24, R172, gdesc[UR4].tnspB, R24, gsb0 ;  /* 0x43e00004ac187df0 */ /* 0x000fe20008000818 */
[----:B------:R-:W-:Y:S02]  /*4430*/  @UP0 ULDC UR6, c[0x0][0x44c] ;  /* 0x0001130000060ab9 */ /* 0x000fe40000000800 */
[----:B------:R-:W-:-:S04]  /*4440*/  UIMAD.WIDE.U32 UR6, UR43, UR6, URZ ;  /* 0x000000062b0672a5 */ /* 0x000fc8000f8e003f */
[----:B------:R-:W-:-:S04]  /*4450*/  @UP0 USHF.R.U32.HI UR11, URZ, UR14, UR7 ;  /* 0x0000000e3f0b0299 */ /* 0x000fc80008011607 */
[----:B------:R-:W-:-:S04]  /*4460*/  UIADD3 UR6, UR11, UR50, -UR51 ;  /* 0x000000320b067290 */ /* 0x000fc8000fffe833 */
[----:B------:R-:W-:-:S04]  /*4470*/  UIMAD.WIDE UR6, UR6, 0x2aaaaaab, URZ ;  /* 0x2aaaaaab060678a5 */ /* 0x000fc8000f8e023f */
[----:B------:R-:W-:-:S04]  /*4480*/  USHF.R.U32.HI UR6, URZ, 0x1f, UR7 ;  /* 0x0000001f3f067899 */ /* 0x000fc80008011607 */
[----:B------:R-:W-:-:S04]  /*4490*/  ULEA.HI.SX32 UR6, UR7, UR6, 0x1c ;  /* 0x0000000607067291 */ /* 0x000fc8000f8fe23f */
[----:B------:R-:W-:Y:S01]  /*44a0*/  UISETP.LT.AND UP1, UPT, UR40, UR6, UPT ;  /* 0x000000062800728c */ /* 0x000fe2000bf21270 */
[----:B------:R-:W-:Y:S02]  /*44b0*/  WARPGROUP.DEPBAR.LE gsb0, 0x0 ;  /* 0x00008000000079c5 */ /* 0x000fe40000010000 */
[----:B------:R-:W-:Y:S01]  /*44c0*/  @!P2 SYNCS.ARRIVE.TRANS64.RED.A1T0 RZ, [UR22], RZ ;  /* 0x000000ffffffa9a7 */ /* 0x000fe20008100416 */
[----:B------:R-:W-:-:S04]  /*44d0*/  USEL UR22, UR40, UR6, !UP1 ;  /* 0x0000000628167287 */ /* 0x000fc8000c800000 */
[----:B------:R-:W-:-:S06]  /*44e0*/  UISETP.GE.AND UP1, UPT, UR23, UR22, UPT ;  /* 0x000000161700728c */ /* 0x000fcc000bf26270 */
[----:B------:R-:W-:-:S13]  /*44f0*/  PLOP3.LUT P3, PT, PT, PT, UP1, 0x80, 0x0 ;  /* 0x000000000000781c */ /* 0x000fda0003f6f018 */
[----:B--2---:R-:W-:Y:S05]  /*4500*/  @!P3 BRA `(.L_x_4611) ;  /* 0x0000002800e0b947 */ /* 0x004fea0003800000 */
[----:B-1----:R-:W-:Y:S01]  /*4510*/  IMAD.MOV.U32 R10, RZ, RZ, R5 ;  /* 0x000000ffff0a7224 */ /* 0x002fe200078e0005 */
[----:B------:R-:W-:Y:S01]  /*4520*/  ULDC UR24, c[0x0][0x9d8] ;  /* 0x0002760000187ab9 */ /* 0x000fe20000000800 */
[----:B------:R-:W-:Y:S01]  /*4530*/  IMAD.MOV.U32 R7, RZ, RZ, R4 ;  /* 0x000000ffff077224 */ /* 0x000fe200078e0004 */
[----:B------:R-:W-:-:S06]  /*4540*/  ULDC UR25, c[0x0][0x988] ;  /* 0x0002620000197ab9 */ /* 0x000fcc0000000800 */
.L_x_4620:
[----:B------:R-:W-:-:S04]  /*4550*/  UIADD3 UR37, UR37, 0x1, URZ ;  /* 0x0000000125257890 */ /* 0x000fc8000fffe03f */
[----:B------:R-:W-:-:S04]  /*4560*/  UISETP.NE.AND UP1, UPT, UR37, 0x2, UPT ;  /* 0x000000022500788c */ /* 0x000fc8000bf25270 */
[----:B------:R-:W-:Y:S02]  /*4570*/  USEL UR6, URZ, 0x1, UP1 ;  /* 0x000000013f067887 */ /* 0x000fe40008800000 */
[----:B------:R-:W-:Y:S02]  /*4580*/  USEL UR37, UR37, URZ, UP1 ;  /* 0x0000003f25257287 */ /* 0x000fe40008800000 */
[----:B------:R-:W-:Y:S01]  /*4590*/  ULOP3.LUT UR47, UR47, UR6, URZ, 0x3c, !UPT ;  /* 0x000000062f2f7292 */ /* 0x000fe2000f8e3c3f */
[----:B------:R-:W-:Y:S11]  /*45a0*/  @!P0 BRA `(.L_x_4612) ;  /* 0x0000000000048947 */ /* 0x000ff60003800000 */
[----:B------:R-:W-:Y:S01]  /*45b0*/  BPT.TRAP 0x1 ;  /* 0x000000040000795c */ /* 0x000fe20000300000 */
.L_x_4612:
[----:B------:R-:W1:Y:S01]  /*45c0*/  S2UR UR7, SR_CgaCtaId ;  /* 0x00000000000779c3 */ /* 0x000e620000008800 */
[----:B------:R-:W-:Y:S01]  /*45d0*/  UMOV UR6, 0x400 ;  /* 0x0000040000067882 */ /* 0x000fe20000000000 */
[----:B------:R-:W-:-:S05]  /*45e0*/  IMAD.U32 R6, RZ, RZ, UR47 ;  /* 0x0000002fff067e24 */ /* 0x000fca000f8e00ff */
[----:B------:R-:W-:Y:S01]  /*45f0*/  SHF.L.U32 R6, R6, 0x1f, RZ ;  /* 0x0000001f06067819 */ /* 0x000fe200000006ff */
[----:B-1----:R-:W-:-:S04]  /*4600*/  ULEA UR6, UR7, UR6, 0x18 ;  /* 0x0000000607067291 */ /* 0x002fc8000f8ec03f */
[----:B------:R-:W-:-:S09]  /*4610*/  ULEA UR26, UR37, UR6, 0x3 ;  /* 0x00000006251a7291 */ /* 0x000fd2000f8e183f */
[----:B------:R1:W2:Y:S01]  /*4620*/  SYNCS.PHASECHK.TRANS64.TRYWAIT P3, [UR26+0x22830], R6 ;  /* 0x02283006ff0075a7 */ /* 0x0002a2000806015a */
[----:B------:R-:W-:Y:S05]  /*4630*/  @!P0 BRA `(.L_x_4613) ;  /* 0x0000000000048947 */ /* 0x000fea0003800000 */
[----:B------:R-:W-:Y:S01]  /*4640*/  BPT.TRAP 0x1 ;  /* 0x000000040000795c */ /* 0x000fe20000300000 */
.L_x_4613:
[----:B------:R-:W-:Y:S01]  /*4650*/  VIADD R8, R16, UR43 ;  /* 0x0000002b10087c36 */ /* 0x000fe20008000000 */
[----:B--2---:R-:W-:Y:S06]  /*4660*/  @P3 BRA `(.L_x_4614) ;  /* 0x0000000000083947 */ /* 0x004fec0003800000 */
[----:B------:R-:W2:Y:S02]  /*4670*/  SYNCS.PHASECHK.TRANS64.TRYWAIT P3, [UR26+0x22830], R6 ;  /* 0x02283006ff0075a7 */ /* 0x000ea4000806015a */
[----:B--2---:R-:W-:Y:S05]  /*4680*/  @!P3 BRA `(.L_x_4615) ;  /* 0x0000010c00b0b947 */ /* 0x004fea0003800000 */
.L_x_4614:
[----:B------:R-:W-:Y:S01]  /*4690*/  UIMAD UR18, UR37, 0x300, UR20 ;  /* 0x00000300251278a4 */ /* 0x000fe2000f8e0214 */
[----:B------:R-:W-:Y:S01]  /*46a0*/  WARPGROUP.ARRIVE ;  /* 0x00000000000079c5 */ /* 0x000fe20000000000 */
[----:B------:R-:W-:Y:S01]  /*46b0*/  UMOV UR19, 0x40000040 ;  /* 0x4000004000137882 */ /* 0x000fe20000000000 */
[----:B------:R-:W-:Y:S01]  /*46c0*/  @UP0 ULDC UR6, c[0x0][0x44c] ;  /* 0x0001130000060ab9 */ /* 0x000fe20000000800 */
[----:B------:R-:W-:Y:S01]  /*46d0*/  UMOV UR7, 0x40000040 ;  /* 0x4000004000077882 */ /* 0x000fe20000000000 */
[----:B------:R-:W-:Y:S01]  /*46e0*/  @P1 IMAD.HI.U32 R4, R8, UR6, RZ ;  /* 0x0000000608041c27 */ /* 0x000fe2000f8e00ff */
[----:B------:R-:W-:Y:S01]  /*46f0*/  @UP0 ULDC UR6, c[0x0][0x450] ;  /* 0x0001140000060ab9 */ /* 0x000fe20000000800 */
[----:B------:R-:W-:Y:S01]  /*4700*/  UIADD3 UR10, UR18, 0x4, URZ ;  /* 0x00000004120a7890 */ /* 0x000fe2000fffe03f */
[----:B--2---:R-:W-:Y:S01]  /*4710*/  LOP3.LUT R5, R5, 0xffffdfff, RZ, 0xc0, !PT ;  /* 0xffffdfff05057812 */ /* 0x004fe200078ec0ff */
[----:B------:R-:W-:Y:S01]  /*4720*/  HGMMA.64x96x16.F32 R152, gdesc[UR16], RZ, !UPT, gsb0 ;  /* 0x01600000109879f0 */ /* 0x000fe2000c0008ff */
[----:B------:R-:W-:Y:S01]  /*4730*/  @P1 SHF.R.U32.HI R8, RZ, UR6, R4 ;  /* 0x00000006ff081c19 */ /* 0x000fe20008011604 */
[----:B------:R-:W-:Y:S01]  /*4740*/  UIMAD UR6, UR23, -0x60, URZ ;  /* 0xffffffa0170678a4 */ /* 0x000fe2000f8e023f */
[----:B------:R-:W-:Y:S01]  /*4750*/  @P2 LOP3.LUT R5, R5, 0x2000, RZ, 0xfc, !PT ;  /* 0x0000200005052812 */ /* 0x000fe200078efcff */
[----:B------:R-:W-:Y:S01]  /*4760*/  UMOV UR11, 0x40000040 ;  /* 0x40000040000b7882 */ /* 0x000fe20000000000 */
[----:B------:R-:W-:Y:S01]  /*4770*/  UIADD3 UR14, UR18, 0x6, URZ ;  /* 0x00000006120e7890 */ /* 0x000fe2000fffe03f */
[----:B0-----:R-:W0:Y:S01]  /*4780*/  SHFL.IDX PT, R9, R8, RZ, 0x1c1f ;  /* 0x001c1fff08097589 */ /* 0x001e2200000e0000 */
[----:B------:R-:W-:Y:S01]  /*4790*/  UMOV UR15, 0x40000040 ;  /* 0x40000040000f7882 */ /* 0x000fe20000000000 */
[----:B------:R-:W-:Y:S01]  /*47a0*/  IMAD.U32 R13, RZ, RZ, UR6 ;  /* 0x00000006ff0d7e24 */ /* 0x000fe2000f8e00ff */
[----:B------:R-:W-:Y:S01]  /*47b0*/  UIADD3 UR6, UR18, 0x2, URZ ;  /* 0x0000000212067890 */ /* 0x000fe2000fffe03f */
[----:B------:R-:W2:Y:S01]  /*47c0*/  SHFL.IDX PT, R11, R8, 0x1, 0x1c1f ;  /* 0x003c1f00080b7f89 */ /* 0x000ea200000e0000 */
[----:B------:R-:W-:Y:S01]  /*47d0*/  IMAD.U32 R15, RZ, RZ, UR51 ;  /* 0x00000033ff0f7e24 */ /* 0x000fe2000f8e00ff */
[----:B------:R-:W-:-:S02]  /*47e0*/  LOP3.LUT R5, R5, 0xffffefff, RZ, 0xc0, !PT ;  /* 0xffffefff05057812 */ /* 0x000fc400078ec0ff */
[----:B------:R-:W-:Y:S02]  /*47f0*/  IADD3 R4, -R2, 0x1, R13 ;  /* 0x0000000102047810 */ /* 0x000fe40007ffe10d */
[----:B------:R-:W-:Y:S02]  /*4800*/  @P0 LOP3.LUT R5, R5, 0x1000, RZ, 0xfc, !PT ;  /* 0x0000100005050812 */ /* 0x000fe400078efcff */
[----:B------:R-:W-:Y:S02]  /*4810*/  IADD3 R14, -R15, UR50, R4 ;  /* 0x000000320f0e7c10 */ /* 0x000fe4000fffe104 */
[----:B------:R-:W-:-:S04]  /*4820*/  LOP3.LUT R5, R5, 0xffffbfff, RZ, 0xc0, !PT ;  /* 0xffffbfff05057812 */ /* 0x000fc800078ec0ff */
[----:B------:R-:W-:-:S04]  /*4830*/  @P1 LOP3.LUT R5, R5, 0x4000, RZ, 0xfc, !PT ;  /* 0x0000400005051812 */ /* 0x000fc800078efcff */
[----:B------:R-:W-:Y:S01]  /*4840*/  LOP3.LUT R5, R5, 0xffff7fff, RZ, 0xc0, !PT ;  /* 0xffff7fff05057812 */ /* 0x000fe200078ec0ff */
[C---:B0-----:R-:W-:Y:S02]  /*4850*/  IMAD.IADD R4, R14.reuse, 0x1, R9 ;  /* 0x000000010e047824 */ /* 0x041fe400078e0209 */
[----:B--2---:R-:W-:-:S05]  /*4860*/  IMAD.IADD R14, R14, 0x1, R11 ;  /* 0x000000010e0e7824 */ /* 0x004fca00078e020b */
[C---:B------:R-:W-:Y:S02]  /*4870*/  ISETP.GT.AND P1, PT, R14.reuse, 0x41, PT ;  /* 0x000000410e00780c */ /* 0x040fe40003f24270 */
[C---:B------:R-:W-:Y:S02]  /*4880*/  ISETP.GT.AND P2, PT, R14.reuse, 0x48, PT ;  /* 0x000000480e00780c */ /* 0x040fe40003f44270 */
[C---:B------:R-:W-:Y:S02]  /*4890*/  ISETP.GT.AND P0, PT, R14.reuse, 0x49, PT ;  /* 0x000000490e00780c */ /* 0x040fe40003f04270 */
[C---:B------:R-:W-:Y:S02]  /*48a0*/  ISETP.GT.AND P3, PT, R14.reuse, 0x50, PT ;  /* 0x000000500e00780c */ /* 0x040fe40003f64270 */
[C---:B------:R-:W-:Y:S02]  /*48b0*/  ISETP.GT.AND P4, PT, R14.reuse, 0x51, PT ;  /* 0x000000510e00780c */ /* 0x040fe40003f84270 */
[----:B------:R-:W-:-:S02]  /*48c0*/  ISETP.GT.AND P5, PT, R14, 0x58, PT ;  /* 0x000000580e00780c */ /* 0x000fc40003fa4270 */
[----:B------:R-:W-:Y:S02]  /*48d0*/  ISETP.GT.AND P6, PT, R14, 0x59, PT ;  /* 0x000000590e00780c */ /* 0x000fe40003fc4270 */
[----:B------:R-:W-:Y:S02]  /*48e0*/  @P1 LOP3.LUT R5, R5, 0x8000, RZ, 0xfc, !PT ;  /* 0x0000800005051812 */ /* 0x000fe400078efcff */
[----:B------:R-:W-:Y:S02]  /*48f0*/  ISETP.GT.AND P1, PT, R4, 0x1, PT ;  /* 0x000000010400780c */ /* 0x000fe40003f24270 */
[----:B------:R-:W-:-:S04]  /*4900*/  LOP3.LUT R5, R5, 0xfffeffff, RZ, 0xc0, !PT ;  /* 0xfffeffff05057812 */ /* 0x000fc800078ec0ff */
[----:B------:R-:W-:Y:S02]  /*4910*/  @P2 LOP3.LUT R5, R5, 0x10000, RZ, 0xfc, !PT ;  /* 0x0001000005052812 */ /* 0x000fe400078efcff */
[----:B------:R-:W-:Y:S01]  /*4920*/  ISETP.GT.AND P2, PT, R4, RZ, PT ;  /* 0x000000ff0400720c */ /* 0x000fe20003f44270 */
[----:B------:R-:W-:Y:S02]  /*4930*/  WARPGROUP.DEPBAR.LE gsb0, 0x0 ;  /* 0x00008000000079c5 */ /* 0x000fe40000010000 */
        /* <DEDUP_REMOVED lines=79> */
[----:B0-----:R-:W-:-:S02]  /*4e30*/  FSEL R20, R20, -INF , P2 ;  /* 0xff80000014147808 */ /* 0x001fc40001000000 */
[----:B------:R-:W-:-:S05]  /*4e40*/  ISETP.GT.AND P2, PT, R4, 0x20, PT ;  /* 0x000000200400780c */ /* 0x000fca0003f44270 */
[----:B------:R-:W0:Y:S01]  /*4e50*/  MUFU.TANH R156, R169 ;  /* 0x000000a9009c7308 */ /* 0x000e220000002400 */
[----:B--2---:R-:W-:Y:S02]  /*4e60*/  FSEL R21, R21, -INF , P1 ;  /* 0xff80000015157808 */ /* 0x004fe40000800000 */
[----:B------:R-:W-:-:S05]  /*4e70*/  ISETP.GT.AND P1, PT, R4, 0x21, PT ;  /* 0x000000210400780c */ /* 0x000fca0003f24270 */
[----:B------:R-:W2:Y:S01]  /*4e80*/  MUFU.TANH R160, R172 ;  /* 0x000000ac00a07308 */ /* 0x000ea20000002400 */
[----:B---3--:R-:W-:Y:S02]  /*4e90*/  FSEL R152, R152, -INF , P2 ;  /* 0xff80000098987808 */ /* 0x008fe40001000000 */
[----:B------:R-:W-:-:S05]  /*4ea0*/  ISETP.GT.AND P2, PT, R4, 0x28, PT ;  /* 0x000000280400780c */ /* 0x000fca0003f44270 */
[----:B------:R-:W3:Y:S01]  /*4eb0*/  MUFU.TANH R161, R173 ;  /* 0x000000ad00a17308 */ /* 0x000ee20000002400 */
[----:B0-----:R-:W-:Y:S02]  /*4ec0*/  FSEL R156, R156, -INF , P1 ;  /* 0xff8000009c9c7808 */ /* 0x001fe40000800000 */
        /* <DEDUP_REMOVED lines=24> */
[----:B------:R-:W-:-:S05]  /*5050*/  ISETP.GT.AND P1, PT, R14, RZ, PT ;  /* 0x000000ff0e00720c */ /* 0x000fca0003f24270 */
        /* <DEDUP_REMOVED lines=50> */
[----:B------:R-:W-:-:S05]  /*5380*/  LOP3.LUT P2, RZ, R5, 0x10000, RZ, 0xc0, !PT ;  /* 0x0001000005ff7812 */ /* 0x000fca000784c0ff */
[----:B------:R-:W2:Y:S01]  /*5390*/  MUFU.TANH R180, R190 ;  /* 0x000000be00b47308 */ /* 0x000ea20000002400 */
[----:B---3--:R-:W-:Y:S02]  /*53a0*/  FSEL R178, R178, -INF , P1 ;  /* 0xff800000b2b27808 */ /* 0x008fe40000800000 */
[----:B------:R-:W-:-:S05]  /*53b0*/  LOP3.LUT P1, RZ, R5, 0x8000, RZ, 0xc0, !PT ;  /* 0x0000800005ff7812 */ /* 0x000fca000782c0ff */
[----:B------:R-:W3:Y:S01]  /*53c0*/  MUFU.TANH R181, R191 ;  /* 0x000000bf00b57308 */ /* 0x000ee20000002400 */
[----:B0-----:R-:W-:Y:S02]  /*53d0*/  FSEL R179, R179, -INF , P1 ;  /* 0xff800000b3b37808 */ /* 0x001fe40000800000 */
[----:B------:R-:W-:-:S05]  /*53e0*/  LOP3.LUT P1, RZ, R5, 0x4000, RZ, 0xc0, !PT ;  /* 0x0000400005ff7812 */ /* 0x000fca000782c0ff */
[----:B------:R-:W0:Y:S01]  /*53f0*/  MUFU.TANH R182, R194 ;  /* 0x000000c200b67308 */ /* 0x000e220000002400 */
[----:B--2---:R-:W-:Y:S02]  /*5400*/  FSEL R180, R180, -INF , P2 ;  /* 0xff800000b4b47808 */ /* 0x004fe40001000000 */
[----:B------:R-:W-:-:S05]  /*5410*/  LOP3.LUT P2, RZ, R5, 0x2000, RZ, 0xc0, !PT ;  /* 0x0000200005ff7812 */ /* 0x000fca000784c0ff */
[----:B------:R2:W4:Y:S01]  /*5420*/  MUFU.TANH R183, R195 ;  /* 0x000000c300b77308 */ /* 0x0005220000002400 */
[----:B---3--:R-:W-:Y:S02]  /*5430*/  FSEL R181, R181, -INF , P0 ;  /* 0xff800000b5b57808 */ /* 0x008fe40000000000 */
[----:B------:R-:W-:Y:S02]  /*5440*/  LOP3.LUT P0, RZ, R5, 0x1000, RZ, 0xc0, !PT ;  /* 0x0000100005ff7812 */ /* 0x000fe4000780c0ff */
[----:B------:R-:W-:-:S03]  /*5450*/  FMNMX.FTZ R5, R153, R10, !PT ;  /* 0x0000000a99057209 */ /* 0x000fc60007810000 */
[----:B------:R-:W3:Y:S01]  /*5460*/  MUFU.TANH R184, R198 ;  /* 0x000000c600b87308 */ /* 0x000ee20000002400 */
[----:B------:R-:W-:Y:S01]  /*5470*/  FMNMX.FTZ R5, R154, R5, !PT ;  /* 0x000000059a057209 */ /* 0x000fe20007810000 */
[----:B--2---:R-:W2:Y:S01]  /*5480*/  S2R R195, SR_TID.X ;  /* 0x0000000000c37919 */ /* 0x004ea20000002100 */
[----:B0-----:R-:W-:Y:S02]  /*5490*/  FSEL R182, R182, -INF , P3 ;  /* 0xff800000b6b67808 */ /* 0x001fe40001800000 */
[----:B------:R-:W-:-:S03]  /*54a0*/  FMNMX.FTZ R5, R155, R5, !PT ;  /* 0x000000059b057209 */ /* 0x000fc60007810000 */
[----:B------:R-:W0:Y:S01]  /*54b0*/  MUFU.TANH R185, R199 ;  /* 0x000000c700b97308 */ /* 0x000e220000002400 */
[----:B------:R-:W-:Y:S02]  /*54c0*/  FMNMX.FTZ R5, R157, R5, !PT ;  /* 0x000000059d057209 */ /* 0x000fe40007810000 */
[----:B----4-:R-:W-:Y:S02]  /*54d0*/  FSEL R183, R183, -INF , P4 ;  /* 0xff800000b7b77808 */ /* 0x010fe40002000000 */
[----:B------:R-:W-:Y:S02]  /*54e0*/  FMNMX.FTZ R5, R158, R5, !PT ;  /* 0x000000059e057209 */ /* 0x000fe40007810000 */
[----:B------:R-:W-:Y:S02]  /*54f0*/  ISETP.GT.AND P4, PT, R4, 0x49, PT ;  /* 0x000000490400780c */ /* 0x000fe40003f84270 */
[----:B------:R-:W-:Y:S02]  /*5500*/  FMNMX.FTZ R5, R159, R5, !PT ;  /* 0x000000059f057209 */ /* 0x000fe40007810000 */
[----:B---3--:R-:W-:-:S02]  /*5510*/  FSEL R184, R184, -INF , P5 ;  /* 0xff800000b8b87808 */ /* 0x008fc40002800000 */
[----:B------:R-:W-:Y:S02]  /*5520*/  FMNMX.FTZ R5, R162, R5, !PT ;  /* 0x00000005a2057209 */ /* 0x000fe40007810000 */
[----:B------:R-:W-:Y:S02]  /*5530*/  ISETP.GT.AND P5, PT, R4, 0x50, PT ;  /* 0x000000500400780c */ /* 0x000fe40003fa4270 */
[----:B------:R-:W-:Y:S02]  /*5540*/  FMNMX.FTZ R5, R163, R5, !PT ;  /* 0x00000005a3057209 */ /* 0x000fe40007810000 */
[----:B0-----:R-:W-:Y:S02]  /*5550*/  FSEL R185, R185, -INF , P6 ;  /* 0xff800000b9b97808 */ /* 0x001fe40003000000 */
[----:B------:R-:W-:-:S04]  /*5560*/  FMNMX.FTZ R5, R166, R5, !PT ;  /* 0x00000005a6057209 */ /* 0x000fc80007810000 */
[----:B------:R-:W-:Y:S02]  /*5570*/  FMNMX.FTZ R5, R167, R5, !PT ;  /* 0x00000005a7057209 */ /* 0x000fe40007810000 */
[----:B--2---:R-:W-:Y:S02]  /*5580*/  SHF.R.U32.HI R195, RZ, 0x7, R195 ;  /* 0x00000007ffc37819 */ /* 0x004fe400000116c3 */
        /* <DEDUP_REMOVED lines=14> */
[----:B------:R-:W0:Y:S02]  /*5670*/  SHFL.BFLY PT, R186, R5, 0x2, 0x1f ;  /* 0x0c401f0005ba7f89 */ /* 0x000e2400000e0000 */
[----:B0-----:R-:W-:-:S05]  /*5680*/  FMNMX.FTZ R5, R5, R186, !PT ;  /* 0x000000ba05057209 */ /* 0x001fca0007810000 */
[----:B------:R-:W0:Y:S02]  /*5690*/  SHFL.BFLY PT, R186, R5, 0x1, 0x1f ;  /* 0x0c201f0005ba7f89 */ /* 0x000e2400000e0000 */
[----:B0-----:R-:W-:-:S04]  /*56a0*/  FMNMX.FTZ R5, R5, R186, !PT ;  /* 0x000000ba05057209 */ /* 0x001fc80007810000 */
[C---:B------:R-:W-:Y:S01]  /*56b0*/  FSETP.NEU.FTZ.AND P3, PT, R5.reuse, -INF , PT ;  /* 0xff8000000500780b */ /* 0x040fe20003f7d000 */
[----:B------:R-:W-:-:S03]  /*56c0*/  FMUL.FTZ R186, R5, UR10 ;  /* 0x0000000a05ba7c20 */ /* 0x000fc60008410000 */
[----:B------:R-:W-:Y:S02]  /*56d0*/  FSEL R187, R5, RZ, P3 ;  /* 0x000000ff05bb7208 */ /* 0x000fe40001800000 */
[----:B------:R-:W-:-:S03]  /*56e0*/  FSEL R186, R186, RZ, P3 ;  /* 0x000000ffbaba7208 */ /* 0x000fc60001800000 */
[----:B------:R-:W-:Y:S02]  /*56f0*/  FADD.FTZ R187, -R187, R10 ;  /* 0x0000000abbbb7221 */ /* 0x000fe40000010100 */
[--C-:B------:R-:W-:Y:S01]  /*5700*/  FFMA.FTZ R190, R14, UR10, -R186.reuse ;  /* 0x0000000a0ebe7c23 */ /* 0x100fe200080108ba */
[--C-:B------:R-:W-:Y:S01]  /*5710*/  FFMA.FTZ R153, R153, UR10, -R186.reuse ;  /* 0x0000000a99997c23 */ /* 0x100fe200080108ba */
[----:B------:R-:W-:Y:S01]  /*5720*/  FMUL.FTZ R14, R187, UR10 ;  /* 0x0000000abb0e7c20 */ /* 0x000fe20008410000 */
[--C-:B------:R-:W-:Y:S01]  /*5730*/  FFMA.FTZ R154, R154, UR10, -R186.reuse ;  /* 0x0000000a9a9a7c23 */ /* 0x100fe200080108ba */
[--C-:B------:R-:W-:Y:S01]  /*5740*/  FFMA.FTZ R188, R157, UR10, -R186.reuse ;  /* 0x0000000a9dbc7c23 */ /* 0x100fe200080108ba */
[--C-:B------:R-:W-:Y:S01]  /*5750*/  FFMA.FTZ R155, R155, UR10, -R186.reuse ;  /* 0x0000000a9b9b7c23 */ /* 0x100fe200080108ba */
[----:B------:R0:W2:Y:S01]  /*5760*/  MUFU.TANH R10, R189 ;  /* 0x000000bd000a7308 */ /* 0x0000a20000002400 */
        /* <DEDUP_REMOVED lines=8> */
[--C-:B0-----:R-:W-:Y:S01]  /*57f0*/  FFMA.FTZ R189, R159, UR10, -R186.reuse ;  /* 0x0000000a9fbd7c23 */ /* 0x101fe200080108ba */
        /* <DEDUP_REMOVED lines=11> */
[----:B------:R-:W-:Y:S01]  /*58b0*/  FFMA.FTZ R185, R185, UR10, -R186 ;  /* 0x0000000ab9b97c23 */ /* 0x000fe200080108ba */
[----:B--2---:R-:W-:-:S02]  /*58c0*/  FSEL R10, R10, -INF , P4 ;  /* 0xff8000000a0a7808 */ /* 0x004fc40002000000 */
[----:B------:R-:W2:Y:S01]  /*58d0*/  MUFU.EX2 R154, R154 ;  /* 0x0000009a009a7308 */ /* 0x000ea20000000800 */
[----:B------:R-:W-:-:S07]  /*58e0*/  ISETP.GT.AND P4, PT, R4, 0x51, PT ;  /* 0x000000510400780c */ /* 0x000fce0003f84270 */
[----:B------:R-:W3:Y:S01]  /*58f0*/  MUFU.EX2 R155, R155 ;  /* 0x0000009b009b7308 */ /* 0x000ee20000000800 */
        /* <DEDUP_REMOVED lines=11> */
[----:B------:R-:W-:Y:S01]  /*59b0*/  FMNMX.FTZ R154, R8, R7, !PT ;  /* 0x00000007089a7209 */ /* 0x000fe20007810000 */
[-C--:B------:R-:W-:Y:S01]  /*59c0*/  FMUL.FTZ R39, R39, R14.reuse ;  /* 0x0000000e27277220 */ /* 0x080fe20000410000 */
[-C--:B------:R-:W-:Y:S01]  /*59d0*/  FMUL.FTZ R42, R42, R14.reuse ;  /* 0x0000000e2a2a7220 */ /* 0x080fe20000410000 */
[----:B------:R-:W-:Y:S01]  /*59e0*/  FMUL.FTZ R43, R43, R14 ;  /* 0x0000000e2b2b7220 */ /* 0x000fe20000410000 */
[----:B------:R-:W-:Y:S01]  /*59f0*/  FMNMX.FTZ R154, R9, R154, !PT ;  /* 0x0000009a099a7209 */ /* 0x000fe20007810000 */
[----:B---3--:R-:W-:Y:S01]  /*5a00*/  FADD.FTZ R0, R155, R0 ;  /* 0x000000009b007221 */ /* 0x008fe20000010000 */
[----:B------:R-:W2:Y:S01]  /*5a10*/  MUFU.EX2 R153, R158 ;  /* 0x0000009e00997308 */ /* 0x000ea20000000800 */
[----:B------:R-:W-:Y:S01]  /*5a20*/  FMUL.FTZ R46, R46, R14 ;  /* 0x0000000e2e2e7220 */ /* 0x000fe20000410000 */
[----:B------:R-:W-:Y:S01]  /*5a30*/  FMNMX.FTZ R154, R11, R154, !PT ;  /* 0x0000009a0b9a7209 */ /* 0x000fe20007810000 */
[-C--:B------:R-:W-:Y:S01]  /*5a40*/  FMUL.FTZ R47, R47, R14.reuse ;  /* 0x0000000e2f2f7220 */ /* 0x080fe20000410000 */
[-C--:B------:R-:W-:Y:S01]  /*5a50*/  FMUL.FTZ R50, R50, R14.reuse ;  /* 0x0000000e32327220 */ /* 0x080fe20000410000 */
[----:B------:R-:W-:Y:S01]  /*5a60*/  FMUL.FTZ R51, R51, R14 ;  /* 0x0000000e33337220 */ /* 0x000fe20000410000 */
[----:B------:R-:W-:Y:S01]  /*5a70*/  FMNMX.FTZ R154, R12, R154, !PT ;  /* 0x0000009a0c9a7209 */ /* 0x000fe20007810000 */
[C---:B0-----:R-:W-:Y:S01]  /*5a80*/  FADD.FTZ R0, R159.reuse, R0 ;  /* 0x000000009f007221 */ /* 0x041fe20000010000 */
[----:B------:R-:W-:Y:S01]  /*5a90*/  F2FP.F16.F32.PACK_AB R159, R159, R155 ;  /* 0x0000009b9f9f723e */ /* 0x000fe200000000ff */
        /* <DEDUP_REMOVED lines=31> */
[-C--:B------:R-:W-:Y:S01]  /*5c90*/  FMUL.FTZ R83, R83, R14.reuse ;  /* 0x0000000e53537220 */ /* 0x080fe20000410000 */
[----:B------:R-:W3:Y:S01]  /*5ca0*/  MUFU.TANH R154, R192 ;  /* 0x000000c0009a7308 */ /* 0x000ee20000002400 */
[----:B------:R-:W-:Y:S01]  /*5cb0*/  FMNMX.FTZ R155, R164, R155, !PT ;  /* 0x0000009ba49b7209 */ /* 0x000fe20007810000 */
[----:B--2---:R-:W-:Y:S01]  /*5cc0*/  FADD.FTZ R0, R163, R0 ;  /* 0x00000000a3007221 */ /* 0x004fe20000010000 */
[-C--:B------:R-:W-:Y:S01]  /*5cd0*/  FMUL.FTZ R86, R86, R14.reuse ;  /* 0x0000000e56567220 */ /* 0x080fe20000410000 */
[-C--:B------:R-:W-:Y:S01]  /*5ce0*/  FMUL.FTZ R87, R87, R14.reuse ;  /* 0x0000000e57577220 */ /* 0x080fe20000410000 */
[----:B------:R-:W-:Y:S01]  /*5cf0*/  FMNMX.FTZ R158, R165, R155, !PT ;  /* 0x0000009ba59e7209 */ /* 0x000fe20007810000 */
[-C--:B------:R-:W-:Y:S01]  /*5d00*/  FMUL.FTZ R90, R90, R14.reuse ;  /* 0x0000000e5a5a7220 */ /* 0x080fe20000410000 */
[----:B------:R-:W-:Y:S01]  /*5d10*/  FMUL.FTZ R91, R91, R14 ;  /* 0x0000000e5b5b7220 */ /* 0x000fe20000410000 */
[----:B------:R-:W2:Y:S01]  /*5d20*/  MUFU.TANH R155, R193 ;  /* 0x000000c1009b7308 */ /* 0x000ea20000002400 */
[----:B------:R-:W-:Y:S01]  /*5d30*/  FMNMX.FTZ R158, R168, R158, !PT ;  /* 0x0000009ea89e7209 */ /* 0x000fe20007810000 */
[----:B0-----:R-:W-:Y:S01]  /*5d40*/  FADD.FTZ R0, R166, R0 ;  /* 0x00000000a6007221 */ /* 0x001fe20000010000 */
[-C--:B------:R-:W-:Y:S01]  /*5d50*/  FMUL.FTZ R94, R94, R14.reuse ;  /* 0x0000000e5e5e7220 */ /* 0x080fe20000410000 */
[----:B------:R-:W-:Y:S01]  /*5d60*/  FMUL.FTZ R95, R95, R14 ;  /* 0x0000000e5f5f7220 */ /* 0x000fe20000410000 */
[----:B------:R-:W-:Y:S01]  /*5d70*/  FMNMX.FTZ R186, R169, R158, !PT ;  /* 0x0000009ea9ba7209 */ /* 0x000fe20007810000 */
[-C--:B------:R-:W-:Y:S01]  /*5d80*/  FMUL.FTZ R98, R98, R14.reuse ;  /* 0x0000000e62627220 */ /* 0x080fe20000410000 */
[----:B------:R-:W-:Y:S01]  /*5d90*/  FMUL.FTZ R99, R99, R14 ;  /* 0x0000000e63637220 */ /* 0x000fe20000410000 */
[----:B------:R-:W0:Y:S01]  /*5da0*/  MUFU.TANH R158, R196 ;  /* 0x000000c4009e7308 */ /* 0x000e220000002400 */
[----:B------:R-:W-:Y:S01]  /*5db0*/  FMNMX.FTZ R186, R172, R186, !PT ;  /* 0x000000baacba7209 */ /* 0x000fe20007810000 */
[-C--:B------:R-:W-:Y:S01]  /*5dc0*/  FMUL.FTZ R102, R102, R14.reuse ;  /* 0x0000000e66667220 */ /* 0x080fe20000410000 */
[----:B---3--:R-:W-:Y:S01]  /*5dd0*/  FSEL R154, R154, -INF , P5 ;  /* 0xff8000009a9a7808 */ /* 0x008fe20002800000 */
[----:B------:R-:W-:Y:S01]  /*5de0*/  FMUL.FTZ R103, R103, R14 ;  /* 0x0000000e67677220 */ /* 0x000fe20000410000 */
[----:B------:R-:W-:Y:S01]  /*5df0*/  FMNMX.FTZ R187, R173, R186, !PT ;  /* 0x000000baadbb7209 */ /* 0x000fe20007810000 */
[-C--:B------:R-:W-:Y:S01]  /*5e00*/  FMUL.FTZ R106, R106, R14.reuse ;  /* 0x0000000e6a6a7220 */ /* 0x080fe20000410000 */
[----:B------:R-:W-:Y:S01]  /*5e10*/  ISETP.GT.AND P5, PT, R4, 0x58, PT ;  /* 0x000000580400780c */ /* 0x000fe20003fa4270 */
[----:B------:R-:W3:Y:S01]  /*5e20*/  MUFU.TANH R186, R197 ;  /* 0x000000c500ba7308 */ /* 0x000ee20000002400 */
[----:B------:R-:W-:Y:S01]  /*5e30*/  FMNMX.FTZ R187, R176, R187, !PT ;  /* 0x000000bbb0bb7209 */ /* 0x000fe20007810000 */
[-C--:B------:R-:W-:Y:S01]  /*5e40*/  FMUL.FTZ R107, R107, R14.reuse ;  /* 0x0000000e6b6b7220 */ /* 0x080fe20000410000 */
[----:B--2---:R-:W-:Y:S01]  /*5e50*/  FSEL R155, R155, -INF , P4 ;  /* 0xff8000009b9b7808 */ /* 0x004fe20002000000 */
[-C--:B------:R-:W-:Y:S01]  /*5e60*/  FMUL.FTZ R110, R110, R14.reuse ;  /* 0x0000000e6e6e7220 */ /* 0x080fe20000410000 */
[----:B------:R-:W-:Y:S01]  /*5e70*/  FMNMX.FTZ R187, R10, R187, !PT ;  /* 0x000000bb0abb7209 */ /* 0x000fe20007810000 */
[-C--:B------:R-:W-:Y:S01]  /*5e80*/  FMUL.FTZ R111, R111, R14.reuse ;  /* 0x0000000e6f6f7220 */ /* 0x080fe20000410000 */
[----:B------:R-:W-:Y:S01]  /*5e90*/  ISETP.GT.AND P4, PT, R4, 0x59, PT ;  /* 0x000000590400780c */ /* 0x000fe20003f84270 */
[----:B------:R-:W2:Y:S01]  /*5ea0*/  MUFU.EX2 R167, R167 ;  /* 0x000000a700a77308 */ /* 0x000ea20000000800 */
[----:B------:R-:W-:Y:S01]  /*5eb0*/  FMNMX.FTZ R187, R154, R187, !PT ;  /* 0x000000bb9abb7209 */ /* 0x000fe20007810000 */
[-C--:B------:R-:W-:Y:S01]  /*5ec0*/  FMUL.FTZ R114, R114, R14.reuse ;  /* 0x0000000e72727220 */ /* 0x080fe20000410000 */
[----:B0-----:R-:W-:Y:S01]  /*5ed0*/  FSEL R158, R158, -INF , P5 ;  /* 0xff8000009e9e7808 */ /* 0x001fe20002800000 */
[-C--:B------:R-:W-:Y:S01]  /*5ee0*/  FMUL.FTZ R115, R115, R14.reuse ;  /* 0x0000000e73737220 */ /* 0x080fe20000410000 */
[----:B------:R-:W-:Y:S01]  /*5ef0*/  FMNMX.FTZ R187, R155, R187, !PT ;  /* 0x000000bb9bbb7209 */ /* 0x000fe20007810000 */
[-C--:B------:R-:W-:Y:S01]  /*5f00*/  FMUL.FTZ R118, R118, R14.reuse ;  /* 0x0000000e76767220 */ /* 0x080fe20000410000 */
[-C--:B------:R-:W-:Y:S01]  /*5f10*/  FMUL.FTZ R119, R119, R14.reuse ;  /* 0x0000000e77777220 */ /* 0x080fe20000410000 */
[----:B------:R-:W0:Y:S01]  /*5f20*/  MUFU.EX2 R170, R170 ;  /* 0x000000aa00aa7308 */ /* 0x000e220000000800 */
[----:B---3--:R-:W-:Y:S01]  /*5f30*/  FSEL R186, R186, -INF , P4 ;  /* 0xff800000baba7808 */ /* 0x008fe20002000000 */
[-C--:B------:R-:W-:Y:S01]  /*5f40*/  FMUL.FTZ R122, R122, R14.reuse ;  /* 0x0000000e7a7a7220 */ /* 0x080fe20000410000 */
[----:B------:R-:W-:Y:S01]  /*5f50*/  FMNMX.FTZ R4, R158, R187, !PT ;  /* 0x000000bb9e047209 */ /* 0x000fe20007810000 */
[-C--:B------:R-:W-:Y:S01]  /*5f60*/  FMUL.FTZ R123, R123, R14.reuse ;  /* 0x0000000e7b7b7220 */ /* 0x080fe20000410000 */
[-C--:B------:R-:W-:Y:S01]  /*5f70*/  FMUL.FTZ R126, R126, R14.reuse ;  /* 0x0000000e7e7e7220 */ /* 0x080fe20000410000 */
[----:B------:R-:W-:Y:S01]  /*5f80*/  FMUL.FTZ R127, R127, R14 ;  /* 0x0000000e7f7f7220 */ /* 0x000fe20000410000 */
[----:B------:R-:W-:Y:S01]  /*5f90*/  FMNMX.FTZ R4, R186, R4, !PT ;  /* 0x00000004ba047209 */ /* 0x000fe20007810000 */
[----:B------:R-:W3:Y:S01]  /*5fa0*/  MUFU.EX2 R171, R171 ;  /* 0x000000ab00ab7308 */ /* 0x000ee20000000800 */
[----:B--2---:R-:W-:Y:S01]  /*5fb0*/  FADD.FTZ R0, R167, R0 ;  /* 0x00000000a7007221 */ /* 0x004fe20000010000 */
[-C--:B------:R-:W-:Y:S01]  /*5fc0*/  FMUL.FTZ R130, R130, R14.reuse ;  /* 0x0000000e82827220 */ /* 0x080fe20000410000 */
[-C--:B------:R-:W-:Y:S01]  /*5fd0*/  FMUL.FTZ R131, R131, R14.reuse ;  /* 0x0000000e83837220 */ /* 0x080fe20000410000 */
[----:B------:R-:W2:Y:S01]  /*5fe0*/  SHFL.BFLY PT, R187, R4, 0x2, 0x1f ;  /* 0x0c401f0004bb7f89 */ /* 0x000ea200000e0000 */
[-C--:B------:R-:W-:Y:S01]  /*5ff0*/  FMUL.FTZ R134, R134, R14.reuse ;  /* 0x0000000e86867220 */ /* 0x080fe20000410000 */
[-C--:B------:R-:W-:Y:S01]  /*6000*/  FMUL.FTZ R135, R135, R14.reuse ;  /* 0x0000000e87877220 */ /* 0x080fe20000410000 */
        /* <DEDUP_REMOVED lines=10> */
[----:B---3--:R-:W-:Y:S01]  /*60b0*/  FADD.FTZ R0, R171, R0 ;  /* 0x00000000ab007221 */ /* 0x008fe20000010000 */
[----:B------:R-:W-:-:S06]  /*60c0*/  FMUL.FTZ R151, R151, R14 ;  /* 0x0000000e97977220 */ /* 0x000fcc0000410000 */
[----:B------:R-:W3:Y:S01]  /*60d0*/  MUFU.EX2 R177, R177 ;  /* 0x000000b100b17308 */ /* 0x000ee20000000800 */
[----:B----4-:R-:W-:Y:S01]  /*60e0*/  FADD.FTZ R0, R174, R0 ;  /* 0x00000000ae007221 */ /* 0x010fe20000010000 */
[----:B--2---:R-:W-:-:S06]  /*60f0*/  FMNMX.FTZ R4, R4, R187, !PT ;  /* 0x000000bb04047209 */ /* 0x004fcc0007810000 */
[----:B------:R-:W2:Y:S01]  /*6100*/  MUFU.EX2 R190, R190 ;  /* 0x000000be00be7308 */ /* 0x000ea20000000800 */
[----:B------:R-:W4:Y:S01]  /*6110*/  SHFL.BFLY PT, R187, R4, 0x1, 0x1f ;  /* 0x0c201f0004bb7f89 */ /* 0x000f2200000e0000 */
[----:B0-----:R-:W-:-:S06]  /*6120*/  FADD.FTZ R0, R175, R0 ;  /* 0x00000000af007221 */ /* 0x001fcc0000010000 */
[----:B------:R-:W0:Y:S01]  /*6130*/  MUFU.EX2 R178, R178 ;  /* 0x000000b200b27308 */ /* 0x000e220000000800 */
[----:B---3--:R-:W-:-:S07]  /*6140*/  FADD.FTZ R0, R177, R0 ;  /* 0x00000000b1007221 */ /* 0x008fce0000010000 */
[----:B------:R-:W3:Y:S01]  /*6150*/  MUFU.EX2 R179, R179 ;  /* 0x000000b300b37308 */ /* 0x000ee20000000800 */
[----:B--2---:R-:W-:-:S07]  /*6160*/  FADD.FTZ R0, R190, R0 ;  /* 0x00000000be007221 */ /* 0x004fce0000010000 */
[----:B------:R-:W2:Y:S01]  /*6170*/  MUFU.EX2 R180, R180 ;  /* 0x000000b400b47308 */ /* 0x000ea20000000800 */
[----:B----4-:R-:W-:Y:S01]  /*6180*/  FMNMX.FTZ R4, R4, R187, !PT ;  /* 0x000000bb04047209 */ /* 0x010fe20007810000 */
[----:B0-----:R-:W-:-:S03]  /*6190*/  FADD.FTZ R0, R178, R0 ;  /* 0x00000000b2007221 */ /* 0x001fc60000010000 */
[C---:B------:R-:W-:Y:S01]  /*61a0*/  FSETP.NEU.FTZ.AND P3, PT, R4.reuse, -INF , PT ;  /* 0xff8000000400780b */ /* 0x040fe20003f7d000 */
[----:B------:R-:W-:Y:S02]  /*61b0*/  FMUL.FTZ R187, R4, UR10 ;  /* 0x0000000a04bb7c20 */ /* 0x000fe40008410000 */
[----:B------:R-:W0:Y:S01]  /*61c0*/  MUFU.EX2 R181, R181 ;  /* 0x000000b500b57308 */ /* 0x000e220000000800 */
[----:B---3--:R-:W-:Y:S02]  /*61d0*/  FADD.FTZ R0, R179, R0 ;  /* 0x00000000b3007221 */ /* 0x008fe40000010000 */
[----:B------:R-:W-:-:S05]  /*61e0*/  FSEL R187, R187, RZ, P3 ;  /* 0x000000ffbbbb7208 */ /* 0x000fca0001800000 */
[--C-:B------:R-:W-:Y:S01]  /*61f0*/  FFMA.FTZ R152, R152, UR10, -R187.reuse ;  /* 0x0000000a98987c23 */ /* 0x100fe200080108bb */
[--C-:B------:R-:W-:Y:S01]  /*6200*/  FFMA.FTZ R191, R176, UR10, -R187.reuse ;  /* 0x0000000ab0bf7c23 */ /* 0x100fe200080108bb */
        /* <DEDUP_REMOVED lines=13> */
[----:B---3--:R-:W-:Y:S01]  /*62e0*/  FSEL R152, R4, RZ, P3 ;  /* 0x000000ff04987208 */ /* 0x008fe20001800000 */
[--C-:B------:R-:W-:Y:S01]  /*62f0*/  FFMA.FTZ R21, R21, UR10, -R187.reuse ;  /* 0x0000000a15157c23 */ /* 0x100fe200080108bb */
[--C-:B------:R-:W-:Y:S01]  /*6300*/  FFMA.FTZ R156, R156, UR10, -R187.reuse ;  /* 0x0000000a9c9c7c23 */ /* 0x100fe200080108bb */
[--C-:B------:R-:W-:Y:S01]  /*6310*/  FFMA.FTZ R194, R161, UR10, -R187.reuse ;  /* 0x0000000aa1c27c23 */ /* 0x100fe200080108bb */
[----:B------:R-:W-:Y:S01]  /*6320*/  FFMA.FTZ R164, R165, UR10, -R187 ;  /* 0x0000000aa5a47c23 */ /* 0x000fe200080108bb */
[----:B------:R-:W-:Y:S01]  /*6330*/  FADD.FTZ R152, -R152, R7 ;  /* 0x0000000798987221 */ /* 0x000fe20000010100 */
[--C-:B------:R-:W-:Y:S01]  /*6340*/  FFMA.FTZ R168, R168, UR10, -R187.reuse ;  /* 0x0000000aa8a87c23 */ /* 0x100fe200080108bb */
[--C-:B------:R-:W-:Y:S01]  /*6350*/  FFMA.FTZ R160, R169, UR10, -R187.reuse ;  /* 0x0000000aa9a07c23 */ /* 0x100fe200080108bb */
[--C-:B------:R-:W-:Y:S01]  /*6360*/  FFMA.FTZ R172, R172, UR10, -R187.reuse ;  /* 0x0000000aacac7c23 */ /* 0x100fe200080108bb */
[----:B------:R-:W-:Y:S01]  /*6370*/  FMUL.FTZ R152, R152, UR10 ;  /* 0x0000000a98987c20 */ /* 0x000fe20008410000 */
[--C-:B------:R-:W-:Y:S01]  /*6380*/  FFMA.FTZ R188, R173, UR10, -R187.reuse ;  /* 0x0000000aadbc7c23 */ /* 0x100fe200080108bb */
[--C-:B------:R-:W-:Y:S01]  /*6390*/  FFMA.FTZ R154, R154, UR10, -R187.reuse ;  /* 0x0000000a9a9a7c23 */ /* 0x100fe200080108bb */
[--C-:B------:R-:W-:Y:S01]  /*63a0*/  FFMA.FTZ R189, R158, UR10, -R187.reuse ;  /* 0x0000000a9ebd7c23 */ /* 0x100fe200080108bb */
[----:B------:R-:W-:Y:S01]  /*63b0*/  FFMA.FTZ R186, R186, UR10, -R187 ;  /* 0x0000000ababa7c23 */ /* 0x000fe200080108bb */
[----:B------:R3:W-:Y:S01]  /*63c0*/  MUFU.EX2 R158, R8 ;  /* 0x00000008009e7308 */ /* 0x0007e20000000800 */
[----:B------:R-:W-:Y:S01]  /*63d0*/  F2FP.F16.F32.PACK_AB R161, R167, R166 ;  /* 0x000000a6a7a1723e */ /* 0x000fe200000000ff */
[----:B------:R-:W-:Y:S01]  /*63e0*/  IMAD.U32 R7, RZ, RZ, UR26 ;  /* 0x0000001aff077e24 */ /* 0x000fe2000f8e00ff */
[----:B------:R-:W-:Y:S01]  /*63f0*/  F2FP.F16.F32.PACK_AB R167, R190, R177 ;  /* 0x000000b1bea7723e */ /* 0x000fe200000000ff */
[----:B--2---:R-:W-:Y:S01]  /*6400*/  FADD.FTZ R0, R180, R0 ;  /* 0x00000000b4007221 */ /* 0x004fe20000010000 */
[----:B------:R-:W-:-:S02]  /*6410*/  F2FP.F16.F32.PACK_AB R163, R171, R170 ;  /* 0x000000aaaba3723e */ /* 0x000fc400000000ff */
[----:B------:R-:W-:Y:S01]  /*6420*/  F2FP.F16.F32.PACK_AB R165, R175, R174 ;  /* 0x000000aeafa5723e */ /* 0x000fe200000000ff */
[----:B------:R-:W2:Y:S01]  /*6430*/  MUFU.EX2 R187, R152 ;  /* 0x0000009800bb7308 */ /* 0x000ea20000000800 */
[----:B---3--:R-:W-:Y:S01]  /*6440*/  IADD3 R8, -R195, 0xb, RZ ;  /* 0x0000000bc3087810 */ /* 0x008fe20007ffe1ff */
[----:B0-----:R-:W-:Y:S01]  /*6450*/  FADD.FTZ R0, R181, R0 ;  /* 0x00000000b5007221 */ /* 0x001fe20000010000 */
[----:B------:R-:W-:Y:S02]  /*6460*/  F2FP.F16.F32.PACK_AB R169, R179, R178 ;  /* 0x000000b2b3a9723e */ /* 0x000fe400000000ff */
[----:B------:R-:W-:-:S03]  /*6470*/  F2FP.F16.F32.PACK_AB R171, R181, R180 ;  /* 0x000000b4b5ab723e */ /* 0x000fc600000000ff */
[----:B------:R-:W0:Y:S08]  /*6480*/  MUFU.EX2 R9, R9 ;  /* 0x0000000900097308 */ /* 0x000e300000000800 */
[----:B------:R-:W3:Y:S01]  /*6490*/  MUFU.EX2 R11, R11 ;  /* 0x0000000b000b7308 */ /* 0x000ee20000000800 */
[----:B--2---:R-:W-:Y:S01]  /*64a0*/  FFMA.FTZ R3, R187, R3, R158 ;  /* 0x00000003bb037223 */ /* 0x004fe2000001009e */
        /* <DEDUP_REMOVED lines=55> */
[----:B0-----:R-:W-:Y:S01]  /*6820*/  FADD.FTZ R177, R21, R152 ;  /* 0x0000009815b17221 */ /* 0x001fe20000010000 */
[----:B---3--:R-:W-:-:S02]  /*6830*/  @!P2 VIADD R156, R7, 0x22840 ;  /* 0x00022840079ca836 */ /* 0x008fc40000000000 */
[-C--:B------:R-:W-:Y:S01]  /*6840*/  FMUL.FTZ R108, R108, R187.reuse ;  /* 0x000000bb6c6c7220 */ /* 0x080fe20000410000 */
[-C--:B------:R-:W-:Y:S01]  /*6850*/  FMUL.FTZ R109, R109, R187.reuse ;  /* 0x000000bb6d6d7220 */ /* 0x080fe20000410000 */
[----:B------:R-:W-:Y:S01]  /*6860*/  FADD.FTZ R177, R162, R177 ;  /* 0x000000b1a2b17221 */ /* 0x000fe20000010000 */
[-C--:B------:R-:W-:Y:S01]  /*6870*/  FMUL.FTZ R112, R112, R187.reuse ;  /* 0x000000bb70707220 */ /* 0x080fe20000410000 */
[----:B------:R-:W-:Y:S01]  /*6880*/  @!P2 PRMT R156, RZ, 0x654, R156 ;  /* 0x00000654ff9ca816 */ /* 0x000fe2000000009c */
[----:B------:R-:W0:Y:S01]  /*6890*/  MUFU.EX2 R194, R194 ;  /* 0x000000c200c27308 */ /* 0x000e220000000800 */
[----:B----4-:R-:W-:Y:S01]  /*68a0*/  FADD.FTZ R152, R166, R177 ;  /* 0x000000b1a6987221 */ /* 0x010fe20000010000 */
[----:B------:R3:W-:Y:S06]  /*68b0*/  BAR.ARV R8, 0x100 ;  /* 0x000400080000751d */ /* 0x0007ec0000002000 */
[----:B------:R-:W4:Y:S01]  /*68c0*/  MUFU.EX2 R192, R192 ;  /* 0x000000c000c07308 */ /* 0x000f220000000800 */
[----:B------:R5:W-:Y:S01]  /*68d0*/  @!P2 SYNCS.ARRIVE.TRANS64.RED.A1T0 RZ, [R156+URZ], RZ ;  /* 0x000000ff9cffa9a7 */ /* 0x000be2000810043f */
[-C--:B------:R-:W-:Y:S01]  /*68e0*/  FMUL.FTZ R113, R113, R187.reuse ;  /* 0x000000bb71717220 */ /* 0x080fe20000410000 */
[-C--:B------:R-:W-:Y:S01]  /*68f0*/  FMUL.FTZ R116, R116, R187.reuse ;  /* 0x000000bb74747220 */ /* 0x080fe20000410000 */
[-C--:B------:R-:W-:Y:S01]  /*6900*/  FMUL.FTZ R117, R117, R187.reuse ;  /* 0x000000bb75757220 */ /* 0x080fe20000410000 */
[-C--:B------:R-:W-:Y:S01]  /*6910*/  FMUL.FTZ R120, R120, R187.reuse ;  /* 0x000000bb78787220 */ /* 0x080fe20000410000 */
[-C--:B------:R-:W-:Y:S01]  /*6920*/  FMUL.FTZ R121, R121, R187.reuse ;  /* 0x000000bb79797220 */ /* 0x080fe20000410000 */
[----:B------:R-:W-:Y:S01]  /*6930*/  FMUL.FTZ R124, R124, R187 ;  /* 0x000000bb7c7c7220 */ /* 0x000fe20000410000 */
[----:B------:R-:W1:Y:S01]  /*6940*/  MUFU.EX2 R164, R164 ;  /* 0x000000a400a47308 */ /* 0x000e620000000800 */
[----:B-----5:R-:W-:Y:S01]  /*6950*/  F2FP.F16.F32.PACK_AB R156, R9, R158 ;  /* 0x0000009e099c723e */ /* 0x020fe200000000ff */
[----:B--2---:R-:W-:Y:S01]  /*6960*/  FADD.FTZ R9, R193, R152 ;  /* 0x00000098c1097221 */ /* 0x004fe20000010000 */
[----:B------:R-:W-:Y:S01]  /*6970*/  F2FP.F16.F32.PACK_AB R158, R12, R11 ;  /* 0x0000000b0c9e723e */ /* 0x000fe200000000ff */
[----:B------:R-:W-:Y:S01]  /*6980*/  FMUL.FTZ R125, R125, R187 ;  /* 0x000000bb7d7d7220 */ /* 0x000fe20000410000 */
[----:B------:R-:W-:Y:S01]  /*6990*/  F2FP.F16.F32.PACK_AB R152, R15, R13 ;  /* 0x0000000d0f98723e */ /* 0x000fe200000000ff */
[----:B0-----:R-:W-:Y:S01]  /*69a0*/  FADD.FTZ R9, R194, R9 ;  /* 0x00000009c2097221 */ /* 0x001fe20000010000 */
        /* <DEDUP_REMOVED lines=9> */
[----:B------:R2:W4:Y:S01]  /*6a40*/  MUFU.EX2 R3, R160 ;  /* 0x000000a000037308 */ /* 0x0005220000000800 */
[C---:B-1----:R-:W-:Y:S01]  /*6a50*/  FADD.FTZ R11, R164.reuse, R11 ;  /* 0x0000000ba40b7221 */ /* 0x042fe20000010000 */
[----:B------:R-:W-:Y:S01]  /*6a60*/  F2FP.F16.F32.PACK_AB R164, R164, R192 ;  /* 0x000000c0a4a4723e */ /* 0x000fe200000000ff */
[-C--:B------:R-:W-:Y:S01]  /*6a70*/  FMUL.FTZ R141, R141, R187.reuse ;  /* 0x000000bb8d8d7220 */ /* 0x080fe20000410000 */
[-C--:B------:R-:W-:Y:S01]  /*6a80*/  FMUL.FTZ R144, R144, R187.reuse ;  /* 0x000000bb90907220 */ /* 0x080fe20000410000 */
[-C--:B------:R-:W-:Y:S01]  /*6a90*/  FMUL.FTZ R145, R145, R187.reuse ;  /* 0x000000bb91917220 */ /* 0x080fe20000410000 */
[-C--:B------:R-:W-:Y:S01]  /*6aa0*/  FMUL.FTZ R148, R148, R187.reuse ;  /* 0x000000bb94947220 */ /* 0x080fe20000410000 */
[----:B------:R-:W-:Y:S01]  /*6ab0*/  FMUL.FTZ R149, R149, R187 ;  /* 0x000000bb95957220 */ /* 0x000fe20000410000 */
[----:B------:R-:W1:Y:S01]  /*6ac0*/  MUFU.EX2 R172, R172 ;  /* 0x000000ac00ac7308 */ /* 0x000e620000000800 */
[----:B0-----:R-:W-:Y:S01]  /*6ad0*/  FADD.FTZ R12, R168, R11 ;  /* 0x0000000ba80c7221 */ /* 0x001fe20000010000 */
[----:B--2---:R-:W-:-:S02]  /*6ae0*/  F2FP.F16.F32.PACK_AB R160, R166, R162 ;  /* 0x000000a2a6a0723e */ /* 0x004fc400000000ff */
[----:B------:R-:W-:-:S04]  /*6af0*/  F2FP.F16.F32.PACK_AB R162, R194, R193 ;  /* 0x000000c1c2a2723e */ /* 0x000fc800000000ff */
[----:B------:R-:W0:Y:S01]  /*6b00*/  MUFU.EX2 R188, R188 ;  /* 0x000000bc00bc7308 */ /* 0x000e220000000800 */
[C---:B----4-:R-:W-:Y:S01]  /*6b10*/  FADD.FTZ R11, R3.reuse, R12 ;  /* 0x0000000c030b7221 */ /* 0x050fe20000010000 */
[----:B------:R-:W-:-:S06]  /*6b20*/  F2FP.F16.F32.PACK_AB R166, R3, R168 ;  /* 0x000000a803a6723e */ /* 0x000fcc00000000ff */
[----:B------:R-:W2:Y:S01]  /*6b30*/  MUFU.EX2 R170, R191 ;  /* 0x000000bf00aa7308 */ /* 0x000ea20000000800 */
[----:B-1----:R-:W-:-:S07]  /*6b40*/  FADD.FTZ R11, R172, R11 ;  /* 0x0000000bac0b7221 */ /* 0x002fce0000010000 */
[----:B------:R-:W1:Y:S01]  /*6b50*/  MUFU.EX2 R176, R176 ;  /* 0x000000b000b07308 */ /* 0x000e620000000800 */
[C---:B0-----:R-:W-:Y:S01]  /*6b60*/  FADD.FTZ R11, R188.reuse, R11 ;  /* 0x0000000bbc0b7221 */ /* 0x041fe20000010000 */
[----:B------:R-:W-:-:S06]  /*6b70*/  F2FP.F16.F32.PACK_AB R168, R188, R172 ;  /* 0x000000acbca8723e */ /* 0x000fcc00000000ff */
[----:B------:R-:W0:Y:S01]  /*6b80*/  MUFU.EX2 R182, R182 ;  /* 0x000000b600b67308 */ /* 0x000e220000000800 */
[----:B--2---:R-:W-:-:S07]  /*6b90*/  FADD.FTZ R13, R170, R11 ;  /* 0x0000000baa0d7221 */ /* 0x004fce0000010000 */
[----:B------:R2:W4:Y:S01]  /*6ba0*/  MUFU.EX2 R9, R154 ;  /* 0x0000009a00097308 */ /* 0x0005220000000800 */
[C---:B-1----:R-:W-:Y:S01]  /*6bb0*/  FADD.FTZ R12, R176.reuse, R13 ;  /* 0x0000000db00c7221 */ /* 0x042fe20000010000 */
[----:B------:R-:W-:-:S06]  /*6bc0*/  F2FP.F16.F32.PACK_AB R170, R176, R170 ;  /* 0x000000aab0aa723e */ /* 0x000fcc00000000ff */
[----:B------:R-:W1:Y:S01]  /*6bd0*/  MUFU.EX2 R183, R183 ;  /* 0x000000b700b77308 */ /* 0x000e620000000800 */
[----:B0-----:R-:W-:Y:S01]  /*6be0*/  FADD.FTZ R0, R182, R0 ;  /* 0x00000000b6007221 */ /* 0x001fe20000010000 */
[----:B--2---:R-:W-:-:S06]  /*6bf0*/  F2FP.F16.F32.PACK_AB R154, R21, R20 ;  /* 0x00000014159a723e */ /* 0x004fcc00000000ff */
[----:B------:R-:W0:Y:S01]  /*6c00*/  MUFU.EX2 R10, R10 ;  /* 0x0000000a000a7308 */ /* 0x000e220000000800 */
[----:B----4-:R-:W-:-:S07]  /*6c10*/  FADD.FTZ R13, R9, R12 ;  /* 0x0000000c090d7221 */ /* 0x010fce0000010000 */
[----:B------:R-:W2:Y:S01]  /*6c20*/  MUFU.EX2 R184, R184 ;  /* 0x000000b800b87308 */ /* 0x000ea20000000800 */
[C---:B-1----:R-:W-:Y:S01]  /*6c30*/  FADD.FTZ R0, R183.reuse, R0 ;  /* 0x00000000b7007221 */ /* 0x042fe20000010000 */
[----:B------:R-:W-:-:S06]  /*6c40*/  F2FP.F16.F32.PACK_AB R173, R183, R182 ;  /* 0x000000b6b7ad723e */ /* 0x000fcc00000000ff */
[----:B------:R-:W1:Y:S01]  /*6c50*/  MUFU.EX2 R174, R189 ;  /* 0x000000bd00ae7308 */ /* 0x000e620000000800 */
[C---:B0-----:R-:W-:Y:S01]  /*6c60*/  FADD.FTZ R13, R10.reuse, R13 ;  /* 0x0000000d0a0d7221 */ /* 0x041fe20000010000 */
[----:B------:R-:W-:-:S06]  /*6c70*/  F2FP.F16.F32.PACK_AB R172, R10, R9 ;  /* 0x000000090aac723e */ /* 0x000fcc00000000ff */
[----:B------:R-:W0:Y:S01]  /*6c80*/  MUFU.EX2 R185, R185 ;  /* 0x000000b900b97308 */ /* 0x000e220000000800 */
[----:B--2---:R-:W-:-:S07]  /*6c90*/  FADD.FTZ R0, R184, R0 ;  /* 0x00000000b8007221 */ /* 0x004fce0000010000 */
[----:B------:R-:W2:Y:S01]  /*6ca0*/  MUFU.EX2 R11, R186 ;  /* 0x000000ba000b7308 */ /* 0x000ea20000000800 */
[----:B-1----:R-:W-:Y:S01]  /*6cb0*/  FADD.FTZ R12, R174, R13 ;  /* 0x0000000dae0c7221 */ /* 0x002fe20000010000 */
[C---:B0-----:R-:W-:Y:S01]  /*6cc0*/  FADD.FTZ R0, R185.reuse, R0 ;  /* 0x00000000b9007221 */ /* 0x041fe20000010000 */
[----:B------:R-:W-:Y:S02]  /*6cd0*/  F2FP.F16.F32.PACK_AB R175, R185, R184 ;  /* 0x000000b8b9af723e */ /* 0x000fe400000000ff */
[C---:B--2---:R-:W-:Y:S01]  /*6ce0*/  FADD.FTZ R3, R11.reuse, R12 ;  /* 0x0000000c0b037221 */ /* 0x044fe20000010000 */
[----:B------:R-:W-:Y:S01]  /*6cf0*/  F2FP.F16.F32.PACK_AB R174, R11, R174 ;  /* 0x000000ae0bae723e */ /* 0x000fe200000000ff */
[----:B---3--:R-:W-:Y:S06]  /*6d00*/  @!P0 BRA `(.L_x_4616) ;  /* 0x0000000000048947 */ /* 0x008fec0003800000 */
[----:B------:R-:W-:Y:S01]  /*6d10*/  BPT.TRAP 0x1 ;  /* 0x000000040000795c */ /* 0x000fe20000300000 */
.L_x_4616:
[----:B------:R0:W1:Y:S01]  /*6d20*/  SYNCS.PHASECHK.TRANS64.TRYWAIT P3, [UR26+0x22850], R6 ;  /* 0x02285006ff0075a7 */ /* 0x000062000806015a */
[----:B------:R-:W-:Y:S05]  /*6d30*/  @!P0 BRA `(.L_x_4617) ;  /* 0x0000000000048947 */ /* 0x000fea0003800000 */
[----:B------:R-:W-:Y:S01]  /*6d40*/  BPT.TRAP 0x1 ;  /* 0x000000040000795c */ /* 0x000fe20000300000 */
.L_x_4617:
[----:B-1----:R-:W-:Y:S05]  /*6d50*/  @P3 BRA `(.L_x_4618) ;  /* 0x0000000000083947 */ /* 0x002fea0003800000 */
[----:B------:R-:W1:Y:S02]  /*6d60*/  SYNCS.PHASECHK.TRANS64.TRYWAIT P3, [UR26+0x22850], R6 ;  /* 0x02285006ff0075a7 */ /* 0x000e64000806015a */
[----:B-1----:R-:W-:Y:S05]  /*6d70*/  @!P3 BRA `(.L_x_4619) ;  /* 0x000000e8000cb947 */ /* 0x002fea0003800000 */
.L_x_4618:
[----:B------:R-:W2:Y:S01]  /*6d80*/  S2R R9, SR_TID.X ;  /* 0x0000000000097919 */ /* 0x000ea20000002100 */
[----:B------:R-:W-:Y:S01]  /*6d90*/  UIMAD UR11, UR37, 0xc00, UR21 ;  /* 0x00000c00250b78a4 */ /* 0x000fe2000f8e0215 */
[----:B-1----:R-:W-:Y:S01]  /*6da0*/  @!P2 VIADD R7, R7, 0x22860 ;  /* 0x000228600707a836 */ /* 0x002fe20000000000 */
[----:B------:R-:W-:Y:S01]  /*6db0*/  UMOV UR7, 0x40000040 ;  /* 0x4000004000077882 */ /* 0x000fe20000000000 */
[----:B------:R-:W-:Y:S01]  /*6dc0*/  UISETP.GT.AND UP1, UPT, UR23, UR22, UPT ;  /* 0x000000161700728c */ /* 0x000fe2000bf24270 */
[----:B------:R-:W-:Y:S01]  /*6dd0*/  IMAD.MOV.U32 R10, RZ, RZ, R5 ;  /* 0x000000ffff0a7224 */ /* 0x000fe200078e0005 */
[----:B------:R-:W-:Y:S01]  /*6de0*/  UIADD3 UR23, UR23, -0x1, URZ ;  /* 0xffffffff17177890 */ /* 0x000fe2000fffe03f */
[----:B------:R-:W-:Y:S01]  /*6df0*/  @!P2 PRMT R7, RZ, 0x654, R7 ;  /* 0x00000654ff07a816 */ /* 0x000fe20000000007 */
[----:B------:R-:W-:Y:S02]  /*6e00*/  UMOV UR6, UR11 ;  /* 0x0000000b00067c82 */ /* 0x000fe40008000000 */
[----:B------:R-:W-:-:S02]  /*6e10*/  PLOP3.LUT P3, PT, PT, PT, UP1, 0x80, 0x0 ;  /* 0x000000000000781c */ /* 0x000fc40003f6f018 */
[----:B--2---:R-:W-:-:S05]  /*6e20*/  SHF.R.U32.HI R9, RZ, 0x7, R9 ;  /* 0x00000007ff097819 */ /* 0x004fca0000011609 */
[----:B0-----:R-:W-:-:S05]  /*6e30*/  VIADD R6, R9, 0x8 ;  /* 0x0000000809067836 */ /* 0x001fca0000000000 */
        /* <DEDUP_REMOVED lines=34> */
[----:B------:R0:W-:Y:S02]  /*7060*/  @!P2 SYNCS.ARRIVE.TRANS64.RED.A1T0 RZ, [R7+URZ], RZ ;  /* 0x000000ff07ffa9a7 */ /* 0x0001e4000810043f */
[----:B0-----:R-:W-:Y:S01]  /*7070*/  IMAD.MOV.U32 R7, RZ, RZ, R4 ;  /* 0x000000ffff077224 */ /* 0x001fe200078e0004 */
[----:B--2---:R-:W-:Y:S06]  /*7080*/  @P3 BRA `(.L_x_4620) ;  /* 0xffffffd400303947 */ /* 0x004fec000383ffff */
.L_x_4611:
[----:B------:R-:W-:-:S06]  /*7090*/  UISETP.GE.AND UP0, UPT, UR23, UR40, UPT ;  /* 0x000000281700728c */ /* 0x000fcc000bf06270 */
[----:B------:R-:W-:-:S13]  /*70a0*/  PLOP3.LUT P1, PT, PT, PT, UP0, 0x80, 0x0 ;  /* 0x000000000000781c */ /* 0x000fda0003f2f008 */
[----:B------:R-:W-:Y:S05]  /*70b0*/  @!P1 BRA `(.L_x_4621) ;  /* 0x0000002000d49947 */ /* 0x000fea0003800000 */
[----:B------:R-:W-:Y:S01]  /*70c0*/  IMAD.MOV.U32 R7, RZ, RZ, R5 ;  /* 0x000000ffff077224 */ /* 0x000fe200078e0005 */
[----:B------:R-:W-:Y:S01]  /*70d0*/  ULDC UR24, c[0x0][0x9d8] ;  /* 0x0002760000187ab9 */ /* 0x000fe20000000800 */
[----:B01----:R-:W-:Y:S01]  /*70e0*/  IMAD.MOV.U32 R9, RZ, RZ, R4 ;  /* 0x000000ffff097224 */ /* 0x003fe200078e0004 */
[----:B------:R-:W-:-:S06]  /*70f0*/  ULDC UR22, c[0x0][0x988] ;  /* 0x0002620000167ab9 */ /* 0x000fcc0000000800 */
.L_x_4630:
[----:B------:R-:W-:-:S04]  /*7100*/  UIADD3 UR37, UR37, 0x1, URZ ;  /* 0x0000000125257890 */ /* 0x000fc8000fffe03f */
[----:B------:R-:W-:-:S04]  /*7110*/  UISETP.NE.AND UP0, UPT, UR37, 0x2, UPT ;  /* 0x000000022500788c */ /* 0x000fc8000bf05270 */
[----:B------:R-:W-:Y:S02]  /*7120*/  USEL UR6, URZ, 0x1, UP0 ;  /* 0x000000013f067887 */ /* 0x000fe40008000000 */
[----:B------:R-:W-:Y:S02]  /*7130*/  USEL UR37, UR37, URZ, UP0 ;  /* 0x0000003f25257287 */ /* 0x000fe40008000000 */
[----:B------:R-:W-:Y:S01]  /*7140*/  ULOP3.LUT UR47, UR47, UR6, URZ, 0x3c, !UPT ;  /* 0x000000062f2f7292 */ /* 0x000fe2000f8e3c3f */
[----:B--2---:R-:W-:Y:S11]  /*7150*/  @!P0 BRA `(.L_x_4622) ;  /* 0x0000000000048947 */ /* 0x004ff60003800000 */
[----:B------:R-:W-:Y:S01]  /*7160*/  BPT.TRAP 0x1 ;  /* 0x000000040000795c */ /* 0x000fe20000300000 */
.L_x_4622:
        /* <DEDUP_REMOVED lines=9> */
.L_x_4623:
[----:B-1----:R-:W-:Y:S05]  /*7200*/  @P1 BRA `(.L_x_4624) ;  /* 0x0000000000081947 */ /* 0x002fea0003800000 */
[----:B------:R-:W1:Y:S02]  /*7210*/  SYNCS.PHASECHK.TRANS64.TRYWAIT P1, [UR25+0x22830], R6 ;  /* 0x02283006ff0075a7 */ /* 0x000e640008020159 */
[----:B-1----:R-:W-:Y:S05]  /*7220*/  @!P1 BRA `(.L_x_4625) ;  /* 0x000000e000f49947 */ /* 0x002fea0003800000 */
.L_x_4624:
        /* <DEDUP_REMOVED lines=343> */
[----:B------:R1:W-:Y:S01]  /*87a0*/  MUFU.EX2 R192, R162 ;  /* 0x000000a200c07308 */ /* 0x0003e20000000800 */
[----:B0-----:R-:W-:Y:S01]  /*87b0*/  FADD.FTZ R3, R14, R156 ;  /* 0x0000009c0e037221 */ /* 0x001fe20000010000 */
[----:B------:R-:W-:Y:S01]  /*87c0*/  F2FP.F16.F32.PACK_AB R156, R13, R12 ;  /* 0x0000000c0d9c723e */ /* 0x000fe200000000ff */
[----:B------:R-:W-:-:S02]  /*87d0*/  IMAD.U32 R12, RZ, RZ, UR25 ;  /* 0x00000019ff0c7e24 */ /* 0x000fc4000f8e00ff */
[-C--:B------:R-:W-:Y:S01]  /*87e0*/  FMUL.FTZ R59, R59, R9.reuse ;  /* 0x000000093b3b7220 */ /* 0x080fe20000410000 */
[----:B------:R-:W-:Y:S01]  /*87f0*/  FADD.FTZ R3, R15, R3 ;  /* 0x000000030f037221 */ /* 0x000fe20000010000 */
[----:B------:R-:W-:Y:S01]  /*8800*/  FMUL.FTZ R62, R62, R9 ;  /* 0x000000093e3e7220 */ /* 0x000fe20000410000 */
[----:B------:R-:W-:Y:S01]  /*8810*/  @!P2 VIADD R15, R12, 0x22840 ;  /* 0x000228400c0fa836 */ /* 0x000fe20000000000 */
[----:B------:R-:W-:Y:S01]  /*8820*/  MUFU.EX2 R163, R163 ;  /* 0x000000a300a37308 */ /* 0x000fe20000000800 */
[----:B------:R-:W-:Y:S01]  /*8830*/  FADD.FTZ R3, R20, R3 ;  /* 0x0000000314037221 */ /* 0x000fe20000010000 */
[----:B-1----:R-:W-:Y:S01]  /*8840*/  F2FP.F16.F32.PACK_AB R162, R153, R167 ;  /* 0x000000a799a2723e */ /* 0x002fe200000000ff */
[-C--:B------:R-:W-:Y:S01]  /*8850*/  FMUL.FTZ R63, R63, R9.reuse ;  /* 0x000000093f3f7220 */ /* 0x080fe20000410000 */
[----:B------:R-:W-:Y:S01]  /*8860*/  @!P2 PRMT R15, RZ, 0x654, R15 ;  /* 0x00000654ff0fa816 */ /* 0x000fe2000000000f */
[----:B------:R-:W-:Y:S01]  /*8870*/  FADD.FTZ R3, R21, R3 ;  /* 0x0000000315037221 */ /* 0x000fe20000010000 */
[-C--:B------:R-:W-:Y:S01]  /*8880*/  FMUL.FTZ R66, R66, R9.reuse ;  /* 0x0000000942427220 */ /* 0x080fe20000410000 */
[-C--:B------:R-:W-:Y:S01]  /*8890*/  FMUL.FTZ R67, R67, R9.reuse ;  /* 0x0000000943437220 */ /* 0x080fe20000410000 */
[----:B------:R-:W-:Y:S01]  /*88a0*/  MUFU.EX2 R193, R166 ;  /* 0x000000a600c17308 */ /* 0x000fe20000000800 */
[----:B------:R-:W-:Y:S01]  /*88b0*/  FADD.FTZ R3, R167, R3 ;  /* 0x00000003a7037221 */ /* 0x000fe20000010000 */
[-C--:B------:R-:W-:Y:S01]  /*88c0*/  FMUL.FTZ R70, R70, R9.reuse ;  /* 0x0000000946467220 */ /* 0x080fe20000410000 */
[-C--:B------:R-:W-:Y:S01]  /*88d0*/  FMUL.FTZ R71, R71, R9.reuse ;  /* 0x0000000947477220 */ /* 0x080fe20000410000 */
[-C--:B------:R-:W-:Y:S01]  /*88e0*/  FMUL.FTZ R74, R74, R9.reuse ;  /* 0x000000094a4a7220 */ /* 0x080fe20000410000 */
        /* <DEDUP_REMOVED lines=8> */
[-C--:B------:R-:W-:Y:S01]  /*8970*/  FMUL.FTZ R86, R86, R9.reuse ;  /* 0x0000000956567220 */ /* 0x080fe20000410000 */
[-C--:B------:R-:W-:Y:S01]  /*8980*/  FMUL.FTZ R87, R87, R9.reuse ;  /* 0x0000000957577220 */ /* 0x080fe20000410000 */
[-C--:B------:R-:W-:Y:S01]  /*8990*/  FMUL.FTZ R90, R90, R9.reuse ;  /* 0x000000095a5a7220 */ /* 0x080fe20000410000 */
[----:B------:R1:W3:Y:S01]  /*89a0*/  MUFU.EX2 R194, R160 ;  /* 0x000000a000c27308 */ /* 0x0002e20000000800 */
        /* <DEDUP_REMOVED lines=8> */
[----:B-1----:R-:W-:Y:S01]  /*8a30*/  F2FP.F16.F32.PACK_AB R160, R21, R20 ;  /* 0x0000001415a0723e */ /* 0x002fe200000000ff */
[----:B--2---:R-:W-:Y:S01]  /*8a40*/  FADD.FTZ R21, R159, R0 ;  /* 0x000000009f157221 */ /* 0x004fe20000010000 */
[----:B0-----:R-:W-:Y:S01]  /*8a50*/  FADD.FTZ R3, R157, R3 ;  /* 0x000000039d037221 */ /* 0x001fe20000010000 */
[-C--:B------:R-:W-:Y:S01]  /*8a60*/  FMUL.FTZ R106, R106, R9.reuse ;  /* 0x000000096a6a7220 */ /* 0x080fe20000410000 */
[-C--:B------:R-:W-:Y:S01]  /*8a70*/  FMUL.FTZ R107, R107, R9.reuse ;  /* 0x000000096b6b7220 */ /* 0x080fe20000410000 */
[----:B------:R-:W-:Y:S01]  /*8a80*/  FADD.FTZ R0, R192, R21 ;  /* 0x00000015c0007221 */ /* 0x000fe20000010000 */
[----:B------:R-:W-:Y:S01]  /*8a90*/  FADD.FTZ R3, R189, R3 ;  /* 0x00000003bd037221 */ /* 0x000fe20000010000 */
[----:B------:R0:W1:Y:S01]  /*8aa0*/  MUFU.EX2 R13, R8 ;  /* 0x00000008000d7308 */ /* 0x0000620000000800 */
        /* <DEDUP_REMOVED lines=8> */
[----:B0-----:R-:W-:Y:S01]  /*8b30*/  IADD3 R8, -R196, 0xb, RZ ;  /* 0x0000000bc4087810 */ /* 0x001fe20007ffe1ff */
[----:B---3--:R-:W-:Y:S01]  /*8b40*/  FADD.FTZ R0, R194, R21 ;  /* 0x00000015c2007221 */ /* 0x008fe20000010000 */
[----:B----4-:R-:W-:Y:S01]  /*8b50*/  FADD.FTZ R3, R161, R3 ;  /* 0x00000003a1037221 */ /* 0x010fe20000010000 */
[-C--:B------:R-:W-:Y:S01]  /*8b60*/  FMUL.FTZ R119, R119, R9.reuse ;  /* 0x0000000977777220 */ /* 0x080fe20000410000 */
[-C--:B------:R-:W-:Y:S01]  /*8b70*/  FMUL.FTZ R122, R122, R9.reuse ;  /* 0x000000097a7a7220 */ /* 0x080fe20000410000 */
[----:B------:R-:W-:Y:S01]  /*8b80*/  FADD.FTZ R0, R171, R0 ;  /* 0x00000000ab007221 */ /* 0x000fe20000010000 */
[----:B------:R0:W-:Y:S06]  /*8b90*/  BAR.ARV R8, 0x100 ;  /* 0x000400080000751d */ /* 0x0001ec0000002000 */
[----:B------:R-:W3:Y:S01]  /*8ba0*/  MUFU.EX2 R14, R170 ;  /* 0x000000aa000e7308 */ /* 0x000ee20000000800 */
[----:B------:R4:W-:Y:S01]  /*8bb0*/  @!P2 SYNCS.ARRIVE.TRANS64.RED.A1T0 RZ, [R15+URZ], RZ ;  /* 0x000000ff0fffa9a7 */ /* 0x0009e2000810043f */
[----:B-1----:R-:W-:Y:S01]  /*8bc0*/  FADD.FTZ R21, R13, R0 ;  /* 0x000000000d157221 */ /* 0x002fe20000010000 */
[-C--:B------:R-:W-:Y:S01]  /*8bd0*/  FMUL.FTZ R123, R123, R9.reuse ;  /* 0x000000097b7b7220 */ /* 0x080fe20000410000 */
[----:B--2---:R-:W-:Y:S01]  /*8be0*/  FADD.FTZ R3, R190, R3 ;  /* 0x00000003be037221 */ /* 0x004fe20000010000 */
        /* <DEDUP_REMOVED lines=16> */
[----:B------:R-:W-:Y:S01]  /*8cf0*/  FMUL.FTZ R151, R151, R9 ;  /* 0x0000000997977220 */ /* 0x000fe20000410000 */
[----:B------:R-:W-:-:S02]  /*8d00*/  F2FP.F16.F32.PACK_AB R164, R157, R188 ;  /* 0x000000bc9da4723e */ /* 0x000fc400000000ff */
[----:B------:R3:W5:Y:S01]  /*8d10*/  MUFU.EX2 R191, R168 ;  /* 0x000000a800bf7308 */ /* 0x0007620000000800 */
[----:B-1----:R-:W-:Y:S01]  /*8d20*/  FADD.FTZ R3, R165, R3 ;  /* 0x00000003a5037221 */ /* 0x002fe20000010000 */
[----:B------:R-:W-:Y:S02]  /*8d30*/  F2FP.F16.F32.PACK_AB R166, R161, R189 ;  /* 0x000000bda1a6723e */ /* 0x000fe400000000ff */
[----:B------:R-:W-:Y:S02]  /*8d40*/  F2FP.F16.F32.PACK_AB R153, R155, R176 ;  /* 0x000000b09b99723e */ /* 0x000fe400000000ff */
[----:B------:R-:W-:Y:S02]  /*8d50*/  F2FP.F16.F32.PACK_AB R155, R159, R187 ;  /* 0x000000bb9f9b723e */ /* 0x000fe400000000ff */
[----:B------:R-:W1:Y:S01]  /*8d60*/  MUFU.EX2 R11, R11 ;  /* 0x0000000b000b7308 */ /* 0x000e620000000800 */
[----:B--2---:R-:W-:Y:S01]  /*8d70*/  FADD.FTZ R0, R10, R21 ;  /* 0x000000150a007221 */ /* 0x004fe20000010000 */
[----:B---3--:R-:W-:-:S02]  /*8d80*/  F2FP.F16.F32.PACK_AB R168, R165, R190 ;  /* 0x000000bea5a8723e */ /* 0x008fc400000000ff */
[----:B------:R-:W-:Y:S02]  /*8d90*/  F2FP.F16.F32.PACK_AB R157, R163, R192 ;  /* 0x000000c0a39d723e */ /* 0x000fe400000000ff */
[----:B------:R-:W-:Y:S02]  /*8da0*/  F2FP.F16.F32.PACK_AB R161, R13, R171 ;  /* 0x000000ab0da1723e */ /* 0x000fe400000000ff */
[----:B------:R-:W2:Y:S01]  /*8db0*/  MUFU.EX2 R169, R169 ;  /* 0x000000a900a97308 */ /* 0x000ea20000000800 */
[----:B-----5:R-:W-:Y:S01]  /*8dc0*/  FADD.FTZ R3, R191, R3 ;  /* 0x00000003bf037221 */ /* 0x020fe20000010000 */
[----:B------:R-:W-:Y:S02]  /*8dd0*/  F2FP.F16.F32.PACK_AB R159, R194, R193 ;  /* 0x000000c1c29f723e */ /* 0x000fe400000000ff */
[----:B------:R-:W-:-:S04]  /*8de0*/  F2FP.F16.F32.PACK_AB R163, R10, R14 ;  /* 0x0000000e0aa3723e */ /* 0x000fc800000000ff */
[----:B----4-:R-:W3:Y:S01]  /*8df0*/  MUFU.EX2 R15, R174 ;  /* 0x000000ae000f7308 */ /* 0x010ee20000000800 */
        /* <DEDUP_REMOVED lines=42> */
.L_x_4626:
[----:B------:R0:W1:Y:S01]  /*90a0*/  SYNCS.PHASECHK.TRANS64.TRYWAIT P1, [UR25+0x22850], R6 ;  /* 0x02285006ff0075a7 */ /* 0x0000620008020159 */
[----:B------:R-:W-:Y:S05]  /*90b0*/  @!P0 BRA `(.L_x_4627) ;  /* 0x0000000000048947 */ /* 0x000fea0003800000 */
[----:B------:R-:W-:Y:S01]  /*90c0*/  BPT.TRAP 0x1 ;  /* 0x000000040000795c */ /* 0x000fe20000300000 */
.L_x_4627:
[----:B-1----:R-:W-:Y:S05]  /*90d0*/  @P1 BRA `(.L_x_4628) ;  /* 0x0000000000081947 */ /* 0x002fea0003800000 */
[----:B------:R-:W1:Y:S02]  /*90e0*/  SYNCS.PHASECHK.TRANS64.TRYWAIT P1, [UR25+0x22850], R6 ;  /* 0x02285006ff0075a7 */ /* 0x000e640008020159 */
[----:B-1----:R-:W-:Y:S05]  /*90f0*/  @!P1 BRA `(.L_x_4629) ;  /* 0x000000c400589947 */ /* 0x002fea0003800000 */
.L_x_4628:
        /* <DEDUP_REMOVED lines=49> */
.L_x_4621:
[----:B--2---:R-:W2:Y:S01]  /*9410*/  SHFL.BFLY PT, R6, R3, 0x2, 0x1f ;  /* 0x0c401f0003067f89 */ /* 0x004ea200000e0000 */
[----:B------:R-:W-:Y:S01]  /*9420*/  UIADD3 UR37, UR37, 0x1, URZ ;  /* 0x0000000125257890 */ /* 0x000fe2000fffe03f */
[----:B------:R3:W-:Y:S06]  /*9430*/  BAR.ARV R8, 0x100 ;  /* 0x000400080000751d */ /* 0x0007ec0000002000 */
[----:B------:R-:W-:Y:S02]  /*9440*/  UISETP.NE.AND UP0, UPT, UR37, 0x2, UPT ;  /* 0x000000022500788c */ /* 0x000fe4000bf05270 */
[----:B------:R-:W-:Y:S06]  /*9450*/  BAR.ARV 0x8, 0x180 ;  /* 0x0206000000007b1d */ /* 0x000fec0000002000 */
[----:B---3--:R-:W-:Y:S01]  /*9460*/  IMAD.U32 R8, RZ, RZ, UR10 ;  /* 0x0000000aff087e24 */ /* 0x008fe2000f8e00ff */
[----:B------:R-:W-:Y:S01]  /*9470*/  USEL UR4, URZ, 0x1, UP0 ;  /* 0x000000013f047887 */ /* 0x000fe20008000000 */
[----:B01----:R-:W0:Y:S01]  /*9480*/  SHFL.BFLY PT, R9, R0, 0x2, 0x1f ;  /* 0x0c401f0000097f89 */ /* 0x003e2200000e0000 */
[----:B------:R-:W-:Y:S01]  /*9490*/  PLOP3.LUT P0, PT, PT, PT, PT, 0x8, 0x0 ;  /* 0x000000000000781c */ /* 0x000fe20003f0e170 */
[----:B------:R-:W-:Y:S01]  /*94a0*/  UIADD3 UR48, UR48, 0x1, URZ ;  /* 0x0000000130307890 */ /* 0x000fe2000fffe03f */
[----:B--2---:R-:W-:Y:S01]  /*94b0*/  FADD.FTZ R7, R6, R3 ;  /* 0x0000000306077221 */ /* 0x004fe20000010000 */
[----:B------:R-:W-:-:S02]  /*94c0*/  USEL UR37, UR37, URZ, UP0 ;  /* 0x0000003f25257287 */ /* 0x000fc40008000000 */
[----:B------:R-:W-:Y:S02]  /*94d0*/  ULOP3.LUT UR47, UR47, UR4, URZ, 0x3c, !UPT ;  /* 0x000000042f2f7292 */ /* 0x000fe4000f8e3c3f */
[----:B------:R-:W1:Y:S01]  /*94e0*/  SHFL.BFLY PT, R6, R7, 0x1, 0x1f ;  /* 0x0c201f0007067f89 */ /* 0x000e6200000e0000 */
[----:B0-----:R-:W-:Y:S01]  /*94f0*/  FADD.FTZ R10, R9, R0 ;  /* 0x00000000090a7221 */ /* 0x001fe20000010000 */
[----:B------:R-:W-:-:S04]  /*9500*/  IMAD.MOV.U32 R0, RZ, RZ, RZ ;  /* 0x000000ffff007224 */ /* 0x000fc800078e00ff */
[----:B------:R-:W0:Y:S01]  /*9510*/  SHFL.BFLY PT, R9, R10, 0x1, 0x1f ;  /* 0x0c201f000a097f89 */ /* 0x000e2200000e0000 */
[----:B-1----:R-:W-:Y:S01]  /*9520*/  FADD.FTZ R11, R7, R6 ;  /* 0x00000006070b7221 */ /* 0x002fe20000010000 */
[----:B------:R-:W-:Y:S02]  /*9530*/  IMAD.MOV.U32 R6, RZ, RZ, RZ ;  /* 0x000000ffff067224 */ /* 0x000fe400078e00ff */
[----:B------:R-:W-:Y:S02]  /*9540*/  IMAD.U32 R7, RZ, RZ, UR10 ;  /* 0x0000000aff077e24 */ /* 0x000fe4000f8e00ff */
[----:B------:R-:W-:-:S13]  /*9550*/  FSETP.NE.FTZ.AND P1, PT, R11, RZ, PT ;  /* 0x000000ff0b00720b */ /* 0x000fda0003f35000 */
[----:B------:R-:W1:Y:S01]  /*9560*/  @P1 MUFU.RCP R6, R11 ;  /* 0x0000000b00061308 */ /* 0x000e620000001000 */
[----:B------:R-:W-:Y:S01]  /*9570*/  @P1 FMUL.FTZ R7, R7, 0.69314718246459960938 ;  /* 0x3f31721807071820 */ /* 0x000fe20000410000 */
[----:B0-----:R-:W-:-:S05]  /*9580*/  FADD.FTZ R3, R10, R9 ;  /* 0x000000090a037221 */ /* 0x001fca0000010000 */
        /* <DEDUP_REMOVED lines=139> */
.L_x_4600:
        /* <DEDUP_REMOVED lines=32> */
[----:B------:R-:W-:Y:S02]  /*a040*/  IADD3 R157, P6, R4, 0x4020, RZ ;  /* 0x00004020049d7810 */ /* 0x000fe40007fde0ff */
[----:B------:R-:W-:Y:S02]  /*a050*/  SHF.R.U64 R12, R12, 0x3, RZ ;  /* 0x000000030c0c7819 */ /* 0x000fe400000012ff */
[----:B------:R-:W-:Y:S02]  /*a060*/  SHF.R.U64 R14, R14, 0x3, RZ ;  /* 0x000000030e0e7819 */ /* 0x000fe400000012ff */
[----:B------:R-:W-:Y:S02]  /*a070*/  SHF.R.U64 R152, R152, 0x3, RZ ;  /* 0x0000000398987819 */ /* 0x000fe400000012ff */
[----:B------:R-:W-:Y:S02]  /*a080*/  LOP3.LUT R156, R157, 0x380, RZ, 0xc0, !PT ;  /* 0x000003809d9c7812 */ /* 0x000fe400078ec0ff */
[----:B------:R-:W-:-:S02]  /*a090*/  LOP3.LUT R9, R4, 0x380, RZ, 0xc0, !PT ;  /* 0x0000038004097812 */ /* 0x000fc400078ec0ff */
[----:B------:R-:W-:Y:S02]  /*a0a0*/  IADD3 R159, P5, R4, 0x4040, RZ ;  /* 0x00004040049f7810 */ /* 0x000fe40007fbe0ff */
[----:B------:R-:W-:Y:S01]  /*a0b0*/  LOP3.LUT R12, R12, R13, RZ, 0x3c, !PT ;  /* 0x0000000d0c0c7212 */ /* 0x000fe200078e3cff */
[--C-:B------:R-:W-:Y:S01]  /*a0c0*/  IMAD.X R13, RZ, RZ, R5.reuse, P1 ;  /* 0x000000ffff0d7224 */ /* 0x100fe200008e0605 */
[----:B------:R-:W-:Y:S01]  /*a0d0*/  LOP3.LUT R14, R14, R15, RZ, 0x3c, !PT ;  /* 0x0000000f0e0e7212 */ /* 0x000fe200078e3cff */
[--C-:B------:R-:W-:Y:S01]  /*a0e0*/  IMAD.X R15, RZ, RZ, R5.reuse, P0 ;  /* 0x000000ffff0f7224 */ /* 0x100fe200000e0605 */
[----:B------:R-:W-:Y:S01]  /*a0f0*/  LOP3.LUT R152, R152, R153, RZ, 0x3c, !PT ;  /* 0x0000009998987212 */ /* 0x000fe200078e3cff */
[----:B------:R-:W-:Y:S01]  /*a100*/  IMAD.X R153, RZ, RZ, R5, P4 ;  /* 0x000000ffff997224 */ /* 0x000fe200020e0605 */
[----:B------:R-:W-:Y:S02]  /*a110*/  SHF.R.U64 R156, R156, 0x3, RZ ;  /* 0x000000039c9c7819 */ /* 0x000fe400000012ff */
[----:B------:R-:W-:-:S02]  /*a120*/  IADD3 R155, P3, R4, 0x4000, RZ ;  /* 0x00004000049b7810 */ /* 0x000fc40007f7e0ff */
[C---:B------:R-:W-:Y:S02]  /*a130*/  IADD3 R161, P2, R4.reuse, 0x4060, RZ ;  /* 0x0000406004a17810 */ /* 0x040fe40007f5e0ff */
[C---:B------:R-:W-:Y:S02]  /*a140*/  IADD3 R163, P1, R4.reuse, 0x8000, RZ ;  /* 0x0000800004a37810 */ /* 0x040fe40007f3e0ff */
[----:B------:R-:W-:Y:S02]  /*a150*/  SHF.R.U64 R9, R9, 0x3, RZ ;  /* 0x0000000309097819 */ /* 0x000fe400000012ff */
[----:B------:R-:W-:Y:S02]  /*a160*/  LOP3.LUT R158, R159, 0x380, RZ, 0xc0, !PT ;  /* 0x000003809f9e7812 */ /* 0x000fe400078ec0ff */
[C---:B------:R-:W-:Y:S02]  /*a170*/  IADD3 R165, P0, R4.reuse, 0x8020, RZ ;  /* 0x0000802004a57810 */ /* 0x040fe40007f1e0ff */
[----:B------:R-:W-:-:S02]  /*a180*/  IADD3 R167, P4, R4, 0x8040, RZ ;  /* 0x0000804004a77810 */ /* 0x000fc40007f9e0ff */
[----:B------:R-:W-:Y:S01]  /*a190*/  LOP3.LUT R156, R156, R157, RZ, 0x3c, !PT ;  /* 0x0000009d9c9c7212 */ /* 0x000fe200078e3cff */
[--C-:B------:R-:W-:Y:S01]  /*a1a0*/  IMAD.X R157, RZ, RZ, R5.reuse, P6 ;  /* 0x000000ffff9d7224 */ /* 0x100fe200030e0605 */
[----:B------:R-:W-:Y:S02]  /*a1b0*/  LOP3.LUT R154, R155, 0x380, RZ, 0xc0, !PT ;  /* 0x000003809b9a7812 */ /* 0x000fe400078ec0ff */
[----:B------:R-:W-:Y:S02]  /*a1c0*/  LOP3.LUT R160, R161, 0x380, RZ, 0xc0, !PT ;  /* 0x00000380a1a07812 */ /* 0x000fe400078ec0ff */
[----:B------:R-:W-:Y:S02]  /*a1d0*/  LOP3.LUT R162, R163, 0x380, RZ, 0xc0, !PT ;  /* 0x00000380a3a27812 */ /* 0x000fe400078ec0ff */
[----:B------:R-:W-:Y:S01]  /*a1e0*/  LOP3.LUT R8, R9, R4, RZ, 0x3c, !PT ;  /* 0x0000000409087212 */ /* 0x000fe200078e3cff */
[----:B------:R-:W-:Y:S01]  /*a1f0*/  IMAD.MOV.U32 R9, RZ, RZ, R5 ;  /* 0x000000ffff097224 */ /* 0x000fe200078e0005 */
[----:B------:R-:W-:-:S02]  /*a200*/  SHF.R.U64 R158, R158, 0x3, RZ ;  /* 0x000000039e9e7819 */ /* 0x000fc400000012ff */
[----:B------:R-:W-:Y:S02]  /*a210*/  LOP3.LUT R164, R165, 0x380, RZ, 0xc0, !PT ;  /* 0x00000380a5a47812 */ /* 0x000fe400078ec0ff */
[----:B------:R-:W-:Y:S02]  /*a220*/  LOP3.LUT R166, R167, 0x380, RZ, 0xc0, !PT ;  /* 0x00000380a7a67812 */ /* 0x000fe400078ec0ff */
[----:B------:R-:W-:Y:S02]  /*a230*/  IADD3 R20, P6, R4, 0xc000, RZ ;  /* 0x0000c00004147810 */ /* 0x000fe40007fde0ff */
[----:B------:R-:W-:Y:S02]  /*a240*/  SHF.R.U64 R154, R154, 0x3, RZ ;  /* 0x000000039a9a7819 */ /* 0x000fe400000012ff */
[----:B------:R-:W-:Y:S02]  /*a250*/  SHF.R.U64 R160, R160, 0x3, RZ ;  /* 0x00000003a0a07819 */ /* 0x000fe400000012ff */
[----:B------:R-:W-:-:S02]  /*a260*/  SHF.R.U64 R162, R162, 0x3, RZ ;  /* 0x00000003a2a27819 */ /* 0x000fc400000012ff */
[----:B------:R-:W-:Y:S01]  /*a270*/  LOP3.LUT R158, R158, R159, RZ, 0x3c, !PT ;  /* 0x0000009f9e9e7212 */ /* 0x000fe200078e3cff */
[----:B------:R-:W-:Y:S01]  /*a280*/  IMAD.X R159, RZ, RZ, R5, P5 ;  /* 0x000000ffff9f7224 */ /* 0x000fe200028e0605 */
[----:B------:R-:W-:Y:S02]  /*a290*/  SHF.R.U64 R164, R164, 0x3, RZ ;  /* 0x00000003a4a47819 */ /* 0x000fe400000012ff */
[----:B------:R-:W-:Y:S02]  /*a2a0*/  SHF.R.U64 R166, R166, 0x3, RZ ;  /* 0x00000003a6a67819 */ /* 0x000fe400000012ff */
[----:B------:R-:W-:Y:S02]  /*a2b0*/  LOP3.LUT R7, R20, 0x380, RZ, 0xc0, !PT ;  /* 0x0000038014077812 */ /* 0x000fe400078ec0ff */
[----:B------:R-:W-:Y:S02]  /*a2c0*/  MOV R0, R8 ;  /* 0x0000000800007202 */ /* 0x000fe40000000f00 */
[----:B------:R-:W-:-:S02]  /*a2d0*/  F2FP.F16.F32.PACK_AB R8, R25, R24 ;  /* 0x000000181908723e */ /* 0x000fc400000000ff */
[----:B------:R-:W-:Y:S02]  /*a2e0*/  F2FP.F16.F32.PACK_AB R9, R27, R26 ;  /* 0x0000001a1b09723e */ /* 0x000fe400000000ff */
[----:B------:R-:W-:Y:S02]  /*a2f0*/  IADD3 R21, P5, R4, 0xc020, RZ ;  /* 0x0000c02004157810 */ /* 0x000fe40007fbe0ff */
[----:B------:R-:W-:Y:S01]  /*a300*/  LOP3.LUT R154, R154, R155, RZ, 0x3c, !PT ;  /* 0x0000009b9a9a7212 */ /* 0x000fe200078e3cff */
[--C-:B------:R-:W-:Y:S01]  /*a310*/  IMAD.X R155, RZ, RZ, R5.reuse, P3 ;  /* 0x000000ffff9b7224 */ /* 0x100fe200018e0605 */
[----:B------:R-:W-:Y:S01]  /*a320*/  LOP3.LUT R160, R160, R161, RZ, 0x3c, !PT ;  /* 0x000000a1a0a07212 */ /* 0x000fe200078e3cff */
[--C-:B------:R-:W-:Y:S01]  /*a330*/  IMAD.X R161, RZ, RZ, R5.reuse, P2 ;  /* 0x000000ffffa17224 */ /* 0x100fe200010e0605 */
[----:B------:R-:W-:Y:S01]  /*a340*/  LOP3.LUT R162, R162, R163, RZ, 0x3c, !PT ;  /* 0x000000a3a2a27212 */ /* 0x000fe200078e3cff */
[----:B------:R-:W-:Y:S01]  /*a350*/  IMAD.X R163, RZ, RZ, R5, P1 ;  /* 0x000000ffffa37224 */ /* 0x000fe200008e0605 */
[----:B------:R-:W-:Y:S01]  /*a360*/  LOP3.LUT R164, R164, R165, RZ, 0x3c, !PT ;  /* 0x000000a5a4a47212 */ /* 0x000fe200078e3cff */
[----:B------:R0:W-:Y:S01]  /*a370*/  STSM.16.M88.4 [R0], R8 ;  /* 0x0000000800007844 */ /* 0x0001e20000000200 */
[----:B------:R-:W-:-:S02]  /*a380*/  LOP3.LUT R166, R166, R167, RZ, 0x3c, !PT ;  /* 0x000000a7a6a67212 */ /* 0x000fc400078e3cff */
[----:B------:R-:W-:Y:S02]  /*a390*/  SHF.R.U64 R7, R7, 0x3, RZ ;  /* 0x0000000307077819 */ /* 0x000fe400000012ff */
[C---:B------:R-:W-:Y:S02]  /*a3a0*/  IADD3 R169, P3, R4.reuse, 0x8060, RZ ;  /* 0x0000806004a97810 */ /* 0x040fe40007f7e0ff */
[C---:B------:R-:W-:Y:S02]  /*a3b0*/  IADD3 R165, P2, R4.reuse, 0xc040, RZ ;  /* 0x0000c04004a57810 */ /* 0x040fe40007f5e0ff */
[----:B------:R-:W-:Y:S02]  /*a3c0*/  IADD3 R167, P1, R4, 0xc060, RZ ;  /* 0x0000c06004a77810 */ /* 0x000fe40007f3e0ff */
[----:B------:R-:W-:Y:S02]  /*a3d0*/  LOP3.LUT R4, R21, 0x380, RZ, 0xc0, !PT ;  /* 0x0000038015047812 */ /* 0x000fe400078ec0ff */
[----:B------:R-:W-:-:S02]  /*a3e0*/  MOV R173, R156 ;  /* 0x0000009c00ad7202 */ /* 0x000fc40000000f00 */
[----:B------:R-:W-:Y:S01]  /*a3f0*/  MOV R174, R158 ;  /* 0x0000009e00ae7202 */ /* 0x000fe20000000f00 */
[--C-:B0-----:R-:W-:Y:S01]  /*a400*/  IMAD.X R9, RZ, RZ, R5.reuse, P6 ;  /* 0x000000ffff097224 */ /* 0x101fe200030e0605 */
[----:B------:R-:W-:Y:S01]  /*a410*/  LOP3.LUT R8, R7, R20, RZ, 0x3c, !PT ;  /* 0x0000001407087212 */ /* 0x000fe200078e3cff */
[----:B------:R-:W-:Y:S01]  /*a420*/  IMAD.X R11, RZ, RZ, R5, P5 ;  /* 0x000000ffff0b7224 */ /* 0x000fe200028e0605 */
[----:B------:R-:W-:Y:S02]  /*a430*/  LOP3.LUT R20, R165, 0x380, RZ, 0xc0, !PT ;  /* 0x00000380a5147812 */ /* 0x000fe400078ec0ff */
[----:B------:R-:W-:Y:S02]  /*a440*/  LOP3.LUT R0, R167, 0x380, RZ, 0xc0, !PT ;  /* 0x00000380a7007812 */ /* 0x000fe400078ec0ff */
[----:B------:R-:W-:Y:S02]  /*a450*/  SHF.R.U64 R10, R4, 0x3, RZ ;  /* 0x00000003040a7819 */ /* 0x000fe400000012ff */
[----:B------:R-:W-:-:S02]  /*a460*/  SHF.R.U64 R20, R20, 0x3, RZ ;  /* 0x0000000314147819 */ /* 0x000fc400000012ff */
[----:B------:R-:W-:Y:S02]  /*a470*/  SHF.R.U64 R4, R0, 0x3, RZ ;  /* 0x0000000300047819 */ /* 0x000fe400000012ff */
[----:B------:R-:W-:Y:S01]  /*a480*/  LOP3.LUT R10, R10, R21, RZ, 0x3c, !PT ;  /* 0x000000150a0a7212 */ /* 0x000fe200078e3cff */
[----:B------:R-:W-:Y:S01]  /*a490*/  IMAD.X R21, RZ, RZ, R5, P2 ;  /* 0x000000ffff157224 */ /* 0x000fe200010e0605 */
[----:B------:R-:W-:Y:S02]  /*a4a0*/  MOV R12, R12 ;  /* 0x0000000c000c7202 */ /* 0x000fe40000000f00 */
[----:B------:R-:W-:Y:S02]  /*a4b0*/  F2FP.F16.F32.PACK_AB R156, R33, R32 ;  /* 0x00000020219c723e */ /* 0x000fe400000000ff */
[----:B------:R-:W-:Y:S02]  /*a4c0*/  F2FP.F16.F32.PACK_AB R157, R35, R34 ;  /* 0x00000022239d723e */ /* 0x000fe400000000ff */
[----:B------:R-:W-:-:S02]  /*a4d0*/  F2FP.F16.F32.PACK_AB R158, R37, R36 ;  /* 0x00000024259e723e */ /* 0x000fc400000000ff */
[----:B------:R-:W-:Y:S02]  /*a4e0*/  F2FP.F16.F32.PACK_AB R159, R39, R38 ;  /* 0x00000026279f723e */ /* 0x000fe400000000ff */
[----:B------:R-:W-:Y:S02]  /*a4f0*/  LOP3.LUT R168, R169, 0x380, RZ, 0xc0, !PT ;  /* 0x00000380a9a87812 */ /* 0x000fe400078ec0ff */
[----:B------:R-:W-:Y:S01]  /*a500*/  LOP3.LUT R20, R20, R165, RZ, 0x3c, !PT ;  /* 0x000000a514147212 */ /* 0x000fe200078e3cff */
[--C-:B------:R-:W-:Y:S01]  /*a510*/  IMAD.X R165, RZ, RZ, R5.reuse, P0 ;  /* 0x000000ffffa57224 */ /* 0x100fe200000e0605 */
[----:B------:R-:W-:Y:S01]  /*a520*/  LOP3.LUT R4, R4, R167, RZ, 0x3c, !PT ;  /* 0x000000a704047212 */ /* 0x000fe200078e3cff */
[----:B------:R-:W-:Y:S01]  /*a530*/  IMAD.X R167, RZ, RZ, R5, P4 ;  /* 0x000000ffffa77224 */ /* 0x000fe200020e0605 */
[----:B------:R-:W-:Y:S01]  /*a540*/  MOV R0, R8 ;  /* 0x0000000800007202 */ /* 0x000fe20000000f00 */
[----:B------:R0:W-:Y:S01]  /*a550*/  STSM.16.M88.4 [R12], R156 ;  /* 0x0000009c0c007844 */ /* 0x0001e20000000200 */
[----:B------:R-:W-:-:S02]  /*a560*/  MOV R7, R10 ;  /* 0x0000000a00077202 */ /* 0x000fc40000000f00 */
[----:B------:R-:W-:Y:S02]  /*a570*/  SHF.R.U64 R168, R168, 0x3, RZ ;  /* 0x00000003a8a87819 */ /* 0x000fe400000012ff */
[----:B------:R-:W-:Y:S02]  /*a580*/  MOV R176, R14 ;  /* 0x0000000e00b07202 */ /* 0x000fe40000000f00 */
[----:B------:R-:W-:Y:S02]  /*a590*/  F2FP.F16.F32.PACK_AB R8, R41, R40 ;  /* 0x000000282908723e */ /* 0x000fe400000000ff */
[----:B------:R-:W-:Y:S02]  /*a5a0*/  F2FP.F16.F32.PACK_AB R9, R43, R42 ;  /* 0x0000002a2b09723e */ /* 0x000fe400000000ff */
[----:B------:R-:W-:Y:S02]  /*a5b0*/  F2FP.F16.F32.PACK_AB R10, R45, R44 ;  /* 0x0000002c2d0a723e */ /* 0x000fe400000000ff */
[----:B------:R-:W-:-:S02]  /*a5c0*/  F2FP.F16.F32.PACK_AB R11, R47, R46 ;  /* 0x0000002e2f0b723e */ /* 0x000fc400000000ff */
[----:B------:R-:W-:Y:S02]  /*a5d0*/  MOV R177, R152 ;  /* 0x0000009800b17202 */ /* 0x000fe40000000f00 */
[----:B------:R-:W-:Y:S01]  /*a5e0*/  MOV R178, R154 ;  /* 0x0000009a00b27202 */ /* 0x000fe20000000f00 */
[----:B------:R1:W-:Y:S01]  /*a5f0*/  STSM.16.M88.4 [R176], R8 ;  /* 0x00000008b0007844 */ /* 0x0003e20000000200 */
[----:B0-----:R-:W-:Y:S02]  /*a600*/  F2FP.F16.F32.PACK_AB R12, R49, R48 ;  /* 0x00000030310c723e */ /* 0x001fe400000000ff */
[----:B------:R-:W-:Y:S02]  /*a610*/  F2FP.F16.F32.PACK_AB R13, R51, R50 ;  /* 0x00000032330d723e */ /* 0x000fe400000000ff */
[----:B------:R-:W-:Y:S02]  /*a620*/  F2FP.F16.F32.PACK_AB R14, R53, R52 ;  /* 0x00000034350e723e */ /* 0x000fe400000000ff */
[----:B------:R-:W-:-:S02]  /*a630*/  F2FP.F16.F32.PACK_AB R15, R55, R54 ;  /* 0x00000036370f723e */ /* 0x000fc400000000ff */
[----:B------:R-:W-:Y:S02]  /*a640*/  F2FP.F16.F32.PACK_AB R152, R57, R56 ;  /* 0x000000383998723e */ /* 0x000fe400000000ff */
[----:B------:R-:W-:Y:S01]  /*a650*/  F2FP.F16.F32.PACK_AB R153, R59, R58 ;  /* 0x0000003a3b99723e */ /* 0x000fe200000000ff */
[----:B------:R0:W-:Y:S01]  /*a660*/  STSM.16.M88.4 [R177], R12 ;  /* 0x0000000cb1007844 */ /* 0x0001e20000000200 */
[----:B------:R-:W-:Y:S02]  /*a670*/  F2FP.F16.F32.PACK_AB R154, R61, R60 ;  /* 0x0000003c3d9a723e */ /* 0x000fe400000000ff */
[----:B------:R-:W-:Y:S02]  /*a680*/  F2FP.F16.F32.PACK_AB R155, R63, R62 ;  /* 0x0000003e3f9b723e */ /* 0x000fe400000000ff */
[----:B------:R-:W-:Y:S02]  /*a690*/  MOV R175, R160 ;  /* 0x000000a000af7202 */ /* 0x000fe40000000f00 */
[----:B------:R-:W-:Y:S01]  /*a6a0*/  MOV R170, R162 ;  /* 0x000000a200aa7202 */ /* 0x000fe20000000f00 */
[----:B------:R2:W-:Y:S01]  /*a6b0*/  STSM.16.M88.4 [R178], R152 ;  /* 0x00000098b2007844 */ /* 0x0005e20000000200 */
[----:B------:R-:W-:-:S02]  /*a6c0*/  F2FP.F16.F32.PACK_AB R156, R65, R64 ;  /* 0x00000040419c723e */ /* 0x000fc400000000ff */
[----:B------:R-:W-:Y:S02]  /*a6d0*/  F2FP.F16.F32.PACK_AB R157, R67, R66 ;  /* 0x00000042439d723e */ /* 0x000fe400000000ff */
[----:B------:R-:W-:Y:S02]  /*a6e0*/  F2FP.F16.F32.PACK_AB R158, R69, R68 ;  /* 0x00000044459e723e */ /* 0x000fe400000000ff */
[----:B------:R-:W-:Y:S02]  /*a6f0*/  F2FP.F16.F32.PACK_AB R159, R71, R70 ;  /* 0x00000046479f723e */ /* 0x000fe400000000ff */
[----:B------:R-:W-:Y:S01]  /*a700*/  LOP3.LUT R168, R168, R169, RZ, 0x3c, !PT ;  /* 0x000000a9a8a87212 */ /* 0x000fe200078e3cff */
[--C-:B------:R-:W-:Y:S01]  /*a710*/  IMAD.X R169, RZ, RZ, R5.reuse, P3 ;  /* 0x000000ffffa97224 */ /* 0x100fe200018e0605 */
[----:B------:R-:W-:Y:S01]  /*a720*/  MOV R171, R164 ;  /* 0x000000a400ab7202 */ /* 0x000fe20000000f00 */
[----:B------:R3:W-:Y:S01]  /*a730*/  STSM.16.M88.4 [R173], R156 ;  /* 0x0000009cad007844 */ /* 0x0007e20000000200 */
[----:B------:R-:W-:Y:S01]  /*a740*/  MOV R172, R166 ;  /* 0x000000a600ac7202 */ /* 0x000fe20000000f00 */
[----:B------:R-:W-:Y:S01]  /*a750*/  IMAD.X R5, RZ, RZ, R5, P1 ;  /* 0x000000ffff057224 */ /* 0x000fe200008e0605 */
[----:B------:R-:W-:-:S02]  /*a760*/  F2FP.F16.F32.PACK_AB R160, R73, R72 ;  /* 0x0000004849a0723e */ /* 0x000fc400000000ff */
[----:B------:R-:W-:Y:S02]  /*a770*/  F2FP.F16.F32.PACK_AB R161, R75, R74 ;  /* 0x0000004a4ba1723e */ /* 0x000fe400000000ff */
[----:B------:R-:W-:Y:S02]  /*a780*/  F2FP.F16.F32.PACK_AB R162, R77, R76 ;  /* 0x0000004c4da2723e */ /* 0x000fe400000000ff */
[----:B------:R-:W-:Y:S02]  /*a790*/  F2FP.F16.F32.PACK_AB R163, R79, R78 ;  /* 0x0000004e4fa3723e */ /* 0x000fe400000000ff */
[----:B------:R-:W-:Y:S02]  /*a7a0*/  F2FP.F16.F32.PACK_AB R164, R81, R80 ;  /* 0x0000005051a4723e */ /* 0x000fe400000000ff */
[----:B------:R-:W-:Y:S01]  /*a7b0*/  F2FP.F16.F32.PACK_AB R165, R83, R82 ;  /* 0x0000005253a5723e */ /* 0x000fe200000000ff */
[----:B------:R4:W-:Y:S01]  /*a7c0*/  STSM.16.M88.4 [R174], R160 ;  /* 0x000000a0ae007844 */ /* 0x0009e20000000200 */
[----:B------:R-:W-:-:S02]  /*a7d0*/  F2FP.F16.F32.PACK_AB R166, R85, R84 ;  /* 0x0000005455a6723e */ /* 0x000fc400000000ff */
[----:B------:R-:W-:Y:S02]  /*a7e0*/  F2FP.F16.F32.PACK_AB R167, R87, R86 ;  /* 0x0000005657a7723e */ /* 0x000fe400000000ff */
[----:B-1----:R-:W-:Y:S02]  /*a7f0*/  F2FP.F16.F32.PACK_AB R8, R89, R88 ;  /* 0x000000585908723e */ /* 0x002fe400000000ff */
[----:B------:R-:W-:Y:S01]  /*a800*/  F2FP.F16.F32.PACK_AB R9, R91, R90 ;  /* 0x0000005a5b09723e */ /* 0x000fe200000000ff */
[----:B------:R-:W-:Y:S01]  /*a810*/  STSM.16.M88.4 [R175], R164 ;  /* 0x000000a4af007844 */ /* 0x000fe20000000200 */
[----:B------:R-:W-:Y:S02]  /*a820*/  F2FP.F16.F32.PACK_AB R10, R93, R92 ;  /* 0x0000005c5d0a723e */ /* 0x000fe400000000ff */
[----:B------:R-:W-:Y:S02]  /*a830*/  F2FP.F16.F32.PACK_AB R11, R95, R94 ;  /* 0x0000005e5f0b723e */ /* 0x000fe400000000ff */
[----:B0-----:R-:W-:-:S02]  /*a840*/  F2FP.F16.F32.PACK_AB R12, R97, R96 ;  /* 0x00000060610c723e */ /* 0x001fc400000000ff */
[----:B------:R-:W-:Y:S01]  /*a850*/  F2FP.F16.F32.PACK_AB R13, R99, R98 ;  /* 0x00000062630d723e */ /* 0x000fe200000000ff */
[----:B------:R0:W-:Y:S01]  /*a860*/  STSM.16.M88.4 [R170], R8 ;  /* 0x00000008aa007844 */ /* 0x0001e20000000200 */
[----:B------:R-:W-:Y:S02]  /*a870*/  F2FP.F16.F32.PACK_AB R14, R101, R100 ;  /* 0x00000064650e723e */ /* 0x000fe400000000ff */
[----:B------:R-:W-:Y:S02]  /*a880*/  F2FP.F16.F32.PACK_AB R15, R103, R102 ;  /* 0x00000066670f723e */ /* 0x000fe400000000ff */
[----:B--2---:R-:W-:Y:S02]  /*a890*/  F2FP.F16.F32.PACK_AB R152, R105, R104 ;  /* 0x000000686998723e */ /* 0x004fe400000000ff */
[----:B------:R-:W-:Y:S01]  /*a8a0*/  F2FP.F16.F32.PACK_AB R153, R107, R106 ;  /* 0x0000006a6b99723e */ /* 0x000fe200000000ff */
[----:B------:R1:W-:Y:S01]  /*a8b0*/  STSM.16.M88.4 [R171], R12 ;  /* 0x0000000cab007844 */ /* 0x0003e20000000200 */
[----:B------:R-:W-:-:S02]  /*a8c0*/  F2FP.F16.F32.PACK_AB R154, R109, R108 ;  /* 0x0000006c6d9a723e */ /* 0x000fc400000000ff */
[----:B------:R-:W-:Y:S02]  /*a8d0*/  F2FP.F16.F32.PACK_AB R155, R111, R110 ;  /* 0x0000006e6f9b723e */ /* 0x000fe400000000ff */
[----:B------:R-:W-:Y:S02]  /*a8e0*/  MOV R168, R168 ;  /* 0x000000a800a87202 */ /* 0x000fe40000000f00 */
[----:B---3--:R-:W-:Y:S01]  /*a8f0*/  F2FP.F16.F32.PACK_AB R156, R113, R112 ;  /* 0x00000070719c723e */ /* 0x008fe200000000ff */
[----:B------:R2:W-:Y:S01]  /*a900*/  STSM.16.M88.4 [R172], R152 ;  /* 0x00000098ac007844 */ /* 0x0005e20000000200 */
[----:B------:R-:W-:Y:S02]  /*a910*/  F2FP.F16.F32.PACK_AB R157, R115, R114 ;  /* 0x00000072739d723e */ /* 0x000fe400000000ff */
[----:B------:R-:W-:Y:S02]  /*a920*/  F2FP.F16.F32.PACK_AB R158, R117, R116 ;  /* 0x00000074759e723e */ /* 0x000fe400000000ff */
[----:B------:R-:W-:-:S02]  /*a930*/  F2FP.F16.F32.PACK_AB R159, R119, R118 ;  /* 0x00000076779f723e */ /* 0x000fc400000000ff */
[----:B----4-:R-:W-:Y:S02]  /*a940*/  F2FP.F16.F32.PACK_AB R160, R121, R120 ;  /* 0x0000007879a0723e */ /* 0x010fe400000000ff */
[----:B------:R-:W-:Y:S01]  /*a950*/  F2FP.F16.F32.PACK_AB R161, R123, R122 ;  /* 0x0000007a7ba1723e */ /* 0x000fe200000000ff */
[----:B------:R3:W-:Y:S01]  /*a960*/  STSM.16.M88.4 [R168], R156 ;  /* 0x0000009ca8007844 */ /* 0x0007e20000000200 */
[----:B------:R-:W-:Y:S02]  /*a970*/  F2FP.F16.F32.PACK_AB R162, R125, R124 ;  /* 0x0000007c7da2723e */ /* 0x000fe400000000ff */
[----:B------:R-:W-:Y:S02]  /*a980*/  F2FP.F16.F32.PACK_AB R163, R127, R126 ;  /* 0x0000007e7fa3723e */ /* 0x000fe400000000ff */
[----:B0-----:R-:W-:Y:S02]  /*a990*/  F2FP.F16.F32.PACK_AB R8, R129, R128 ;  /* 0x000000808108723e */ /* 0x001fe400000000ff */
[----:B------:R-:W-:Y:S01]  /*a9a0*/  F2FP.F16.F32.PACK_AB R9, R131, R130 ;  /* 0x000000828309723e */ /* 0x000fe200000000ff */
[----:B------:R-:W-:Y:S01]  /*a9b0*/  STSM.16.M88.4 [R0], R160 ;  /* 0x000000a000007844 */ /* 0x000fe20000000200 */
[----:B------:R-:W-:-:S02]  /*a9c0*/  F2FP.F16.F32.PACK_AB R10, R133, R132 ;  /* 0x00000084850a723e */ /* 0x000fc400000000ff */
[----:B------:R-:W-:Y:S02]  /*a9d0*/  F2FP.F16.F32.PACK_AB R11, R135, R134 ;  /* 0x00000086870b723e */ /* 0x000fe400000000ff */
[----:B------:R-:W-:Y:S02]  /*a9e0*/  MOV R20, R20 ;  /* 0x0000001400147202 */ /* 0x000fe40000000f00 */
[----:B-1----:R-:W-:Y:S01]  /*a9f0*/  F2FP.F16.F32.PACK_AB R12, R137, R136 ;  /* 0x00000088890c723e */ /* 0x002fe200000000ff */
[----:B------:R0:W-:Y:S01]  /*aa00*/  STSM.16.M88.4 [R7], R8 ;  /* 0x0000000807007844 */ /* 0x0001e20000000200 */
[----:B------:R-:W-:Y:S02]  /*aa10*/  F2FP.F16.F32.PACK_AB R13, R139, R138 ;  /* 0x0000008a8b0d723e */ /* 0x000fe400000000ff */
[----:B------:R-:W-:Y:S02]  /*aa20*/  F2FP.F16.F32.PACK_AB R14, R141, R140 ;  /* 0x0000008c8d0e723e */ /* 0x000fe400000000ff */
[----:B------:R-:W-:-:S02]  /*aa30*/  F2FP.F16.F32.PACK_AB R15, R143, R142 ;  /* 0x0000008e8f0f723e */ /* 0x000fc400000000ff */
[----:B------:R-:W-:Y:S01]  /*aa40*/  MOV R21, R4 ;  /* 0x0000000400157202 */ /* 0x000fe20000000f00 */
[----:B------:R-:W-:Y:S01]  /*aa50*/  IMAD.U32 R4, RZ, RZ, UR9 ;  /* 0x00000009ff047e24 */ /* 0x000fe2000f8e00ff */
[----:B--2---:R-:W-:Y:S01]  /*aa60*/  F2FP.F16.F32.PACK_AB R152, R145, R144 ;  /* 0x000000909198723e */ /* 0x004fe200000000ff */
[----:B------:R1:W-:Y:S01]  /*aa70*/  STSM.16.M88.4 [R20], R12 ;  /* 0x0000000c14007844 */ /* 0x0003e20000000200 */
[----:B------:R-:W-:Y:S01]  /*aa80*/  F2FP.F16.F32.PACK_AB R153, R147, R146 ;  /* 0x000000929399723e */ /* 0x000fe200000000ff */
[----:B------:R-:W-:Y:S01]  /*aa90*/  IMAD.U32 R5, RZ, RZ, UR12 ;  /* 0x0000000cff057e24 */ /* 0x000fe2000f8e00ff */
[----:B------:R-:W-:Y:S01]  /*aaa0*/  F2FP.F16.F32.PACK_AB R154, R149, R148 ;  /* 0x00000094959a723e */ /* 0x000fe200000000ff */
[----:B------:R-:W-:Y:S01]  /*aab0*/  ULDC.64 UR12, c[0x0][0xc08] ;  /* 0x00030200000c7ab9 */ /* 0x000fe20000000a00 */
[----:B------:R-:W-:Y:S02]  /*aac0*/  F2FP.F16.F32.PACK_AB R155, R151, R150 ;  /* 0x00000096979b723e */ /* 0x000fe400000000ff */
[----:B------:R-:W-:-:S03]  /*aad0*/  ISETP.NE.U32.AND P0, PT, RZ, UR14, PT ;  /* 0x0000000eff007c0c */ /* 0x000fc6000bf05070 */
[----:B------:R2:W-:Y:S01]  /*aae0*/  STSM.16.M88.4 [R21], R152 ;  /* 0x0000009815007844 */ /* 0x0005e20000000200 */
[----:B------:R-:W-:Y:S01]  /*aaf0*/  BAR.SYNC.DEFER_BLOCKING 0x1, 0x100 ;  /* 0x0044000000007b1d */ /* 0x000fe20000010000 */
[----:B------:R-:W-:Y:S01]  /*ab00*/  ISETP.NE.AND.EX P0, PT, RZ, UR15, PT, P0 ;  /* 0x0000000fff007c0c */ /* 0x000fe2000bf05300 */
[----:B------:R-:W-:-:S04]  /*ab10*/  UISETP.NE.U32.AND UP0, UPT, UR12, URZ, UPT ;  /* 0x0000003f0c00728c */ /* 0x000fc8000bf05070 */
[----:B------:R-:W-:-:S08]  /*ab20*/  UISETP.NE.AND.EX UP0, UPT, UR13, URZ, UPT, UP0 ;  /* 0x0000003f0d00728c */ /* 0x000fd0000bf05300 */
[----:B---3--:R-:W3:Y:S03]  /*ab30*/  @P0 LDG.E R156, desc[UR38][R4.64] ;  /* 0x00000026049c0981 */ /* 0x008ee6000c1e1900 */
[----:B------:R-:W-:Y:S01]  /*ab40*/  @UP0 UIADD3 UR12, UP1, UR4, UR12, URZ ;  /* 0x0000000c040c0290 */ /* 0x000fe2000ff3e03f */
[----:B------:R-:W-:Y:S02]  /*ab50*/  PLOP3.LUT P4, PT, PT, PT, UP0, 0x80, 0x0 ;  /* 0x000000000000781c */ /* 0x000fe40003f8f008 */
[----:B------:R-:W-:Y:S01]  /*ab60*/  ULDC UR4, c[0x0][0xad4] ;  /* 0x0002b50000047ab9 */ /* 0x000fe20000000800 */
[----:B------:R-:W-:Y:S02]  /*ab70*/  @UP0 UIADD3.X UR13, UR16, UR13, URZ, UP1, !UPT ;  /* 0x0000000d100d0290 */ /* 0x000fe40008ffe43f */
[----:B0-----:R-:W-:-:S04]  /*ab80*/  IMAD.U32 R8, RZ, RZ, UR12 ;  /* 0x0000000cff087e24 */ /* 0x001fc8000f8e00ff */
[----:B------:R-:W-:-:S05]  /*ab90*/  IMAD.U32 R9, RZ, RZ, UR13 ;  /* 0x0000000dff097e24 */ /* 0x000fca000f8e00ff */
[----:B------:R0:W4:Y:S01]  /*aba0*/  @P4 LDG.E R0, desc[UR38][R8.64] ;  /* 0x0000002608004981 */ /* 0x000122000c1e1900 */
[----:B------:R-:W-:Y:S01]  /*abb0*/  UISETP.NE.AND UP0, UPT, UR41, URZ, UPT ;  /* 0x0000003f2900728c */ /* 0x000fe2000bf05270 */
[----:B-1----:R-:W-:Y:S01]  /*abc0*/  VIADD R12, R16, UR43 ;  /* 0x0000002b100c7c36 */ /* 0x002fe20008000000 */
[----:B------:R-:W-:Y:S02]  /*abd0*/  UISETP.NE.AND UP1, UPT, UR20, 0x1, UPT ;  /* 0x000000011400788c */ /* 0x000fe4000bf25270 */
[----:B------:R-:W-:Y:S01]  /*abe0*/  USEL UR4, UR41, UR4, UP0 ;  /* 0x0000000429047287 */ /* 0x000fe20008000000 */
[----:B------:R-:W-:Y:S01]  /*abf0*/  IMAD.MOV.U32 R7, RZ, RZ, R12 ;  /* 0x000000ffff077224 */ /* 0x000fe200078e000c */
[----:B------:R-:W-:Y:S01]  /*ac00*/  UMOV UR21, 0x9b8 ;  /* 0x000009b800157882 */ /* 0x000fe20000000000 */
[----:B------:R-:W-:Y:S01]  /*ac10*/  UISETP.NE.U32.AND UP0, UPT, UR14, URZ, UPT ;  /* 0x0000003f0e00728c */ /* 0x000fe2000bf05070 */
[----:B------:R-:W-:Y:S01]  /*ac20*/  PLOP3.LUT P1, PT, PT, PT, UP1, 0x80, 0x0 ;  /* 0x000000000000781c */ /* 0x000fe20003f2f018 */
[----:B------:R-:W-:-:S02]  /*ac30*/  UISETP.GT.AND UP2, UPT, UR4, 0x1, UPT ;  /* 0x000000010400788c */ /* 0x000fc4000bf44270 */
[----:B------:R-:W-:Y:S02]  /*ac40*/  UISETP.NE.AND.EX UP0, UPT, UR15, URZ, UPT, UP0 ;  /* 0x0000003f0f00728c */ /* 0x000fe4000bf05300 */
[----:B------:R-:W-:Y:S01]  /*ac50*/  USEL UR21, UR21, 0x978, UP2 ;  /* 0x0000097815157887 */ /* 0x000fe20009000000 */
[----:B------:R-:W-:Y:S01]  /*ac60*/  UMOV UR4, URZ ;  /* 0x0000003f00047c82 */ /* 0x000fe20008000000 */
[----:B------:R-:W-:Y:S01]  /*ac70*/  USEL UR46, UR46, URZ, !UP0 ;  /* 0x0000003f2e2e7287 */ /* 0x000fe2000c000000 */
[----:B------:R-:W-:Y:S01]  /*ac80*/  @UP1 ULDC UR23, c[0x0][0xbec] ;  /* 0x0002fb0000171ab9 */ /* 0x000fe20000000800 */
[----:B------:R-:W-:-:S04]  /*ac90*/  USEL UR9, UR42, URZ, UP2 ;  /* 0x0000003f2a097287 */ /* 0x000fc80009000000 */
[----:B0-----:R-:W-:Y:S01]  /*aca0*/  @P1 IMAD.HI.U32 R8, R12, UR23, RZ ;  /* 0x000000170c081c27 */ /* 0x001fe2000f8e00ff */
[----:B------:R-:W-:Y:S01]  /*acb0*/  USEL UR45, UR45, URZ, !UP0 ;  /* 0x0000003f2d2d7287 */ /* 0x000fe2000c000000 */
[----:B------:R-:W-:Y:S02]  /*acc0*/  @UP1 ULDC UR26, c[0x0][0xbf0] ;  /* 0x0002fc00001a1ab9 */ /* 0x000fe40000000800 */
[----:B------:R-:W-:Y:S01]  /*acd0*/  ULDC.64 UR16, c[0x0][UR21+0x220] ;  /* 0x0000880015107abb */ /* 0x000fe20008000a00 */
[----:B------:R-:W-:Y:S01]  /*ace0*/  ULDC.64 UR14, c[0x0][UR21+0x218] ;  /* 0x00008600150e7abb */ /* 0x000fe20008000a00 */
[----:B------:R-:W-:Y:S01]  /*acf0*/  ULDC.64 UR18, c[0x0][UR21+0x228] ;  /* 0x00008a0015127abb */ /* 0x000fe20008000a00 */
[----:B------:R-:W-:Y:S01]  /*ad00*/  UIMAD UR17, UR17, UR46, URZ ;  /* 0x0000002e111172a4 */ /* 0x000fe2000f8e023f */
[----:B------:R-:W-:Y:S01]  /*ad10*/  @P1 SHF.R.U32.HI R7, RZ, UR26, R8 ;  /* 0x0000001aff071c19 */ /* 0x000fe20008011608 */
[----:B------:R-:W-:Y:S02]  /*ad20*/  UIMAD.WIDE.U32 UR12, UR14, UR44, URZ ;  /* 0x0000002c0e0c72a5 */ /* 0x000fe4000f8e003f */
[----:B------:R-:W-:Y:S01]  /*ad30*/  UIMAD UR22, UR15, UR44, URZ ;  /* 0x0000002c0f1672a4 */ /* 0x000fe2000f8e023f */
[--C-:B------:R-:W-:Y:S01]  /*ad40*/  SHF.R.S32.HI R9, RZ, 0x1f, R7.reuse ;  /* 0x0000001fff097819 */ /* 0x100fe20000011407 */
[----:B------:R-:W-:Y:S01]  /*ad50*/  UIMAD.WIDE.U32 UR24, UR18, UR9, URZ ;  /* 0x00000009121872a5 */ /* 0x000fe2000f8e003f */
[----:B------:R-:W-:Y:S01]  /*ad60*/  IMAD.MOV R11, RZ, RZ, -R7 ;  /* 0x000000ffff0b7224 */ /* 0x000fe200078e0a07 */
[----:B------:R-:W-:-:S02]  /*ad70*/  UIMAD UR9, UR19, UR9, URZ ;  /* 0x00000009130972a4 */ /* 0x000fc4000f8e023f */
[----:B------:R-:W-:Y:S01]  /*ad80*/  UIMAD.WIDE.U32 UR14, UR16, UR46, URZ ;  /* 0x0000002e100e72a5 */ /* 0x000fe2000f8e003f */
[----:B------:R-:W-:Y:S01]  /*ad90*/  IMAD R11, R11, UR20, R12 ;  /* 0x000000140b0b7c24 */ /* 0x000fe2000f8e020c */
[----:B------:R-:W-:Y:S01]  /*ada0*/  UIMAD UR17, UR16, UR45, UR17 ;  /* 0x0000002d101172a4 */ /* 0x000fe2000f8e0211 */
[----:B------:R-:W-:Y:S01]  /*adb0*/  IMAD.U32 R8, RZ, RZ, UR24 ;  /* 0x00000018ff087e24 */ /* 0x000fe2000f8e00ff */
[----:B------:R-:W-:Y:S02]  /*adc0*/  UIADD3 UR22, UR13, UR22, URZ ;  /* 0x000000160d167290 */ /* 0x000fe4000fffe03f */
[----:B------:R-:W-:Y:S02]  /*add0*/  UIADD3 UR13, UR25, UR9, URZ ;  /* 0x00000009190d7290 */ /* 0x000fe4000fffe03f */
[----:B------:R-:W-:-:S04]  /*ade0*/  UIADD3 UR9, UR15, UR17, URZ ;  /* 0x000000110f097290 */ /* 0x000fc8000fffe03f */
[----:B------:R-:W-:Y:S01]  /*adf0*/  IMAD.U32 R14, RZ, RZ, UR13 ;  /* 0x0000000dff0e7e24 */ /* 0x000fe2000f8e00ff */
[----:B---3--:R-:W-:-:S13]  /*ae00*/  @P0 R2UR UR4, R156 ;  /* 0x000000009c0402ca */ /* 0x008fda00000e0000 */
        /* <DEDUP_REMOVED lines=10> */
[----:B------:R-:W-:Y:S01]  /*aeb0*/  IADD3.X R9, R9, UR9, R14, P2, P3 ;  /* 0x0000000909097c10 */ /* 0x000fe200097e640e */
[----:B------:R-:W-:Y:S01]  /*aec0*/  ULDC UR9, c[0x0][0xa88] ;  /* 0x0002a20000097ab9 */ /* 0x000fe20000000800 */
[----:B------:R-:W-:Y:S01]  /*aed0*/  IMAD R7, R7, UR12, R10 ;  /* 0x0000000c07077c24 */ /* 0x000fe2000f8e020a */
[----:B----4-:R-:W-:Y:S01]  /*aee0*/  @P4 R2UR UR9, R0 ;  /* 0x00000000000942ca */ /* 0x010fe200000e0000 */
[----:B------:R-:W-:-:S04]  /*aef0*/  IMAD.WIDE.U32 R8, R11, UR12, R8 ;  /* 0x0000000c0b087c25 */ /* 0x000fc8000f8e0008 */
[----:B------:R-:W-:Y:S01]  /*af00*/  IMAD.IADD R7, R9, 0x1, R7 ;  /* 0x0000000109077824 */ /* 0x000fe200078e0207 */
[----:B------:R-:W-:-:S04]  /*af10*/  LEA R10, P2, R8, UR14, 0x2 ;  /* 0x0000000e080a7c11 */ /* 0x000fc8000f8410ff */
[----:B------:R-:W-:Y:S01]  /*af20*/  LEA.HI.X R7, R8, UR15, R7, 0x2, P2 ;  /* 0x0000000f08077c11 */ /* 0x000fe200090f1407 */
[----:B--2---:R-:W-:Y:S08]  /*af30*/  @P4 BRA `(.L_x_4633) ;  /* 0x0000000000184947 */ /* 0x004ff00003800000 */
[----:B------:R-:W-:Y:S05]  /*af40*/  @!P0 BRA `(.L_x_4633) ;  /* 0x0000000000148947 */ /* 0x000fea0003800000 */
[----:B------:R-:W2:Y:S04]  /*af50*/  LDG.E R8, desc[UR38][R4.64] ;  /* 0x0000002604087981 */ /* 0x000ea8000c1e1900 */
[----:B------:R-:W3:Y:S01]  /*af60*/  LDG.E R0, desc[UR38][R4.64+0x4] ;  /* 0x0000042604007981 */ /* 0x000ee2000c1e1900 */
[----:B--2---:R-:W-:Y:S02]  /*af70*/  R2UR UR12, R8 ;  /* 0x00000000080c72ca */ /* 0x004fe400000e0000 */
[----:B---3--:R-:W-:-:S13]  /*af80*/  R2UR UR9, R0 ;  /* 0x00000000000972ca */ /* 0x008fda00000e0000 */
[----:B------:R-:W-:-:S12]  /*af90*/  UIADD3 UR9, -UR12, UR9, URZ ;  /* 0x000000090c097290 */ /* 0x000fd8000fffe13f */
.L_x_4633:
        /* <DEDUP_REMOVED lines=35> */
[----:B------:R-:W-:Y:S01]  /*b1d0*/  IMAD.X R25, RZ, RZ, R5, P2 ;  /* 0x000000ffff197224 */ /* 0x000fe200010e0605 */
[----:B------:R-:W-:Y:S02]  /*b1e0*/  IADD3 R49, P2, R4, 0x9000, RZ ;  /* 0x0000900004317810 */ /* 0x000fe40007f5e0ff */
[----:B------:R-:W-:Y:S02]  /*b1f0*/  LOP3.LUT R12, R13, 0x380, RZ, 0xc0, !PT ;  /* 0x000003800d0c7812 */ /* 0x000fe400078ec0ff */
[----:B------:R-:W-:Y:S01]  /*b200*/  LOP3.LUT R48, R49, 0x380, RZ, 0xc0, !PT ;  /* 0x0000038031307812 */ /* 0x000fe200078ec0ff */
[----:B------:R-:W-:Y:S01]  /*b210*/  UIMAD UR12, UR4, UR15, UR12 ;  /* 0x0000000f040c72a4 */ /* 0x000fe2000f8e020c */
[----:B------:R-:W-:Y:S01]  /*b220*/  SHF.R.U64 R8, R8, 0x3, RZ ;  /* 0x0000000308087819 */ /* 0x000fe200000012ff */
[----:B------:R-:W-:Y:S01]  /*b230*/  UIMAD.WIDE.U32 UR10, UR4, UR14, URZ ;  /* 0x0000000e040a72a5 */ /* 0x000fe2000f8e003f */
[----:B------:R-:W-:Y:S01]  /*b240*/  SHF.R.U64 R48, R48, 0x3, RZ ;  /* 0x0000000330307819 */ /* 0x000fe200000012ff */
[----:B------:R-:W5:Y:S01]  /*b250*/  LD.E.128 R24, desc[UR38][R24.64] ;  /* 0x0000002618187980 */ /* 0x000f62000c101d00 */
[----:B------:R-:W-:-:S02]  /*b260*/  SHF.R.U64 R12, R12, 0x3, RZ ;  /* 0x000000030c0c7819 */ /* 0x000fc400000012ff */
[----:B------:R-:W-:Y:S01]  /*b270*/  LOP3.LUT R8, R8, R9, RZ, 0x3c, !PT ;  /* 0x0000000908087212 */ /* 0x000fe200078e3cff */
[----:B------:R-:W-:Y:S01]  /*b280*/  UIADD3 UR11, UR11, UR12, URZ ;  /* 0x0000000c0b0b7290 */ /* 0x000fe2000fffe03f */
[----:B------:R-:W-:Y:S01]  /*b290*/  LOP3.LUT R48, R48, R49, RZ, 0x3c, !PT ;  /* 0x0000003130307212 */ /* 0x000fe200078e3cff */
[--C-:B------:R-:W-:Y:S01]  /*b2a0*/  IMAD.X R49, RZ, RZ, R5.reuse, P2 ;  /* 0x000000ffff317224 */ /* 0x100fe200010e0605 */
[----:B------:R-:W-:Y:S01]  /*b2b0*/  IADD3 R6, P2, R4, 0xf000, RZ ;  /* 0x0000f00004067810 */ /* 0x000fe20007f5e0ff */
[--C-:B------:R-:W-:Y:S01]  /*b2c0*/  IMAD.X R9, RZ, RZ, R5.reuse, P4 ;  /* 0x000000ffff097224 */ /* 0x100fe200020e0605 */
[----:B------:R-:W-:Y:S01]  /*b2d0*/  LOP3.LUT R12, R12, R13, RZ, 0x3c, !PT ;  /* 0x0000000d0c0c7212 */ /* 0x000fe200078e3cff */
[----:B------:R-:W-:Y:S01]  /*b2e0*/  IMAD.X R13, RZ, RZ, R5, P3 ;  /* 0x000000ffff0d7224 */ /* 0x000fe200018e0605 */
[----:B------:R-:W-:Y:S01]  /*b2f0*/  LOP3.LUT R3, R6, 0x380, RZ, 0xc0, !PT ;  /* 0x0000038006037812 */ /* 0x000fe200078ec0ff */
[----:B------:R-:W-:Y:S01]  /*b300*/  ULDC.64 UR12, c[0x0][0xae8] ;  /* 0x0002ba00000c7ab9 */ /* 0x000fe20000000a00 */
[----:B------:R-:W-:-:S02]  /*b310*/  IADD3 R29, P0, R4, 0x4000, RZ ;  /* 0x00004000041d7810 */ /* 0x000fc40007f1e0ff */
[C---:B------:R-:W-:Y:S02]  /*b320*/  IADD3 R33, P6, R4.reuse, 0x5000, RZ ;  /* 0x0000500004217810 */ /* 0x040fe40007fde0ff */
[C---:B------:R-:W-:Y:S01]  /*b330*/  IADD3 R37, P5, R4.reuse, 0x6000, RZ ;  /* 0x0000600004257810 */ /* 0x040fe20007fbe0ff */
[----:B------:R-:W-:Y:S01]  /*b340*/  USHF.R.S32.HI UR4, URZ, 0x1f, UR46 ;  /* 0x0000001f3f047899 */ /* 0x000fe2000801142e */
[----:B------:R-:W-:Y:S01]  /*b350*/  SHF.R.U64 R3, R3, 0x3, RZ ;  /* 0x0000000303037819 */ /* 0x000fe200000012ff */
[----:B------:R-:W-:Y:S01]  /*b360*/  UIMAD.WIDE.U32 UR10, UR44, UR12, UR10 ;  /* 0x0000000c2c0a72a5 */ /* 0x000fe2000f8e000a */
[----:B------:R-:W-:Y:S01]  /*b370*/  IADD3 R41, P4, R4, 0x7000, RZ ;  /* 0x0000700004297810 */ /* 0x000fe20007f9e0ff */
[----:B------:R-:W-:Y:S01]  /*b380*/  @UP1 ULDC UR14, c[0x0][0xbec] ;  /* 0x0002fb00000e1ab9 */ /* 0x000fe20000000800 */
[----:B------:R-:W-:Y:S01]  /*b390*/  LOP3.LUT R72, R3, R6, RZ, 0x3c, !PT ;  /* 0x0000000603487212 */ /* 0x000fe200078e3cff */
[----:B------:R-:W-:Y:S01]  /*b3a0*/  IMAD R3, R20, 0x20, R81 ;  /* 0x0000002014037824 */ /* 0x000fe200078e0251 */
[----:B------:R-:W-:Y:S01]  /*b3b0*/  IADD3 R45, P3, R4, 0x8000, RZ ;  /* 0x00008000042d7810 */ /* 0x000fe20007f7e0ff */
[----:B------:R-:W-:Y:S01]  /*b3c0*/  UIMAD UR11, UR44, UR13, UR11 ;  /* 0x0000000d2c0b72a4 */ /* 0x000fe2000f8e020b */
[----:B------:R-:W-:Y:S01]  /*b3d0*/  LOP3.LUT R28, R29, 0x380, RZ, 0xc0, !PT ;  /* 0x000003801d1c7812 */ /* 0x000fe200078ec0ff */
[----:B------:R-:W-:Y:S01]  /*b3e0*/  VIADD R78, R3, UR43 ;  /* 0x0000002b034e7c36 */ /* 0x000fe20008000000 */
[----:B------:R-:W-:Y:S01]  /*b3f0*/  LOP3.LUT R32, R33, 0x380, RZ, 0xc0, !PT ;  /* 0x0000038021207812 */ /* 0x000fe200078ec0ff */
[----:B------:R-:W-:Y:S01]  /*b400*/  ULDC.64 UR12, c[0x0][0xaf0] ;  /* 0x0002bc00000c7ab9 */ /* 0x000fe20000000a00 */
[----:B------:R-:W-:Y:S01]  /*b410*/  LOP3.LUT R36, R37, 0x380, RZ, 0xc0, !PT ;  /* 0x0000038025247812 */ /* 0x000fe200078ec0ff */
[--C-:B------:R-:W-:Y:S01]  /*b420*/  IMAD.X R73, RZ, RZ, R5.reuse, P2 ;  /* 0x000000ffff497224 */ /* 0x100fe200010e0605 */
[----:B------:R-:W-:Y:S01]  /*b430*/  LOP3.LUT R40, R41, 0x380, RZ, 0xc0, !PT ;  /* 0x0000038029287812 */ /* 0x000fe200078ec0ff */
[----:B------:R-:W5:Y:S01]  /*b440*/  LD.E.128 R8, desc[UR38][R8.64] ;  /* 0x0000002608087980 */ /* 0x000f62000c101d00 */
[----:B------:R-:W-:Y:S01]  /*b450*/  LOP3.LUT R44, R45, 0x380, RZ, 0xc0, !PT ;  /* 0x000003802d2c7812 */ /* 0x000fe200078ec0ff */
[----:B------:R-:W-:Y:S01]  /*b460*/  UIMAD UR4, UR4, UR12, URZ ;  /* 0x0000000c040472a4 */ /* 0x000fe2000f8e023f */
[----:B------:R-:W-:Y:S01]  /*b470*/  SHF.R.U64 R28, R28, 0x3, RZ ;  /* 0x000000031c1c7819 */ /* 0x000fe200000012ff */
[----:B------:R-:W-:Y:S01]  /*b480*/  @P1 IMAD.HI.U32 R20, R78, UR14, RZ ;  /* 0x0000000e4e141c27 */ /* 0x000fe2000f8e00ff */
[----:B------:R-:W-:Y:S01]  /*b490*/  SHF.R.U64 R32, R32, 0x3, RZ ;  /* 0x0000000320207819 */ /* 0x000fe200000012ff */
[----:B------:R-:W-:Y:S01]  /*b4a0*/  UIMAD.WIDE.U32 UR10, UR46, UR12, UR10 ;  /* 0x0000000c2e0a72a5 */ /* 0x000fe2000f8e000a */
[----:B------:R-:W-:Y:S01]  /*b4b0*/  SHF.R.U64 R36, R36, 0x3, RZ ;  /* 0x0000000324247819 */ /* 0x000fe200000012ff */
[----:B------:R-:W-:Y:S01]  /*b4c0*/  IMAD.MOV.U32 R3, RZ, RZ, R78 ;  /* 0x000000ffff037224 */ /* 0x000fe200078e004e */
[----:B------:R-:W-:Y:S01]  /*b4d0*/  SHF.R.U64 R40, R40, 0x3, RZ ;  /* 0x0000000328287819 */ /* 0x000fe200000012ff */
[----:B------:R-:W-:Y:S01]  /*b4e0*/  @UP1 ULDC UR12, c[0x0][0xbf0] ;  /* 0x0002fc00000c1ab9 */ /* 0x000fe20000000800 */
[----:B------:R-:W-:Y:S01]  /*b4f0*/  SHF.R.U64 R44, R44, 0x3, RZ ;  /* 0x000000032c2c7819 */ /* 0x000fe200000012ff */
[----:B------:R-:W-:Y:S01]  /*b500*/  UIMAD UR4, UR46, UR13, UR4 ;  /* 0x0000000d2e0472a4 */ /* 0x000fe2000f8e0204 */
        /* <DEDUP_REMOVED lines=10> */
[----:B------:R-:W-:Y:S01]  /*b5b0*/  @P1 SHF.R.U32.HI R3, RZ, UR12, R20 ;  /* 0x0000000cff031c19 */ /* 0x000fe20008011614 */
[----:B------:R-:W-:Y:S01]  /*b5c0*/  UIADD3 UR4, UR11, UR4, URZ ;  /* 0x000000040b047290 */ /* 0x000fe2000fffe03f */
[C---:B------:R-:W-:Y:S01]  /*b5d0*/  IADD3 R53, P0, R4.reuse, 0xa000, RZ ;  /* 0x0000a00004357810 */ /* 0x040fe20007f1e0ff */
[----:B------:R-:W-:Y:S01]  /*b5e0*/  IMAD.U32 R21, RZ, RZ, UR11 ;  /* 0x0000000bff157e24 */ /* 0x000fe2000f8e00ff */
[C---:B------:R-:W-:Y:S01]  /*b5f0*/  IADD3 R57, P6, R4.reuse, 0xb000, RZ ;  /* 0x0000b00004397810 */ /* 0x040fe20007fde0ff */
[----:B------:R-:W5:Y:S01]  /*b600*/  LD.E.128 R12, desc[UR38][R12.64] ;  /* 0x000000260c0c7980 */ /* 0x000f62000c101d00 */
[----:B------:R-:W-:-:S02]  /*b610*/  IADD3 R61, P5, R4, 0xc000, RZ ;  /* 0x0000c000043d7810 */ /* 0x000fc40007fbe0ff */
[C---:B------:R-:W-:Y:S01]  /*b620*/  IADD3 R65, P4, R4.reuse, 0xd000, RZ ;  /* 0x0000d00004417810 */ /* 0x040fe20007f9e0ff */
[----:B------:R-:W5:Y:S01]  /*b630*/  LD.E.128 R28, desc[UR38][R28.64] ;  /* 0x000000261c1c7980 */ /* 0x000f62000c101d00 */
[----:B------:R-:W-:Y:S01]  /*b640*/  IADD3 R69, P3, R4, 0xe000, RZ ;  /* 0x0000e00004457810 */ /* 0x000fe20007f7e0ff */
[--C-:B------:R-:W-:Y:S01]  /*b650*/  IMAD.MOV R77, RZ, RZ, -R3.reuse ;  /* 0x000000ffff4d7224 */ /* 0x100fe200078e0a03 */
[----:B------:R-:W-:Y:S01]  /*b660*/  SHF.R.S32.HI R76, RZ, 0x1f, R3 ;  /* 0x0000001fff4c7819 */ /* 0x000fe20000011403 */
[----:B------:R-:W-:Y:S01]  /*b670*/  IMAD.U32 R20, RZ, RZ, UR10 ;  /* 0x0000000aff147e24 */ /* 0x000fe2000f8e00ff */
[----:B------:R-:W-:Y:S01]  /*b680*/  LOP3.LUT R52, R53, 0x380, RZ, 0xc0, !PT ;  /* 0x0000038035347812 */ /* 0x000fe200078ec0ff */
[----:B------:R-:W-:Y:S01]  /*b690*/  ULDC.64 UR10, c[0x0][0xae0] ;  /* 0x0002b800000a7ab9 */ /* 0x000fe20000000a00 */
[----:B------:R-:W-:Y:S01]  /*b6a0*/  LOP3.LUT R56, R57, 0x380, RZ, 0xc0, !PT ;  /* 0x0000038039387812 */ /* 0x000fe200078ec0ff */
[----:B------:R-:W5:Y:S01]  /*b6b0*/  LD.E.128 R32, desc[UR38][R32.64] ;  /* 0x0000002620207980 */ /* 0x000f62000c101d00 */
[----:B------:R-:W-:-:S02]  /*b6c0*/  LOP3.LUT R60, R61, 0x380, RZ, 0xc0, !PT ;  /* 0x000003803d3c7812 */ /* 0x000fc400078ec0ff */
[----:B------:R-:W-:Y:S01]  /*b6d0*/  LOP3.LUT R64, R65, 0x380, RZ, 0xc0, !PT ;  /* 0x0000038041407812 */ /* 0x000fe200078ec0ff */
[----:B------:R-:W5:Y:S01]  /*b6e0*/  LD.E.128 R36, desc[UR38][R36.64] ;  /* 0x0000002624247980 */ /* 0x000f62000c101d00 */
        /* <DEDUP_REMOVED lines=49> */
[----:B------:R-:W-:Y:S01]  /*ba00*/  VIADD R84, R81, UR43 ;  /* 0x0000002b51547c36 */ /* 0x000fe20008000000 */
        /* <DEDUP_REMOVED lines=37> */
.L_x_4636:
[----:B------:R-:W-:Y:S05]  /*bc60*/  BSYNC B1 ;  /* 0x0000000000017941 */ /* 0x000fea0003800000 */
.L_x_4635:
        /* <DEDUP_REMOVED lines=21> */
.L_x_4638:
[----:B------:R-:W-:Y:S05]  /*bdc0*/  BSYNC B1 ;  /* 0x0000000000017941 */ /* 0x000fea0003800000 */
.L_x_4637:
        /* <DEDUP_REMOVED lines=21> */
.L_x_4640:
[----:B------:R-:W-:Y:S05]  /*bf20*/  BSYNC B1 ;  /* 0x0000000000017941 */ /* 0x000fea0003800000 */
.L_x_4639:
[----:B0-----:R-:W-:Y:S01]  /*bf30*/  VIADD R3, R84, 0x60 ;  /* 0x0000006054037836 */ /* 0x001fe20000000000 */
[----:B--23--:R-:W0:Y:S04]  /*bf40*/  SHFL.IDX PT, R83, R83, 0x3, 0x181f ;  /* 0x00781f0053537f89 */ /* 0x00ce2800000e0000 */
[----:B------:R-:W-:Y:S01]  /*bf50*/  ISETP.GE.AND P0, PT, R3, UR9, PT ;  /* 0x0000000903007c0c */ /* 0x000fe2000bf06270 */
[----:B----4-:R4:W2:-:S12]  /*bf60*/  SHFL.IDX PT, R11, R82, 0x3, 0x181f ;  /* 0x00781f00520b7f89 */ /* 0x01089800000e0000 */
[----:B----4-:R-:W-:Y:S05]  /*bf70*/  @P0 BRA `(.L_x_4641) ;  /* 0x00000024006c0947 */ /* 0x010fea0003800000 */
[----:B------:R-:W-:Y:S02]  /*bf80*/  ULDC UR4, c[0x0][0xac8] ;  /* 0x0002b20000047ab9 */ /* 0x000fe40000000800 */
[----:B------:R-:W-:Y:S02]  /*bf90*/  ISETP.GE.AND P3, PT, R0, UR4, PT ;  /* 0x0000000400007c0c */ /* 0x000fe4000bf66270 */
[----:B------:R-:W-:Y:S02]  /*bfa0*/  ISETP.GE.AND P4, PT, R86, UR4, PT ;  /* 0x0000000456007c0c */ /* 0x000fe4000bf86270 */
[----:B------:R-:W-:-:S09]  /*bfb0*/  ISETP.GE.AND P5, PT, R88, UR4, PT ;  /* 0x0000000458007c0c */ /* 0x000fd2000bfa6270 */
[-C--:B--2---:R-:W-:Y:S02]  /*bfc0*/  @!P3 LEA R4, P0, R0, R11.reuse, 0x1 ;  /* 0x0000000b0004b211 */ /* 0x084fe400078008ff */
        /* <DEDUP_REMOVED lines=10> */
[----:B----4-:R-:W-:-:S04]  /*c070*/  LEA R4, P0, R90, R11, 0x1 ;  /* 0x0000000b5a047211 */ /* 0x010fc800078008ff */
[----:B------:R-:W-:-:S05]  /*c080*/  LEA.HI.X R5, R90, R83, R87, 0x1, P0 ;  /* 0x000000535a057211 */ /* 0x000fca00000f0c57 */
[----:B------:R0:W-:Y:S01]  /*c090*/  ST.E.128 desc[UR38][R4.64], R72 ;  /* 0x0000004804007985 */ /* 0x0001e2000c101d26 */
[----:B------:R-:W-:Y:S05]  /*c0a0*/  BRA `(.L_x_4641) ;  /* 0x0000002400207947 */ /* 0x000fea0003800000 */
.L_x_4634:
        /* <DEDUP_REMOVED lines=44> */
[----:B------:R-:W-:Y:S01]  /*c370*/  IMAD R6, R4, UR12, RZ ;  /* 0x0000000c04067c24 */ /* 0x000fe2000f8e02ff */
[----:B------:R-:W-:Y:S01]  /*c380*/  SHF.R.S32.HI R164, RZ, 0x1f, R222 ;  /* 0x0000001fffa47819 */ /* 0x000fe200000114de */
[----:B------:R-:W-:Y:S01]  /*c390*/  IMAD.U32 R4, RZ, RZ, UR10 ;  /* 0x0000000aff047e24 */ /* 0x000fe2000f8e00ff */
[----:B------:R-:W-:Y:S01]  /*c3a0*/  ULDC.64 UR10, c[0x0][0xb28] ;  /* 0x0002ca00000a7ab9 */ /* 0x000fe20000000a00 */
[----:B------:R-:W-:-:S02]  /*c3b0*/  IMAD.U32 R5, RZ, RZ, UR42 ;  /* 0x0000002aff057e24 */ /* 0x000fc4000f8e00ff */
        /* <DEDUP_REMOVED lines=15> */
[----:B------:R-:W-:Y:S02]  /*c4b0*/  SHF.R.S32.HI R13, RZ, 0x1f, R17 ;  /* 0x0000001fff0d7819 */ /* 0x000fe40000011411 */
[----:B------:R-:W-:Y:S02]  /*c4c0*/  ISETP.GE.AND P4, PT, R222, UR4, PT ;  /* 0x00000004de007c0c */ /* 0x000fe4000bf86270 */
[----:B------:R-:W-:Y:S02]  /*c4d0*/  ISETP.GE.AND P3, PT, R221, UR4, PT ;  /* 0x00000004dd007c0c */ /* 0x000fe4000bf66270 */
[----:B------:R-:W-:Y:S02]  /*c4e0*/  ISETP.GE.AND P5, PT, R2, UR4, PT ;  /* 0x0000000402007c0c */ /* 0x000fe4000bfa6270 */
[----:B------:R-:W-:Y:S02]  /*c4f0*/  ISETP.GE.AND P1, PT, R219, UR4, PT ;  /* 0x00000004db007c0c */ /* 0x000fe4000bf26270 */
[----:B------:R-:W-:-:S05]  /*c500*/  ISETP.GE.AND P0, PT, R220, UR4, PT ;  /* 0x00000004dc007c0c */ /* 0x000fca000bf06270 */
[-C--:B-1----:R-:W-:Y:S02]  /*c510*/  @!P4 LEA R6, P2, R222, R4.reuse, 0x2 ;  /* 0x00000004de06c211 */ /* 0x082fe400078410ff */
[C---:B------:R-:W-:Y:S02]  /*c520*/  @!P3 LEA R8, P6, R221.reuse, R4, 0x2 ;  /* 0x00000004dd08b211 */ /* 0x040fe400078c10ff */
        /* <DEDUP_REMOVED lines=9> */
[-C--:B-1----:R-:W-:Y:S01]  /*c5c0*/  @!P0 LEA R6, P6, R220, R4.reuse, 0x2 ;  /* 0x00000004dc068211 */ /* 0x082fe200078c10ff */
[C---:B------:R-:W-:Y:S01]  /*c5d0*/  VIADD R29, R2.reuse, 0xe8 ;  /* 0x000000e8021d7836 */ /* 0x040fe20000000000 */
[CC--:B--2---:R-:W-:Y:S01]  /*c5e0*/  @!P1 LEA R8, P5, R219.reuse, R4.reuse, 0x2 ;  /* 0x00000004db089211 */ /* 0x0c4fe200078a10ff */
[----:B------:R-:W-:Y:S01]  /*c5f0*/  VIADD R33, R2, 0xf8 ;  /* 0x000000f802217836 */ /* 0x000fe20000000000 */
        /* <DEDUP_REMOVED lines=86> */
[----:B------:R-:W-:-:S03]  /*cb60*/  ISETP.GE.AND P0, PT, R17, UR4, PT ;  /* 0x0000000411007c0c */ /* 0x000fc6000bf06270 */
[----:B------:R4:W-:Y:S01]  /*cb70*/  @!P4 ST.E.64 desc[UR38][R8.64], R124 ;  /* 0x0000007c0800c985 */ /* 0x0009e2000c101b26 */
[----:B------:R-:W-:Y:S02]  /*cb80*/  ISETP.GE.AND P4, PT, R29, UR4, PT ;  /* 0x000000041d007c0c */ /* 0x000fe4000bf86270 */
[CC--:B---3--:R-:W-:Y:S01]  /*cb90*/  @!P2 LEA R10, P5, R19.reuse, R4.reuse, 0x2 ;  /* 0x00000004130aa211 */ /* 0x0c8fe200078a10ff */
[----:B-1----:R-:W-:Y:S02]  /*cba0*/  VIADD R25, R2, 0xf0 ;  /* 0x000000f002197836 */ /* 0x002fe40000000000 */
[----:B------:R-:W-:Y:S02]  /*cbb0*/  @!P1 LEA R14, P6, R18, R4, 0x2 ;  /* 0x00000004120e9211 */ /* 0x000fe400078c10ff */
[----:B------:R-:W-:Y:S02]  /*cbc0*/  @!P2 LEA.HI.X R11, R19, R5, R225, 0x2, P5 ;  /* 0x00000005130ba211 */ /* 0x000fe400028f14e1 */
[----:B------:R-:W-:-:S02]  /*cbd0*/  ISETP.GE.AND P3, PT, R25, UR4, PT ;  /* 0x0000000419007c0c */ /* 0x000fc4000bf66270 */
[-C--:B------:R-:W-:Y:S01]  /*cbe0*/  @!P0 LEA R20, P5, R17, R4.reuse, 0x2 ;  /* 0x0000000411148211 */ /* 0x080fe200078a10ff */
[----:B------:R3:W-:Y:S01]  /*cbf0*/  @!P2 ST.E.64 desc[UR38][R10.64], R128 ;  /* 0x000000800a00a985 */ /* 0x0007e2000c101b26 */
[-C--:B------:R-:W-:Y:S02]  /*cc00*/  @!P1 LEA.HI.X R15, R18, R5.reuse, R224, 0x2, P6 ;  /* 0x00000005120f9211 */ /* 0x080fe400030f14e0 */
[----:B------:R-:W-:Y:S02]  /*cc10*/  ISETP.GE.AND P6, PT, R33, UR4, PT ;  /* 0x0000000421007c0c */ /* 0x000fe4000bfc6270 */
[----:B------:R-:W-:Y:S01]  /*cc20*/  @!P0 LEA.HI.X R21, R17, R5, R13, 0x2, P5 ;  /* 0x0000000511158211 */ /* 0x000fe200028f140d */
[----:B------:R3:W-:Y:S01]  /*cc30*/  @!P1 ST.E.64 desc[UR38][R14.64], R132 ;  /* 0x000000840e009985 */ /* 0x0007e2000c101b26 */
[----:B--2---:R-:W-:Y:S02]  /*cc40*/  SHF.R.S32.HI R7, RZ, 0x1f, R29 ;  /* 0x0000001fff077819 */ /* 0x004fe4000001141d */
[----:B------:R-:W-:Y:S01]  /*cc50*/  @!P4 LEA R6, P5, R29, R4, 0x2 ;  /* 0x000000041d06c211 */ /* 0x000fe200078a10ff */
[----:B------:R3:W-:Y:S01]  /*cc60*/  @!P0 ST.E.64 desc[UR38][R20.64], R136 ;  /* 0x0000008814008985 */ /* 0x0007e2000c101b26 */
[----:B----4-:R-:W-:-:S02]  /*cc70*/  SHF.R.S32.HI R9, RZ, 0x1f, R25 ;  /* 0x0000001fff097819 */ /* 0x010fc40000011419 */
[-C--:B------:R-:W-:Y:S02]  /*cc80*/  @!P4 LEA.HI.X R7, R29, R5.reuse, R7, 0x2, P5 ;  /* 0x000000051d07c211 */ /* 0x080fe400028f1407 */
[CC--:B------:R-:W-:Y:S02]  /*cc90*/  @!P3 LEA R8, P5, R25.reuse, R4.reuse, 0x2 ;  /* 0x000000041908b211 */ /* 0x0c0fe400078a10ff */
[----:B------:R-:W-:Y:S01]  /*cca0*/  SHF.R.S32.HI R13, RZ, 0x1f, R33 ;  /* 0x0000001fff0d7819 */ /* 0x000fe20000011421 */
[----:B------:R3:W-:Y:S01]  /*ccb0*/  @!P4 ST.E.64 desc[UR38][R6.64], R140 ;  /* 0x0000008c0600c985 */ /* 0x0007e2000c101b26 */
[----:B------:R-:W-:Y:S02]  /*ccc0*/  @!P3 LEA.HI.X R9, R25, R5, R9, 0x2, P5 ;  /* 0x000000051909b211 */ /* 0x000fe400028f1409 */
[----:B------:R-:W-:-:S03]  /*ccd0*/  @!P6 LEA R4, P5, R33, R4, 0x2 ;  /* 0x000000042104e211 */ /* 0x000fc600078a10ff */
[----:B------:R3:W-:Y:S01]  /*cce0*/  @!P3 ST.E.64 desc[UR38][R8.64], R144 ;  /* 0x000000900800b985 */ /* 0x0007e2000c101b26 */
[----:B------:R-:W-:-:S05]  /*ccf0*/  @!P6 LEA.HI.X R5, R33, R5, R13, 0x2, P5 ;  /* 0x000000052105e211 */ /* 0x000fca00028f140d */
[----:B------:R3:W-:Y:S04]  /*cd00*/  @!P6 ST.E.64 desc[UR38][R4.64], R148 ;  /* 0x000000940400e985 */ /* 0x0007e8000c101b26 */
.L_x_4643:
[----:B------:R-:W-:Y:S05]  /*cd10*/  BSYNC B1 ;  /* 0x0000000000017941 */ /* 0x000fea0003800000 */
.L_x_4642:
[----:B------:R-:W-:Y:S01]  /*cd20*/  ISETP.GE.AND P0, PT, R0, UR9, PT ;  /* 0x0000000900007c0c */ /* 0x000fe2000bf06270 */
[----:B--23--:R2:W3:Y:S04]  /*cd30*/  SHFL.IDX PT, R5, R12, 0x1, 0x1c1f ;  /* 0x003c1f000c057f89 */ /* 0x00c4e800000e0000 */
[----:B-1----:R2:W1:Y:S08]  /*cd40*/  SHFL.IDX PT, R4, R3, 0x1, 0x1c1f ;  /* 0x003c1f0003047f89 */ /* 0x00247000000e0000 */
[----:B--2---:R-:W-:Y:S05]  /*cd50*/  @P0 BRA `(.L_x_4641) ;  /* 0x0000001400f40947 */ /* 0x004fea0003800000 */
[----:B------:R-:W-:Y:S01]  /*cd60*/  ULDC UR4, c[0x0][0xac8] ;  /* 0x0002b20000047ab9 */ /* 0x000fe20000000800 */
[----:B------:R-:W-:Y:S01]  /*cd70*/  VIADD R25, R2, 0xe8 ;  /* 0x000000e802197836 */ /* 0x000fe20000000000 */
[----:B------:R-:W-:Y:S01]  /*cd80*/  ISETP.GE.AND P5, PT, R222, UR4, PT ;  /* 0x00000004de007c0c */ /* 0x000fe2000bfa6270 */
[C---:B0-----:R-:W-:Y:S01]  /*cd90*/  VIADD R3, R2.reuse, 0xf0 ;  /* 0x000000f002037836 */ /* 0x041fe20000000000 */
[----:B------:R-:W-:Y:S02]  /*cda0*/  ISETP.GE.AND P4, PT, R2, UR4, PT ;  /* 0x0000000402007c0c */ /* 0x000fe4000bf86270 */
[----:B------:R-:W-:Y:S02]  /*cdb0*/  ISETP.GE.AND P2, PT, R221, UR4, PT ;  /* 0x00000004dd007c0c */ /* 0x000fe4000bf46270 */
[----:B------:R-:W-:Y:S02]  /*cdc0*/  ISETP.GE.AND P1, PT, R220, UR4, PT ;  /* 0x00000004dc007c0c */ /* 0x000fe4000bf26270 */
[----:B------:R-:W-:-:S02]  /*cdd0*/  ISETP.GE.AND P0, PT, R219, UR4, PT ;  /* 0x00000004db007c0c */ /* 0x000fc4000bf06270 */
[----:B------:R-:W-:Y:S02]  /*cde0*/  SHF.R.S32.HI R0, RZ, 0x1f, R25 ;  /* 0x0000001fff007819 */ /* 0x000fe40000011419 */
        /* <DEDUP_REMOVED lines=9> */
[CC--:B------:R-:W-:Y:S02]  /*ce80*/  @!P1 LEA R12, P5, R220.reuse, R4.reuse, 0x2 ;  /* 0x00000004dc0c9211 */ /* 0x0c0fe400078a10ff */
        /* <DEDUP_REMOVED lines=32> */
[CC--:B-1----:R-:W-:Y:S02]  /*d090*/  @!P3 LEA R6, P6, R212.reuse, R4.reuse, 0x2 ;  /* 0x00000004d406b211 */ /* 0x0c2fe400078c10ff */
        /* <DEDUP_REMOVED lines=69> */
[----:B------:R-:W-:Y:S02]  /*d4f0*/  SHF.R.S32.HI R0, RZ, 0x1f, R3 ;  /* 0x0000001fff007819 */ /* 0x000fe40000011403 */
[----:B------:R-:W-:Y:S01]  /*d500*/  @!P2 LEA R14, P6, R3, R4, 0x2 ;  /* 0x00000004030ea211 */ /* 0x000fe200078c10ff */
[----:B------:R3:W-:Y:S01]  /*d510*/  @!P4 ST.E.64 desc[UR38][R6.64], R134 ;  /* 0x000000860600c985 */ /* 0x0007e2000c101b26 */
[----:B------:R-:W-:-:S02]  /*d520*/  @!P5 LEA.HI.X R9, R17, R5, R24, 0x2, P3 ;  /* 0x000000051109d211 */ /* 0x000fc400018f1418 */
[----:B------:R-:W-:Y:S01]  /*d530*/  @!P2 LEA.HI.X R15, R3, R5, R0, 0x2, P6 ;  /* 0x00000005030fa211 */ /* 0x000fe200030f1400 */
[----:B------:R-:W-:Y:S02]  /*d540*/  VIADD R3, R2, 0xf8 ;  /* 0x000000f802037836 */ /* 0x000fe40000000000 */
        /* <DEDUP_REMOVED lines=10> */
.L_x_4632:
        /* <DEDUP_REMOVED lines=33> */
.L_x_4644:
[----:B------:R-:W-:Y:S01]  /*d800*/  USEL UR46, UR46, URZ, !UP0 ;  /* 0x0000003f2e2e7287 */ /* 0x000fe2000c000000 */
[----:B------:R-:W-:Y:S01]  /*d810*/  BSSY B1, `(.L_x_4645) ;  /* 0x0000038000017945 */ /* 0x000fe20003800000 */
[----:B------:R-:W-:-:S03]  /*d820*/  USEL UR45, UR45, URZ, !UP0 ;  /* 0x0000003f2d2d7287 */ /* 0x000fc6000c000000 */
[----:B------:R-:W-:Y:S09]  /*d830*/  @P0 BRA `(.L_x_4646) ;  /* 0x0000000000d40947 */ /* 0x000ff20003800000 */
        /* <DEDUP_REMOVED lines=53> */
.L_x_4646:
[----:B------:R-:W-:Y:S05]  /*db90*/  BSYNC B1 ;  /* 0x0000000000017941 */ /* 0x000fea0003800000 */
.L_x_4645:
        /* <DEDUP_REMOVED lines=14> */
[----:B------:R-:W-:-:S03]  /*dc80*/  UIADD3 UR9, UR9, UR10, URZ ;  /* 0x0000000a09097290 */ /* 0x000fc6000fffe03f */
[----:B------:R-:W-:Y:S01]  /*dc90*/  IMAD R3, R10, 0x20, R13 ;  /* 0x000000200a037824 */ /* 0x000fe200078e020d */
[----:B------:R-:W-:Y:S02]  /*dca0*/  ULDC.64 UR10, c[0x0][0xae8] ;  /* 0x0002ba00000a7ab9 */ /* 0x000fe40000000a00 */
[----:B------:R-:W-:Y:S01]  /*dcb0*/  UIMAD.WIDE.U32 UR8, UR44, UR10, UR8 ;  /* 0x0000000a2c0872a5 */ /* 0x000fe2000f8e0008 */
[----:B------:R-:W-:Y:S01]  /*dcc0*/  VIADD R8, R3, UR43 ;  /* 0x0000002b03087c36 */ /* 0x000fe20008000000 */
[----:B-1----:R-:W-:Y:S02]  /*dcd0*/  ISETP.NE.AND P0, PT, R11, 0x1, PT ;  /* 0x000000010b00780c */ /* 0x002fe40003f05270 */
[----:B------:R-:W-:Y:S01]  /*dce0*/  UIMAD UR9, UR44, UR11, UR9 ;  /* 0x0000000b2c0972a4 */ /* 0x000fe2000f8e0209 */
[----:B------:R-:W-:Y:S02]  /*dcf0*/  IMAD.MOV.U32 R3, RZ, RZ, R8 ;  /* 0x000000ffff037224 */ /* 0x000fe400078e0008 */
[----:B------:R-:W-:-:S02]  /*dd00*/  ULDC.64 UR10, c[0x0][0xaf0] ;  /* 0x0002bc00000a7ab9 */ /* 0x000fc40000000a00 */
        /* <DEDUP_REMOVED lines=21> */
[----:B-----5:R-:W-:Y:S02]  /*de60*/  IMAD R11, R0, R11, RZ ;  /* 0x0000000b000b7224 */ /* 0x020fe400078e02ff */
[----:B------:R-:W-:-:S02]  /*de70*/  IMAD.IADD R5, R5, 0x1, R9 ;  /* 0x0000000105057824 */ /* 0x000fc400078e0209 */
        /* <DEDUP_REMOVED lines=15> */
[----:B------:R0:W1:Y:S01]  /*df70*/  SHFL.IDX PT, R4, R6, RZ, 0x181f ;  /* 0x00181fff06047589 */ /* 0x00006200000e0000 */
[----:B------:R-:W-:Y:S01]  /*df80*/  VIADD R9, R7, 0xc0 ;  /* 0x000000c007097836 */ /* 0x000fe20000000000 */
[----:B------:R-:W-:-:S02]  /*df90*/  SHF.R.S32.HI R14, RZ, 0x1f, R7 ;  /* 0x0000001fff0e7819 */ /* 0x000fc40000011407 */
[----:B------:R0:W2:Y:S01]  /*dfa0*/  SHFL.IDX PT, R0, R3, RZ, 0x181f ;  /* 0x00181fff03007589 */ /* 0x0000a200000e0000 */
        /* <DEDUP_REMOVED lines=21> */
.L_x_4648:
[----:B------:R-:W-:Y:S05]  /*e100*/  BSYNC B1 ;  /* 0x0000000000017941 */ /* 0x000fea0003800000 */
.L_x_4647:
        /* <DEDUP_REMOVED lines=21> */
.L_x_4650:
[----:B------:R-:W-:Y:S05]  /*e260*/  BSYNC B1 ;  /* 0x0000000000017941 */ /* 0x000fea0003800000 */
.L_x_4649:
        /* <DEDUP_REMOVED lines=21> */
.L_x_4652:
[----:B------:R-:W-:Y:S05]  /*e3c0*/  BSYNC B1 ;  /* 0x0000000000017941 */ /* 0x000fea0003800000 */
.L_x_4651:
        /* <DEDUP_REMOVED lines=10> */
[----:B---3--:R-:W-:-:S04]  /*e470*/  @!P3 LEA R6, P4, R7, R4, 0x1 ;  /* 0x000000040706b211 */ /* 0x008fc800078808ff */
[-C--:B--2---:R-:W-:Y:S02]  /*e480*/  @!P3 LEA.HI.X R7, R7, R3.reuse, R14, 0x1, P4 ;  /* 0x000000030707b211 */ /* 0x084fe400020f0c0e */
        /* <DEDUP_REMOVED lines=10> */
.L_x_4641:
[----:B------:R-:W-:Y:S05]  /*e530*/  BSYNC B0 ;  /* 0x0000000000007941 */ /* 0x000fea0003800000 */
.L_x_4631:
[----:B------:R-:W-:Y:S02]  /*e540*/  ULDC UR4, c[0x0][0xc3c] ;  /* 0x00030f0000047ab9 */ /* 0x000fe40000000800 */
[----:B------:R-:W-:-:S06]  /*e550*/  UISETP.GE.AND UP0, UPT, UR7, UR4, UPT ;  /* 0x000000040700728c */ /* 0x000fcc000bf06270 */
[----:B------:R-:W-:-:S13]  /*e560*/  PLOP3.LUT P0, PT, PT, PT, UP0, 0x80, 0x0 ;  /* 0x000000000000781c */ /* 0x000fda0003f0f008 */
[----:B------:R-:W-:Y:S05]  /*e570*/  @!P0 BRA `(.L_x_4653) ;  /* 0xffffff2800e88947 */ /* 0x000fea000383ffff */
[----:B------:R-:W-:Y:S05]  /*e580*/  EXIT ;  /* 0x000000000000794d */ /* 0x000fea0003800000 */
.L_x_4594:
        /* <DEDUP_REMOVED lines=20> */
.L_x_4654:
        /* <DEDUP_REMOVED lines=43> */
.L_x_4658:
        /* <DEDUP_REMOVED lines=39> */
.L_x_4656:
        /* <DEDUP_REMOVED lines=12> */
.L_x_4659:
        /* <DEDUP_REMOVED lines=63> */
.L_x_4660:
        /* <DEDUP_REMOVED lines=61> */
.L_x_4661:
[----:B01----:R-:W-:-:S05]  /*f470*/  LOP3.LUT R3, RZ, R2, RZ, 0x33, !PT ;  /* 0x00000002ff037212 */ /* 0x003fca00078e33ff */
[----:B------:R-:W-:-:S05]  /*f480*/  IMAD.IADD R2, R4, 0x1, R3 ;  /* 0x0000000104027824 */ /* 0x000fca00078e0203 */
[----:B------:R1:W-:Y:S01]  /*f490*/  STL [R1+0x4], R2 ;  /* 0x0000040201007387 */ /* 0x0003e20000100800 */
[----:B------:R-:W-:Y:S05]  /*f4a0*/  BRA `(.L_x_4662) ;  /* 0x0000000000107947 */ /* 0x000fea0003800000 */
.L_x_4657:
[----:B------:R-:W-:Y:S01]  /*f4b0*/  IMAD.U32 R2, RZ, RZ, UR6 ;  /* 0x00000006ff027e24 */ /* 0x000fe2000f8e00ff */
[----:B------:R0:W-:Y:S04]  /*f4c0*/  STL [R1+0x4], RZ ;  /* 0x000004ff01007387 */ /* 0x0001e80000100800 */
[----:B------:R0:W-:Y:S04]  /*f4d0*/  STL [R1+0x8], RZ ;  /* 0x000008ff01007387 */ /* 0x0001e80000100800 */
[----:B------:R0:W-:Y:S02]  /*f4e0*/  STL [R1], R2 ;  /* 0x0000000201007387 */ /* 0x0001e40000100800 */
.L_x_4662:
        /* <DEDUP_REMOVED lines=10> */
.L_x_4655:
        /* <DEDUP_REMOVED lines=9> */
[C---:B----4-:R-:W-:Y:S01]  /*f620*/  IMAD.SHL.U32 R0, R6.reuse, 0x8, RZ ;  /* 0x0000000806007824 */ /* 0x050fe200078e00ff */
[----:B------:R-:W-:Y:S01]  /*f630*/  LOP3.LUT R4, R6, 0x7f, RZ, 0xc0, !PT ;  /* 0x0000007f06047812 */ /* 0x000fe200078ec0ff */
[----:B------:R-:W-:Y:S01]  /*f640*/  UMOV UR4, 0x400 ;  /* 0x0000040000047882 */ /* 0x000fe20000000000 */
[----:B------:R-:W-:Y:S01]  /*f650*/  BSSY B8, `(.L_x_4663) ;  /* 0x00005a3000087945 */ /* 0x000fe20003800000 */
[----:B------:R-:W-:Y:S01]  /*f660*/  IMAD.MOV.U32 R19, RZ, RZ, RZ ;  /* 0x000000ffff137224 */ /* 0x000fe200078e00ff */
[----:B------:R-:W-:Y:S01]  /*f670*/  LOP3.LUT R3, R0, 0x1f8, RZ, 0xc0, !PT ;  /* 0x000001f800037812 */ /* 0x000fe200078ec0ff */
[----:B01----:R-:W-:Y:S01]  /*f680*/  IMAD.SHL.U32 R2, R4, 0x8, RZ ;  /* 0x0000000804027824 */ /* 0x003fe200078e00ff */
        /* <DEDUP_REMOVED lines=14> */
.L_x_4767:
[----:B0-2---:R-:W2:Y:S01]  /*f770*/  LDL R0, [R1+0xc] ;  /* 0x00000c0001007983 */ /* 0x005ea20000100800 */
[----:B------:R-:W2:Y:S01]  /*f780*/  LDC.64 R2, c[0x0][0xc88] ;  /* 0x00032200ff027b82 */ /* 0x000ea20000000a00 */
[----:B------:R-:W-:Y:S05]  /*f790*/  YIELD ;  /* 0x0000000000007946 */ /* 0x000fea0003800000 */
[----:B------:R-:W-:Y:S01]  /*f7a0*/  ULDC.64 UR4, c[0x0][0xa28] ;  /* 0x00028a0000047ab9 */ /* 0x000fe20000000a00 */
[----:B-1----:R-:W-:Y:S01]  /*f7b0*/  IMAD.MOV.U32 R6, RZ, RZ, RZ ;  /* 0x000000ffff067224 */ /* 0x002fe200078e00ff */
[----:B------:R-:W-:Y:S01]  /*f7c0*/  ISETP.NE.U32.AND P0, PT, RZ, UR4, PT ;  /* 0x00000004ff007c0c */ /* 0x000fe2000bf05070 */
[----:B------:R-:W-:Y:S01]  /*f7d0*/  ULDC.64 UR8, c[0x0][0xa18] ;  /* 0x0002860000087ab9 */ /* 0x000fe20000000a00 */
[----:B------:R-:W-:Y:S01]  /*f7e0*/  ULDC.64 UR6, c[0x0][0xa08] ;  /* 0x0002820000067ab9 */ /* 0x000fe20000000a00 */
[----:B--2---:R-:W-:-:S05]  /*f7f0*/  IMAD.WIDE R2, R0, 0x4, R2 ;  /* 0x0000000400027825 */ /* 0x004fca00078e0202 */
[----:B---3--:R-:W2:Y:S01]  /*f800*/  LDG.E R11, desc[UR38][R2.64] ;  /* 0x00000026020b7981 */ /* 0x008ea2000c1e1900 */
        /* <DEDUP_REMOVED lines=46> */
.L_x_4664:
[----:B------:R-:W2:Y:S01]  /*faf0*/  LDL.LU R7, [R1+0x8] ;  /* 0x0000080001077983 */ /* 0x000ea20000300800 */
[----:B------:R-:W-:Y:S02]  /*fb00*/  ULDC.64 UR4, c[0x0][0xa20] ;  /* 0x0002880000047ab9 */ /* 0x000fe40000000a00 */
[----:B------:R-:W-:-:S04]  /*fb10*/  ISETP.NE.U32.AND P1, PT, RZ, UR4, PT ;  /* 0x00000004ff007c0c */ /* 0x000fc8000bf25070 */
[----:B------:R-:W-:Y:S02]  /*fb20*/  ISETP.NE.AND.EX P1, PT, RZ, UR5, PT, P1 ;  /* 0x00000005ff007c0c */ /* 0x000fe4000bf25310 */
[C---:B--2---:R-:W-:Y:S02]  /*fb30*/  LOP3.LUT R2, R7.reuse, 0xff000000, RZ, 0xc0, !PT ;  /* 0xff00000007027812 */ /* 0x044fe400078ec0ff */
        /* <DEDUP_REMOVED lines=10> */
[----:B--2---:R-:W-:-:S05]  /*fbe0*/  IADD3.X R7, R10, UR5, RZ, P0, !PT ;  /* 0x000000050a077c10 */ /* 0x004fca00087fe4ff */
[----:B------:R3:W5:Y:S01]  /*fbf0*/  LDG.E R6, desc[UR38][R6.64] ;  /* 0x0000002606067981 */ /* 0x000762000c1e1900 */
[----:B------:R-:W-:Y:S05]  /*fc00*/  BRA `(.L_x_4666) ;  /* 0x0000000000107947 */ /* 0x000fea0003800000 */
.L_x_4665:
[----:B------:R-:W-:Y:S05]  /*fc10*/  @!P0 BRA `(.L_x_4666) ;  /* 0x00000000000c8947 */ /* 0x000fea0003800000 */
[----:B------:R-:W3:Y:S04]  /*fc20*/  LDG.E R6, desc[UR38][R4.64] ;  /* 0x0000002604067981 */ /* 0x000ee8000c1e1900 */
[----:B------:R-:W3:Y:S02]  /*fc30*/  LDG.E R4, desc[UR38][R4.64+0x4] ;  /* 0x0000042604047981 */ /* 0x000ee4000c1e1900 */
[----:B---3--:R-:W-:-:S07]  /*fc40*/  IMAD.IADD R6, R4, 0x1, -R6 ;  /* 0x0000000104067824 */ /* 0x008fce00078e0a06 */
.L_x_4666:
[----:B------:R-:W4:Y:S01]  /*fc50*/  LDL R5, [R1+0x4] ;  /* 0x0000040001057983 */ /* 0x000f220000100800 */
[----:B-----5:R-:W-:Y:S01]  /*fc60*/  IMAD.IADD R6, R6, 0x1, -R0 ;  /* 0x0000000106067824 */ /* 0x020fe200078e0a00 */
[----:B------:R-:W-:Y:S01]  /*fc70*/  BSSY B0, `(.L_x_4667) ;  /* 0x000003a000007945 */ /* 0x000fe20003800000 */
[----:B------:R-:W0:Y:S02]  /*fc80*/  LDC R0, c[0x0][0x448] ;  /* 0x00011200ff007b82 */ /* 0x000e240000000800 */
[----:B0-----:R-:W-:-:S13]  /*fc90*/  ISETP.NE.AND P0, PT, R0, 0x1, PT ;  /* 0x000000010000780c */ /* 0x001fda0003f05270 */
[----:B--2---:R-:W0:Y:S08]  /*fca0*/  @P0 LDC R3, c[0x0][0x44c] ;  /* 0x00011300ff030b82 */ /* 0x004e300000000800 */
[----:B------:R-:W2:Y:S01]  /*fcb0*/  @P0 LDC R4, c[0x0][0x450] ;  /* 0x00011400ff040b82 */ /* 0x000ea20000000800 */
[----:B----4-:R-:W-:Y:S02]  /*fcc0*/  IMAD.SHL.U32 R0, R5, 0x80, RZ ;  /* 0x0000008005007824 */ /* 0x010fe400078e00ff */
[----:B------:R-:W-:-:S02]  /*fcd0*/  IMAD.MOV.U32 R5, RZ, RZ, RZ ;  /* 0x000000ffff057224 */ /* 0x000fc400078e00ff */
[----:B------:R-:W-:Y:S02]  /*fce0*/  VIADD R0, R0, 0x7f ;  /* 0x0000007f00007836 */ /* 0x000fe40000000000 */
[----:B------:R-:W-:Y:S02]  /*fcf0*/  IMAD.MOV.U32 R10, RZ, RZ, R5 ;  /* 0x000000ffff0a7224 */ /* 0x000fe400078e0005 */
[----:B0-----:R-:W-:-:S05]  /*fd00*/  @P0 IMAD.HI.U32 R3, R0, R3, RZ ;  /* 0x0000000300030227 */ /* 0x001fca00078e00ff */
[----:B--2---:R-:W-:Y:S01]  /*fd10*/  @P0 SHF.R.U32.HI R0, RZ, R4, R3 ;  /* 0x00000004ff000219 */ /* 0x004fe20000011603 */
[C---:B------:R-:W-:Y:S01]  /*fd20*/  VIADD R4, R6.reuse, 0x5f ;  /* 0x0000005f06047836 */ /* 0x040fe20000000000 */
[----:B------:R-:W-:Y:S02]  /*fd30*/  IADD3 R6, R6, 0x60, -R9 ;  /* 0x0000006006067810 */ /* 0x000fe40007ffe809 */
[----:B-1----:R-:W-:Y:S01]  /*fd40*/  LOP3.LUT R9, R2, 0xff, RZ, 0xc0, !PT ;  /* 0x000000ff02097812 */ /* 0x002fe200078ec0ff */
[----:B------:R-:W-:-:S04]  /*fd50*/  IMAD.HI R4, R4, 0x2aaaaaab, RZ ;  /* 0x2aaaaaab04047827 */ /* 0x000fc800078e02ff */
[----:B------:R-:W-:Y:S01]  /*fd60*/  IMAD.IADD R0, R6, 0x1, R0 ;  /* 0x0000000106007824 */ /* 0x000fe200078e0200 */
[----:B------:R-:W-:-:S03]  /*fd70*/  SHF.R.U32.HI R3, RZ, 0x1f, R4 ;  /* 0x0000001fff037819 */ /* 0x000fc60000011604 */
[----:B------:R-:W-:Y:S01]  /*fd80*/  IMAD.HI R0, R0, 0x2aaaaaab, RZ ;  /* 0x2aaaaaab00007827 */ /* 0x000fe200078e02ff */
[----:B------:R-:W-:-:S04]  /*fd90*/  LEA.HI.SX32 R4, R4, R3, 0x1c ;  /* 0x0000000304047211 */ /* 0x000fc800078fe2ff */
[----:B------:R-:W-:-:S04]  /*fda0*/  SHF.R.U32.HI R3, RZ, 0x1f, R0 ;  /* 0x0000001fff037819 */ /* 0x000fc80000011600 */
[----:B------:R-:W-:Y:S02]  /*fdb0*/  LEA.HI.SX32 R3, R0, R3, 0x1c ;  /* 0x0000000300037211 */ /* 0x000fe400078fe2ff */
[----:B------:R-:W-:Y:S02]  /*fdc0*/  SHF.R.U32.HI R0, RZ, 0x10, R2 ;  /* 0x00000010ff007819 */ /* 0x000fe40000011602 */
[----:B------:R-:W-:Y:S02]  /*fdd0*/  VIMNMX R8, R4, R3, PT ;  /* 0x0000000304087248 */ /* 0x000fe40003fe0100 */
[----:B------:R-:W-:Y:S02]  /*fde0*/  ISETP.NE.AND P0, PT, R0, RZ, PT ;  /* 0x000000ff0000720c */ /* 0x000fe40003f05270 */
[----:B------:R-:W-:Y:S01]  /*fdf0*/  ISETP.GE.AND P1, PT, R8, 0x1, PT ;  /* 0x000000010800780c */ /* 0x000fe20003f26270 */
[----:B------:R0:W-:Y:S04]  /*fe00*/  STL [R1+0x34], R8 ;  /* 0x0000340801007387 */ /* 0x0001e80000100800 */
[----:B------:R0:W-:Y:S04]  /*fe10*/  STL [R1+0x40], R5 ;  /* 0x0000400501007387 */ /* 0x0001e80000100800 */
[----:B------:R0:W-:Y:S02]  /*fe20*/  STL [R1+0x58], R9 ;  /* 0x0000580901007387 */ /* 0x0001e40000100800 */
[----:B------:R-:W1:Y:S02]  /*fe30*/  @!P0 LDC R0, c[0x0][0x9f0] ;  /* 0x00027c00ff008b82 */ /* 0x000e640000000800 */
[----:B------:R-:W-:Y:S05]  /*fe40*/  @!P1 BRA `(.L_x_4668) ;  /* 0x0000000000709947 */ /* 0x000fea0003800000 */
[----:B-1----:R-:W-:-:S04]  /*fe50*/  IABS R4, R0 ;  /* 0x0000000000047213 */ /* 0x002fc80000000000 */
[----:B------:R-:W1:Y:S08]  /*fe60*/  I2F.RP R2, R4 ;  /* 0x0000000400027306 */ /* 0x000e700000209400 */
[----:B-1----:R-:W1:Y:S02]  /*fe70*/  MUFU.RCP R2, R2 ;  /* 0x0000000200027308 */ /* 0x002e640000001000 */
[----:B-1----:R-:W-:-:S06]  /*fe80*/  VIADD R2, R2, 0xffffffe ;  /* 0x0ffffffe02027836 */ /* 0x002fcc0000000000 */
[----:B------:R-:W1:Y:S02]  /*fe90*/  F2I.FTZ.U32.TRUNC.NTZ R3, R2 ;  /* 0x0000000200037305 */ /* 0x000e64000021f000 */
[----:B-1----:R-:W-:-:S04]  /*fea0*/  IMAD.MOV R2, RZ, RZ, -R3 ;  /* 0x000000ffff027224 */ /* 0x002fc800078e0a03 */
[----:B0-----:R-:W-:Y:S02]  /*feb0*/  IMAD R5, R2, R4, RZ ;  /* 0x0000000402057224 */ /* 0x001fe400078e02ff */
[----:B------:R-:W-:-:S04]  /*fec0*/  IMAD.MOV.U32 R2, RZ, RZ, RZ ;  /* 0x000000ffff027224 */ /* 0x000fc800078e00ff */
[----:B---3--:R-:W-:Y:S01]  /*fed0*/  IMAD.HI.U32 R7, R3, R5, R2 ;  /* 0x0000000503077227 */ /* 0x008fe200078e0002 */
        /* <DEDUP_REMOVED lines=19> */
.L_x_4668:
[----:B------:R-:W-:Y:S05]  /*10010*/  BSYNC B0 ;  /* 0x0000000000007941 */ /* 0x000fea0003800000 */
.L_x_4667:
[----:B-1----:R-:W-:Y:S01]  /*10020*/  IMAD.MOV.U32 R0, RZ, RZ, R10 ;  /* 0x000000ffff007224 */ /* 0x002fe200078e000a */
[----:B------:R-:W-:Y:S03]  /*10030*/  BSSY B7, `(.L_x_4669) ;  /* 0x00003e6000077945 */ /* 0x000fe60003800000 */
[----:B------:R-:W-:-:S05]  /*10040*/  IMAD R2, R9, R0, RZ ;  /* 0x0000000009027224 */ /* 0x000fca00078e02ff */
[----:B------:R-:W-:Y:S01]  /*10050*/  VIADDMNMX R0, R2, R0, R8, PT ;  /* 0x0000000002007246 */ /* 0x000fe20003800108 */
[----:B------:R1:W-:Y:S03]  /*10060*/  STL [R1+0x20], R2 ;  /* 0x0000200201007387 */ /* 0x0003e60000100800 */
[----:B------:R-:W-:Y:S01]  /*10070*/  ISETP.GT.AND P0, PT, R0, R2, PT ;  /* 0x000000020000720c */ /* 0x000fe20003f04270 */
[----:B------:R1:W-:-:S12]  /*10080*/  STL [R1+0x38], R0 ;  /* 0x0000380001007387 */ /* 0x0003d80000100800 */
[----:B------:R-:W-:Y:S05]  /*10090*/  @P0 BRA `(.L_x_4670) ;  /* 0x0000000000480947 */ /* 0x000fea0003800000 */
[----:B-1----:R-:W1:Y:S02]  /*100a0*/  S2R R0, SR_TID.X ;  /* 0x0000000000007919 */ /* 0x002e640000002100 */
[----:B-1----:R-:W-:-:S04]  /*100b0*/  LOP3.LUT R0, R0, 0x7f, RZ, 0xc0, !PT ;  /* 0x0000007f00007812 */ /* 0x002fc800078ec0ff */
[----:B------:R-:W-:-:S13]  /*100c0*/  ISETP.NE.AND P0, PT, R0, RZ, PT ;  /* 0x000000ff0000720c */ /* 0x000fda0003f05270 */
[----:B------:R-:W-:Y:S05]  /*100d0*/  @P0 BRA `(.L_x_4671) ;  /* 0x0000003c006c0947 */ /* 0x000fea0003800000 */
[----:B0-----:R-:W0:Y:S01]  /*100e0*/  S2R R5, SR_LANEID ;  /* 0x0000000000057919 */ /* 0x001e220000000000 */
[----:B------:R-:W-:Y:S01]  /*100f0*/  VOTEU.ANY UR4, UPT, PT ;  /* 0x0000000000047886 */ /* 0x000fe200038e0100 */
[----:B------:R-:W1:Y:S01]  /*10100*/  LDC.64 R2, c[0x0][0xc60] ;  /* 0x00031800ff027b82 */ /* 0x000e620000000a00 */
[----:B------:R-:W0:Y:S02]  /*10110*/  FLO.U32 R0, UR4 ;  /* 0x0000000400007d00 */ /* 0x000e2400080e0000 */
[----:B0-----:R-:W-:-:S06]  /*10120*/  ISETP.EQ.U32.AND P0, PT, R0, R5, PT ;  /* 0x000000050000720c */ /* 0x001fcc0003f02070 */
[----:B------:R-:W1:Y:S07]  /*10130*/  POPC R5, UR4 ;  /* 0x0000000400057d09 */ /* 0x000e6e0008000000 */
[----:B-1----:R-:W4:Y:S01]  /*10140*/  @P0 ATOMG.E.ADD.STRONG.GPU PT, R3, desc[UR38][R2.64], R5 ;  /* 0x00000005020309a8 */ /* 0x002f2200081ee1e6 */
[----:B------:R-:W0:Y:S02]  /*10150*/  S2R R4, SR_LTMASK ;  /* 0x0000000000047919 */ /* 0x000e240000003900 */
[----:B0-----:R-:W-:-:S04]  /*10160*/  LOP3.LUT R4, R4, UR4, RZ, 0xc0, !PT ;  /* 0x0000000404047c12 */ /* 0x001fc8000f8ec0ff */
[----:B---3--:R-:W0:Y:S01]  /*10170*/  POPC R7, R4 ;  /* 0x0000000400077309 */ /* 0x008e220000000000 */
[----:B----4-:R-:W0:Y:S02]  /*10180*/  SHFL.IDX PT, R0, R3, R0, 0x1f ;  /* 0x00001f0003007589 */ /* 0x010e2400000e0000 */
[----:B0-----:R-:W-:-:S05]  /*10190*/  IADD3 R0, R0, UR37, R7 ;  /* 0x0000002500007c10 */ /* 0x001fca000fffe007 */
[----:B------:R4:W-:Y:S01]  /*101a0*/  STL [R1], R0 ;  /* 0x0000000001007387 */ /* 0x0009e20000100800 */
[----:B------:R-:W-:Y:S05]  /*101b0*/  BRA `(.L_x_4671) ;  /* 0x0000003c00347947 */ /* 0x000fea0003800000 */
.L_x_4670:
[----:B-1----:R-:W-:Y:S01]  /*101c0*/  VIADD R0, R18, 0x1c400 ;  /* 0x0001c40012007836 */ /* 0x002fe20000000000 */
        /* <DEDUP_REMOVED lines=11> */
[----:B---3--:R-:W-:-:S02]  /*10280*/  IMAD.U32 R7, RZ, RZ, UR9 ;  /* 0x00000009ff077e24 */ /* 0x008fc4000f8e00ff */
[----:B--2---:R-:W-:Y:S02]  /*10290*/  IMAD.U32 R10, RZ, RZ, UR4 ;  /* 0x00000004ff0a7e24 */ /* 0x004fe4000f8e00ff */
[----:B------:R-:W-:Y:S02]  /*102a0*/  IMAD.U32 R11, RZ, RZ, UR5 ;  /* 0x00000005ff0b7e24 */ /* 0x000fe4000f8e00ff */
[----:B------:R-:W-:Y:S02]  /*102b0*/  IMAD.MOV.U32 R8, RZ, RZ, 0x70 ;  /* 0x00000070ff087424 */ /* 0x000fe400078e00ff */
[----:B------:R-:W-:Y:S02]  /*102c0*/  IMAD.MOV.U32 R12, RZ, RZ, 0x1 ;  /* 0x00000001ff0c7424 */ /* 0x000fe400078e00ff */
[----:B------:R-:W-:-:S07]  /*102d0*/  IMAD.MOV.U32 R13, RZ, RZ, RZ ;  /* 0x000000ffff0d7224 */ /* 0x000fce00078e00ff */
[----:B------:R-:W-:-:S07]  /*102e0*/  LEPC R20, `(.L_x_4673) ;  /* 0x000000001014794e */ /* 0x000fce0000000000 */
[----:B-1----:R-:W-:Y:S05]  /*102f0*/  CALL.ABS.NOINC R2 ;  /* 0x0000000002007343 */ /* 0x002fea0003c00000 */
.L_x_4673:
[----:B------:R-:W-:Y:S05]  /*10300*/  BSYNC B6 ;  /* 0x0000000000067941 */ /* 0x000fea0003800000 */
.L_x_4672:
        /* <DEDUP_REMOVED lines=9> */
[----:B------:R-:W-:Y:S02]  /*103a0*/  IMAD.U32 R4, RZ, RZ, UR6 ;  /* 0x00000006ff047e24 */ /* 0x000fe4000f8e00ff */
[----:B0-----:R-:W-:Y:S02]  /*103b0*/  IMAD.U32 R5, RZ, RZ, UR7 ;  /* 0x00000007ff057e24 */ /* 0x001fe4000f8e00ff */
[----:B------:R-:W-:Y:S02]  /*103c0*/  IMAD.U32 R6, RZ, RZ, UR8 ;  /* 0x00000008ff067e24 */ /* 0x000fe4000f8e00ff */
[----:B---3--:R-:W-:-:S02]  /*103d0*/  IMAD.U32 R7, RZ, RZ, UR9 ;  /* 0x00000009ff077e24 */ /* 0x008fc4000f8e00ff */
[----:B--2---:R-:W-:Y:S02]  /*103e0*/  IMAD.U32 R10, RZ, RZ, UR4 ;  /* 0x00000004ff0a7e24 */ /* 0x004fe4000f8e00ff */
[----:B------:R-:W-:Y:S02]  /*103f0*/  IMAD.U32 R11, RZ, RZ, UR5 ;  /* 0x00000005ff0b7e24 */ /* 0x000fe4000f8e00ff */
[----:B------:R-:W-:Y:S02]  /*10400*/  IMAD.MOV.U32 R8, RZ, RZ, 0x70 ;  /* 0x00000070ff087424 */ /* 0x000fe400078e00ff */
[----:B------:R-:W-:Y:S02]  /*10410*/  IMAD.MOV.U32 R12, RZ, RZ, 0x1 ;  /* 0x00000001ff0c7424 */ /* 0x000fe400078e00ff */
[----:B-1----:R-:W-:-:S07]  /*10420*/  IMAD.MOV.U32 R13, RZ, RZ, RZ ;  /* 0x000000ffff0d7224 */ /* 0x002fce00078e00ff */
[----:B------:R-:W-:-:S07]  /*10430*/  LEPC R20, `(.L_x_4676) ;  /* 0x000000001014794e */ /* 0x000fce0000000000 */
[----:B----4-:R-:W-:Y:S05]  /*10440*/  CALL.ABS.NOINC R2 ;  /* 0x0000000002007343 */ /* 0x010fea0003c00000 */
.L_x_4676:
        /* <DEDUP_REMOVED lines=16> */
.L_x_4675:
[----:B------:R-:W-:Y:S05]  /*10550*/  BSYNC B6 ;  /* 0x0000000000067941 */ /* 0x000fea0003800000 */
.L_x_4674:
[----:B------:R-:W4:Y:S01]  /*10560*/  LDL.LU R4, [R1+0x18] ;  /* 0x0000180001047983 */ /* 0x000f220000300800 */
[----:B------:R-:W-:-:S03]  /*10570*/  ULDC.64 UR4, c[0x0][0x9f8] ;  /* 0x00027e0000047ab9 */ /* 0x000fc60000000a00 */
[----:B---3--:R-:W3:Y:S01]  /*10580*/  LDL R7, [R1+0x8] ;  /* 0x0000080001077983 */ /* 0x008ee20000100800 */
[----:B------:R-:W-:-:S03]  /*10590*/  ISETP.NE.U32.AND P0, PT, RZ, UR4, PT ;  /* 0x00000004ff007c0c */ /* 0x000fc6000bf05070 */
[----:B------:R-:W5:Y:S01]  /*105a0*/  LDL R0, [R1+0x38] ;  /* 0x0000380001007983 */ /* 0x000f620000100800 */
[----:B------:R-:W-:-:S13]  /*105b0*/  ISETP.NE.AND.EX P0, PT, RZ, UR5, PT, P0 ;  /* 0x00000005ff007c0c */ /* 0x000fda000bf05300 */
[----:B------:R-:W-:-:S04]  /*105c0*/  @P0 IADD3 R2, P1, R16, UR4, RZ ;  /* 0x0000000410020c10 */ /* 0x000fc8000ff3e0ff */
[----:B----4-:R-:W-:Y:S01]  /*105d0*/  @P0 IADD3.X R3, R4, UR5, RZ, P1, !PT ;  /* 0x0000000504030c10 */ /* 0x010fe20008ffe4ff */
[----:B------:R-:W-:-:S04]  /*105e0*/  ULDC.64 UR4, c[0x0][0xa08] ;  /* 0x0002820000047ab9 */ /* 0x000fc80000000a00 */
[----:B---3--:R1:W0:Y:S02]  /*105f0*/  @P0 LDG.E R7, desc[UR38][R2.64] ;  /* 0x0000002602070981 */ /* 0x008224000c1e1900 */
[----:B-1----:R-:W1:Y:S01]  /*10600*/  LDC.64 R2, c[0x0][0x418] ;  /* 0x00010600ff027b82 */ /* 0x002e620000000a00 */
[----:B-----5:R-:W-:Y:S01]  /*10610*/  VIADD R0, R0, 0xffffffff ;  /* 0xffffffff00007836 */ /* 0x020fe20000000000 */
[----:B0-----:R-:W-:Y:S01]  /*10620*/  SHF.R.S32.HI R8, RZ, 0x1f, R7 ;  /* 0x0000001fff087819 */ /* 0x001fe20000011407 */
[----:B------:R0:W-:Y:S04]  /*10630*/  @P0 STL [R1+0x8], R7 ;  /* 0x0000080701000387 */ /* 0x0001e80000100800 */
[----:B------:R0:W-:Y:S01]  /*10640*/  STL [R1+0x18], R8 ;  /* 0x0000180801007387 */ /* 0x0001e20000100800 */
[----:B-1----:R-:W-:Y:S01]  /*10650*/  LOP3.LUT P0, RZ, R2, UR4, RZ, 0xfc, !PT ;  /* 0x0000000402ff7c12 */ /* 0x002fe2000f80fcff */
[----:B------:R-:W-:-:S03]  /*10660*/  UMOV UR4, 0xffffffff ;  /* 0xffffffff00047882 */ /* 0x000fc60000000000 */
[----:B------:R-:W-:-:S04]  /*10670*/  LOP3.LUT P0, RZ, R3, UR5, RZ, 0xfc, P0 ;  /* 0x0000000503ff7c12 */ /* 0x000fc8000800fcff */
[----:B------:R-:W-:Y:S01]  /*10680*/  SEL R16, R7, RZ, !P0 ;  /* 0x000000ff07107207 */ /* 0x000fe20004000000 */
[----:B0-----:R-:W-:Y:S08]  /*10690*/  BRA.DIV UR4, `(.L_x_4677) ;  /* 0x0000005204047947 */ /* 0x001ff0000b800000 */
[----:B------:R-:W0:Y:S02]  /*106a0*/  S2R R4, SR_TID.X ;  /* 0x0000000000047919 */ /* 0x000e240000002100 */
[----:B0-----:R-:W-:-:S04]  /*106b0*/  SHF.R.U32.HI R4, RZ, 0x5, R4 ;  /* 0x00000005ff047819 */ /* 0x001fc80000011604 */
[----:B------:R-:W-:-:S05]  /*106c0*/  LOP3.LUT R4, R4, 0x3, RZ, 0xc0, !PT ;  /* 0x0000000304047812 */ /* 0x000fca00078ec0ff */
[----:B------:R0:W1:Y:S02]  /*106d0*/  SHFL.IDX PT, R14, R4, RZ, 0x1f ;  /* 0x00001fff040e7589 */ /* 0x00006400000e0000 */
.L_x_4783:
[----:B0-----:R-:W3:Y:S01]  /*106e0*/  LDL.LU R4, [R1+0x14] ;  /* 0x0000140001047983 */ /* 0x001ee20000300800 */
[----:B------:R-:W-:Y:S02]  /*106f0*/  PLOP3.LUT P1, PT, PT, PT, PT, 0x8, 0x0 ;  /* 0x000000000000781c */ /* 0x000fe40003f2e170 */
[----:B-1----:R-:W-:Y:S01]  /*10700*/  ISETP.NE.AND P0, PT, R14, RZ, PT ;  /* 0x000000ff0e00720c */ /* 0x002fe20003f05270 */
        /* <DEDUP_REMOVED lines=8> */
.L_x_4786:
        /* <DEDUP_REMOVED lines=24> */
.L_x_4680:
[----:B-1----:R-:W3:Y:S01]  /*10910*/  LDL R2, [R1+0x10] ;  /* 0x0000100001027983 */ /* 0x002ee20000100800 */
[----:B0-----:R-:W-:Y:S01]  /*10920*/  IMAD R0, R19, 0x8, R18 ;  /* 0x0000000813007824 */ /* 0x001fe200078e0212 */
[----:B---3--:R-:W-:-:S04]  /*10930*/  SHF.L.U32 R2, R2, 0x1f, RZ ;  /* 0x0000001f02027819 */ /* 0x008fc800000006ff */
[----:B------:R-:W0:Y:S02]  /*10940*/  SYNCS.PHASECHK.TRANS64.TRYWAIT P0, [R0+URZ+0x22840], R2 ;  /* 0x02284002000075a7 */ /* 0x000e24000800017f */
[----:B0-----:R-:W-:Y:S05]  /*10950*/  @!P0 BRA `(.L_x_4681) ;  /* 0x0000004c00a88947 */ /* 0x001fea0003800000 */
.L_x_4787:
        /* <DEDUP_REMOVED lines=11> */
.L_x_4682:
[----:B------:R-:W3:Y:S04]  /*10a10*/  LDL R4, [R1+0x2c] ;  /* 0x00002c0001047983 */ /* 0x000ee80000100800 */
[----:B------:R-:W4:Y:S04]  /*10a20*/  LDL R3, [R1+0x1c] ;  /* 0x00001c0001037983 */ /* 0x000f280000100800 */
[----:B0-----:R-:W2:Y:S01]  /*10a30*/  LDL.LU R2, [R1+0x14] ;  /* 0x0000140001027983 */ /* 0x001ea20000300800 */
        /* <DEDUP_REMOVED lines=21> */
.L_x_4678:
[----:B------:R-:W3:Y:S04]  /*10b90*/  LDL.LU R3, [R1+0x3c] ;  /* 0x00003c0001037983 */ /* 0x000ee80000300800 */
[----:B------:R-:W4:Y:S04]  /*10ba0*/  LDL.LU R5, [R1+0x24] ;  /* 0x0000240001057983 */ /* 0x000f280000300800 */
[----:B0-----:R-:W5:Y:S01]  /*10bb0*/  LDL.LU R4, [R1+0x48] ;  /* 0x0000480001047983 */ /* 0x001f620000300800 */
        /* <DEDUP_REMOVED lines=9> */
[----:B---3--:R-:W-:Y:S02]  /*10c50*/  SHF.R.S32.HI R0, RZ, 0x1f, R3 ;  /* 0x0000001fff007819 */ /* 0x008fe40000011403 */
[----:B----4-:R-:W-:-:S03]  /*10c60*/  SEL R5, R5, RZ, !P0 ;  /* 0x000000ff05057207 */ /* 0x010fc60004000000 */
[----:B------:R-:W-:Y:S01]  /*10c70*/  IMAD R0, R0, UR4, RZ ;  /* 0x0000000400007c24 */ /* 0x000fe2000f8e02ff */
[----:B-----5:R-:W-:-:S03]  /*10c80*/  SEL R4, R4, RZ, !P0 ;  /* 0x000000ff04047207 */ /* 0x020fc60004000000 */
        /* <DEDUP_REMOVED lines=23> */
[----:B0-----:R-:W-:Y:S05]  /*10e00*/  CALL.ABS.NOINC R2 ;  /* 0x0000000002007343 */ /* 0x001fea0003c00000 */
.L_x_4684:
[----:B------:R-:W-:Y:S05]  /*10e10*/  BSYNC B6 ;  /* 0x0000000000067941 */ /* 0x000fea0003800000 */
.L_x_4683:
[----:B0-----:R-:W3:Y:S01]  /*10e20*/  LDL.LU R0, [R1+0x48] ;  /* 0x0000480001007983 */ /* 0x001ee20000300800 */
[----:B------:R-:W-:Y:S01]  /*10e30*/  ULDC.64 UR4, c[0x0][0x2d8] ;  /* 0x0000b60000047ab9 */ /* 0x000fe20000000a00 */
[----:B------:R-:W0:Y:S01]  /*10e40*/  LDC R7, c[0x0][0x448] ;  /* 0x00011200ff077b82 */ /* 0x000e220000000800 */
[----:B------:R-:W-:Y:S01]  /*10e50*/  ULDC UR6, c[0x0][0x2b8] ;  /* 0x0000ae0000067ab9 */ /* 0x000fe20000000800 */
[----:B------:R-:W4:Y:S04]  /*10e60*/  LDL.LU R4, [R1+0x3c] ;  /* 0x00003c0001047983 */ /* 0x000f280000300800 */
[----:B------:R-:W4:Y:S04]  /*10e70*/  LDL.LU.64 R2, [R1+0x50] ;  /* 0x0000500001027983 */ /* 0x000f280000300a00 */
[----:B------:R-:W3:Y:S04]  /*10e80*/  LDL.LU R5, [R1+0x24] ;  /* 0x0000240001057983 */ /* 0x000ee80000300800 */
[----:B------:R-:W3:Y:S04]  /*10e90*/  LDL R8, [R1+0x4] ;  /* 0x0000040001087983 */ /* 0x000ee80000100800 */
[----:B------:R1:W5:Y:S01]  /*10ea0*/  LDL R9, [R1+0x28] ;  /* 0x0000280001097983 */ /* 0x0003620000100800 */
[----:B0-----:R-:W-:-:S13]  /*10eb0*/  ISETP.NE.AND P0, PT, R7, 0x1, PT ;  /* 0x000000010700780c */ /* 0x001fda0003f05270 */
[----:B------:R-:W0:Y:S01]  /*10ec0*/  @P0 LDC R6, c[0x0][0x450] ;  /* 0x00011400ff060b82 */ /* 0x000e220000000800 */
[----:B--2---:R-:W2:Y:S02]  /*10ed0*/  S2R R10, SR_TID.X ;  /* 0x00000000000a7919 */ /* 0x004ea40000002100 */
[----:B--2---:R-:W-:-:S05]  /*10ee0*/  IMAD.SHL.U32 R10, R10, 0x8, RZ ;  /* 0x000000080a0a7824 */ /* 0x004fca00078e00ff */
[----:B------:R-:W-:Y:S01]  /*10ef0*/  LOP3.LUT R10, R10, 0x38, RZ, 0xc0, !PT ;  /* 0x000000380a0a7812 */ /* 0x000fe200078ec0ff */
[----:B----4-:R-:W-:Y:S02]  /*10f00*/  IMAD.MOV.U32 R3, RZ, RZ, R4 ;  /* 0x000000ffff037224 */ /* 0x010fe400078e0004 */
[----:B------:R-:W2:Y:S01]  /*10f10*/  S2R R4, SR_TID.X ;  /* 0x0000000000047919 */ /* 0x000ea20000002100 */
[----:B------:R-:W-:-:S04]  /*10f20*/  IMAD.WIDE.U32 R2, R17, UR4, R2 ;  /* 0x0000000411027c25 */ /* 0x000fc8000f8e0002 */
[----:B------:R-:W-:Y:S01]  /*10f30*/  IMAD R3, R17, UR5, R3 ;  /* 0x0000000511037c24 */ /* 0x000fe2000f8e0203 */
[----:B------:R-:W-:Y:S02]  /*10f40*/  ULDC.64 UR4, c[0x0][0x2e0] ;  /* 0x0000b80000047ab9 */ /* 0x000fe40000000a00 */
[----:B---3--:R-:W-:Y:S02]  /*10f50*/  IMAD R0, R0, UR4, RZ ;  /* 0x0000000400007c24 */ /* 0x008fe4000f8e02ff */
[----:B------:R-:W-:-:S04]  /*10f60*/  IMAD.WIDE.U32 R2, R5, UR4, R2 ;  /* 0x0000000405027c25 */ /* 0x000fc8000f8e0002 */
[----:B------:R-:W-:Y:S01]  /*10f70*/  IMAD R0, R5, UR5, R0 ;  /* 0x0000000505007c24 */ /* 0x000fe2000f8e0200 */
[----:B------:R-:W-:-:S03]  /*10f80*/  ULDC.64 UR4, c[0x0][0x2d0] ;  /* 0x0000b40000047ab9 */ /* 0x000fc60000000a00 */
[----:B------:R-:W-:Y:S01]  /*10f90*/  IMAD.IADD R3, R3, 0x1, R0 ;  /* 0x0000000103037824 */ /* 0x000fe200078e0200 */
[----:B--2---:R-:W-:-:S04]  /*10fa0*/  LOP3.LUT R4, R4, 0x7f, RZ, 0xc0, !PT ;  /* 0x0000007f04047812 */ /* 0x004fc800078ec0ff */
[----:B------:R-:W-:Y:S02]  /*10fb0*/  SHF.R.U32.HI R5, RZ, 0x3, R4 ;  /* 0x00000003ff057819 */ /* 0x000fe40000011604 */
[----:B------:R-:W2:Y:S02]  /*10fc0*/  S2R R4, SR_TID.X ;  /* 0x0000000000047919 */ /* 0x000ea40000002100 */
[----:B--2---:R-:W-:-:S05]  /*10fd0*/  IMAD.SHL.U32 R4, R4, 0x10, RZ ;  /* 0x0000001004047824 */ /* 0x004fca00078e00ff */
[----:B------:R-:W-:Y:S02]  /*10fe0*/  LOP3.LUT R4, R5, 0x70, R4, 0xf8, !PT ;  /* 0x0000007005047812 */ /* 0x000fe400078ef804 */
[----:B------:R-:W2:Y:S03]  /*10ff0*/  @P0 LDC R5, c[0x0][0x44c] ;  /* 0x00011300ff050b82 */ /* 0x000ea60000000800 */
[----:B------:R-:W-:-:S04]  /*11000*/  IMAD R4, R8, 0x80, R4 ;  /* 0x0000008008047824 */ /* 0x000fc800078e0204 */
[----:B------:R-:W-:Y:S02]  /*11010*/  IMAD.MOV.U32 R0, RZ, RZ, R4 ;  /* 0x000000ffff007224 */ /* 0x000fe400078e0004 */
[----:B--2---:R-:W-:-:S05]  /*11020*/  @P0 IMAD.HI.U32 R5, R4, R5, RZ ;  /* 0x0000000504050227 */ /* 0x004fca00078e00ff */
        /* <DEDUP_REMOVED lines=20> */
[----:B------:R-:W2:Y:S04]  /*11170*/  LDL.LU R6, [R1+0x44] ;  /* 0x0000440001067983 */ /* 0x000ea80000300800 */
[----:B------:R-:W3:Y:S01]  /*11180*/  LDL.LU R5, [R1+0x4] ;  /* 0x0000040001057983 */ /* 0x000ee20000300800 */
[----:B------:R-:W0:Y:S02]  /*11190*/  S2R R8, SR_TID.X ;  /* 0x0000000000087919 */ /* 0x000e240000002100 */
[----:B0-----:R-:W-:-:S04]  /*111a0*/  LOP3.LUT R8, R8, 0x7f, RZ, 0xc0, !PT ;  /* 0x0000007f08087812 */ /* 0x001fc800078ec0ff */
[----:B------:R-:W-:Y:S01]  /*111b0*/  SHF.R.U32.HI R8, RZ, 0x3, R8 ;  /* 0x00000003ff087819 */ /* 0x000fe20000011608 */
[----:B--2---:R-:W-:Y:S02]  /*111c0*/  IMAD R3, R6, R7, RZ ;  /* 0x0000000706037224 */ /* 0x004fe400078e02ff */
[----:B------:R-:W0:Y:S02]  /*111d0*/  SHFL.IDX PT, R7, R2, RZ, 0x181f ;  /* 0x00181fff02077589 */ /* 0x000e2400000e0000 */
[----:B---3--:R-:W-:Y:S02]  /*111e0*/  IMAD R4, R5, 0x80, R8 ;  /* 0x0000008005047824 */ /* 0x008fe400078e0208 */
[----:B------:R-:W1:Y:S03]  /*111f0*/  SHFL.IDX PT, R6, R0, RZ, 0x181f ;  /* 0x00181fff00067589 */ /* 0x000e6600000e0000 */
[----:B------:R-:W-:-:S13]  /*11200*/  ISETP.GE.AND P1, PT, R4, R3, PT ;  /* 0x000000030400720c */ /* 0x000fda0003f26270 */
[----:B0-----:R-:W-:-:S05]  /*11210*/  @!P1 LEA R7, P2, R10, R7, 0x1 ;  /* 0x000000070a079211 */ /* 0x001fca00078408ff */
[----:B-1----:R-:W-:-:S05]  /*11220*/  @!P1 IMAD.X R6, RZ, RZ, R6, P2 ;  /* 0x000000ffff069224 */ /* 0x002fca00010e0606 */
[----:B------:R-:W-:-:S04]  /*11230*/  @!P1 LOP3.LUT R7, R7, R6, RZ, 0x3c, !PT ;  /* 0x0000000607079212 */ /* 0x000fc800078e3cff */
[----:B------:R-:W-:Y:S01]  /*11240*/  @!P1 LOP3.LUT R6, R7, R6, RZ, 0x3c, !PT ;  /* 0x0000000607069212 */ /* 0x000fe200078e3cff */
[----:B------:R-:W-:-:S03]  /*11250*/  VIADD R5, R4, 0x10 ;  /* 0x0000001004057836 */ /* 0x000fc60000000000 */
        /* <DEDUP_REMOVED lines=57> */
[----:B------:R-:W2:Y:S02]  /*115f0*/  SHFL.IDX PT, R2, R2, 0x7, 0x181f ;  /* 0x00f81f0002027f89 */ /* 0x000ea400000e0000 */
.L_x_4804:
[----:B------:R-:W-:-:S05]  /*11600*/  VIADD R4, R4, 0x70 ;  /* 0x0000007004047836 */ /* 0x000fca0000000000 */
[----:B------:R-:W-:-:S13]  /*11610*/  ISETP.GE.AND P1, PT, R4, R3, PT ;  /* 0x000000030400720c */ /* 0x000fda0003f26270 */
[----:B--2---:R-:W-:-:S05]  /*11620*/  @!P1 LEA R2, P2, R10, R2, 0x1 ;  /* 0x000000020a029211 */ /* 0x004fca00078408ff */
[----:B0-----:R-:W-:-:S05]  /*11630*/  @!P1 IMAD.X R3, RZ, RZ, R0, P2 ;  /* 0x000000ffff039224 */ /* 0x001fca00010e0600 */
[----:B------:R-:W-:Y:S01]  /*11640*/  @!PT LDS RZ, [RZ] ;  /* 0x00000000fffff984 */ /* 0x000fe20000000800 */
[----:B------:R-:W-:Y:S01]  /*11650*/  @!PT LDS RZ, [RZ] ;  /* 0x00000000fffff984 */ /* 0x000fe20000000800 */
[----:B------:R-:W-:Y:S01]  /*11660*/  @!PT LDS RZ, [RZ] ;  /* 0x00000000fffff984 */ /* 0x000fe20000000800 */
[----:B------:R0:W-:Y:S01]  /*11670*/  @!P1 LDGSTS.E.BYPASS.LTC128B.128 [R9+0x1bc00], desc[UR38][R2.64], !P0 ;  /* 0x1bc0000002099fae */ /* 0x0001e2000c101d66 */
[----:B------:R-:W-:Y:S01]  /*11680*/  PLOP3.LUT P0, PT, PT, PT, PT, 0x80, 0x0 ;  /* 0x000000000000781c */ /* 0x000fe20003f0f070 */
[----:B------:R-:W-:-:S12]  /*11690*/  NOP ;  /* 0x0000000000007918 */ /* 0x000fd80000000000 */
.L_x_4686:
        /* <DEDUP_REMOVED lines=17> */
[----:B0-2---:R-:W-:Y:S05]  /*117b0*/  @!P0 BRA `(.L_x_4688) ;  /* 0x0000004800c08947 */ /* 0x005fea0003800000 */
.L_x_4805:
[----:B------:R-:W-:Y:S05]  /*117c0*/  BSYNC B0 ;  /* 0x0000000000007941 */ /* 0x000fea0003800000 */
.L_x_4687:
[----:B------:R-:W2:Y:S01]  /*117d0*/  LDL R2, [R1+0x14] ;  /* 0x0000140001027983 */ /* 0x000ea20000100800 */
[----:B------:R-:W-:Y:S01]  /*117e0*/  BSSY B0, `(.L_x_4689) ;  /* 0x000005a000007945 */ /* 0x000fe20003800000 */
[----:B--2---:R-:W-:-:S13]  /*117f0*/  LOP3.LUT P0, RZ, R2, 0x1, RZ, 0xc0, !PT ;  /* 0x0000000102ff7812 */ /* 0x004fda000780c0ff */
[----:B------:R-:W-:Y:S05]  /*11800*/  @!P0 BRA `(.L_x_4690) ;  /* 0x00000004005c8947 */ /* 0x000fea0003800000 */
[----:B------:R-:W0:Y:S01]  /*11810*/  LDL R4, [R1+0x10] ;  /* 0x0000100001047983 */ /* 0x000e220000100800 */
[----:B------:R-:W-:Y:S01]  /*11820*/  IMAD R2, R19, 0x8, R18 ;  /* 0x0000000813027824 */ /* 0x000fe200078e0212 */
[----:B------:R-:W-:Y:S01]  /*11830*/  BSSY B1, `(.L_x_4691) ;  /* 0x0000007000017945 */ /* 0x000fe20003800000 */
[----:B------:R-:W2:Y:S02]  /*11840*/  S2R R3, SR_TID.X ;  /* 0x0000000000037919 */ /* 0x000ea40000002100 */
[----:B--2---:R-:W-:-:S04]  /*11850*/  LOP3.LUT R3, R3, 0x7f, RZ, 0xc0, !PT ;  /* 0x0000007f03037812 */ /* 0x004fc800078ec0ff */
[----:B------:R-:W-:Y:S02]  /*11860*/  ISETP.NE.AND P1, PT, R3, RZ, PT ;  /* 0x000000ff0300720c */ /* 0x000fe40003f25270 */
[----:B0-----:R-:W-:-:S04]  /*11870*/  SHF.L.U32 R0, R4, 0x1f, RZ ;  /* 0x0000001f04007819 */ /* 0x001fc800000006ff */
[----:B------:R-:W0:Y:S02]  /*11880*/  SYNCS.PHASECHK.TRANS64.TRYWAIT P0, [R2+URZ+0x22860], R0 ;  /* 0x02286000020075a7 */ /* 0x000e24000800017f */
[----:B0-----:R-:W-:Y:S05]  /*11890*/  @!P0 BRA `(.L_x_4692) ;  /* 0x00000048009c8947 */ /* 0x001fea0003800000 */
.L_x_4806:
[----:B------:R-:W-:Y:S05]  /*118a0*/  BSYNC B1 ;  /* 0x0000000000017941 */ /* 0x000fea0003800000 */
.L_x_4691:
[----:B------:R-:W-:Y:S04]  /*118b0*/  BSSY B1, `(.L_x_4693) ;  /* 0x0000009000017945 */ /* 0x000fe80003800000 */
        /* <DEDUP_REMOVED lines=8> */
.L_x_4694:
[----:B------:R-:W-:Y:S05]  /*11940*/  BSYNC B1 ;  /* 0x0000000000017941 */ /* 0x000fea0003800000 */
.L_x_4693:
        /* <DEDUP_REMOVED lines=12> */
.L_x_4695:
        /* <DEDUP_REMOVED lines=15> */
.L_x_4696:
        /* <DEDUP_REMOVED lines=15> */
.L_x_4697:
        /* <DEDUP_REMOVED lines=15> */
.L_x_4698:
        /* <DEDUP_REMOVED lines=10> */
.L_x_4690:
[----:B------:R-:W-:Y:S05]  /*11d80*/  BSYNC B0 ;  /* 0x0000000000007941 */ /* 0x000fea0003800000 */
.L_x_4689:
[----:B------:R-:W0:Y:S04]  /*11d90*/  LDL R4, [R1+0x38] ;  /* 0x0000380001047983 */ /* 0x000e280000100800 */
[----:B------:R-:W2:Y:S01]  /*11da0*/  LDL R5, [R1+0x20] ;  /* 0x0000200001057983 */ /* 0x000ea20000100800 */
[----:B------:R-:W-:Y:S01]  /*11db0*/  BSSY B0, `(.L_x_4699) ;  /* 0x00001f3000007945 */ /* 0x000fe20003800000 */
[----:B0-----:R-:W-:-:S05]  /*11dc0*/  VIADD R0, R4, 0xfffffffe ;  /* 0xfffffffe04007836 */ /* 0x001fca0000000000 */
[----:B--2---:R-:W-:-:S13]  /*11dd0*/  ISETP.GE.AND P0, PT, R0, R5, PT ;  /* 0x000000050000720c */ /* 0x004fda0003f06270 */
[----:B------:R-:W-:Y:S05]  /*11de0*/  @!P0 BRA `(.L_x_4700) ;  /* 0x0000001c00bc8947 */ /* 0x000fea0003800000 */
[----:B-1----:R-:W2:Y:S04]  /*11df0*/  LDL.LU R7, [R1+0x58] ;  /* 0x0000580001077983 */ /* 0x002ea80000300800 */
        /* <DEDUP_REMOVED lines=47> */
.L_x_4705:
        /* <DEDUP_REMOVED lines=8> */
.L_x_4807:
[----:B------:R-:W-:Y:S05]  /*12170*/  BSYNC B3 ;  /* 0x0000000000037941 */ /* 0x000fea0003800000 */
.L_x_4706:
        /* <DEDUP_REMOVED lines=9> */
.L_x_4709:
[----:B------:R-:W-:Y:S05]  /*12210*/  BSYNC B3 ;  /* 0x0000000000037941 */ /* 0x000fea0003800000 */
.L_x_4708:
        /* <DEDUP_REMOVED lines=12> */
.L_x_4710:
        /* <DEDUP_REMOVED lines=13> */
.L_x_4808:
[----:B------:R-:W-:Y:S05]  /*123b0*/  BSYNC B3 ;  /* 0x0000000000037941 */ /* 0x000fea0003800000 */
.L_x_4711:
        /* <DEDUP_REMOVED lines=11> */
.L_x_4714:
[----:B------:R-:W-:Y:S05]  /*12470*/  BSYNC B3 ;  /* 0x0000000000037941 */ /* 0x000fea0003800000 */
.L_x_4713:
        /* <DEDUP_REMOVED lines=9> */
.L_x_4715:
        /* <DEDUP_REMOVED lines=15> */
.L_x_4716:
        /* <DEDUP_REMOVED lines=15> */
.L_x_4717:
        /* <DEDUP_REMOVED lines=15> */
.L_x_4718:
        /* <DEDUP_REMOVED lines=10> */
.L_x_4704:
[----:B------:R-:W-:Y:S05]  /*12880*/  BSYNC B1 ;  /* 0x0000000000017941 */ /* 0x000fea0003800000 */
.L_x_4703:
[----:B------:R-:W2:Y:S02]  /*12890*/  LDL.LU R5, [R1+0x38] ;  /* 0x0000380001057983 */ /* 0x000ea40000300800 */
[----:B--2---:R-:W-:-:S07]  /*128a0*/  VIADD R0, R5, 0xfffffffd ;  /* 0xfffffffd05007836 */ /* 0x004fce0000000000 */
.L_x_4702:
[----:B------:R-:W-:Y:S05]  /*128b0*/  BSYNC B2 ;  /* 0x0000000000027941 */ /* 0x000fea0003800000 */
.L_x_4701:
[----:B------:R-:W-:Y:S01]  /*128c0*/  VIADD R8, R8, 0xfffffffe ;  /* 0xfffffffe08087836 */ /* 0x000fe20000000000 */
[----:B------:R-:W-:-:S04]  /*128d0*/  LOP3.LUT R4, RZ, R4, RZ, 0x33, !PT ;  /* 0x00000004ff047212 */ /* 0x000fc800078e33ff */
[----:B------:R-:W-:-:S13]  /*128e0*/  ISETP.NE.AND P0, PT, R8, R4, PT ;  /* 0x000000040800720c */ /* 0x000fda0003f05270 */
[----:B------:R-:W-:Y:S05]  /*128f0*/  @!P0 BRA `(.L_x_4700) ;  /* 0x0000001000f88947 */ /* 0x000fea0003800000 */
.L_x_4751:
        /* <DEDUP_REMOVED lines=35> */
.L_x_4721:
        /* <DEDUP_REMOVED lines=8> */
.L_x_4809:
[----:B------:R-:W-:Y:S05]  /*12bb0*/  BSYNC B2 ;  /* 0x0000000000027941 */ /* 0x000fea0003800000 */
.L_x_4722:
        /* <DEDUP_REMOVED lines=9> */
.L_x_4725:
[----:B------:R-:W-:Y:S05]  /*12c50*/  BSYNC B2 ;  /* 0x0000000000027941 */ /* 0x000fea0003800000 */
.L_x_4724:
        /* <DEDUP_REMOVED lines=12> */
.L_x_4726:
        /* <DEDUP_REMOVED lines=13> */
.L_x_4810:
[----:B------:R-:W-:Y:S05]  /*12df0*/  BSYNC B2 ;  /* 0x0000000000027941 */ /* 0x000fea0003800000 */
.L_x_4727:
        /* <DEDUP_REMOVED lines=11> */
.L_x_4730:
[----:B------:R-:W-:Y:S05]  /*12eb0*/  BSYNC B2 ;  /* 0x0000000000027941 */ /* 0x000fea0003800000 */
.L_x_4729:
        /* <DEDUP_REMOVED lines=9> */
.L_x_4731:
        /* <DEDUP_REMOVED lines=15> */
.L_x_4732:
        /* <DEDUP_REMOVED lines=15> */
.L_x_4733:
        /* <DEDUP_REMOVED lines=15> */
.L_x_4734:
        /* <DEDUP_REMOVED lines=10> */
.L_x_4720:
[----:B------:R-:W-:Y:S05]  /*132c0*/  BSYNC B1 ;  /* 0x0000000000017941 */ /* 0x000fea0003800000 */
.L_x_4719:
[----:B------:R-:W2:Y:S01]  /*132d0*/  LDL R2, [R1+0x14] ;  /* 0x0000140001027983 */ /* 0x000ea20000100800 */
[----:B------:R-:W-:Y:S01]  /*132e0*/  VIADD R7, R7, 0x1 ;  /* 0x0000000107077836 */ /* 0x000fe20000000000 */
[----:B------:R-:W-:Y:S04]  /*132f0*/  BSSY B1, `(.L_x_4735) ;  /* 0x000009a000017945 */ /* 0x000fe80003800000 */
[----:B------:R-:W-:-:S04]  /*13300*/  ISETP.NE.AND P0, PT, R7, 0x2, PT ;  /* 0x000000020700780c */ /* 0x000fc80003f05270 */
[----:B------:R-:W-:Y:S02]  /*13310*/  SEL R19, R7, RZ, P0 ;  /* 0x000000ff07137207 */ /* 0x000fe40000000000 */
[----:B--2---:R-:W-:Y:S02]  /*13320*/  LOP3.LUT P2, RZ, R2, 0x1, RZ, 0xc0, !PT ;  /* 0x0000000102ff7812 */ /* 0x004fe4000784c0ff */
        /* <DEDUP_REMOVED lines=29> */
.L_x_4737:
        /* <DEDUP_REMOVED lines=8> */
.L_x_4811:
[----:B------:R-:W-:Y:S05]  /*13580*/  BSYNC B2 ;  /* 0x0000000000027941 */ /* 0x000fea0003800000 */
.L_x_4738:
        /* <DEDUP_REMOVED lines=9> */
.L_x_4741:
[----:B------:R-:W-:Y:S05]  /*13620*/  BSYNC B2 ;  /* 0x0000000000027941 */ /* 0x000fea0003800000 */
.L_x_4740:
        /* <DEDUP_REMOVED lines=12> */
.L_x_4742:
        /* <DEDUP_REMOVED lines=13> */
.L_x_4812:
[----:B------:R-:W-:Y:S05]  /*137c0*/  BSYNC B2 ;  /* 0x0000000000027941 */ /* 0x000fea0003800000 */
.L_x_4743:
        /* <DEDUP_REMOVED lines=11> */
.L_x_4746:
[----:B------:R-:W-:Y:S05]  /*13880*/  BSYNC B2 ;  /* 0x0000000000027941 */ /* 0x000fea0003800000 */
.L_x_4745:
        /* <DEDUP_REMOVED lines=9> */
.L_x_4747:
        /* <DEDUP_REMOVED lines=15> */
.L_x_4748:
        /* <DEDUP_REMOVED lines=15> */
.L_x_4749:
        /* <DEDUP_REMOVED lines=15> */
.L_x_4750:
        /* <DEDUP_REMOVED lines=10> */
.L_x_4736:
[----:B------:R-:W-:Y:S05]  /*13c90*/  BSYNC B1 ;  /* 0x0000000000017941 */ /* 0x000fea0003800000 */
.L_x_4735:
[----:B------:R-:W2:Y:S01]  /*13ca0*/  LDL R5, [R1+0x20] ;  /* 0x0000200001057983 */ /* 0x000ea20000100800 */
[----:B------:R-:W-:Y:S01]  /*13cb0*/  VIADD R0, R0, 0xfffffffe ;  /* 0xfffffffe00007836 */ /* 0x000fe20000000000 */
[----:B--2---:R-:W-:-:S13]  /*13cc0*/  ISETP.GT.AND P0, PT, R6, R5, PT ;  /* 0x000000050600720c */ /* 0x004fda0003f04270 */
[----:B------:R-:W-:Y:S05]  /*13cd0*/  @P0 BRA `(.L_x_4751) ;  /* 0xffffffec00080947 */ /* 0x000fea000383ffff */
.L_x_4700:
[----:B------:R-:W-:Y:S05]  /*13ce0*/  BSYNC B0 ;  /* 0x0000000000007941 */ /* 0x000fea0003800000 */
.L_x_4699:
        /* <DEDUP_REMOVED lines=20> */
[----:B-1----:R-:W1:Y:S01]  /*13e30*/  POPC R7, R4 ;  /* 0x0000000400077309 */ /* 0x002e620000000000 */
[----:B--2---:R-:W1:Y:S02]  /*13e40*/  SHFL.IDX PT, R0, R3, R0, 0x1f ;  /* 0x00001f0003007589 */ /* 0x004e6400000e0000 */
[----:B-1----:R-:W-:-:S05]  /*13e50*/  IADD3 R0, R0, UR37, R7 ;  /* 0x0000002500007c10 */ /* 0x002fca000fffe007 */
[----:B------:R3:W-:Y:S02]  /*13e60*/  STL [R1], R0 ;  /* 0x0000000001007387 */ /* 0x0007e40000100800 */
.L_x_4753:
[----:B------:R-:W-:Y:S05]  /*13e70*/  BSYNC B0 ;  /* 0x0000000000007941 */ /* 0x000fea0003800000 */
.L_x_4752:
[----:B------:R-:W-:-:S07]  /*13e80*/  SEL R19, R19, RZ, P0 ;  /* 0x000000ff13137207 */ /* 0x000fce0000000000 */
.L_x_4671:
[----:B------:R-:W-:Y:S05]  /*13e90*/  BSYNC B7 ;  /* 0x0000000000077941 */ /* 0x000fea0003800000 */
.L_x_4669:
        /* <DEDUP_REMOVED lines=9> */
[----:B01----:R-:W0:Y:S04]  /*13f30*/  LDS.128 R4, [R18+0x228d0] ;  /* 0x0228d00012047984 */ /* 0x003e280000000c00 */
[----:B0-----:R1:W-:Y:S04]  /*13f40*/  STL.64 [R1], R4 ;  /* 0x0000000401007387 */ /* 0x0013e80000100a00 */
[----:B------:R1:W-:Y:S01]  /*13f50*/  STL.64 [R1+0x8], R6 ;  /* 0x0000080601007387 */ /* 0x0003e20000100a00 */
[----:B------:R-:W-:Y:S06]  /*13f60*/  BAR.ARV 0x4, 0x180 ;  /* 0x0106000000007b1d */ /* 0x000fec0000002000 */
[----:B------:R-:W-:Y:S05]  /*13f70*/  BRA `(.L_x_4755) ;  /* 0x0000001000307947 */ /* 0x000fea0003800000 */
.L_x_4754:
[----:B------:R-:W3:Y:S01]  /*13f80*/  S2R R16, SR_TID.X ;  /* 0x0000000000107919 */ /* 0x000ee20000002100 */
[----:B------:R-:W-:Y:S01]  /*13f90*/  UMOV UR4, 0xffffffff ;  /* 0xffffffff00047882 */ /* 0x000fe20000000000 */
[----:B---3--:R-:W-:-:S04]  /*13fa0*/  LOP3.LUT R16, R16, 0x1f, RZ, 0xc0, !PT ;  /* 0x0000001f10107812 */ /* 0x008fc800078ec0ff */
[----:B------:R-:W-:Y:S01]  /*13fb0*/  ISETP.NE.AND P0, PT, R16, 0x1f, PT ;  /* 0x0000001f1000780c */ /* 0x000fe20003f05270 */
[----:B------:R-:W-:-:S12]  /*13fc0*/  BRA.DIV UR4, `(.L_x_4756) ;  /* 0x00000026045c7947 */ /* 0x000fd8000b800000 */
[----:B------:R-:W2:Y:S01]  /*13fd0*/  LDL.LU R3, [R1] ;  /* 0x0000000001037983 */ /* 0x000ea20000300800 */
[----:B------:R-:W-:-:S03]  /*13fe0*/  ULDC UR4, c[0x0][0xc3c] ;  /* 0x00030f0000047ab9 */ /* 0x000fc60000000800 */
[----:B------:R-:W3:Y:S01]  /*13ff0*/  LDL R4, [R1+0xc] ;  /* 0x00000c0001047983 */ /* 0x000ee20000100800 */
[----:B--2---:R-:W-:Y:S02]  /*14000*/  IMAD.MOV.U32 R10, RZ, RZ, R3 ;  /* 0x000000ffff0a7224 */ /* 0x004fe400078e0003 */
[----:B---3--:R-:W-:-:S05]  /*14010*/  IMAD.IADD R0, R4, 0x1, R16 ;  /* 0x0000000104007824 */ /* 0x008fca00078e0210 */
[----:B------:R-:W-:-:S13]  /*14020*/  ISETP.GE.OR P1, PT, R0, UR4, !P0 ;  /* 0x0000000400007c0c */ /* 0x000fda000c726670 */
[----:B------:R-:W2:Y:S08]  /*14030*/  @!P1 LDC.64 R2, c[0x0][0xc80] ;  /* 0x00032000ff029b82 */ /* 0x000eb00000000a00 */
[----:B0-----:R-:W0:Y:S01]  /*14040*/  @!P1 LDC.64 R4, c[0x0][0xc78] ;  /* 0x00031e00ff049b82 */ /* 0x001e220000000a00 */
[----:B--2---:R-:W-:-:S05]  /*14050*/  @!P1 IMAD.WIDE R2, R0, 0x4, R2 ;  /* 0x0000000400029825 */ /* 0x004fca00078e0202 */
[----:B-1----:R0:W2:Y:S02]  /*14060*/  @!P1 LDG.E R6, desc[UR38][R2.64] ;  /* 0x0000002602069981 */ /* 0x0020a4000c1e1900 */
[----:B0-----:R-:W-:-:S05]  /*14070*/  @!P1 IMAD.WIDE R2, R0, 0x4, R4 ;  /* 0x0000000400029825 */ /* 0x001fca00078e0204 */
        /* <DEDUP_REMOVED lines=30> */
.L_x_4822:
[----:B------:R-:W-:Y:S02]  /*14260*/  ULDC UR4, c[0x0][0xc38] ;  /* 0x00030e0000047ab9 */ /* 0x000fe40000000800 */
[----:B------:R-:W-:-:S04]  /*14270*/  IMAD.U32 R7, RZ, RZ, UR4 ;  /* 0x00000004ff077e24 */ /* 0x000fc8000f8e00ff */
[----:B-1----:R-:W-:-:S04]  /*14280*/  IMAD R10, R14, R7, RZ ;  /* 0x000000070e0a7224 */ /* 0x002fc800078e02ff */
[----:B------:R-:W-:-:S05]  /*14290*/  IMAD.IADD R4, R9, 0x1, R10 ;  /* 0x0000000109047824 */ /* 0x000fca00078e020a */
[----:B------:R-:W-:-:S13]  /*142a0*/  ISETP.GT.AND P6, PT, R4, R0, PT ;  /* 0x000000000400720c */ /* 0x000fda0003fc4270 */
[----:B------:R-:W-:Y:S05]  /*142b0*/  @P6 BRA `(.L_x_4757) ;  /* 0x0000000000ac6947 */ /* 0x000fea0003800000 */
.L_x_4760:
        /* <DEDUP_REMOVED lines=37> */
.L_x_4830:
[----:B------:R-:W-:Y:S02]  /*14510*/  ULDC UR4, c[0x0][0xc38] ;  /* 0x00030e0000047ab9 */ /* 0x000fe40000000800 */
[----:B------:R-:W-:-:S04]  /*14520*/  IMAD.U32 R7, RZ, RZ, UR4 ;  /* 0x00000004ff077e24 */ /* 0x000fc8000f8e00ff */
[----:B-1----:R-:W-:-:S04]  /*14530*/  IMAD R10, R14, R7, RZ ;  /* 0x000000070e0a7224 */ /* 0x002fc800078e02ff */
[----:B------:R-:W-:-:S05]  /*14540*/  IMAD.IADD R4, R10, 0x1, R4 ;  /* 0x000000010a047824 */ /* 0x000fca00078e0204 */
[----:B------:R-:W-:-:S13]  /*14550*/  ISETP.GT.AND P6, PT, R4, R0, PT ;  /* 0x000000000400720c */ /* 0x000fda0003fc4270 */
[----:B------:R-:W-:Y:S05]  /*14560*/  @!P6 BRA `(.L_x_4760) ;  /* 0xfffffffc0054e947 */ /* 0x000fea000383ffff */
.L_x_4757:
        /* <DEDUP_REMOVED lines=12> */
.L_x_4835:
[----:B------:R-:W-:-:S13]  /*14630*/  ISETP.NE.AND P0, PT, R3, RZ, PT ;  /* 0x000000ff0300720c */ /* 0x000fda0003f05270 */
[----:B------:R-:W-:Y:S05]  /*14640*/  @!P0 BRA `(.L_x_4762) ;  /* 0x0000000000108947 */ /* 0x000fea0003800000 */
[----:B------:R-:W-:Y:S01]  /*14650*/  UMOV UR4, 0xffffffff ;  /* 0xffffffff00047882 */ /* 0x000fe20000000000 */
[----:B------:R-:W-:Y:S02]  /*14660*/  VIADD R12, R9, 0xffffffff ;  /* 0xffffffff090c7836 */ /* 0x000fe40000000000 */
[----:B------:R-:W-:Y:S05]  /*14670*/  BRA.DIV UR4, `(.L_x_4763) ;  /* 0x0000002a04207947 */ /* 0x000fea000b800000 */
[----:B------:R2:W4:Y:S02]  /*14680*/  SHFL.IDX PT, R8, R2, R12, 0x1f ;  /* 0x00001f0c02087589 */ /* 0x00052400000e0000 */
.L_x_4762:
[----:B----4-:R-:W-:Y:S01]  /*14690*/  IMAD R3, R8, R7, R10 ;  /* 0x0000000708037224 */ /* 0x010fe200078e020a */
[----:B------:R-:W-:-:S03]  /*146a0*/  ISETP.NE.AND P0, PT, R6, 0x1, PT ;  /* 0x000000010600780c */ /* 0x000fc60003f05270 */
[----:B------:R-:W-:Y:S01]  /*146b0*/  IMAD.IADD R0, R0, 0x1, -R3 ;  /* 0x0000000100007824 */ /* 0x000fe200078e0a03 */
[----:B------:R4:W-:Y:S09]  /*146c0*/  STL [R1], R3 ;  /* 0x0000000301007387 */ /* 0x0009f20000100800 */
[----:B------:R-:W-:Y:S05]  /*146d0*/  @!P0 BRA `(.L_x_4764) ;  /* 0x0000000000e48947 */ /* 0x000fea0003800000 */
[----:B-1-3--:R-:W-:-:S04]  /*146e0*/  IABS R5, R4 ;  /* 0x0000000400057213 */ /* 0x00afc80000000000 */
[----:B------:R-:W1:Y:S08]  /*146f0*/  I2F.RP R7, R5 ;  /* 0x0000000500077306 */ /* 0x000e700000209400 */
[----:B-1----:R-:W1:Y:S02]  /*14700*/  MUFU.RCP R7, R7 ;  /* 0x0000000700077308 */ /* 0x002e640000001000 */
[----:B-1----:R-:W-:-:S06]  /*14710*/  VIADD R9, R7, 0xffffffe ;  /* 0x0ffffffe07097836 */ /* 0x002fcc0000000000 */
[----:B----4-:R-:W0:Y:S02]  /*14720*/  F2I.FTZ.U32.TRUNC.NTZ R3, R9 ;  /* 0x0000000900037305 */ /* 0x010e24000021f000 */
[----:B0-2---:R-:W-:-:S04]  /*14730*/  IMAD.MOV R2, RZ, RZ, -R3 ;  /* 0x000000ffff027224 */ /* 0x005fc800078e0a03 */
        /* <DEDUP_REMOVED lines=51> */
.L_x_4764:
[----:B-1-3--:R-:W3:Y:S01]  /*14a70*/  LDL R5, [R1+0xc] ;  /* 0x00000c0001057983 */ /* 0x00aee20000100800 */
[----:B0-2-4-:R-:W3:Y:S02]  /*14a80*/  LDC.64 R2, c[0x0][0xc90] ;  /* 0x00032400ff027b82 */ /* 0x015ee40000000a00 */
        /* <DEDUP_REMOVED lines=61> */
.L_x_4765:
[----:B-1----:R-:W-:-:S05]  /*14e60*/  LOP3.LUT R3, RZ, R0, RZ, 0x33, !PT ;  /* 0x00000000ff037212 */ /* 0x002fca00078e33ff */
[----:B------:R-:W-:-:S05]  /*14e70*/  IMAD.IADD R0, R4, 0x1, R3 ;  /* 0x0000000104007824 */ /* 0x000fca00078e0203 */
[----:B------:R2:W-:Y:S01]  /*14e80*/  STL [R1+0x4], R0 ;  /* 0x0000040001007387 */ /* 0x0005e20000100800 */
[----:B------:R-:W-:Y:S05]  /*14e90*/  BRA `(.L_x_4766) ;  /* 0x0000000000287947 */ /* 0x000fea0003800000 */
.L_x_4758:
        /* <DEDUP_REMOVED lines=10> */
.L_x_4766:
[----:B-1----:R-:W3:Y:S04]  /*14f40*/  LDL R3, [R1+0x8] ;  /* 0x0000080001037983 */ /* 0x002ee80000100800 */
[----:B0-----:R-:W4:Y:S04]  /*14f50*/  LDL R2, [R1+0xc] ;  /* 0x00000c0001027983 */ /* 0x001f280000100800 */
[----:B------:R-:W5:Y:S04]  /*14f60*/  LDL R5, [R1+0x4] ;  /* 0x0000040001057983 */ /* 0x000f680000100800 */
[----:B------:R-:W5:Y:S01]  /*14f70*/  LDL R4, [R1] ;  /* 0x0000000001047983 */ /* 0x000f620000100800 */
[----:B--2---:R-:W0:Y:S01]  /*14f80*/  S2R R0, SR_TID.X ;  /* 0x0000000000007919 */ /* 0x004e220000002100 */
[----:B------:R-:W-:Y:S05]  /*14f90*/  WARPSYNC.ALL ;  /* 0x0000000000007948 */ /* 0x000fea0003800000 */
        /* <DEDUP_REMOVED lines=10> */
.L_x_4755:
[----:B------:R-:W3:Y:S01]  /*15040*/  LDL R0, [R1+0xc] ;  /* 0x00000c0001007983 */ /* 0x000ee20000100800 */
[----:B------:R-:W-:Y:S02]  /*15050*/  ULDC UR4, c[0x0][0xc3c] ;  /* 0x00030f0000047ab9 */ /* 0x000fe40000000800 */
[----:B---3--:R-:W-:-:S13]  /*15060*/  ISETP.GE.AND P0, PT, R0, UR4, PT ;  /* 0x0000000400007c0c */ /* 0x008fda000bf06270 */
[----:B------:R-:W-:Y:S05]  /*15070*/  @!P0 BRA `(.L_x_4767) ;  /* 0xffffffa400bc8947 */ /* 0x000fea000383ffff */
[----:B------:R-:W-:Y:S05]  /*15080*/  BSYNC B8 ;  /* 0x0000000000087941 */ /* 0x000fea0003800000 */
.L_x_4663:
        /* <DEDUP_REMOVED lines=12> */
.L_x_4838:
[----:B------:R-:W-:Y:S05]  /*15150*/  BSYNC B0 ;  /* 0x0000000000007941 */ /* 0x000fea0003800000 */
.L_x_4768:
[----:B------:R-:W-:-:S03]  /*15160*/  UMOV UR4, 0xffffffff ;  /* 0xffffffff00047882 */ /* 0x000fc60000000000 */
[----:B------:R-:W-:Y:S05]  /*15170*/  BRA.DIV UR4, `(.L_x_4770) ;  /* 0x0000001e049c7947 */ /* 0x000fea000b800000 */
[----:B------:R-:W1:Y:S02]  /*15180*/  S2R R2, SR_TID.X ;  /* 0x0000000000027919 */ /* 0x000e640000002100 */
[----:B-1----:R-:W-:-:S04]  /*15190*/  SHF.R.U32.HI R2, RZ, 0x5, R2 ;  /* 0x00000005ff027819 */ /* 0x002fc80000011602 */
[----:B------:R-:W-:-:S05]  /*151a0*/  LOP3.LUT R2, R2, 0x3, RZ, 0xc0, !PT ;  /* 0x0000000302027812 */ /* 0x000fca00078ec0ff */
[----:B------:R1:W2:Y:S02]  /*151b0*/  SHFL.IDX PT, R14, R2, RZ, 0x1f ;  /* 0x00001fff020e7589 */ /* 0x0002a400000e0000 */
.L_x_4841:
[----:B--2---:R-:W-:Y:S01]  /*151c0*/  ISETP.NE.AND P0, PT, R14, RZ, PT ;  /* 0x000000ff0e00720c */ /* 0x004fe20003f05270 */
[----:B------:R-:W-:-:S12]  /*151d0*/  BSSY B0, `(.L_x_4771) ;  /* 0x0000025000007945 */ /* 0x000fd80003800000 */
[----:B------:R-:W-:Y:S05]  /*151e0*/  @P0 BRA `(.L_x_4772) ;  /* 0x00000000008c0947 */ /* 0x000fea0003800000 */
[----:B------:R-:W-:-:S03]  /*151f0*/  UMOV UR4, 0xffffffff ;  /* 0xffffffff00047882 */ /* 0x000fc60000000000 */
[----:B------:R-:W-:Y:S05]  /*15200*/  BRA.DIV UR4, `(.L_x_4773) ;  /* 0x0000001e04ac7947 */ /* 0x000fea000b800000 */
[----:B------:R-:W-:-:S13]  /*15210*/  ELECT P6, URZ, PT ;  /* 0x00000000003f782f */ /* 0x000fda00038c0000 */
.L_x_4844:
[----:B------:R-:W-:Y:S05]  /*15220*/  @!P6 BRA `(.L_x_4772) ;  /* 0x00000000007ce947 */ /* 0x000fea0003800000 */
[----:B------:R-:W-:-:S06]  /*15230*/  ULOP3.LUT UR4, UR36, 0x2, URZ, 0xfc, !UPT ;  /* 0x0000000224047892 */ /* 0x000fcc000f8efc3f */
[----:B-1----:R-:W-:-:S05]  /*15240*/  IMAD.U32 R2, RZ, RZ, UR4 ;  /* 0x00000004ff027e24 */ /* 0x002fca000f8e00ff */
[----:B------:R-:W-:-:S13]  /*15250*/  ISETP.NE.AND P2, PT, R2, 0x3, PT ;  /* 0x000000030200780c */ /* 0x000fda0003f45270 */
[----:B------:R-:W-:Y:S05]  /*15260*/  @!P2 BRA `(.L_x_4774) ;  /* 0x000000000004a947 */ /* 0x000fea0003800000 */
[----:B------:R-:W-:Y:S01]  /*15270*/  BPT.TRAP 0x1 ;  /* 0x000000040000795c */ /* 0x000fe20000300000 */
.L_x_4774:
        /* <DEDUP_REMOVED lines=13> */
.L_x_4845:
[----:B------:R-:W1:Y:S02]  /*15350*/  SYNCS.PHASECHK.TRANS64.TRYWAIT P0, [R7+URZ], R2 ;  /* 0x00000002070075a7 */ /* 0x000e64000800017f */
[----:B-1----:R-:W-:Y:S05]  /*15360*/  @!P0 BRA `(.L_x_4776) ;  /* 0x0000001c00888947 */ /* 0x002fea0003800000 */
.L_x_4846:
[----:B------:R-:W-:Y:S05]  /*15370*/  @!P2 BRA `(.L_x_4777) ;  /* 0x000000000004a947 */ /* 0x000fea0003800000 */
[----:B------:R-:W-:Y:S01]  /*15380*/  BPT.TRAP 0x1 ;  /* 0x000000040000795c */ /* 0x000fe20000300000 */
.L_x_4777:
[----:B------:R-:W-:-:S04]  /*15390*/  VIADD R0, R0, 0x22860 ;  /* 0x0002286000007836 */ /* 0x000fc80000000000 */
[----:B------:R-:W-:-:S04]  /*153a0*/  IMAD R4, R19, 0x8, R0 ;  /* 0x0000000813047824 */ /* 0x000fc800078e0200 */
[----:B------:R-:W2:Y:S02]  /*153b0*/  SYNCS.PHASECHK.TRANS64.TRYWAIT P0, [R4+URZ], R5 ;  /* 0x00000005040075a7 */ /* 0x000ea4000800017f */
[----:B--2---:R-:W-:Y:S05]  /*153c0*/  @!P0 BRA `(.L_x_4778) ;  /* 0x0000001c00848947 */ /* 0x004fea0003800000 */
.L_x_4847:
[----:B------:R-:W-:-:S07]  /*153d0*/  IMAD R3, R3, 0x8, R0 ;  /* 0x0000000803037824 */ /* 0x000fce00078e0200 */
.L_x_4779:
[----:B----4-:R4:W0:Y:S02]  /*153e0*/  SYNCS.PHASECHK.TRANS64.TRYWAIT P0, [R3+URZ], R2 ;  /* 0x00000002030075a7 */ /* 0x010824000800017f */
[----:B0-----:R-:W-:Y:S05]  /*153f0*/  @!P0 NANOSLEEP.SYNCS 0x989680 ;  /* 0x009896800000895d */ /* 0x001fea0003900000 */
[----:B------:R-:W0:Y:S02]  /*15400*/  @!P0 SYNCS.PHASECHK.TRANS64 P0, [R3+URZ], R2 ;  /* 0x00000002030085a7 */ /* 0x000e24000800007f */
[----:B0-----:R-:W-:Y:S05]  /*15410*/  @!P0 BRA `(.L_x_4779) ;  /* 0xfffffffc00f08947 */ /* 0x001fea000383ffff */
.L_x_4772:
[----:B------:R-:W-:Y:S05]  /*15420*/  BSYNC B0 ;  /* 0x0000000000007941 */ /* 0x000fea0003800000 */
.L_x_4771:
[----:B------:R-:W-:Y:S05]  /*15430*/  EXIT ;  /* 0x000000000000794d */ /* 0x000fea0003800000 */
.L_x_4602:
[----:B0-----:R0:W1:Y:S02]  /*15440*/  SYNCS.PHASECHK.TRANS64.TRYWAIT P0, [R6+URZ+0x22800], R3 ;  /* 0x02280003060075a7 */ /* 0x001064000800017f */
[----:B-1----:R-:W-:Y:S05]  /*15450*/  @!P0 NANOSLEEP.SYNCS 0x989680 ;  /* 0x009896800000895d */ /* 0x002fea0003900000 */
[----:B------:R-:W1:Y:S02]  /*15460*/  @!P0 SYNCS.PHASECHK.TRANS64 P0, [R6+URZ+0x22800], R3 ;  /* 0x02280003060085a7 */ /* 0x000e64000800007f */
[----:B-1----:R-:W-:Y:S05]  /*15470*/  @!P0 BRA `(.L_x_4602) ;  /* 0xfffffffc00f08947 */ /* 0x002fea000383ffff */
[----:B------:R-:W-:Y:S05]  /*15480*/  BRA `(.L_x_4780) ;  /* 0xfffffecc00487947 */ /* 0x000fea000383ffff */
.L_x_4606:
[----:B--2---:R-:W-:-:S04]  /*15490*/  IMAD.U32 R0, RZ, RZ, UR22 ;  /* 0x00000016ff007e24 */ /* 0x004fc8000f8e00ff */
[----:B------:R2:W3:Y:S03]  /*154a0*/  SYNCS.PHASECHK.TRANS64.TRYWAIT P1, [R0+URZ+0x22830], R9 ;  /* 0x02283009000075a7 */ /* 0x0004e6000802017f */
[----:B---3--:R-:W-:Y:S05]  /*154b0*/  @!P1 NANOSLEEP.SYNCS 0x989680 ;  /* 0x009896800000995d */ /* 0x008fea0003900000 */
[----:B------:R-:W3:Y:S02]  /*154c0*/  @!P1 SYNCS.PHASECHK.TRANS64 P1, [R0+URZ+0x22830], R9 ;  /* 0x02283009000095a7 */ /* 0x000ee4000802007f */
[----:B---3--:R-:W-:Y:S05]  /*154d0*/  @!P1 BRA `(.L_x_4606) ;  /* 0xfffffffc00ec9947 */ /* 0x008fea000383ffff */
[----:B------:R-:W-:Y:S05]  /*154e0*/  BRA `(.L_x_4605) ;  /* 0xfffffecc00707947 */ /* 0x000fea000383ffff */
.L_x_4610:
[----:B-1----:R-:W-:-:S04]  /*154f0*/  IMAD.U32 R10, RZ, RZ, UR22 ;  /* 0x00000016ff0a7e24 */ /* 0x002fc8000f8e00ff */
[----:B------:R1:W2:Y:S03]  /*15500*/  SYNCS.PHASECHK.TRANS64.TRYWAIT P3, [R10+URZ+0x22850], R9 ;  /* 0x022850090a0075a7 */ /* 0x0002a6000806017f */
[----:B--2---:R-:W-:Y:S05]  /*15510*/  @!P3 NANOSLEEP.SYNCS 0x989680 ;  /* 0x009896800000b95d */ /* 0x004fea0003900000 */
[----:B------:R-:W2:Y:S02]  /*15520*/  @!P3 SYNCS.PHASECHK.TRANS64 P3, [R10+URZ+0x22850], R9 ;  /* 0x022850090a00b5a7 */ /* 0x000ea4000806007f */
[----:B--2---:R-:W-:Y:S05]  /*15530*/  @!P3 BRA `(.L_x_4610) ;  /* 0xfffffffc00ecb947 */ /* 0x004fea000383ffff */
[----:B------:R-:W-:Y:S05]  /*15540*/  BRA `(.L_x_4609) ;  /* 0xfffffee800fc7947 */ /* 0x000fea000383ffff */
.L_x_4615:
[----:B--2---:R-:W-:-:S04]  /*15550*/  IMAD.U32 R5, RZ, RZ, UR26 ;  /* 0x0000001aff057e24 */ /* 0x004fc8000f8e00ff */
[----:B------:R2:W3:Y:S03]  /*15560*/  SYNCS.PHASECHK.TRANS64.TRYWAIT P3, [R5+URZ+0x22830], R6 ;  /* 0x02283006050075a7 */ /* 0x0004e6000806017f */
[----:B---3--:R-:W-:Y:S05]  /*15570*/  @!P3 NANOSLEEP.SYNCS 0x989680 ;  /* 0x009896800000b95d */ /* 0x008fea0003900000 */
[----:B------:R-:W3:Y:S02]  /*15580*/  @!P3 SYNCS.PHASECHK.TRANS64 P3, [R5+URZ+0x22830], R6 ;  /* 0x022830060500b5a7 */ /* 0x000ee4000806007f */
[----:B---3--:R-:W-:Y:S05]  /*15590*/  @!P3 BRA `(.L_x_4615) ;  /* 0xfffffffc00ecb947 */ /* 0x008fea000383ffff */
[----:B------:R-:W-:Y:S05]  /*155a0*/  BRA `(.L_x_4614) ;  /* 0xfffffef000387947 */ /* 0x000fea000383ffff */
.L_x_4619:
[----:B-1----:R1:W2:Y:S02]  /*155b0*/  SYNCS.PHASECHK.TRANS64.TRYWAIT P3, [R7+URZ+0x22850], R6 ;  /* 0x02285006070075a7 */ /* 0x0022a4000806017f */
[----:B--2---:R-:W-:Y:S05]  /*155c0*/  @!P3 NANOSLEEP.SYNCS 0x989680 ;  /* 0x009896800000b95d */ /* 0x004fea0003900000 */
[----:B------:R-:W2:Y:S02]  /*155d0*/  @!P3 SYNCS.PHASECHK.TRANS64 P3, [R7+URZ+0x22850], R6 ;  /* 0x022850060700b5a7 */ /* 0x000ea4000806007f */
[----:B--2---:R-:W-:Y:S05]  /*155e0*/  @!P3 BRA `(.L_x_4619) ;  /* 0xfffffffc00f0b947 */ /* 0x004fea000383ffff */
[----:B------:R-:W-:Y:S05]  /*155f0*/  BRA `(.L_x_4618) ;  /* 0xffffff1400e07947 */ /* 0x000fea000383ffff */
.L_x_4625:
[----:B-1----:R-:W-:-:S04]  /*15600*/  IMAD.U32 R5, RZ, RZ, UR25 ;  /* 0x00000019ff057e24 */ /* 0x002fc8000f8e00ff */
[----:B------:R1:W2:Y:S03]  /*15610*/  SYNCS.PHASECHK.TRANS64.TRYWAIT P1, [R5+URZ+0x22830], R6 ;  /* 0x02283006050075a7 */ /* 0x0002a6000802017f */
[----:B--2---:R-:W-:Y:S05]  /*15620*/  @!P1 NANOSLEEP.SYNCS 0x989680 ;  /* 0x009896800000995d */ /* 0x004fea0003900000 */
[----:B------:R-:W2:Y:S02]  /*15630*/  @!P1 SYNCS.PHASECHK.TRANS64 P1, [R5+URZ+0x22830], R6 ;  /* 0x02283006050095a7 */ /* 0x000ea4000802007f */
[----:B--2---:R-:W-:Y:S05]  /*15640*/  @!P1 BRA `(.L_x_4625) ;  /* 0xfffffffc00ec9947 */ /* 0x004fea000383ffff */
[----:B------:R-:W-:Y:S05]  /*15650*/  BRA `(.L_x_4624) ;  /* 0xffffff1800f47947 */ /* 0x000fea000383ffff */
.L_x_4629:
[----:B-1----:R1:W2:Y:S02]  /*15660*/  SYNCS.PHASECHK.TRANS64.TRYWAIT P1, [R12+URZ+0x22850], R6 ;  /* 0x022850060c0075a7 */ /* 0x0022a4000802017f */
[----:B--2---:R-:W-:Y:S05]  /*15670*/  @!P1 NANOSLEEP.SYNCS 0x989680 ;  /* 0x009896800000995d */ /* 0x004fea0003900000 */
[----:B------:R-:W2:Y:S02]  /*15680*/  @!P1 SYNCS.PHASECHK.TRANS64 P1, [R12+URZ+0x22850], R6 ;  /* 0x022850060c0095a7 */ /* 0x000ea4000802007f */
[----:B--2---:R-:W-:Y:S05]  /*15690*/  @!P1 BRA `(.L_x_4629) ;  /* 0xfffffffc00f09947 */ /* 0x004fea000383ffff */
[----:B------:R-:W-:Y:S05]  /*156a0*/  BRA `(.L_x_4628) ;  /* 0xffffff3800947947 */ /* 0x000fea000383ffff */
.L_x_4677:
[----:B------:R-:W0:Y:S01]  /*156b0*/  S2R R4, SR_TID.X ;  /* 0x0000000000047919 */ /* 0x000e220000002100 */
[----:B------:R-:W-:Y:S01]  /*156c0*/  BSSY B0, `(.L_x_4781) ;  /* 0x000000a000007945 */ /* 0x000fe20003800000 */
[----:B------:R-:W-:Y:S02]  /*156d0*/  IMAD.MOV.U32 R12, RZ, RZ, RZ ;  /* 0x000000ffff0c7224 */ /* 0x000fe400078e00ff */
[----:B------:R-:W-:Y:S02]  /*156e0*/  IMAD.MOV.U32 R11, RZ, RZ, 0x1f ;  /* 0x0000001fff0b7424 */ /* 0x000fe400078e00ff */
[----:B------:R-:W-:Y:S01]  /*156f0*/  IMAD.MOV.U32 R15, RZ, RZ, -0x1 ;  /* 0xffffffffff0f7424 */ /* 0x000fe200078e00ff */
[----:B0-----:R-:W-:-:S04]  /*15700*/  SHF.R.U32.HI R4, RZ, 0x5, R4 ;  /* 0x00000005ff047819 */ /* 0x001fc80000011604 */
[----:B------:R-:W-:-:S05]  /*15710*/  LOP3.LUT R4, R4, 0x3, RZ, 0xc0, !PT ;  /* 0x0000000304047812 */ /* 0x000fca00078ec0ff */
[----:B------:R-:W-:-:S07]  /*15720*/  IMAD.MOV.U32 R13, RZ, RZ, R4 ;  /* 0x000000ffff0d7224 */ /* 0x000fce00078e0004 */
[----:B--2---:R-:W-:Y:S05]  /*15730*/  WARPSYNC.COLLECTIVE R15, `(.L_x_4782) ;  /* 0x000000000f087348 */ /* 0x004fea0003c00000 */
[----:B------:R0:W1:Y:S02]  /*15740*/  SHFL.IDX P6, R14, R13, R12, R11 ;  /* 0x0000000c0d0e7389 */ /* 0x00006400000c000b */
[----:B012---:R-:W-:Y:S01]  /*15750*/  ENDCOLLECTIVE ;  /* 0x000000000000791b */ /* 0x007fe20003800000 */
.L_x_4782:
[----:B------:R-:W-:Y:S05]  /*15760*/  BSYNC B0 ;  /* 0x0000000000007941 */ /* 0x000fea0003800000 */
.L_x_4781:
[----:B------:R-:W-:Y:S05]  /*15770*/  BRA `(.L_x_4783) ;  /* 0xffffffac00d87947 */ /* 0x000fea000383ffff */
.L_x_4679:
[----:B------:R-:W-:Y:S01]  /*15780*/  BSSY B0, `(.L_x_4784) ;  /* 0x0000006000007945 */ /* 0x000fe20003800000 */
[----:B------:R-:W-:-:S07]  /*15790*/  IMAD.MOV.U32 R15, RZ, RZ, -0x1 ;  /* 0xffffffffff0f7424 */ /* 0x000fce00078e00ff */
[----:B0-2---:R-:W-:Y:S05]  /*157a0*/  WARPSYNC.COLLECTIVE R15, `(.L_x_4785) ;  /* 0x000000000f0c7348 */ /* 0x005fea0003c00000 */
[----:B------:R-:W-:Y:S02]  /*157b0*/  ELECT P6, UR62, PT ;  /* 0x00000000003e782f */ /* 0x000fe400038c0000 */
[----:B------:R-:W-:Y:S01]  /*157c0*/  MOV R14, UR62 ;  /* 0x0000003e000e7c02 */ /* 0x000fe20008000f00 */
[----:B0-2---:R-:W-:Y:S10]  /*157d0*/  ENDCOLLECTIVE ;  /* 0x000000000000791b */ /* 0x005ff40003800000 */
.L_x_4785:
[----:B------:R-:W-:Y:S05]  /*157e0*/  BSYNC B0 ;  /* 0x0000000000007941 */ /* 0x000fea0003800000 */
.L_x_4784:
[----:B------:R-:W-:Y:S05]  /*157f0*/  BRA `(.L_x_4786) ;  /* 0xffffffac00e47947 */ /* 0x000fea000383ffff */
.L_x_4681:
[----:B0-----:R0:W1:Y:S02]  /*15800*/  SYNCS.PHASECHK.TRANS64.TRYWAIT P0, [R0+URZ+0x22840], R2 ;  /* 0x02284002000075a7 */ /* 0x001064000800017f */
[----:B-1----:R-:W-:Y:S05]  /*15810*/  @!P0 NANOSLEEP.SYNCS 0x989680 ;  /* 0x009896800000895d */ /* 0x002fea0003900000 */
[----:B------:R-:W1:Y:S02]  /*15820*/  @!P0 SYNCS.PHASECHK.TRANS64 P0, [R0+URZ+0x22840], R2 ;  /* 0x02284002000085a7 */ /* 0x000e64000800007f */
[----:B-1----:R-:W-:Y:S05]  /*15830*/  @!P0 BRA `(.L_x_4681) ;  /* 0xfffffffc00f08947 */ /* 0x002fea000383ffff */
[----:B------:R-:W-:Y:S05]  /*15840*/  BRA `(.L_x_4787) ;  /* 0xffffffb000447947 */ /* 0x000fea000383ffff */
.L_x_4685:
[----:B------:R-:W2:Y:S01]  /*15850*/  LDL.LU R11, [R1+0x44] ;  /* 0x00004400010b7983 */ /* 0x000ea20000300800 */
[----:B------:R-:W-:Y:S02]  /*15860*/  IMAD.MOV.U32 R13, RZ, RZ, R0 ;  /* 0x000000ffff0d7224 */ /* 0x000fe400078e0000 */
[----:B------:R-:W-:Y:S01]  /*15870*/  IMAD.MOV.U32 R12, RZ, RZ, RZ ;  /* 0x000000ffff0c7224 */ /* 0x000fe200078e00ff */
[----:B------:R-:W0:Y:S01]  /*15880*/  S2R R5, SR_TID.X ;  /* 0x0000000000057919 */ /* 0x000e220000002100 */
[----:B------:R-:W-:Y:S01]  /*15890*/  IMAD.MOV.U32 R15, RZ, RZ, -0x1 ;  /* 0xffffffffff0f7424 */ /* 0x000fe200078e00ff */
[----:B0-----:R-:W-:-:S04]  /*158a0*/  LOP3.LUT R5, R5, 0x7f, RZ, 0xc0, !PT ;  /* 0x0000007f05057812 */ /* 0x001fc800078ec0ff */
[----:B------:R-:W-:-:S05]  /*158b0*/  SHF.R.U32.HI R5, RZ, 0x3, R5 ;  /* 0x00000003ff057819 */ /* 0x000fca0000011605 */
[----:B------:R-:W-:-:S04]  /*158c0*/  IMAD R4, R8, 0x80, R5 ;  /* 0x0000008008047824 */ /* 0x000fc800078e0205 */
[C---:B------:R-:W-:Y:S02]  /*158d0*/  VIADD R5, R4.reuse, 0x10 ;  /* 0x0000001004057836 */ /* 0x040fe40000000000 */
[----:B------:R-:W-:Y:S02]  /*158e0*/  VIADD R8, R4, 0x60 ;  /* 0x0000006004087836 */ /* 0x000fe40000000000 */
[----:B--2---:R-:W-:Y:S02]  /*158f0*/  IMAD R3, R11, R7, RZ ;  /* 0x000000070b037224 */ /* 0x004fe400078e02ff */
[----:B------:R-:W-:-:S03]  /*15900*/  IMAD.MOV.U32 R11, RZ, RZ, 0x181f ;  /* 0x0000181fff0b7424 */ /* 0x000fc600078e00ff */
[----:B------:R-:W-:-:S13]  /*15910*/  ISETP.GE.AND P1, PT, R4, R3, PT ;  /* 0x000000030400720c */ /* 0x000fda0003f26270 */
[----:B-----5:R-:W-:Y:S05]  /*15920*/  WARPSYNC.COLLECTIVE R15, `(.L_x_4788) ;  /* 0x000000000f087348 */ /* 0x020fea0003c00000 */
[----:B------:R0:W1:Y:S02]  /*15930*/  SHFL.IDX P6, R14, R13, R12, R11 ;  /* 0x0000000c0d0e7389 */ /* 0x00006400000c000b */
[----:B01---5:R-:W-:Y:S01]  /*15940*/  ENDCOLLECTIVE ;  /* 0x000000000000791b */ /* 0x023fe20003800000 */
.L_x_4788:
[----:B------:R-:W-:Y:S02]  /*15950*/  IMAD.MOV.U32 R13, RZ, RZ, R2 ;  /* 0x000000ffff0d7224 */ /* 0x000fe400078e0002 */
[----:B------:R-:W-:-:S07]  /*15960*/  IMAD.MOV.U32 R6, RZ, RZ, R14 ;  /* 0x000000ffff067224 */ /* 0x000fce00078e000e */
[----:B------:R-:W-:Y:S05]  /*15970*/  WARPSYNC.COLLECTIVE R15, `(.L_x_4789) ;  /* 0x000000000f087348 */ /* 0x000fea0003c00000 */
[----:B------:R0:W1:Y:S02]  /*15980*/  SHFL.IDX P6, R14, R13, R12, R11 ;  /* 0x0000000c0d0e7389 */ /* 0x00006400000c000b */
[----:B01----:R-:W-:Y:S01]  /*15990*/  ENDCOLLECTIVE ;  /* 0x000000000000791b */ /* 0x003fe20003800000 */
.L_x_4789:
[----:B------:R-:W-:Y:S02]  /*159a0*/  IMAD.MOV.U32 R13, RZ, RZ, R0 ;  /* 0x000000ffff0d7224 */ /* 0x000fe400078e0000 */
[----:B------:R-:W-:Y:S02]  /*159b0*/  IMAD.MOV.U32 R12, RZ, RZ, 0x1 ;  /* 0x00000001ff0c7424 */ /* 0x000fe400078e00ff */
[----:B------:R-:W-:-:S07]  /*159c0*/  IMAD.MOV.U32 R7, RZ, RZ, R14 ;  /* 0x000000ffff077224 */ /* 0x000fce00078e000e */
[----:B------:R-:W-:Y:S05]  /*159d0*/  WARPSYNC.COLLECTIVE R15, `(.L_x_4790) ;  /* 0x000000000f087348 */ /* 0x000fea0003c00000 */
[----:B------:R0:W1:Y:S02]  /*159e0*/  SHFL.IDX P6, R14, R13, R12, R11 ;  /* 0x0000000c0d0e7389 */ /* 0x00006400000c000b */
[----:B01----:R-:W-:Y:S01]  /*159f0*/  ENDCOLLECTIVE ;  /* 0x000000000000791b */ /* 0x003fe20003800000 */
.L_x_4790:
        /* <DEDUP_REMOVED lines=15> */
.L_x_4791:
[----:B------:R-:W-:Y:S02]  /*15af0*/  IMAD.MOV.U32 R13, RZ, RZ, R0 ;  /* 0x000000ffff0d7224 */ /* 0x000fe400078e0000 */
[----:B------:R-:W-:Y:S02]  /*15b00*/  IMAD.MOV.U32 R12, RZ, RZ, 0x2 ;  /* 0x00000002ff0c7424 */ /* 0x000fe400078e00ff */
[----:B------:R-:W-:-:S07]  /*15b10*/  IMAD.MOV.U32 R5, RZ, RZ, R14 ;  /* 0x000000ffff057224 */ /* 0x000fce00078e000e */
[----:B------:R-:W-:Y:S05]  /*15b20*/  WARPSYNC.COLLECTIVE R15, `(.L_x_4792) ;  /* 0x000000000f087348 */ /* 0x000fea0003c00000 */
[----:B------:R0:W1:Y:S02]  /*15b30*/  SHFL.IDX P6, R14, R13, R12, R11 ;  /* 0x0000000c0d0e7389 */ /* 0x00006400000c000b */
[----:B01----:R-:W-:Y:S01]  /*15b40*/  ENDCOLLECTIVE ;  /* 0x000000000000791b */ /* 0x003fe20003800000 */
.L_x_4792:
        /* <DEDUP_REMOVED lines=15> */
.L_x_4793:
[----:B------:R-:W-:Y:S02]  /*15c40*/  IMAD.MOV.U32 R13, RZ, RZ, R0 ;  /* 0x000000ffff0d7224 */ /* 0x000fe400078e0000 */
[----:B------:R-:W-:Y:S02]  /*15c50*/  IMAD.MOV.U32 R12, RZ, RZ, 0x3 ;  /* 0x00000003ff0c7424 */ /* 0x000fe400078e00ff */
[----:B------:R-:W-:-:S07]  /*15c60*/  IMAD.MOV.U32 R5, RZ, RZ, R14 ;  /* 0x000000ffff057224 */ /* 0x000fce00078e000e */
[----:B------:R-:W-:Y:S05]  /*15c70*/  WARPSYNC.COLLECTIVE R15, `(.L_x_4794) ;  /* 0x000000000f087348 */ /* 0x000fea0003c00000 */
[----:B------:R0:W1:Y:S02]  /*15c80*/  SHFL.IDX P6, R14, R13, R12, R11 ;  /* 0x0000000c0d0e7389 */ /* 0x00006400000c000b */
[----:B01----:R-:W-:Y:S01]  /*15c90*/  ENDCOLLECTIVE ;  /* 0x000000000000791b */ /* 0x003fe20003800000 */
.L_x_4794:
        /* <DEDUP_REMOVED lines=15> */
.L_x_4795:
[----:B------:R-:W-:Y:S02]  /*15d90*/  IMAD.MOV.U32 R13, RZ, RZ, R0 ;  /* 0x000000ffff0d7224 */ /* 0x000fe400078e0000 */
[----:B------:R-:W-:Y:S02]  /*15da0*/  IMAD.MOV.U32 R12, RZ, RZ, 0x4 ;  /* 0x00000004ff0c7424 */ /* 0x000fe400078e00ff */
[----:B------:R-:W-:-:S07]  /*15db0*/  IMAD.MOV.U32 R5, RZ, RZ, R14 ;  /* 0x000000ffff057224 */ /* 0x000fce00078e000e */
[----:B------:R-:W-:Y:S05]  /*15dc0*/  WARPSYNC.COLLECTIVE R15, `(.L_x_4796) ;  /* 0x000000000f087348 */ /* 0x000fea0003c00000 */
[----:B------:R0:W1:Y:S02]  /*15dd0*/  SHFL.IDX P6, R14, R13, R12, R11 ;  /* 0x0000000c0d0e7389 */ /* 0x00006400000c000b */
[----:B01----:R-:W-:Y:S01]  /*15de0*/  ENDCOLLECTIVE ;  /* 0x000000000000791b */ /* 0x003fe20003800000 */
.L_x_4796:
        /* <DEDUP_REMOVED lines=15> */
.L_x_4797:
[----:B------:R-:W-:Y:S02]  /*15ee0*/  IMAD.MOV.U32 R13, RZ, RZ, R0 ;  /* 0x000000ffff0d7224 */ /* 0x000fe400078e0000 */
[----:B------:R-:W-:Y:S02]  /*15ef0*/  IMAD.MOV.U32 R12, RZ, RZ, 0x5 ;  /* 0x00000005ff0c7424 */ /* 0x000fe400078e00ff */
[----:B------:R-:W-:-:S07]  /*15f00*/  IMAD.MOV.U32 R5, RZ, RZ, R14 ;  /* 0x000000ffff057224 */ /* 0x000fce00078e000e */
[----:B------:R-:W-:Y:S05]  /*15f10*/  WARPSYNC.COLLECTIVE R15, `(.L_x_4798) ;  /* 0x000000000f087348 */ /* 0x000fea0003c00000 */
[----:B------:R0:W1:Y:S02]  /*15f20*/  SHFL.IDX P6, R14, R13, R12, R11 ;  /* 0x0000000c0d0e7389 */ /* 0x00006400000c000b */
[----:B01----:R-:W-:Y:S01]  /*15f30*/  ENDCOLLECTIVE ;  /* 0x000000000000791b */ /* 0x003fe20003800000 */
.L_x_4798:
        /* <DEDUP_REMOVED lines=15> */
.L_x_4799:
[----:B------:R-:W-:Y:S02]  /*16030*/  IMAD.MOV.U32 R13, RZ, RZ, R0 ;  /* 0x000000ffff0d7224 */ /* 0x000fe400078e0000 */
[----:B------:R-:W-:Y:S02]  /*16040*/  IMAD.MOV.U32 R12, RZ, RZ, 0x6 ;  /* 0x00000006ff0c7424 */ /* 0x000fe400078e00ff */
[----:B------:R-:W-:-:S07]  /*16050*/  IMAD.MOV.U32 R5, RZ, RZ, R14 ;  /* 0x000000ffff057224 */ /* 0x000fce00078e000e */
[----:B------:R-:W-:Y:S05]  /*16060*/  WARPSYNC.COLLECTIVE R15, `(.L_x_4800) ;  /* 0x000000000f087348 */ /* 0x000fea0003c00000 */
[----:B------:R0:W1:Y:S02]  /*16070*/  SHFL.IDX P6, R14, R13, R12, R11 ;  /* 0x0000000c0d0e7389 */ /* 0x00006400000c000b */
[----:B01----:R-:W-:Y:S01]  /*16080*/  ENDCOLLECTIVE ;  /* 0x000000000000791b */ /* 0x003fe20003800000 */
.L_x_4800:
        /* <DEDUP_REMOVED lines=14> */
.L_x_4801:
[----:B------:R-:W-:Y:S02]  /*16170*/  IMAD.MOV.U32 R13, RZ, RZ, R0 ;  /* 0x000000ffff0d7224 */ /* 0x000fe400078e0000 */
[----:B------:R-:W-:Y:S02]  /*16180*/  IMAD.MOV.U32 R12, RZ, RZ, 0x7 ;  /* 0x00000007ff0c7424 */ /* 0x000fe400078e00ff */
[----:B------:R-:W-:-:S07]  /*16190*/  IMAD.MOV.U32 R5, RZ, RZ, R14 ;  /* 0x000000ffff057224 */ /* 0x000fce00078e000e */
[----:B------:R-:W-:Y:S05]  /*161a0*/  WARPSYNC.COLLECTIVE R15, `(.L_x_4802) ;  /* 0x000000000f087348 */ /* 0x000fea0003c00000 */
[----:B------:R0:W1:Y:S02]  /*161b0*/  SHFL.IDX P6, R14, R13, R12, R11 ;  /* 0x0000000c0d0e7389 */ /* 0x00006400000c000b */
[----:B01----:R-:W-:Y:S01]  /*161c0*/  ENDCOLLECTIVE ;  /* 0x000000000000791b */ /* 0x003fe20003800000 */
.L_x_4802:
        /* <DEDUP_REMOVED lines=13> */
.L_x_4803:
[----:B------:R-:W-:Y:S01]  /*162a0*/  IMAD.MOV.U32 R2, RZ, RZ, R14 ;  /* 0x000000ffff027224 */ /* 0x000fe200078e000e */
[----:B------:R-:W-:Y:S06]  /*162b0*/  BRA `(.L_x_4804) ;  /* 0xffffffb000d07947 */ /* 0x000fec000383ffff */
.L_x_4688:
[----:B0-----:R0:W2:Y:S02]  /*162c0*/  SYNCS.PHASECHK.TRANS64.TRYWAIT P0, [R18+URZ+0x22820], R0 ;  /* 0x02282000120075a7 */ /* 0x0010a4000800017f */
[----:B--2---:R-:W-:Y:S05]  /*162d0*/  @!P0 NANOSLEEP.SYNCS 0x989680 ;  /* 0x009896800000895d */ /* 0x004fea0003900000 */
[----:B------:R-:W2:Y:S02]  /*162e0*/  @!P0 SYNCS.PHASECHK.TRANS64 P0, [R18+URZ+0x22820], R0 ;  /* 0x02282000120085a7 */ /* 0x000ea4000800007f */
[----:B--2---:R-:W-:Y:S05]  /*162f0*/  @!P0 BRA `(.L_x_4688) ;  /* 0xfffffffc00f08947 */ /* 0x004fea000383ffff */
[----:B------:R-:W-:Y:S05]  /*16300*/  BRA `(.L_x_4805) ;  /* 0xffffffb4002c7947 */ /* 0x000fea000383ffff */
.L_x_4692:
[----:B0-----:R0:W2:Y:S02]  /*16310*/  SYNCS.PHASECHK.TRANS64.TRYWAIT P0, [R2+URZ+0x22860], R0 ;  /* 0x02286000020075a7 */ /* 0x0010a4000800017f */
[----:B--2---:R-:W-:Y:S05]  /*16320*/  @!P0 NANOSLEEP.SYNCS 0x989680 ;  /* 0x009896800000895d */ /* 0x004fea0003900000 */
[----:B------:R-:W2:Y:S02]  /*16330*/  @!P0 SYNCS.PHASECHK.TRANS64 P0, [R2+URZ+0x22860], R0 ;  /* 0x02286000020085a7 */ /* 0x000ea4000800007f */
[----:B--2---:R-:W-:Y:S05]  /*16340*/  @!P0 BRA `(.L_x_4692) ;  /* 0xfffffffc00f08947 */ /* 0x004fea000383ffff */
[----:B------:R-:W-:Y:S05]  /*16350*/  BRA `(.L_x_4806) ;  /* 0xffffffb400507947 */ /* 0x000fea000383ffff */
.L_x_4707:
[----:B--2---:R2:W3:Y:S02]  /*16360*/  SYNCS.PHASECHK.TRANS64.TRYWAIT P0, [R3+URZ+0x22840], R2 ;  /* 0x02284002030075a7 */ /* 0x0044e4000800017f */
[----:B---3--:R-:W-:Y:S05]  /*16370*/  @!P0 NANOSLEEP.SYNCS 0x989680 ;  /* 0x009896800000895d */ /* 0x008fea0003900000 */
[----:B------:R-:W3:Y:S02]  /*16380*/  @!P0 SYNCS.PHASECHK.TRANS64 P0, [R3+URZ+0x22840], R2 ;  /* 0x02284002030085a7 */ /* 0x000ee4000800007f */
[----:B---3--:R-:W-:Y:S05]  /*16390*/  @!P0 BRA `(.L_x_4707) ;  /* 0xfffffffc00f08947 */ /* 0x008fea000383ffff */
[----:B------:R-:W-:Y:S05]  /*163a0*/  BRA `(.L_x_4807) ;  /* 0xffffffbc00707947 */ /* 0x000fea000383ffff */
.L_x_4712:
[----:B0-----:R0:W1:Y:S02]  /*163b0*/  SYNCS.PHASECHK.TRANS64.TRYWAIT P0, [R3+URZ+0x22860], R2 ;  /* 0x02286002030075a7 */ /* 0x001064000800017f */
[----:B-1----:R-:W-:Y:S05]  /*163c0*/  @!P0 NANOSLEEP.SYNCS 0x989680 ;  /* 0x009896800000895d */ /* 0x002fea0003900000 */
[----:B------:R-:W1:Y:S02]  /*163d0*/  @!P0 SYNCS.PHASECHK.TRANS64 P0, [R3+URZ+0x22860], R2 ;  /* 0x02286002030085a7 */ /* 0x000e64000800007f */
[----:B-1----:R-:W-:Y:S05]  /*163e0*/  @!P0 BRA `(.L_x_4712) ;  /* 0xfffffffc00f08947 */ /* 0x002fea000383ffff */
[----:B------:R-:W-:Y:S05]  /*163f0*/  BRA `(.L_x_4808) ;  /* 0xffffffbc00ec7947 */ /* 0x000fea000383ffff */
.L_x_4723:
[----:B-1----:R1:W2:Y:S02]  /*16400*/  SYNCS.PHASECHK.TRANS64.TRYWAIT P0, [R4+URZ+0x22840], R2 ;  /* 0x02284002040075a7 */ /* 0x0022a4000800017f */
[----:B--2---:R-:W-:Y:S05]  /*16410*/  @!P0 NANOSLEEP.SYNCS 0x989680 ;  /* 0x009896800000895d */ /* 0x004fea0003900000 */
[----:B------:R-:W2:Y:S02]  /*16420*/  @!P0 SYNCS.PHASECHK.TRANS64 P0, [R4+URZ+0x22840], R2 ;  /* 0x02284002040085a7 */ /* 0x000ea4000800007f */
[----:B--2---:R-:W-:Y:S05]  /*16430*/  @!P0 BRA `(.L_x_4723) ;  /* 0xfffffffc00f08947 */ /* 0x004fea000383ffff */
[----:B------:R-:W-:Y:S05]  /*16440*/  BRA `(.L_x_4809) ;  /* 0xffffffc400d87947 */ /* 0x000fea000383ffff */
.L_x_4728:
[----:B0-----:R0:W2:Y:S02]  /*16450*/  SYNCS.PHASECHK.TRANS64.TRYWAIT P0, [R4+URZ+0x22860], R2 ;  /* 0x02286002040075a7 */ /* 0x0010a4000800017f */
[----:B--2---:R-:W-:Y:S05]  /*16460*/  @!P0 NANOSLEEP.SYNCS 0x989680 ;  /* 0x009896800000895d */ /* 0x004fea0003900000 */
[----:B------:R-:W2:Y:S02]  /*16470*/  @!P0 SYNCS.PHASECHK.TRANS64 P0, [R4+URZ+0x22860], R2 ;  /* 0x02286002040085a7 */ /* 0x000ea4000800007f */
[----:B--2---:R-:W-:Y:S05]  /*16480*/  @!P0 BRA `(.L_x_4728) ;  /* 0xfffffffc00f08947 */ /* 0x004fea000383ffff */
[----:B------:R-:W-:Y:S05]  /*16490*/  BRA `(.L_x_4810) ;  /* 0xffffffc800547947 */ /* 0x000fea000383ffff */
.L_x_4739:
[----:B--2---:R2:W3:Y:S02]  /*164a0*/  SYNCS.PHASECHK.TRANS64.TRYWAIT P0, [R2+URZ+0x22840], R3 ;  /* 0x02284003020075a7 */ /* 0x0044e4000800017f */
[----:B---3--:R-:W-:Y:S05]  /*164b0*/  @!P0 NANOSLEEP.SYNCS 0x989680 ;  /* 0x009896800000895d */ /* 0x008fea0003900000 */
[----:B------:R-:W3:Y:S02]  /*164c0*/  @!P0 SYNCS.PHASECHK.TRANS64 P0, [R2+URZ+0x22840], R3 ;  /* 0x02284003020085a7 */ /* 0x000ee4000800007f */
[----:B---3--:R-:W-:Y:S05]  /*164d0*/  @!P0 BRA `(.L_x_4739) ;  /* 0xfffffffc00f08947 */ /* 0x008fea000383ffff */
[----:B------:R-:W-:Y:S05]  /*164e0*/  BRA `(.L_x_4811) ;  /* 0xffffffd000247947 */ /* 0x000fea000383ffff */
.L_x_4744:
[----:B---3--:R3:W4:Y:S02]  /*164f0*/  SYNCS.PHASECHK.TRANS64.TRYWAIT P0, [R2+URZ+0x22860], R3 ;  /* 0x02286003020075a7 */ /* 0x008724000800017f */
[----:B----4-:R-:W-:Y:S05]  /*16500*/  @!P0 NANOSLEEP.SYNCS 0x989680 ;  /* 0x009896800000895d */ /* 0x010fea0003900000 */
[----:B------:R-:W4:Y:S02]  /*16510*/  @!P0 SYNCS.PHASECHK.TRANS64 P0, [R2+URZ+0x22860], R3 ;  /* 0x02286003020085a7 */ /* 0x000f24000800007f */
[----:B----4-:R-:W-:Y:S05]  /*16520*/  @!P0 BRA `(.L_x_4744) ;  /* 0xfffffffc00f08947 */ /* 0x010fea000383ffff */
[----:B------:R-:W-:Y:S05]  /*16530*/  BRA `(.L_x_4812) ;  /* 0xffffffd000a07947 */ /* 0x000fea000383ffff */
.L_x_4756:
[----:B------:R-:W3:Y:S01]  /*16540*/  LDL R3, [R1] ;  /* 0x0000000001037983 */ /* 0x000ee20000100800 */
[----:B------:R-:W-:Y:S01]  /*16550*/  BSSY B0, `(.L_x_4813) ;  /* 0x0000008000007945 */ /* 0x000fe20003800000 */
[----:B------:R-:W-:Y:S02]  /*16560*/  IMAD.MOV.U32 R12, RZ, RZ, RZ ;  /* 0x000000ffff0c7224 */ /* 0x000fe400078e00ff */
[----:B------:R-:W-:Y:S02]  /*16570*/  IMAD.MOV.U32 R11, RZ, RZ, 0x1f ;  /* 0x0000001fff0b7424 */ /* 0x000fe400078e00ff */
[----:B------:R-:W-:Y:S02]  /*16580*/  IMAD.MOV.U32 R15, RZ, RZ, -0x1 ;  /* 0xffffffffff0f7424 */ /* 0x000fe400078e00ff */
[----:B---3--:R-:W-:-:S07]  /*16590*/  IMAD.MOV.U32 R13, RZ, RZ, R3 ;  /* 0x000000ffff0d7224 */ /* 0x008fce00078e0003 */
[----:B012---:R-:W-:Y:S05]  /*165a0*/  WARPSYNC.COLLECTIVE R15, `(.L_x_4814) ;  /* 0x000000000f087348 */ /* 0x007fea0003c00000 */
[----:B------:R3:W4:Y:S02]  /*165b0*/  SHFL.IDX P6, R14, R13, R12, R11 ;  /* 0x0000000c0d0e7389 */ /* 0x00072400000c000b */
[----:B01234-:R-:W-:Y:S01]  /*165c0*/  ENDCOLLECTIVE ;  /* 0x000000000000791b */ /* 0x01ffe20003800000 */
.L_x_4814:
[----:B------:R-:W-:Y:S05]  /*165d0*/  BSYNC B0 ;  /* 0x0000000000007941 */ /* 0x000fea0003800000 */
.L_x_4813:
        /* <DEDUP_REMOVED lines=9> */
.L_x_4815:
        /* <DEDUP_REMOVED lines=26> */
.L_x_4816:
[----:B------:R-:W-:Y:S01]  /*16810*/  IMAD.MOV.U32 R12, RZ, RZ, 0x2 ;  /* 0x00000002ff0c7424 */ /* 0x000fe200078e00ff */
[----:B------:R-:W-:-:S05]  /*16820*/  SEL R3, R14, RZ, P1 ;  /* 0x000000ff0e037207 */ /* 0x000fca0000800000 */
[----:B------:R-:W-:-:S04]  /*16830*/  IMAD.IADD R2, R2, 0x1, R3 ;  /* 0x0000000102027824 */ /* 0x000fc800078e0203 */
[----:B------:R-:W-:-:S07]  /*16840*/  IMAD.MOV.U32 R13, RZ, RZ, R2 ;  /* 0x000000ffff0d7224 */ /* 0x000fce00078e0002 */
[----:B------:R-:W-:Y:S05]  /*16850*/  WARPSYNC.COLLECTIVE R15, `(.L_x_4817) ;  /* 0x000000000f087348 */ /* 0x000fea0003c00000 */
[----:B------:R0:W1:Y:S02]  /*16860*/  SHFL.UP P6, R14, R13, R12, R11 ;  /* 0x0400000c0d0e7389 */ /* 0x00006400000c000b */
[----:B01----:R-:W-:Y:S01]  /*16870*/  ENDCOLLECTIVE ;  /* 0x000000000000791b */ /* 0x003fe20003800000 */
.L_x_4817:
[----:B------:R-:W-:Y:S01]  /*16880*/  IMAD.MOV.U32 R12, RZ, RZ, 0x4 ;  /* 0x00000004ff0c7424 */ /* 0x000fe200078e00ff */
[----:B------:R-:W-:-:S05]  /*16890*/  SEL R3, R14, RZ, P2 ;  /* 0x000000ff0e037207 */ /* 0x000fca0001000000 */
[----:B------:R-:W-:-:S04]  /*168a0*/  IMAD.IADD R2, R2, 0x1, R3 ;  /* 0x0000000102027824 */ /* 0x000fc800078e0203 */
[----:B------:R-:W-:-:S07]  /*168b0*/  IMAD.MOV.U32 R13, RZ, RZ, R2 ;  /* 0x000000ffff0d7224 */ /* 0x000fce00078e0002 */
[----:B------:R-:W-:Y:S05]  /*168c0*/  WARPSYNC.COLLECTIVE R15, `(.L_x_4818) ;  /* 0x000000000f087348 */ /* 0x000fea0003c00000 */
[----:B------:R0:W1:Y:S02]  /*168d0*/  SHFL.UP P6, R14, R13, R12, R11 ;  /* 0x0400000c0d0e7389 */ /* 0x00006400000c000b */
[----:B01----:R-:W-:Y:S01]  /*168e0*/  ENDCOLLECTIVE ;  /* 0x000000000000791b */ /* 0x003fe20003800000 */
.L_x_4818:
[----:B------:R-:W-:Y:S01]  /*168f0*/  IMAD.MOV.U32 R12, RZ, RZ, 0x8 ;  /* 0x00000008ff0c7424 */ /* 0x000fe200078e00ff */
[----:B------:R-:W-:-:S05]  /*16900*/  SEL R3, R14, RZ, P3 ;  /* 0x000000ff0e037207 */ /* 0x000fca0001800000 */
[----:B------:R-:W-:-:S04]  /*16910*/  IMAD.IADD R2, R2, 0x1, R3 ;  /* 0x0000000102027824 */ /* 0x000fc800078e0203 */
[----:B------:R-:W-:-:S07]  /*16920*/  IMAD.MOV.U32 R13, RZ, RZ, R2 ;  /* 0x000000ffff0d7224 */ /* 0x000fce00078e0002 */
[----:B------:R-:W-:Y:S05]  /*16930*/  WARPSYNC.COLLECTIVE R15, `(.L_x_4819) ;  /* 0x000000000f087348 */ /* 0x000fea0003c00000 */
[----:B------:R0:W1:Y:S02]  /*16940*/  SHFL.UP P6, R14, R13, R12, R11 ;  /* 0x0400000c0d0e7389 */ /* 0x00006400000c000b */
[----:B01----:R-:W-:Y:S01]  /*16950*/  ENDCOLLECTIVE ;  /* 0x000000000000791b */ /* 0x003fe20003800000 */
.L_x_4819:
[----:B------:R-:W-:Y:S01]  /*16960*/  IMAD.MOV.U32 R12, RZ, RZ, 0x10 ;  /* 0x00000010ff0c7424 */ /* 0x000fe200078e00ff */
[----:B------:R-:W-:-:S05]  /*16970*/  SEL R3, R14, RZ, P4 ;  /* 0x000000ff0e037207 */ /* 0x000fca0002000000 */
[----:B------:R-:W-:-:S04]  /*16980*/  IMAD.IADD R2, R2, 0x1, R3 ;  /* 0x0000000102027824 */ /* 0x000fc800078e0203 */
[----:B------:R-:W-:-:S07]  /*16990*/  IMAD.MOV.U32 R13, RZ, RZ, R2 ;  /* 0x000000ffff0d7224 */ /* 0x000fce00078e0002 */
[----:B------:R-:W-:Y:S05]  /*169a0*/  WARPSYNC.COLLECTIVE R15, `(.L_x_4820) ;  /* 0x000000000f087348 */ /* 0x000fea0003c00000 */
[----:B------:R0:W1:Y:S02]  /*169b0*/  SHFL.UP P6, R14, R13, R12, R11 ;  /* 0x0400000c0d0e7389 */ /* 0x00006400000c000b */
[----:B01----:R-:W-:Y:S01]  /*169c0*/  ENDCOLLECTIVE ;  /* 0x000000000000791b */ /* 0x003fe20003800000 */
.L_x_4820:
        /* <DEDUP_REMOVED lines=8> */
.L_x_4821:
[----:B------:R-:W-:Y:S05]  /*16a50*/  BRA `(.L_x_4822) ;  /* 0xffffffd800007947 */ /* 0x000fea000383ffff */
.L_x_4759:
        /* <DEDUP_REMOVED lines=8> */
.L_x_4824:
[----:B------:R-:W-:Y:S05]  /*16ae0*/  BSYNC B0 ;  /* 0x0000000000007941 */ /* 0x000fea0003800000 */
.L_x_4823:
        /* <DEDUP_REMOVED lines=9> */
.L_x_4825:
[----:B------:R-:W-:Y:S01]  /*16b80*/  IMAD.MOV.U32 R12, RZ, RZ, 0x4 ;  /* 0x00000004ff0c7424 */ /* 0x000fe200078e00ff */
[----:B------:R-:W-:-:S05]  /*16b90*/  SEL R3, R14, RZ, P2 ;  /* 0x000000ff0e037207 */ /* 0x000fca0001000000 */
[----:B------:R-:W-:-:S04]  /*16ba0*/  IMAD.IADD R2, R2, 0x1, R3 ;  /* 0x0000000102027824 */ /* 0x000fc800078e0203 */
[----:B------:R-:W-:-:S07]  /*16bb0*/  IMAD.MOV.U32 R13, RZ, RZ, R2 ;  /* 0x000000ffff0d7224 */ /* 0x000fce00078e0002 */
[----:B------:R-:W-:Y:S05]  /*16bc0*/  WARPSYNC.COLLECTIVE R15, `(.L_x_4826) ;  /* 0x000000000f087348 */ /* 0x000fea0003c00000 */
[----:B------:R0:W1:Y:S02]  /*16bd0*/  SHFL.UP P6, R14, R13, R12, R11 ;  /* 0x0400000c0d0e7389 */ /* 0x00006400000c000b */
[----:B01----:R-:W-:Y:S01]  /*16be0*/  ENDCOLLECTIVE ;  /* 0x000000000000791b */ /* 0x003fe20003800000 */
.L_x_4826:
[----:B------:R-:W-:Y:S01]  /*16bf0*/  IMAD.MOV.U32 R12, RZ, RZ, 0x8 ;  /* 0x00000008ff0c7424 */ /* 0x000fe200078e00ff */
[----:B------:R-:W-:-:S05]  /*16c00*/  SEL R3, R14, RZ, P3 ;  /* 0x000000ff0e037207 */ /* 0x000fca0001800000 */
[----:B------:R-:W-:-:S04]  /*16c10*/  IMAD.IADD R2, R2, 0x1, R3 ;  /* 0x0000000102027824 */ /* 0x000fc800078e0203 */
[----:B------:R-:W-:-:S07]  /*16c20*/  IMAD.MOV.U32 R13, RZ, RZ, R2 ;  /* 0x000000ffff0d7224 */ /* 0x000fce00078e0002 */
[----:B------:R-:W-:Y:S05]  /*16c30*/  WARPSYNC.COLLECTIVE R15, `(.L_x_4827) ;  /* 0x000000000f087348 */ /* 0x000fea0003c00000 */
[----:B------:R0:W1:Y:S02]  /*16c40*/  SHFL.UP P6, R14, R13, R12, R11 ;  /* 0x0400000c0d0e7389 */ /* 0x00006400000c000b */
[----:B01----:R-:W-:Y:S01]  /*16c50*/  ENDCOLLECTIVE ;  /* 0x000000000000791b */ /* 0x003fe20003800000 */
.L_x_4827:
[----:B------:R-:W-:Y:S01]  /*16c60*/  IMAD.MOV.U32 R12, RZ, RZ, 0x10 ;  /* 0x00000010ff0c7424 */ /* 0x000fe200078e00ff */
[----:B------:R-:W-:-:S05]  /*16c70*/  SEL R3, R14, RZ, P4 ;  /* 0x000000ff0e037207 */ /* 0x000fca0002000000 */
[----:B------:R-:W-:-:S04]  /*16c80*/  IMAD.IADD R2, R2, 0x1, R3 ;  /* 0x0000000102027824 */ /* 0x000fc800078e0203 */
[----:B------:R-:W-:-:S07]  /*16c90*/  IMAD.MOV.U32 R13, RZ, RZ, R2 ;  /* 0x000000ffff0d7224 */ /* 0x000fce00078e0002 */
[----:B------:R-:W-:Y:S05]  /*16ca0*/  WARPSYNC.COLLECTIVE R15, `(.L_x_4828) ;  /* 0x000000000f087348 */ /* 0x000fea0003c00000 */
[----:B------:R0:W1:Y:S02]  /*16cb0*/  SHFL.UP P6, R14, R13, R12, R11 ;  /* 0x0400000c0d0e7389 */ /* 0x00006400000c000b */
[----:B01----:R-:W-:Y:S01]  /*16cc0*/  ENDCOLLECTIVE ;  /* 0x000000000000791b */ /* 0x003fe20003800000 */
.L_x_4828:
        /* <DEDUP_REMOVED lines=8> */
.L_x_4829:
[----:B------:R-:W-:Y:S05]  /*16d50*/  BRA `(.L_x_4830) ;  /* 0xffffffd400ec7947 */ /* 0x000fea000383ffff */
.L_x_4761:
[----:B------:R-:W-:Y:S01]  /*16d60*/  BSSY B0, `(.L_x_4831) ;  /* 0x0000006000007945 */ /* 0x000fe20003800000 */
[----:B------:R-:W-:Y:S01]  /*16d70*/  PLOP3.LUT P6, PT, P6, PT, PT, 0x8, 0x0 ;  /* 0x000000000000781c */ /* 0x000fe200037ce170 */
[----:B------:R-:W-:-:S12]  /*16d80*/  IMAD.MOV.U32 R15, RZ, RZ, -0x1 ;  /* 0xffffffffff0f7424 */ /* 0x000fd800078e00ff */
[----:B0-----:R-:W-:Y:S05]  /*16d90*/  WARPSYNC.COLLECTIVE R15, `(.L_x_4832) ;  /* 0x000000000f087348 */ /* 0x001fea0003c00000 */
[----:B------:R-:W-:Y:S01]  /*16da0*/  VOTE.ANY R14, PT, P6 ;  /* 0x00000000000e7806 */ /* 0x000fe200030e0100 */
[----:B0-----:R-:W-:Y:S06]  /*16db0*/  ENDCOLLECTIVE ;  /* 0x000000000000791b */ /* 0x001fec0003800000 */
.L_x_4832:
[----:B------:R-:W-:Y:S05]  /*16dc0*/  BSYNC B0 ;  /* 0x0000000000007941 */ /* 0x000fea0003800000 */
.L_x_4831:
        /* <DEDUP_REMOVED lines=10> */
.L_x_4833:
[----:B------:R-:W-:Y:S02]  /*16e70*/  IMAD.MOV.U32 R13, RZ, RZ, R6 ;  /* 0x000000ffff0d7224 */ /* 0x000fe400078e0006 */
[----:B------:R-:W-:-:S07]  /*16e80*/  IMAD.MOV.U32 R4, RZ, RZ, R14 ;  /* 0x000000ffff047224 */ /* 0x000fce00078e000e */
[----:B------:R-:W-:Y:S05]  /*16e90*/  WARPSYNC.COLLECTIVE R15, `(.L_x_4834) ;  /* 0x000000000f087348 */ /* 0x000fea0003c00000 */
[----:B------:R0:W1:Y:S02]  /*16ea0*/  SHFL.IDX P6, R14, R13, R12, R11 ;  /* 0x0000000c0d0e7389 */ /* 0x00006400000c000b */
[----:B01----:R-:W-:Y:S01]  /*16eb0*/  ENDCOLLECTIVE ;  /* 0x000000000000791b */ /* 0x003fe20003800000 */
.L_x_4834:
[----:B------:R-:W-:Y:S02]  /*16ec0*/  IMAD.MOV.U32 R6, RZ, RZ, R14 ;  /* 0x000000ffff067224 */ /* 0x000fe400078e000e */
[----:B------:R-:W-:-:S05]  /*16ed0*/  IMAD.IADD R5, R9, 0x1, R16 ;  /* 0x0000000109057824 */ /* 0x000fca00078e0210 */
[----:B------:R1:W-:Y:S01]  /*16ee0*/  STL [R1+0xc], R5 ;  /* 0x00000c0501007387 */ /* 0x0003e20000100800 */
[----:B------:R-:W-:Y:S05]  /*16ef0*/  BRA `(.L_x_4835) ;  /* 0xffffffd400cc7947 */ /* 0x000fea000383ffff */
.L_x_4763:
[----:B------:R-:W-:Y:S01]  /*16f00*/  BSSY B0, `(.L_x_4836) ;  /* 0x0000007000007945 */ /* 0x000fe20003800000 */
[----:B------:R-:W-:Y:S02]  /*16f10*/  IMAD.MOV.U32 R13, RZ, RZ, R2 ;  /* 0x000000ffff0d7224 */ /* 0x000fe400078e0002 */
[----:B------:R-:W-:Y:S02]  /*16f20*/  IMAD.MOV.U32 R11, RZ, RZ, 0x1f ;  /* 0x0000001fff0b7424 */ /* 0x000fe400078e00ff */
[----:B------:R-:W-:-:S07]  /*16f30*/  IMAD.MOV.U32 R15, RZ, RZ, -0x1 ;  /* 0xffffffffff0f7424 */ /* 0x000fce00078e00ff */
[----:B01-3--:R-:W-:Y:S05]  /*16f40*/  WARPSYNC.COLLECTIVE R15, `(.L_x_4837) ;  /* 0x000000000f087348 */ /* 0x00bfea0003c00000 */
[----:B------:R2:W4:Y:S02]  /*16f50*/  SHFL.IDX P6, R14, R13, R12, R11 ;  /* 0x0000000c0d0e7389 */ /* 0x00052400000c000b */
[----:B01234-:R-:W-:Y:S01]  /*16f60*/  ENDCOLLECTIVE ;  /* 0x000000000000791b */ /* 0x01ffe20003800000 */
.L_x_4837:
[----:B------:R-:W-:Y:S05]  /*16f70*/  BSYNC B0 ;  /* 0x0000000000007941 */ /* 0x000fea0003800000 */
.L_x_4836:
[----:B------:R-:W-:Y:S01]  /*16f80*/  IMAD.MOV.U32 R8, RZ, RZ, R14 ;  /* 0x000000ffff087224 */ /* 0x000fe200078e000e */
[----:B------:R-:W-:Y:S06]  /*16f90*/  BRA `(.L_x_4762) ;  /* 0xffffffd400bc7947 */ /* 0x000fec000383ffff */
.L_x_4769:
[----:B0-----:R0:W1:Y:S02]  /*16fa0*/  SYNCS.PHASECHK.TRANS64.TRYWAIT P0, [R0+URZ+0x22820], R3 ;  /* 0x02282003000075a7 */ /* 0x001064000800017f */
[----:B-1----:R-:W-:Y:S05]  /*16fb0*/  @!P0 NANOSLEEP.SYNCS 0x989680 ;  /* 0x009896800000895d */ /* 0x002fea0003900000 */
[----:B------:R-:W1:Y:S02]  /*16fc0*/  @!P0 SYNCS.PHASECHK.TRANS64 P0, [R0+URZ+0x22820], R3 ;  /* 0x02282003000085a7 */ /* 0x000e64000800007f */
[----:B-1----:R-:W-:Y:S05]  /*16fd0*/  @!P0 BRA `(.L_x_4769) ;  /* 0xfffffffc00f08947 */ /* 0x002fea000383ffff */
[----:B------:R-:W-:Y:S05]  /*16fe0*/  BRA `(.L_x_4838) ;  /* 0xffffffe000587947 */ /* 0x000fea000383ffff */
.L_x_4770:
        /* <DEDUP_REMOVED lines=11> */
.L_x_4840:
[----:B------:R-:W-:Y:S05]  /*170a0*/  BSYNC B0 ;  /* 0x0000000000007941 */ /* 0x000fea0003800000 */
.L_x_4839:
[----:B------:R-:W-:Y:S05]  /*170b0*/  BRA `(.L_x_4841) ;  /* 0xffffffe000407947 */ /* 0x000fea000383ffff */
.L_x_4773:
[----:B------:R-:W-:Y:S01]  /*170c0*/  BSSY B1, `(.L_x_4842) ;  /* 0x0000006000017945 */ /* 0x000fe20003800000 */
[----:B------:R-:W-:-:S07]  /*170d0*/  IMAD.MOV.U32 R15, RZ, RZ, -0x1 ;  /* 0xffffffffff0f7424 */ /* 0x000fce00078e00ff */
[----:B01-3--:R-:W-:Y:S05]  /*170e0*/  WARPSYNC.COLLECTIVE R15, `(.L_x_4843) ;  /* 0x000000000f0c7348 */ /* 0x00bfea0003c00000 */
[----:B------:R-:W-:Y:S02]  /*170f0*/  ELECT P6, UR62, PT ;  /* 0x00000000003e782f */ /* 0x000fe400038c0000 */
[----:B------:R-:W-:Y:S01]  /*17100*/  MOV R14, UR62 ;  /* 0x0000003e000e7c02 */ /* 0x000fe20008000f00 */
[----:B01-3--:R-:W-:Y:S10]  /*17110*/  ENDCOLLECTIVE ;  /* 0x000000000000791b */ /* 0x00bff40003800000 */
.L_x_4843:
[----:B------:R-:W-:Y:S05]  /*17120*/  BSYNC B1 ;  /* 0x0000000000017941 */ /* 0x000fea0003800000 */
.L_x_4842:
[----:B------:R-:W-:Y:S05]  /*17130*/  BRA `(.L_x_4844) ;  /* 0xffffffe000387947 */ /* 0x000fea000383ffff */
.L_x_4775:
[----:B0-----:R0:W1:Y:S02]  /*17140*/  SYNCS.PHASECHK.TRANS64.TRYWAIT P0, [R6+URZ], R5 ;  /* 0x00000005060075a7 */ /* 0x001064000800017f */
[----:B-1----:R-:W-:Y:S05]  /*17150*/  @!P0 NANOSLEEP.SYNCS 0x989680 ;  /* 0x009896800000895d */ /* 0x002fea0003900000 */
[----:B------:R-:W1:Y:S02]  /*17160*/  @!P0 SYNCS.PHASECHK.TRANS64 P0, [R6+URZ], R5 ;  /* 0x00000005060085a7 */ /* 0x000e64000800007f */
[----:B-1----:R-:W-:Y:S05]  /*17170*/  @!P0 BRA `(.L_x_4775) ;  /* 0xfffffffc00f08947 */ /* 0x002fea000383ffff */
[----:B------:R-:W-:Y:S05]  /*17180*/  BRA `(.L_x_4845) ;  /* 0xffffffe000707947 */ /* 0x000fea000383ffff */
.L_x_4776:
[----:B-1----:R1:W2:Y:S02]  /*17190*/  SYNCS.PHASECHK.TRANS64.TRYWAIT P0, [R7+URZ], R2 ;  /* 0x00000002070075a7 */ /* 0x0022a4000800017f */
[----:B--2---:R-:W-:Y:S05]  /*171a0*/  @!P0 NANOSLEEP.SYNCS 0x989680 ;  /* 0x009896800000895d */ /* 0x004fea0003900000 */
[----:B------:R-:W2:Y:S02]  /*171b0*/  @!P0 SYNCS.PHASECHK.TRANS64 P0, [R7+URZ], R2 ;  /* 0x00000002070085a7 */ /* 0x000ea4000800007f */
[----:B--2---:R-:W-:Y:S05]  /*171c0*/  @!P0 BRA `(.L_x_4776) ;  /* 0xfffffffc00f08947 */ /* 0x004fea000383ffff */
[----:B------:R-:W-:Y:S05]  /*171d0*/  BRA `(.L_x_4846) ;  /* 0xffffffe000647947 */ /* 0x000fea000383ffff */
.L_x_4778:
[----:B--2---:R2:W4:Y:S02]  /*171e0*/  SYNCS.PHASECHK.TRANS64.TRYWAIT P0, [R4+URZ], R5 ;  /* 0x00000005040075a7 */ /* 0x004524000800017f */
[----:B----4-:R-:W-:Y:S05]  /*171f0*/  @!P0 NANOSLEEP.SYNCS 0x989680 ;  /* 0x009896800000895d */ /* 0x010fea0003900000 */
[----:B------:R-:W4:Y:S02]  /*17200*/  @!P0 SYNCS.PHASECHK.TRANS64 P0, [R4+URZ], R5 ;  /* 0x00000005040085a7 */ /* 0x000f24000800007f */
[----:B----4-:R-:W-:Y:S05]  /*17210*/  @!P0 BRA `(.L_x_4778) ;  /* 0xfffffffc00f08947 */ /* 0x010fea000383ffff */
[----:B------:R-:W-:Y:S05]  /*17220*/  BRA `(.L_x_4847) ;  /* 0xffffffe000687947 */ /* 0x000fea000383ffff */
.L_x_4848:
        /* <DEDUP_REMOVED lines=13> */
.L_x_6145:


//--------------------- .text._ZN7cutlass13device_kernelIN5flash11enable_sm90INS1_16FlashAttnFwdSm90INS1_25CollectiveMainloopFwdSm90ILi2EN4cute5tupleIJNS5_1CILi1EEES8_S8_EEENS6_IJNS7_ILi128EEENS7_ILi96EEENS7_ILi64EEEEEELi256ENS_6half_tEfNS_4arch4Sm90ELb1ELb0ELb1ELb1ELb0ELb1ELb0ELb1ELb0ELb1ELb1ELb0EEENS1_21CollectiveEpilogueFwdINS6_IJSA_NS7_ILi256EEESB_EEES9_SE_SG_Li256ELb1ELb1ELb1ELb0EEENS1_36VarlenDynamicPersistentTileSchedulerILi128ELi96ELi256ELi128ELb1ELb1ELb1ELb1ELb1ELb1EEEEEEEEEvNT_6ParamsE --------------------------
	.section	.text._ZN7cutlass13device_kernelIN5flash11enable_sm90INS1_16FlashAttnFwdSm90INS1_25CollectiveMainloopFwdSm90ILi2EN4cute5tupleIJNS5_1CILi1EEES8_S8_EEENS6_IJNS7_ILi128EEENS7_ILi96EEENS7_ILi64EEEEEELi256ENS_6half_tEfNS_4arch4Sm90ELb1ELb0ELb1ELb1ELb0ELb1ELb0ELb1ELb0ELb1ELb1ELb0EEENS1_21CollectiveEpilogueFwdINS6_IJSA_NS7_ILi256EEESB_EEES9_SE_SG_Li256ELb1ELb1ELb1ELb0EEENS1_36VarlenDynamicPersistentTileSchedulerILi128ELi96ELi256ELi128ELb1ELb1ELb1ELb1ELb1ELb1EEEEEEEEEvNT_6ParamsE,"ax",@progbits
	.align	128
.text._ZN7cutlass13device_kernelIN5flash11enable_sm90INS1_16FlashAttnFwdSm90INS1_25CollectiveMainloopFwdSm90ILi2EN4cute5tupleIJNS5_1CILi1EEES8_S8_EEENS6_IJNS7_ILi128EEENS7_ILi96EEENS7_ILi64EEEEEELi256ENS_6half_tEfNS_4arch4Sm90ELb1ELb0ELb1ELb1ELb0ELb1ELb0ELb1ELb0ELb1ELb1ELb0EEENS1_21CollectiveEpilogueFwdINS6_IJSA_NS7_ILi256EEESB_EEES9_SE_SG_Li256ELb1ELb1ELb1ELb0EEENS1_36VarlenDynamicPersistentTileSchedulerILi128ELi96ELi256ELi128ELb1ELb1ELb1ELb1ELb1ELb1EEEEEEEEEvNT_6ParamsE:
        .type           _ZN7cutlass13device_kernelIN5flash11enable_sm90INS1_16FlashAttnFwdSm90INS1_25CollectiveMainloopFwdSm90ILi2EN4cute5tupleIJNS5_1CILi1EEES8_S8_EEENS6_IJNS7_ILi128EEENS7_ILi96EEENS7_ILi64EEEEEELi256ENS_6half_tEfNS_4arch4Sm90ELb1ELb0ELb1ELb1ELb0ELb1ELb0ELb1ELb0ELb1ELb1ELb0EEENS1_21CollectiveEpilogueFwdINS6_IJSA_NS7_ILi256EEESB_EEES9_SE_SG_Li256ELb1ELb1ELb1ELb0EEENS1_36VarlenDynamicPersistentTileSchedulerILi128ELi96ELi256ELi128ELb1ELb1ELb1ELb1ELb1ELb1EEEEEEEEEvNT_6ParamsE,@function
        .size           _ZN7cutlass13device_kernelIN5flash11enable_sm90INS1_16FlashAttnFwdSm90INS1_25CollectiveMainloopFwdSm90ILi2EN4cute5tupleIJNS5_1CILi1EEES8_S8_EEENS6_IJNS7_ILi128EEENS7_ILi96EEENS7_ILi64EEEEEELi256ENS_6half_tEfNS_4arch4Sm90ELb1ELb0ELb1ELb1ELb0ELb1ELb0ELb1ELb0ELb1ELb1ELb0EEENS1_21CollectiveEpilogueFwdINS6_IJSA_NS7_ILi256EEESB_EEES9_SE_SG_Li256ELb1ELb1ELb1ELb0EEENS1_36VarlenDynamicPersistentTileSchedulerILi128ELi96ELi256ELi128ELb1ELb1ELb1ELb1ELb1ELb1EEEEEEEEEvNT_6ParamsE,(.L_x_6146 - _ZN7cutlass13device_kernelIN5flash11enable_sm90INS1_16FlashAttnFwdSm90INS1_25CollectiveMainloopFwdSm90ILi2EN4cute5tupleIJNS5_1CILi1EEES8_S8_EEENS6_IJNS7_ILi128EEENS7_ILi96EEENS7_ILi64EEEEEELi256ENS_6half_tEfNS_4arch4Sm90ELb1ELb0ELb1ELb1ELb0ELb1ELb0ELb1ELb0ELb1ELb1ELb0EEENS1_21CollectiveEpilogueFwdINS6_IJSA_NS7_ILi256EEESB_EEES9_SE_SG_Li256ELb1ELb1ELb1ELb0EEENS1_36VarlenDynamicPersistentTileSchedulerILi128ELi96ELi256ELi128ELb1ELb1ELb1ELb1ELb1ELb1EEEEEEEEEvNT_6ParamsE)
        .other          _ZN7cutlass13device_kernelIN5flash11enable_sm90INS1_16FlashAttnFwdSm90INS1_25CollectiveMainloopFwdSm90ILi2EN4cute5tupleIJNS5_1CILi1EEES8_S8_EEENS6_IJNS7_ILi128EEENS7_ILi96EEENS7_ILi64EEEEEELi256ENS_6half_tEfNS_4arch4Sm90ELb1ELb0ELb1ELb1ELb0ELb1ELb0ELb1ELb0ELb1ELb1ELb0EEENS1_21CollectiveEpilogueFwdINS6_IJSA_NS7_ILi256EEESB_EEES9_SE_SG_Li256ELb1ELb1ELb1ELb0EEENS1_36VarlenDynamicPersistentTileSchedulerILi128ELi96ELi256ELi128ELb1ELb1ELb1ELb1ELb1ELb1EEEEEEEEEvNT_6ParamsE,@"STO_CUDA_ENTRY STV_DEFAULT"
_ZN7cutlass13device_kernelIN5flash11enable_sm90INS1_16FlashAttnFwdSm90INS1_25CollectiveMainloopFwdSm90ILi2EN4cute5tupleIJNS5_1CILi1EEES8_S8_EEENS6_IJNS7_ILi128EEENS7_ILi96EEENS7_ILi64EEEEEELi256ENS_6half_tEfNS_4arch4Sm90ELb1ELb0ELb1ELb1ELb0ELb1ELb0ELb1ELb0ELb1ELb1ELb0EEENS1_21CollectiveEpilogueFwdINS6_IJSA_NS7_ILi256EEESB_EEES9_SE_SG_Li256ELb1ELb1ELb1ELb0EEENS1_36VarlenDynamicPersistentTileSchedulerILi128ELi96ELi256ELi128ELb1ELb1ELb1ELb1ELb1ELb1EEEEEEEEEvNT_6ParamsE:
        /* <DEDUP_REMOVED lines=24> */
.L_x_4850:
[----:B------:R-:W-:Y:S05]  /*0180*/  BSYNC B0 ;  /* 0x0000000000007941 */ /* 0x000fea0003800000 */
.L_x_4849:
        /* <DEDUP_REMOVED lines=41> */
.L_x_4851:
        /* <DEDUP_REMOVED lines=22> */
.L_x_4852:
        /* <DEDUP_REMOVED lines=18> */
.L_x_4853:
        /* <DEDUP_REMOVED lines=22> */
.L_x_4854:
        /* <DEDUP_REMOVED lines=22> */
.L_x_4855:
        /* <DEDUP_REMOVED lines=8> */
.L_x_4858:
        /* <DEDUP_REMOVED lines=32> */
[----:B------:R-:W-:-:S02]  /*0be0*/  LEA.HI R4, R2, R7, RZ, 0x1 ;  /* 0x0000000702047211 */ /* 0x000fc400078f08ff */
[----:B------:R-:W-:Y:S02]  /*0bf0*/  SHF.R.S32.HI R5, RZ, 0x7, R0 ;  /* 0x00000007ff057819 */ /* 0x000fe40000011400 */
[----:B------:R-:W-:Y:S01]  /*0c00*/  SHF.R.S32.HI R8, RZ, 0x1f, R20 ;  /* 0x0000001fff087819 */ /* 0x000fe20000011414 */
[----:B------:R-:W-:Y:S01]  /*0c10*/  STL [R1+0x68], R20 ;  /* 0x0000681401007387 */ /* 0x000fe20000100800 */
[----:B------:R-:W-:Y:S02]  /*0c20*/  LOP3.LUT R4, R4, 0x1ffffffe, RZ, 0xc0, !PT ;  /* 0x1ffffffe04047812 */ /* 0x000fe400078ec0ff */
[----:B------:R-:W-:Y:S02]  /*0c30*/  LEA.HI R9, R8, R20, RZ, 0x2 ;  /* 0x0000001408097211 */ /* 0x000fe400078f10ff */
[----:B------:R-:W-:Y:S01]  /*0c40*/  LEA.HI R23, R3, R6, RZ, 0x2 ;  /* 0x0000000603177211 */ /* 0x000fe200078f10ff */
[----:B------:R-:W-:Y:S01]  /*0c50*/  IMAD.IADD R4, R7, 0x1, -R4 ;  /* 0x0000000107047824 */ /* 0x000fe200078e0a04 */
[----:B------:R-:W-:-:S02]  /*0c60*/  SHF.R.S32.HI R10, RZ, 0x2, R9 ;  /* 0x00000002ff0a7819 */ /* 0x000fc40000011409 */
[----:B------:R-:W-:Y:S02]  /*0c70*/  SHF.R.S32.HI R11, RZ, 0x1f, R9 ;  /* 0x0000001fff0b7819 */ /* 0x000fe40000011409 */
[----:B------:R-:W-:Y:S02]  /*0c80*/  LEA.HI R3, R3, R6, RZ, 0x3 ;  /* 0x0000000603037211 */ /* 0x000fe400078f18ff */
[----:B------:R-:W-:Y:S02]  /*0c90*/  LEA.HI R11, R11, R10, RZ, 0x3 ;  /* 0x0000000a0b0b7211 */ /* 0x000fe400078f18ff */
[----:B------:R-:W-:Y:S02]  /*0ca0*/  LEA.HI R0, R0, R5, RZ, 0x1 ;  /* 0x0000000500007211 */ /* 0x000fe400078f08ff */
[----:B------:R-:W-:Y:S02]  /*0cb0*/  LOP3.LUT R11, R11, 0xfffffff8, RZ, 0xc0, !PT ;  /* 0xfffffff80b0b7812 */ /* 0x000fe400078ec0ff */
[----:B------:R-:W-:-:S02]  /*0cc0*/  LEA.HI R8, R8, R20, RZ, 0x5 ;  /* 0x0000001408087211 */ /* 0x000fc400078f28ff */
[----:B------:R-:W-:Y:S01]  /*0cd0*/  LOP3.LUT R7, R3, 0xfffffff8, RZ, 0xc0, !PT ;  /* 0xfffffff803077812 */ /* 0x000fe200078ec0ff */
[----:B------:R-:W-:Y:S01]  /*0ce0*/  IMAD.IADD R11, R10, 0x1, -R11 ;  /* 0x000000010a0b7824 */ /* 0x000fe200078e0a0b */
[----:B------:R-:W-:Y:S02]  /*0cf0*/  LOP3.LUT R3, R23, 0xfffffffc, RZ, 0xc0, !PT ;  /* 0xfffffffc17037812 */ /* 0x000fe400078ec0ff */
[----:B------:R-:W-:Y:S01]  /*0d00*/  LOP3.LUT R0, R0, 0x3fffffe, RZ, 0xc0, !PT ;  /* 0x03fffffe00007812 */ /* 0x000fe200078ec0ff */
[C---:B------:R-:W-:Y:S01]  /*0d10*/  IMAD.IADD R205, R6.reuse, 0x1, -R7 ;  /* 0x0000000106cd7824 */ /* 0x040fe200078e0a07 */
[----:B------:R-:W-:Y:S01]  /*0d20*/  SHF.R.S32.HI R8, RZ, 0x5, R8 ;  /* 0x00000005ff087819 */ /* 0x000fe20000011408 */
[----:B------:R-:W-:Y:S01]  /*0d30*/  IMAD.IADD R3, R6, 0x1, -R3 ;  /* 0x0000000106037824 */ /* 0x000fe200078e0a03 */
[----:B------:R-:W-:Y:S01]  /*0d40*/  SHF.R.S32.HI R23, RZ, 0x2, R23 ;  /* 0x00000002ff177819 */ /* 0x000fe20000011417 */
[----:B------:R-:W-:Y:S01]  /*0d50*/  IMAD.IADD R0, R5, 0x1, -R0 ;  /* 0x0000000105007824 */ /* 0x000fe200078e0a00 */
[----:B------:R-:W-:Y:S01]  /*0d60*/  LOP3.LUT R5, R2, 0x3fffff0, RZ, 0xc0, !PT ;  /* 0x03fffff002057812 */ /* 0x000fe200078ec0ff */
[----:B------:R-:W-:Y:S01]  /*0d70*/  IMAD R11, R8, 0x10, R11 ;  /* 0x00000010080b7824 */ /* 0x000fe200078e020b */
[----:B------:R-:W-:Y:S01]  /*0d80*/  SHF.R.S32.HI R212, RZ, 0x5, R212 ;  /* 0x00000005ffd47819 */ /* 0x000fe200000114d4 */
[----:B------:R-:W-:Y:S01]  /*0d90*/  VIADD R228, R23, 0x40 ;  /* 0x0000004017e47836 */ /* 0x000fe20000000000 */
[C---:B------:R-:W-:Y:S01]  /*0da0*/  SHF.L.U32 R16, R3.reuse, 0x3, RZ ;  /* 0x0000000303107819 */ /* 0x040fe200000006ff */
[----:B------:R-:W-:Y:S01]  /*0db0*/  IMAD R12, R0, 0x40, R11 ;  /* 0x00000040000c7824 */ /* 0x000fe200078e020b */
[----:B------:R-:W-:Y:S01]  /*0dc0*/  LEA.HI R0, R3, R3, RZ, 0x1 ;  /* 0x0000000303007211 */ /* 0x000fe200078f08ff */
[----:B------:R-:W-:Y:S01]  /*0dd0*/  IMAD.SHL.U32 R208, R228, 0x40, RZ ;  /* 0x00000040e4d07824 */ /* 0x000fe200078e00ff */
[----:B------:R-:W-:Y:S01]  /*0de0*/  SHF.R.S32.HI R11, RZ, 0x1f, R228 ;  /* 0x0000001fff0b7819 */ /* 0x000fe200000114e4 */
[----:B------:R-:W-:Y:S01]  /*0df0*/  IMAD.IADD R5, R6, 0x1, -R5 ;  /* 0x0000000106057824 */ /* 0x000fe200078e0a05 */
[----:B------:R-:W-:Y:S01]  /*0e00*/  LOP3.LUT R0, R0, 0x1ffffffe, RZ, 0xc0, !PT ;  /* 0x1ffffffe00007812 */ /* 0x000fe200078ec0ff */
[----:B------:R-:W-:Y:S01]  /*0e10*/  IMAD.SHL.U32 R205, R205, 0x8, RZ ;  /* 0x00000008cdcd7824 */ /* 0x000fe200078e00ff */
[----:B------:R-:W-:Y:S01]  /*0e20*/  LEA.HI R11, R11, R228, RZ, 0x3 ;  /* 0x000000e40b0b7211 */ /* 0x000fe200078f18ff */
[----:B------:R-:W-:Y:S01]  /*0e30*/  IMAD R5, R212, 0x10, R5 ;  /* 0x00000010d4057824 */ /* 0x000fe200078e0205 */
[----:B------:R-:W-:Y:S01]  /*0e40*/  LOP3.LUT R208, R208, 0x1c0, RZ, 0xc0, !PT ;  /* 0x000001c0d0d07812 */ /* 0x000fe200078ec0ff */
[----:B------:R-:W-:Y:S01]  /*0e50*/  IMAD.SHL.U32 R200, R3, 0x4, RZ ;  /* 0x0000000403c87824 */ /* 0x000fe200078e00ff */
[----:B------:R-:W-:Y:S01]  /*0e60*/  LOP3.LUT R9, R9, 0x7ffffffc, RZ, 0xc0, !PT ;  /* 0x7ffffffc09097812 */ /* 0x000fe200078ec0ff */
[----:B------:R-:W-:Y:S01]  /*0e70*/  IMAD.SHL.U32 R11, R11, 0x40, RZ ;  /* 0x000000400b0b7824 */ /* 0x000fe200078e00ff */
[----:B------:R-:W-:Y:S01]  /*0e80*/  SHF.R.U32.HI R8, RZ, 0x3, R208 ;  /* 0x00000003ff087819 */ /* 0x000fe200000116d0 */
[----:B------:R-:W-:Y:S01]  /*0e90*/  IMAD.IADD R0, R3, 0x1, -R0 ;  /* 0x0000000103007824 */ /* 0x000fe200078e0a00 */
[----:B------:R-:W-:Y:S01]  /*0ea0*/  SHF.R.S32.HI R3, RZ, 0x1f, R205 ;  /* 0x0000001fff037819 */ /* 0x000fe200000114cd */
[----:B------:R-:W-:Y:S01]  /*0eb0*/  IMAD.IADD R9, R20, 0x1, -R9 ;  /* 0x0000000114097824 */ /* 0x000fe200078e0a09 */
[----:B------:R-:W-:Y:S01]  /*0ec0*/  LOP3.LUT R3, R208, 0x38, R16, 0xf8, !PT ;  /* 0x00000038d0037812 */ /* 0x000fe200078ef810 */
[----:B------:R-:W-:Y:S01]  /*0ed0*/  VIADD R217, R205, 0x40 ;  /* 0x00000040cdd97836 */ /* 0x000fe20000000000 */
[----:B------:R-:W-:Y:S01]  /*0ee0*/  LOP3.LUT R214, R11, 0xfffffe00, RZ, 0xc0, !PT ;  /* 0xfffffe000bd67812 */ /* 0x000fe200078ec0ff */
[----:B------:R-:W-:Y:S01]  /*0ef0*/  IMAD.SHL.U32 R210, R9, 0x2, RZ ;  /* 0x0000000209d27824 */ /* 0x000fe200078e00ff */
[----:B------:R-:W-:Y:S01]  /*0f00*/  LEA R4, R5, R4, 0x3 ;  /* 0x0000000405047211 */ /* 0x000fe200078e18ff */
[----:B------:R-:W-:Y:S01]  /*0f10*/  STL [R1+0x70], R12 ;  /* 0x0000700c01007387 */ /* 0x000fe20000100800 */
[----:B------:R-:W-:Y:S01]  /*0f20*/  LOP3.LUT R3, R214, R3, R8, 0xf6, !PT ;  /* 0x00000003d6037212 */ /* 0x000fe200078ef608 */
[----:B------:R-:W-:Y:S01]  /*0f30*/  VIADD R38, R210, 0x8 ;  /* 0x00000008d2267836 */ /* 0x000fe20000000000 */
[----:B------:R-:W-:Y:S01]  /*0f40*/  SHF.R.S32.HI R10, RZ, 0x1f, R217 ;  /* 0x0000001fff0a7819 */ /* 0x000fe200000114d9 */
[----:B------:R-:W-:Y:S01]  /*0f50*/  IMAD.SHL.U32 R4, R4, 0x8, RZ ;  /* 0x0000000804047824 */ /* 0x000fe200078e00ff */
[C---:B------:R-:W-:Y:S01]  /*0f60*/  IADD3 R34, R210.reuse, 0x28, RZ ;  /* 0x00000028d2227810 */ /* 0x040fe20007ffe0ff */
[----:B------:R-:W-:Y:S01]  /*0f70*/  IMAD R3, R3, 0x2, R18 ;  /* 0x0000000203037824 */ /* 0x000fe200078e0212 */
[C---:B------:R-:W-:Y:S01]  /*0f80*/  IADD3 R232, R210.reuse, 0xf8, RZ ;  /* 0x000000f8d2e87810 */ /* 0x040fe20007ffe0ff */
[C---:B------:R-:W-:Y:S01]  /*0f90*/  VIADD R35, R210.reuse, 0x20 ;  /* 0x00000020d2237836 */ /* 0x040fe20000000000 */
[----:B------:R-:W-:Y:S01]  /*0fa0*/  STL [R1+0x74], R4 ;  /* 0x0000740401007387 */ /* 0x000fe20000100800 */
[C---:B------:R-:W-:Y:S01]  /*0fb0*/  VIADD R32, R210.reuse, 0x38 ;  /* 0x00000038d2207836 */ /* 0x040fe20000000000 */
[----:B------:R-:W-:Y:S01]  /*0fc0*/  SHF.R.S32.HI R231, RZ, 0x1f, R23 ;  /* 0x0000001fffe77819 */ /* 0x000fe20000011417 */
[----:B------:R-:W-:Y:S01]  /*0fd0*/  VIADD R216, R205, 0x80 ;  /* 0x00000080cdd87836 */ /* 0x000fe20000000000 */
[----:B------:R0:W-:Y:S01]  /*0fe0*/  STL [R1+0x6c], R3 ;  /* 0x00006c0301007387 */ /* 0x0001e20000100800 */
[C---:B------:R-:W-:Y:S01]  /*0ff0*/  VIADD R29, R210.reuse, 0x50 ;  /* 0x00000050d21d7836 */ /* 0x040fe20000000000 */
[----:B------:R-:W-:Y:S01]  /*1000*/  SHF.R.S32.HI R34, RZ, 0x1f, R34 ;  /* 0x0000001fff227819 */ /* 0x000fe20000011422 */
[----:B------:R-:W-:Y:S01]  /*1010*/  VIADD R26, R210, 0x68 ;  /* 0x00000068d21a7836 */ /* 0x000fe20000000000 */
[----:B------:R-:W-:Y:S01]  /*1020*/  SHF.R.S32.HI R8, RZ, 0x1f, R216 ;  /* 0x0000001fff087819 */ /* 0x000fe200000114d8 */
[----:B------:R-:W-:-:S02]  /*1030*/  IMAD.MOV.U32 R6, RZ, RZ, R14 ;  /* 0x000000ffff067224 */ /* 0x000fc400078e000e */
        /* <DEDUP_REMOVED lines=11> */
[----:B------:R-:W-:Y:S01]  /*10f0*/  IMAD.MOV.U32 R5, RZ, RZ, R13 ;  /* 0x000000ffff057224 */ /* 0x000fe200078e000d */
        /* <DEDUP_REMOVED lines=8> */
[C---:B------:R-:W-:Y:S01]  /*1180*/  IADD3 R15, R210.reuse, 0x90, RZ ;  /* 0x00000090d20f7810 */ /* 0x040fe20007ffe0ff */
        /* <DEDUP_REMOVED lines=28> */
[----:B------:R-:W-:Y:S01]  /*1350*/  IMAD.MOV.U32 R2, RZ, RZ, RZ ;  /* 0x000000ffff027224 */ /* 0x000fe200078e00ff */
[----:B------:R-:W-:Y:S01]  /*1360*/  SHF.R.S32.HI R20, RZ, 0x1f, R20 ;  /* 0x0000001fff147819 */ /* 0x000fe20000011414 */
[----:B------:R-:W-:Y:S01]  /*1370*/  VIADD R204, R200, 0x10 ;  /* 0x00000010c8cc7836 */ /* 0x000fe20000000000 */
[----:B------:R-:W-:Y:S01]  /*1380*/  SHF.R.S32.HI R15, RZ, 0x1f, R15 ;  /* 0x0000001fff0f7819 */ /* 0x000fe2000001140f */
[----:B------:R-:W-:Y:S01]  /*1390*/  IMAD R215, R0, 0x8, R12 ;  /* 0x0000000800d77824 */ /* 0x000fe200078e020c */
[----:B------:R-:W-:-:S02]  /*13a0*/  SHF.R.S32.HI R13, RZ, 0x1f, R13 ;  /* 0x0000001fff0d7819 */ /* 0x000fc4000001140d */
[----:B------:R-:W-:Y:S02]  /*13b0*/  SHF.R.S32.HI R11, RZ, 0x1f, R11 ;  /* 0x0000001fff0b7819 */ /* 0x000fe4000001140b */
[----:B------:R-:W-:Y:S02]  /*13c0*/  SHF.R.S32.HI R8, RZ, 0x1f, R234 ;  /* 0x0000001fff087819 */ /* 0x000fe400000114ea */
[----:B------:R-:W-:Y:S02]  /*13d0*/  SHF.R.S32.HI R4, RZ, 0x1f, R233 ;  /* 0x0000001fff047819 */ /* 0x000fe400000114e9 */
[----:B------:R-:W-:-:S07]  /*13e0*/  SHF.R.S32.HI R3, RZ, 0x1f, R232 ;  /* 0x0000001fff037819 */ /* 0x000fce00000114e8 */
.L_x_5019:
[----:B01----:R-:W0:Y:S02]  /*13f0*/  LDC.64 R8, c[0x0][0xc88] ;  /* 0x00032200ff087b82 */ /* 0x003e240000000a00 */
[----:B0-----:R-:W-:-:S05]  /*1400*/  IMAD.WIDE R8, R7, 0x4, R8 ;  /* 0x0000000407087825 */ /* 0x001fca00078e0208 */
[----:B--2---:R-:W2:Y:S01]  /*1410*/  LDG.E R224, desc[UR40][R8.64] ;  /* 0x0000002808e07981 */ /* 0x004ea2000c1e1900 */
[----:B------:R-:W-:Y:S05]  /*1420*/  YIELD ;  /* 0x0000000000007946 */ /* 0x000fea0003800000 */
[----:B------:R-:W-:Y:S01]  /*1430*/  ULDC.64 UR4, c[0x0][0xa28] ;  /* 0x00028a0000047ab9 */ /* 0x000fe20000000a00 */
[----:B------:R-:W-:Y:S01]  /*1440*/  ULDC.64 UR8, c[0x0][0xa18] ;  /* 0x0002860000087ab9 */ /* 0x000fe20000000a00 */
[----:B------:R-:W-:Y:S01]  /*1450*/  ISETP.NE.U32.AND P1, PT, RZ, UR4, PT ;  /* 0x00000004ff007c0c */ /* 0x000fe2000bf25070 */
[----:B------:R-:W-:Y:S01]  /*1460*/  ULDC.64 UR6, c[0x0][0xa08] ;  /* 0x0002820000067ab9 */ /* 0x000fe20000000a00 */
[----:B------:R-:W-:Y:S01]  /*1470*/  IMAD.MOV.U32 R15, RZ, RZ, RZ ;  /* 0x000000ffff0f7224 */ /* 0x000fe200078e00ff */
        /* <DEDUP_REMOVED lines=31> */
[----:B0---4-:R-:W-:Y:S06]  /*1670*/  @P2 BRA `(.L_x_4860) ;  /* 0x0000000000242947 */ /* 0x011fec0003800000 */
        /* <DEDUP_REMOVED lines=9> */
.L_x_4860:
[----:B------:R-:W-:Y:S01]  /*1710*/  ULDC.64 UR4, c[0x0][0xa20] ;  /* 0x0002880000047ab9 */ /* 0x000fe20000000a00 */
[C---:B------:R-:W-:Y:S02]  /*1720*/  LOP3.LUT R3, R6.reuse, 0xff000000, RZ, 0xc0, !PT ;  /* 0xff00000006037812 */ /* 0x040fe400078ec0ff */
        /* <DEDUP_REMOVED lines=11> */
.L_x_4861:
[----:B------:R-:W-:Y:S05]  /*17e0*/  @!P0 BRA `(.L_x_4862) ;  /* 0x00000000000c8947 */ /* 0x000fea0003800000 */
[----:B------:R-:W2:Y:S04]  /*17f0*/  LDG.E R3, desc[UR40][R12.64] ;  /* 0x000000280c037981 */ /* 0x000ea8000c1e1900 */
[----:B------:R-:W2:Y:S02]  /*1800*/  LDG.E R30, desc[UR40][R12.64+0x4] ;  /* 0x000004280c1e7981 */ /* 0x000ea4000c1e1900 */
[----:B--2---:R-:W-:-:S07]  /*1810*/  IMAD.IADD R30, R30, 0x1, -R3 ;  /* 0x000000011e1e7824 */ /* 0x004fce00078e0a03 */
.L_x_4862:
[----:B------:R-:W-:Y:S01]  /*1820*/  ULDC.64 UR4, c[0x0][0xa10] ;  /* 0x0002840000047ab9 */ /* 0x000fe20000000a00 */
[----:B------:R-:W1:Y:S01]  /*1830*/  LDC R4, c[0x0][0x448] ;  /* 0x00011200ff047b82 */ /* 0x000e620000000800 */
[----:B------:R-:W-:-:S04]  /*1840*/  ISETP.NE.U32.AND P0, PT, RZ, UR4, PT ;  /* 0x00000004ff007c0c */ /* 0x000fc8000bf05070 */
[----:B------:R-:W-:Y:S01]  /*1850*/  ISETP.NE.AND.EX P0, PT, RZ, UR5, PT, P0 ;  /* 0x00000005ff007c0c */ /* 0x000fe2000bf05300 */
[----:B------:R-:W-:-:S12]  /*1860*/  ULDC.64 UR4, c[0x0][0xa30] ;  /* 0x00028c0000047ab9 */ /* 0x000fd80000000a00 */
[----:B0-----:R-:W0:Y:S02]  /*1870*/  @P0 LDC.64 R6, c[0x0][0xa10] ;  /* 0x00028400ff060b82 */ /* 0x001e240000000a00 */
[----:B0-----:R-:W-:-:S05]  /*1880*/  @P0 IMAD.WIDE R6, R224, 0x4, R6 ;  /* 0x00000004e0060825 */ /* 0x001fca00078e0206 */
[----:B------:R-:W2:Y:S04]  /*1890*/  @P0 LDG.E R0, desc[UR40][R6.64] ;  /* 0x0000002806000981 */ /* 0x000ea8000c1e1900 */
[----:B------:R0:W2:Y:S01]  /*18a0*/  @P0 LDG.E R3, desc[UR40][R6.64+0x4] ;  /* 0x0000042806030981 */ /* 0x0000a2000c1e1900 */
[----:B------:R-:W-:Y:S01]  /*18b0*/  ISETP.NE.U32.AND P1, PT, RZ, UR4, PT ;  /* 0x00000004ff007c0c */ /* 0x000fe2000bf25070 */
[----:B-----5:R-:W-:-:S03]  /*18c0*/  IMAD.MOV.U32 R152, RZ, RZ, R30 ;  /* 0x000000ffff987224 */ /* 0x020fc600078e001e */
[----:B------:R-:W-:-:S13]  /*18d0*/  ISETP.NE.AND.EX P1, PT, RZ, UR5, PT, P1 ;  /* 0x00000005ff007c0c */ /* 0x000fda000bf25310 */
[----:B------:R-:W-:-:S04]  /*18e0*/  @P1 IADD3 R8, P2, R225, UR4, RZ ;  /* 0x00000004e1081c10 */ /* 0x000fc8000ff5e0ff */
[----:B------:R-:W-:-:S05]  /*18f0*/  @P1 IADD3.X R9, R227, UR5, RZ, P2, !PT ;  /* 0x00000005e3091c10 */ /* 0x000fca00097fe4ff */
[----:B------:R3:W5:Y:S01]  /*1900*/  @P1 LDG.E R152, desc[UR40][R8.64] ;  /* 0x0000002808981981 */ /* 0x000762000c1e1900 */
[----:B-1----:R-:W-:Y:S01]  /*1910*/  ISETP.NE.AND P1, PT, R4, 0x1, PT ;  /* 0x000000010400780c */ /* 0x002fe20003f25270 */
[----:B------:R-:W-:Y:S01]  /*1920*/  IMAD.SHL.U32 R206, R5, 0x80, RZ ;  /* 0x0000008005ce7824 */ /* 0x000fe200078e00ff */
[----:B------:R-:W-:Y:S01]  /*1930*/  BSSY B0, `(.L_x_4863) ;  /* 0x0000035000007945 */ /* 0x000fe20003800000 */
[----:B------:R-:W-:Y:S01]  /*1940*/  IMAD.IADD R15, R30, 0x1, -R15 ;  /* 0x000000011e0f7824 */ /* 0x000fe200078e0a0f */
[----:B------:R-:W-:Y:S01]  /*1950*/  LOP3.LUT R230, R223, 0xff, RZ, 0xc0, !PT ;  /* 0x000000ffdfe67812 */ /* 0x000fe200078ec0ff */
[----:B------:R-:W-:Y:S01]  /*1960*/  VIADD R4, R206, 0x7f ;  /* 0x0000007fce047836 */ /* 0x000fe20000000000 */
[----:B------:R-:W-:-:S07]  /*1970*/  SHF.R.U32.HI R223, RZ, 0x10, R223 ;  /* 0x00000010ffdf7819 */ /* 0x000fce00000116df */
[----:B------:R-:W1:Y:S08]  /*1980*/  @P1 LDC R11, c[0x0][0x44c] ;  /* 0x00011300ff0b1b82 */ /* 0x000e700000000800 */
[----:B0-----:R-:W0:Y:S01]  /*1990*/  @P1 LDC R7, c[0x0][0x450] ;  /* 0x00011400ff071b82 */ /* 0x001e220000000800 */
[----:B--2---:R-:W-:Y:S01]  /*19a0*/  @P0 IADD3 R24, -R0, R3, RZ ;  /* 0x0000000300180210 */ /* 0x004fe20007ffe1ff */
[----:B-1----:R-:W-:-:S04]  /*19b0*/  @P1 IMAD.HI.U32 R0, R4, R11, RZ ;  /* 0x0000000b04001227 */ /* 0x002fc800078e00ff */
[----:B------:R-:W-:Y:S01]  /*19c0*/  IMAD.IADD R209, R15, 0x1, R24 ;  /* 0x000000010fd17824 */ /* 0x000fe200078e0218 */
[----:B0-----:R-:W-:-:S03]  /*19d0*/  @P1 SHF.R.U32.HI R4, RZ, R7, R0 ;  /* 0x00000007ff041219 */ /* 0x001fc60000011600 */
[C---:B------:R-:W-:Y:S01]  /*19e0*/  VIADD R0, R209.reuse, 0x5f ;  /* 0x0000005fd1007836 */ /* 0x040fe20000000000 */
[----:B------:R-:W-:-:S03]  /*19f0*/  IADD3 R60, R209, 0x60, -R207 ;  /* 0x00000060d13c7810 */ /* 0x000fc60007ffe8cf */
[----:B------:R-:W-:-:S04]  /*1a00*/  IMAD.HI R0, R0, 0x2aaaaaab, RZ ;  /* 0x2aaaaaab00007827 */ /* 0x000fc800078e02ff */
[----:B------:R-:W-:Y:S01]  /*1a10*/  IMAD.IADD R4, R60, 0x1, R4 ;  /* 0x000000013c047824 */ /* 0x000fe200078e0204 */
[----:B------:R-:W-:-:S03]  /*1a20*/  SHF.R.U32.HI R29, RZ, 0x1f, R0 ;  /* 0x0000001fff1d7819 */ /* 0x000fc60000011600 */
[----:B------:R-:W-:Y:S01]  /*1a30*/  IMAD.HI R4, R4, 0x2aaaaaab, RZ ;  /* 0x2aaaaaab04047827 */ /* 0x000fe200078e02ff */
[----:B------:R-:W-:-:S04]  /*1a40*/  LEA.HI.SX32 R29, R0, R29, 0x1c ;  /* 0x0000001d001d7211 */ /* 0x000fc800078fe2ff */
[----:B------:R-:W-:-:S04]  /*1a50*/  SHF.R.U32.HI R3, RZ, 0x1f, R4 ;  /* 0x0000001fff037819 */ /* 0x000fc80000011604 */
[----:B------:R-:W-:Y:S01]  /*1a60*/  LEA.HI.SX32 R4, R4, R3, 0x1c ;  /* 0x0000000304047211 */ /* 0x000fe200078fe2ff */
[----:B------:R-:W-:-:S03]  /*1a70*/  IMAD.MOV.U32 R3, RZ, RZ, RZ ;  /* 0x000000ffff037224 */ /* 0x000fc600078e00ff */
[----:B---3--:R-:W-:-:S04]  /*1a80*/  VIMNMX R9, R29, R4, PT ;  /* 0x000000041d097248 */ /* 0x008fc80003fe0100 */
[----:B------:R-:W-:-:S13]  /*1a90*/  ISETP.GE.AND P0, PT, R9, 0x1, PT ;  /* 0x000000010900780c */ /* 0x000fda0003f06270 */
        /* <DEDUP_REMOVED lines=30> */
.L_x_4864:
[----:B------:R-:W-:Y:S05]  /*1c80*/  BSYNC B0 ;  /* 0x0000000000007941 */ /* 0x000fea0003800000 */
.L_x_4863:
        /* <DEDUP_REMOVED lines=25> */
[----:B------:R-:W-:Y:S01]  /*1e20*/  MOV R13, RZ ;  /* 0x000000ff000d7202 */ /* 0x000fe20000000f00 */
        /* <DEDUP_REMOVED lines=8> */
[----:B------:R-:W-:-:S07]  /*1eb0*/  IMAD.MOV.U32 R12, RZ, RZ, 0x1 ;  /* 0x00000001ff0c7424 */ /* 0x000fce00078e00ff */
[----:B------:R-:W-:-:S07]  /*1ec0*/  LEPC R20, `(.L_x_4867) ;  /* 0x000000001014794e */ /* 0x000fce0000000000 */
[----:B0----5:R-:W-:Y:S05]  /*1ed0*/  CALL.ABS.NOINC R14 ;  /* 0x000000000e007343 */ /* 0x021fea0003c00000 */
.L_x_4867:
[----:B------:R-:W-:Y:S05]  /*1ee0*/  BSYNC B6 ;  /* 0x0000000000067941 */ /* 0x000fea0003800000 */
.L_x_4866:
        /* <DEDUP_REMOVED lines=20> */
.L_x_4869:
[----:B------:R-:W-:Y:S05]  /*2030*/  BSYNC B6 ;  /* 0x0000000000067941 */ /* 0x000fea0003800000 */
.L_x_4868:
        /* <DEDUP_REMOVED lines=9> */
[----:B------:R-:W-:Y:S01]  /*20d0*/  VIADD R64, R16, 0x60 ;  /* 0x0000006010407836 */ /* 0x000fe20000000000 */
[----:B------:R-:W3:Y:S07]  /*20e0*/  LDC.64 R14, c[0x0][0x3f8] ;  /* 0x0000fe00ff0e7b82 */ /* 0x000eee0000000a00 */
[----:B------:R-:W-:-:S04]  /*20f0*/  @P0 IADD3 R6, P1, R225, UR4, RZ ;  /* 0x00000004e1060c10 */ /* 0x000fc8000ff3e0ff */
[----:B------:R-:W-:Y:S01]  /*2100*/  @P0 IADD3.X R7, R227, UR5, RZ, P1, !PT ;  /* 0x00000005e3070c10 */ /* 0x000fe20008ffe4ff */
[----:B------:R-:W-:Y:S01]  /*2110*/  ULDC.64 UR4, c[0x0][0xa08] ;  /* 0x0002820000047ab9 */ /* 0x000fe20000000a00 */
[----:B------:R-:W-:Y:S01]  /*2120*/  VIADD R12, R16, 0xe0 ;  /* 0x000000e0100c7836 */ /* 0x000fe20000000000 */
[----:B------:R-:W4:Y:S02]  /*2130*/  LDC R75, c[0x0][0x3f4] ;  /* 0x0000fd00ff4b7b82 */ /* 0x000f240000000800 */
[----:B------:R2:W4:Y:S01]  /*2140*/  @P0 LDG.E R0, desc[UR40][R6.64] ;  /* 0x0000002806000981 */ /* 0x000522000c1e1900 */
[----:B------:R-:W-:Y:S01]  /*2150*/  SHF.R.S32.HI R32, RZ, 0x1f, R58 ;  /* 0x0000001fff207819 */ /* 0x000fe2000001143a */
[-C--:B0-----:R-:W-:Y:S01]  /*2160*/  IMAD.WIDE.U32 R4, R58, R8.reuse, RZ ;  /* 0x000000083a047225 */ /* 0x081fe200078e00ff */
[----:B------:R-:W-:Y:S02]  /*2170*/  ISETP.NE.U32.AND P0, PT, RZ, UR4, PT ;  /* 0x00000004ff007c0c */ /* 0x000fe4000bf05070 */
[----:B------:R-:W-:Y:S01]  /*2180*/  SHF.R.S32.HI R201, RZ, 0x1f, R200 ;  /* 0x0000001fffc97819 */ /* 0x000fe200000114c8 */
[-C--:B------:R-:W-:Y:S01]  /*2190*/  IMAD R10, R32, R8.reuse, RZ ;  /* 0x00000008200a7224 */ /* 0x080fe200078e02ff */
[----:B------:R-:W-:Y:S01]  /*21a0*/  ISETP.NE.AND.EX P0, PT, RZ, UR5, PT, P0 ;  /* 0x00000005ff007c0c */ /* 0x000fe2000bf05300 */
[----:B------:R-:W-:Y:S01]  /*21b0*/  ULDC.64 UR4, c[0x0][0x308] ;  /* 0x0000c20000047ab9 */ /* 0x000fe20000000a00 */
[----:B------:R-:W-:Y:S01]  /*21c0*/  IMAD.WIDE.U32 R62, R23, R8, R16 ;  /* 0x00000008173e7225 */ /* 0x000fe200078e0010 */
[----:B------:R-:W0:Y:S01]  /*21d0*/  LDC.64 R56, c[0x0][0x408] ;  /* 0x00010200ff387b82 */ /* 0x000e220000000a00 */
[----:B-1----:R-:W-:-:S02]  /*21e0*/  SHF.R.U32.HI R40, RZ, 0x7, R40 ;  /* 0x00000007ff287819 */ /* 0x002fc40000011628 */
[----:B------:R-:W-:Y:S01]  /*21f0*/  IMAD R3, R58, R9, R10 ;  /* 0x000000093a037224 */ /* 0x000fe200078e020a */
[----:B------:R-:W-:Y:S01]  /*2200*/  SHF.L.U64.HI R67, R8, 0x6, R9 ;  /* 0x0000000608437819 */ /* 0x000fe20000010209 */
[----:B--2---:R-:W-:Y:S01]  /*2210*/  VIADD R11, R11, 0xffffff80 ;  /* 0xffffff800b0b7836 */ /* 0x004fe20000000000 */
[----:B------:R-:W-:Y:S01]  /*2220*/  ISETP.NE.AND P6, PT, R40, 0x1, PT ;  /* 0x000000012800780c */ /* 0x000fe20003fc5270 */
[C---:B------:R-:W-:Y:S01]  /*2230*/  VIADD R65, R16.reuse, 0x80 ;  /* 0x0000008010417836 */ /* 0x040fe20000000000 */
[----:B------:R-:W-:Y:S01]  /*2240*/  IADD3 R5, R5, R3, RZ ;  /* 0x0000000305057210 */ /* 0x000fe20007ffe0ff */
[----:B------:R-:W-:Y:S01]  /*2250*/  VIADD R66, R16, 0xa0 ;  /* 0x000000a010427836 */ /* 0x000fe20000000000 */
[----:B------:R-:W-:Y:S01]  /*2260*/  SHF.R.S32.HI R6, RZ, 0x1f, R11 ;  /* 0x0000001fff067819 */ /* 0x000fe2000001140b */
[----:B------:R-:W-:Y:S01]  /*2270*/  IMAD.SHL.U32 R68, R8, 0x40, RZ ;  /* 0x0000004008447824 */ /* 0x000fe200078e00ff */
[----:B---3--:R-:W-:Y:S01]  /*2280*/  SHF.L.U64.HI R69, R14, 0x6, R15 ;  /* 0x000000060e457819 */ /* 0x008fe2000001020f */
[----:B------:R-:W-:Y:S01]  /*2290*/  IMAD.WIDE.U32 R4, R222, UR4, R4 ;  /* 0x00000004de047c25 */ /* 0x000fe2000f8e0004 */
[----:B------:R-:W-:-:S02]  /*22a0*/  LEA.HI R38, R6, R11, RZ, 0x2 ;  /* 0x0000000b06267211 */ /* 0x000fc400078f10ff */
[----:B------:R-:W-:Y:S01]  /*22b0*/  SHF.R.S32.HI R73, RZ, 0x1f, R228 ;  /* 0x0000001fff497819 */ /* 0x000fe200000114e4 */
[----:B------:R-:W-:Y:S01]  /*22c0*/  IMAD R5, R222, UR5, R5 ;  /* 0x00000005de057c24 */ /* 0x000fe2000f8e0205 */
[----:B------:R-:W-:Y:S01]  /*22d0*/  ULDC.64 UR4, c[0x0][0x310] ;  /* 0x0000c40000047ab9 */ /* 0x000fe20000000a00 */
[----:B------:R-:W-:Y:S01]  /*22e0*/  IMAD R6, R231, R8, RZ ;  /* 0x00000008e7067224 */ /* 0x000fe200078e02ff */
[----:B------:R-:W-:Y:S01]  /*22f0*/  SHF.R.S32.HI R38, RZ, 0x1f, R38 ;  /* 0x0000001fff267819 */ /* 0x000fe20000011426 */
[----:B------:R-:W-:Y:S02]  /*2300*/  VIADD R11, R16, 0xc0 ;  /* 0x000000c0100b7836 */ /* 0x000fe40000000000 */
[----:B------:R-:W-:Y:S01]  /*2310*/  IMAD R10, R23, R9, R6 ;  /* 0x00000009170a7224 */ /* 0x000fe200078e0206 */
[----:B------:R-:W-:Y:S01]  /*2320*/  LEA.HI R38, R38, R23, RZ, 0x3 ;  /* 0x0000001726267211 */ /* 0x000fe200078f18ff */
[----:B0-----:R-:W-:Y:S01]  /*2330*/  IMAD R30, R231, R56, RZ ;  /* 0x00000038e71e7224 */ /* 0x001fe200078e02ff */
[----:B------:R-:W-:Y:S01]  /*2340*/  SHF.L.U64.HI R71, R56, 0x6, R57 ;  /* 0x0000000638477819 */ /* 0x000fe20000010239 */
[----:B------:R-:W-:Y:S01]  /*2350*/  IMAD.MOV.U32 R89, RZ, RZ, 0x20 ;  /* 0x00000020ff597424 */ /* 0x000fe200078e00ff */
[----:B------:R-:W-:Y:S01]  /*2360*/  LOP3.LUT R38, R38, 0xfffffff8, RZ, 0xc0, !PT ;  /* 0xfffffff826267812 */ /* 0x000fe200078ec0ff */
[----:B------:R-:W-:-:S02]  /*2370*/  IMAD R37, R23, R57, R30 ;  /* 0x0000003917257224 */ /* 0x000fc400078e021e */
[----:B------:R-:W-:-:S04]  /*2380*/  IMAD.WIDE.U32 R30, R23, R56, R16 ;  /* 0x00000038171e7225 */ /* 0x000fc800078e0010 */
[----:B------:R-:W-:Y:S02]  /*2390*/  IMAD.IADD R38, R23, 0x1, -R38 ;  /* 0x0000000117267824 */ /* 0x000fe400078e0a26 */
[----:B------:R-:W-:Y:S02]  /*23a0*/  IMAD.IADD R31, R37, 0x1, R31 ;  /* 0x00000001251f7824 */ /* 0x000fe400078e021f */
[----:B------:R-:W-:Y:S02]  /*23b0*/  IMAD.SHL.U32 R83, R38, 0x40, RZ ;  /* 0x0000004026537824 */ /* 0x000fe400078e00ff */
[----:B-----5:R-:W-:-:S03]  /*23c0*/  IMAD.WIDE.U32 R30, R152, R56, R30 ;  /* 0x00000038981e7225 */ /* 0x020fc600078e001e */
[----:B------:R-:W-:Y:S01]  /*23d0*/  LOP3.LUT R83, R83, 0x1c0, RZ, 0xc0, !PT ;  /* 0x000001c053537812 */ /* 0x000fe200078ec0ff */
[----:B------:R-:W-:Y:S01]  /*23e0*/  VIADD R74, R40, 0x8 ;  /* 0x00000008284a7836 */ /* 0x000fe20000000000 */
[----:B------:R-:W-:Y:S01]  /*23f0*/  SHF.R.U32.HI R40, RZ, 0x3, R208 ;  /* 0x00000003ff287819 */ /* 0x000fe200000116d0 */
[----:B------:R-:W-:Y:S01]  /*2400*/  IMAD R39, R57, 0x60, RZ ;  /* 0x0000006039277824 */ /* 0x000fe200078e02ff */
[----:B------:R-:W-:Y:S01]  /*2410*/  SHF.R.U32.HI R86, RZ, 0x3, R83 ;  /* 0x00000003ff567819 */ /* 0x000fe20000011653 */
[----:B------:R-:W-:Y:S02]  /*2420*/  IMAD.SHL.U32 R72, R56, 0x40, RZ ;  /* 0x0000004038487824 */ /* 0x000fe400078e00ff */
[----:B------:R-:W-:Y:S02]  /*2430*/  IMAD R77, R15, 0x60, RZ ;  /* 0x000000600f4d7824 */ /* 0x000fe400078e02ff */
[----:B------:R-:W-:Y:S01]  /*2440*/  IMAD.SHL.U32 R70, R14, 0x40, RZ ;  /* 0x000000400e467824 */ /* 0x000fe200078e00ff */
[----:B----4-:R-:W-:-:S02]  /*2450*/  SHF.R.S32.HI R3, RZ, 0x1f, R0 ;  /* 0x0000001fff037819 */ /* 0x010fc40000011400 */
[----:B------:R-:W-:Y:S02]  /*2460*/  SEL R21, R0, RZ, !P0 ;  /* 0x000000ff00157207 */ /* 0x000fe40004000000 */
[----:B------:R-:W-:-:S03]  /*2470*/  SEL R13, R3, RZ, !P0 ;  /* 0x000000ff030d7207 */ /* 0x000fc60004000000 */
[----:B------:R-:W-:-:S04]  /*2480*/  IMAD.WIDE.U32 R4, R21, UR4, R4 ;  /* 0x0000000415047c25 */ /* 0x000fc8000f8e0004 */
[----:B------:R-:W-:Y:S01]  /*2490*/  IMAD R0, R13, UR4, RZ ;  /* 0x000000040d007c24 */ /* 0x000fe2000f8e02ff */
[----:B------:R-:W-:-:S03]  /*24a0*/  IADD3 R3, P2, R4, R62, RZ ;  /* 0x0000003e04037210 */ /* 0x000fc60007f5e0ff */
[----:B------:R-:W-:Y:S01]  /*24b0*/  IMAD R61, R21, UR5, R0 ;  /* 0x00000005153d7c24 */ /* 0x000fe2000f8e0200 */
[----:B------:R-:W-:Y:S05]  /*24c0*/  @!P6 WARPSYNC.ALL ;  /* 0x000000000000e948 */ /* 0x000fea0003800000 */
[C---:B------:R-:W-:Y:S01]  /*24d0*/  VIADD R0, R16.reuse, 0x20 ;  /* 0x0000002010007836 */ /* 0x040fe20000000000 */
[----:B------:R-:W-:Y:S01]  /*24e0*/  ULDC UR4, c[0x0][0x320] ;  /* 0x0000c80000047ab9 */ /* 0x000fe20000000800 */
[----:B------:R-:W-:Y:S01]  /*24f0*/  IMAD.IADD R61, R5, 0x1, R61 ;  /* 0x00000001053d7824 */ /* 0x000fe200078e023d */
[----:B------:R-:W-:Y:S01]  /*2500*/  @!P6 BAR.SYNC.DEFER_BLOCKING 0x9, 0x100 ;  /* 0x024400000000eb1d */ /* 0x000fe20000010000 */
[----:B------:R-:W-:-:S02]  /*2510*/  ISETP.GE.AND P0, PT, R16, UR4, PT ;  /* 0x0000000410007c0c */ /* 0x000fc4000bf06270 */
[----:B------:R-:W-:Y:S02]  /*2520*/  ISETP.GE.AND P1, PT, R0, UR4, PT ;  /* 0x0000000400007c0c */ /* 0x000fe4000bf26270 */
[----:B------:R-:W-:Y:S01]  /*2530*/  IADD3.X R62, R61, R63, R10, P2, !PT ;  /* 0x0000003f3d3e7210 */ /* 0x000fe200017fe40a */
[----:B------:R-:W-:Y:S01]  /*2540*/  VIADD R63, R16, 0x40 ;  /* 0x00000040103f7836 */ /* 0x000fe20000000000 */
[----:B------:R-:W-:Y:S01]  /*2550*/  SEL R7, RZ, 0xffffffff, P1 ;  /* 0xffffffffff077807 */ /* 0x000fe20000800000 */
[----:B------:R-:W-:Y:S01]  /*2560*/  ULDC.64 UR6, c[0x0][0x330] ;  /* 0x0000cc0000067ab9 */ /* 0x000fe20000000a00 */
[----:B------:R-:W-:Y:S02]  /*2570*/  SEL R6, RZ, 0x1, P0 ;  /* 0x00000001ff067807 */ /* 0x000fe40000000000 */
[----:B------:R-:W-:Y:S01]  /*2580*/  ISETP.GE.AND P0, PT, R63, UR4, PT ;  /* 0x000000043f007c0c */ /* 0x000fe2000bf06270 */
[----:B------:R-:W-:Y:S01]  /*2590*/  IMAD.SHL.U32 R7, R7, 0x2, RZ ;  /* 0x0000000207077824 */ /* 0x000fe200078e00ff */
[----:B------:R-:W-:-:S02]  /*25a0*/  ISETP.GE.AND P1, PT, R64, UR4, PT ;  /* 0x0000000440007c0c */ /* 0x000fc4000bf26270 */
[----:B------:R-:W-:Y:S02]  /*25b0*/  ISETP.GE.AND P2, PT, R11, UR4, PT ;  /* 0x000000040b007c0c */ /* 0x000fe4000bf46270 */
[----:B------:R-:W-:Y:S02]  /*25c0*/  ISETP.GE.AND P3, PT, R12, UR4, PT ;  /* 0x000000040c007c0c */ /* 0x000fe4000bf66270 */
[----:B------:R-:W-:Y:S01]  /*25d0*/  LOP3.LUT R10, R7, 0x2, R6, 0xe2, !PT ;  /* 0x00000002070a7812 */ /* 0x000fe200078ee206 */
[C---:B------:R-:W-:Y:S01]  /*25e0*/  IMAD.WIDE.U32 R6, R222.reuse, UR6, R16 ;  /* 0x00000006de067c25 */ /* 0x040fe2000f8e0010 */
[----:B------:R-:W-:Y:S02]  /*25f0*/  SEL R11, RZ, 0x4, P0 ;  /* 0x00000004ff0b7807 */ /* 0x000fe40000000000 */
[----:B------:R-:W-:Y:S01]  /*2600*/  SEL R12, RZ, 0x8, P1 ;  /* 0x00000008ff0c7807 */ /* 0x000fe20000800000 */
[----:B------:R-:W-:Y:S01]  /*2610*/  IMAD R7, R222, UR7, R7 ;  /* 0x00000007de077c24 */ /* 0x000fe2000f8e0207 */
[----:B------:R-:W-:-:S02]  /*2620*/  ISETP.GE.AND P0, PT, R65, UR4, PT ;  /* 0x0000000441007c0c */ /* 0x000fc4000bf06270 */
        /* <DEDUP_REMOVED lines=8> */
[----:B------:R-:W-:Y:S01]  /*26b0*/  ISETP.GE.AND P0, PT, R16, R75, PT ;  /* 0x0000004b1000720c */ /* 0x000fe20003f06270 */
[----:B------:R-:W-:Y:S01]  /*26c0*/  IMAD R93, R21, UR5, R13 ;  /* 0x00000005155d7c24 */ /* 0x000fe2000f8e020d */
[----:B------:R-:W-:Y:S01]  /*26d0*/  LOP3.LUT R11, R12, R10, R11, 0xfe, !PT ;  /* 0x0000000a0c0b7212 */ /* 0x000fe200078efe0b */
[----:B------:R-:W-:Y:S01]  /*26e0*/  IMAD.WIDE.U32 R12, R23, R14, R16 ;  /* 0x0000000e170c7225 */ /* 0x000fe200078e0010 */
[----:B------:R-:W-:-:S02]  /*26f0*/  SEL R10, RZ, 0x40, P2 ;  /* 0x00000040ff0a7807 */ /* 0x000fc40001000000 */
[----:B------:R-:W-:Y:S01]  /*2700*/  SEL R33, R75, RZ, P0 ;  /* 0x000000ff4b217207 */ /* 0x000fe20000000000 */
[----:B------:R-:W-:Y:S01]  /*2710*/  IMAD.WIDE.U32 R20, R23, R56, R200 ;  /* 0x0000003817147225 */ /* 0x000fe200078e00c8 */
[----:B------:R-:W-:Y:S02]  /*2720*/  LOP3.LUT R95, R11, R10, RZ, 0xfc, !PT ;  /* 0x0000000a0b5f7212 */ /* 0x000fe400078efcff */
[----:B------:R-:W-:Y:S01]  /*2730*/  IADD3 R58, P1, R23, R58, RZ ;  /* 0x0000003a173a7210 */ /* 0x000fe20007f3e0ff */
[-C--:B------:R-:W-:Y:S01]  /*2740*/  IMAD R10, R231, R14.reuse, RZ ;  /* 0x0000000ee70a7224 */ /* 0x080fe200078e02ff */
[----:B------:R-:W-:Y:S01]  /*2750*/  IADD3 R21, R21, R37, RZ ;  /* 0x0000002515157210 */ /* 0x000fe20007ffe0ff */
        /* <DEDUP_REMOVED lines=11> */
[-C--:B------:R-:W-:Y:S01]  /*2810*/  IMAD.WIDE.U32 R10, R152, R14.reuse, R10 ;  /* 0x0000000e980a7225 */ /* 0x080fe200078e000a */
[----:B------:R-:W-:Y:S02]  /*2820*/  LOP3.LUT R85, R34, 0xfffffff8, RZ, 0xc0, !PT ;  /* 0xfffffff822557812 */ /* 0x000fe400078ec0ff */
[----:B------:R-:W-:Y:S01]  /*2830*/  SHF.R.S32.HI R84, RZ, 0x3, R34 ;  /* 0x00000003ff547819 */ /* 0x000fe20000011422 */
[-C--:B------:R-:W-:Y:S01]  /*2840*/  IMAD R36, R35, R14.reuse, RZ ;  /* 0x0000000e23247224 */ /* 0x080fe200078e02ff */
[----:B------:R-:W-:Y:S01]  /*2850*/  SHF.R.S32.HI R87, RZ, 0x1f, R85 ;  /* 0x0000001fff577819 */ /* 0x000fe20000011455 */
[----:B------:R-:W-:Y:S01]  /*2860*/  IMAD.WIDE.U32 R12, R152, R14, R12 ;  /* 0x0000000e980c7225 */ /* 0x000fe200078e000c */
[----:B------:R-:W-:-:S03]  /*2870*/  LOP3.LUT R95, R95, 0x40, RZ, 0xc0, !PT ;  /* 0x000000405f5f7812 */ /* 0x000fc600078ec0ff */
[----:B------:R-:W-:Y:S02]  /*2880*/  IMAD R37, R152, R15, R36 ;  /* 0x0000000f98257224 */ /* 0x000fe400078e0224 */
[----:B------:R-:W-:Y:S02]  /*2890*/  IMAD R33, R9, 0x60, RZ ;  /* 0x0000006009217824 */ /* 0x000fe400078e02ff */
[----:B------:R-:W-:-:S04]  /*28a0*/  IMAD.WIDE.U32 R8, R8, 0x60, RZ ;  /* 0x0000006008087825 */ /* 0x000fc800078e00ff */
[-C--:B------:R-:W-:Y:S02]  /*28b0*/  IMAD R35, R35, R56.reuse, RZ ;  /* 0x0000003823237224 */ /* 0x080fe400078e02ff */
[----:B------:R-:W-:Y:S02]  /*28c0*/  IMAD.IADD R79, R11, 0x1, R37 ;  /* 0x000000010b4f7824 */ /* 0x000fe400078e0225 */
[----:B------:R-:W-:Y:S01]  /*28d0*/  IMAD.IADD R80, R37, 0x1, R13 ;  /* 0x0000000125507824 */ /* 0x000fe200078e020d */
[----:B------:R-:W-:Y:S01]  /*28e0*/  LOP3.LUT R37, R83, 0x18, R16, 0xf8, !PT ;  /* 0x0000001853257812 */ /* 0x000fe200078ef810 */
[C---:B------:R-:W-:Y:S02]  /*28f0*/  IMAD R35, R152.reuse, R57, R35 ;  /* 0x0000003998237224 */ /* 0x040fe400078e0223 */
[----:B------:R-:W-:Y:S01]  /*2900*/  IMAD.WIDE.U32 R20, R152, R56, R20 ;  /* 0x0000003898147225 */ /* 0x000fe200078e0014 */
[----:B------:R-:W-:-:S03]  /*2910*/  LOP3.LUT R37, R37, R86, RZ, 0x3c, !PT ;  /* 0x0000005625257212 */ /* 0x000fc600078e3cff */
[----:B------:R-:W-:Y:S01]  /*2920*/  IMAD.X R59, R231, 0x1, R32, P1 ;  /* 0x00000001e73b7824 */ /* 0x000fe200008e0620 */
[----:B------:R-:W-:Y:S01]  /*2930*/  LOP3.LUT P1, RZ, R38, 0x4, RZ, 0xc0, !PT ;  /* 0x0000000426ff7812 */ /* 0x000fe2000782c0ff */
[----:B------:R-:W-:Y:S01]  /*2940*/  IMAD.IADD R76, R9, 0x1, R33 ;  /* 0x00000001094c7824 */ /* 0x000fe200078e0221 */
[--C-:B------:R-:W-:Y:S01]  /*2950*/  LOP3.LUT R32, R208, 0x38, R34.reuse, 0xf8, !PT ;  /* 0x00000038d0207812 */ /* 0x100fe200078ef822 */
[----:B------:R-:W-:Y:S01]  /*2960*/  IMAD.IADD R81, R21, 0x1, R35 ;  /* 0x0000000115517824 */ /* 0x000fe200078e0223 */
[----:B------:R-:W-:Y:S01]  /*2970*/  LOP3.LUT R33, R83, 0x38, R34, 0xf8, !PT ;  /* 0x0000003853217812 */ /* 0x000fe200078ef822 */
[----:B------:R-:W-:Y:S01]  /*2980*/  IMAD.IADD R82, R35, 0x1, R31 ;  /* 0x0000000123527824 */ /* 0x000fe200078e021f */
[----:B------:R-:W-:Y:S01]  /*2990*/  LOP3.LUT R35, R32, R40, RZ, 0x3c, !PT ;  /* 0x0000002820237212 */ /* 0x000fe200078e3cff */
[----:B------:R-:W-:Y:S01]  /*29a0*/  IMAD.WIDE.U32 R56, R56, 0x60, RZ ;  /* 0x0000006038387825 */ /* 0x000fe200078e00ff */
[----:B------:R-:W-:Y:S02]  /*29b0*/  SEL R89, R89, 0xffffffe0, !P1 ;  /* 0xffffffe059597807 */ /* 0x000fe40004800000 */
[----:B------:R-:W-:Y:S01]  /*29c0*/  LOP3.LUT R33, R33, R86, RZ, 0x3c, !PT ;  /* 0x0000005621217212 */ /* 0x000fe200078e3cff */
[----:B------:R-:W-:Y:S01]  /*29d0*/  IMAD.WIDE.U32 R14, R14, 0x60, RZ ;  /* 0x000000600e0e7825 */ /* 0x000fe200078e00ff */
[----:B------:R-:W-:-:S02]  /*29e0*/  IADD3 R78, R57, R39, RZ ;  /* 0x00000027394e7210 */ /* 0x000fc40007ffe0ff */
[----:B------:R-:W-:Y:S01]  /*29f0*/  ISETP.GE.AND P1, PT, R16, UR4, PT ;  /* 0x0000000410007c0c */ /* 0x000fe2000bf26270 */
[----:B------:R-:W-:Y:S02]  /*2a00*/  IMAD R90, R212, 0x200, R37 ;  /* 0x00000200d45a7824 */ /* 0x000fe400078e0225 */
[----:B------:R-:W-:Y:S02]  /*2a10*/  IMAD.SHL.U32 R75, R75, 0x2, RZ ;  /* 0x000000024b4b7824 */ /* 0x000fe400078e00ff */
[----:B------:R-:W-:Y:S02]  /*2a20*/  IMAD.IADD R77, R15, 0x1, R77 ;  /* 0x000000010f4d7824 */ /* 0x000fe400078e024d */
[----:B------:R-:W-:Y:S02]  /*2a30*/  IMAD.IADD R88, R214, 0x1, R35 ;  /* 0x00000001d6587824 */ /* 0x000fe400078e0223 */
[----:B------:R-:W-:Y:S02]  /*2a40*/  IMAD R91, R212, 0x200, R33 ;  /* 0x00000200d45b7824 */ /* 0x000fe400078e0221 */
[----:B------:R-:W-:-:S02]  /*2a50*/  IMAD.IADD R92, R89, 0x1, R90 ;  /* 0x00000001595c7824 */ /* 0x000fc400078e025a */
[----:B------:R-:W-:-:S07]  /*2a60*/  IMAD.IADD R93, R7, 0x1, R93 ;  /* 0x00000001075d7824 */ /* 0x000fce00078e025d */
.L_x_4917:
[----:B------:R-:W0:Y:S01]  /*2a70*/  LDC.64 R98, c[0x0][0x2e8] ;  /* 0x0000ba00ff627b82 */ /* 0x000e220000000a00 */
[----:B------:R-:W-:Y:S01]  /*2a80*/  VIADD R45, R27, 0xffffffff ;  /* 0xffffffff1b2d7836 */ /* 0x000fe20000000000 */
[----:B------:R-:W-:Y:S05]  /*2a90*/  YIELD ;  /* 0x0000000000007946 */ /* 0x000fea0003800000 */
[----:B------:R-:W-:Y:S01]  /*2aa0*/  SHF.R.S32.HI R39, RZ, 0x1f, R45 ;  /* 0x0000001fff277819 */ /* 0x000fe2000001142d */
[----:B------:R-:W1:Y:S01]  /*2ab0*/  LDC R102, c[0x0][0x3f4] ;  /* 0x0000fd00ff667b82 */ /* 0x000e620000000800 */
        /* <DEDUP_REMOVED lines=8> */
[----:B------:R-:W-:-:S03]  /*2b40*/  IMAD R103, R103, 0x2, R26 ;  /* 0x0000000267677824 */ /* 0x000fc600078e021a */
[----:B------:R-:W-:Y:S02]  /*2b50*/  IADD3.X R32, R62, R51, R67, P3, P4 ;  /* 0x000000333e207210 */ /* 0x000fe40001fe8443 */
[----:B0-----:R-:W-:Y:S02]  /*2b60*/  LEA R40, P3, R27, R98, 0x1 ;  /* 0x000000621b287211 */ /* 0x001fe400078608ff */
[----:B------:R-:W-:Y:S02]  /*2b70*/  IADD3.X R34, R51, R62, RZ, P5, !PT ;  /* 0x0000003e33227210 */ /* 0x000fe40002ffe4ff */
[-C--:B------:R-:W-:Y:S01]  /*2b80*/  LEA.HI.X R41, R27, R99.reuse, R32, 0x1, P3 ;  /* 0x000000631b297211 */ /* 0x080fe200018f0c20 */
[----:B------:R-:W-:Y:S01]  /*2b90*/  IMAD R27, R2, 0x1800, R90 ;  /* 0x00001800021b7824 */ /* 0x000fe200078e025a */
[----:B-1----:R-:W-:Y:S02]  /*2ba0*/  ISETP.GE.AND P3, PT, R102, 0x1, PT ;  /* 0x000000016600780c */ /* 0x002fe40003f66270 */
[----:B------:R-:W-:Y:S01]  /*2bb0*/  LEA R42, P5, R33, R98, 0x1 ;  /* 0x00000062212a7211 */ /* 0x000fe200078a08ff */
[----:B------:R-:W-:Y:S01]  /*2bc0*/  IMAD R104, R27, 0x2, R26 ;  /* 0x000000021b687824 */ /* 0x000fe200078e021a */
[----:B------:R-:W-:Y:S01]  /*2bd0*/  ISETP.GT.AND P4, PT, R45, R28, PT ;  /* 0x0000001c2d00720c */ /* 0x000fe20003f84270 */
[----:B------:R-:W-:Y:S01]  /*2be0*/  IMAD.MOV.U32 R27, RZ, RZ, R45 ;  /* 0x000000ffff1b7224 */ /* 0x000fe200078e002d */
[----:B------:R-:W-:-:S02]  /*2bf0*/  LEA.HI.X R43, R33, R99, R34, 0x1, P5 ;  /* 0x00000063212b7211 */ /* 0x000fc400028f0c22 */
[----:B------:R-:W-:-:S05]  /*2c00*/  P2R R97, PR, RZ, 0x10 ;  /* 0x00000010ff617803 */ /* 0x000fca0000000000 */
[----:B----4-:R-:W-:Y:S05]  /*2c10*/  @!P3 BRA `(.L_x_4871) ;  /* 0x0000002400d4b947 */ /* 0x010fea0003800000 */
        /* <DEDUP_REMOVED lines=41> */
.L_x_4874:
[----:B------:R-:W-:Y:S05]  /*2eb0*/  BSYNC B1 ;  /* 0x0000000000017941 */ /* 0x000fea0003800000 */
.L_x_4873:
        /* <DEDUP_REMOVED lines=28> */
.L_x_4876:
[----:B------:R-:W-:Y:S05]  /*3080*/  BSYNC B1 ;  /* 0x0000000000017941 */ /* 0x000fea0003800000 */
.L_x_4875:
        /* <DEDUP_REMOVED lines=8> */
[----:B------:R-:W-:Y:S02]  /*3110*/  MOV R33, R49 ;  /* 0x0000003100217202 */ /* 0x000fe40000000f00 */
[----:B------:R-:W-:-:S02]  /*3120*/  PLOP3.LUT P3, PT, PT, PT, UP0, 0x80, 0x0 ;  /* 0x000000000000781c */ /* 0x000fc40003f6f008 */
[----:B------:R-:W-:Y:S01]  /*3130*/  PRMT R114, R32, 0x5410, R33 ;  /* 0x0000541020727816 */ /* 0x000fe20000000021 */
[----:B-----5:R-:W-:Y:S01]  /*3140*/  IMAD.MOV.U32 R32, RZ, RZ, R38 ;  /* 0x000000ffff207224 */ /* 0x020fe200078e0026 */
[----:B------:R-:W-:Y:S01]  /*3150*/  PRMT R116, R34, 0x5410, R35 ;  /* 0x0000541022747816 */ /* 0x000fe20000000023 */
[----:B------:R-:W-:Y:S02]  /*3160*/  IMAD.MOV.U32 R33, RZ, RZ, R39 ;  /* 0x000000ffff217224 */ /* 0x000fe400078e0027 */
[----:B------:R-:W-:Y:S02]  /*3170*/  IMAD.MOV.U32 R34, RZ, RZ, R44 ;  /* 0x000000ffff227224 */ /* 0x000fe400078e002c */
[----:B------:R-:W-:Y:S01]  /*3180*/  IMAD.MOV.U32 R35, RZ, RZ, R45 ;  /* 0x000000ffff237224 */ /* 0x000fe200078e002d */
[----:B------:R-:W-:Y:S01]  /*3190*/  PRMT R98, R32, 0x5410, R33 ;  /* 0x0000541020627816 */ /* 0x000fe20000000021 */
[----:B------:R-:W-:Y:S02]  /*31a0*/  IMAD.MOV.U32 R32, RZ, RZ, R36 ;  /* 0x000000ffff207224 */ /* 0x000fe400078e0024 */
[----:B------:R-:W-:Y:S01]  /*31b0*/  IMAD.MOV.U32 R33, RZ, RZ, R37 ;  /* 0x000000ffff217224 */ /* 0x000fe200078e0025 */
[----:B------:R-:W-:Y:S01]  /*31c0*/  PRMT R100, R35, 0x5410, R34 ;  /* 0x0000541023647816 */ /* 0x000fe20000000022 */
[----:B------:R-:W-:-:S02]  /*31d0*/  IMAD.MOV.U32 R34, RZ, RZ, R46 ;  /* 0x000000ffff227224 */ /* 0x000fc400078e002e */
[----:B------:R-:W-:Y:S01]  /*31e0*/  IMAD.MOV.U32 R35, RZ, RZ, R47 ;  /* 0x000000ffff237224 */ /* 0x000fe200078e002f */
[----:B------:R-:W-:-:S04]  /*31f0*/  PRMT R99, R32, 0x5410, R33 ;  /* 0x0000541020637816 */ /* 0x000fc80000000021 */
[----:B------:R-:W-:Y:S01]  /*3200*/  PRMT R101, R35, 0x5410, R34 ;  /* 0x0000541023657816 */ /* 0x000fe20000000022 */
[----:B------:R-:W-:Y:S06]  /*3210*/  @!P3 BRA `(.L_x_4877) ;  /* 0x000000000004b947 */ /* 0x000fec0003800000 */
[----:B------:R-:W-:Y:S01]  /*3220*/  BPT.TRAP 0x1 ;  /* 0x000000040000795c */ /* 0x000fe20000300000 */
.L_x_4877:
[----:B------:R-:W-:Y:S01]  /*3230*/  IMAD R96, R2, 0x8, R18 ;  /* 0x0000000802607824 */ /* 0x000fe200078e0212 */
[----:B------:R-:W-:Y:S01]  /*3240*/  SHF.L.U32 R107, R203, 0x1f, RZ ;  /* 0x0000001fcb6b7819 */ /* 0x000fe200000006ff */
[----:B------:R-:W-:Y:S03]  /*3250*/  BSSY B1, `(.L_x_4878) ;  /* 0x0000003000017945 */ /* 0x000fe60003800000 */
[----:B------:R-:W0:Y:S02]  /*3260*/  SYNCS.PHASECHK.TRANS64.TRYWAIT P6, [R96+URZ+0x22890], R107 ;  /* 0x0228906b600075a7 */ /* 0x000e2400080c017f */
[----:B0-----:R-:W-:Y:S05]  /*3270*/  @!P6 BRA `(.L_x_4879) ;  /* 0x000001b80054e947 */ /* 0x001fea0003800000 */
.L_x_5184:
[----:B------:R-:W-:Y:S05]  /*3280*/  BSYNC B1 ;  /* 0x0000000000017941 */ /* 0x000fea0003800000 */
.L_x_4878:
        /* <DEDUP_REMOVED lines=49> */
.L_x_4885:
[----:B------:R-:W-:Y:S05]  /*35a0*/  BSYNC B3 ;  /* 0x0000000000037941 */ /* 0x000fea0003800000 */
.L_x_4884:
[----:B--2---:R1:W-:Y:S02]  /*35b0*/  STG.E.128 desc[UR40][R42.64], R32 ;  /* 0x000000202a007986 */ /* 0x0043e4000c101d28 */
.L_x_4883:
[----:B------:R-:W-:Y:S05]  /*35c0*/  BSYNC B2 ;  /* 0x0000000000027941 */ /* 0x000fea0003800000 */
.L_x_4882:
        /* <DEDUP_REMOVED lines=8> */
[----:B------:R-:W-:Y:S01]  /*3650*/  HADD2.F32 R50, -RZ, R50.H0_H0 ;  /* 0x20000032ff327230 */ /* 0x000fe20000004100 */
[----:B------:R-:W-:Y:S01]  /*3660*/  SHF.R.U32.HI R54, RZ, 0x10, R49 ;  /* 0x00000010ff367819 */ /* 0x000fe20000011631 */
[----:B--2---:R-:W-:Y:S01]  /*3670*/  HADD2.F32 R49, -RZ, R35.H1_H1 ;  /* 0x30000023ff317230 */ /* 0x004fe20000004100 */
[----:B------:R-:W-:Y:S01]  /*3680*/  MOV R48, R34 ;  /* 0x0000002200307202 */ /* 0x000fe20000000f00 */
[----:B------:R-:W-:Y:S02]  /*3690*/  HADD2.F32 R51, -RZ, R51.H0_H0 ;  /* 0x20000033ff337230 */ /* 0x000fe40000004100 */
[----:B------:R-:W-:-:S02]  /*36a0*/  HADD2.F32 R54, -RZ, R54.H0_H0 ;  /* 0x20000036ff367230 */ /* 0x000fc40000004100 */
[----:B------:R-:W-:Y:S02]  /*36b0*/  HADD2.F32 R34, -RZ, R33.H1_H1 ;  /* 0x30000021ff227230 */ /* 0x000fe40000004100 */
[----:B------:R-:W-:Y:S02]  /*36c0*/  HADD2.F32 R35, -RZ, R35.H0_H0 ;  /* 0x20000023ff237230 */ /* 0x000fe40000004100 */
[-C--:B------:R-:W-:Y:S01]  /*36d0*/  FMUL.FTZ R110, R49, R54.reuse ;  /* 0x00000036316e7220 */ /* 0x080fe20000410000 */
[----:B------:R-:W-:Y:S02]  /*36e0*/  HADD2.F32 R33, -RZ, R33.H0_H0 ;  /* 0x20000021ff217230 */ /* 0x000fe40000004100 */
[-C--:B------:R-:W-:Y:S01]  /*36f0*/  FMUL.FTZ R108, R34, R51.reuse ;  /* 0x00000033226c7220 */ /* 0x080fe20000410000 */
[----:B------:R-:W-:Y:S02]  /*3700*/  HADD2.F32 R52, -RZ, R52.H0_H0 ;  /* 0x20000034ff347230 */ /* 0x000fe40000004100 */
[----:B------:R-:W-:Y:S01]  /*3710*/  FMUL.FTZ R54, R35, R54 ;  /* 0x0000003623367220 */ /* 0x000fe20000410000 */
[C---:B------:R-:W-:Y:S01]  /*3720*/  FMUL.FTZ R51, R33.reuse, R51 ;  /* 0x0000003321337220 */ /* 0x040fe20000410000 */
[----:B------:R-:W-:-:S02]  /*3730*/  FFMA.FTZ R108, R33, R50, -R108 ;  /* 0x00000032216c7223 */ /* 0x000fc4000001086c */
[----:B------:R-:W-:Y:S01]  /*3740*/  FFMA.FTZ R109, R49, R52, R54 ;  /* 0x00000034316d7223 */ /* 0x000fe20000010036 */
[----:B------:R-:W-:Y:S02]  /*3750*/  HADD2.F32 R33, -RZ, R32.H1_H1 ;  /* 0x30000020ff217230 */ /* 0x000fe40000004100 */
[----:B------:R-:W-:Y:S01]  /*3760*/  FFMA.FTZ R55, R34, R50, R51 ;  /* 0x0000003222377223 */ /* 0x000fe20000010033 */
[----:B------:R-:W-:Y:S02]  /*3770*/  HADD2.F32 R49, -RZ, R114.H0_H0 ;  /* 0x20000072ff317230 */ /* 0x000fe40000004100 */
[----:B------:R-:W-:Y:S01]  /*3780*/  FFMA.FTZ R110, R35, R52, -R110 ;  /* 0x00000034236e7223 */ /* 0x000fe2000001086e */
[----:B------:R-:W-:Y:S02]  /*3790*/  HADD2.F32 R32, -RZ, R32.H0_H0 ;  /* 0x20000020ff207230 */ /* 0x000fe40000004100 */
[----:B------:R-:W-:Y:S02]  /*37a0*/  HADD2.F32 R51, -RZ, R114.H1_H1 ;  /* 0x30000072ff337230 */ /* 0x000fe40000004100 */
[----:B------:R-:W-:Y:S01]  /*37b0*/  FMUL.FTZ R53, R33, R49 ;  /* 0x0000003121357220 */ /* 0x000fe20000410000 */
[----:B------:R-:W-:-:S02]  /*37c0*/  HADD2.F32 R34, -RZ, R48.H1_H1 ;  /* 0x30000030ff227230 */ /* 0x000fc40000004100 */
        /* <DEDUP_REMOVED lines=14> */
.L_x_4887:
[----:B------:R-:W-:Y:S05]  /*38b0*/  BSYNC B2 ;  /* 0x0000000000027941 */ /* 0x000fea0003800000 */
.L_x_4886:
[----:B--2---:R2:W-:Y:S02]  /*38c0*/  STG.E.128 desc[UR40][R42.64+0x40], R32 ;  /* 0x000040202a007986 */ /* 0x0045e4000c101d28 */
.L_x_4881:
[----:B------:R-:W-:Y:S05]  /*38d0*/  BSYNC B1 ;  /* 0x0000000000017941 */ /* 0x000fea0003800000 */
.L_x_4880:
        /* <DEDUP_REMOVED lines=25> */
[----:B------:R-:W-:-:S02]  /*3a70*/  HADD2.F32 R44, -RZ, R101.H1_H1 ;  /* 0x30000065ff2c7230 */ /* 0x000fc40000004100 */
[C---:B------:R-:W-:Y:S01]  /*3a80*/  FMUL.FTZ R48, R35.reuse, R48 ;  /* 0x0000003023307220 */ /* 0x040fe20000410000 */
[----:B------:R-:W-:Y:S02]  /*3a90*/  HADD2.F32 R101, -RZ, R101.H0_H0 ;  /* 0x20000065ff657230 */ /* 0x000fe40000004100 */
        /* <DEDUP_REMOVED lines=8> */
[--C-:B------:R-:W-:Y:S02]  /*3b20*/  HADD2.F32 R35, -RZ, R100.reuse.H1_H1 ;  /* 0x30000064ff237230 */ /* 0x100fe40000004100 */
[----:B------:R-:W-:Y:S01]  /*3b30*/  FMUL.FTZ R44, R32, R44 ;  /* 0x0000002c202c7220 */ /* 0x000fe20000410000 */
        /* <DEDUP_REMOVED lines=10> */
.L_x_4892:
[----:B------:R-:W-:Y:S05]  /*3be0*/  BSYNC B2 ;  /* 0x0000000000027941 */ /* 0x000fea0003800000 */
.L_x_4891:
[----:B--2---:R3:W-:Y:S02]  /*3bf0*/  STG.E.128 desc[UR40][R40.64], R32 ;  /* 0x0000002028007986 */ /* 0x0047e4000c101d28 */
.L_x_4890:
[----:B------:R-:W-:Y:S05]  /*3c00*/  BSYNC B1 ;  /* 0x0000000000017941 */ /* 0x000fea0003800000 */
.L_x_4889:
        /* <DEDUP_REMOVED lines=46> */
.L_x_4894:
[----:B------:R-:W-:Y:S05]  /*3ef0*/  BSYNC B1 ;  /* 0x0000000000017941 */ /* 0x000fea0003800000 */
.L_x_4893:
[----:B--2---:R4:W-:Y:S01]  /*3f00*/  STG.E.128 desc[UR40][R40.64+0x40], R32 ;  /* 0x0000402028007986 */ /* 0x0049e2000c101d28 */
[----:B------:R-:W-:Y:S05]  /*3f10*/  BRA `(.L_x_4888) ;  /* 0x00000014007c7947 */ /* 0x000fea0003800000 */
.L_x_4872:
        /* <DEDUP_REMOVED lines=53> */
[----:B--2---:R-:W-:Y:S01]  /*4270*/  IMAD.MOV.U32 R49, RZ, RZ, R43 ;  /* 0x000000ffff317224 */ /* 0x004fe200078e002b */
[----:B------:R-:W-:Y:S01]  /*4280*/  MOV R48, R42 ;  /* 0x0000002a00307202 */ /* 0x000fe20000000f00 */
[----:B------:R-:W-:Y:S02]  /*4290*/  IMAD.MOV.U32 R50, RZ, RZ, R40 ;  /* 0x000000ffff327224 */ /* 0x000fe400078e0028 */
[----:B------:R-:W-:Y:S01]  /*42a0*/  IMAD.MOV.U32 R52, RZ, RZ, R41 ;  /* 0x000000ffff347224 */ /* 0x000fe200078e0029 */
[----:B------:R-:W-:Y:S02]  /*42b0*/  PRMT R117, R49, 0x7610, R117 ;  /* 0x0000761031757816 */ /* 0x000fe40000000075 */
[----:B------:R-:W-:-:S02]  /*42c0*/  PRMT R115, R48, 0x5410, R50 ;  /* 0x0000541030737816 */ /* 0x000fc40000000032 */
[----:B------:R-:W-:Y:S01]  /*42d0*/  PRMT R119, R52, 0x7610, R119 ;  /* 0x0000761034777816 */ /* 0x000fe20000000077 */
[----:B-----5:R-:W-:Y:S02]  /*42e0*/  IMAD.MOV.U32 R48, RZ, RZ, R46 ;  /* 0x000000ffff307224 */ /* 0x020fe400078e002e */
[----:B------:R-:W-:Y:S02]  /*42f0*/  IMAD.MOV.U32 R49, RZ, RZ, R47 ;  /* 0x000000ffff317224 */ /* 0x000fe400078e002f */
[----:B------:R-:W-:Y:S02]  /*4300*/  IMAD.MOV.U32 R50, RZ, RZ, R44 ;  /* 0x000000ffff327224 */ /* 0x000fe400078e002c */
[----:B------:R-:W-:Y:S01]  /*4310*/  IMAD.MOV.U32 R52, RZ, RZ, R45 ;  /* 0x000000ffff347224 */ /* 0x000fe200078e002d */
[----:B------:R-:W-:Y:S02]  /*4320*/  PRMT R117, R117, 0x5410, R49 ;  /* 0x0000541075757816 */ /* 0x000fe40000000031 */
[----:B------:R-:W-:-:S02]  /*4330*/  PRMT R116, R48, 0x5410, R50 ;  /* 0x0000541030747816 */ /* 0x000fc40000000032 */
[----:B------:R-:W-:Y:S01]  /*4340*/  PRMT R119, R119, 0x5410, R52 ;  /* 0x0000541077777816 */ /* 0x000fe20000000034 */
[----:B------:R-:W-:Y:S06]  /*4350*/  @!P3 BRA `(.L_x_4895) ;  /* 0x000000000004b947 */ /* 0x000fec0003800000 */
[----:B------:R-:W-:Y:S01]  /*4360*/  BPT.TRAP 0x1 ;  /* 0x000000040000795c */ /* 0x000fe20000300000 */
.L_x_4895:
        /* <DEDUP_REMOVED lines=9> */
.L_x_5185:
[----:B------:R-:W-:Y:S05]  /*4400*/  BSYNC B1 ;  /* 0x0000000000017941 */ /* 0x000fea0003800000 */
.L_x_4896:
        /* <DEDUP_REMOVED lines=16> */
[----:B------:R-:W-:-:S04]  /*4510*/  LOP3.LUT R49, R49, R86, RZ, 0x3c, !PT ;  /* 0x0000005631317212 */ /* 0x000fc800078e3cff */
[----:B------:R-:W-:Y:S01]  /*4520*/  LEA R51, R212, R49, 0x9 ;  /* 0x00000031d4337211 */ /* 0x000fe200078e48ff */
[----:B------:R-:W-:-:S04]  /*4530*/  IMAD R49, R2, 0x1800, R91 ;  /* 0x0000180002317824 */ /* 0x000fc800078e025b */
        /* <DEDUP_REMOVED lines=11> */
[--C-:B------:R-:W-:Y:S01]  /*45f0*/  SHF.R.U64 R34, R34, 0x10, R35.reuse ;  /* 0x0000001022227819 */ /* 0x100fe20000001223 */
[----:B------:R-:W-:Y:S01]  /*4600*/  HADD2.F32 R113, -RZ, R113.H0_H0 ;  /* 0x20000071ff717230 */ /* 0x000fe20000004100 */
[----:B------:R-:W-:Y:S02]  /*4610*/  SHF.R.U32.HI R36, RZ, 0x10, R35 ;  /* 0x00000010ff247819 */ /* 0x000fe40000011623 */
[----:B------:R-:W-:Y:S01]  /*4620*/  SHF.R.U64 R35, R38, 0x10, R39 ;  /* 0x0000001026237819 */ /* 0x000fe20000001227 */
[----:B------:R-:W-:Y:S01]  /*4630*/  HADD2.F32 R34, -RZ, R34.H0_H0 ;  /* 0x20000022ff227230 */ /* 0x000fe20000004100 */
[----:B------:R-:W-:Y:S01]  /*4640*/  SHF.R.U32.HI R118, RZ, 0x10, R37 ;  /* 0x00000010ff767819 */ /* 0x000fe20000011625 */
[----:B-1----:R-:W-:Y:S01]  /*4650*/  HADD2.F32 R37, -RZ, R49.H0_H0 ;  /* 0x20000031ff257230 */ /* 0x002fe20000004100 */
[----:B------:R-:W-:Y:S01]  /*4660*/  SHF.R.U32.HI R38, RZ, 0x10, R39 ;  /* 0x00000010ff267819 */ /* 0x000fe20000011627 */
[----:B--2---:R-:W-:-:S02]  /*4670*/  HADD2.F32 R39, -RZ, R53.H0_H0 ;  /* 0x20000035ff277230 */ /* 0x004fc40000004100 */
[----:B------:R-:W-:Y:S02]  /*4680*/  HADD2.F32 R118, -RZ, R118.H0_H0 ;  /* 0x20000076ff767230 */ /* 0x000fe40000004100 */
[-C--:B------:R-:W-:Y:S01]  /*4690*/  FMUL.FTZ R126, R37, R120.reuse ;  /* 0x00000078257e7220 */ /* 0x080fe20000410000 */
[C---:B------:R-:W-:Y:S01]  /*46a0*/  FMUL.FTZ R124, R39.reuse, R120 ;  /* 0x00000078277c7220 */ /* 0x040fe20000410000 */
[----:B------:R-:W-:Y:S02]  /*46b0*/  HADD2.F32 R120, -RZ, R53.H1_H1 ;  /* 0x30000035ff787230 */ /* 0x000fe40000004100 */
[-C--:B------:R-:W-:Y:S01]  /*46c0*/  FFMA.FTZ R39, R39, R122.reuse, R126 ;  /* 0x0000007a27277223 */ /* 0x080fe2000001007e */
[----:B------:R-:W-:Y:S02]  /*46d0*/  HADD2.F32 R53, -RZ, R49.H1_H1 ;  /* 0x30000031ff357230 */ /* 0x000fe40000004100 */
[----:B------:R-:W-:Y:S01]  /*46e0*/  FFMA.FTZ R37, R37, R122, -R124 ;  /* 0x0000007a25257223 */ /* 0x000fe2000001087c */
[----:B------:R-:W-:-:S02]  /*46f0*/  IMAD.MOV.U32 R49, RZ, RZ, R54 ;  /* 0x000000ffff317224 */ /* 0x000fc400078e0036 */
[CC--:B------:R-:W-:Y:S01]  /*4700*/  FMUL.FTZ R122, R120.reuse, R118.reuse ;  /* 0x00000076787a7220 */ /* 0x0c0fe20000410000 */
[----:B------:R-:W-:Y:S02]  /*4710*/  HADD2.F32 R124, -RZ, R38.H0_H0 ;  /* 0x20000026ff7c7230 */ /* 0x000fe40000004100 */
[C---:B------:R-:W-:Y:S01]  /*4720*/  FMUL.FTZ R123, R53.reuse, R118 ;  /* 0x00000076357b7220 */ /* 0x040fe20000410000 */
[-C--:B------:R-:W-:Y:S01]  /*4730*/  FFMA.FTZ R54, R53, R113.reuse, -R122 ;  /* 0x0000007135367223 */ /* 0x080fe2000001087a */
[----:B------:R-:W-:Y:S02]  /*4740*/  HADD2.F32 R122, -RZ, R127.H0_H0 ;  /* 0x2000007fff7a7230 */ /* 0x000fe40000004100 */
[----:B------:R-:W-:Y:S01]  /*4750*/  FFMA.FTZ R118, R120, R113, R123 ;  /* 0x0000007178767223 */ /* 0x000fe2000001007b */
[----:B------:R-:W-:Y:S02]  /*4760*/  HADD2.F32 R53, -RZ, R55.H0_H0 ;  /* 0x20000037ff357230 */ /* 0x000fe40000004100 */
[----:B------:R-:W-:-:S02]  /*4770*/  HADD2.F32 R120, -RZ, R125.H0_H0 ;  /* 0x2000007dff787230 */ /* 0x000fc40000004100 */
[----:B------:R-:W-:Y:S02]  /*4780*/  HADD2.F32 R113, -RZ, R51.H0_H0 ;  /* 0x20000033ff717230 */ /* 0x000fe40000004100 */
[-C--:B------:R-:W-:Y:S01]  /*4790*/  FMUL.FTZ R126, R53, R122.reuse ;  /* 0x0000007a357e7220 */ /* 0x080fe20000410000 */
[----:B------:R-:W-:Y:S01]  /*47a0*/  HADD2.F32 R55, -RZ, R55.H1_H1 ;  /* 0x30000037ff377230 */ /* 0x000fe20000004100 */
[----:B------:R-:W-:Y:S01]  /*47b0*/  F2FP.F16.F32.PACK_AB R39, R118, R39 ;  /* 0x000000277627723e */ /* 0x000fe200000000ff */
[----:B------:R-:W-:Y:S02]  /*47c0*/  HADD2.F32 R51, -RZ, R51.H1_H1 ;  /* 0x30000033ff337230 */ /* 0x000fe40000004100 */
[C---:B------:R-:W-:Y:S01]  /*47d0*/  FMUL.FTZ R128, R113.reuse, R122 ;  /* 0x0000007a71807220 */ /* 0x040fe20000410000 */
[----:B------:R-:W-:Y:S01]  /*47e0*/  FFMA.FTZ R38, R113, R120, -R126 ;  /* 0x0000007871267223 */ /* 0x000fe2000001087e */
[----:B------:R-:W-:Y:S02]  /*47f0*/  HADD2.F32 R122, -RZ, R36.H0_H0 ;  /* 0x20000024ff7a7230 */ /* 0x000fe40000004100 */
[-C--:B------:R-:W-:Y:S01]  /*4800*/  FMUL.FTZ R126, R55, R124.reuse ;  /* 0x0000007c377e7220 */ /* 0x080fe20000410000 */
[----:B------:R-:W-:Y:S01]  /*4810*/  FMUL.FTZ R124, R51, R124 ;  /* 0x0000007c337c7220 */ /* 0x000fe20000410000 */
[----:B------:R-:W-:Y:S01]  /*4820*/  FFMA.FTZ R36, R53, R120, R128 ;  /* 0x0000007835247223 */ /* 0x000fe20000010080 */
[----:B------:R-:W-:-:S02]  /*4830*/  HADD2.F32 R123, -RZ, R33.H0_H0 ;  /* 0x20000021ff7b7230 */ /* 0x000fc40000004100 */
[-C--:B------:R-:W-:Y:S01]  /*4840*/  FFMA.FTZ R51, R51, R122.reuse, -R126 ;  /* 0x0000007a33337223 */ /* 0x080fe2000001087e */
[----:B------:R-:W-:Y:S01]  /*4850*/  FFMA.FTZ R53, R55, R122, R124 ;  /* 0x0000007a37357223 */ /* 0x000fe2000001007c */
[----:B------:R-:W-:Y:S02]  /*4860*/  HADD2.F32 R122, -RZ, R127.H1_H1 ;  /* 0x3000007fff7a7230 */ /* 0x000fe40000004100 */
[----:B------:R-:W-:Y:S01]  /*4870*/  HADD2.F32 R55, -RZ, R52.H0_H0 ;  /* 0x20000034ff377230 */ /* 0x000fe20000004100 */
[----:B------:R-:W-:Y:S01]  /*4880*/  F2FP.F16.F32.PACK_AB R51, R51, R38 ;  /* 0x000000263333723e */ /* 0x000fe200000000ff */
[----:B------:R-:W-:Y:S01]  /*4890*/  HADD2.F32 R33, -RZ, R48.H0_H0 ;  /* 0x20000030ff217230 */ /* 0x000fe20000004100 */
[----:B------:R-:W-:Y:S01]  /*48a0*/  F2FP.F16.F32.PACK_AB R36, R53, R36 ;  /* 0x000000243524723e */ /* 0x000fe200000000ff */
[----:B------:R-:W-:Y:S02]  /*48b0*/  HADD2.F32 R52, -RZ, R52.H1_H1 ;  /* 0x30000034ff347230 */ /* 0x000fe40000004100 */
[----:B------:R-:W-:-:S02]  /*48c0*/  HADD2.F32 R48, -RZ, R48.H1_H1 ;  /* 0x30000030ff307230 */ /* 0x000fc40000004100 */
[----:B------:R-:W-:Y:S02]  /*48d0*/  HADD2.F32 R120, -RZ, R125.H1_H1 ;  /* 0x3000007dff787230 */ /* 0x000fe40000004100 */
        /* <DEDUP_REMOVED lines=11> */
[----:B------:R-:W-:Y:S01]  /*4990*/  HADD2.F32 R120, -RZ, R35.H0_H0 ;  /* 0x20000023ff787230 */ /* 0x000fe20000004100 */
[----:B------:R-:W-:Y:S01]  /*49a0*/  F2FP.F16.F32.PACK_AB R32, R55, R32 ;  /* 0x000000203720723e */ /* 0x000fe200000000ff */
[----:B------:R-:W-:Y:S02]  /*49b0*/  HADD2.F32 R52, -RZ, R49.H0_H0 ;  /* 0x20000031ff347230 */ /* 0x000fe40000004100 */
[----:B------:R-:W-:Y:S02]  /*49c0*/  HADD2.F32 R121, -RZ, R121.H0_H0 ;  /* 0x20000079ff797230 */ /* 0x000fe40000004100 */
[--C-:B------:R-:W-:Y:S02]  /*49d0*/  HADD2.F32 R35, -RZ, R50.reuse.H0_H0 ;  /* 0x20000032ff237230 */ /* 0x100fe40000004100 */
[----:B------:R-:W-:Y:S02]  /*49e0*/  HADD2.F32 R49, -RZ, R49.H1_H1 ;  /* 0x30000031ff317230 */ /* 0x000fe40000004100 */
[----:B------:R-:W-:Y:S01]  /*49f0*/  FMUL.FTZ R122, R52, R121 ;  /* 0x00000079347a7220 */ /* 0x000fe20000410000 */
[----:B------:R-:W-:-:S02]  /*4a00*/  HADD2.F32 R50, -RZ, R50.H1_H1 ;  /* 0x30000032ff327230 */ /* 0x000fc40000004100 */
[----:B------:R-:W-:Y:S01]  /*4a10*/  FMUL.FTZ R121, R35, R121 ;  /* 0x0000007923797220 */ /* 0x000fe20000410000 */
[----:B------:R-:W-:Y:S02]  /*4a20*/  IMAD.MOV.U32 R55, RZ, RZ, R36 ;  /* 0x000000ffff377224 */ /* 0x000fe400078e0024 */
[-C--:B------:R-:W-:Y:S01]  /*4a30*/  FMUL.FTZ R123, R49, R120.reuse ;  /* 0x00000078317b7220 */ /* 0x080fe20000410000 */
[-C--:B------:R-:W-:Y:S01]  /*4a40*/  FFMA.FTZ R122, R35, R113.reuse, -R122 ;  /* 0x00000071237a7223 */ /* 0x080fe2000001087a */
[----:B------:R-:W-:Y:S01]  /*4a50*/  FMUL.FTZ R120, R50, R120 ;  /* 0x0000007832787220 */ /* 0x000fe20000410000 */
[----:B------:R-:W-:Y:S01]  /*4a60*/  FFMA.FTZ R121, R52, R113, R121 ;  /* 0x0000007134797223 */ /* 0x000fe20000010079 */
[-C--:B------:R-:W-:Y:S01]  /*4a70*/  FFMA.FTZ R123, R50, R34.reuse, -R123 ;  /* 0x00000022327b7223 */ /* 0x080fe2000001087b */
[----:B------:R-:W-:Y:S01]  /*4a80*/  F2FP.F16.F32.PACK_AB R52, R48, R33 ;  /* 0x000000213034723e */ /* 0x000fe200000000ff */
[----:B------:R-:W-:Y:S01]  /*4a90*/  FFMA.FTZ R120, R49, R34, R120 ;  /* 0x0000002231787223 */ /* 0x000fe20000010078 */
[----:B------:R-:W-:Y:S01]  /*4aa0*/  F2FP.F16.F32.PACK_AB R49, R54, R37 ;  /* 0x000000253631723e */ /* 0x000fe200000000ff */
[----:B------:R-:W-:Y:S01]  /*4ab0*/  IMAD.MOV.U32 R48, RZ, RZ, R32 ;  /* 0x000000ffff307224 */ /* 0x000fe200078e0020 */
[----:B------:R-:W-:-:S02]  /*4ac0*/  F2FP.F16.F32.PACK_AB R50, R123, R122 ;  /* 0x0000007a7b32723e */ /* 0x000fc400000000ff */
[----:B------:R-:W-:-:S07]  /*4ad0*/  F2FP.F16.F32.PACK_AB R54, R120, R121 ;  /* 0x000000797836723e */ /* 0x000fce00000000ff */
.L_x_4901:
[----:B------:R-:W-:Y:S05]  /*4ae0*/  BSYNC B2 ;  /* 0x0000000000027941 */ /* 0x000fea0003800000 */
.L_x_4900:
[----:B------:R-:W-:Y:S02]  /*4af0*/  ISETP.GE.AND P5, PT, R111, R108, PT ;  /* 0x0000006c6f00720c */ /* 0x000fe40003fa6270 */
[----:B------:R-:W-:-:S11]  /*4b00*/  P2R R33, PR, RZ, 0x1 ;  /* 0x00000001ff217803 */ /* 0x000fd60000000000 */
[--C-:B------:R-:W-:Y:S02]  /*4b10*/  @!P5 SHF.R.S32.HI R32, RZ, 0x1f, R111.reuse ;  /* 0x0000001fff20d819 */ /* 0x100fe4000001146f */
[----:B------:R-:W-:-:S04]  /*4b20*/  @!P5 IADD3 R104, P0, P6, R4, R104, R111 ;  /* 0x000000680468d210 */ /* 0x000fc80007e1e06f */
[----:B------:R-:W-:Y:S02]  /*4b30*/  @!P5 IADD3.X R114, R61, R114, R32, P0, P6 ;  /* 0x000000723d72d210 */ /* 0x000fe400007ec420 */
[-C--:B------:R-:W-:Y:S02]  /*4b40*/  LEA R32, P6, R109, R98.reuse, 0x1 ;  /* 0x000000626d207211 */ /* 0x080fe400078c08ff */
[----:B------:R-:W-:Y:S02]  /*4b50*/  ISETP.NE.AND P0, PT, R33, RZ, PT ;  /* 0x000000ff2100720c */ /* 0x000fe40003f05270 */
[----:B------:R-:W-:Y:S02]  /*4b60*/  LEA.HI.X R33, R109, R99, R112, 0x1, P6 ;  /* 0x000000636d217211 */ /* 0x000fe400030f0c70 */
[----:B------:R-:W-:-:S03]  /*4b70*/  @!P5 LEA R34, P6, R104, R98, 0x1 ;  /* 0x000000626822d211 */ /* 0x000fc600078c08ff */
[----:B-1----:R1:W-:Y:S01]  /*4b80*/  STG.E.128 desc[UR40][R32.64], R48 ;  /* 0x0000003020007986 */ /* 0x0023e2000c101d28 */
[----:B------:R-:W-:-:S05]  /*4b90*/  @!P5 LEA.HI.X R35, R104, R99, R114, 0x1, P6 ;  /* 0x000000636823d211 */ /* 0x000fca00030f0c72 */
[----:B--2---:R1:W-:Y:S04]  /*4ba0*/  @!P5 STG.E.128 desc[UR40][R34.64], R52 ;  /* 0x000000342200d986 */ /* 0x0043e8000c101d28 */
.L_x_4899:
[----:B------:R-:W-:Y:S05]  /*4bb0*/  BSYNC B1 ;  /* 0x0000000000017941 */ /* 0x000fea0003800000 */
.L_x_4898:
        /* <DEDUP_REMOVED lines=28> */
[--C-:B------:R-:W-:Y:S01]  /*4d80*/  HADD2.F32 R54, -RZ, R119.reuse.H1_H1 ;  /* 0x30000077ff367230 */ /* 0x100fe20000004100 */
[----:B------:R-:W-:Y:S01]  /*4d90*/  SHF.R.U32.HI R53, RZ, 0x10, R41 ;  /* 0x00000010ff357819 */ /* 0x000fe20000011629 */
[----:B------:R-:W-:Y:S01]  /*4da0*/  HADD2.F32 R52, -RZ, R119.H0_H0 ;  /* 0x20000077ff347230 */ /* 0x000fe20000004100 */
[----:B------:R-:W-:Y:S01]  /*4db0*/  SHF.R.U64 R41, R42, 0x10, R43 ;  /* 0x000000102a297819 */ /* 0x000fe2000000122b */
[----:B------:R-:W-:Y:S01]  /*4dc0*/  HADD2.F32 R40, -RZ, R40.H0_H0 ;  /* 0x20000028ff287230 */ /* 0x000fe20000004100 */
[----:B------:R-:W-:Y:S01]  /*4dd0*/  SHF.R.U64 R42, R46, 0x10, R47 ;  /* 0x000000102e2a7819 */ /* 0x000fe2000000122f */
[----:B--2---:R-:W-:Y:S01]  /*4de0*/  IMAD.MOV.U32 R46, RZ, RZ, R37 ;  /* 0x000000ffff2e7224 */ /* 0x004fe200078e0025 */
[----:B------:R-:W-:Y:S01]  /*4df0*/  SHF.R.U32.HI R55, RZ, 0x10, R45 ;  /* 0x00000010ff377819 */ /* 0x000fe2000001162d */
[----:B-1----:R-:W-:Y:S01]  /*4e00*/  IMAD.MOV.U32 R37, RZ, RZ, R35 ;  /* 0x000000ffff257224 */ /* 0x002fe200078e0023 */
[----:B------:R-:W-:Y:S01]  /*4e10*/  SHF.R.U32.HI R104, RZ, 0x10, R47 ;  /* 0x00000010ff687819 */ /* 0x000fe2000001162f */
[----:B------:R-:W-:Y:S01]  /*4e20*/  IMAD.MOV.U32 R47, RZ, RZ, R39 ;  /* 0x000000ffff2f7224 */ /* 0x000fe200078e0027 */
[----:B------:R-:W-:Y:S01]  /*4e30*/  SHF.R.U64 R44, R44, 0x10, R45 ;  /* 0x000000102c2c7819 */ /* 0x000fe2000000122d */
[--C-:B------:R-:W-:Y:S01]  /*4e40*/  HADD2.F32 R39, -RZ, R46.reuse.H0_H0 ;  /* 0x2000002eff277230 */ /* 0x100fe20000004100 */
[----:B------:R-:W-:Y:S01]  /*4e50*/  SHF.R.U32.HI R45, RZ, 0x10, R43 ;  /* 0x00000010ff2d7819 */ /* 0x000fe2000001162b */
[----:B------:R-:W-:Y:S01]  /*4e60*/  HADD2.F32 R46, -RZ, R46.H1_H1 ;  /* 0x3000002eff2e7230 */ /* 0x000fe20000004100 */
[----:B------:R-:W-:Y:S01]  /*4e70*/  MOV R43, R36 ;  /* 0x00000024002b7202 */ /* 0x000fe20000000f00 */
[----:B------:R-:W-:-:S02]  /*4e80*/  HADD2.F32 R55, -RZ, R55.H0_H0 ;  /* 0x20000037ff377230 */ /* 0x000fc40000004100 */
[-C--:B------:R-:W-:Y:S01]  /*4e90*/  FMUL.FTZ R102, R39, R54.reuse ;  /* 0x0000003627667220 */ /* 0x080fe20000410000 */
[--C-:B------:R-:W-:Y:S02]  /*4ea0*/  HADD2.F32 R36, -RZ, R33.reuse.H1_H1 ;  /* 0x30000021ff247230 */ /* 0x100fe40000004100 */
[----:B------:R-:W-:Y:S02]  /*4eb0*/  HADD2.F32 R35, -RZ, R33.H0_H0 ;  /* 0x20000021ff237230 */ /* 0x000fe40000004100 */
[-C--:B------:R-:W-:Y:S01]  /*4ec0*/  FMUL.FTZ R103, R46, R55.reuse ;  /* 0x000000372e677220 */ /* 0x080fe20000410000 */
[----:B------:R-:W-:Y:S02]  /*4ed0*/  HADD2.F32 R53, -RZ, R53.H0_H0 ;  /* 0x20000035ff357230 */ /* 0x000fe40000004100 */
[C---:B------:R-:W-:Y:S01]  /*4ee0*/  FMUL.FTZ R55, R36.reuse, R55 ;  /* 0x0000003724377220 */ /* 0x040fe20000410000 */
[----:B------:R-:W-:Y:S02]  /*4ef0*/  HADD2.F32 R45, -RZ, R45.H0_H0 ;  /* 0x2000002dff2d7230 */ /* 0x000fe40000004100 */
[C---:B------:R-:W-:Y:S01]  /*4f00*/  FMUL.FTZ R54, R35.reuse, R54 ;  /* 0x0000003623367220 */ /* 0x040fe20000410000 */
[-C--:B------:R-:W-:Y:S01]  /*4f10*/  FFMA.FTZ R33, R35, R52.reuse, -R102 ;  /* 0x0000003423217223 */ /* 0x080fe20000010866 */
[-C--:B------:R-:W-:Y:S01]  /*4f20*/  FFMA.FTZ R36, R36, R53.reuse, -R103 ;  /* 0x0000003524247223 */ /* 0x080fe20000010867 */
[----:B------:R-:W-:Y:S01]  /*4f30*/  FFMA.FTZ R46, R46, R53, R55 ;  /* 0x000000352e2e7223 */ /* 0x000fe20000010037 */
[----:B------:R-:W-:Y:S01]  /*4f40*/  FFMA.FTZ R35, R39, R52, R54 ;  /* 0x0000003427237223 */ /* 0x000fe20000010036 */
[----:B------:R-:W-:-:S02]  /*4f50*/  HADD2.F32 R102, -RZ, R117.H1_H1 ;  /* 0x30000075ff667230 */ /* 0x000fc40000004100 */
[----:B------:R-:W-:Y:S01]  /*4f60*/  HADD2.F32 R53, -RZ, R47.H0_H0 ;  /* 0x2000002fff357230 */ /* 0x000fe20000004100 */
[----:B------:R-:W-:Y:S01]  /*4f70*/  F2FP.F16.F32.PACK_AB R33, R36, R33 ;  /* 0x000000212421723e */ /* 0x000fe200000000ff */
[----:B------:R-:W-:Y:S02]  /*4f80*/  HADD2.F32 R39, -RZ, R37.H0_H0 ;  /* 0x20000025ff277230 */ /* 0x000fe40000004100 */
[----:B------:R-:W-:Y:S02]  /*4f90*/  HADD2.F32 R47, -RZ, R47.H1_H1 ;  /* 0x3000002fff2f7230 */ /* 0x000fe40000004100 */
[----:B------:R-:W-:Y:S02]  /*4fa0*/  HADD2.F32 R55, -RZ, R104.H0_H0 ;  /* 0x20000068ff377230 */ /* 0x000fe40000004100 */
[-C--:B------:R-:W-:Y:S01]  /*4fb0*/  FMUL.FTZ R104, R53, R102.reuse ;  /* 0x0000006635687220 */ /* 0x080fe20000410000 */
[----:B------:R-:W-:Y:S02]  /*4fc0*/  HADD2.F32 R52, -RZ, R37.H1_H1 ;  /* 0x30000025ff347230 */ /* 0x000fe40000004100 */
[----:B------:R-:W-:Y:S01]  /*4fd0*/  FMUL.FTZ R102, R39, R102 ;  /* 0x0000006627667220 */ /* 0x000fe20000410000 */
[----:B------:R-:W-:-:S02]  /*4fe0*/  HADD2.F32 R54, -RZ, R117.H0_H0 ;  /* 0x20000075ff367230 */ /* 0x000fc40000004100 */
[-C--:B------:R-:W-:Y:S01]  /*4ff0*/  FMUL.FTZ R103, R47, R55.reuse ;  /* 0x000000372f677220 */ /* 0x080fe20000410000 */
[----:B------:R-:W-:Y:S02]  /*5000*/  HADD2.F32 R41, -RZ, R41.H0_H0 ;  /* 0x20000029ff297230 */ /* 0x000fe40000004100 */
[C---:B------:R-:W-:Y:S01]  /*5010*/  FMUL.FTZ R110, R52.reuse, R55 ;  /* 0x00000037346e7220 */ /* 0x040fe20000410000 */
[----:B------:R-:W-:Y:S02]  /*5020*/  HADD2.F32 R55, -RZ, R44.H0_H0 ;  /* 0x2000002cff377230 */ /* 0x000fe40000004100 */
[-C--:B------:R-:W-:Y:S01]  /*5030*/  FFMA.FTZ R37, R39, R54.reuse, -R104 ;  /* 0x0000003627257223 */ /* 0x080fe20000010868 */
[----:B------:R-:W-:Y:S01]  /*5040*/  FFMA.FTZ R39, R53, R54, R102 ;  /* 0x0000003635277223 */ /* 0x000fe20000010066 */
[-C--:B------:R-:W-:Y:S01]  /*5050*/  FFMA.FTZ R52, R52, R45.reuse, -R103 ;  /* 0x0000002d34347223 */ /* 0x080fe20000010867 */
[----:B------:R-:W-:Y:S01]  /*5060*/  FFMA.FTZ R54, R47, R45, R110 ;  /* 0x0000002d2f367223 */ /* 0x000fe2000001006e */
[----:B------:R-:W-:-:S02]  /*5070*/  HADD2.F32 R53, -RZ, R116.H1_H1 ;  /* 0x30000074ff357230 */ /* 0x000fc40000004100 */
[--C-:B------:R-:W-:Y:S01]  /*5080*/  HADD2.F32 R45, -RZ, R43.reuse.H0_H0 ;  /* 0x2000002bff2d7230 */ /* 0x100fe20000004100 */
[----:B------:R-:W-:Y:S01]  /*5090*/  F2FP.F16.F32.PACK_AB R52, R52, R37 ;  /* 0x000000253434723e */ /* 0x000fe200000000ff */
[--C-:B------:R-:W-:Y:S01]  /*50a0*/  HADD2.F32 R44, -RZ, R32.reuse.H0_H0 ;  /* 0x20000020ff2c7230 */ /* 0x100fe20000004100 */
[----:B------:R-:W-:Y:S01]  /*50b0*/  F2FP.F16.F32.PACK_AB R37, R46, R35 ;  /* 0x000000232e25723e */ /* 0x000fe200000000ff */
[----:B------:R-:W-:Y:S02]  /*50c0*/  HADD2.F32 R43, -RZ, R43.H1_H1 ;  /* 0x3000002bff2b7230 */ /* 0x000fe40000004100 */
[-C--:B------:R-:W-:Y:S01]  /*50d0*/  FMUL.FTZ R103, R45, R53.reuse ;  /* 0x000000352d677220 */ /* 0x080fe20000410000 */
[----:B------:R-:W-:Y:S02]  /*50e0*/  HADD2.F32 R32, -RZ, R32.H1_H1 ;  /* 0x30000020ff207230 */ /* 0x000fe40000004100 */
[----:B------:R-:W-:Y:S01]  /*50f0*/  FMUL.FTZ R102, R44, R53 ;  /* 0x000000352c667220 */ /* 0x000fe20000410000 */
[----:B------:R-:W-:-:S02]  /*5100*/  HADD2.F32 R47, -RZ, R115.H1_H1 ;  /* 0x30000073ff2f7230 */ /* 0x000fc40000004100 */
[-C--:B------:R-:W-:Y:S01]  /*5110*/  FMUL.FTZ R53, R43, R55.reuse ;  /* 0x000000372b357220 */ /* 0x080fe20000410000 */
[----:B------:R-:W-:Y:S02]  /*5120*/  HADD2.F32 R115, -RZ, R115.H0_H0 ;  /* 0x20000073ff737230 */ /* 0x000fe40000004100 */
[----:B------:R-:W-:Y:S01]  /*5130*/  FMUL.FTZ R104, R32, R55 ;  /* 0x0000003720687220 */ /* 0x000fe20000410000 */
[----:B------:R-:W-:Y:S01]  /*5140*/  F2FP.F16.F32.PACK_AB R39, R54, R39 ;  /* 0x000000273627723e */ /* 0x000fe200000000ff */
[-C--:B------:R-:W-:Y:S01]  /*5150*/  FFMA.FTZ R103, R44, R47.reuse, -R103 ;  /* 0x0000002f2c677223 */ /* 0x080fe20000010867 */
[----:B------:R-:W-:Y:S01]  /*5160*/  FFMA.FTZ R102, R45, R47, R102 ;  /* 0x0000002f2d667223 */ /* 0x000fe20000010066 */
[-C--:B------:R-:W-:Y:S01]  /*5170*/  FFMA.FTZ R44, R32, R40.reuse, -R53 ;  /* 0x00000028202c7223 */ /* 0x080fe20000010835 */
[----:B------:R-:W-:Y:S01]  /*5180*/  FFMA.FTZ R47, R43, R40, R104 ;  /* 0x000000282b2f7223 */ /* 0x000fe20000010068 */
[----:B------:R-:W-:Y:S02]  /*5190*/  HADD2.F32 R40, -RZ, R38.H0_H0 ;  /* 0x20000026ff287230 */ /* 0x000fe40000004100 */
[----:B------:R-:W-:-:S02]  /*51a0*/  HADD2.F32 R43, -RZ, R116.H0_H0 ;  /* 0x20000074ff2b7230 */ /* 0x000fc40000004100 */
[----:B------:R-:W-:Y:S01]  /*51b0*/  HADD2.F32 R45, -RZ, R42.H0_H0 ;  /* 0x2000002aff2d7230 */ /* 0x000fe20000004100 */
[----:B------:R-:W-:Y:S01]  /*51c0*/  F2FP.F16.F32.PACK_AB R36, R47, R102 ;  /* 0x000000662f24723e */ /* 0x000fe200000000ff */
[----:B------:R-:W-:Y:S02]  /*51d0*/  HADD2.F32 R32, -RZ, R34.H0_H0 ;  /* 0x20000022ff207230 */ /* 0x000fe40000004100 */
[-C--:B------:R-:W-:Y:S01]  /*51e0*/  FMUL.FTZ R53, R40, R43.reuse ;  /* 0x0000002b28357220 */ /* 0x080fe20000410000 */
[----:B------:R-:W-:Y:S02]  /*51f0*/  HADD2.F32 R38, -RZ, R38.H1_H1 ;  /* 0x30000026ff267230 */ /* 0x000fe40000004100 */
[----:B------:R-:W-:Y:S02]  /*5200*/  HADD2.F32 R34, -RZ, R34.H1_H1 ;  /* 0x30000022ff227230 */ /* 0x000fe40000004100 */
[C---:B------:R-:W-:Y:S01]  /*5210*/  FMUL.FTZ R43, R32.reuse, R43 ;  /* 0x0000002b202b7220 */ /* 0x040fe20000410000 */
[----:B------:R-:W-:Y:S01]  /*5220*/  FFMA.FTZ R53, R32, R115, -R53 ;  /* 0x0000007320357223 */ /* 0x000fe20000010835 */
[----:B------:R-:W-:Y:S01]  /*5230*/  FMUL.FTZ R55, R38, R45 ;  /* 0x0000002d26377220 */ /* 0x000fe20000410000 */
[----:B------:R-:W-:Y:S01]  /*5240*/  F2FP.F16.F32.PACK_AB R32, R44, R103 ;  /* 0x000000672c20723e */ /* 0x000fe200000000ff */
[----:B------:R-:W-:Y:S01]  /*5250*/  FMUL.FTZ R45, R34, R45 ;  /* 0x0000002d222d7220 */ /* 0x000fe20000410000 */
[----:B------:R-:W-:Y:S01]  /*5260*/  FFMA.FTZ R43, R40, R115, R43 ;  /* 0x00000073282b7223 */ /* 0x000fe2000001002b */
[----:B------:R-:W-:Y:S01]  /*5270*/  FFMA.FTZ R34, R34, R41, -R55 ;  /* 0x0000002922227223 */ /* 0x000fe20000010837 */
[----:B------:R-:W-:-:S02]  /*5280*/  IMAD.MOV.U32 R35, RZ, RZ, R52 ;  /* 0x000000ffff237224 */ /* 0x000fc400078e0034 */
[----:B------:R-:W-:Y:S02]  /*5290*/  FFMA.FTZ R38, R38, R41, R45 ;  /* 0x0000002926267223 */ /* 0x000fe4000001002d */
[----:B------:R-:W-:-:S03]  /*52a0*/  F2FP.F16.F32.PACK_AB R34, R34, R53 ;  /* 0x000000352222723e */ /* 0x000fc600000000ff */
[----:B------:R-:W-:-:S07]  /*52b0*/  F2FP.F16.F32.PACK_AB R38, R38, R43 ;  /* 0x0000002b2626723e */ /* 0x000fce00000000ff */
.L_x_4903:
[----:B------:R-:W-:Y:S05]  /*52c0*/  BSYNC B1 ;  /* 0x0000000000017941 */ /* 0x000fea0003800000 */
.L_x_4902:
        /* <DEDUP_REMOVED lines=10> */
.L_x_4871:
[----:B------:R-:W-:-:S06]  /*5370*/  UISETP.NE.AND UP0, UPT, UR45, 0x3, UPT ;  /* 0x000000032d00788c */ /* 0x000fcc000bf05270 */
[----:B------:R-:W-:-:S13]  /*5380*/  PLOP3.LUT P3, PT, PT, PT, UP0, 0x80, 0x0 ;  /* 0x000000000000781c */ /* 0x000fda0003f6f008 */
[----:B------:R-:W-:Y:S05]  /*5390*/  @!P3 BRA `(.L_x_4904) ;  /* 0x000000000004b947 */ /* 0x000fea0003800000 */
[----:B------:R-:W-:Y:S01]  /*53a0*/  BPT.TRAP 0x1 ;  /* 0x000000040000795c */ /* 0x000fe20000300000 */
.L_x_4904:
[----:B------:R-:W-:Y:S01]  /*53b0*/  IMAD R96, R2, 0x8, R18 ;  /* 0x0000000802607824 */ /* 0x000fe200078e0212 */
[----:B------:R-:W-:Y:S01]  /*53c0*/  SHF.L.U32 R107, R203, 0x1f, RZ ;  /* 0x0000001fcb6b7819 */ /* 0x000fe200000006ff */
[----:B------:R-:W-:Y:S01]  /*53d0*/  IMAD R106, R27, -0x60, R24 ;  /* 0xffffffa01b6a7824 */ /* 0x000fe200078e0218 */
[----:B------:R-:W-:Y:S02]  /*53e0*/  BSSY B1, `(.L_x_4905) ;  /* 0x0000004000017945 */ /* 0x000fe40003800000 */
[----:B------:R-:W0:Y:S02]  /*53f0*/  SYNCS.PHASECHK.TRANS64.TRYWAIT P4, [R96+URZ+0x22890], R107 ;  /* 0x0228906b600075a7 */ /* 0x000e24000808017f */
[----:B------:R-:W-:Y:S01]  /*5400*/  VIMNMX R106, R106, 0x60, PT ;  /* 0x000000606a6a7848 */ /* 0x000fe20003fe0100 */
[----:B0-----:R-:W-:Y:S06]  /*5410*/  @!P4 BRA `(.L_x_4906) ;  /* 0x000001980014c947 */ /* 0x001fec0003800000 */
.L_x_5186:
[----:B------:R-:W-:Y:S05]  /*5420*/  BSYNC B1 ;  /* 0x0000000000017941 */ /* 0x000fea0003800000 */
.L_x_4905:
        /* <DEDUP_REMOVED lines=8> */
.L_x_4908:
[----:B------:R-:W-:Y:S05]  /*54b0*/  BSYNC B1 ;  /* 0x0000000000017941 */ /* 0x000fea0003800000 */
.L_x_4907:
[----:B------:R-:W-:Y:S05]  /*54c0*/  @P4 BRA `(.L_x_4888) ;  /* 0x0000000000104947 */ /* 0x000fea0003800000 */
[----:B-1----:R-:W1:Y:S04]  /*54d0*/  @!P1 LDS.128 R32, [R104+0x2000] ;  /* 0x0020000068209984 */ /* 0x002e680000000c00 */
[----:B------:R-:W2:Y:S04]  /*54e0*/  @!P2 LDS.128 R36, [R103+0x2000] ;  /* 0x002000006724a984 */ /* 0x000ea80000000c00 */
[----:B-1----:R1:W-:Y:S04]  /*54f0*/  @!P1 STG.E.128 desc[UR40][R40.64], R32 ;  /* 0x0000002028009986 */ /* 0x0023e8000c101d28 */
[----:B--2---:R1:W-:Y:S02]  /*5500*/  @!P2 STG.E.128 desc[UR40][R40.64+0x40], R36 ;  /* 0x000040242800a986 */ /* 0x0043e4000c101d28 */
.L_x_4888:
[----:B------:R-:W-:Y:S05]  /*5510*/  BSYNC B0 ;  /* 0x0000000000007941 */ /* 0x000fea0003800000 */
.L_x_4870:
        /* <DEDUP_REMOVED lines=17> */
.L_x_4910:
[----:B------:R-:W-:Y:S05]  /*5630*/  BSYNC B0 ;  /* 0x0000000000007941 */ /* 0x000fea0003800000 */
.L_x_4909:
[----:B------:R-:W2:Y:S01]  /*5640*/  SYNCS.PHASECHK.TRANS64.TRYWAIT P3, [R96+URZ+0x228b0], R107 ;  /* 0x0228b06b600075a7 */ /* 0x000ea2000806017f */
[----:B------:R-:W-:Y:S01]  /*5650*/  ULDC UR43, c[0x0][0x320] ;  /* 0x0000c800002b7ab9 */ /* 0x000fe20000000800 */
[----:B------:R-:W-:Y:S01]  /*5660*/  ULDC.64 UR48, c[0x0][0x328] ;  /* 0x0000ca0000307ab9 */ /* 0x000fe20000000a00 */
[----:B------:R-:W-:Y:S01]  /*5670*/  ULDC.64 UR46, c[0x0][0x318] ;  /* 0x0000c600002e7ab9 */ /* 0x000fe20000000a00 */
[----:B------:R-:W-:Y:S01]  /*5680*/  BSSY B0, `(.L_x_4911) ;  /* 0x0000003000007945 */ /* 0x000fe20003800000 */
[----:B-1----:R-:W-:-:S03]  /*5690*/  IMAD R32, R2, 0x6000, R90 ;  /* 0x0000600002207824 */ /* 0x002fc600078e025a */
[----:B--2---:R-:W-:Y:S05]  /*56a0*/  @!P3 BRA `(.L_x_4912) ;  /* 0x000001940084b947 */ /* 0x004fea0003800000 */
.L_x_5187:
[----:B------:R-:W-:Y:S05]  /*56b0*/  BSYNC B0 ;  /* 0x0000000000007941 */ /* 0x000fea0003800000 */
.L_x_4911:
        /* <DEDUP_REMOVED lines=39> */
.L_x_4914:
[----:B------:R-:W-:Y:S05]  /*5930*/  BSYNC B0 ;  /* 0x0000000000007941 */ /* 0x000fea0003800000 */
.L_x_4913:
[----:B------:R-:W-:Y:S01]  /*5940*/  ISETP.GE.AND P3, PT, R228, R106, PT ;  /* 0x0000006ae400720c */ /* 0x000fe20003f66270 */
[----:B------:R-:W-:-:S12]  /*5950*/  BSSY B0, `(.L_x_4915) ;  /* 0x0000024000007945 */ /* 0x000fd80003800000 */
[----:B------:R-:W-:Y:S05]  /*5960*/  @P3 BRA `(.L_x_4916) ;  /* 0x0000000000883947 */ /* 0x000fea0003800000 */
[----:B--2---:R-:W-:Y:S01]  /*5970*/  IADD3 R35, P3, R36, 0x40, RZ ;  /* 0x0000004024237810 */ /* 0x004fe20007f7e0ff */
[----:B------:R-:W-:Y:S01]  /*5980*/  IMAD.MOV.U32 R33, RZ, RZ, R93 ;  /* 0x000000ffff217224 */ /* 0x000fe200078e005d */
[----:B------:R-:W-:-:S03]  /*5990*/  MOV R32, R6 ;  /* 0x0000000600207202 */ /* 0x000fc60000000f00 */
        /* <DEDUP_REMOVED lines=31> */
.L_x_4916:
[----:B------:R-:W-:Y:S05]  /*5b90*/  BSYNC B0 ;  /* 0x0000000000007941 */ /* 0x000fea0003800000 */
.L_x_4915:
        /* <DEDUP_REMOVED lines=22> */
.L_x_4865:
[----:B------:R-:W0:Y:S01]  /*5d00*/  LDC R0, c[0x0][0x448] ;  /* 0x00011200ff007b82 */ /* 0x000e220000000800 */
[----:B------:R-:W-:Y:S02]  /*5d10*/  VIADD R3, R206, 0x7f ;  /* 0x0000007fce037836 */ /* 0x000fe40000000000 */
[----:B------:R-:W-:Y:S01]  /*5d20*/  IMAD.MOV.U32 R178, RZ, RZ, RZ ;  /* 0x000000ffffb27224 */ /* 0x000fe200078e00ff */
[----:B0-----:R-:W-:-:S13]  /*5d30*/  ISETP.NE.AND P1, PT, R0, 0x1, PT ;  /* 0x000000010000780c */ /* 0x001fda0003f25270 */
[----:B------:R-:W0:Y:S08]  /*5d40*/  @P1 LDC R0, c[0x0][0x44c] ;  /* 0x00011300ff001b82 */ /* 0x000e300000000800 */
[----:B------:R-:W1:Y:S01]  /*5d50*/  @P1 LDC R5, c[0x0][0x450] ;  /* 0x00011400ff051b82 */ /* 0x000e620000000800 */
[----:B0-----:R-:W-:-:S05]  /*5d60*/  @P1 IMAD.HI.U32 R0, R3, R0, RZ ;  /* 0x0000000003001227 */ /* 0x001fca00078e00ff */
[----:B-1----:R-:W-:-:S05]  /*5d70*/  @P1 SHF.R.U32.HI R3, RZ, R5, R0 ;  /* 0x00000005ff031219 */ /* 0x002fca0000011600 */
[----:B------:R-:W-:-:S04]  /*5d80*/  IMAD.IADD R3, R60, 0x1, R3 ;  /* 0x000000013c037824 */ /* 0x000fc800078e0203 */
[----:B------:R-:W-:-:S05]  /*5d90*/  IMAD.HI R3, R3, 0x2aaaaaab, RZ ;  /* 0x2aaaaaab03037827 */ /* 0x000fca00078e02ff */
[----:B------:R-:W-:-:S04]  /*5da0*/  SHF.R.U32.HI R0, RZ, 0x1f, R3 ;  /* 0x0000001fff007819 */ /* 0x000fc80000011603 */
[----:B------:R-:W-:-:S04]  /*5db0*/  LEA.HI.SX32 R0, R3, R0, 0x1c ;  /* 0x0000000003007211 */ /* 0x000fc800078fe2ff */
[----:B------:R-:W-:-:S04]  /*5dc0*/  VIMNMX R29, R29, R0, PT ;  /* 0x000000001d1d7248 */ /* 0x000fc80003fe0100 */
[----:B------:R-:W-:Y:S01]  /*5dd0*/  ISETP.GE.AND P1, PT, R29, 0x1, PT ;  /* 0x000000011d00780c */ /* 0x000fe20003f26270 */
[----:B------:R-:W-:-:S12]  /*5de0*/  @P0 BRA `(.L_x_4918) ;  /* 0x00000000000c0947 */ /* 0x000fd80003800000 */
[----:B------:R-:W0:Y:S01]  /*5df0*/  FENCE.VIEW.ASYNC.G ;  /* 0x00000000000073c6 */ /* 0x000e220000000100 */
[----:B------:R-:W-:Y:S05]  /*5e00*/  WARPSYNC.ALL ;  /* 0x0000000000007948 */ /* 0x000fea0003800000 */
[----:B0-----:R-:W-:Y:S06]  /*5e10*/  BAR.ARV 0xc, 0x180 ;  /* 0x0306000000007b1d */ /* 0x001fec0000002000 */
.L_x_4918:
[----:B------:R-:W-:Y:S04]  /*5e20*/  BSSY B0, `(.L_x_4919) ;  /* 0x000001f000007945 */ /* 0x000fe80003800000 */
[----:B------:R-:W-:Y:S05]  /*5e30*/  @!P1 BRA `(.L_x_4920) ;  /* 0x0000000000749947 */ /* 0x000fea0003800000 */
        /* <DEDUP_REMOVED lines=21> */
[----:B------:R-:W-:Y:S01]  /*5f90*/  @!P1 IMAD.IADD R3, R3, 0x1, -R6 ;  /* 0x0000000103039824 */ /* 0x000fe200078e0a06 */
[----:B------:R-:W-:Y:S02]  /*5fa0*/  @!P1 IADD3 R5, R5, 0x1, RZ ;  /* 0x0000000105059810 */ /* 0x000fe40007ffe0ff */
[----:B------:R-:W-:Y:S02]  /*5fb0*/  ISETP.NE.AND P1, PT, R9, RZ, PT ;  /* 0x000000ff0900720c */ /* 0x000fe40003f25270 */
[----:B------:R-:W-:-:S13]  /*5fc0*/  ISETP.GE.U32.AND P0, PT, R3, R6, PT ;  /* 0x000000060300720c */ /* 0x000fda0003f06070 */
[----:B------:R-:W-:-:S04]  /*5fd0*/  @P0 VIADD R5, R5, 0x1 ;  /* 0x0000000105050836 */ /* 0x000fc80000000000 */
[----:B------:R-:W-:Y:S01]  /*5fe0*/  @!P2 IMAD.MOV R5, RZ, RZ, -R5 ;  /* 0x000000ffff05a224 */ /* 0x000fe200078e0a05 */
[----:B------:R-:W-:-:S05]  /*5ff0*/  @!P1 LOP3.LUT R5, RZ, R9, RZ, 0x33, !PT ;  /* 0x00000009ff059212 */ /* 0x000fca00078e33ff */
[----:B------:R-:W-:-:S07]  /*6000*/  IMAD.MOV.U32 R178, RZ, RZ, R5 ;  /* 0x000000ffffb27224 */ /* 0x000fce00078e0005 */
.L_x_4920:
[----:B------:R-:W-:Y:S05]  /*6010*/  BSYNC B0 ;  /* 0x0000000000007941 */ /* 0x000fea0003800000 */
.L_x_4919:
        /* <DEDUP_REMOVED lines=33> */
[----:B----4-:R-:W-:Y:S02]  /*6230*/  CS2R R96, SRZ ;  /* 0x0000000000607805 */ /* 0x010fe4000001ff00 */
        /* <DEDUP_REMOVED lines=45> */
.L_x_5190:
        /* <DEDUP_REMOVED lines=13> */
[----:B------:R-:W-:Y:S01]  /*65e0*/  IMAD.U32 R4, RZ, RZ, UR4 ;  /* 0x00000004ff047e24 */ /* 0x000fe2000f8e00ff */
[----:B------:R-:W-:Y:S01]  /*65f0*/  MOV R7, UR7 ;  /* 0x0000000700077c02 */ /* 0x000fe20008000f00 */
[----:B------:R-:W-:Y:S01]  /*6600*/  IMAD.U32 R5, RZ, RZ, UR5 ;  /* 0x00000005ff057e24 */ /* 0x000fe2000f8e00ff */
[----:B------:R-:W1:Y:S01]  /*6610*/  LDC.64 R14, c[0x4][R14] ;  /* 0x010000000e0e7b82 */ /* 0x000e620000000a00 */
[----:B------:R-:W-:Y:S01]  /*6620*/  ULDC.64 UR4, c[0x4][0x38] ;  /* 0x01000e0000047ab9 */ /* 0x000fe20000000a00 */
[----:B------:R-:W-:Y:S02]  /*6630*/  IMAD.U32 R6, RZ, RZ, UR6 ;  /* 0x00000006ff067e24 */ /* 0x000fe4000f8e00ff */
[----:B------:R-:W-:-:S02]  /*6640*/  IMAD.U32 R10, RZ, RZ, UR4 ;  /* 0x00000004ff0a7e24 */ /* 0x000fc4000f8e00ff */
[----:B------:R-:W-:Y:S02]  /*6650*/  IMAD.U32 R11, RZ, RZ, UR5 ;  /* 0x00000005ff0b7e24 */ /* 0x000fe4000f8e00ff */
[----:B------:R-:W-:Y:S02]  /*6660*/  IMAD.MOV.U32 R8, RZ, RZ, 0x70 ;  /* 0x00000070ff087424 */ /* 0x000fe400078e00ff */
[----:B------:R-:W-:Y:S02]  /*6670*/  IMAD.MOV.U32 R12, RZ, RZ, 0x1 ;  /* 0x00000001ff0c7424 */ /* 0x000fe400078e00ff */
[----:B0-----:R-:W-:-:S07]  /*6680*/  IMAD.MOV.U32 R13, RZ, RZ, RZ ;  /* 0x000000ffff0d7224 */ /* 0x001fce00078e00ff */
[----:B------:R-:W-:-:S07]  /*6690*/  LEPC R20, `(.L_x_4924) ;  /* 0x000000001014794e */ /* 0x000fce0000000000 */
[----:B-1---5:R-:W-:Y:S05]  /*66a0*/  CALL.ABS.NOINC R14 ;  /* 0x000000000e007343 */ /* 0x022fea0003c00000 */
.L_x_4924:
[----:B------:R-:W-:Y:S05]  /*66b0*/  BSYNC B6 ;  /* 0x0000000000067941 */ /* 0x000fea0003800000 */
.L_x_4923:
        /* <DEDUP_REMOVED lines=12> */
.L_x_4928:
[----:B--2---:R2:W3:Y:S02]  /*6780*/  SYNCS.PHASECHK.TRANS64.TRYWAIT P0, [R18+URZ+0x22800], R3 ;  /* 0x02280003120075a7 */ /* 0x0044e4000800017f */
[----:B---3--:R-:W-:Y:S05]  /*6790*/  @!P0 NANOSLEEP.SYNCS 0x989680 ;  /* 0x009896800000895d */ /* 0x008fea0003900000 */
[----:B------:R-:W3:Y:S02]  /*67a0*/  @!P0 SYNCS.PHASECHK.TRANS64 P0, [R18+URZ+0x22800], R3 ;  /* 0x02280003120085a7 */ /* 0x000ee4000800007f */
[----:B---3--:R-:W-:Y:S05]  /*67b0*/  @!P0 BRA `(.L_x_4928) ;  /* 0xfffffffc00f08947 */ /* 0x008fea000383ffff */
.L_x_4927:
[----:B------:R-:W-:Y:S05]  /*67c0*/  BSYNC B0 ;  /* 0x0000000000007941 */ /* 0x000fea0003800000 */
.L_x_4926:
[----:B------:R-:W-:Y:S05]  /*67d0*/  BRA `(.L_x_4929) ;  /* 0x0000002800f87947 */ /* 0x000fea0003800000 */
.L_x_4925:
        /* <DEDUP_REMOVED lines=30> */
.L_x_4931:
[----:B------:R-:W-:Y:S05]  /*69c0*/  BSYNC B6 ;  /* 0x0000000000067941 */ /* 0x000fea0003800000 */
.L_x_4930:
        /* <DEDUP_REMOVED lines=15> */
[----:B------:R-:W-:Y:S01]  /*6ac0*/  IMAD.MOV.U32 R6, RZ, RZ, R24 ;  /* 0x000000ffff067224 */ /* 0x000fe200078e0018 */
[----:B------:R-:W-:Y:S01]  /*6ad0*/  ULDC.64 UR6, c[0x0][0x408] ;  /* 0x0001020000067ab9 */ /* 0x000fe20000000a00 */
[----:B------:R-:W-:Y:S01]  /*6ae0*/  IMAD.MOV.U32 R7, RZ, RZ, R27 ;  /* 0x000000ffff077224 */ /* 0x000fe200078e001b */
[----:B------:R-:W-:Y:S01]  /*6af0*/  SHF.R.S32.HI R31, RZ, 0x1f, R204 ;  /* 0x0000001fff1f7819 */ /* 0x000fe200000114cc */
        /* <DEDUP_REMOVED lines=18> */
[----:B------:R-:W-:-:S02]  /*6c20*/  IADD3 R3, R7, R5, RZ ;  /* 0x0000000507037210 */ /* 0x000fc40007ffe0ff */
[----:B------:R-:W-:Y:S01]  /*6c30*/  IMAD.IADD R7, R9, 0x1, R11 ;  /* 0x0000000109077824 */ /* 0x000fe200078e020b */
[----:B------:R-:W-:Y:S02]  /*6c40*/  LEA R32, P1, R8, UR6, 0x1 ;  /* 0x0000000608207c11 */ /* 0x000fe4000f8208ff */
[----:B------:R-:W-:Y:S02]  /*6c50*/  LEA.HI.X R6, R6, UR5, R3, 0x1, P0 ;  /* 0x0000000506067c11 */ /* 0x000fe400080f0c03 */
[----:B------:R-:W-:Y:S01]  /*6c60*/  LEA.HI.X R7, R8, UR7, R7, 0x1, P1 ;  /* 0x0000000708077c11 */ /* 0x000fe200088f0c07 */
[----:B------:R-:W-:Y:S08]  /*6c70*/  BRA.DIV UR4, `(.L_x_4934) ;  /* 0x0000018204487947 */ /* 0x000ff0000b800000 */
[----:B------:R1:W2:Y:S04]  /*6c80*/  SHFL.IDX PT, R3, R6, RZ, 0x1c1f ;  /* 0x001c1fff06037589 */ /* 0x0002a800000e0000 */
[----:B------:R1:W3:Y:S04]  /*6c90*/  SHFL.IDX PT, R0, R4, RZ, 0x1c1f ;  /* 0x001c1fff04007589 */ /* 0x0002e800000e0000 */
[----:B------:R1:W4:Y:S04]  /*6ca0*/  SHFL.IDX PT, R5, R7, RZ, 0x1c1f ;  /* 0x001c1fff07057589 */ /* 0x00032800000e0000 */
[----:B------:R1:W0:Y:S02]  /*6cb0*/  SHFL.IDX PT, R14, R32, RZ, 0x1c1f ;  /* 0x001c1fff200e7589 */ /* 0x00022400000e0000 */
.L_x_5196:
        /* <DEDUP_REMOVED lines=15> */
[----:B------:R-:W-:Y:S02]  /*6db0*/  @!P2 IMAD.WIDE R34, R200, 0x2, R8 ;  /* 0x00000002c822a825 */ /* 0x000fe400078e0208 */
[C---:B------:R-:W-:Y:S02]  /*6dc0*/  @!P3 SHF.L.U64.HI R24, R204.reuse, 0x1, R31 ;  /* 0x00000001cc18b819 */ /* 0x040fe4000001021f */
[----:B------:R-:W-:Y:S01]  /*6dd0*/  @!P3 IMAD.SHL.U32 R9, R204, 0x2, RZ ;  /* 0x00000002cc09b824 */ /* 0x000fe200078e00ff */
[----:B------:R-:W-:Y:S02]  /*6de0*/  CS2R R26, SRZ ;  /* 0x00000000001a7805 */ /* 0x000fe4000001ff00 */
[----:B------:R-:W-:Y:S01]  /*6df0*/  CS2R R20, SRZ ;  /* 0x0000000000147805 */ /* 0x000fe2000001ff00 */
[----:B0-----:R-:W-:Y:S01]  /*6e00*/  @!P2 IMAD.WIDE R12, R200, 0x2, R14 ;  /* 0x00000002c80ca825 */ /* 0x001fe200078e020e */
[----:B------:R0:W5:Y:S01]  /*6e10*/  @!P2 LD.E.64 R28, desc[UR40][R34.64] ;  /* 0x00000028221ca980 */ /* 0x000162000c101b00 */
[----:B------:R-:W-:-:S02]  /*6e20*/  @!P3 IADD3 R10, P0, R0, R9, RZ ;  /* 0x00000009000ab210 */ /* 0x000fc40007f1e0ff */
[----:B------:R-:W-:Y:S01]  /*6e30*/  @!P3 IADD3 R8, P1, R14, R9, RZ ;  /* 0x000000090e08b210 */ /* 0x000fe20007f3e0ff */
[----:B------:R0:W5:Y:S02]  /*6e40*/  @!P2 LD.E.64 R26, desc[UR40][R12.64] ;  /* 0x000000280c1aa980 */ /* 0x000164000c101b00 */
[--C-:B------:R-:W-:Y:S02]  /*6e50*/  @!P3 IMAD.X R11, R3, 0x1, R24.reuse, P0 ;  /* 0x00000001030bb824 */ /* 0x100fe400000e0618 */
[----:B------:R-:W-:Y:S01]  /*6e60*/  @!P3 IMAD.X R9, R5, 0x1, R24, P1 ;  /* 0x000000010509b824 */ /* 0x000fe200008e0618 */
[----:B------:R-:W-:Y:S02]  /*6e70*/  CS2R R24, SRZ ;  /* 0x0000000000187805 */ /* 0x000fe4000001ff00 */
[----:B------:R0:W5:Y:S04]  /*6e80*/  @!P3 LD.E.64 R20, desc[UR40][R10.64] ;  /* 0x000000280a14b980 */ /* 0x000168000c101b00 */
[----:B------:R0:W5:Y:S02]  /*6e90*/  @!P3 LD.E.64 R24, desc[UR40][R8.64] ;  /* 0x000000280818b980 */ /* 0x000164000c101b00 */
.L_x_4936:
[----:B------:R-:W-:Y:S05]  /*6ea0*/  BSYNC B1 ;  /* 0x0000000000017941 */ /* 0x000fea0003800000 */
.L_x_4935:
        /* <DEDUP_REMOVED lines=10> */
[----:B------:R-:W-:Y:S01]  /*6f50*/  IMAD.MOV.U32 R0, RZ, RZ, R28 ;  /* 0x000000ffff007224 */ /* 0x000fe200078e001c */
[----:B------:R-:W-:-:S02]  /*6f60*/  MOV R3, R29 ;  /* 0x0000001d00037202 */ /* 0x000fc40000000f00 */
[----:B------:R-:W-:Y:S02]  /*6f70*/  PRMT R45, R5, 0x5410, R8 ;  /* 0x00005410052d7816 */ /* 0x000fe40000000008 */
[----:B------:R-:W-:Y:S02]  /*6f80*/  CS2R R8, SRZ ;  /* 0x0000000000087805 */ /* 0x000fe4000001ff00 */
[----:B------:R-:W-:Y:S02]  /*6f90*/  PRMT R40, R40, 0x5410, R0 ;  /* 0x0000541028287816 */ /* 0x000fe40000000000 */
[----:B------:R-:W-:Y:S01]  /*6fa0*/  PRMT R44, R44, 0x5410, R3 ;  /* 0x000054102c2c7816 */ /* 0x000fe20000000003 */
[----:B------:R-:W-:Y:S06]  /*6fb0*/  BRA.DIV UR4, `(.L_x_4937) ;  /* 0x0000017e04e87947 */ /* 0x000fec000b800000 */
[----:B------:R0:W2:Y:S04]  /*6fc0*/  SHFL.IDX PT, R3, R6, 0x1, 0x1c1f ;  /* 0x003c1f0006037f89 */ /* 0x0000a800000e0000 */
[----:B------:R0:W3:Y:S04]  /*6fd0*/  SHFL.IDX PT, R0, R4, 0x1, 0x1c1f ;  /* 0x003c1f0004007f89 */ /* 0x0000e800000e0000 */
[----:B-1----:R-:W1:Y:S04]  /*6fe0*/  SHFL.IDX PT, R7, R7, 0x1, 0x1c1f ;  /* 0x003c1f0007077f89 */ /* 0x002e6800000e0000 */
[----:B0-----:R-:W4:Y:S02]  /*6ff0*/  SHFL.IDX PT, R32, R32, 0x1, 0x1c1f ;  /* 0x003c1f0020207f89 */ /* 0x001f2400000e0000 */
.L_x_5202:
[----:B------:R-:W-:Y:S01]  /*7000*/  VIADD R38, R38, 0x40 ;  /* 0x0000004026267836 */ /* 0x000fe20000000000 */
[----:B------:R-:W-:Y:S01]  /*7010*/  LEA.HI R4, R229, R229, RZ, 0x1 ;  /* 0x000000e5e5047211 */ /* 0x000fe200078f08ff */
        /* <DEDUP_REMOVED lines=13> */
[----:B------:R-:W-:Y:S01]  /*70f0*/  ISETP.GE.AND P3, PT, R204, UR4, PT ;  /* 0x00000004cc007c0c */ /* 0x000fe2000bf66270 */
[----:B-1----:R-:W-:Y:S01]  /*7100*/  IMAD.MOV.U32 R33, RZ, RZ, R7 ;  /* 0x000000ffff217224 */ /* 0x002fe200078e0007 */
[----:B------:R-:W-:-:S09]  /*7110*/  CS2R R14, SRZ ;  /* 0x00000000000e7805 */ /* 0x000fd2000001ff00 */
[----:B------:R-:W-:Y:S02]  /*7120*/  @!P2 IMAD.WIDE R34, R200, 0x2, R4 ;  /* 0x00000002c822a825 */ /* 0x000fe400078e0204 */
[C---:B------:R-:W-:Y:S02]  /*7130*/  @!P3 SHF.L.U64.HI R10, R204.reuse, 0x1, R31 ;  /* 0x00000001cc0ab819 */ /* 0x040fe4000001021f */
[----:B------:R-:W-:Y:S01]  /*7140*/  @!P3 IMAD.SHL.U32 R5, R204, 0x2, RZ ;  /* 0x00000002cc05b824 */ /* 0x000fe200078e00ff */
[----:B------:R-:W-:Y:S02]  /*7150*/  CS2R R8, SRZ ;  /* 0x0000000000087805 */ /* 0x000fe4000001ff00 */
[----:B------:R-:W-:Y:S01]  /*7160*/  CS2R R12, SRZ ;  /* 0x00000000000c7805 */ /* 0x000fe2000001ff00 */
[----:B------:R0:W5:Y:S01]  /*7170*/  @!P2 LD.E.64 R14, desc[UR40][R34.64] ;  /* 0x00000028220ea980 */ /* 0x000162000c101b00 */
[-C--:B------:R-:W-:Y:S02]  /*7180*/  @!P3 IADD3 R4, P0, R0, R5.reuse, RZ ;  /* 0x000000050004b210 */ /* 0x080fe40007f1e0ff */
[----:B----4-:R-:W-:Y:S01]  /*7190*/  @!P3 IADD3 R6, P1, R32, R5, RZ ;  /* 0x000000052006b210 */ /* 0x010fe20007f3e0ff */
[----:B------:R-:W-:-:S04]  /*71a0*/  @!P2 IMAD.WIDE R32, R200, 0x2, R32 ;  /* 0x00000002c820a825 */ /* 0x000fc800078e0220 */
[--C-:B------:R-:W-:Y:S01]  /*71b0*/  @!P3 IMAD.X R5, R3, 0x1, R10.reuse, P0 ;  /* 0x000000010305b824 */ /* 0x100fe200000e060a */
[----:B------:R0:W5:Y:S01]  /*71c0*/  @!P2 LD.E.64 R8, desc[UR40][R32.64] ;  /* 0x000000282008a980 */ /* 0x000162000c101b00 */
[----:B------:R-:W-:Y:S01]  /*71d0*/  @!P3 IMAD.X R7, R7, 0x1, R10, P1 ;  /* 0x000000010707b824 */ /* 0x000fe200008e060a */
[----:B------:R-:W-:Y:S02]  /*71e0*/  CS2R R10, SRZ ;  /* 0x00000000000a7805 */ /* 0x000fe4000001ff00 */
[----:B------:R0:W5:Y:S04]  /*71f0*/  @!P3 LD.E.64 R12, desc[UR40][R4.64] ;  /* 0x00000028040cb980 */ /* 0x000168000c101b00 */
[----:B------:R0:W5:Y:S02]  /*7200*/  @!P3 LD.E.64 R10, desc[UR40][R6.64] ;  /* 0x00000028060ab980 */ /* 0x000164000c101b00 */
.L_x_4939:
[----:B------:R-:W-:Y:S05]  /*7210*/  BSYNC B1 ;  /* 0x0000000000017941 */ /* 0x000fea0003800000 */
.L_x_4938:
[----:B------:R-:W1:Y:S01]  /*7220*/  SYNCS.PHASECHK.TRANS64.TRYWAIT P0, [R18+URZ+0x22800], R39 ;  /* 0x02280027120075a7 */ /* 0x000e62000800017f */
[----:B---3--:R-:W-:Y:S01]  /*7230*/  IMAD.SHL.U32 R0, R37, 0x40, RZ ;  /* 0x0000004025007824 */ /* 0x008fe200078e00ff */
[----:B0---4-:R-:W-:Y:S01]  /*7240*/  VIADDMNMX R32, R41, -R206, 0x80, PT ;  /* 0x0000008029207446 */ /* 0x011fe200038009ce */
[----:B-----5:R-:W-:Y:S01]  /*7250*/  IMAD.MOV.U32 R4, RZ, RZ, R8 ;  /* 0x000000ffff047224 */ /* 0x020fe200078e0008 */
[----:B------:R-:W-:Y:S01]  /*7260*/  BSSY B1, `(.L_x_4940) ;  /* 0x0000018000017945 */ /* 0x000fe20003800000 */
[----:B------:R-:W-:Y:S01]  /*7270*/  IMAD.MOV.U32 R6, RZ, RZ, R14 ;  /* 0x000000ffff067224 */ /* 0x000fe200078e000e */
[----:B--2---:R-:W-:Y:S01]  /*7280*/  LOP3.LUT R3, R0, 0x1c0, RZ, 0xc0, !PT ;  /* 0x000001c000037812 */ /* 0x004fe200078ec0ff */
[----:B------:R-:W-:Y:S01]  /*7290*/  IMAD.MOV.U32 R5, RZ, RZ, R11 ;  /* 0x000000ffff057224 */ /* 0x000fe200078e000b */
[----:B------:R-:W-:Y:S01]  /*72a0*/  PRMT R46, R4, 0x7610, R46 ;  /* 0x00007610042e7816 */ /* 0x000fe2000000002e */
[----:B------:R-:W-:Y:S01]  /*72b0*/  IMAD.MOV.U32 R4, RZ, RZ, R10 ;  /* 0x000000ffff047224 */ /* 0x000fe200078e000a */
[----:B------:R-:W-:-:S02]  /*72c0*/  LOP3.LUT R0, R3, 0x18, R16, 0xf8, !PT ;  /* 0x0000001803007812 */ /* 0x000fc400078ef810 */
[----:B------:R-:W-:Y:S02]  /*72d0*/  SHF.R.U32.HI R3, RZ, 0x3, R3 ;  /* 0x00000003ff037819 */ /* 0x000fe40000011603 */
[----:B------:R-:W-:Y:S01]  /*72e0*/  PRMT R47, R4, 0x5410, R6 ;  /* 0x00005410042f7816 */ /* 0x000fe20000000006 */
[----:B------:R-:W-:Y:S01]  /*72f0*/  IMAD.MOV.U32 R4, RZ, RZ, R12 ;  /* 0x000000ffff047224 */ /* 0x000fe200078e000c */
[----:B------:R-:W-:Y:S02]  /*7300*/  LOP3.LUT R3, R0, R3, RZ, 0x3c, !PT ;  /* 0x0000000300037212 */ /* 0x000fe400078e3cff */
[----:B------:R-:W-:Y:S02]  /*7310*/  MOV R0, R9 ;  /* 0x0000000900007202 */ /* 0x000fe40000000f00 */
[----:B------:R-:W-:Y:S01]  /*7320*/  PRMT R31, R5, 0x7610, R31 ;  /* 0x00007610051f7816 */ /* 0x000fe2000000001f */
[----:B------:R-:W-:Y:S01]  /*7330*/  IMAD R3, R212, 0x200, R3 ;  /* 0x00000200d4037824 */ /* 0x000fe200078e0203 */
[----:B------:R-:W-:Y:S01]  /*7340*/  PRMT R46, R46, 0x5410, R0 ;  /* 0x000054102e2e7816 */ /* 0x000fe20000000000 */
[----:B------:R-:W-:Y:S01]  /*7350*/  IMAD.MOV.U32 R0, RZ, RZ, R15 ;  /* 0x000000ffff007224 */ /* 0x000fe200078e000f */
[----:B------:R-:W-:Y:S01]  /*7360*/  LOP3.LUT P2, RZ, R37, 0x4, RZ, 0xc0, !PT ;  /* 0x0000000425ff7812 */ /* 0x000fe2000784c0ff */
[----:B------:R-:W-:Y:S01]  /*7370*/  IMAD R3, R3, 0x2, R18 ;  /* 0x0000000203037824 */ /* 0x000fe200078e0212 */
[----:B------:R-:W-:Y:S01]  /*7380*/  ISETP.GE.AND P1, PT, R23, R32, PT ;  /* 0x000000201700720c */ /* 0x000fe20003f26270 */
[----:B------:R-:W-:Y:S01]  /*7390*/  IMAD.MOV.U32 R5, RZ, RZ, R13 ;  /* 0x000000ffff057224 */ /* 0x000fe200078e000d */
[----:B------:R-:W-:Y:S01]  /*73a0*/  PRMT R48, R0, 0x5410, R4 ;  /* 0x0000541000307816 */ /* 0x000fe20000000004 */
[----:B------:R-:W-:-:S02]  /*73b0*/  VIADD R4, R3, 0x18400 ;  /* 0x0001840003047836 */ /* 0x000fc40000000000 */
[----:B------:R-:W-:Y:S01]  /*73c0*/  VIADD R0, R3, 0x18440 ;  /* 0x0001844003007836 */ /* 0x000fe20000000000 */
[----:B-1----:R-:W-:Y:S07]  /*73d0*/  @!P0 BRA `(.L_x_4941) ;  /* 0x0000017c00548947 */ /* 0x002fee0003800000 */
.L_x_5203:
[----:B------:R-:W-:Y:S05]  /*73e0*/  BSYNC B1 ;  /* 0x0000000000017941 */ /* 0x000fea0003800000 */
.L_x_4940:
        /* <DEDUP_REMOVED lines=12> */
[--C-:B------:R-:W-:Y:S01]  /*74b0*/  SHF.R.U32.HI R34, RZ, 0x10, R29.reuse ;  /* 0x00000010ff227819 */ /* 0x100fe2000001161d */
        /* <DEDUP_REMOVED lines=10> */
[----:B------:R-:W-:Y:S01]  /*7560*/  FMUL.FTZ R29, R29, R34 ;  /* 0x000000221d1d7220 */ /* 0x000fe20000410000 */
[--C-:B------:R-:W-:Y:S02]  /*7570*/  HADD2.F32 R26, -RZ, R6.reuse.H0_H0 ;  /* 0x20000006ff1a7230 */ /* 0x100fe40000004100 */
[----:B------:R-:W-:Y:S01]  /*7580*/  FMUL.FTZ R38, R4, R35 ;  /* 0x0000002304267220 */ /* 0x000fe20000410000 */
[----:B------:R-:W-:-:S02]  /*7590*/  HADD2.F32 R27, -RZ, R6.H1_H1 ;  /* 0x30000006ff1b7230 */ /* 0x000fc40000004100 */
[C---:B0-----:R-:W-:Y:S01]  /*75a0*/  FFMA.FTZ R39, R28.reuse, R34, -R37 ;  /* 0x000000221c277223 */ /* 0x041fe20000010825 */
[--C-:B------:R-:W-:Y:S02]  /*75b0*/  HADD2.F32 R6, -RZ, R5.reuse.H0_H0 ;  /* 0x20000005ff067230 */ /* 0x100fe40000004100 */
[----:B------:R-:W-:Y:S01]  /*75c0*/  FFMA.FTZ R40, R28, R36, R29 ;  /* 0x000000241c287223 */ /* 0x000fe2000001001d */
[-C--:B------:R-:W-:Y:S01]  /*75d0*/  FMUL.FTZ R34, R4, R33.reuse ;  /* 0x0000002104227220 */ /* 0x080fe20000410000 */
[C---:B------:R-:W-:Y:S01]  /*75e0*/  FFMA.FTZ R38, R7.reuse, R33, -R38 ;  /* 0x0000002107267223 */ /* 0x040fe20000010826 */
[----:B------:R-:W-:Y:S02]  /*75f0*/  HADD2.F32 R5, -RZ, R5.H1_H1 ;  /* 0x30000005ff057230 */ /* 0x000fe40000004100 */
[----:B------:R-:W-:Y:S02]  /*7600*/  HADD2.F32 R33, -RZ, R43.H0_H0 ;  /* 0x2000002bff217230 */ /* 0x000fe40000004100 */
[----:B------:R-:W-:Y:S01]  /*7610*/  FFMA.FTZ R35, R7, R35, R34 ;  /* 0x0000002307237223 */ /* 0x000fe20000010022 */
[----:B------:R-:W-:-:S02]  /*7620*/  HADD2.F32 R28, -RZ, R44.H1_H1 ;  /* 0x3000002cff1c7230 */ /* 0x000fc40000004100 */
        /* <DEDUP_REMOVED lines=14> */
[----:B------:R1:W-:Y:S02]  /*7710*/  STS.128 [R3+0x18400], R4 ;  /* 0x0184000403007388 */ /* 0x0003e40000000c00 */
.L_x_4945:
[----:B------:R-:W-:Y:S05]  /*7720*/  BSYNC B2 ;  /* 0x0000000000027941 */ /* 0x000fea0003800000 */
.L_x_4944:
        /* <DEDUP_REMOVED lines=43> */
.L_x_4943:
[----:B------:R-:W-:Y:S05]  /*79e0*/  BSYNC B1 ;  /* 0x0000000000017941 */ /* 0x000fea0003800000 */
.L_x_4942:
        /* <DEDUP_REMOVED lines=30> */
[----:B------:R-:W-:Y:S02]  /*7bd0*/  HADD2.F32 R20, -RZ, R46.H1_H1 ;  /* 0x3000002eff147230 */ /* 0x000fe40000004100 */
[----:B------:R-:W-:Y:S01]  /*7be0*/  FFMA.FTZ R21, R7, R24, R28 ;  /* 0x0000001807157223 */ /* 0x000fe2000001001c */
[----:B------:R-:W-:Y:S02]  /*7bf0*/  HADD2.F32 R5, -RZ, R5.H1_H1 ;  /* 0x30000005ff057230 */ /* 0x000fe40000004100 */
[----:B------:R-:W-:-:S02]  /*7c00*/  HADD2.F32 R14, -RZ, R48.H0_H0 ;  /* 0x20000030ff0e7230 */ /* 0x000fc40000004100 */
        /* <DEDUP_REMOVED lines=15> */
.L_x_4948:
[----:B------:R-:W-:Y:S05]  /*7d00*/  BSYNC B1 ;  /* 0x0000000000017941 */ /* 0x000fea0003800000 */
.L_x_4947:
[----:B------:R-:W-:Y:S05]  /*7d10*/  @P1 BRA `(.L_x_4946) ;  /* 0x0000001400841947 */ /* 0x000fea0003800000 */
[----:B-1----:R-:W1:Y:S01]  /*7d20*/  LDS.128 R4, [R0+0x2000] ;  /* 0x0020000000047984 */ /* 0x002e620000000c00 */
[----:B------:R-:W-:Y:S02]  /*7d30*/  SHF.R.U64 R24, R12, 0x10, R13 ;  /* 0x000000100c187819 */ /* 0x000fe4000000120d */
[----:B------:R-:W-:Y:S02]  /*7d40*/  SHF.R.U32.HI R14, RZ, 0x10, R11 ;  /* 0x00000010ff0e7819 */ /* 0x000fe4000001160b */
[----:B------:R-:W-:Y:S01]  /*7d50*/  SHF.R.U32.HI R12, RZ, 0x10, R13 ;  /* 0x00000010ff0c7819 */ /* 0x000fe2000001160d */
[----:B------:R-:W-:Y:S01]  /*7d60*/  HADD2.F32 R13, -RZ, R47.H0_H0 ;  /* 0x2000002fff0d7230 */ /* 0x000fe20000004100 */
[----:B------:R-:W-:Y:S01]  /*7d70*/  SHF.R.U64 R21, R10, 0x10, R11 ;  /* 0x000000100a157819 */ /* 0x000fe2000000120b */
[----:B------:R-:W-:Y:S02]  /*7d80*/  HADD2.F32 R14, -RZ, R14.H0_H0 ;  /* 0x2000000eff0e7230 */ /* 0x000fe40000004100 */
[----:B------:R-:W-:-:S02]  /*7d90*/  HADD2.F32 R12, -RZ, R12.H0_H0 ;  /* 0x2000000cff0c7230 */ /* 0x000fc40000004100 */
[----:B------:R-:W-:Y:S02]  /*7da0*/  HADD2.F32 R11, -RZ, R48.H1_H1 ;  /* 0x30000030ff0b7230 */ /* 0x000fe40000004100 */
        /* <DEDUP_REMOVED lines=9> */
[----:B------:R-:W-:Y:S01]  /*7e40*/  FFMA.FTZ R20, R9, R12, -R20 ;  /* 0x0000000c09147223 */ /* 0x000fe20000010814 */
[-C--:B------:R-:W-:Y:S01]  /*7e50*/  FMUL.FTZ R12, R4, R11.reuse ;  /* 0x0000000b040c7220 */ /* 0x080fe20000410000 */
[----:B------:R-:W-:Y:S01]  /*7e60*/  FFMA.FTZ R11, R3, R11, -R10 ;  /* 0x0000000b030b7223 */ /* 0x000fe2000001080a */
[----:B------:R-:W-:Y:S02]  /*7e70*/  HADD2.F32 R10, -RZ, R31.H0_H0 ;  /* 0x2000001fff0a7230 */ /* 0x000fe40000004100 */
[----:B------:R-:W-:Y:S01]  /*7e80*/  FFMA.FTZ R15, R9, R14, R15 ;  /* 0x0000000e090f7223 */ /* 0x000fe2000001000f */
[----:B------:R-:W-:Y:S02]  /*7e90*/  HADD2.F32 R6, -RZ, R5.H0_H0 ;  /* 0x20000005ff067230 */ /* 0x000fe40000004100 */
[----:B------:R-:W-:Y:S01]  /*7ea0*/  FFMA.FTZ R12, R3, R13, R12 ;  /* 0x0000000d030c7223 */ /* 0x000fe2000001000c */
[----:B------:R-:W-:-:S02]  /*7eb0*/  HADD2.F32 R31, -RZ, R31.H1_H1 ;  /* 0x3000001fff1f7230 */ /* 0x000fc40000004100 */
[CC--:B------:R-:W-:Y:S01]  /*7ec0*/  FMUL.FTZ R14, R8.reuse, R10.reuse ;  /* 0x0000000a080e7220 */ /* 0x0c0fe20000410000 */
[----:B------:R-:W-:Y:S02]  /*7ed0*/  HADD2.F32 R5, -RZ, R5.H1_H1 ;  /* 0x30000005ff057230 */ /* 0x000fe40000004100 */
[----:B------:R-:W-:Y:S02]  /*7ee0*/  HADD2.F32 R9, -RZ, R21.H0_H0 ;  /* 0x20000015ff097230 */ /* 0x000fe40000004100 */
[-C--:B------:R-:W-:Y:S01]  /*7ef0*/  FMUL.FTZ R13, R8, R31.reuse ;  /* 0x0000001f080d7220 */ /* 0x080fe20000410000 */
[----:B------:R-:W-:Y:S02]  /*7f00*/  HADD2.F32 R4, -RZ, R24.H0_H0 ;  /* 0x20000018ff047230 */ /* 0x000fe40000004100 */
[----:B------:R-:W-:Y:S01]  /*7f10*/  FFMA.FTZ R14, R7, R31, -R14 ;  /* 0x0000001f070e7223 */ /* 0x000fe2000001080e */
[----:B------:R-:W-:Y:S01]  /*7f20*/  FMUL.FTZ R3, R5, R9 ;  /* 0x0000000905037220 */ /* 0x000fe20000410000 */
[----:B------:R-:W-:Y:S01]  /*7f30*/  FFMA.FTZ R13, R7, R10, R13 ;  /* 0x0000000a070d7223 */ /* 0x000fe2000001000d */
[----:B------:R-:W-:Y:S01]  /*7f40*/  FMUL.FTZ R8, R5, R4 ;  /* 0x0000000405087220 */ /* 0x000fe20000410000 */
[----:B------:R-:W-:Y:S01]  /*7f50*/  F2FP.F16.F32.PACK_AB R7, R15, R20 ;  /* 0x000000140f07723e */ /* 0x000fe200000000ff */
[----:B------:R-:W-:Y:S01]  /*7f60*/  FFMA.FTZ R3, R6, R4, -R3 ;  /* 0x0000000406037223 */ /* 0x000fe20000010803 */
[----:B------:R-:W-:Y:S01]  /*7f70*/  F2FP.F16.F32.PACK_AB R4, R12, R11 ;  /* 0x0000000b0c04723e */ /* 0x000fe200000000ff */
[----:B------:R-:W-:Y:S01]  /*7f80*/  FFMA.FTZ R8, R6, R9, R8 ;  /* 0x0000000906087223 */ /* 0x000fe20000010008 */
[----:B------:R-:W-:-:S04]  /*7f90*/  F2FP.F16.F32.PACK_AB R6, R13, R14 ;  /* 0x0000000e0d06723e */ /* 0x000fc800000000ff */
[----:B------:R-:W-:-:S05]  /*7fa0*/  F2FP.F16.F32.PACK_AB R5, R8, R3 ;  /* 0x000000030805723e */ /* 0x000fca00000000ff */
[----:B------:R3:W-:Y:S01]  /*7fb0*/  STS.128 [R0+0x2000], R4 ;  /* 0x0020000400007388 */ /* 0x0007e20000000c00 */
[----:B------:R-:W-:Y:S05]  /*7fc0*/  BRA `(.L_x_4946) ;  /* 0x0000001000d87947 */ /* 0x000fea0003800000 */
.L_x_4933:
[----:B------:R-:W1:Y:S01]  /*7fd0*/  LDC R8, c[0x0][0x448] ;  /* 0x00011200ff087b82 */ /* 0x000e620000000800 */
[----:B------:R-:W-:Y:S01]  /*7fe0*/  IMAD R3, R3, 0x40, R38 ;  /* 0x0000004003037824 */ /* 0x000fe200078e0226 */
[----:B------:R-:W-:Y:S01]  /*7ff0*/  ULDC.64 UR4, c[0x0][0x3f8] ;  /* 0x0000fe0000047ab9 */ /* 0x000fe20000000a00 */
[----:B------:R-:W-:Y:S01]  /*8000*/  MOV R26, R24 ;  /* 0x00000018001a7202 */ /* 0x000fe20000000f00 */
[----:B------:R-:W-:Y:S01]  /*8010*/  ULDC.64 UR6, c[0x0][0x408] ;  /* 0x0001020000067ab9 */ /* 0x000fe20000000a00 */
[----:B------:R-:W-:Y:S01]  /*8020*/  IMAD.MOV.U32 R4, RZ, RZ, R152 ;  /* 0x000000ffff047224 */ /* 0x000fe200078e0098 */
[----:B------:R-:W-:Y:S02]  /*8030*/  SHF.R.S32.HI R41, RZ, 0x1f, R16 ;  /* 0x0000001fff297819 */ /* 0x000fe40000011410 */
        /* <DEDUP_REMOVED lines=46> */
[----:B--2---:R-:W-:Y:S01]  /*8320*/  @!P1 IMAD.MOV.U32 R20, RZ, RZ, R8 ;  /* 0x000000ffff149224 */ /* 0x004fe200078e0008 */
[----:B------:R-:W-:Y:S01]  /*8330*/  @!P1 MOV R28, R10 ;  /* 0x0000000a001c9202 */ /* 0x000fe20000000f00 */
[----:B------:R-:W-:Y:S02]  /*8340*/  @!P1 IMAD.MOV.U32 R21, RZ, RZ, R9 ;  /* 0x000000ffff159224 */ /* 0x000fe400078e0009 */
[----:B------:R-:W-:Y:S02]  /*8350*/  IMAD.MOV.U32 R0, RZ, RZ, R20 ;  /* 0x000000ffff007224 */ /* 0x000fe400078e0014 */
[----:B------:R-:W-:Y:S02]  /*8360*/  IMAD.MOV.U32 R3, RZ, RZ, R21 ;  /* 0x000000ffff037224 */ /* 0x000fe400078e0015 */
[----:B------:R-:W-:Y:S01]  /*8370*/  @!P1 IMAD.MOV.U32 R29, RZ, RZ, R11 ;  /* 0x000000ffff1d9224 */ /* 0x000fe200078e000b */
[----:B------:R-:W-:Y:S01]  /*8380*/  PRMT R53, R53, 0x5410, R0 ;  /* 0x0000541035357816 */ /* 0x000fe20000000000 */
[----:B------:R-:W-:Y:S01]  /*8390*/  IMAD.MOV.U32 R8, RZ, RZ, R28 ;  /* 0x000000ffff087224 */ /* 0x000fe200078e001c */
[----:B------:R-:W-:Y:S01]  /*83a0*/  PRMT R42, R42, 0x5410, R3 ;  /* 0x000054102a2a7816 */ /* 0x000fe20000000003 */
[----:B------:R1:W2:Y:S01]  /*83b0*/  SHFL.IDX PT, R0, R26, 0x1, 0x1c1f ;  /* 0x003c1f001a007f89 */ /* 0x0002a200000e0000 */
[----:B------:R-:W-:-:S02]  /*83c0*/  IMAD.MOV.U32 R9, RZ, RZ, R29 ;  /* 0x000000ffff097224 */ /* 0x000fc400078e001d */
[----:B---3--:R-:W-:Y:S01]  /*83d0*/  @!P1 IMAD.MOV.U32 R32, RZ, RZ, R4 ;  /* 0x000000ffff209224 */ /* 0x008fe200078e0004 */
[----:B------:R1:W3:Y:S01]  /*83e0*/  SHFL.IDX PT, R3, R25, 0x1, 0x1c1f ;  /* 0x003c1f0019037f89 */ /* 0x0002e200000e0000 */
[----:B------:R-:W-:Y:S01]  /*83f0*/  @!P1 IMAD.MOV.U32 R33, RZ, RZ, R5 ;  /* 0x000000ffff219224 */ /* 0x000fe200078e0005 */
[----:B------:R-:W-:Y:S01]  /*8400*/  PRMT R36, R8, 0x5410, R9 ;  /* 0x0000541008247816 */ /* 0x000fe20000000009 */
[----:B------:R-:W-:Y:S02]  /*8410*/  @!P1 IMAD.MOV.U32 R34, RZ, RZ, R6 ;  /* 0x000000ffff229224 */ /* 0x000fe400078e0006 */
[----:B------:R-:W-:Y:S02]  /*8420*/  @!P1 IMAD.MOV.U32 R35, RZ, RZ, R7 ;  /* 0x000000ffff239224 */ /* 0x000fe400078e0007 */
[----:B------:R-:W-:Y:S02]  /*8430*/  IMAD.MOV.U32 R4, RZ, RZ, R32 ;  /* 0x000000ffff047224 */ /* 0x000fe400078e0020 */
[----:B------:R-:W-:-:S02]  /*8440*/  IMAD.MOV.U32 R5, RZ, RZ, R33 ;  /* 0x000000ffff057224 */ /* 0x000fc400078e0021 */
[----:B------:R-:W-:Y:S02]  /*8450*/  IMAD.MOV.U32 R6, RZ, RZ, R34 ;  /* 0x000000ffff067224 */ /* 0x000fe400078e0022 */
[----:B------:R-:W-:Y:S01]  /*8460*/  IMAD.MOV.U32 R7, RZ, RZ, R35 ;  /* 0x000000ffff077224 */ /* 0x000fe200078e0023 */
[----:B------:R-:W-:Y:S02]  /*8470*/  PRMT R42, R5, 0x7610, R42 ;  /* 0x00007610052a7816 */ /* 0x000fe4000000002a */
[----:B------:R-:W-:Y:S02]  /*8480*/  PRMT R52, R4, 0x5410, R6 ;  /* 0x0000541004347816 */ /* 0x000fe40000000006 */
[----:B------:R-:W-:Y:S02]  /*8490*/  CS2R R4, SRZ ;  /* 0x0000000000047805 */ /* 0x000fe4000001ff00 */
[----:B012-4-:R-:W-:-:S07]  /*84a0*/  PRMT R53, R7, 0x7610, R53 ;  /* 0x0000761007357816 */ /* 0x017fce0000000035 */
.L_x_5213:
[----:B------:R-:W-:Y:S01]  /*84b0*/  VIADD R38, R38, 0x40 ;  /* 0x0000004026267836 */ /* 0x000fe20000000000 */
[----:B------:R-:W-:Y:S01]  /*84c0*/  LEA.HI R6, R229, R229, RZ, 0x1 ;  /* 0x000000e5e5067211 */ /* 0x000fe200078f08ff */
[----:B------:R-:W-:Y:S01]  /*84d0*/  BSSY B1, `(.L_x_4950) ;  /* 0x0000015000017945 */ /* 0x000fe20003800000 */
[----:B------:R-:W-:Y:S02]  /*84e0*/  CS2R R8, SRZ ;  /* 0x0000000000087805 */ /* 0x000fe4000001ff00 */
[----:B------:R-:W-:Y:S02]  /*84f0*/  CS2R R10, SRZ ;  /* 0x00000000000a7805 */ /* 0x000fe4000001ff00 */
[----:B------:R-:W-:Y:S02]  /*8500*/  ISETP.GE.AND P1, PT, R38, R31, PT ;  /* 0x0000001f2600720c */ /* 0x000fe40003f26270 */
[----:B------:R-:W-:-:S04]  /*8510*/  LOP3.LUT R6, R6, 0xfffffffe, RZ, 0xc0, !PT ;  /* 0xfffffffe06067812 */ /* 0x000fc800078ec0ff */
[----:B------:R-:W-:Y:S02]  /*8520*/  IADD3 R13, R229, -R6, RZ ;  /* 0x80000006e50d7210 */ /* 0x000fe40007ffe0ff */
[----:B------:R-:W-:Y:S02]  /*8530*/  CS2R R6, SRZ ;  /* 0x0000000000067805 */ /* 0x000fe4000001ff00 */
[----:B------:R-:W-:-:S03]  /*8540*/  SHF.L.U32 R13, R13, 0x1f, RZ ;  /* 0x0000001f0d0d7819 */ /* 0x000fc600000006ff */
[----:B------:R-:W-:Y:S05]  /*8550*/  @P1 BRA `(.L_x_4951) ;  /* 0x0000000000301947 */ /* 0x000fea0003800000 */
        /* <DEDUP_REMOVED lines=12> */
.L_x_4951:
[----:B------:R-:W-:Y:S05]  /*8620*/  BSYNC B1 ;  /* 0x0000000000017941 */ /* 0x000fea0003800000 */
.L_x_4950:
        /* <DEDUP_REMOVED lines=16> */
.L_x_5214:
[----:B------:R-:W-:Y:S05]  /*8730*/  BSYNC B1 ;  /* 0x0000000000017941 */ /* 0x000fea0003800000 */
.L_x_4952:
[----:B------:R-:W-:Y:S01]  /*8740*/  BSSY B1, `(.L_x_4954) ;  /* 0x0000063000017945 */ /* 0x000fe20003800000 */
[----:B------:R-:W-:Y:S01]  /*8750*/  IMAD.MOV.U32 R0, RZ, RZ, R10 ;  /* 0x000000ffff007224 */ /* 0x000fe200078e000a */
[----:B------:R-:W-:Y:S02]  /*8760*/  MOV R3, R11 ;  /* 0x0000000b00037202 */ /* 0x000fe40000000f00 */
[----:B------:R-:W-:Y:S01]  /*8770*/  LOP3.LUT R31, R31, 0x38, RZ, 0xc0, !PT ;  /* 0x000000381f1f7812 */ /* 0x000fe200078ec0ff */
        /* <DEDUP_REMOVED lines=9> */
[----:B------:R-:W-:-:S02]  /*8810*/  LOP3.LUT R12, R37, 0x38, R16, 0xf8, !PT ;  /* 0x00000038250c7812 */ /* 0x000fc400078ef810 */
[----:B------:R-:W-:Y:S01]  /*8820*/  LOP3.LUT R25, R14, R31, R37, 0x1e, !PT ;  /* 0x0000001f0e197212 */ /* 0x000fe200078e1e25 */
[----:B------:R-:W-:Y:S01]  /*8830*/  HADD2.F32 R37, -RZ, R42.H1_H1 ;  /* 0x3000002aff257230 */ /* 0x000fe20000004100 */
[----:B0-----:R-:W-:Y:S02]  /*8840*/  LOP3.LUT R13, R12, R14, RZ, 0x3c, !PT ;  /* 0x0000000e0c0d7212 */ /* 0x001fe400078e3cff */
[----:B------:R-:W-:Y:S01]  /*8850*/  SHF.R.U32.HI R40, RZ, 0x10, R21 ;  /* 0x00000010ff287819 */ /* 0x000fe20000011615 */
[----:B------:R-:W-:Y:S01]  /*8860*/  IMAD R25, R212, 0x200, R25 ;  /* 0x00000200d4197824 */ /* 0x000fe200078e0219 */
[----:B------:R-:W-:Y:S01]  /*8870*/  SHF.R.U64 R48, R34, 0x10, R35 ;  /* 0x0000001022307819 */ /* 0x000fe20000001223 */
[----:B------:R-:W-:Y:S01]  /*8880*/  IMAD R13, R212, 0x200, R13 ;  /* 0x00000200d40d7824 */ /* 0x000fe200078e020d */
[----:B------:R-:W-:Y:S01]  /*8890*/  SHF.R.U32.HI R44, RZ, 0x10, R35 ;  /* 0x00000010ff2c7819 */ /* 0x000fe20000011623 */
[--C-:B------:R-:W-:Y:S01]  /*88a0*/  IMAD R47, R25, 0x2, R18.reuse ;  /* 0x00000002192f7824 */ /* 0x100fe200078e0212 */
[--C-:B------:R-:W-:Y:S01]  /*88b0*/  SHF.R.U64 R50, R28, 0x10, R29.reuse ;  /* 0x000000101c327819 */ /* 0x100fe2000000121d */
        /* <DEDUP_REMOVED lines=22> */
[----:B------:R-:W-:Y:S02]  /*8a20*/  HADD2.F32 R35, -RZ, R27.H1_H1 ;  /* 0x3000001bff237230 */ /* 0x000fe40000004100 */
        /* <DEDUP_REMOVED lines=16> */
[----:B------:R-:W-:Y:S02]  /*8b30*/  HADD2.F32 R32, -RZ, R52.H1_H1 ;  /* 0x30000034ff207230 */ /* 0x000fe40000004100 */
        /* <DEDUP_REMOVED lines=35> */
.L_x_4955:
[----:B------:R-:W-:Y:S05]  /*8d70*/  BSYNC B1 ;  /* 0x0000000000017941 */ /* 0x000fea0003800000 */
.L_x_4954:
[----:B------:R-:W-:Y:S01]  /*8d80*/  PRMT R33, R0, 0x5410, R3 ;  /* 0x0000541000217816 */ /* 0x000fe20000000003 */
[----:B------:R-:W-:Y:S06]  /*8d90*/  @P0 BRA `(.L_x_4946) ;  /* 0x0000000400640947 */ /* 0x000fec0003800000 */
[----:B------:R-:W0:Y:S01]  /*8da0*/  LDL R42, [R1+0x6c] ;  /* 0x00006c00012a7983 */ /* 0x000e220000100800 */
[----:B-1----:R-:W-:-:S04]  /*8db0*/  SHF.R.U32.HI R12, RZ, 0x3, R208 ;  /* 0x00000003ff0c7819 */ /* 0x002fc800000116d0 */
[----:B------:R-:W-:-:S05]  /*8dc0*/  LOP3.LUT R31, R12, R31, R208, 0x1e, !PT ;  /* 0x0000001f0c1f7212 */ /* 0x000fca00078e1ed0 */
[----:B------:R-:W-:-:S04]  /*8dd0*/  IMAD.IADD R31, R214, 0x1, R31 ;  /* 0x00000001d61f7824 */ /* 0x000fc800078e021f */
[----:B------:R-:W-:-:S05]  /*8de0*/  IMAD R31, R31, 0x2, R18 ;  /* 0x000000021f1f7824 */ /* 0x000fca00078e0212 */
[----:B------:R-:W1:Y:S01]  /*8df0*/  LDS.128 R24, [R31+0x18400] ;  /* 0x018400001f187984 */ /* 0x000e620000000c00 */
[--C-:B------:R-:W-:Y:S01]  /*8e00*/  SHF.R.U64 R37, R6, 0x10, R7.reuse ;  /* 0x0000001006257819 */ /* 0x100fe20000001207 */
[----:B------:R-:W-:Y:S01]  /*8e10*/  HADD2.F32 R20, -RZ, R54.H1_H1 ;  /* 0x30000036ff147230 */ /* 0x000fe20000004100 */
[----:B------:R-:W-:Y:S02]  /*8e20*/  SHF.R.U32.HI R35, RZ, 0x10, R7 ;  /* 0x00000010ff237819 */ /* 0x000fe40000011607 */
[----:B------:R-:W-:Y:S01]  /*8e30*/  SHF.R.U64 R40, R10, 0x10, R11 ;  /* 0x000000100a287819 */ /* 0x000fe2000000120b */
[----:B------:R-:W-:Y:S01]  /*8e40*/  HADD2.F32 R10, -RZ, R56.H1_H1 ;  /* 0x30000038ff0a7230 */ /* 0x000fe20000004100 */
[----:B------:R-:W-:Y:S02]  /*8e50*/  SHF.R.U32.HI R21, RZ, 0x10, R9 ;  /* 0x00000010ff157819 */ /* 0x000fe40000011609 */
[----:B------:R-:W-:-:S05]  /*8e60*/  SHF.R.U32.HI R28, RZ, 0x10, R5 ;  /* 0x00000010ff1c7819 */ /* 0x000fca0000011605 */
[----:B------:R-:W-:Y:S01]  /*8e70*/  HADD2.F32 R28, -RZ, R28.H0_H0 ;  /* 0x2000001cff1c7230 */ /* 0x000fe20000004100 */
[----:B------:R-:W-:Y:S02]  /*8e80*/  SHF.R.U64 R41, R8, 0x10, R9 ;  /* 0x0000001008297819 */ /* 0x000fe40000001209 */
[----:B------:R-:W-:Y:S01]  /*8e90*/  SHF.R.U32.HI R39, RZ, 0x10, R11 ;  /* 0x00000010ff277819 */ /* 0x000fe2000001160b */
[----:B------:R-:W-:Y:S02]  /*8ea0*/  HADD2.F32 R11, -RZ, R55.H0_H0 ;  /* 0x20000037ff0b7230 */ /* 0x000fe40000004100 */
[----:B-1----:R-:W-:-:S05]  /*8eb0*/  HADD2.F32 R7, -RZ, R25.H0_H0 ;  /* 0x20000019ff077230 */ /* 0x002fca0000004100 */
[C---:B------:R-:W-:Y:S01]  /*8ec0*/  FMUL.FTZ R32, R7.reuse, R20 ;  /* 0x0000001407207220 */ /* 0x040fe20000410000 */
[----:B------:R-:W-:Y:S01]  /*8ed0*/  FMUL.FTZ R34, R7, R10 ;  /* 0x0000000a07227220 */ /* 0x000fe20000410000 */
[----:B------:R-:W-:Y:S02]  /*8ee0*/  HADD2.F32 R25, -RZ, R25.H1_H1 ;  /* 0x30000019ff197230 */ /* 0x000fe40000004100 */
[----:B------:R-:W-:Y:S02]  /*8ef0*/  HADD2.F32 R6, -RZ, R24.H0_H0 ;  /* 0x20000018ff067230 */ /* 0x000fe40000004100 */
[----:B------:R-:W-:Y:S02]  /*8f00*/  HADD2.F32 R7, -RZ, R54.H0_H0 ;  /* 0x20000036ff077230 */ /* 0x000fe40000004100 */
[----:B------:R-:W-:Y:S01]  /*8f10*/  FMUL.FTZ R36, R25, R28 ;  /* 0x0000001c19247220 */ /* 0x000fe20000410000 */
[----:B------:R-:W-:Y:S02]  /*8f20*/  HADD2.F32 R8, -RZ, R26.H0_H0 ;  /* 0x2000001aff087230 */ /* 0x000fe40000004100 */
[--C-:B------:R-:W-:Y:S01]  /*8f30*/  HADD2.F32 R9, -RZ, R27.reuse.H0_H0 ;  /* 0x2000001bff097230 */ /* 0x100fe20000004100 */
[----:B------:R-:W-:Y:S01]  /*8f40*/  SHF.R.U64 R38, R4, 0x10, R5 ;  /* 0x0000001004267819 */ /* 0x000fe20000001205 */
[----:B------:R-:W-:-:S02]  /*8f50*/  HADD2.F32 R27, -RZ, R27.H1_H1 ;  /* 0x3000001bff1b7230 */ /* 0x000fc40000004100 */
[----:B------:R-:W-:Y:S02]  /*8f60*/  HADD2.F32 R24, -RZ, R24.H1_H1 ;  /* 0x30000018ff187230 */ /* 0x000fe40000004100 */
[----:B------:R-:W-:Y:S01]  /*8f70*/  HADD2.F32 R26, -RZ, R26.H1_H1 ;  /* 0x3000001aff1a7230 */ /* 0x000fe20000004100 */
[----:B0-----:R-:W0:Y:S02]  /*8f80*/  LDS.128 R12, [R42+0x18400] ;  /* 0x018400002a0c7984 */ /* 0x001e240000000c00 */
[----:B0-----:R-:W-:-:S05]  /*8f90*/  HADD2.F32 R3, -RZ, R13.H0_H0 ;  /* 0x2000000dff037230 */ /* 0x001fca0000004100 */
[C---:B------:R-:W-:Y:S01]  /*8fa0*/  FFMA.FTZ R32, R3.reuse, R10, -R32 ;  /* 0x0000000a03207223 */ /* 0x040fe20000010820 */
[----:B------:R-:W-:Y:S02]  /*8fb0*/  HADD2.F32 R10, -RZ, R21.H0_H0 ;  /* 0x20000015ff0a7230 */ /* 0x000fe40000004100 */
[----:B------:R-:W-:Y:S01]  /*8fc0*/  FFMA.FTZ R34, R3, R20, R34 ;  /* 0x0000001403227223 */ /* 0x000fe20000010022 */
[----:B------:R-:W-:Y:S02]  /*8fd0*/  HADD2.F32 R3, -RZ, R56.H0_H0 ;  /* 0x20000038ff037230 */ /* 0x000fe40000004100 */
[----:B------:R-:W-:Y:S01]  /*8fe0*/  FMUL.FTZ R21, R6, R7 ;  /* 0x0000000706157220 */ /* 0x000fe20000410000 */
[----:B------:R-:W-:Y:S02]  /*8ff0*/  HADD2.F32 R13, -RZ, R13.H1_H1 ;  /* 0x3000000dff0d7230 */ /* 0x000fe40000004100 */
[----:B------:R-:W-:Y:S01]  /*9000*/  FMUL.FTZ R20, R25, R10 ;  /* 0x0000000a19147220 */ /* 0x000fe20000410000 */
[----:B------:R-:W-:-:S02]  /*9010*/  HADD2.F32 R0, -RZ, R12.H0_H0 ;  /* 0x2000000cff007230 */ /* 0x000fc40000004100 */
[-C--:B------:R-:W-:Y:S01]  /*9020*/  FMUL.FTZ R6, R6, R3.reuse ;  /* 0x0000000306067220 */ /* 0x080fe20000410000 */
[C---:B------:R-:W-:Y:S01]  /*9030*/  FFMA.FTZ R25, R13.reuse, R10, -R36 ;  /* 0x0000000a0d197223 */ /* 0x040fe20000010824 */
[----:B------:R-:W-:Y:S01]  /*9040*/  FFMA.FTZ R29, R13, R28, R20 ;  /* 0x0000001c0d1d7223 */ /* 0x000fe20000010014 */
[C---:B------:R-:W-:Y:S01]  /*9050*/  FFMA.FTZ R21, R0.reuse, R3, -R21 ;  /* 0x0000000300157223 */ /* 0x040fe20000010815 */
[----:B------:R-:W-:Y:S02]  /*9060*/  HADD2.F32 R3, -RZ, R33.H0_H0 ;  /* 0x20000021ff037230 */ /* 0x000fe40000004100 */
[----:B------:R-:W-:Y:S01]  /*9070*/  FFMA.FTZ R13, R0, R7, R6 ;  /* 0x00000007000d7223 */ /* 0x000fe20000010006 */
[----:B------:R-:W-:Y:S02]  /*9080*/  HADD2.F32 R10, -RZ, R55.H1_H1 ;  /* 0x30000037ff0a7230 */ /* 0x000fe40000004100 */
[----:B------:R-:W-:Y:S02]  /*9090*/  HADD2.F32 R0, -RZ, R33.H1_H1 ;  /* 0x30000021ff007230 */ /* 0x000fe40000004100 */
[----:B------:R-:W-:Y:S01]  /*90a0*/  FMUL.FTZ R7, R8, R11 ;  /* 0x0000000b08077220 */ /* 0x000fe20000410000 */
[----:B------:R-:W-:-:S02]  /*90b0*/  HADD2.F32 R5, -RZ, R15.H0_H0 ;  /* 0x2000000fff057230 */ /* 0x000fc40000004100 */
[----:B------:R-:W-:Y:S01]  /*90c0*/  FMUL.FTZ R33, R8, R3 ;  /* 0x0000000308217220 */ /* 0x000fe20000410000 */
[----:B------:R-:W-:Y:S02]  /*90d0*/  HADD2.F32 R4, -RZ, R14.H0_H0 ;  /* 0x2000000eff047230 */ /* 0x000fe40000004100 */
[C---:B------:R-:W-:Y:S01]  /*90e0*/  FMUL.FTZ R28, R9.reuse, R10 ;  /* 0x0000000a091c7220 */ /* 0x040fe20000410000 */
[----:B------:R-:W-:Y:S02]  /*90f0*/  HADD2.F32 R8, -RZ, R35.H0_H0 ;  /* 0x20000023ff087230 */ /* 0x000fe40000004100 */
[-C--:B------:R-:W-:Y:S01]  /*9100*/  FMUL.FTZ R9, R9, R0.reuse ;  /* 0x0000000009097220 */ /* 0x080fe20000410000 */
[----:B------:R-:W-:Y:S02]  /*9110*/  HADD2.F32 R6, -RZ, R39.H0_H0 ;  /* 0x20000027ff067230 */ /* 0x000fe40000004100 */
[----:B------:R-:W-:Y:S01]  /*9120*/  FFMA.FTZ R28, R5, R0, -R28 ;  /* 0x00000000051c7223 */ /* 0x000fe2000001081c */
[----:B------:R-:W-:-:S02]  /*9130*/  HADD2.F32 R15, -RZ, R15.H1_H1 ;  /* 0x3000000fff0f7230 */ /* 0x000fc40000004100 */
[C---:B------:R-:W-:Y:S01]  /*9140*/  FFMA.FTZ R20, R4.reuse, R3, -R7 ;  /* 0x0000000304147223 */ /* 0x040fe20000010807 */
[----:B------:R-:W-:Y:S01]  /*9150*/  FFMA.FTZ R33, R4, R11, R33 ;  /* 0x0000000b04217223 */ /* 0x000fe20000010021 */
[----:B------:R-:W-:Y:S01]  /*9160*/  FFMA.FTZ R0, R5, R10, R9 ;  /* 0x0000000a05007223 */ /* 0x000fe20000010009 */
[C---:B------:R-:W-:Y:S01]  /*9170*/  FMUL.FTZ R4, R27.reuse, R8 ;  /* 0x000000081b047220 */ /* 0x040fe20000410000 */
[----:B------:R-:W-:Y:S01]  /*9180*/  FMUL.FTZ R10, R27, R6 ;  /* 0x000000061b0a7220 */ /* 0x000fe20000410000 */
[----:B------:R-:W-:Y:S02]  /*9190*/  HADD2.F32 R7, -RZ, R38.H0_H0 ;  /* 0x20000026ff077230 */ /* 0x000fe40000004100 */
[----:B------:R-:W-:Y:S02]  /*91a0*/  HADD2.F32 R9, -RZ, R37.H0_H0 ;  /* 0x20000025ff097230 */ /* 0x000fe40000004100 */
[----:B------:R-:W-:Y:S02]  /*91b0*/  HADD2.F32 R3, -RZ, R41.H0_H0 ;  /* 0x20000029ff037230 */ /* 0x000fe40000004100 */
[----:B------:R-:W-:-:S02]  /*91c0*/  HADD2.F32 R5, -RZ, R40.H0_H0 ;  /* 0x20000028ff057230 */ /* 0x000fc40000004100 */
[C---:B------:R-:W-:Y:S01]  /*91d0*/  FFMA.FTZ R27, R15.reuse, R6, -R4 ;  /* 0x000000060f1b7223 */ /* 0x040fe20000010804 */
[----:B------:R-:W-:Y:S02]  /*91e0*/  HADD2.F32 R12, -RZ, R12.H1_H1 ;  /* 0x3000000cff0c7230 */ /* 0x000fe40000004100 */
[----:B------:R-:W-:Y:S01]  /*91f0*/  FFMA.FTZ R35, R15, R8, R10 ;  /* 0x000000080f237223 */ /* 0x000fe2000001000a */
[----:B------:R-:W-:Y:S02]  /*9200*/  HADD2.F32 R14, -RZ, R14.H1_H1 ;  /* 0x3000000eff0e7230 */ /* 0x000fe40000004100 */
        /* <DEDUP_REMOVED lines=18> */
.L_x_4946:
[----:B------:R-:W-:Y:S05]  /*9330*/  BSYNC B0 ;  /* 0x0000000000007941 */ /* 0x000fea0003800000 */
.L_x_4932:
        /* <DEDUP_REMOVED lines=8> */
.L_x_4929:
[----:B-12---:R-:W1:Y:S01]  /*93c0*/  S2R R3, SR_TID.X ;  /* 0x0000000000037919 */ /* 0x006e620000002100 */
[----:B---3--:R-:W-:Y:S01]  /*93d0*/  IMAD.U32 R0, RZ, RZ, UR45 ;  /* 0x0000002dff007e24 */ /* 0x008fe2000f8e00ff */
[----:B------:R-:W-:Y:S05]  /*93e0*/  WARPSYNC.ALL ;  /* 0x0000000000007948 */ /* 0x000fea0003800000 */
[----:B------:R-:W-:Y:S02]  /*93f0*/  ISETP.NE.AND P0, PT, R0, 0x3, PT ;  /* 0x000000030000780c */ /* 0x000fe40003f05270 */
[----:B-1----:R-:W-:-:S05]  /*9400*/  SHF.R.U32.HI R3, RZ, 0x7, R3 ;  /* 0x00000007ff037819 */ /* 0x002fca0000011603 */
[----:B------:R-:W-:-:S05]  /*9410*/  VIADD R72, R3, 0x8 ;  /* 0x0000000803487836 */ /* 0x000fca0000000000 */
[----:B------:R1:W-:Y:S06]  /*9420*/  BAR.SYNC.DEFER_BLOCKING R72, 0x100 ;  /* 0x000400480000751d */ /* 0x0003ec0000010000 */
[----:B------:R-:W-:Y:S05]  /*9430*/  @!P0 BRA `(.L_x_4956) ;  /* 0x0000000000048947 */ /* 0x000fea0003800000 */
[----:B------:R-:W-:Y:S01]  /*9440*/  BPT.TRAP 0x1 ;  /* 0x000000040000795c */ /* 0x000fe20000300000 */
.L_x_4956:
[----:B------:R-:W-:Y:S01]  /*9450*/  IMAD R15, R22, 0x8, R18 ;  /* 0x00000008160f7824 */ /* 0x000fe200078e0212 */
[----:B------:R-:W-:-:S04]  /*9460*/  SHF.L.U32 R74, R202, 0x1f, RZ ;  /* 0x0000001fca4a7819 */ /* 0x000fc800000006ff */
[----:B------:R2:W3:Y:S01]  /*9470*/  SYNCS.PHASECHK.TRANS64.TRYWAIT P2, [R15+URZ+0x22830], R74 ;  /* 0x0228304a0f0075a7 */ /* 0x0004e2000804017f */
[----:B------:R-:W-:Y:S05]  /*9480*/  @!P0 BRA `(.L_x_4957) ;  /* 0x0000000000048947 */ /* 0x000fea0003800000 */
[----:B------:R-:W-:Y:S01]  /*9490*/  BPT.TRAP 0x1 ;  /* 0x000000040000795c */ /* 0x000fe20000300000 */
.L_x_4957:
        /* <DEDUP_REMOVED lines=9> */
.L_x_4958:
[----:B------:R-:W-:Y:S05]  /*9530*/  WARPSYNC.ALL ;  /* 0x0000000000007948 */ /* 0x000fea0003800000 */
[----:B------:R-:W-:-:S05]  /*9540*/  LOP3.LUT R12, R0, 0x10000, RZ, 0xfc, !PT ;  /* 0x00010000000c7812 */ /* 0x000fca00078efcff */
[----:B------:R-:W-:Y:S01]  /*9550*/  IMAD R6, R22, 0x300, R12 ;  /* 0x0000030016067824 */ /* 0x000fe200078e020c */
[----:B------:R-:W-:Y:S01]  /*9560*/  LOP3.LUT R4, R30, 0x10000, RZ, 0xfc, !PT ;  /* 0x000100001e047812 */ /* 0x000fe200078efcff */
[----:B------:R-:W-:Y:S01]  /*9570*/  IMAD.MOV.U32 R5, RZ, RZ, 0x40000040 ;  /* 0x40000040ff057424 */ /* 0x000fe200078e00ff */
[----:B------:R-:W-:Y:S01]  /*9580*/  MOV R7, 0x40000040 ;  /* 0x4000004000077802 */ /* 0x000fe20000000f00 */
[----:B0-----:R-:W-:Y:S01]  /*9590*/  WARPGROUP.ARRIVE ;  /* 0x00000000000079c5 */ /* 0x001fe20000000000 */
[C---:B------:R-:W-:Y:S01]  /*95a0*/  R2UR UR6, R6.reuse ;  /* 0x00000000060672ca */ /* 0x040fe200000e0000 */
[----:B------:R-:W-:Y:S01]  /*95b0*/  VIADD R8, R6, 0x2 ;  /* 0x0000000206087836 */ /* 0x000fe20000000000 */
[----:B------:R-:W-:Y:S01]  /*95c0*/  R2UR UR7, R7 ;  /* 0x00000000070772ca */ /* 0x000fe200000e0000 */
[C---:B------:R-:W-:Y:S01]  /*95d0*/  VIADD R10, R4.reuse, 0x2 ;  /* 0x00000002040a7836 */ /* 0x040fe20000000000 */
[----:B------:R-:W-:Y:S01]  /*95e0*/  R2UR UR4, R4 ;  /* 0x00000000040472ca */ /* 0x000fe200000e0000 */
[----:B------:R-:W-:Y:S01]  /*95f0*/  IMAD.MOV.U32 R9, RZ, RZ, 0x40000040 ;  /* 0x40000040ff097424 */ /* 0x000fe200078e00ff */
[----:B------:R-:W-:Y:S01]  /*9600*/  R2UR UR5, R5 ;  /* 0x00000000050572ca */ /* 0x000fe200000e0000 */
[----:B------:R-:W-:Y:S01]  /*9610*/  IMAD.MOV.U32 R11, RZ, RZ, 0x40000040 ;  /* 0x40000040ff0b7424 */ /* 0x000fe200078e00ff */
[----:B------:R-:W0:Y:S01]  /*9620*/  LDC R14, c[0x0][0x448] ;  /* 0x00011200ff0e7b82 */ /* 0x000e220000000800 */
[----:B------:R-:W-:Y:S01]  /*9630*/  VIADD R20, R6, 0x4 ;  /* 0x0000000406147836 */ /* 0x000fe20000000000 */
[----:B------:R-:W-:Y:S01]  /*9640*/  LOP3.LUT R19, R19, 0xfff7ffff, RZ, 0xc0, !PT ;  /* 0xfff7ffff13137812 */ /* 0x000fe200078ec0ff */
[----:B------:R-:W-:Y:S01]  /*9650*/  IMAD.MOV.U32 R21, RZ, RZ, 0x40000040 ;  /* 0x40000040ff157424 */ /* 0x000fe200078e00ff */
[----:B------:R-:W4:Y:S01]  /*9660*/  S2R R76, SR_TID.X ;  /* 0x00000000004c7919 */ /* 0x000f220000002100 */
[----:B------:R-:W-:-:S06]  /*9670*/  IMAD.MOV.U32 R7, RZ, RZ, 0x40000040 ;  /* 0x40000040ff077424 */ /* 0x000fcc00078e00ff */
[----:B------:R-:W-:Y:S01]  /*9680*/  HGMMA.64x96x16.F32 R24, gdesc[UR4], RZ, !UPT, gsb0 ;  /* 0x01600000041879f0 */ /* 0x000fe2000c0008ff */
[----:B------:R-:W-:Y:S01]  /*9690*/  R2UR UR6, R8 ;  /* 0x00000000080672ca */ /* 0x000fe200000e0000 */
[----:B------:R-:W-:Y:S01]  /*96a0*/  VIADD R8, R4, 0x4 ;  /* 0x0000000404087836 */ /* 0x000fe20000000000 */
[----:B------:R-:W-:Y:S01]  /*96b0*/  R2UR UR7, R9 ;  /* 0x00000000090772ca */ /* 0x000fe200000e0000 */
[----:B------:R-:W-:Y:S01]  /*96c0*/  IMAD.MOV.U32 R9, RZ, RZ, 0x40000040 ;  /* 0x40000040ff097424 */ /* 0x000fe200078e00ff */
[----:B------:R-:W-:Y:S02]  /*96d0*/  R2UR UR4, R10 ;  /* 0x000000000a0472ca */ /* 0x000fe400000e0000 */
[----:B------:R-:W-:Y:S02]  /*96e0*/  R2UR UR5, R11 ;  /* 0x000000000b0572ca */ /* 0x000fe400000e0000 */
[----:B0-----:R-:W-:Y:S01]  /*96f0*/  ISETP.NE.AND P2, PT, R14, 0x1, PT ;  /* 0x000000010e00780c */ /* 0x001fe20003f45270 */
[----:B------:R-:W-:Y:S01]  /*9700*/  IMAD.IADD R14, R215, 0x1, R206 ;  /* 0x00000001d70e7824 */ /* 0x000fe200078e02ce */
[----:B----4-:R-:W-:-:S11]  /*9710*/  SHF.R.U32.HI R76, RZ, 0x7, R76 ;  /* 0x00000007ff4c7819 */ /* 0x010fd6000001164c */
[----:B------:R-:W-:Y:S02]  /*9720*/  @P2 LOP3.LUT R19, R19, 0x80000, RZ, 0xfc, !PT ;  /* 0x0008000013132812 */ /* 0x000fe400078efcff */
[----:B------:R-:W-:Y:S01]  /*9730*/  IADD3 R177, -R76, 0xb, RZ ;  /* 0x0000000b4cb17810 */ /* 0x000fe20007ffe1ff */
[----:B------:R-:W-:Y:S02]  /*9740*/  WARPGROUP.DEPBAR.LE gsb0, 0x0 ;  /* 0x00008000000079c5 */ /* 0x000fe40000010000 */
[----:B------:R-:W-:-:S06]  /*9750*/  WARPGROUP.ARRIVE ;  /* 0x00000000000079c5 */ /* 0x000fcc0000000000 */
[----:B------:R-:W-:Y:S01]  /*9760*/  HGMMA.64x96x16.F32 R24, gdesc[UR4], R24, gsb0 ;  /* 0x01600000041879f0 */ /* 0x000fe20008000818 */
[----:B------:R-:W-:Y:S01]  /*9770*/  R2UR UR6, R20 ;  /* 0x00000000140672ca */ /* 0x000fe200000e0000 */
[----:B------:R-:W-:Y:S01]  /*9780*/  VIADD R20, R6, 0x6 ;  /* 0x0000000606147836 */ /* 0x000fe20000000000 */
[----:B------:R-:W-:Y:S01]  /*9790*/  R2UR UR7, R21 ;  /* 0x00000000150772ca */ /* 0x000fe200000e0000 */
[----:B------:R-:W-:Y:S01]  /*97a0*/  VIADD R6, R4, 0x6 ;  /* 0x0000000604067836 */ /* 0x000fe20000000000 */
[----:B------:R-:W-:Y:S02]  /*97b0*/  R2UR UR4, R8 ;  /* 0x00000000080472ca */ /* 0x000fe400000e0000 */
[----:B------:R-:W-:Y:S02]  /*97c0*/  R2UR UR5, R9 ;  /* 0x00000000090572ca */ /* 0x000fe400000e0000 */
[----:B------:R-:W-:Y:S01]  /*97d0*/  MOV R21, 0x40000040 ;  /* 0x4000004000157802 */ /* 0x000fe20000000f00 */
[----:B------:R-:W-:-:S02]  /*97e0*/  WARPGROUP.DEPBAR.LE gsb0, 0x0 ;  /* 0x00008000000079c5 */ /* 0x000fc40000010000 */
[----:B------:R-:W-:-:S08]  /*97f0*/  WARPGROUP.ARRIVE ;  /* 0x00000000000079c5 */ /* 0x000fd00000000000 */
        /* <DEDUP_REMOVED lines=12> */
[----:B------:R-:W-:Y:S01]  /*98c0*/  FMUL.FTZ R21, R32, UR4 ;  /* 0x0000000420157c20 */ /* 0x000fe20008410000 */
[----:B------:R-:W0:Y:S01]  /*98d0*/  @P2 LDC R37, c[0x0][0x44c] ;  /* 0x00011300ff252b82 */ /* 0x000e220000000800 */
[----:B------:R-:W-:Y:S01]  /*98e0*/  FMUL.FTZ R32, R41, UR4 ;  /* 0x0000000429207c20 */ /* 0x000fe20008410000 */
[----:B------:R-:W-:Y:S01]  /*98f0*/  FMUL.FTZ R26, R26, UR4 ;  /* 0x000000041a1a7c20 */ /* 0x000fe20008410000 */
[----:B------:R-:W-:Y:S01]  /*9900*/  FMUL.FTZ R0, R24, UR4 ;  /* 0x0000000418007c20 */ /* 0x000fe20008410000 */
[----:B------:R-:W-:Y:S01]  /*9910*/  FMUL.FTZ R24, R33, UR4 ;  /* 0x0000000421187c20 */ /* 0x000fe20008410000 */
[----:B------:R-:W-:Y:S01]  /*9920*/  FMUL.FTZ R31, R31, UR4 ;  /* 0x000000041f1f7c20 */ /* 0x000fe20008410000 */
[----:B------:R0:W4:Y:S01]  /*9930*/  MUFU.TANH R33, R26 ;  /* 0x0000001a00217308 */ /* 0x0001220000002400 */
[----:B------:R-:W-:Y:S01]  /*9940*/  FMUL.FTZ R27, R27, UR4 ;  /* 0x000000041b1b7c20 */ /* 0x000fe20008410000 */
[----:B------:R-:W1:Y:S01]  /*9950*/  @P2 LDC R41, c[0x0][0x450] ;  /* 0x00011400ff292b82 */ /* 0x000e620000000800 */
        /* <DEDUP_REMOVED lines=13> */
[----:B------:R2:W3:Y:S01]  /*9a30*/  MUFU.TANH R91, R27 ;  /* 0x0000001b005b7308 */ /* 0x0004e20000002400 */
[----:B------:R-:W-:Y:S01]  /*9a40*/  FMUL.FTZ R51, R51, UR4 ;  /* 0x0000000433337c20 */ /* 0x000fe20008410000 */
[----:B0-----:R-:W-:-:S04]  /*9a50*/  @P2 IMAD.HI.U32 R26, R14, R37, RZ ;  /* 0x000000250e1a2227 */ /* 0x001fc800078e00ff */
[----:B------:R-:W-:Y:S01]  /*9a60*/  FMUL.FTZ R54, R54, UR4 ;  /* 0x0000000436367c20 */ /* 0x000fe20008410000 */
[----:B------:R-:W-:Y:S01]  /*9a70*/  FMUL.FTZ R55, R55, UR4 ;  /* 0x0000000437377c20 */ /* 0x000fe20008410000 */
[----:B------:R-:W-:Y:S01]  /*9a80*/  FMUL.FTZ R58, R58, UR4 ;  /* 0x000000043a3a7c20 */ /* 0x000fe20008410000 */
[----:B------:R-:W-:Y:S01]  /*9a90*/  FMUL.FTZ R59, R59, UR4 ;  /* 0x000000043b3b7c20 */ /* 0x000fe20008410000 */
[----:B------:R-:W-:Y:S01]  /*9aa0*/  FMUL.FTZ R62, R62, UR4 ;  /* 0x000000043e3e7c20 */ /* 0x000fe20008410000 */
[----:B------:R0:W3:Y:S01]  /*9ab0*/  MUFU.TANH R89, R30 ;  /* 0x0000001e00597308 */ /* 0x0000e20000002400 */
[----:B--2---:R-:W-:Y:S01]  /*9ac0*/  IMAD R27, R178, -0x60, R209 ;  /* 0xffffffa0b21b7824 */ /* 0x004fe200078e02d1 */
[----:B-1----:R-:W-:Y:S01]  /*9ad0*/  @P2 SHF.R.U32.HI R14, RZ, R41, R26 ;  /* 0x00000029ff0e2219 */ /* 0x002fe2000001161a */
[----:B------:R-:W-:Y:S01]  /*9ae0*/  FMUL.FTZ R66, R66, UR4 ;  /* 0x0000000442427c20 */ /* 0x000fe20008410000 */
[----:B------:R-:W-:Y:S01]  /*9af0*/  FMUL.FTZ R67, R67, UR4 ;  /* 0x0000000443437c20 */ /* 0x000fe20008410000 */
[----:B------:R-:W-:Y:S01]  /*9b00*/  FMUL.FTZ R70, R70, UR4 ;  /* 0x0000000446467c20 */ /* 0x000fe20008410000 */
[C-C-:B------:R-:W-:Y:S01]  /*9b10*/  IADD3 R26, -R210.reuse, 0x61, R27.reuse ;  /* 0x00000061d21a7810 */ /* 0x140fe20007ffe11b */
[----:B------:R-:W1:Y:S01]  /*9b20*/  SHFL.IDX PT, R31, R14, 0x1, 0x1c1f ;  /* 0x003c1f000e1f7f89 */ /* 0x000e6200000e0000 */
[----:B------:R1:W2:Y:S01]  /*9b30*/  MUFU.TANH R85, R34 ;  /* 0x0000002200557308 */ /* 0x0002a20000002400 */
[----:B0-----:R-:W-:Y:S01]  /*9b40*/  IADD3 R30, -R210, 0x60, R27 ;  /* 0x00000060d21e7810 */ /* 0x001fe20007ffe11b */
[----:B------:R-:W-:Y:S01]  /*9b50*/  FMUL.FTZ R27, R63, UR4 ;  /* 0x000000043f1b7c20 */ /* 0x000fe20008410000 */
[----:B------:R-:W-:-:S02]  /*9b60*/  IMAD.IADD R93, R26, 0x1, -R207 ;  /* 0x000000011a5d7824 */ /* 0x000fc400078e0acf */
[----:B------:R-:W-:Y:S01]  /*9b70*/  FMUL.FTZ R71, R71, UR4 ;  /* 0x0000000447477c20 */ /* 0x000fe20008410000 */
[----:B------:R-:W0:Y:S01]  /*9b80*/  SHFL.IDX PT, R14, R14, RZ, 0x1c1f ;  /* 0x001c1fff0e0e7589 */ /* 0x000e2200000e0000 */
        /* <DEDUP_REMOVED lines=17> */
[----:B-1----:R-:W-:Y:S01]  /*9ca0*/  VIADDMNMX R34, R31, R93, R30, PT ;  /* 0x0000005d1f227246 */ /* 0x002fe2000380011e */
[----:B------:R-:W1:Y:S03]  /*9cb0*/  MUFU.TANH R39, R39 ;  /* 0x0000002700277308 */ /* 0x000e660000002400 */
[----:B------:R-:W-:-:S02]  /*9cc0*/  ISETP.GT.AND P3, PT, R34, RZ, PT ;  /* 0x000000ff2200720c */ /* 0x000fc40003f64270 */
[C---:B------:R-:W-:Y:S02]  /*9cd0*/  ISETP.GT.AND P4, PT, R34.reuse, 0x1, PT ;  /* 0x000000012200780c */ /* 0x040fe40003f84270 */
[C---:B------:R-:W-:Y:S01]  /*9ce0*/  ISETP.GT.AND P2, PT, R34.reuse, 0x8, PT ;  /* 0x000000082200780c */ /* 0x040fe20003f44270 */
[----:B------:R-:W1:Y:S01]  /*9cf0*/  MUFU.TANH R42, R42 ;  /* 0x0000002a002a7308 */ /* 0x000e620000002400 */
[----:B----4-:R-:W-:Y:S02]  /*9d00*/  FSEL R26, R33, -INF , P3 ;  /* 0xff800000211a7808 */ /* 0x010fe40001800000 */
[----:B---3--:R-:W-:Y:S02]  /*9d10*/  FSEL R91, R91, -INF , P4 ;  /* 0xff8000005b5b7808 */ /* 0x008fe40002000000 */
[----:B------:R-:W-:Y:S02]  /*9d20*/  ISETP.GT.AND P3, PT, R34, 0x9, PT ;  /* 0x000000092200780c */ /* 0x000fe40003f64270 */
[----:B------:R-:W-:Y:S01]  /*9d30*/  FSEL R89, R89, -INF , P2 ;  /* 0xff80000059597808 */ /* 0x000fe20001000000 */
[----:B------:R-:W3:Y:S01]  /*9d40*/  MUFU.TANH R43, R43 ;  /* 0x0000002b002b7308 */ /* 0x000ee20000002400 */
[----:B------:R-:W-:-:S02]  /*9d50*/  FMNMX.FTZ R36, R26, R91, !PT ;  /* 0x0000005b1a247209 */ /* 0x000fc40007810000 */
[C---:B------:R-:W-:Y:S02]  /*9d60*/  ISETP.GT.AND P2, PT, R34.reuse, 0x10, PT ;  /* 0x000000102200780c */ /* 0x040fe40003f44270 */
[----:B------:R-:W-:Y:S02]  /*9d70*/  FSEL R87, R87, -INF , P3 ;  /* 0xff80000057577808 */ /* 0x000fe40001800000 */
[----:B------:R-:W-:Y:S01]  /*9d80*/  FMNMX.FTZ R36, R89, R36, !PT ;  /* 0x0000002459247209 */ /* 0x000fe20007810000 */
[----:B------:R-:W4:Y:S01]  /*9d90*/  MUFU.TANH R46, R46 ;  /* 0x0000002e002e7308 */ /* 0x000f220000002400 */
[----:B------:R-:W-:Y:S02]  /*9da0*/  ISETP.GT.AND P3, PT, R34, 0x11, PT ;  /* 0x000000112200780c */ /* 0x000fe40003f64270 */
[----:B--2---:R-:W-:Y:S02]  /*9db0*/  FSEL R85, R85, -INF , P2 ;  /* 0xff80000055557808 */ /* 0x004fe40001000000 */
[----:B------:R-:W-:-:S02]  /*9dc0*/  FMNMX.FTZ R36, R87, R36, !PT ;  /* 0x0000002457247209 */ /* 0x000fc40007810000 */
[C---:B------:R-:W-:Y:S01]  /*9dd0*/  ISETP.GT.AND P2, PT, R34.reuse, 0x18, PT ;  /* 0x000000182200780c */ /* 0x040fe20003f44270 */
[----:B------:R-:W2:Y:S01]  /*9de0*/  MUFU.TANH R47, R47 ;  /* 0x0000002f002f7308 */ /* 0x000ea20000002400 */
[----:B0-----:R-:W-:Y:S02]  /*9df0*/  FSEL R83, R35, -INF , P3 ;  /* 0xff80000023537808 */ /* 0x001fe40001800000 */
[----:B------:R-:W-:Y:S02]  /*9e00*/  FMNMX.FTZ R36, R85, R36, !PT ;  /* 0x0000002455247209 */ /* 0x000fe40007810000 */
[----:B------:R-:W-:Y:S02]  /*9e10*/  ISETP.GT.AND P3, PT, R34, 0x19, PT ;  /* 0x000000192200780c */ /* 0x000fe40003f64270 */
[----:B------:R-:W-:Y:S01]  /*9e20*/  FSEL R81, R38, -INF , P2 ;  /* 0xff80000026517808 */ /* 0x000fe20001000000 */
[----:B------:R-:W0:Y:S01]  /*9e30*/  MUFU.TANH R41, R50 ;  /* 0x0000003200297308 */ /* 0x000e220000002400 */
[----:B------:R-:W-:-:S02]  /*9e40*/  FMNMX.FTZ R36, R83, R36, !PT ;  /* 0x0000002453247209 */ /* 0x000fc40007810000 */
[C---:B------:R-:W-:Y:S02]  /*9e50*/  ISETP.GT.AND P2, PT, R34.reuse, 0x20, PT ;  /* 0x000000202200780c */ /* 0x040fe40003f44270 */
[----:B-1----:R-:W-:Y:S02]  /*9e60*/  FSEL R79, R39, -INF , P3 ;  /* 0xff800000274f7808 */ /* 0x002fe40001800000 */
[----:B------:R-:W-:Y:S01]  /*9e70*/  FMNMX.FTZ R36, R81, R36, !PT ;  /* 0x0000002451247209 */ /* 0x000fe20007810000 */
[----:B------:R-:W1:Y:S01]  /*9e80*/  MUFU.TANH R51, R51 ;  /* 0x0000003300337308 */ /* 0x000e620000002400 */
[----:B------:R-:W-:Y:S02]  /*9e90*/  ISETP.GT.AND P3, PT, R34, 0x21, PT ;  /* 0x000000212200780c */ /* 0x000fe40003f64270 */
[----:B------:R-:W-:Y:S02]  /*9ea0*/  FSEL R77, R42, -INF , P2 ;  /* 0xff8000002a4d7808 */ /* 0x000fe40001000000 */
[----:B------:R-:W-:-:S02]  /*9eb0*/  FMNMX.FTZ R36, R79, R36, !PT ;  /* 0x000000244f247209 */ /* 0x000fc40007810000 */
[C---:B------:R-:W-:Y:S01]  /*9ec0*/  ISETP.GT.AND P2, PT, R34.reuse, 0x28, PT ;  /* 0x000000282200780c */ /* 0x040fe20003f44270 */
[----:B------:R-:W1:Y:S01]  /*9ed0*/  MUFU.TANH R31, R54 ;  /* 0x00000036001f7308 */ /* 0x000e620000002400 */
[----:B---3--:R-:W-:Y:S02]  /*9ee0*/  FSEL R75, R43, -INF , P3 ;  /* 0xff8000002b4b7808 */ /* 0x008fe40001800000 */
[----:B------:R-:W-:Y:S02]  /*9ef0*/  FMNMX.FTZ R36, R77, R36, !PT ;  /* 0x000000244d247209 */ /* 0x000fe40007810000 */
[----:B------:R-:W-:Y:S02]  /*9f00*/  ISETP.GT.AND P3, PT, R34, 0x29, PT ;  /* 0x000000292200780c */ /* 0x000fe40003f64270 */
[----:B----4-:R-:W-:Y:S01]  /*9f10*/  FSEL R35, R46, -INF , P2 ;  /* 0xff8000002e237808 */ /* 0x010fe20001000000 */
[----:B------:R-:W3:Y:S01]  /*9f20*/  MUFU.TANH R55, R55 ;  /* 0x0000003700377308 */ /* 0x000ee20000002400 */
[----:B------:R-:W-:-:S02]  /*9f30*/  FMNMX.FTZ R36, R75, R36, !PT ;  /* 0x000000244b247209 */ /* 0x000fc40007810000 */
[C---:B------:R-:W-:Y:S02]  /*9f40*/  ISETP.GT.AND P2, PT, R34.reuse, 0x30, PT ;  /* 0x000000302200780c */ /* 0x040fe40003f44270 */
[----:B--2---:R-:W-:Y:S02]  /*9f50*/  FSEL R73, R47, -INF , P3 ;  /* 0xff8000002f497808 */ /* 0x004fe40001800000 */
[----:B------:R-:W-:Y:S01]  /*9f60*/  FMNMX.FTZ R36, R35, R36, !PT ;  /* 0x0000002423247209 */ /* 0x000fe20007810000 */
[----:B------:R-:W2:Y:S01]  /*9f70*/  MUFU.TANH R58, R58 ;  /* 0x0000003a003a7308 */ /* 0x000ea20000002400 */
[----:B------:R-:W-:Y:S02]  /*9f80*/  ISETP.GT.AND P3, PT, R34, 0x31, PT ;  /* 0x000000312200780c */ /* 0x000fe40003f64270 */
[----:B0-----:R-:W-:Y:S02]  /*9f90*/  FSEL R41, R41, -INF , P2 ;  /* 0xff80000029297808 */ /* 0x001fe40001000000 */
[----:B------:R-:W-:-:S02]  /*9fa0*/  FMNMX.FTZ R36, R73, R36, !PT ;  /* 0x0000002449247209 */ /* 0x000fc40007810000 */
[C---:B------:R-:W-:Y:S01]  /*9fb0*/  ISETP.GT.AND P2, PT, R34.reuse, 0x38, PT ;  /* 0x000000382200780c */ /* 0x040fe20003f44270 */
[----:B------:R3:W0:Y:S01]  /*9fc0*/  MUFU.TANH R33, R59 ;  /* 0x0000003b00217308 */ /* 0x0006220000002400 */
[----:B-1----:R-:W-:Y:S02]  /*9fd0*/  FSEL R63, R51, -INF , P3 ;  /* 0xff800000333f7808 */ /* 0x002fe40001800000 */
[----:B------:R-:W-:Y:S02]  /*9fe0*/  FMNMX.FTZ R36, R41, R36, !PT ;  /* 0x0000002429247209 */ /* 0x000fe40007810000 */
[----:B------:R-:W-:Y:S02]  /*9ff0*/  ISETP.GT.AND P3, PT, R34, 0x39, PT ;  /* 0x000000392200780c */ /* 0x000fe40003f64270 */
[----:B------:R-:W-:Y:S01]  /*a000*/  FSEL R31, R31, -INF , P2 ;  /* 0xff8000001f1f7808 */ /* 0x000fe20001000000 */
[----:B------:R-:W1:Y:S01]  /*a010*/  MUFU.TANH R39, R62 ;  /* 0x0000003e00277308 */ /* 0x000e620000002400 */
[----:B------:R-:W-:-:S02]  /*a020*/  FMNMX.FTZ R36, R63, R36, !PT ;  /* 0x000000243f247209 */ /* 0x000fc40007810000 */
[C---:B------:R-:W-:Y:S02]  /*a030*/  ISETP.GT.AND P2, PT, R34.reuse, 0x40, PT ;  /* 0x000000402200780c */ /* 0x040fe40003f44270 */
[----:B---3--:R-:W-:Y:S02]  /*a040*/  FSEL R59, R55, -INF , P3 ;  /* 0xff800000373b7808 */ /* 0x008fe40001800000 */
[----:B------:R-:W-:Y:S01]  /*a050*/  FMNMX.FTZ R36, R31, R36, !PT ;  /* 0x000000241f247209 */ /* 0x000fe20007810000 */
[----:B------:R0:W3:Y:S01]  /*a060*/  MUFU.TANH R37, R27 ;  /* 0x0000001b00257308 */ /* 0x0000e20000002400 */
        /* <DEDUP_REMOVED lines=8> */
[----:B-1----:R-:W-:Y:S01]  /*a0f0*/  FSEL R39, R39, -INF , P2 ;  /* 0xff80000027277808 */ /* 0x002fe20001000000 */
[----:B------:R-:W0:Y:S01]  /*a100*/  MUFU.TANH R47, R67 ;  /* 0x00000043002f7308 */ /* 0x000e220000002400 */
[----:B------:R-:W-:-:S02]  /*a110*/  FMNMX.FTZ R36, R27, R36, !PT ;  /* 0x000000241b247209 */ /* 0x000fc40007810000 */
[C---:B------:R-:W-:Y:S02]  /*a120*/  ISETP.GT.AND P2, PT, R34.reuse, 0x50, PT ;  /* 0x000000502200780c */ /* 0x040fe40003f44270 */
[----:B---3--:R-:W-:Y:S02]  /*a130*/  FSEL R51, R37, -INF , P3 ;  /* 0xff80000025337808 */ /* 0x008fe40001800000 */
[----:B------:R-:W-:Y:S01]  /*a140*/  FMNMX.FTZ R36, R39, R36, !PT ;  /* 0x0000002427247209 */ /* 0x000fe20007810000 */
[----:B------:R-:W1:Y:S01]  /*a150*/  MUFU.TANH R70, R70 ;  /* 0x0000004600467308 */ /* 0x000e620000002400 */
[----:B------:R-:W-:Y:S02]  /*a160*/  ISETP.GT.AND P3, PT, R34, 0x51, PT ;  /* 0x000000512200780c */ /* 0x000fe40003f64270 */
[----:B--2---:R-:W-:Y:S02]  /*a170*/  FSEL R33, R66, -INF , P2 ;  /* 0xff80000042217808 */ /* 0x004fe40001000000 */
[----:B------:R-:W-:-:S02]  /*a180*/  FMNMX.FTZ R36, R51, R36, !PT ;  /* 0x0000002433247209 */ /* 0x000fc40007810000 */
[C---:B------:R-:W-:Y:S01]  /*a190*/  ISETP.GT.AND P2, PT, R34.reuse, 0x58, PT ;  /* 0x000000582200780c */ /* 0x040fe20003f44270 */
[----:B------:R2:W3:Y:S01]  /*a1a0*/  MUFU.TANH R43, R71 ;  /* 0x00000047002b7308 */ /* 0x0004e20000002400 */
[----:B0-----:R-:W-:Y:S02]  /*a1b0*/  FSEL R47, R47, -INF , P3 ;  /* 0xff8000002f2f7808 */ /* 0x001fe40001800000 */
[----:B------:R-:W-:Y:S02]  /*a1c0*/  FMNMX.FTZ R36, R33, R36, !PT ;  /* 0x0000002421247209 */ /* 0x000fe40007810000 */
[----:B------:R-:W-:Y:S02]  /*a1d0*/  ISETP.GT.AND P3, PT, R34, 0x59, PT ;  /* 0x000000592200780c */ /* 0x000fe40003f64270 */
[----:B------:R-:W-:Y:S01]  /*a1e0*/  FMNMX.FTZ R36, R47, R36, !PT ;  /* 0x000000242f247209 */ /* 0x000fe20007810000 */
[----:B------:R-:W0:Y:S01]  /*a1f0*/  MUFU.TANH R0, R0 ;  /* 0x0000000000007308 */ /* 0x000e220000002400 */
[----:B-1----:R-:W-:Y:S01]  /*a200*/  FSEL R37, R70, -INF , P2 ;  /* 0xff80000046257808 */ /* 0x002fe20001000000 */
[----:B--2---:R-:W-:Y:S01]  /*a210*/  FMUL.FTZ R71, R64, UR4 ;  /* 0x0000000440477c20 */ /* 0x004fe20008410000 */
[----:B------:R-:W-:Y:S01]  /*a220*/  VIADDMNMX R30, R14, R93, R30, PT ;  /* 0x0000005d0e1e7246 */ /* 0x000fe2000380011e */
[----:B------:R-:W-:Y:S01]  /*a230*/  ULDC UR4, c[0x0][0x988] ;  /* 0x0002620000047ab9 */ /* 0x000fe20000000800 */
[----:B------:R-:W-:Y:S01]  /*a240*/  FMNMX.FTZ R36, R37, R36, !PT ;  /* 0x0000002425247209 */ /* 0x000fe20007810000 */
[----:B------:R-:W-:Y:S01]  /*a250*/  IMAD.U32 R14, RZ, RZ, UR4 ;  /* 0x00000004ff0e7e24 */ /* 0x000fe2000f8e00ff */
[----:B------:R-:W-:Y:S01]  /*a260*/  ISETP.GT.AND P2, PT, R30, RZ, PT ;  /* 0x000000ff1e00720c */ /* 0x000fe20003f44270 */
[----:B------:R-:W1:Y:S01]  /*a270*/  MUFU.TANH R3, R3 ;  /* 0x0000000300037308 */ /* 0x000e620000002400 */
[----:B---3--:R-:W-:-:S02]  /*a280*/  FSEL R43, R43, -INF , P3 ;  /* 0xff8000002b2b7808 */ /* 0x008fc40001800000 */
[C---:B------:R-:W-:Y:S02]  /*a290*/  ISETP.GT.AND P3, PT, R30.reuse, 0x1, PT ;  /* 0x000000011e00780c */ /* 0x040fe40003f64270 */
[----:B------:R-:W-:Y:S02]  /*a2a0*/  FMNMX.FTZ R36, R43, R36, !PT ;  /* 0x000000242b247209 */ /* 0x000fe40007810000 */
[----:B------:R-:W-:Y:S01]  /*a2b0*/  ISETP.GT.AND P4, PT, R30, 0x8, PT ;  /* 0x000000081e00780c */ /* 0x000fe20003f84270 */
[----:B------:R-:W2:Y:S01]  /*a2c0*/  MUFU.TANH R13, R13 ;  /* 0x0000000d000d7308 */ /* 0x000ea20000002400 */
[----:B0-----:R-:W-:Y:S01]  /*a2d0*/  FSEL R40, R0, -INF , P2 ;  /* 0xff80000000287808 */ /* 0x001fe20001000000 */
[----:B------:R-:W0:Y:S01]  /*a2e0*/  SHFL.BFLY PT, R67, R36, 0x2, 0x1f ;  /* 0x0c401f0024437f89 */ /* 0x000e2200000e0000 */
[----:B------:R-:W-:-:S05]  /*a2f0*/  ISETP.GT.AND P2, PT, R30, 0x9, PT ;  /* 0x000000091e00780c */ /* 0x000fca0003f44270 */
[----:B------:R-:W-:Y:S08]  /*a300*/  MUFU.TANH R20, R20 ;  /* 0x0000001400147308 */ /* 0x000ff00000002400 */
[----:B------:R-:W3:Y:S08]  /*a310*/  MUFU.TANH R21, R21 ;  /* 0x0000001500157308 */ /* 0x000ef00000002400 */
[----:B------:R-:W-:Y:S01]  /*a320*/  MUFU.TANH R24, R24 ;  /* 0x0000001800187308 */ /* 0x000fe20000002400 */
[----:B0-----:R-:W-:-:S05]  /*a330*/  FMNMX.FTZ R67, R36, R67, !PT ;  /* 0x0000004324437209 */ /* 0x001fca0007810000 */
[----:B------:R-:W0:Y:S02]  /*a340*/  SHFL.BFLY PT, R176, R67, 0x1, 0x1f ;  /* 0x0c201f0043b07f89 */ /* 0x000e2400000e0000 */
[----:B------:R1:W-:Y:S08]  /*a350*/  MUFU.TANH R97, R45 ;  /* 0x0000002d00617308 */ /* 0x0003f00000002400 */
[----:B------:R-:W4:Y:S01]  /*a360*/  MUFU.TANH R25, R25 ;  /* 0x0000001900197308 */ /* 0x000f220000002400 */
[----:B-1----:R-:W-:-:S02]  /*a370*/  FSEL R45, R3, -INF , P3 ;  /* 0xff800000032d7808 */ /* 0x002fc40001800000 */
[----:B--2---:R-:W-:Y:S02]  /*a380*/  FSEL R3, R13, -INF , P4 ;  /* 0xff8000000d037808 */ /* 0x004fe40002000000 */
[----:B------:R-:W-:Y:S02]  /*a390*/  FMNMX.FTZ R0, R40, R45, !PT ;  /* 0x0000002d28007209 */ /* 0x000fe40007810000 */
[C---:B------:R-:W-:Y:S01]  /*a3a0*/  ISETP.GT.AND P3, PT, R30.reuse, 0x10, PT ;  /* 0x000000101e00780c */ /* 0x040fe20003f64270 */
[----:B------:R-:W-:Y:S01]  /*a3b0*/  MUFU.TANH R28, R28 ;  /* 0x0000001c001c7308 */ /* 0x000fe20000002400 */
[----:B------:R-:W-:Y:S02]  /*a3c0*/  FMNMX.FTZ R0, R3, R0, !PT ;  /* 0x0000000003007209 */ /* 0x000fe40007810000 */
[----:B---3--:R-:W-:Y:S02]  /*a3d0*/  FSEL R21, R21, -INF , P3 ;  /* 0xff80000015157808 */ /* 0x008fe40001800000 */
[----:B------:R-:W-:-:S02]  /*a3e0*/  ISETP.GT.AND P3, PT, R30, 0x18, PT ;  /* 0x000000181e00780c */ /* 0x000fc40003f64270 */
[----:B0-----:R-:W-:Y:S01]  /*a3f0*/  FMNMX.FTZ R176, R67, R176, !PT ;  /* 0x000000b043b07209 */ /* 0x001fe20007810000 */
[----:B------:R0:W-:Y:S01]  /*a400*/  MUFU.TANH R34, R49 ;  /* 0x0000003100227308 */ /* 0x0001e20000002400 */
[----:B----4-:R-:W-:Y:S02]  /*a410*/  FSEL R25, R25, -INF , P3 ;  /* 0xff80000019197808 */ /* 0x010fe40001800000 */
[C---:B------:R-:W-:Y:S01]  /*a420*/  FSETP.NEU.FTZ.AND P4, PT, R176.reuse, -INF , PT ;  /* 0xff800000b000780b */ /* 0x040fe20003f9d000 */
[----:B------:R-:W-:Y:S01]  /*a430*/  FMUL.FTZ R42, R176, R14 ;  /* 0x0000000eb02a7220 */ /* 0x000fe20000410000 */
[----:B------:R-:W-:-:S03]  /*a440*/  ISETP.GT.AND P3, PT, R30, 0x20, PT ;  /* 0x000000201e00780c */ /* 0x000fc60003f64270 */
[----:B------:R-:W1:Y:S01]  /*a450*/  MUFU.TANH R29, R29 ;  /* 0x0000001d001d7308 */ /* 0x000e620000002400 */
[----:B0-----:R-:W-:Y:S02]  /*a460*/  FSEL R49, R20, -INF , P2 ;  /* 0xff80000014317808 */ /* 0x001fe40001000000 */
[----:B------:R-:W-:Y:S02]  /*a470*/  ISETP.GT.AND P2, PT, R30, 0x11, PT ;  /* 0x000000111e00780c */ /* 0x000fe40003f44270 */
[----:B------:R-:W-:Y:S02]  /*a480*/  FMNMX.FTZ R0, R49, R0, !PT ;  /* 0x0000000031007209 */ /* 0x000fe40007810000 */
[----:B------:R-:W-:Y:S01]  /*a490*/  FSEL R42, R42, RZ, P4 ;  /* 0x000000ff2a2a7208 */ /* 0x000fe20002000000 */
[----:B------:R-:W0:Y:S01]  /*a4a0*/  MUFU.TANH R32, R32 ;  /* 0x0000002000207308 */ /* 0x000e220000002400 */
[----:B------:R-:W-:-:S03]  /*a4b0*/  FMNMX.FTZ R0, R21, R0, !PT ;  /* 0x0000000015007209 */ /* 0x000fc60007810000 */
[-CC-:B------:R-:W-:Y:S01]  /*a4c0*/  FFMA.FTZ R13, R91, R14.reuse, -R42.reuse ;  /* 0x0000000e5b0d7223 */ /* 0x180fe2000001082a */
[-CC-:B------:R-:W-:Y:S01]  /*a4d0*/  FFMA.FTZ R155, R89, R14.reuse, -R42.reuse ;  /* 0x0000000e599b7223 */ /* 0x180fe2000001082a */
[-CC-:B------:R-:W-:Y:S01]  /*a4e0*/  FFMA.FTZ R157, R85, R14.reuse, -R42.reuse ;  /* 0x0000000e559d7223 */ /* 0x180fe2000001082a */
[-CC-:B------:R-:W-:Y:S01]  /*a4f0*/  FFMA.FTZ R153, R26, R14.reuse, -R42.reuse ;  /* 0x0000000e1a997223 */ /* 0x180fe2000001082a */
[----:B------:R2:W-:Y:S01]  /*a500*/  MUFU.TANH R38, R53 ;  /* 0x0000003500267308 */ /* 0x0005e20000002400 */
[----:B-1----:R-:W-:Y:S01]  /*a510*/  FSEL R93, R29, -INF , P3 ;  /* 0xff8000001d5d7808 */ /* 0x002fe20001800000 */
[-CC-:B------:R-:W-:Y:S01]  /*a520*/  FFMA.FTZ R79, R79, R14.reuse, -R42.reuse ;  /* 0x0000000e4f4f7223 */ /* 0x180fe2000001082a */
[----:B------:R-:W-:Y:S01]  /*a530*/  ISETP.GT.AND P3, PT, R30, 0x28, PT ;  /* 0x000000281e00780c */ /* 0x000fe20003f64270 */
[-CC-:B------:R-:W-:Y:S01]  /*a540*/  FFMA.FTZ R161, R77, R14.reuse, -R42.reuse ;  /* 0x0000000e4da17223 */ /* 0x180fe2000001082a */
[-CC-:B------:R-:W-:Y:S01]  /*a550*/  FFMA.FTZ R167, R31, R14.reuse, -R42.reuse ;  /* 0x0000000e1fa77223 */ /* 0x180fe2000001082a */
[-CC-:B------:R-:W-:Y:S01]  /*a560*/  FFMA.FTZ R83, R83, R14.reuse, -R42.reuse ;  /* 0x0000000e53537223 */ /* 0x180fe2000001082a */
[-CC-:B------:R-:W-:Y:S01]  /*a570*/  FFMA.FTZ R159, R81, R14.reuse, -R42.reuse ;  /* 0x0000000e519f7223 */ /* 0x180fe2000001082a */
[----:B------:R-:W1:Y:S01]  /*a580*/  MUFU.TANH R95, R95 ;  /* 0x0000005f005f7308 */ /* 0x000e620000002400 */
[----:B--2---:R-:W-:Y:S01]  /*a590*/  FSEL R53, R24, -INF , P2 ;  /* 0xff80000018357808 */ /* 0x004fe20001000000 */
[-CC-:B------:R-:W-:Y:S01]  /*a5a0*/  FFMA.FTZ R175, R37, R14.reuse, -R42.reuse ;  /* 0x0000000e25af7223 */ /* 0x180fe2000001082a */
[----:B------:R-:W-:Y:S01]  /*a5b0*/  ISETP.GT.AND P2, PT, R30, 0x19, PT ;  /* 0x000000191e00780c */ /* 0x000fe20003f44270 */
[--C-:B------:R-:W-:Y:S01]  /*a5c0*/  FFMA.FTZ R171, R39, R14, -R42.reuse ;  /* 0x0000000e27ab7223 */ /* 0x100fe2000001082a */
[----:B------:R-:W-:Y:S01]  /*a5d0*/  FMNMX.FTZ R20, R53, R0, !PT ;  /* 0x0000000035147209 */ /* 0x000fe20007810000 */
[--C-:B------:R-:W-:Y:S01]  /*a5e0*/  FFMA.FTZ R163, R35, R14, -R42.reuse ;  /* 0x0000000e23a37223 */ /* 0x100fe2000001082a */
[----:B------:R-:W-:Y:S01]  /*a5f0*/  FSEL R91, R28, -INF , P2 ;  /* 0xff8000001c5b7808 */ /* 0x000fe20001000000 */
[----:B------:R-:W2:Y:S01]  /*a600*/  MUFU.TANH R48, R48 ;  /* 0x0000003000307308 */ /* 0x000ea20000002400 */
[----:B------:R-:W-:Y:S01]  /*a610*/  FMNMX.FTZ R20, R25, R20, !PT ;  /* 0x0000001419147209 */ /* 0x000fe20007810000 */
[-CC-:B------:R-:W-:Y:S01]  /*a620*/  FFMA.FTZ R165, R41, R14.reuse, -R42.reuse ;  /* 0x0000000e29a57223 */ /* 0x180fe2000001082a */
[----:B------:R-:W-:Y:S01]  /*a630*/  ISETP.GT.AND P2, PT, R30, 0x21, PT ;  /* 0x000000211e00780c */ /* 0x000fe20003f44270 */
[--C-:B------:R-:W-:Y:S01]  /*a640*/  FFMA.FTZ R63, R63, R14, -R42.reuse ;  /* 0x0000000e3f3f7223 */ /* 0x100fe2000001082a */
[----:B------:R-:W-:Y:S01]  /*a650*/  FMNMX.FTZ R20, R91, R20, !PT ;  /* 0x000000145b147209 */ /* 0x000fe20007810000 */
[--C-:B------:R-:W-:Y:S01]  /*a660*/  FFMA.FTZ R173, R33, R14, -R42.reuse ;  /* 0x0000000e21ad7223 */ /* 0x100fe2000001082a */
[----:B0-----:R-:W-:Y:S01]  /*a670*/  FSEL R89, R32, -INF , P2 ;  /* 0xff80000020597808 */ /* 0x001fe20001000000 */
[----:B------:R-:W0:Y:S01]  /*a680*/  MUFU.TANH R52, R52 ;  /* 0x0000003400347308 */ /* 0x000e220000002400 */
[----:B------:R-:W-:Y:S01]  /*a690*/  FMNMX.FTZ R20, R93, R20, !PT ;  /* 0x000000145d147209 */ /* 0x000fe20007810000 */
[-CC-:B------:R-:W-:Y:S01]  /*a6a0*/  FFMA.FTZ R32, R75, R14.reuse, -R42.reuse ;  /* 0x0000000e4b207223 */ /* 0x180fe2000001082a */
[C---:B------:R-:W-:Y:S01]  /*a6b0*/  ISETP.GT.AND P2, PT, R30.reuse, 0x29, PT ;  /* 0x000000291e00780c */ /* 0x040fe20003f44270 */
[-CC-:B------:R-:W-:Y:S01]  /*a6c0*/  FFMA.FTZ R169, R55, R14.reuse, -R42.reuse ;  /* 0x0000000e37a97223 */ /* 0x180fe2000001082a */
[----:B-1----:R-:W-:Y:S01]  /*a6d0*/  FSEL R95, R95, -INF , P3 ;  /* 0xff8000005f5f7808 */ /* 0x002fe20001800000 */
[----:B------:R-:W-:Y:S01]  /*a6e0*/  FFMA.FTZ R47, R47, R14, -R42 ;  /* 0x0000000e2f2f7223 */ /* 0x000fe2000001082a */
[----:B------:R-:W-:Y:S01]  /*a6f0*/  FMNMX.FTZ R24, R89, R20, !PT ;  /* 0x0000001459187209 */ /* 0x000fe20007810000 */
[----:B------:R1:W-:Y:S01]  /*a700*/  MUFU.EX2 R0, R13 ;  /* 0x0000000d00007308 */ /* 0x0003e20000000800 */
[----:B------:R-:W-:-:S02]  /*a710*/  ISETP.GT.AND P3, PT, R30, 0x30, PT ;  /* 0x000000301e00780c */ /* 0x000fc40003f64270 */
[----:B------:R-:W-:Y:S02]  /*a720*/  FSEL R97, R97, -INF , P2 ;  /* 0xff80000061617808 */ /* 0x000fe40001000000 */
[----:B------:R-:W-:Y:S02]  /*a730*/  FMNMX.FTZ R24, R95, R24, !PT ;  /* 0x000000185f187209 */ /* 0x000fe40007810000 */
[----:B------:R-:W-:Y:S01]  /*a740*/  ISETP.GT.AND P2, PT, R30, 0x31, PT ;  /* 0x000000311e00780c */ /* 0x000fe20003f44270 */
[----:B------:R-:W3:Y:S01]  /*a750*/  MUFU.TANH R56, R56 ;  /* 0x0000003800387308 */ /* 0x000ee20000002400 */
[----:B-1----:R-:W-:Y:S01]  /*a760*/  FFMA.FTZ R13, R87, R14, -R42 ;  /* 0x0000000e570d7223 */ /* 0x002fe2000001082a */
[----:B--2---:R-:W-:Y:S02]  /*a770*/  FSEL R87, R48, -INF , P3 ;  /* 0xff80000030577808 */ /* 0x004fe40001800000 */
[----:B------:R-:W-:Y:S02]  /*a780*/  FMNMX.FTZ R24, R97, R24, !PT ;  /* 0x0000001861187209 */ /* 0x000fe40007810000 */
[----:B------:R-:W-:-:S02]  /*a790*/  ISETP.GT.AND P3, PT, R30, 0x38, PT ;  /* 0x000000381e00780c */ /* 0x000fc40003f64270 */
[----:B------:R1:W-:Y:S01]  /*a7a0*/  MUFU.TANH R36, R57 ;  /* 0x0000003900247308 */ /* 0x0003e20000002400 */
[----:B------:R-:W-:Y:S01]  /*a7b0*/  FSEL R85, R34, -INF , P2 ;  /* 0xff80000022557808 */ /* 0x000fe20001000000 */
[----:B------:R-:W-:Y:S01]  /*a7c0*/  FFMA.FTZ R34, R59, R14, -R42 ;  /* 0x0000000e3b227223 */ /* 0x000fe2000001082a */
[----:B------:R-:W-:Y:S02]  /*a7d0*/  FMNMX.FTZ R24, R87, R24, !PT ;  /* 0x0000001857187209 */ /* 0x000fe40007810000 */
[----:B------:R-:W-:Y:S02]  /*a7e0*/  ISETP.GT.AND P2, PT, R30, 0x39, PT ;  /* 0x000000391e00780c */ /* 0x000fe40003f44270 */
[----:B0-----:R-:W-:Y:S01]  /*a7f0*/  FSEL R67, R52, -INF , P3 ;  /* 0xff80000034437808 */ /* 0x001fe20001800000 */
[----:B------:R-:W0:Y:S01]  /*a800*/  MUFU.TANH R60, R60 ;  /* 0x0000003c003c7308 */ /* 0x000e220000002400 */
[----:B------:R-:W-:Y:S02]  /*a810*/  FMNMX.FTZ R26, R85, R24, !PT ;  /* 0x00000018551a7209 */ /* 0x000fe40007810000 */
[----:B------:R-:W-:-:S02]  /*a820*/  ISETP.GT.AND P3, PT, R30, 0x40, PT ;  /* 0x000000401e00780c */ /* 0x000fc40003f64270 */
[----:B-1----:R-:W-:Y:S01]  /*a830*/  FSEL R57, R38, -INF , P2 ;  /* 0xff80000026397808 */ /* 0x002fe20001000000 */
[----:B------:R-:W-:Y:S01]  /*a840*/  FFMA.FTZ R38, R51, R14, -R42 ;  /* 0x0000000e33267223 */ /* 0x000fe2000001082a */
[----:B------:R-:W-:Y:S01]  /*a850*/  FMNMX.FTZ R26, R67, R26, !PT ;  /* 0x0000001a431a7209 */ /* 0x000fe20007810000 */
[----:B------:R0:W-:Y:S01]  /*a860*/  MUFU.TANH R44, R61 ;  /* 0x0000003d002c7308 */ /* 0x0001e20000002400 */
[----:B------:R-:W-:Y:S02]  /*a870*/  ISETP.GT.AND P2, PT, R30, 0x41, PT ;  /* 0x000000411e00780c */ /* 0x000fe40003f44270 */
[----:B---3--:R-:W-:Y:S02]  /*a880*/  FSEL R29, R56, -INF , P3 ;  /* 0xff800000381d7808 */ /* 0x008fe40001800000 */
[----:B------:R-:W-:Y:S02]  /*a890*/  FMNMX.FTZ R26, R57, R26, !PT ;  /* 0x0000001a391a7209 */ /* 0x000fe40007810000 */
[----:B------:R-:W-:Y:S01]  /*a8a0*/  ISETP.GT.AND P3, PT, R30, 0x48, PT ;  /* 0x000000481e00780c */ /* 0x000fe20003f64270 */
[----:B------:R-:W1:Y:S01]  /*a8b0*/  MUFU.TANH R71, R71 ;  /* 0x0000004700477308 */ /* 0x000e620000002400 */
[----:B------:R-:W-:-:S02]  /*a8c0*/  FMNMX.FTZ R26, R29, R26, !PT ;  /* 0x0000001a1d1a7209 */ /* 0x000fc40007810000 */
[----:B0-----:R-:W-:Y:S02]  /*a8d0*/  FSEL R61, R60, -INF , P3 ;  /* 0xff8000003c3d7808 */ /* 0x001fe40001800000 */
[----:B------:R-:W-:-:S03]  /*a8e0*/  ISETP.GT.AND P3, PT, R30, 0x50, PT ;  /* 0x000000501e00780c */ /* 0x000fc60003f64270 */
[----:B------:R0:W2:Y:S08]  /*a8f0*/  MUFU.TANH R46, R65 ;  /* 0x00000041002e7308 */ /* 0x0000b00000002400 */
[----:B------:R-:W3:Y:S01]  /*a900*/  MUFU.TANH R68, R68 ;  /* 0x0000004400447308 */ /* 0x000ee20000002400 */
[----:B0-----:R-:W-:Y:S02]  /*a910*/  FSEL R65, R36, -INF , P2 ;  /* 0xff80000024417808 */ /* 0x001fe40001000000 */
[----:B------:R-:W-:-:S02]  /*a920*/  ISETP.GT.AND P2, PT, R30, 0x49, PT ;  /* 0x000000491e00780c */ /* 0x000fc40003f44270 */
[----:B------:R-:W-:Y:S02]  /*a930*/  FMNMX.FTZ R28, R65, R26, !PT ;  /* 0x0000001a411c7209 */ /* 0x000fe40007810000 */
[----:B-1----:R-:W-:Y:S01]  /*a940*/  FSEL R71, R71, -INF , P3 ;  /* 0xff80000047477808 */ /* 0x002fe20001800000 */
[----:B------:R0:W1:Y:S01]  /*a950*/  MUFU.TANH R50, R69 ;  /* 0x0000004500327308 */ /* 0x0000620000002400 */
[----:B------:R-:W-:Y:S02]  /*a960*/  FMNMX.FTZ R28, R61, R28, !PT ;  /* 0x0000001c3d1c7209 */ /* 0x000fe40007810000 */
[----:B------:R-:W-:-:S05]  /*a970*/  ISETP.GT.AND P3, PT, R30, 0x58, PT ;  /* 0x000000581e00780c */ /* 0x000fca0003f64270 */
[----:B------:R3:W-:Y:S01]  /*a980*/  MUFU.EX2 R26, R79 ;  /* 0x0000004f001a7308 */ /* 0x0007e20000000800 */
[----:B0-----:R-:W-:Y:S02]  /*a990*/  FSEL R69, R44, -INF , P2 ;  /* 0xff8000002c457808 */ /* 0x001fe40001000000 */
[----:B------:R-:W-:Y:S02]  /*a9a0*/  ISETP.GT.AND P2, PT, R30, 0x51, PT ;  /* 0x000000511e00780c */ /* 0x000fe40003f44270 */
[----:B------:R-:W-:Y:S02]  /*a9b0*/  FMNMX.FTZ R28, R69, R28, !PT ;  /* 0x0000001c451c7209 */ /* 0x000fe40007810000 */
[----:B--2---:R-:W-:Y:S01]  /*a9c0*/  FSEL R77, R46, -INF , P2 ;  /* 0xff8000002e4d7808 */ /* 0x004fe20001000000 */
[----:B------:R0:W-:Y:S01]  /*a9d0*/  MUFU.EX2 R20, R13 ;  /* 0x0000000d00147308 */ /* 0x0001e20000000800 */
[----:B------:R-:W-:Y:S02]  /*a9e0*/  FMNMX.FTZ R28, R71, R28, !PT ;  /* 0x0000001c471c7209 */ /* 0x000fe40007810000 */
[----:B------:R-:W-:-:S02]  /*a9f0*/  ISETP.GT.AND P2, PT, R30, 0x59, PT ;  /* 0x000000591e00780c */ /* 0x000fc40003f44270 */
[----:B---3--:R-:W-:Y:S02]  /*aa00*/  FSEL R79, R68, -INF , P3 ;  /* 0xff800000444f7808 */ /* 0x008fe40001800000 */
[----:B------:R-:W-:Y:S01]  /*aa10*/  FMNMX.FTZ R30, R77, R28, !PT ;  /* 0x0000001c4d1e7209 */ /* 0x000fe20007810000 */
[----:B------:R-:W2:Y:S01]  /*aa20*/  MUFU.EX2 R153, R153 ;  /* 0x0000009900997308 */ /* 0x000ea20000000800 */
[----:B-1----:R-:W-:Y:S02]  /*aa30*/  FSEL R75, R50, -INF , P2 ;  /* 0xff800000324b7808 */ /* 0x002fe40001000000 */
[----:B------:R-:W-:-:S04]  /*aa40*/  FMNMX.FTZ R30, R79, R30, !PT ;  /* 0x0000001e4f1e7209 */ /* 0x000fc80007810000 */
[----:B0-----:R-:W-:Y:S01]  /*aa50*/  FMNMX.FTZ R13, R75, R30, !PT ;  /* 0x0000001e4b0d7209 */ /* 0x001fe20007810000 */
[----:B------:R-:W0:Y:S01]  /*aa60*/  MUFU.EX2 R155, R155 ;  /* 0x0000009b009b7308 */ /* 0x000e220000000800 */
[----:B------:R-:W-:-:S03]  /*aa70*/  FFMA.FTZ R30, R73, R14, -R42 ;  /* 0x0000000e491e7223 */ /* 0x000fc6000001082a */
[----:B------:R-:W1:Y:S04]  /*aa80*/  SHFL.BFLY PT, R36, R13, 0x2, 0x1f ;  /* 0x0c401f000d247f89 */ /* 0x000e6800000e0000 */
[----:B------:R-:W3:Y:S08]  /*aa90*/  MUFU.EX2 R157, R157 ;  /* 0x0000009d009d7308 */ /* 0x000ef00000000800 */
[----:B------:R-:W4:Y:S08]  /*aaa0*/  MUFU.EX2 R24, R83 ;  /* 0x0000005300187308 */ /* 0x000f300000000800 */
[----:B------:R-:W4:Y:S01]  /*aab0*/  MUFU.EX2 R159, R159 ;  /* 0x0000009f009f7308 */ /* 0x000f220000000800 */
[----:B-1----:R-:W-:Y:S01]  /*aac0*/  FMNMX.FTZ R31, R13, R36, !PT ;  /* 0x000000240d1f7209 */ /* 0x002fe20007810000 */
[-CC-:B------:R-:W-:Y:S01]  /*aad0*/  FFMA.FTZ R36, R27, R14.reuse, -R42.reuse ;  /* 0x0000000e1b247223 */ /* 0x180fe2000001082a */
[----:B------:R-:W-:-:S05]  /*aae0*/  FFMA.FTZ R42, R43, R14, -R42 ;  /* 0x0000000e2b2a7223 */ /* 0x000fca000001082a */
[----:B------:R-:W-:Y:S01]  /*aaf0*/  MUFU.EX2 R161, R161 ;  /* 0x000000a100a17308 */ /* 0x000fe20000000800 */
[----:B------:R-:W1:Y:S07]  /*ab00*/  SHFL.BFLY PT, R44, R31, 0x1, 0x1f ;  /* 0x0c201f001f2c7f89 */ /* 0x000e6e00000e0000 */
[----:B------:R-:W-:Y:S08]  /*ab10*/  MUFU.EX2 R28, R32 ;  /* 0x00000020001c7308 */ /* 0x000ff00000000800 */
[----:B------:R-:W-:Y:S08]  /*ab20*/  MUFU.EX2 R163, R163 ;  /* 0x000000a300a37308 */ /* 0x000ff00000000800 */
[----:B------:R-:W-:Y:S01]  /*ab30*/  MUFU.EX2 R30, R30 ;  /* 0x0000001e001e7308 */ /* 0x000fe20000000800 */
[----:B-1----:R-:W-:-:S04]  /*ab40*/  FMNMX.FTZ R13, R31, R44, !PT ;  /* 0x0000002c1f0d7209 */ /* 0x002fc80007810000 */
[C---:B------:R-:W-:Y:S01]  /*ab50*/  FSETP.NEU.FTZ.AND P2, PT, R13.reuse, -INF , PT ;  /* 0xff8000000d00780b */ /* 0x040fe20003f5d000 */
[----:B------:R-:W-:Y:S02]  /*ab60*/  FMUL.FTZ R46, R13, R14 ;  /* 0x0000000e0d2e7220 */ /* 0x000fe40000410000 */
[----:B------:R-:W-:Y:S03]  /*ab70*/  MUFU.EX2 R165, R165 ;  /* 0x000000a500a57308 */ /* 0x000fe60000000800 */
[----:B------:R-:W-:-:S05]  /*ab80*/  FSEL R46, R46, RZ, P2 ;  /* 0x000000ff2e2e7208 */ /* 0x000fca0001000000 */
[-CC-:B-----5:R-:W-:Y:S01]  /*ab90*/  FFMA.FTZ R152, R40, R14.reuse, -R46.reuse ;  /* 0x0000000e28987223 */ /* 0x1a0fe2000001082e */
[-CC-:B------:R-:W-:Y:S01]  /*aba0*/  FFMA.FTZ R27, R45, R14.reuse, -R46.reuse ;  /* 0x0000000e2d1b7223 */ /* 0x180fe2000001082e */
[-CC-:B------:R-:W-:Y:S01]  /*abb0*/  FFMA.FTZ R154, R3, R14.reuse, -R46.reuse ;  /* 0x0000000e039a7223 */ /* 0x180fe2000001082e */
[-C--:B------:R-:W-:Y:S01]  /*abc0*/  FFMA.FTZ R3, R49, R14.reuse, -R46 ;  /* 0x0000000e31037223 */ /* 0x080fe2000001082e */
[----:B--2---:R-:W-:Y:S01]  /*abd0*/  FADD.FTZ R40, R153, R0 ;  /* 0x0000000099287221 */ /* 0x004fe20000010000 */
[-CC-:B------:R-:W-:Y:S01]  /*abe0*/  FFMA.FTZ R156, R21, R14.reuse, -R46.reuse ;  /* 0x0000000e159c7223 */ /* 0x180fe2000001082e */
[----:B------:R-:W-:Y:S01]  /*abf0*/  MUFU.EX2 R152, R152 ;  /* 0x0000009800987308 */ /* 0x000fe20000000800 */
[-C--:B------:R-:W-:Y:S01]  /*ac00*/  FFMA.FTZ R21, R53, R14.reuse, -R46 ;  /* 0x0000000e35157223 */ /* 0x080fe2000001082e */
[----:B0-----:R-:W-:Y:S01]  /*ac10*/  FADD.FTZ R37, R155, R40 ;  /* 0x000000289b257221 */ /* 0x001fe20000010000 */
        /* <DEDUP_REMOVED lines=17> */
[----:B------:R-:W-:Y:S01]  /*ad30*/  F2FP.F16.F32.PACK_AB R153, R0, R153 ;  /* 0x000000990099723e */ /* 0x000fe200000000ff */
[-CC-:B------:R-:W-:Y:S01]  /*ad40*/  FFMA.FTZ R61, R61, R14.reuse, -R46.reuse ;  /* 0x0000000e3d3d7223 */ /* 0x180fe2000001082e */
[----:B------:R-:W-:Y:S01]  /*ad50*/  FADD.FTZ R48, R26, R39 ;  /* 0x000000271a307221 */ /* 0x000fe20000010000 */
[----:B------:R-:W-:Y:S01]  /*ad60*/  @!P1 VIADD R39, R15, 0x22840 ;  /* 0x000228400f279836 */ /* 0x000fe20000000000 */
[----:B------:R-:W2:Y:S01]  /*ad70*/  MUFU.EX2 R3, R3 ;  /* 0x0000000300037308 */ /* 0x000ea20000000800 */
[----:B0-----:R-:W-:Y:S01]  /*ad80*/  FADD.FTZ R37, R152, R27 ;  /* 0x0000001b98257221 */ /* 0x001fe20000010000 */
[----:B------:R-:W-:Y:S01]  /*ad90*/  F2FP.F16.F32.PACK_AB R155, R20, R155 ;  /* 0x0000009b149b723e */ /* 0x000fe200000000ff */
[-CC-:B------:R-:W-:Y:S01]  /*ada0*/  FFMA.FTZ R69, R69, R14.reuse, -R46.reuse ;  /* 0x0000000e45457223 */ /* 0x180fe2000001082e */
[----:B------:R-:W-:Y:S01]  /*adb0*/  @!P1 PRMT R39, RZ, 0x654, R39 ;  /* 0x00000654ff279816 */ /* 0x000fe20000000027 */
[----:B------:R0:W-:Y:S06]  /*adc0*/  BAR.ARV R177, 0x100 ;  /* 0x000400b10000751d */ /* 0x0001ec0000002000 */
[----:B------:R-:W3:Y:S01]  /*add0*/  MUFU.EX2 R156, R156 ;  /* 0x0000009c009c7308 */ /* 0x000ee20000000800 */
[----:B-1----:R-:W-:Y:S01]  /*ade0*/  FADD.FTZ R40, R154, R37 ;  /* 0x000000259a287221 */ /* 0x002fe20000010000 */
[----:B------:R1:W-:Y:S01]  /*adf0*/  @!P1 SYNCS.ARRIVE.TRANS64.RED.A1T0 RZ, [R39+URZ], RZ ;  /* 0x000000ff27ff99a7 */ /* 0x0003e2000810043f */
[-CC-:B------:R-:W-:Y:S01]  /*ae00*/  FFMA.FTZ R37, R57, R14.reuse, -R46.reuse ;  /* 0x0000000e39257223 */ /* 0x180fe2000001082e */
[-CC-:B------:R-:W-:Y:S01]  /*ae10*/  FFMA.FTZ R71, R71, R14.reuse, -R46.reuse ;  /* 0x0000000e47477223 */ /* 0x180fe2000001082e */
[-C--:B------:R-:W-:Y:S01]  /*ae20*/  FFMA.FTZ R77, R77, R14.reuse, -R46 ;  /* 0x0000000e4d4d7223 */ /* 0x080fe2000001082e */
[----:B--2---:R-:W-:Y:S01]  /*ae30*/  FADD.FTZ R41, R3, R40 ;  /* 0x0000002803297221 */ /* 0x004fe20000010000 */
[-CC-:B------:R-:W-:Y:S01]  /*ae40*/  FFMA.FTZ R79, R79, R14.reuse, -R46.reuse ;  /* 0x0000000e4f4f7223 */ /* 0x180fe2000001082e */
[----:B------:R-:W2:Y:S01]  /*ae50*/  MUFU.EX2 R21, R21 ;  /* 0x0000001500157308 */ /* 0x000ea20000000800 */
[----:B------:R-:W-:Y:S01]  /*ae60*/  FFMA.FTZ R46, R75, R14, -R46 ;  /* 0x0000000e4b2e7223 */ /* 0x000fe2000001082e */
[----:B------:R-:W-:-:S02]  /*ae70*/  F2FP.F16.F32.PACK_AB R154, R3, R154 ;  /* 0x0000009a039a723e */ /* 0x000fc400000000ff */
[----:B------:R-:W-:Y:S02]  /*ae80*/  F2FP.F16.F32.PACK_AB R157, R24, R157 ;  /* 0x0000009d189d723e */ /* 0x000fe400000000ff */
[----:B------:R-:W-:Y:S02]  /*ae90*/  F2FP.F16.F32.PACK_AB R159, R26, R159 ;  /* 0x0000009f1a9f723e */ /* 0x000fe400000000ff */
[----:B------:R-:W4:Y:S01]  /*aea0*/  MUFU.EX2 R158, R158 ;  /* 0x0000009e009e7308 */ /* 0x000f220000000800 */
[----:B---3--:R-:W-:Y:S01]  /*aeb0*/  FADD.FTZ R40, R156, R41 ;  /* 0x000000299c287221 */ /* 0x008fe20000010000 */
[----:B------:R-:W-:Y:S01]  /*aec0*/  FADD.FTZ R41, R161, R48 ;  /* 0x00000030a1297221 */ /* 0x000fe20000010000 */
[C---:B------:R-:W-:Y:S02]  /*aed0*/  F2FP.F16.F32.PACK_AB R161, R28.reuse, R161 ;  /* 0x000000a11ca1723e */ /* 0x040fe400000000ff */
[----:B------:R-:W-:Y:S01]  /*aee0*/  F2FP.F16.F32.PACK_AB R152, R27, R152 ;  /* 0x000000981b98723e */ /* 0x000fe200000000ff */
[----:B------:R-:W-:-:S02]  /*aef0*/  FADD.FTZ R48, R28, R41 ;  /* 0x000000291c307221 */ /* 0x000fc40000010000 */
[----:B------:R-:W3:Y:S01]  /*af00*/  MUFU.EX2 R25, R25 ;  /* 0x0000001900197308 */ /* 0x000ee20000000800 */
[----:B--2---:R-:W-:Y:S01]  /*af10*/  FADD.FTZ R29, R21, R40 ;  /* 0x00000028151d7221 */ /* 0x004fe20000010000 */
[----:B------:R-:W-:Y:S01]  /*af20*/  FADD.FTZ R41, R163, R48 ;  /* 0x00000030a3297221 */ /* 0x000fe20000010000 */
[C---:B------:R-:W-:Y:S02]  /*af30*/  F2FP.F16.F32.PACK_AB R163, R30.reuse, R163 ;  /* 0x000000a31ea3723e */ /* 0x040fe400000000ff */
[----:B------:R-:W-:Y:S01]  /*af40*/  F2FP.F16.F32.PACK_AB R156, R21, R156 ;  /* 0x0000009c159c723e */ /* 0x000fe200000000ff */
[----:B------:R-:W-:Y:S02]  /*af50*/  FADD.FTZ R48, R30, R41 ;  /* 0x000000291e307221 */ /* 0x000fe40000010000 */
[----:B------:R-:W2:Y:S01]  /*af60*/  MUFU.EX2 R160, R160 ;  /* 0x000000a000a07308 */ /* 0x000ea20000000800 */
[----:B----4-:R-:W-:Y:S01]  /*af70*/  FADD.FTZ R40, R158, R29 ;  /* 0x0000001d9e287221 */ /* 0x010fe20000010000 */
[----:B-1----:R-:W-:-:S06]  /*af80*/  FADD.FTZ R39, R165, R48 ;  /* 0x00000030a5277221 */ /* 0x002fcc0000010000 */
[----:B------:R-:W1:Y:S01]  /*af90*/  MUFU.EX2 R31, R31 ;  /* 0x0000001f001f7308 */ /* 0x000e620000000800 */
[C---:B---3--:R-:W-:Y:S01]  /*afa0*/  FADD.FTZ R29, R25.reuse, R40 ;  /* 0x00000028191d7221 */ /* 0x048fe20000010000 */
[----:B------:R-:W-:-:S06]  /*afb0*/  F2FP.F16.F32.PACK_AB R158, R25, R158 ;  /* 0x0000009e199e723e */ /* 0x000fcc00000000ff */
[----:B------:R-:W3:Y:S01]  /*afc0*/  MUFU.EX2 R32, R63 ;  /* 0x0000003f00207308 */ /* 0x000ee20000000800 */
[----:B--2---:R-:W-:-:S07]  /*afd0*/  FADD.FTZ R40, R160, R29 ;  /* 0x0000001da0287221 */ /* 0x004fce0000010000 */
[----:B------:R-:W2:Y:S01]  /*afe0*/  MUFU.EX2 R162, R162 ;  /* 0x000000a200a27308 */ /* 0x000ea20000000800 */
[C---:B-1----:R-:W-:Y:S01]  /*aff0*/  FADD.FTZ R29, R31.reuse, R40 ;  /* 0x000000281f1d7221 */ /* 0x042fe20000010000 */
[----:B------:R-:W-:-:S06]  /*b000*/  F2FP.F16.F32.PACK_AB R160, R31, R160 ;  /* 0x000000a01fa0723e */ /* 0x000fcc00000000ff */
        /* <DEDUP_REMOVED lines=63> */
.L_x_4960:
[----:B------:R0:W1:Y:S01]  /*b400*/  SYNCS.PHASECHK.TRANS64.TRYWAIT P2, [R15+URZ+0x22850], R74 ;  /* 0x0228504a0f0075a7 */ /* 0x000062000804017f */
[----:B------:R-:W-:Y:S05]  /*b410*/  @!P0 BRA `(.L_x_4961) ;  /* 0x0000000000048947 */ /* 0x000fea0003800000 */
[----:B------:R-:W-:Y:S01]  /*b420*/  BPT.TRAP 0x1 ;  /* 0x000000040000795c */ /* 0x000fe20000300000 */
.L_x_4961:
[----:B------:R-:W-:Y:S04]  /*b430*/  BSSY B0, `(.L_x_4962) ;  /* 0x0000004000007945 */ /* 0x000fe80003800000 */
[----:B-1----:R-:W-:Y:S05]  /*b440*/  @P2 BRA `(.L_x_4963) ;  /* 0x0000000000082947 */ /* 0x002fea0003800000 */
[----:B------:R-:W1:Y:S02]  /*b450*/  SYNCS.PHASECHK.TRANS64.TRYWAIT P2, [R15+URZ+0x22850], R74 ;  /* 0x0228504a0f0075a7 */ /* 0x000e64000804017f */
[----:B-1----:R-:W-:Y:S05]  /*b460*/  @!P2 BRA `(.L_x_4964) ;  /* 0x0000014000d4a947 */ /* 0x002fea0003800000 */
.L_x_4963:
[----:B------:R-:W-:Y:S05]  /*b470*/  BSYNC B0 ;  /* 0x0000000000007941 */ /* 0x000fea0003800000 */
.L_x_4962:
[----:B------:R-:W-:Y:S05]  /*b480*/  WARPSYNC.ALL ;  /* 0x0000000000007948 */ /* 0x000fea0003800000 */
[----:B------:R-:W2:Y:S01]  /*b490*/  LDC R20, c[0x0][0x448] ;  /* 0x00011200ff147b82 */ /* 0x000ea20000000800 */
[----:B------:R-:W-:Y:S01]  /*b4a0*/  R2UR UR4, R18 ;  /* 0x00000000120472ca */ /* 0x000fe200000e0000 */
[----:B------:R-:W-:Y:S01]  /*b4b0*/  IMAD.MOV.U32 R25, RZ, RZ, 0xc00 ;  /* 0x00000c00ff197424 */ /* 0x000fe200078e00ff */
[----:B------:R-:W-:Y:S01]  /*b4c0*/  ULDC UR39, c[0x0][0x9d8] ;  /* 0x0002760000277ab9 */ /* 0x000fe20000000800 */
[----:B------:R-:W-:Y:S01]  /*b4d0*/  IMAD.MOV.U32 R29, RZ, RZ, 0x40000040 ;  /* 0x40000040ff1d7424 */ /* 0x000fe200078e00ff */
[----:B------:R-:W-:Y:S01]  /*b4e0*/  ULDC UR42, c[0x0][0x9d8] ;  /* 0x00027600002a7ab9 */ /* 0x000fe20000000800 */
[----:B------:R-:W-:Y:S01]  /*b4f0*/  IMAD.MOV.U32 R27, RZ, RZ, 0x40000040 ;  /* 0x40000040ff1b7424 */ /* 0x000fe200078e00ff */
[----:B------:R-:W-:Y:S01]  /*b500*/  ULDC UR37, c[0x0][0x988] ;  /* 0x0002620000257ab9 */ /* 0x000fe20000000800 */
[----:B------:R-:W-:Y:S01]  /*b510*/  IMAD.MOV.U32 R31, RZ, RZ, 0x40000040 ;  /* 0x40000040ff1f7424 */ /* 0x000fe200078e00ff */
[----:B------:R-:W-:Y:S01]  /*b520*/  R2UR UR11, R29 ;  /* 0x000000001d0b72ca */ /* 0x000fe200000e0000 */
[----:B01----:R-:W-:Y:S01]  /*b530*/  @!P1 VIADD R15, R15, 0x22860 ;  /* 0x000228600f0f9836 */ /* 0x003fe20000000000 */
[----:B------:R-:W-:Y:S01]  /*b540*/  R2UR UR15, R27 ;  /* 0x000000001b0f72ca */ /* 0x000fe200000e0000 */
[----:B------:R-:W-:Y:S01]  /*b550*/  ULDC UR38, c[0x0][0x988] ;  /* 0x0002620000267ab9 */ /* 0x000fe20000000800 */
[----:B------:R-:W-:Y:S01]  /*b560*/  R2UR UR19, R29 ;  /* 0x000000001d1372ca */ /* 0x000fe200000e0000 */
[----:B------:R-:W-:Y:S01]  /*b570*/  UIADD3 UR4, UR4, 0x400, URZ ;  /* 0x0000040004047890 */ /* 0x000fe2000fffe03f */
[----:B------:R-:W-:-:S02]  /*b580*/  R2UR UR23, R31 ;  /* 0x000000001f1772ca */ /* 0x000fc400000e0000 */
[----:B------:R-:W-:Y:S01]  /*b590*/  @!P1 PRMT R15, RZ, 0x654, R15 ;  /* 0x00000654ff0f9816 */ /* 0x000fe2000000000f */
[----:B------:R-:W-:-:S04]  /*b5a0*/  USHF.R.U32.HI UR4, URZ, 0x4, UR4 ;  /* 0x000000043f047899 */ /* 0x000fc80008011604 */
[----:B------:R-:W-:Y:S01]  /*b5b0*/  ULOP3.LUT UR4, UR4, 0x3fff, URZ, 0xc0, !UPT ;  /* 0x00003fff04047892 */ /* 0x000fe2000f8ec03f */
[----:B------:R0:W-:Y:S01]  /*b5c0*/  BAR.SYNC.DEFER_BLOCKING R72, 0x100 ;  /* 0x000400480000751d */ /* 0x0001e20000010000 */
[----:B--2---:R-:W-:Y:S01]  /*b5d0*/  ISETP.NE.AND P2, PT, R20, 0x1, PT ;  /* 0x000000011400780c */ /* 0x004fe20003f45270 */
[----:B------:R-:W-:Y:S01]  /*b5e0*/  IMAD.MOV.U32 R20, RZ, RZ, R206 ;  /* 0x000000ffff147224 */ /* 0x000fe200078e00ce */
        /* <DEDUP_REMOVED lines=8> */
[----:B------:R-:W-:-:S02]  /*b670*/  R2UR UR10, R28 ;  /* 0x000000001c0a72ca */ /* 0x000fc400000e0000 */
[----:B------:R-:W-:Y:S01]  /*b680*/  IADD3 R28, R24, 0x180, RZ ;  /* 0x00000180181c7810 */ /* 0x000fe20007ffe0ff */
[----:B------:R-:W2:Y:S01]  /*b690*/  @P2 LDC R26, c[0x0][0x450] ;  /* 0x00011400ff1a2b82 */ /* 0x000ea20000000800 */
[----:B------:R-:W-:Y:S02]  /*b6a0*/  R2UR UR22, R30 ;  /* 0x000000001e1672ca */ /* 0x000fe400000e0000 */
[----:B------:R-:W-:Y:S02]  /*b6b0*/  R2UR UR18, R28 ;  /* 0x000000001c1272ca */ /* 0x000fe400000e0000 */
[----:B------:R-:W-:Y:S01]  /*b6c0*/  R2UR UR27, R25 ;  /* 0x00000000191b72ca */ /* 0x000fe200000e0000 */
[----:B-1----:R-:W-:-:S05]  /*b6d0*/  @P2 IMAD.HI.U32 R21, R206, R21, RZ ;  /* 0x00000015ce152227 */ /* 0x002fca00078e00ff */
[----:B--2---:R-:W-:Y:S01]  /*b6e0*/  @P2 SHF.R.U32.HI R20, RZ, R26, R21 ;  /* 0x0000001aff142219 */ /* 0x004fe20000011615 */
[C---:B------:R-:W-:Y:S02]  /*b6f0*/  VIADD R26, R24.reuse, 0x100 ;  /* 0x00000100181a7836 */ /* 0x040fe40000000000 */
[----:B------:R-:W-:Y:S01]  /*b700*/  VIADD R24, R24, 0x280 ;  /* 0x0000028018187836 */ /* 0x000fe20000000000 */
[----:B------:R-:W-:Y:S02]  /*b710*/  IADD3 R20, R20, R209, -R207 ;  /* 0x000000d114147210 */ /* 0x000fe40007ffe8cf */
[----:B------:R-:W-:Y:S02]  /*b720*/  R2UR UR14, R26 ;  /* 0x000000001a0e72ca */ /* 0x000fe400000e0000 */
[----:B------:R-:W-:Y:S01]  /*b730*/  R2UR UR26, R24 ;  /* 0x00000000181a72ca */ /* 0x000fe200000e0000 */
[----:B------:R-:W-:Y:S01]  /*b740*/  IMAD.HI R20, R20, 0x2aaaaaab, RZ ;  /* 0x2aaaaaab14147827 */ /* 0x000fe200078e02ff */
[----:B0-----:R-:W-:-:S06]  /*b750*/  WARPGROUP.ARRIVE ;  /* 0x00000000000079c5 */ /* 0x001fcc0000000000 */
        /* <DEDUP_REMOVED lines=23> */
[----:B0-----:R-:W-:-:S04]  /*b8d0*/  SHF.R.U32.HI R15, RZ, 0x1f, R20 ;  /* 0x0000001fff0f7819 */ /* 0x001fc80000011614 */
[----:B------:R-:W-:Y:S01]  /*b8e0*/  LEA.HI.SX32 R15, R20, R15, 0x1c ;  /* 0x0000000f140f7211 */ /* 0x000fe200078fe2ff */
[----:B------:R-:W-:-:S03]  /*b8f0*/  VIADD R20, R178, 0xfffffffe ;  /* 0xfffffffeb2147836 */ /* 0x000fc60000000000 */
[----:B------:R-:W-:-:S04]  /*b900*/  VIMNMX R15, R211, R15, !PT ;  /* 0x0000000fd30f7248 */ /* 0x000fc80007fe0100 */
[----:B------:R-:W-:-:S13]  /*b910*/  ISETP.GE.AND P2, PT, R20, R15, PT ;  /* 0x0000000f1400720c */ /* 0x000fda0003f46270 */
[----:B------:R-:W-:Y:S05]  /*b920*/  @!P2 BRA `(.L_x_4965) ;  /* 0x0000002c0030a947 */ /* 0x000fea0003800000 */
[----:B------:R-:W-:Y:S02]  /*b930*/  IMAD.MOV.U32 R218, RZ, RZ, R176 ;  /* 0x000000ffffda7224 */ /* 0x000fe400078e00b0 */
[----:B------:R-:W-:-:S07]  /*b940*/  IMAD.MOV.U32 R219, RZ, RZ, R13 ;  /* 0x000000ffffdb7224 */ /* 0x000fce00078e000d */
.L_x_4975:
[----:B------:R-:W-:Y:S01]  /*b950*/  VIADD R22, R22, 0x1 ;  /* 0x0000000116167836 */ /* 0x000fe20000000000 */
[----:B------:R-:W-:Y:S05]  /*b960*/  YIELD ;  /* 0x0000000000007946 */ /* 0x000fea0003800000 */
[----:B------:R-:W-:-:S04]  /*b970*/  ISETP.NE.AND P2, PT, R22, 0x2, PT ;  /* 0x000000021600780c */ /* 0x000fc80003f45270 */
[----:B------:R-:W-:Y:S02]  /*b980*/  SEL R13, RZ, 0x1, P2 ;  /* 0x00000001ff0d7807 */ /* 0x000fe40001000000 */
[----:B------:R-:W-:Y:S02]  /*b990*/  SEL R22, R22, RZ, P2 ;  /* 0x000000ff16167207 */ /* 0x000fe40001000000 */
[----:B------:R-:W-:Y:S01]  /*b9a0*/  LOP3.LUT R202, R202, R13, RZ, 0x3c, !PT ;  /* 0x0000000dcaca7212 */ /* 0x000fe200078e3cff */
[----:B0-----:R-:W-:Y:S06]  /*b9b0*/  @!P0 BRA `(.L_x_4966) ;  /* 0x0000000000048947 */ /* 0x001fec0003800000 */
[----:B------:R-:W-:Y:S01]  /*b9c0*/  BPT.TRAP 0x1 ;  /* 0x000000040000795c */ /* 0x000fe20000300000 */
.L_x_4966:
[----:B------:R-:W-:Y:S01]  /*b9d0*/  IMAD R21, R22, 0x8, R18 ;  /* 0x0000000816157824 */ /* 0x000fe200078e0212 */
[----:B------:R-:W-:-:S04]  /*b9e0*/  SHF.L.U32 R213, R202, 0x1f, RZ ;  /* 0x0000001fcad57819 */ /* 0x000fc800000006ff */
[----:B------:R0:W1:Y:S01]  /*b9f0*/  SYNCS.PHASECHK.TRANS64.TRYWAIT P2, [R21+URZ+0x22830], R213 ;  /* 0x022830d5150075a7 */ /* 0x000062000804017f */
[----:B------:R-:W-:Y:S05]  /*ba00*/  @!P0 BRA `(.L_x_4967) ;  /* 0x0000000000048947 */ /* 0x000fea0003800000 */
[----:B------:R-:W-:Y:S01]  /*ba10*/  BPT.TRAP 0x1 ;  /* 0x000000040000795c */ /* 0x000fe20000300000 */
.L_x_4967:
[----:B------:R-:W2:Y:S01]  /*ba20*/  LDC R13, c[0x0][0x448] ;  /* 0x00011200ff0d7b82 */ /* 0x000ea20000000800 */
[----:B------:R-:W-:Y:S01]  /*ba30*/  IMAD.IADD R220, R215, 0x1, R206 ;  /* 0x00000001d7dc7824 */ /* 0x000fe200078e02ce */
[----:B--2---:R-:W-:-:S13]  /*ba40*/  ISETP.NE.AND P3, PT, R13, 0x1, PT ;  /* 0x000000010d00780c */ /* 0x004fda0003f65270 */
[----:B------:R-:W2:Y:S08]  /*ba50*/  @P3 LDC R14, c[0x0][0x44c] ;  /* 0x00011300ff0e3b82 */ /* 0x000eb00000000800 */
[----:B------:R-:W3:Y:S01]  /*ba60*/  @P3 LDC R13, c[0x0][0x450] ;  /* 0x00011400ff0d3b82 */ /* 0x000ee20000000800 */
[----:B--2---:R-:W-:-:S05]  /*ba70*/  @P3 IMAD.HI.U32 R14, R220, R14, RZ ;  /* 0x0000000edc0e3227 */ /* 0x004fca00078e00ff */
[----:B---3--:R-:W-:Y:S01]  /*ba80*/  @P3 SHF.R.U32.HI R220, RZ, R13, R14 ;  /* 0x0000000dffdc3219 */ /* 0x008fe2000001160e */
[----:B-1----:R-:W-:Y:S06]  /*ba90*/  @P2 BRA `(.L_x_4968) ;  /* 0x0000000000082947 */ /* 0x002fec0003800000 */
[----:B------:R-:W1:Y:S02]  /*baa0*/  SYNCS.PHASECHK.TRANS64.TRYWAIT P2, [R21+URZ+0x22830], R213 ;  /* 0x022830d5150075a7 */ /* 0x000e64000804017f */
[----:B-1----:R-:W-:Y:S05]  /*bab0*/  @!P2 BRA `(.L_x_4969) ;  /* 0x0000013c0054a947 */ /* 0x002fea0003800000 */
.L_x_4968:
[----:B------:R-:W-:Y:S01]  /*bac0*/  IMAD R156, R22, 0x300, R12 ;  /* 0x00000300169c7824 */ /* 0x000fe200078e020c */
[----:B------:R-:W-:Y:S01]  /*bad0*/  MOV R157, 0x40000040 ;  /* 0x40000040009d7802 */ /* 0x000fe20000000f00 */
        /* <DEDUP_REMOVED lines=12> */
[----:B------:R-:W2:Y:S01]  /*bba0*/  SHFL.IDX PT, R13, R220, RZ, 0x1c1f ;  /* 0x001c1fffdc0d7589 */ /* 0x000ea200000e0000 */
[----:B------:R-:W-:Y:S01]  /*bbb0*/  R2UR UR11, R155 ;  /* 0x000000009b0b72ca */ /* 0x000fe200000e0000 */
[----:B------:R-:W-:Y:S01]  /*bbc0*/  IMAD R14, R20, -0x60, RZ ;  /* 0xffffffa0140e7824 */ /* 0x000fe200078e02ff */
[----:B------:R-:W-:Y:S01]  /*bbd0*/  R2UR UR15, R153 ;  /* 0x00000000990f72ca */ /* 0x000fe200000e0000 */
[----:B------:R-:W3:Y:S01]  /*bbe0*/  SHFL.IDX PT, R220, R220, 0x1, 0x1c1f ;  /* 0x003c1f00dcdc7f89 */ /* 0x000ee200000e0000 */
[----:B------:R-:W-:-:S02]  /*bbf0*/  R2UR UR18, R156 ;  /* 0x000000009c1272ca */ /* 0x000fc400000e0000 */
[----:B------:R-:W-:Y:S02]  /*bc00*/  R2UR UR19, R157 ;  /* 0x000000009d1372ca */ /* 0x000fe400000e0000 */
[----:B------:R-:W-:Y:S01]  /*bc10*/  WARPGROUP.ARRIVE ;  /* 0x00000000000079c5 */ /* 0x000fe20000000000 */
[----:B------:R-:W-:Y:S02]  /*bc20*/  R2UR UR8, R10 ;  /* 0x000000000a0872ca */ /* 0x000fe400000e0000 */
[----:B------:R-:W-:Y:S02]  /*bc30*/  R2UR UR9, R11 ;  /* 0x000000000b0972ca */ /* 0x000fe400000e0000 */
[----:B------:R-:W-:Y:S01]  /*bc40*/  R2UR UR12, R8 ;  /* 0x00000000080c72ca */ /* 0x000fe200000e0000 */
[----:B------:R-:W-:Y:S01]  /*bc50*/  HGMMA.64x96x16.F32 R152, gdesc[UR4], RZ, !UPT, gsb0 ;  /* 0x01600000049879f0 */ /* 0x000fe2000c0008ff */
[----:B------:R-:W-:Y:S02]  /*bc60*/  R2UR UR13, R9 ;  /* 0x00000000090d72ca */ /* 0x000fe400000e0000 */
[----:B------:R-:W-:-:S02]  /*bc70*/  R2UR UR16, R6 ;  /* 0x00000000061072ca */ /* 0x000fc400000e0000 */
[----:B------:R-:W-:Y:S02]  /*bc80*/  R2UR UR17, R7 ;  /* 0x00000000071172ca */ /* 0x000fe400000e0000 */
[----:B------:R-:W-:Y:S02]  /*bc90*/  IADD3 R14, -R210, 0x1, R14 ;  /* 0x00000001d20e7810 */ /* 0x000fe40007ffe10e */
[----:B------:R-:W-:Y:S02]  /*bca0*/  LOP3.LUT R19, R19, 0xffbfffff, RZ, 0xc0, !PT ;  /* 0xffbfffff13137812 */ /* 0x000fe400078ec0ff */
[----:B------:R-:W-:Y:S02]  /*bcb0*/  IADD3 R14, -R207, R14, R209 ;  /* 0x0000000ecf0e7210 */ /* 0x000fe40007ffe1d1 */
[----:B------:R-:W-:-:S03]  /*bcc0*/  @P1 LOP3.LUT R19, R19, 0x400000, RZ, 0xfc, !PT ;  /* 0x0040000013131812 */ /* 0x000fc600078efcff */
[C---:B--2---:R-:W-:Y:S01]  /*bcd0*/  IMAD.IADD R13, R14.reuse, 0x1, R13 ;  /* 0x000000010e0d7824 */ /* 0x044fe200078e020d */
[----:B------:R-:W-:Y:S01]  /*bce0*/  LOP3.LUT R19, R19, 0xffdfffff, RZ, 0xc0, !PT ;  /* 0xffdfffff13137812 */ /* 0x000fe200078ec0ff */
[----:B---3--:R-:W-:-:S03]  /*bcf0*/  IMAD.IADD R220, R14, 0x1, R220 ;  /* 0x000000010edc7824 */ /* 0x008fc600078e02dc */
[----:B------:R-:W-:Y:S02]  /*bd00*/  ISETP.GT.AND P1, PT, R13, 0x41, PT ;  /* 0x000000410d00780c */ /* 0x000fe40003f24270 */
[----:B------:R-:W-:Y:S02]  /*bd10*/  @P0 LOP3.LUT R19, R19, 0x200000, RZ, 0xfc, !PT ;  /* 0x0020000013130812 */ /* 0x000fe400078efcff */
[----:B------:R-:W-:Y:S02]  /*bd20*/  ISETP.GT.AND P0, PT, R13, 0x48, PT ;  /* 0x000000480d00780c */ /* 0x000fe40003f04270 */
[----:B------:R-:W-:Y:S02]  /*bd30*/  LOP3.LUT R19, R19, 0xff7fffff, RZ, 0xc0, !PT ;  /* 0xff7fffff13137812 */ /* 0x000fe400078ec0ff */
[C---:B------:R-:W-:Y:S02]  /*bd40*/  ISETP.GT.AND P2, PT, R13.reuse, 0x49, PT ;  /* 0x000000490d00780c */ /* 0x040fe40003f44270 */
[----:B------:R-:W-:-:S02]  /*bd50*/  ISETP.GT.AND P3, PT, R13, 0x50, PT ;  /* 0x000000500d00780c */ /* 0x000fc40003f64270 */
[----:B------:R-:W-:Y:S02]  /*bd60*/  ISETP.GT.AND P4, PT, R13, 0x51, PT ;  /* 0x000000510d00780c */ /* 0x000fe40003f84270 */
[----:B------:R-:W-:Y:S02]  /*bd70*/  @P1 LOP3.LUT R19, R19, 0x800000, RZ, 0xfc, !PT ;  /* 0x0080000013131812 */ /* 0x000fe400078efcff */
[----:B------:R-:W-:Y:S02]  /*bd80*/  ISETP.GT.AND P1, PT, R13, RZ, PT ;  /* 0x000000ff0d00720c */ /* 0x000fe40003f24270 */
[----:B------:R-:W-:Y:S02]  /*bd90*/  LOP3.LUT R19, R19, 0xfeffffff, RZ, 0xc0, !PT ;  /* 0xfeffffff13137812 */ /* 0x000fe400078ec0ff */
[----:B------:R-:W-:Y:S02]  /*bda0*/  ISETP.GT.AND P5, PT, R13, 0x58, PT ;  /* 0x000000580d00780c */ /* 0x000fe40003fa4270 */
[----:B------:R-:W-:-:S02]  /*bdb0*/  @P0 LOP3.LUT R19, R19, 0x1000000, RZ, 0xfc, !PT ;  /* 0x0100000013130812 */ /* 0x000fc400078efcff */
[C---:B------:R-:W-:Y:S02]  /*bdc0*/  ISETP.GT.AND P0, PT, R13.reuse, 0x1, PT ;  /* 0x000000010d00780c */ /* 0x040fe40003f04270 */
        /* <DEDUP_REMOVED lines=50> */
[----:B----4-:R-:W-:Y:S01]  /*c0f0*/  FSEL R156, R156, -INF , P1 ;  /* 0xff8000009c9c7808 */ /* 0x010fe20000800000 */
[----:B------:R-:W-:Y:S01]  /*c100*/  FMUL.FTZ R171, R171, UR42 ;  /* 0x0000002aabab7c20 */ /* 0x000fe20008410000 */
[----:B------:R-:W-:Y:S01]  /*c110*/  ISETP.GT.AND P1, PT, R13, 0x10, PT ;  /* 0x000000100d00780c */ /* 0x000fe20003f24270 */
        /* <DEDUP_REMOVED lines=23> */
[----:B------:R-:W-:-:S05]  /*c290*/  ISETP.GT.AND P0, PT, R13, 0x19, PT ;  /* 0x000000190d00780c */ /* 0x000fca0003f04270 */
[----:B------:R-:W4:Y:S01]  /*c2a0*/  MUFU.TANH R168, R168 ;  /* 0x000000a800a87308 */ /* 0x000f220000002400 */
[----:B--2---:R-:W-:Y:S02]  /*c2b0*/  FSEL R164, R164, -INF , P1 ;  /* 0xff800000a4a47808 */ /* 0x004fe40000800000 */
[----:B------:R-:W-:-:S05]  /*c2c0*/  ISETP.GT.AND P1, PT, R13, 0x20, PT ;  /* 0x000000200d00780c */ /* 0x000fca0003f24270 */
[----:B------:R-:W2:Y:S01]  /*c2d0*/  MUFU.TANH R169, R169 ;  /* 0x000000a900a97308 */ /* 0x000ea20000002400 */
[----:B---3--:R-:W-:Y:S02]  /*c2e0*/  FSEL R165, R165, -INF , P0 ;  /* 0xff800000a5a57808 */ /* 0x008fe40000000000 */
[----:B------:R-:W-:-:S05]  /*c2f0*/  ISETP.GT.AND P0, PT, R13, 0x21, PT ;  /* 0x000000210d00780c */ /* 0x000fca0003f04270 */
[----:B------:R-:W3:Y:S01]  /*c300*/  MUFU.TANH R172, R172 ;  /* 0x000000ac00ac7308 */ /* 0x000ee20000002400 */
[----:B----4-:R-:W-:Y:S02]  /*c310*/  FSEL R168, R168, -INF , P1 ;  /* 0xff800000a8a87808 */ /* 0x010fe40000800000 */
        /* <DEDUP_REMOVED lines=18> */
[----:B------:R-:W-:Y:S02]  /*c440*/  ISETP.GT.AND P1, PT, R13, 0x40, PT ;  /* 0x000000400d00780c */ /* 0x000fe40003f24270 */
[----:B------:R-:W-:-:S03]  /*c450*/  FMNMX.FTZ R13, R152, R219, !PT ;  /* 0x000000db980d7209 */ /* 0x000fc60007810000 */
[----:B------:R-:W4:Y:S01]  /*c460*/  MUFU.TANH R185, R185 ;  /* 0x000000b900b97308 */ /* 0x000f220000002400 */
[----:B------:R-:W-:Y:S02]  /*c470*/  FMNMX.FTZ R13, R153, R13, !PT ;  /* 0x0000000d990d7209 */ /* 0x000fe40007810000 */
[----:B--2---:R-:W-:Y:S02]  /*c480*/  FSEL R181, R181, -INF , P0 ;  /* 0xff800000b5b57808 */ /* 0x004fe40000000000 */
[----:B------:R-:W-:Y:S02]  /*c490*/  FMNMX.FTZ R13, R156, R13, !PT ;  /* 0x0000000d9c0d7209 */ /* 0x000fe40007810000 */
[----:B------:R-:W-:Y:S01]  /*c4a0*/  LOP3.LUT P0, RZ, R19, 0x1000000, RZ, 0xc0, !PT ;  /* 0x0100000013ff7812 */ /* 0x000fe2000780c0ff */
[----:B------:R-:W2:Y:S01]  /*c4b0*/  MUFU.TANH R188, R188 ;  /* 0x000000bc00bc7308 */ /* 0x000ea20000002400 */
[----:B------:R-:W-:Y:S02]  /*c4c0*/  FMNMX.FTZ R13, R157, R13, !PT ;  /* 0x0000000d9d0d7209 */ /* 0x000fe40007810000 */
[----:B---3--:R-:W-:-:S02]  /*c4d0*/  FSEL R184, R184, -INF , P1 ;  /* 0xff800000b8b87808 */ /* 0x008fc40000800000 */
[----:B------:R-:W-:Y:S02]  /*c4e0*/  FMNMX.FTZ R13, R160, R13, !PT ;  /* 0x0000000da00d7209 */ /* 0x000fe40007810000 */
[----:B------:R-:W-:Y:S01]  /*c4f0*/  LOP3.LUT P1, RZ, R19, 0x800000, RZ, 0xc0, !PT ;  /* 0x0080000013ff7812 */ /* 0x000fe2000782c0ff */
[----:B------:R-:W3:Y:S01]  /*c500*/  MUFU.TANH R189, R189 ;  /* 0x000000bd00bd7308 */ /* 0x000ee20000002400 */
[----:B------:R-:W-:Y:S02]  /*c510*/  FMNMX.FTZ R13, R161, R13, !PT ;  /* 0x0000000da10d7209 */ /* 0x000fe40007810000 */
[----:B----4-:R-:W-:Y:S02]  /*c520*/  FSEL R185, R185, -INF , P1 ;  /* 0xff800000b9b97808 */ /* 0x010fe40000800000 */
[----:B------:R-:W-:Y:S02]  /*c530*/  FMNMX.FTZ R13, R164, R13, !PT ;  /* 0x0000000da40d7209 */ /* 0x000fe40007810000 */
[----:B------:R-:W-:Y:S01]  /*c540*/  LOP3.LUT P1, RZ, R19, 0x400000, RZ, 0xc0, !PT ;  /* 0x0040000013ff7812 */ /* 0x000fe2000782c0ff */
[----:B------:R-:W4:Y:S01]  /*c550*/  MUFU.TANH R192, R192 ;  /* 0x000000c000c07308 */ /* 0x000f220000002400 */
[----:B------:R-:W-:-:S02]  /*c560*/  FMNMX.FTZ R13, R165, R13, !PT ;  /* 0x0000000da50d7209 */ /* 0x000fc40007810000 */
[----:B--2---:R-:W-:Y:S02]  /*c570*/  FSEL R188, R188, -INF , P0 ;  /* 0xff800000bcbc7808 */ /* 0x004fe40000000000 */
[----:B------:R-:W-:Y:S02]  /*c580*/  FMNMX.FTZ R13, R168, R13, !PT ;  /* 0x0000000da80d7209 */ /* 0x000fe40007810000 */
[----:B------:R-:W-:Y:S01]  /*c590*/  LOP3.LUT P0, RZ, R19, 0x200000, RZ, 0xc0, !PT ;  /* 0x0020000013ff7812 */ /* 0x000fe2000780c0ff */
[----:B------:R-:W2:Y:S01]  /*c5a0*/  MUFU.TANH R196, R196 ;  /* 0x000000c400c47308 */ /* 0x000ea20000002400 */
[----:B------:R-:W-:Y:S02]  /*c5b0*/  FMNMX.FTZ R13, R169, R13, !PT ;  /* 0x0000000da90d7209 */ /* 0x000fe40007810000 */
[----:B---3--:R-:W-:Y:S02]  /*c5c0*/  FSEL R189, R189, -INF , P2 ;  /* 0xff800000bdbd7808 */ /* 0x008fe40001000000 */
[----:B------:R-:W-:-:S03]  /*c5d0*/  FMNMX.FTZ R13, R172, R13, !PT ;  /* 0x0000000dac0d7209 */ /* 0x000fc60007810000 */
[----:B------:R-:W3:Y:S01]  /*c5e0*/  MUFU.TANH R197, R197 ;  /* 0x000000c500c57308 */ /* 0x000ee20000002400 */
[----:B------:R-:W-:Y:S02]  /*c5f0*/  FMNMX.FTZ R14, R173, R13, !PT ;  /* 0x0000000dad0e7209 */ /* 0x000fe40007810000 */
[----:B----4-:R-:W-:Y:S02]  /*c600*/  FSEL R192, R192, -INF , P3 ;  /* 0xff800000c0c07808 */ /* 0x010fe40001800000 */
[----:B------:R-:W-:Y:S02]  /*c610*/  FMNMX.FTZ R14, R176, R14, !PT ;  /* 0x0000000eb00e7209 */ /* 0x000fe40007810000 */
[----:B------:R-:W-:Y:S01]  /*c620*/  ISETP.GT.AND P3, PT, R220, 0x8, PT ;  /* 0x00000008dc00780c */ /* 0x000fe20003f64270 */
[----:B------:R4:W5:Y:S01]  /*c630*/  MUFU.TANH R13, R193 ;  /* 0x000000c1000d7308 */ /* 0x0009620000002400 */
[----:B------:R-:W-:Y:S02]  /*c640*/  FMNMX.FTZ R14, R177, R14, !PT ;  /* 0x0000000eb10e7209 */ /* 0x000fe40007810000 */
[----:B--2---:R-:W-:-:S02]  /*c650*/  FSEL R196, R196, -INF , P5 ;  /* 0xff800000c4c47808 */ /* 0x004fc40002800000 */
[----:B------:R-:W-:-:S03]  /*c660*/  FMNMX.FTZ R14, R180, R14, !PT ;  /* 0x0000000eb40e7209 */ /* 0x000fc60007810000 */
[----:B------:R-:W-:Y:S01]  /*c670*/  MUFU.TANH R154, R154 ;  /* 0x0000009a009a7308 */ /* 0x000fe20000002400 */
[----:B------:R-:W-:Y:S01]  /*c680*/  FMNMX.FTZ R14, R181, R14, !PT ;  /* 0x0000000eb50e7209 */ /* 0x000fe20007810000 */
[----:B----4-:R-:W-:Y:S01]  /*c690*/  FMUL.FTZ R193, R155, UR42 ;  /* 0x0000002a9bc17c20 */ /* 0x010fe20008410000 */
[----:B---3--:R-:W-:Y:S02]  /*c6a0*/  FSEL R197, R197, -INF , P6 ;  /* 0xff800000c5c57808 */ /* 0x008fe40003000000 */
[----:B------:R-:W-:-:S03]  /*c6b0*/  FMNMX.FTZ R14, R184, R14, !PT ;  /* 0x0000000eb80e7209 */ /* 0x000fc60007810000 */
[----:B------:R-:W2:Y:S01]  /*c6c0*/  MUFU.TANH R158, R158 ;  /* 0x0000009e009e7308 */ /* 0x000ea20000002400 */
[----:B------:R-:W-:Y:S02]  /*c6d0*/  FMNMX.FTZ R14, R185, R14, !PT ;  /* 0x0000000eb90e7209 */ /* 0x000fe40007810000 */
[----:B-----5:R-:W-:Y:S02]  /*c6e0*/  FSEL R155, R13, -INF , P4 ;  /* 0xff8000000d9b7808 */ /* 0x020fe40002000000 */
[----:B------:R-:W-:Y:S02]  /*c6f0*/  FMNMX.FTZ R14, R188, R14, !PT ;  /* 0x0000000ebc0e7209 */ /* 0x000fe40007810000 */
[----:B------:R-:W-:Y:S01]  /*c700*/  ISETP.GT.AND P4, PT, R220, 0x1, PT ;  /* 0x00000001dc00780c */ /* 0x000fe20003f84270 */
[----:B------:R-:W-:Y:S01]  /*c710*/  MUFU.TANH R159, R159 ;  /* 0x0000009f009f7308 */ /* 0x000fe20000002400 */
[----:B------:R-:W-:-:S04]  /*c720*/  FMNMX.FTZ R14, R189, R14, !PT ;  /* 0x0000000ebd0e7209 */ /* 0x000fc80007810000 */
[----:B------:R-:W-:-:S03]  /*c730*/  FMNMX.FTZ R13, R192, R14, !PT ;  /* 0x0000000ec00d7209 */ /* 0x000fc60007810000 */
[----:B------:R-:W3:Y:S01]  /*c740*/  MUFU.TANH R163, R163 ;  /* 0x000000a300a37308 */ /* 0x000ee20000002400 */
[----:B------:R-:W-:Y:S02]  /*c750*/  FMNMX.FTZ R13, R155, R13, !PT ;  /* 0x0000000d9b0d7209 */ /* 0x000fe40007810000 */
[----:B--2---:R-:W-:Y:S02]  /*c760*/  FSEL R158, R158, -INF , P3 ;  /* 0xff8000009e9e7808 */ /* 0x004fe40001800000 */
[----:B------:R-:W-:Y:S02]  /*c770*/  FMNMX.FTZ R13, R196, R13, !PT ;  /* 0x0000000dc40d7209 */ /* 0x000fe40007810000 */
[----:B------:R-:W-:Y:S01]  /*c780*/  ISETP.GT.AND P3, PT, R220, 0x11, PT ;  /* 0x00000011dc00780c */ /* 0x000fe20003f64270 */
[----:B------:R-:W-:Y:S01]  /*c790*/  MUFU.TANH R166, R166 ;  /* 0x000000a600a67308 */ /* 0x000fe20000002400 */
[----:B------:R-:W-:-:S05]  /*c7a0*/  FMNMX.FTZ R13, R197, R13, !PT ;  /* 0x0000000dc50d7209 */ /* 0x000fca0007810000 */
[----:B------:R-:W2:Y:S02]  /*c7b0*/  SHFL.BFLY PT, R14, R13, 0x2, 0x1f ;  /* 0x0c401f000d0e7f89 */ /* 0x000ea400000e0000 */
[----:B------:R-:W4:Y:S01]  /*c7c0*/  MUFU.TANH R170, R170 ;  /* 0x000000aa00aa7308 */ /* 0x000f220000002400 */
[----:B---3--:R-:W-:Y:S02]  /*c7d0*/  FSEL R163, R163, -INF , P3 ;  /* 0xff800000a3a37808 */ /* 0x008fe40001800000 */
[----:B------:R-:W-:-:S05]  /*c7e0*/  ISETP.GT.AND P3, PT, R220, 0x20, PT ;  /* 0x00000020dc00780c */ /* 0x000fca0003f64270 */
[----:B------:R-:W-:Y:S08]  /*c7f0*/  MUFU.TANH R171, R171 ;  /* 0x000000ab00ab7308 */ /* 0x000ff00000002400 */
[----:B------:R-:W3:Y:S01]  /*c800*/  MUFU.TANH R175, R175 ;  /* 0x000000af00af7308 */ /* 0x000ee20000002400 */
[----:B----4-:R-:W-:Y:S02]  /*c810*/  FSEL R170, R170, -INF , P3 ;  /* 0xff800000aaaa7808 */ /* 0x010fe40001800000 */
[----:B------:R-:W-:-:S02]  /*c820*/  ISETP.GT.AND P3, PT, R220, 0x29, PT ;  /* 0x00000029dc00780c */ /* 0x000fc40003f64270 */
[----:B--2---:R-:W-:-:S03]  /*c830*/  FMNMX.FTZ R13, R13, R14, !PT ;  /* 0x0000000e0d0d7209 */ /* 0x004fc60007810000 */
[----:B------:R-:W-:Y:S02]  /*c840*/  MUFU.TANH R178, R178 ;  /* 0x000000b200b27308 */ /* 0x000fe40000002400 */
[----:B------:R-:W2:Y:S06]  /*c850*/  SHFL.BFLY PT, R14, R13, 0x1, 0x1f ;  /* 0x0c201f000d0e7f89 */ /* 0x000eac00000e0000 */
[----:B------:R-:W4:Y:S01]  /*c860*/  MUFU.TANH R182, R182 ;  /* 0x000000b600b67308 */ /* 0x000f220000002400 */
[----:B---3--:R-:W-:Y:S02]  /*c870*/  FSEL R175, R175, -INF , P3 ;  /* 0xff800000afaf7808 */ /* 0x008fe40001800000 */
[----:B------:R-:W-:-:S05]  /*c880*/  ISETP.GT.AND P3, PT, R220, 0x38, PT ;  /* 0x00000038dc00780c */ /* 0x000fca0003f64270 */
[----:B------:R-:W3:Y:S08]  /*c890*/  MUFU.TANH R183, R183 ;  /* 0x000000b700b77308 */ /* 0x000ef00000002400 */
[----:B------:R-:W-:Y:S01]  /*c8a0*/  MUFU.TANH R187, R187 ;  /* 0x000000bb00bb7308 */ /* 0x000fe20000002400 */
[----:B----4-:R-:W-:Y:S02]  /*c8b0*/  FSEL R182, R182, -INF , P3 ;  /* 0xff800000b6b67808 */ /* 0x010fe40001800000 */
[----:B--2---:R-:W-:Y:S01]  /*c8c0*/  FMNMX.FTZ R13, R13, R14, !PT ;  /* 0x0000000e0d0d7209 */ /* 0x004fe20007810000 */
[----:B------:R-:W-:Y:S01]  /*c8d0*/  IMAD.U32 R14, RZ, RZ, UR38 ;  /* 0x00000026ff0e7e24 */ /* 0x000fe2000f8e00ff */
[----:B------:R-:W-:-:S02]  /*c8e0*/  ISETP.GT.AND P3, PT, R220, 0x41, PT ;  /* 0x00000041dc00780c */ /* 0x000fc40003f64270 */
[C---:B------:R-:W-:Y:S01]  /*c8f0*/  FSETP.NEU.FTZ.AND P2, PT, R13.reuse, -INF , PT ;  /* 0xff8000000d00780b */ /* 0x040fe20003f5d000 */
[----:B------:R-:W-:Y:S03]  /*c900*/  MUFU.TANH R190, R190 ;  /* 0x000000be00be7308 */ /* 0x000fe60000002400 */
[----:B------:R-:W-:-:S05]  /*c910*/  FSEL R221, R13, RZ, P2 ;  /* 0x000000ff0ddd7208 */ /* 0x000fca0001000000 */
[----:B------:R-:W-:Y:S01]  /*c920*/  FADD.FTZ R221, -R221, R219 ;  /* 0x000000dbdddd7221 */ /* 0x000fe20000010100 */
[-C--:B------:R-:W-:Y:S01]  /*c930*/  FMUL.FTZ R219, R13, R14.reuse ;  /* 0x0000000e0ddb7220 */ /* 0x080fe20000410000 */
[----:B------:R-:W-:Y:S02]  /*c940*/  MUFU.TANH R194, R194 ;  /* 0x000000c200c27308 */ /* 0x000fe40000002400 */
[-C--:B------:R-:W-:Y:S02]  /*c950*/  FMUL.FTZ R221, R221, R14.reuse ;  /* 0x0000000edddd7220 */ /* 0x080fe40000410000 */
[----:B------:R-:W-:Y:S02]  /*c960*/  FSEL R219, R219, RZ, P2 ;  /* 0x000000ffdbdb7208 */ /* 0x000fe40001000000 */
[----:B------:R-:W-:Y:S02]  /*c970*/  ISETP.GT.AND P2, PT, R220, RZ, PT ;  /* 0x000000ffdc00720c */ /* 0x000fe40003f44270 */
[----:B------:R-:W2:Y:S01]  /*c980*/  MUFU.TANH R193, R193 ;  /* 0x000000c100c17308 */ /* 0x000ea20000002400 */
[-CC-:B------:R-:W-:Y:S01]  /*c990*/  FFMA.FTZ R153, R153, R14.reuse, -R219.reuse ;  /* 0x0000000e99997223 */ /* 0x180fe200000108db */
[----:B------:R-:W-:Y:S01]  /*c9a0*/  FSEL R154, R154, -INF , P2 ;  /* 0xff8000009a9a7808 */ /* 0x000fe20001000000 */
[-CC-:B------:R-:W-:Y:S01]  /*c9b0*/  FFMA.FTZ R152, R152, R14.reuse, -R219.reuse ;  /* 0x0000000e98987223 */ /* 0x180fe200000108db */
[----:B------:R-:W-:Y:S01]  /*c9c0*/  ISETP.GT.AND P2, PT, R220, 0x9, PT ;  /* 0x00000009dc00780c */ /* 0x000fe20003f44270 */
[-CC-:B------:R-:W-:Y:S01]  /*c9d0*/  FFMA.FTZ R156, R156, R14.reuse, -R219.reuse ;  /* 0x0000000e9c9c7223 */ /* 0x180fe200000108db */
[-CC-:B------:R-:W-:Y:S01]  /*c9e0*/  FFMA.FTZ R157, R157, R14.reuse, -R219.reuse ;  /* 0x0000000e9d9d7223 */ /* 0x180fe200000108db */
        /* <DEDUP_REMOVED lines=25> */
[-CC-:B------:R-:W-:Y:S01]  /*cb80*/  FFMA.FTZ R155, R155, R14.reuse, -R219.reuse ;  /* 0x0000000e9b9b7223 */ /* 0x180fe200000108db */
[-CC-:B------:R-:W-:Y:S01]  /*cb90*/  FFMA.FTZ R196, R196, R14.reuse, -R219.reuse ;  /* 0x0000000ec4c47223 */ /* 0x180fe200000108db */
[----:B------:R-:W-:Y:S01]  /*cba0*/  FFMA.FTZ R197, R197, R14, -R219 ;  /* 0x0000000ec5c57223 */ /* 0x000fe200000108db */
[----:B---3--:R-:W-:Y:S01]  /*cbb0*/  FSEL R183, R183, -INF , P2 ;  /* 0xff800000b7b77808 */ /* 0x008fe20001000000 */
[----:B------:R3:W-:Y:S01]  /*cbc0*/  MUFU.EX2 R219, R153 ;  /* 0x0000009900db7308 */ /* 0x0007e20000000800 */
[----:B------:R-:W-:-:S02]  /*cbd0*/  ISETP.GT.AND P2, PT, R220, 0x48, PT ;  /* 0x00000048dc00780c */ /* 0x000fc40003f44270 */
[----:B--2---:R-:W-:Y:S02]  /*cbe0*/  FSEL R193, R193, -INF , P4 ;  /* 0xff800000c1c17808 */ /* 0x004fe40002000000 */
[----:B------:R-:W-:-:S03]  /*cbf0*/  ISETP.GT.AND P4, PT, R220, 0x10, PT ;  /* 0x00000010dc00780c */ /* 0x000fc60003f84270 */
[----:B------:R-:W2:Y:S01]  /*cc00*/  MUFU.TANH R162, R162 ;  /* 0x000000a200a27308 */ /* 0x000ea20000002400 */
[----:B---3--:R-:W-:Y:S02]  /*cc10*/  FSEL R153, R187, -INF , P3 ;  /* 0xff800000bb997808 */ /* 0x008fe40001800000 */
[----:B------:R-:W-:Y:S02]  /*cc20*/  ISETP.GT.AND P3, PT, R220, 0x50, PT ;  /* 0x00000050dc00780c */ /* 0x000fe40003f64270 */
[----:B------:R-:W-:Y:S02]  /*cc30*/  FSEL R187, R190, -INF , P2 ;  /* 0xff800000bebb7808 */ /* 0x000fe40001000000 */
[----:B------:R-:W-:Y:S01]  /*cc40*/  FSEL R190, R194, -INF , P3 ;  /* 0xff800000c2be7808 */ /* 0x000fe20001800000 */
[----:B------:R-:W3:Y:S01]  /*cc50*/  MUFU.TANH R167, R167 ;  /* 0x000000a700a77308 */ /* 0x000ee20000002400 */
[----:B------:R-:W-:Y:S02]  /*cc60*/  FMNMX.FTZ R194, R154, R218, !PT ;  /* 0x000000da9ac27209 */ /* 0x000fe40007810000 */
[----:B------:R-:W-:-:S02]  /*cc70*/  ISETP.GT.AND P2, PT, R220, 0x51, PT ;  /* 0x00000051dc00780c */ /* 0x000fc40003f44270 */
[----:B------:R-:W-:Y:S02]  /*cc80*/  FMNMX.FTZ R194, R193, R194, !PT ;  /* 0x000000c2c1c27209 */ /* 0x000fe40007810000 */
[----:B------:R-:W-:Y:S01]  /*cc90*/  ISETP.GT.AND P3, PT, R220, 0x59, PT ;  /* 0x00000059dc00780c */ /* 0x000fe20003f64270 */
[----:B------:R-:W4:Y:S01]  /*cca0*/  MUFU.TANH R174, R174 ;  /* 0x000000ae00ae7308 */ /* 0x000f220000002400 */
[----:B------:R-:W-:Y:S02]  /*ccb0*/  FMNMX.FTZ R194, R158, R194, !PT ;  /* 0x000000c29ec27209 */ /* 0x000fe40007810000 */
[----:B--2---:R-:W-:Y:S02]  /*ccc0*/  FSEL R162, R162, -INF , P4 ;  /* 0xff800000a2a27808 */ /* 0x004fe40002000000 */
[----:B------:R-:W-:Y:S02]  /*ccd0*/  FMNMX.FTZ R194, R159, R194, !PT ;  /* 0x000000c29fc27209 */ /* 0x000fe40007810000 */
[----:B------:R-:W-:Y:S01]  /*cce0*/  ISETP.GT.AND P4, PT, R220, 0x19, PT ;  /* 0x00000019dc00780c */ /* 0x000fe20003f84270 */
[----:B------:R-:W2:Y:S01]  /*ccf0*/  MUFU.TANH R179, R179 ;  /* 0x000000b300b37308 */ /* 0x000ea20000002400 */
[----:B------:R-:W-:-:S02]  /*cd00*/  FMNMX.FTZ R194, R162, R194, !PT ;  /* 0x000000c2a2c27209 */ /* 0x000fc40007810000 */
[----:B---3--:R-:W-:Y:S02]  /*cd10*/  FSEL R167, R167, -INF , P4 ;  /* 0xff800000a7a77808 */ /* 0x008fe40002000000 */
[----:B------:R-:W-:Y:S02]  /*cd20*/  FMNMX.FTZ R194, R163, R194, !PT ;  /* 0x000000c2a3c27209 */ /* 0x000fe40007810000 */
[----:B------:R-:W-:Y:S01]  /*cd30*/  ISETP.GT.AND P4, PT, R220, 0x28, PT ;  /* 0x00000028dc00780c */ /* 0x000fe20003f84270 */
[----:B------:R-:W3:Y:S01]  /*cd40*/  MUFU.EX2 R221, R221 ;  /* 0x000000dd00dd7308 */ /* 0x000ee20000000800 */
[----:B------:R-:W-:Y:S02]  /*cd50*/  FMNMX.FTZ R194, R166, R194, !PT ;  /* 0x000000c2a6c27209 */ /* 0x000fe40007810000 */
[----:B----4-:R-:W-:Y:S02]  /*cd60*/  FSEL R174, R174, -INF , P4 ;  /* 0xff800000aeae7808 */ /* 0x010fe40002000000 */
[----:B------:R-:W-:-:S02]  /*cd70*/  FMNMX.FTZ R194, R167, R194, !PT ;  /* 0x000000c2a7c27209 */ /* 0x000fc40007810000 */
[----:B------:R-:W-:Y:S01]  /*cd80*/  ISETP.GT.AND P4, PT, R220, 0x31, PT ;  /* 0x00000031dc00780c */ /* 0x000fe20003f84270 */
[----:B------:R-:W4:Y:S01]  /*cd90*/  MUFU.EX2 R152, R152 ;  /* 0x0000009800987308 */ /* 0x000f220000000800 */
[----:B------:R-:W-:Y:S02]  /*cda0*/  FMNMX.FTZ R194, R170, R194, !PT ;  /* 0x000000c2aac27209 */ /* 0x000fe40007810000 */
[----:B--2---:R-:W-:Y:S02]  /*cdb0*/  FSEL R179, R179, -INF , P4 ;  /* 0xff800000b3b37808 */ /* 0x004fe40002000000 */
[----:B------:R-:W-:Y:S02]  /*cdc0*/  FMNMX.FTZ R194, R171, R194, !PT ;  /* 0x000000c2abc27209 */ /* 0x000fe40007810000 */
[----:B------:R-:W-:Y:S01]  /*cdd0*/  ISETP.GT.AND P4, PT, R220, 0x40, PT ;  /* 0x00000040dc00780c */ /* 0x000fe20003f84270 */
[----:B------:R-:W2:Y:S01]  /*cde0*/  MUFU.TANH R186, R186 ;  /* 0x000000ba00ba7308 */ /* 0x000ea20000002400 */
[----:B------:R-:W-:Y:S01]  /*cdf0*/  FMNMX.FTZ R194, R174, R194, !PT ;  /* 0x000000c2aec27209 */ /* 0x000fe20007810000 */
[-C--:B---3--:R-:W-:Y:S01]  /*ce00*/  FMUL.FTZ R24, R24, R221.reuse ;  /* 0x000000dd18187220 */ /* 0x088fe20000410000 */
[-C--:B------:R-:W-:Y:S01]  /*ce10*/  FMUL.FTZ R25, R25, R221.reuse ;  /* 0x000000dd19197220 */ /* 0x080fe20000410000 */
[-C--:B------:R-:W-:Y:S01]  /*ce20*/  FMUL.FTZ R28, R28, R221.reuse ;  /* 0x000000dd1c1c7220 */ /* 0x080fe20000410000 */
[----:B------:R-:W-:Y:S01]  /*ce30*/  FMNMX.FTZ R194, R175, R194, !PT ;  /* 0x000000c2afc27209 */ /* 0x000fe20007810000 */
[-C--:B------:R-:W-:Y:S01]  /*ce40*/  FMUL.FTZ R29, R29, R221.reuse ;  /* 0x000000dd1d1d7220 */ /* 0x080fe20000410000 */
[----:B------:R-:W-:Y:S01]  /*ce50*/  FMUL.FTZ R32, R32, R221 ;  /* 0x000000dd20207220 */ /* 0x000fe20000410000 */
[----:B------:R-:W3:Y:S01]  /*ce60*/  MUFU.TANH R191, R191 ;  /* 0x000000bf00bf7308 */ /* 0x000ee20000002400 */
[----:B------:R-:W-:Y:S01]  /*ce70*/  FMNMX.FTZ R194, R178, R194, !PT ;  /* 0x000000c2b2c27209 */ /* 0x000fe20007810000 */
[----:B----4-:R-:W-:Y:S01]  /*ce80*/  FFMA.FTZ R3, R221, R3, R152 ;  /* 0x00000003dd037223 */ /* 0x010fe20000010098 */
[----:B------:R-:W-:Y:S01]  /*ce90*/  F2FP.F16.F32.PACK_AB R152, R219, R152 ;  /* 0x00000098db98723e */ /* 0x000fe200000000ff */
[-C--:B------:R-:W-:Y:S01]  /*cea0*/  FMUL.FTZ R33, R33, R221.reuse ;  /* 0x000000dd21217220 */ /* 0x080fe20000410000 */
[----:B------:R-:W-:Y:S01]  /*ceb0*/  FMNMX.FTZ R194, R179, R194, !PT ;  /* 0x000000c2b3c27209 */ /* 0x000fe20007810000 */
[----:B------:R-:W-:Y:S01]  /*cec0*/  FADD.FTZ R3, R219, R3 ;  /* 0x00000003db037221 */ /* 0x000fe20000010000 */
[-C--:B------:R-:W-:Y:S01]  /*ced0*/  FMUL.FTZ R36, R36, R221.reuse ;  /* 0x000000dd24247220 */ /* 0x080fe20000410000 */
[----:B------:R-:W4:Y:S01]  /*cee0*/  MUFU.TANH R195, R195 ;  /* 0x000000c300c37308 */ /* 0x000f220000002400 */
[----:B------:R-:W-:Y:S01]  /*cef0*/  FMNMX.FTZ R194, R182, R194, !PT ;  /* 0x000000c2b6c27209 */ /* 0x000fe20007810000 */
[-C--:B------:R-:W-:Y:S01]  /*cf00*/  FMUL.FTZ R37, R37, R221.reuse ;  /* 0x000000dd25257220 */ /* 0x080fe20000410000 */
[----:B--2---:R-:W-:Y:S01]  /*cf10*/  FSEL R186, R186, -INF , P4 ;  /* 0xff800000baba7808 */ /* 0x004fe20002000000 */
[-C--:B------:R-:W-:Y:S01]  /*cf20*/  FMUL.FTZ R40, R40, R221.reuse ;  /* 0x000000dd28287220 */ /* 0x080fe20000410000 */
[----:B------:R-:W-:Y:S01]  /*cf30*/  FMNMX.FTZ R219, R183, R194, !PT ;  /* 0x000000c2b7db7209 */ /* 0x000fe20007810000 */
[----:B------:R-:W-:Y:S01]  /*cf40*/  FMUL.FTZ R41, R41, R221 ;  /* 0x000000dd29297220 */ /* 0x000fe20000410000 */
[----:B------:R-:W-:Y:S01]  /*cf50*/  ISETP.GT.AND P4, PT, R220, 0x49, PT ;  /* 0x00000049dc00780c */ /* 0x000fe20003f84270 */
[----:B------:R2:W5:Y:S01]  /*cf60*/  MUFU.TANH R194, R198 ;  /* 0x000000c600c27308 */ /* 0x0005620000002400 */
[----:B------:R-:W-:Y:S01]  /*cf70*/  FMNMX.FTZ R219, R186, R219, !PT ;  /* 0x000000dbbadb7209 */ /* 0x000fe20007810000 */
[-C--:B------:R-:W-:Y:S01]  /*cf80*/  FMUL.FTZ R44, R44, R221.reuse ;  /* 0x000000dd2c2c7220 */ /* 0x080fe20000410000 */
[----:B---3--:R-:W-:Y:S01]  /*cf90*/  FSEL R191, R191, -INF , P4 ;  /* 0xff800000bfbf7808 */ /* 0x008fe20002000000 */
[----:B------:R-:W-:Y:S01]  /*cfa0*/  FMUL.FTZ R45, R45, R221 ;  /* 0x000000dd2d2d7220 */ /* 0x000fe20000410000 */
[----:B------:R-:W-:Y:S01]  /*cfb0*/  FMNMX.FTZ R219, R153, R219, !PT ;  /* 0x000000db99db7209 */ /* 0x000fe20007810000 */
[-C--:B------:R-:W-:Y:S01]  /*cfc0*/  FMUL.FTZ R48, R48, R221.reuse ;  /* 0x000000dd30307220 */ /* 0x080fe20000410000 */
[----:B------:R-:W-:Y:S01]  /*cfd0*/  ISETP.GT.AND P4, PT, R220, 0x58, PT ;  /* 0x00000058dc00780c */ /* 0x000fe20003f84270 */
[----:B------:R-:W-:Y:S01]  /*cfe0*/  FMUL.FTZ R49, R49, R221 ;  /* 0x000000dd31317220 */ /* 0x000fe20000410000 */
[----:B--2---:R-:W-:Y:S01]  /*cff0*/  FMUL.FTZ R198, R199, UR42 ;  /* 0x0000002ac7c67c20 */ /* 0x004fe20008410000 */
[----:B------:R-:W-:Y:S01]  /*d000*/  FMNMX.FTZ R199, R187, R219, !PT ;  /* 0x000000dbbbc77209 */ /* 0x000fe20007810000 */
[-C--:B------:R-:W-:Y:S01]  /*d010*/  FMUL.FTZ R52, R52, R221.reuse ;  /* 0x000000dd34347220 */ /* 0x080fe20000410000 */
[----:B----4-:R-:W-:Y:S01]  /*d020*/  FSEL R195, R195, -INF , P2 ;  /* 0xff800000c3c37808 */ /* 0x010fe20001000000 */
[----:B------:R-:W-:Y:S01]  /*d030*/  FMUL.FTZ R53, R53, R221 ;  /* 0x000000dd35357220 */ /* 0x000fe20000410000 */
[----:B------:R-:W-:Y:S01]  /*d040*/  FMNMX.FTZ R199, R191, R199, !PT ;  /* 0x000000c7bfc77209 */ /* 0x000fe20007810000 */
[----:B------:R-:W2:Y:S01]  /*d050*/  MUFU.TANH R198, R198 ;  /* 0x000000c600c67308 */ /* 0x000ea20000002400 */
[-C--:B------:R-:W-:Y:S01]  /*d060*/  FMUL.FTZ R56, R56, R221.reuse ;  /* 0x000000dd38387220 */ /* 0x080fe20000410000 */
[----:B-----5:R-:W-:Y:S01]  /*d070*/  FSEL R194, R194, -INF , P4 ;  /* 0xff800000c2c27808 */ /* 0x020fe20002000000 */
[----:B------:R-:W-:Y:S01]  /*d080*/  FMUL.FTZ R57, R57, R221 ;  /* 0x000000dd39397220 */ /* 0x000fe20000410000 */
[----:B------:R-:W-:Y:S01]  /*d090*/  FMNMX.FTZ R199, R190, R199, !PT ;  /* 0x000000c7bec77209 */ /* 0x000fe20007810000 */
[-C--:B------:R-:W-:Y:S01]  /*d0a0*/  FMUL.FTZ R60, R60, R221.reuse ;  /* 0x000000dd3c3c7220 */ /* 0x080fe20000410000 */
[-C--:B------:R-:W-:Y:S01]  /*d0b0*/  FMUL.FTZ R61, R61, R221.reuse ;  /* 0x000000dd3d3d7220 */ /* 0x080fe20000410000 */
        /* <DEDUP_REMOVED lines=8> */
[-C--:B------:R-:W-:Y:S01]  /*d140*/  FMUL.FTZ R76, R76, R221.reuse ;  /* 0x000000dd4c4c7220 */ /* 0x080fe20000410000 */
[-C--:B------:R-:W-:Y:S01]  /*d150*/  FMUL.FTZ R77, R77, R221.reuse ;  /* 0x000000dd4d4d7220 */ /* 0x080fe20000410000 */
[----:B--2---:R-:W-:Y:S01]  /*d160*/  FSEL R198, R198, -INF , P3 ;  /* 0xff800000c6c67808 */ /* 0x004fe20001800000 */
        /* <DEDUP_REMOVED lines=8> */
[----:B------:R-:W2:Y:S01]  /*d1f0*/  SHFL.BFLY PT, R219, R220, 0x2, 0x1f ;  /* 0x0c401f00dcdb7f89 */ /* 0x000ea200000e0000 */
        /* <DEDUP_REMOVED lines=23> */
[----:B--2---:R-:W-:Y:S01]  /*d370*/  FMNMX.FTZ R220, R220, R219, !PT ;  /* 0x000000dbdcdc7209 */ /* 0x004fe20007810000 */
[-C--:B------:R-:W-:Y:S01]  /*d380*/  FMUL.FTZ R140, R140, R221.reuse ;  /* 0x000000dd8c8c7220 */ /* 0x080fe20000410000 */
[-C--:B------:R-:W-:Y:S01]  /*d390*/  FMUL.FTZ R141, R141, R221.reuse ;  /* 0x000000dd8d8d7220 */ /* 0x080fe20000410000 */
[-C--:B------:R-:W-:Y:S01]  /*d3a0*/  FMUL.FTZ R144, R144, R221.reuse ;  /* 0x000000dd90907220 */ /* 0x080fe20000410000 */
[-C--:B------:R-:W-:Y:S01]  /*d3b0*/  FMUL.FTZ R145, R145, R221.reuse ;  /* 0x000000dd91917220 */ /* 0x080fe20000410000 */
[-C--:B------:R-:W-:Y:S01]  /*d3c0*/  FMUL.FTZ R148, R148, R221.reuse ;  /* 0x000000dd94947220 */ /* 0x080fe20000410000 */
[----:B------:R-:W-:Y:S01]  /*d3d0*/  FMUL.FTZ R149, R149, R221 ;  /* 0x000000dd95957220 */ /* 0x000fe20000410000 */
[----:B------:R2:W-:Y:S01]  /*d3e0*/  MUFU.EX2 R219, R177 ;  /* 0x000000b100db7308 */ /* 0x0005e20000000800 */
[----:B------:R-:W3:Y:S07]  /*d3f0*/  SHFL.BFLY PT, R221, R220, 0x1, 0x1f ;  /* 0x0c201f00dcdd7f89 */ /* 0x000eee00000e0000 */
[----:B------:R-:W4:Y:S01]  /*d400*/  MUFU.EX2 R199, R156 ;  /* 0x0000009c00c77308 */ /* 0x000f220000000800 */
[----:B--2---:R-:W2:Y:S07]  /*d410*/  S2R R177, SR_TID.X ;  /* 0x0000000000b17919 */ /* 0x004eae0000002100 */
[----:B------:R-:W5:Y:S08]  /*d420*/  MUFU.EX2 R157, R157 ;  /* 0x0000009d009d7308 */ /* 0x000f700000000800 */
[----:B------:R-:W0:Y:S01]  /*d430*/  MUFU.EX2 R156, R160 ;  /* 0x000000a0009c7308 */ /* 0x000e220000000800 */
[----:B----4-:R-:W-:-:S07]  /*d440*/  FADD.FTZ R3, R199, R3 ;  /* 0x00000003c7037221 */ /* 0x010fce0000010000 */
[----:B------:R-:W-:Y:S01]  /*d450*/  MUFU.EX2 R160, R168 ;  /* 0x000000a800a07308 */ /* 0x000fe20000000800 */
[----:B-----5:R-:W-:-:S07]  /*d460*/  FADD.FTZ R3, R157, R3 ;  /* 0x000000039d037221 */ /* 0x020fce0000010000 */
[----:B------:R3:W-:Y:S01]  /*d470*/  MUFU.EX2 R168, R176 ;  /* 0x000000b000a87308 */ /* 0x0007e20000000800 */
[----:B0-----:R-:W-:Y:S01]  /*d480*/  FADD.FTZ R3, R156, R3 ;  /* 0x000000039c037221 */ /* 0x001fe20000010000 */
[----:B--2---:R-:W-:-:S04]  /*d490*/  SHF.R.U32.HI R177, RZ, 0x7, R177 ;  /* 0x00000007ffb17819 */ /* 0x004fc800000116b1 */
[----:B------:R-:W-:Y:S02]  /*d4a0*/  IADD3 R177, -R177, 0xb, RZ ;  /* 0x0000000bb1b17810 */ /* 0x000fe40007ffe1ff */
[----:B------:R-:W0:Y:S01]  /*d4b0*/  MUFU.EX2 R161, R161 ;  /* 0x000000a100a17308 */ /* 0x000e220000000800 */
[----:B---3--:R-:W-:-:S04]  /*d4c0*/  FMNMX.FTZ R176, R220, R221, !PT ;  /* 0x000000dddcb07209 */ /* 0x008fc80007810000 */
[C---:B------:R-:W-:Y:S01]  /*d4d0*/  FSETP.NEU.FTZ.AND P2, PT, R176.reuse, -INF , PT ;  /* 0xff800000b000780b */ /* 0x040fe20003f5d000 */
[----:B------:R-:W-:Y:S02]  /*d4e0*/  FMUL.FTZ R221, R176, R14 ;  /* 0x0000000eb0dd7220 */ /* 0x000fe40000410000 */
[----:B------:R-:W2:Y:S03]  /*d4f0*/  MUFU.EX2 R164, R164 ;  /* 0x000000a400a47308 */ /* 0x000ea60000000800 */
[----:B------:R-:W-:-:S05]  /*d500*/  FSEL R221, R221, RZ, P2 ;  /* 0x000000ffdddd7208 */ /* 0x000fca0001000000 */
[----:B------:R-:W3:Y:S01]  /*d510*/  MUFU.EX2 R165, R165 ;  /* 0x000000a500a57308 */ /* 0x000ee20000000800 */
[-CC-:B------:R-:W-:Y:S01]  /*d520*/  FFMA.FTZ R154, R154, R14.reuse, -R221.reuse ;  /* 0x0000000e9a9a7223 */ /* 0x180fe200000108dd */
[-CC-:B------:R-:W-:Y:S01]  /*d530*/  FFMA.FTZ R220, R170, R14.reuse, -R221.reuse ;  /* 0x0000000eaadc7223 */ /* 0x180fe200000108dd */
[-C--:B------:R-:W-:Y:S01]  /*d540*/  FFMA.FTZ R170, R174, R14.reuse, -R221 ;  /* 0x0000000eaeaa7223 */ /* 0x080fe200000108dd */
[----:B0-----:R-:W-:Y:S01]  /*d550*/  FADD.FTZ R3, R161, R3 ;  /* 0x00000003a1037221 */ /* 0x001fe20000010000 */
[-CC-:B------:R-:W-:Y:S01]  /*d560*/  FFMA.FTZ R193, R193, R14.reuse, -R221.reuse ;  /* 0x0000000ec1c17223 */ /* 0x180fe200000108dd */
[-CC-:B------:R-:W-:Y:S01]  /*d570*/  FFMA.FTZ R158, R158, R14.reuse, -R221.reuse ;  /* 0x0000000e9e9e7223 */ /* 0x180fe200000108dd */
[-C--:B------:R-:W-:Y:S01]  /*d580*/  FFMA.FTZ R159, R159, R14.reuse, -R221 ;  /* 0x0000000e9f9f7223 */ /* 0x080fe200000108dd */
[----:B------:R-:W-:Y:S01]  /*d590*/  MUFU.EX2 R174, R197 ;  /* 0x000000c500ae7308 */ /* 0x000fe20000000800 */
[----:B--2---:R-:W-:Y:S01]  /*d5a0*/  FADD.FTZ R3, R164, R3 ;  /* 0x00000003a4037221 */ /* 0x004fe20000010000 */
[-CC-:B------:R-:W-:Y:S01]  /*d5b0*/  FFMA.FTZ R162, R162, R14.reuse, -R221.reuse ;  /* 0x0000000ea2a27223 */ /* 0x180fe200000108dd */
[-CC-:B------:R-:W-:Y:S01]  /*d5c0*/  FFMA.FTZ R163, R163, R14.reuse, -R221.reuse ;  /* 0x0000000ea3a37223 */ /* 0x180fe200000108dd */
[-CC-:B------:R-:W-:Y:S01]  /*d5d0*/  FFMA.FTZ R166, R166, R14.reuse, -R221.reuse ;  /* 0x0000000ea6a67223 */ /* 0x180fe200000108dd */
[-CC-:B------:R-:W-:Y:S01]  /*d5e0*/  FFMA.FTZ R167, R167, R14.reuse, -R221.reuse ;  /* 0x0000000ea7a77223 */ /* 0x180fe200000108dd */
[-CC-:B------:R-:W-:Y:S01]  /*d5f0*/  FFMA.FTZ R171, R171, R14.reuse, -R221.reuse ;  /* 0x0000000eabab7223 */ /* 0x180fe200000108dd */
[-C--:B------:R-:W-:Y:S01]  /*d600*/  FFMA.FTZ R175, R175, R14.reuse, -R221 ;  /* 0x0000000eafaf7223 */ /* 0x080fe200000108dd */
[----:B------:R-:W0:Y:S01]  /*d610*/  MUFU.EX2 R169, R169 ;  /* 0x000000a900a97308 */ /* 0x000e220000000800 */
[----:B---3--:R-:W-:Y:S01]  /*d620*/  FADD.FTZ R3, R165, R3 ;  /* 0x00000003a5037221 */ /* 0x008fe20000010000 */
[-CC-:B------:R-:W-:Y:S01]  /*d630*/  FFMA.FTZ R178, R178, R14.reuse, -R221.reuse ;  /* 0x0000000eb2b27223 */ /* 0x180fe200000108dd */
[-CC-:B------:R-:W-:Y:S01]  /*d640*/  FFMA.FTZ R179, R179, R14.reuse, -R221.reuse ;  /* 0x0000000eb3b37223 */ /* 0x180fe200000108dd */
[-C--:B------:R-:W-:Y:S01]  /*d650*/  FFMA.FTZ R182, R182, R14.reuse, -R221 ;  /* 0x0000000eb6b67223 */ /* 0x080fe200000108dd */
[----:B------:R-:W-:Y:S01]  /*d660*/  FADD.FTZ R3, R160, R3 ;  /* 0x00000003a0037221 */ /* 0x000fe20000010000 */
[-CC-:B------:R-:W-:Y:S01]  /*d670*/  FFMA.FTZ R183, R183, R14.reuse, -R221.reuse ;  /* 0x0000000eb7b77223 */ /* 0x180fe200000108dd */
        /* <DEDUP_REMOVED lines=8> */
[----:B------:R-:W-:Y:S01]  /*d700*/  FFMA.FTZ R198, R198, R14, -R221 ;  /* 0x0000000ec6c67223 */ /* 0x000fe200000108dd */
[----:B------:R-:W3:Y:S01]  /*d710*/  MUFU.EX2 R172, R172 ;  /* 0x000000ac00ac7308 */ /* 0x000ee20000000800 */
[----:B--2---:R-:W-:Y:S01]  /*d720*/  F2FP.F16.F32.PACK_AB R154, R157, R199 ;  /* 0x000000c79d9a723e */ /* 0x004fe200000000ff */
[----:B------:R-:W-:-:S02]  /*d730*/  @!P1 VIADD R157, R21, 0x22840 ;  /* 0x00022840159d9836 */ /* 0x000fc40000000000 */
[----:B0-----:R-:W-:Y:S01]  /*d740*/  FADD.FTZ R3, R169, R3 ;  /* 0x00000003a9037221 */ /* 0x001fe20000010000 */
[----:B------:R-:W-:Y:S02]  /*d750*/  F2FP.F16.F32.PACK_AB R156, R161, R156 ;  /* 0x0000009ca19c723e */ /* 0x000fe400000000ff */
[----:B------:R-:W-:Y:S02]  /*d760*/  F2FP.F16.F32.PACK_AB R160, R169, R160 ;  /* 0x000000a0a9a0723e */ /* 0x000fe400000000ff */
[----:B------:R-:W-:Y:S01]  /*d770*/  @!P1 PRMT R157, RZ, 0x654, R157 ;  /* 0x00000654ff9d9816 */ /* 0x000fe2000000009d */
[----:B------:R-:W0:Y:S01]  /*d780*/  MUFU.EX2 R173, R173 ;  /* 0x000000ad00ad7308 */ /* 0x000e220000000800 */
[----:B------:R2:W-:Y:S06]  /*d790*/  BAR.ARV R177, 0x100 ;  /* 0x000400b10000751d */ /* 0x0005ec0000002000 */
[----:B------:R4:W-:Y:S01]  /*d7a0*/  @!P1 SYNCS.ARRIVE.TRANS64.RED.A1T0 RZ, [R157+URZ], RZ ;  /* 0x000000ff9dff99a7 */ /* 0x0009e2000810043f */
[----:B------:R-:W5:Y:S01]  /*d7b0*/  MUFU.EX2 R180, R180 ;  /* 0x000000b400b47308 */ /* 0x000f620000000800 */
[----:B---3--:R-:W-:Y:S01]  /*d7c0*/  FADD.FTZ R3, R172, R3 ;  /* 0x00000003ac037221 */ /* 0x008fe20000010000 */
[----:B----4-:R-:W-:-:S06]  /*d7d0*/  FSEL R157, R176, RZ, P2 ;  /* 0x000000ffb09d7208 */ /* 0x010fcc0001000000 */
[----:B------:R-:W3:Y:S01]  /*d7e0*/  MUFU.EX2 R181, R181 ;  /* 0x000000b500b57308 */ /* 0x000ee20000000800 */
[----:B0-----:R-:W-:Y:S01]  /*d7f0*/  FADD.FTZ R3, R173, R3 ;  /* 0x00000003ad037221 */ /* 0x001fe20000010000 */
[----:B------:R-:W-:-:S03]  /*d800*/  FADD.FTZ R157, -R157, R218 ;  /* 0x000000da9d9d7221 */ /* 0x000fc60000010100 */
[----:B------:R-:W-:Y:S01]  /*d810*/  FADD.FTZ R3, R168, R3 ;  /* 0x00000003a8037221 */ /* 0x000fe20000010000 */
[----:B------:R-:W-:Y:S02]  /*d820*/  FMUL.FTZ R157, R157, R14 ;  /* 0x0000000e9d9d7220 */ /* 0x000fe40000410000 */
[----:B------:R-:W0:Y:S01]  /*d830*/  MUFU.EX2 R184, R184 ;  /* 0x000000b800b87308 */ /* 0x000e220000000800 */
[----:B------:R-:W-:-:S04]  /*d840*/  FADD.FTZ R3, R219, R3 ;  /* 0x00000003db037221 */ /* 0x000fc80000010000 */
[----:B-----5:R-:W-:-:S03]  /*d850*/  FADD.FTZ R3, R180, R3 ;  /* 0x00000003b4037221 */ /* 0x020fc60000010000 */
[----:B------:R-:W4:Y:S01]  /*d860*/  MUFU.EX2 R218, R157 ;  /* 0x0000009d00da7308 */ /* 0x000f220000000800 */
[----:B---3--:R-:W-:-:S07]  /*d870*/  FADD.FTZ R3, R181, R3 ;  /* 0x00000003b5037221 */ /* 0x008fce0000010000 */
[----:B------:R-:W3:Y:S01]  /*d880*/  MUFU.EX2 R193, R193 ;  /* 0x000000c100c17308 */ /* 0x000ee20000000800 */
[----:B0-----:R-:W-:-:S07]  /*d890*/  FADD.FTZ R3, R184, R3 ;  /* 0x00000003b8037221 */ /* 0x001fce0000010000 */
[----:B------:R-:W0:Y:S01]  /*d8a0*/  MUFU.EX2 R185, R185 ;  /* 0x000000b900b97308 */ /* 0x000e220000000800 */
[----:B----4-:R-:W-:Y:S01]  /*d8b0*/  FFMA.FTZ R0, R218, R0, R197 ;  /* 0x00000000da007223 */ /* 0x010fe200000100c5 */
        /* <DEDUP_REMOVED lines=16> */
[----:B----4-:R-:W-:Y:S01]  /*d9c0*/  F2FP.F16.F32.PACK_AB R158, R165, R164 ;  /* 0x000000a4a59e723e */ /* 0x010fe200000000ff */
[----:B------:R-:W-:Y:S01]  /*d9d0*/  FMUL.FTZ R50, R50, R218 ;  /* 0x000000da32327220 */ /* 0x000fe20000410000 */
[----:B------:R-:W-:Y:S01]  /*d9e0*/  F2FP.F16.F32.PACK_AB R164, R219, R168 ;  /* 0x000000a8dba4723e */ /* 0x000fe200000000ff */
[----:B------:R-:W-:Y:S01]  /*d9f0*/  FMUL.FTZ R51, R51, R218 ;  /* 0x000000da33337220 */ /* 0x000fe20000410000 */
[----:B------:R-:W-:Y:S01]  /*da00*/  F2FP.F16.F32.PACK_AB R168, R185, R184 ;  /* 0x000000b8b9a8723e */ /* 0x000fe200000000ff */
[-C--:B------:R-:W-:Y:S01]  /*da10*/  FMUL.FTZ R54, R54, R218.reuse ;  /* 0x000000da36367220 */ /* 0x080fe20000410000 */
[----:B------:R-:W0:Y:S01]  /*da20*/  MUFU.EX2 R159, R159 ;  /* 0x0000009f009f7308 */ /* 0x000e220000000800 */
[----:B-----5:R-:W-:Y:S01]  /*da30*/  FADD.FTZ R0, R221, R0 ;  /* 0x00000000dd007221 */ /* 0x020fe20000010000 */
        /* <DEDUP_REMOVED lines=10> */
[-C--:B------:R-:W-:Y:S01]  /*dae0*/  FMUL.FTZ R71, R71, R218.reuse ;  /* 0x000000da47477220 */ /* 0x080fe20000410000 */
[-C--:B------:R-:W-:Y:S01]  /*daf0*/  FMUL.FTZ R74, R74, R218.reuse ;  /* 0x000000da4a4a7220 */ /* 0x080fe20000410000 */
[-C--:B------:R-:W-:Y:S01]  /*db00*/  FMUL.FTZ R75, R75, R218.reuse ;  /* 0x000000da4b4b7220 */ /* 0x080fe20000410000 */
[-C--:B------:R-:W-:Y:S01]  /*db10*/  FMUL.FTZ R78, R78, R218.reuse ;  /* 0x000000da4e4e7220 */ /* 0x080fe20000410000 */
[----:B------:R3:W5:Y:S01]  /*db20*/  MUFU.EX2 R226, R162 ;  /* 0x000000a200e27308 */ /* 0x0007620000000800 */
        /* <DEDUP_REMOVED lines=8> */
[----:B----4-:R-:W-:Y:S01]  /*dbb0*/  FADD.FTZ R3, R189, R3 ;  /* 0x00000003bd037221 */ /* 0x010fe20000010000 */
[----:B---3--:R-:W-:Y:S01]  /*dbc0*/  F2FP.F16.F32.PACK_AB R162, R173, R172 ;  /* 0x000000acada2723e */ /* 0x008fe200000000ff */
[-C--:B------:R-:W-:Y:S01]  /*dbd0*/  FMUL.FTZ R91, R91, R218.reuse ;  /* 0x000000da5b5b7220 */ /* 0x080fe20000410000 */
[-C--:B------:R-:W-:Y:S01]  /*dbe0*/  FMUL.FTZ R94, R94, R218.reuse ;  /* 0x000000da5e5e7220 */ /* 0x080fe20000410000 */
[-C--:B------:R-:W-:Y:S01]  /*dbf0*/  FMUL.FTZ R95, R95, R218.reuse ;  /* 0x000000da5f5f7220 */ /* 0x080fe20000410000 */
[-C--:B------:R-:W-:Y:S01]  /*dc00*/  FMUL.FTZ R98, R98, R218.reuse ;  /* 0x000000da62627220 */ /* 0x080fe20000410000 */
[-C--:B------:R-:W-:Y:S01]  /*dc10*/  FMUL.FTZ R99, R99, R218.reuse ;  /* 0x000000da63637220 */ /* 0x080fe20000410000 */
[----:B------:R-:W3:Y:S01]  /*dc20*/  MUFU.EX2 R163, R163 ;  /* 0x000000a300a37308 */ /* 0x000ee20000000800 */
        /* <DEDUP_REMOVED lines=24> */
[C---:B----4-:R-:W-:Y:S01]  /*ddb0*/  FADD.FTZ R3, R155.reuse, R3 ;  /* 0x000000039b037221 */ /* 0x050fe20000010000 */
[----:B------:R-:W-:Y:S01]  /*ddc0*/  F2FP.F16.F32.PACK_AB R172, R155, R192 ;  /* 0x000000c09bac723e */ /* 0x000fe200000000ff */
[----:B------:R-:W-:Y:S01]  /*ddd0*/  FMUL.FTZ R138, R138, R218 ;  /* 0x000000da8a8a7220 */ /* 0x000fe20000410000 */
[----:B0-----:R-:W-:Y:S01]  /*dde0*/  F2FP.F16.F32.PACK_AB R166, R181, R180 ;  /* 0x000000b4b5a6723e */ /* 0x001fe200000000ff */
[-C--:B------:R-:W-:Y:S01]  /*ddf0*/  FMUL.FTZ R139, R139, R218.reuse ;  /* 0x000000da8b8b7220 */ /* 0x080fe20000410000 */
[-C--:B------:R-:W-:Y:S01]  /*de00*/  FMUL.FTZ R142, R142, R218.reuse ;  /* 0x000000da8e8e7220 */ /* 0x080fe20000410000 */
[-C--:B------:R-:W-:Y:S01]  /*de10*/  FMUL.FTZ R143, R143, R218.reuse ;  /* 0x000000da8f8f7220 */ /* 0x080fe20000410000 */
[----:B------:R-:W0:Y:S01]  /*de20*/  MUFU.EX2 R220, R220 ;  /* 0x000000dc00dc7308 */ /* 0x000e220000000800 */
[----:B-----5:R-:W-:Y:S01]  /*de30*/  FADD.FTZ R155, R199, R0 ;  /* 0x00000000c79b7221 */ /* 0x020fe20000010000 */
[-C--:B------:R-:W-:Y:S01]  /*de40*/  FMUL.FTZ R146, R146, R218.reuse ;  /* 0x000000da92927220 */ /* 0x080fe20000410000 */
[-C--:B------:R-:W-:Y:S01]  /*de50*/  FMUL.FTZ R147, R147, R218.reuse ;  /* 0x000000da93937220 */ /* 0x080fe20000410000 */
[-C--:B------:R-:W-:Y:S01]  /*de60*/  FMUL.FTZ R150, R150, R218.reuse ;  /* 0x000000da96967220 */ /* 0x080fe20000410000 */
[----:B------:R-:W-:-:S03]  /*de70*/  FMUL.FTZ R151, R151, R218 ;  /* 0x000000da97977220 */ /* 0x000fc60000410000 */
[----:B------:R-:W4:Y:S01]  /*de80*/  MUFU.EX2 R161, R171 ;  /* 0x000000ab00a17308 */ /* 0x000f220000000800 */
[----:B---3--:R-:W-:-:S07]  /*de90*/  FADD.FTZ R155, R167, R155 ;  /* 0x0000009ba79b7221 */ /* 0x008fce0000010000 */
[----:B------:R3:W5:Y:S01]  /*dea0*/  MUFU.EX2 R165, R170 ;  /* 0x000000aa00a57308 */ /* 0x0007620000000800 */
[----:B0-----:R-:W-:-:S07]  /*deb0*/  FADD.FTZ R155, R220, R155 ;  /* 0x0000009bdc9b7221 */ /* 0x001fce0000010000 */
[----:B------:R-:W0:Y:S01]  /*dec0*/  MUFU.EX2 R175, R175 ;  /* 0x000000af00af7308 */ /* 0x000e220000000800 */
[----:B----4-:R-:W-:Y:S01]  /*ded0*/  FADD.FTZ R157, R161, R155 ;  /* 0x0000009ba19d7221 */ /* 0x010fe20000010000 */
[----:B------:R-:W-:Y:S02]  /*dee0*/  F2FP.F16.F32.PACK_AB R155, R159, R221 ;  /* 0x000000dd9f9b723e */ /* 0x000fe400000000ff */
[----:B---3--:R-:W-:Y:S02]  /*def0*/  F2FP.F16.F32.PACK_AB R170, R189, R188 ;  /* 0x000000bcbdaa723e */ /* 0x008fe400000000ff */
[----:B------:R-:W-:Y:S02]  /*df00*/  F2FP.F16.F32.PACK_AB R161, R161, R220 ;  /* 0x000000dca1a1723e */ /* 0x000fe400000000ff */
[----:B------:R-:W3:Y:S01]  /*df10*/  MUFU.EX2 R178, R178 ;  /* 0x000000b200b27308 */ /* 0x000ee20000000800 */
[----:B-----5:R-:W-:-:S07]  /*df20*/  FADD.FTZ R157, R165, R157 ;  /* 0x0000009da59d7221 */ /* 0x020fce0000010000 */
[----:B------:R-:W4:Y:S01]  /*df30*/  MUFU.EX2 R179, R179 ;  /* 0x000000b300b37308 */ /* 0x000f220000000800 */
[----:B0-----:R-:W-:Y:S01]  /*df40*/  FADD.FTZ R159, R175, R157 ;  /* 0x0000009daf9f7221 */ /* 0x001fe20000010000 */
[----:B------:R-:W-:-:S06]  /*df50*/  F2FP.F16.F32.PACK_AB R157, R163, R226 ;  /* 0x000000e2a39d723e */ /* 0x000fcc00000000ff */
[----:B------:R-:W0:Y:S01]  /*df60*/  MUFU.EX2 R182, R182 ;  /* 0x000000b600b67308 */ /* 0x000e220000000800 */
[----:B---3--:R-:W-:-:S07]  /*df70*/  FADD.FTZ R159, R178, R159 ;  /* 0x0000009fb29f7221 */ /* 0x008fce0000010000 */
[----:B------:R-:W3:Y:S01]  /*df80*/  MUFU.EX2 R183, R183 ;  /* 0x000000b700b77308 */ /* 0x000ee20000000800 */
[----:B----4-:R-:W-:Y:S01]  /*df90*/  FADD.FTZ R163, R179, R159 ;  /* 0x0000009fb3a37221 */ /* 0x010fe20000010000 */
[----:B------:R-:W-:-:S06]  /*dfa0*/  F2FP.F16.F32.PACK_AB R159, R167, R199 ;  /* 0x000000c7a79f723e */ /* 0x000fcc00000000ff */
[----:B------:R-:W4:Y:S01]  /*dfb0*/  MUFU.EX2 R169, R186 ;  /* 0x000000ba00a97308 */ /* 0x000f220000000800 */
[----:B0-----:R-:W-:-:S07]  /*dfc0*/  FADD.FTZ R163, R182, R163 ;  /* 0x000000a3b6a37221 */ /* 0x001fce0000010000 */
[----:B------:R0:W5:Y:S01]  /*dfd0*/  MUFU.EX2 R0, R153 ;  /* 0x0000009900007308 */ /* 0x0001620000000800 */
[----:B---3--:R-:W-:-:S07]  /*dfe0*/  FADD.FTZ R163, R183, R163 ;  /* 0x000000a3b7a37221 */ /* 0x008fce0000010000 */
[----:B------:R-:W3:Y:S01]  /*dff0*/  MUFU.EX2 R171, R187 ;  /* 0x000000bb00ab7308 */ /* 0x000ee20000000800 */
[----:B----4-:R-:W-:Y:S01]  /*e000*/  FADD.FTZ R163, R169, R163 ;  /* 0x000000a3a9a37221 */ /* 0x010fe20000010000 */
[----:B0-----:R-:W-:-:S06]  /*e010*/  F2FP.F16.F32.PACK_AB R153, R193, R197 ;  /* 0x000000c5c199723e */ /* 0x001fcc00000000ff */
[----:B------:R-:W0:Y:S01]  /*e020*/  MUFU.EX2 R191, R191 ;  /* 0x000000bf00bf7308 */ /* 0x000e220000000800 */
[C---:B-----5:R-:W-:Y:S01]  /*e030*/  FADD.FTZ R167, R0.reuse, R163 ;  /* 0x000000a300a77221 */ /* 0x060fe20000010000 */
[----:B------:R-:W-:Y:S02]  /*e040*/  F2FP.F16.F32.PACK_AB R163, R175, R165 ;  /* 0x000000a5afa3723e */ /* 0x000fe400000000ff */
[----:B------:R-:W-:Y:S02]  /*e050*/  F2FP.F16.F32.PACK_AB R165, R179, R178 ;  /* 0x000000b2b3a5723e */ /* 0x000fe400000000ff */
[----:B------:R-:W-:Y:S02]  /*e060*/  F2FP.F16.F32.PACK_AB R169, R0, R169 ;  /* 0x000000a900a9723e */ /* 0x000fe400000000ff */
[----:B------:R-:W4:Y:S01]  /*e070*/  MUFU.EX2 R173, R190 ;  /* 0x000000be00ad7308 */ /* 0x000f220000000800 */
[----:B---3--:R-:W-:-:S07]  /*e080*/  FADD.FTZ R167, R171, R167 ;  /* 0x000000a7aba77221 */ /* 0x008fce0000010000 */
[----:B------:R-:W3:Y:S01]  /*e090*/  MUFU.EX2 R195, R195 ;  /* 0x000000c300c37308 */ /* 0x000ee20000000800 */
[C---:B0-----:R-:W-:Y:S01]  /*e0a0*/  FADD.FTZ R167, R191.reuse, R167 ;  /* 0x000000a7bfa77221 */ /* 0x041fe20000010000 */
[----:B------:R-:W-:-:S06]  /*e0b0*/  F2FP.F16.F32.PACK_AB R171, R191, R171 ;  /* 0x000000abbfab723e */ /* 0x000fcc00000000ff */
[----:B------:R-:W0:Y:S01]  /*e0c0*/  MUFU.EX2 R196, R196 ;  /* 0x000000c400c47308 */ /* 0x000e220000000800 */
[----:B----4-:R-:W-:Y:S01]  /*e0d0*/  FADD.FTZ R178, R173, R167 ;  /* 0x000000a7adb27221 */ /* 0x010fe20000010000 */
[----:B------:R-:W-:-:S06]  /*e0e0*/  F2FP.F16.F32.PACK_AB R167, R183, R182 ;  /* 0x000000b6b7a7723e */ /* 0x000fcc00000000ff */
[----:B------:R-:W4:Y:S01]  /*e0f0*/  MUFU.EX2 R194, R194 ;  /* 0x000000c200c27308 */ /* 0x000f220000000800 */
[C---:B---3--:R-:W-:Y:S01]  /*e100*/  FADD.FTZ R178, R195.reuse, R178 ;  /* 0x000000b2c3b27221 */ /* 0x048fe20000010000 */
[----:B------:R-:W-:-:S06]  /*e110*/  F2FP.F16.F32.PACK_AB R173, R195, R173 ;  /* 0x000000adc3ad723e */ /* 0x000fcc00000000ff */
[----:B------:R-:W3:Y:S01]  /*e120*/  MUFU.EX2 R175, R198 ;  /* 0x000000c600af7308 */ /* 0x000ee20000000800 */
[----:B0-----:R-:W-:-:S04]  /*e130*/  FADD.FTZ R3, R196, R3 ;  /* 0x00000003c4037221 */ /* 0x001fc80000010000 */
[C---:B------:R-:W-:Y:S01]  /*e140*/  FADD.FTZ R3, R174.reuse, R3 ;  /* 0x00000003ae037221 */ /* 0x040fe20000010000 */
[----:B------:R-:W-:Y:S01]  /*e150*/  F2FP.F16.F32.PACK_AB R174, R174, R196 ;  /* 0x000000c4aeae723e */ /* 0x000fe200000000ff */
[----:B----4-:R-:W-:-:S04]  /*e160*/  FADD.FTZ R178, R194, R178 ;  /* 0x000000b2c2b27221 */ /* 0x010fc80000010000 */
[C---:B---3--:R-:W-:Y:S01]  /*e170*/  FADD.FTZ R0, R175.reuse, R178 ;  /* 0x000000b2af007221 */ /* 0x048fe20000010000 */
[----:B------:R-:W-:Y:S01]  /*e180*/  F2FP.F16.F32.PACK_AB R175, R175, R194 ;  /* 0x000000c2afaf723e */ /* 0x000fe200000000ff */
[----:B--2---:R-:W-:Y:S06]  /*e190*/  @!P0 BRA `(.L_x_4970) ;  /* 0x0000000000048947 */ /* 0x004fec0003800000 */
[----:B------:R-:W-:Y:S01]  /*e1a0*/  BPT.TRAP 0x1 ;  /* 0x000000040000795c */ /* 0x000fe20000300000 */
.L_x_4970:
[----:B------:R0:W2:Y:S01]  /*e1b0*/  SYNCS.PHASECHK.TRANS64.TRYWAIT P2, [R21+URZ+0x22850], R213 ;  /* 0x022850d5150075a7 */ /* 0x0000a2000804017f */
[----:B------:R-:W-:Y:S05]  /*e1c0*/  @!P0 BRA `(.L_x_4971) ;  /* 0x0000000000048947 */ /* 0x000fea0003800000 */
[----:B------:R-:W-:Y:S01]  /*e1d0*/  BPT.TRAP 0x1 ;  /* 0x000000040000795c */ /* 0x000fe20000300000 */
.L_x_4971:
[----:B------:R-:W-:Y:S04]  /*e1e0*/  BSSY B0, `(.L_x_4972) ;  /* 0x0000004000007945 */ /* 0x000fe80003800000 */
[----:B--2---:R-:W-:Y:S05]  /*e1f0*/  @P2 BRA `(.L_x_4973) ;  /* 0x0000000000082947 */ /* 0x004fea0003800000 */
[----:B------:R-:W2:Y:S02]  /*e200*/  SYNCS.PHASECHK.TRANS64.TRYWAIT P2, [R21+URZ+0x22850], R213 ;  /* 0x022850d5150075a7 */ /* 0x000ea4000804017f */
[----:B--2---:R-:W-:Y:S05]  /*e210*/  @!P2 BRA `(.L_x_4974) ;  /* 0x000001140090a947 */ /* 0x004fea0003800000 */
.L_x_4973:
[----:B------:R-:W-:Y:S05]  /*e220*/  BSYNC B0 ;  /* 0x0000000000007941 */ /* 0x000fea0003800000 */
.L_x_4972:
[----:B------:R-:W3:Y:S01]  /*e230*/  S2R R180, SR_TID.X ;  /* 0x0000000000b47919 */ /* 0x000ee20000002100 */
[----:B------:R-:W-:Y:S01]  /*e240*/  IMAD.MOV.U32 R179, RZ, RZ, 0x40000040 ;  /* 0x40000040ffb37424 */ /* 0x000fe200078e00ff */
[----:B------:R-:W-:Y:S05]  /*e250*/  WARPSYNC.ALL ;  /* 0x0000000000007948 */ /* 0x000fea0003800000 */
[----:B------:R-:W-:Y:S01]  /*e260*/  R2UR UR7, R179 ;  /* 0x00000000b30772ca */ /* 0x000fe200000e0000 */
[----:B------:R-:W-:Y:S01]  /*e270*/  IMAD.MOV.U32 R178, RZ, RZ, 0xc00 ;  /* 0x00000c00ffb27424 */ /* 0x000fe200078e00ff */
[C---:B------:R-:W-:Y:S01]  /*e280*/  ISETP.GT.AND P2, PT, R20.reuse, R15, PT ;  /* 0x0000000f1400720c */ /* 0x040fe20003f44270 */
[----:B012---:R-:W-:Y:S01]  /*e290*/  @!P1 VIADD R21, R21, 0x22860 ;  /* 0x0002286015159836 */ /* 0x007fe20000000000 */
[----:B------:R-:W-:Y:S01]  /*e2a0*/  IADD3 R20, R20, -0x1, RZ ;  /* 0xffffffff14147810 */ /* 0x000fe20007ffe0ff */
[----:B------:R-:W-:-:S02]  /*e2b0*/  IMAD R178, R22, R178, UR44 ;  /* 0x0000002c16b27e24 */ /* 0x000fc4000f8e02b2 */
[----:B------:R-:W-:Y:S01]  /*e2c0*/  IMAD.MOV.U32 R218, RZ, RZ, R176 ;  /* 0x000000ffffda7224 */ /* 0x000fe200078e00b0 */
[----:B------:R-:W-:Y:S01]  /*e2d0*/  @!P1 PRMT R21, RZ, 0x654, R21 ;  /* 0x00000654ff159816 */ /* 0x000fe20000000015 */
[----:B------:R-:W-:Y:S01]  /*e2e0*/  IMAD.MOV.U32 R219, RZ, RZ, R13 ;  /* 0x000000ffffdb7224 */ /* 0x000fe200078e000d */
[----:B------:R-:W-:Y:S02]  /*e2f0*/  R2UR UR6, R178 ;  /* 0x00000000b20672ca */ /* 0x000fe400000e0000 */
[----:B---3--:R-:W-:-:S04]  /*e300*/  SHF.R.U32.HI R180, RZ, 0x7, R180 ;  /* 0x00000007ffb47819 */ /* 0x008fc800000116b4 */
[----:B------:R-:W-:-:S05]  /*e310*/  IADD3 R179, R180, 0x8, RZ ;  /* 0x00000008b4b37810 */ /* 0x000fca0007ffe0ff */
        /* <DEDUP_REMOVED lines=45> */
.L_x_4965:
[----:B------:R-:W-:-:S13]  /*e5f0*/  ISETP.GE.AND P2, PT, R20, R211, PT ;  /* 0x000000d31400720c */ /* 0x000fda0003f46270 */
[----:B------:R-:W-:Y:S05]  /*e600*/  @!P2 BRA `(.L_x_4976) ;  /* 0x000000240034a947 */ /* 0x000fea0003800000 */
[----:B------:R-:W-:Y:S02]  /*e610*/  IMAD.MOV.U32 R207, RZ, RZ, R176 ;  /* 0x000000ffffcf7224 */ /* 0x000fe400078e00b0 */
[----:B------:R-:W-:-:S07]  /*e620*/  IMAD.MOV.U32 R209, RZ, RZ, R13 ;  /* 0x000000ffffd17224 */ /* 0x000fce00078e000d */
.L_x_4986:
[----:B------:R-:W-:Y:S01]  /*e630*/  VIADD R22, R22, 0x1 ;  /* 0x0000000116167836 */ /* 0x000fe20000000000 */
[----:B------:R-:W-:Y:S05]  /*e640*/  YIELD ;  /* 0x0000000000007946 */ /* 0x000fea0003800000 */
[----:B------:R-:W-:-:S04]  /*e650*/  ISETP.NE.AND P2, PT, R22, 0x2, PT ;  /* 0x000000021600780c */ /* 0x000fc80003f45270 */
[----:B------:R-:W-:Y:S02]  /*e660*/  SEL R13, RZ, 0x1, P2 ;  /* 0x00000001ff0d7807 */ /* 0x000fe40001000000 */
[----:B------:R-:W-:Y:S02]  /*e670*/  SEL R22, R22, RZ, P2 ;  /* 0x000000ff16167207 */ /* 0x000fe40001000000 */
[----:B------:R-:W-:Y:S01]  /*e680*/  LOP3.LUT R202, R202, R13, RZ, 0x3c, !PT ;  /* 0x0000000dcaca7212 */ /* 0x000fe200078e3cff */
[----:B-1----:R-:W-:Y:S06]  /*e690*/  @!P0 BRA `(.L_x_4977) ;  /* 0x0000000000048947 */ /* 0x002fec0003800000 */
[----:B------:R-:W-:Y:S01]  /*e6a0*/  BPT.TRAP 0x1 ;  /* 0x000000040000795c */ /* 0x000fe20000300000 */
.L_x_4977:
[----:B------:R-:W-:Y:S01]  /*e6b0*/  IMAD R15, R22, 0x8, R18 ;  /* 0x00000008160f7824 */ /* 0x000fe200078e0212 */
[----:B0-----:R-:W-:-:S04]  /*e6c0*/  SHF.L.U32 R21, R202, 0x1f, RZ ;  /* 0x0000001fca157819 */ /* 0x001fc800000006ff */
[----:B------:R0:W1:Y:S01]  /*e6d0*/  SYNCS.PHASECHK.TRANS64.TRYWAIT P2, [R15+URZ+0x22830], R21 ;  /* 0x022830150f0075a7 */ /* 0x000062000804017f */
[----:B------:R-:W-:Y:S05]  /*e6e0*/  @!P0 BRA `(.L_x_4978) ;  /* 0x0000000000048947 */ /* 0x000fea0003800000 */
[----:B------:R-:W-:Y:S01]  /*e6f0*/  BPT.TRAP 0x1 ;  /* 0x000000040000795c */ /* 0x000fe20000300000 */
.L_x_4978:
[----:B------:R-:W-:Y:S02]  /*e700*/  IMAD R156, R22, 0x300, R12 ;  /* 0x00000300169c7824 */ /* 0x000fe400078e020c */
[----:B------:R-:W-:Y:S01]  /*e710*/  IMAD.MOV.U32 R157, RZ, RZ, 0x40000040 ;  /* 0x40000040ff9d7424 */ /* 0x000fe200078e00ff */
[----:B-1----:R-:W-:Y:S06]  /*e720*/  @P2 BRA `(.L_x_4979) ;  /* 0x0000000000082947 */ /* 0x002fec0003800000 */
[----:B------:R-:W1:Y:S02]  /*e730*/  SYNCS.PHASECHK.TRANS64.TRYWAIT P2, [R15+URZ+0x22830], R21 ;  /* 0x022830150f0075a7 */ /* 0x000e64000804017f */
[----:B-1----:R-:W-:Y:S05]  /*e740*/  @!P2 BRA `(.L_x_4980) ;  /* 0x000001100058a947 */ /* 0x002fea0003800000 */
.L_x_4979:
        /* <DEDUP_REMOVED lines=9> */
[----:B------:R-:W-:Y:S01]  /*e7e0*/  MOV R153, 0x40000040 ;  /* 0x4000004000997802 */ /* 0x000fe20000000f00 */
[----:B------:R-:W-:Y:S01]  /*e7f0*/  IMAD.MOV.U32 R157, RZ, RZ, 0x40000040 ;  /* 0x40000040ff9d7424 */ /* 0x000fe200078e00ff */
[----:B------:R-:W-:Y:S01]  /*e800*/  R2UR UR10, R154 ;  /* 0x000000009a0a72ca */ /* 0x000fe200000e0000 */
[----:B------:R-:W2:Y:S01]  /*e810*/  S2R R219, SR_TID.X ;  /* 0x0000000000db7919 */ /* 0x000ea20000002100 */
[----:B------:R-:W-:-:S02]  /*e820*/  R2UR UR11, R155 ;  /* 0x000000009b0b72ca */ /* 0x000fc400000e0000 */
[----:B------:R-:W-:Y:S02]  /*e830*/  R2UR UR14, R152 ;  /* 0x00000000980e72ca */ /* 0x000fe400000e0000 */
[----:B------:R-:W-:Y:S02]  /*e840*/  R2UR UR15, R153 ;  /* 0x00000000990f72ca */ /* 0x000fe400000e0000 */
[----:B------:R-:W-:Y:S02]  /*e850*/  R2UR UR18, R156 ;  /* 0x000000009c1272ca */ /* 0x000fe400000e0000 */
[----:B------:R-:W-:Y:S02]  /*e860*/  R2UR UR19, R157 ;  /* 0x000000009d1372ca */ /* 0x000fe400000e0000 */
[----:B------:R-:W-:Y:S01]  /*e870*/  WARPGROUP.ARRIVE ;  /* 0x00000000000079c5 */ /* 0x000fe20000000000 */
[----:B------:R-:W-:Y:S02]  /*e880*/  R2UR UR8, R10 ;  /* 0x000000000a0872ca */ /* 0x000fe400000e0000 */
[----:B------:R-:W-:-:S02]  /*e890*/  R2UR UR9, R11 ;  /* 0x000000000b0972ca */ /* 0x000fc400000e0000 */
[----:B------:R-:W-:Y:S01]  /*e8a0*/  R2UR UR12, R8 ;  /* 0x00000000080c72ca */ /* 0x000fe200000e0000 */
[----:B------:R-:W-:Y:S01]  /*e8b0*/  HGMMA.64x96x16.F32 R152, gdesc[UR4], RZ, !UPT, gsb0 ;  /* 0x01600000049879f0 */ /* 0x000fe2000c0008ff */
[----:B------:R-:W-:Y:S02]  /*e8c0*/  R2UR UR13, R9 ;  /* 0x00000000090d72ca */ /* 0x000fe400000e0000 */
        /* <DEDUP_REMOVED lines=229> */
[----:B---3--:R-:W-:-:S04]  /*f720*/  FADD.FTZ R154, R209, R154 ;  /* 0x0000009ad19a7221 */ /* 0x008fc80000010000 */
[C---:B------:R-:W-:Y:S01]  /*f730*/  FADD.FTZ R171, R218.reuse, R154 ;  /* 0x0000009adaab7221 */ /* 0x040fe20000010000 */
[----:B------:R-:W-:Y:S02]  /*f740*/  F2FP.F16.F32.PACK_AB R154, R218, R209 ;  /* 0x000000d1da9a723e */ /* 0x000fe400000000ff */
        /* <DEDUP_REMOVED lines=32> */
[----:B------:R-:W-:Y:S01]  /*f950*/  MUFU.EX2 R160, R160 ;  /* 0x000000a000a07308 */ /* 0x000fe20000000800 */
[----:B0-----:R-:W-:-:S05]  /*f960*/  FMNMX.FTZ R199, R194, R195, !PT ;  /* 0x000000c3c2c77209 */ /* 0x001fca0007810000 */
[----:B------:R-:W0:Y:S02]  /*f970*/  SHFL.BFLY PT, R195, R199, 0x2, 0x1f ;  /* 0x0c401f00c7c37f89 */ /* 0x000e2400000e0000 */
[----:B------:R-:W1:Y:S08]  /*f980*/  MUFU.EX2 R161, R161 ;  /* 0x000000a100a17308 */ /* 0x000e700000000800 */
        /* <DEDUP_REMOVED lines=25> */
[----:B-1----:R-:W-:Y:S01]  /*fb20*/  F2FP.F16.F32.PACK_AB R156, R161, R160 ;  /* 0x000000a0a19c723e */ /* 0x002fe200000000ff */
        /* <DEDUP_REMOVED lines=14> */
[----:B------:R-:W-:Y:S01]  /*fc10*/  FFMA.FTZ R194, R194, R14, -R177 ;  /* 0x0000000ec2c27223 */ /* 0x000fe200000108b1 */
[----:B------:R-:W-:Y:S01]  /*fc20*/  IADD3 R177, -R219, 0xb, RZ ;  /* 0x0000000bdbb17810 */ /* 0x000fe20007ffe1ff */
[----:B------:R2:W3:Y:S01]  /*fc30*/  MUFU.EX2 R209, R158 ;  /* 0x0000009e00d17308 */ /* 0x0004e20000000800 */
[----:B0-----:R-:W-:Y:S01]  /*fc40*/  FFMA.FTZ R0, R199, R0, R196 ;  /* 0x00000000c7007223 */ /* 0x001fe200000100c4 */
[-C--:B------:R-:W-:Y:S01]  /*fc50*/  FMUL.FTZ R26, R26, R199.reuse ;  /* 0x000000c71a1a7220 */ /* 0x080fe20000410000 */
[-C--:B------:R-:W-:Y:S01]  /*fc60*/  FMUL.FTZ R27, R27, R199.reuse ;  /* 0x000000c71b1b7220 */ /* 0x080fe20000410000 */
[-C--:B------:R-:W-:Y:S01]  /*fc70*/  FMUL.FTZ R30, R30, R199.reuse ;  /* 0x000000c71e1e7220 */ /* 0x080fe20000410000 */
[-C--:B------:R-:W-:Y:S01]  /*fc80*/  FMUL.FTZ R31, R31, R199.reuse ;  /* 0x000000c71f1f7220 */ /* 0x080fe20000410000 */
[-C--:B------:R-:W-:Y:S01]  /*fc90*/  FMUL.FTZ R34, R34, R199.reuse ;  /* 0x000000c722227220 */ /* 0x080fe20000410000 */
[----:B------:R-:W-:Y:S01]  /*fca0*/  FMUL.FTZ R35, R35, R199 ;  /* 0x000000c723237220 */ /* 0x000fe20000410000 */
[----:B------:R-:W0:Y:S01]  /*fcb0*/  MUFU.EX2 R159, R159 ;  /* 0x0000009f009f7308 */ /* 0x000e220000000800 */
[----:B--2---:R-:W-:Y:S01]  /*fcc0*/  FADD.FTZ R158, R160, R171 ;  /* 0x000000aba09e7221 */ /* 0x004fe20000010000 */
[----:B-1----:R-:W-:Y:S01]  /*fcd0*/  FADD.FTZ R0, R155, R0 ;  /* 0x000000009b007221 */ /* 0x002fe20000010000 */
[----:B------:R-:W-:-:S02]  /*fce0*/  @!P1 VIADD R160, R15, 0x22840 ;  /* 0x000228400fa09836 */ /* 0x000fc40000000000 */
[-C--:B------:R-:W-:Y:S01]  /*fcf0*/  FMUL.FTZ R38, R38, R199.reuse ;  /* 0x000000c726267220 */ /* 0x080fe20000410000 */
[----:B------:R-:W-:Y:S01]  /*fd00*/  FADD.FTZ R158, R161, R158 ;  /* 0x0000009ea19e7221 */ /* 0x000fe20000010000 */
[-C--:B------:R-:W-:Y:S01]  /*fd10*/  FMUL.FTZ R39, R39, R199.reuse ;  /* 0x000000c727277220 */ /* 0x080fe20000410000 */
[-C--:B------:R-:W-:Y:S01]  /*fd20*/  FMUL.FTZ R42, R42, R199.reuse ;  /* 0x000000c72a2a7220 */ /* 0x080fe20000410000 */
[----:B------:R1:W2:Y:S01]  /*fd30*/  MUFU.EX2 R218, R162 ;  /* 0x000000a200da7308 */ /* 0x0002a20000000800 */
[----:B------:R-:W-:Y:S01]  /*fd40*/  FADD.FTZ R158, R164, R158 ;  /* 0x0000009ea49e7221 */ /* 0x000fe20000010000 */
[----:B---3--:R-:W-:Y:S01]  /*fd50*/  FADD.FTZ R0, R209, R0 ;  /* 0x00000000d1007221 */ /* 0x008fe20000010000 */
[----:B------:R-:W-:Y:S01]  /*fd60*/  @!P1 PRMT R160, RZ, 0x654, R160 ;  /* 0x00000654ffa09816 */ /* 0x000fe200000000a0 */
[----:B------:R3:W-:Y:S06]  /*fd70*/  BAR.ARV R177, 0x100 ;  /* 0x000400b10000751d */ /* 0x0007ec0000002000 */
[----:B------:R-:W4:Y:S01]  /*fd80*/  MUFU.EX2 R163, R163 ;  /* 0x000000a300a37308 */ /* 0x000f220000000800 */
[----:B------:R-:W-:Y:S01]  /*fd90*/  FADD.FTZ R158, R165, R158 ;  /* 0x0000009ea59e7221 */ /* 0x000fe20000010000 */
[----:B0-----:R-:W-:Y:S01]  /*fda0*/  FADD.FTZ R0, R159, R0 ;  /* 0x000000009f007221 */ /* 0x001fe20000010000 */
[----:B------:R0:W-:Y:S01]  /*fdb0*/  @!P1 SYNCS.ARRIVE.TRANS64.RED.A1T0 RZ, [R160+URZ], RZ ;  /* 0x000000ffa0ff99a7 */ /* 0x0001e2000810043f */
[----:B-1----:R-:W-:Y:S01]  /*fdc0*/  F2FP.F16.F32.PACK_AB R162, R173, R172 ;  /* 0x000000acada2723e */ /* 0x002fe200000000ff */
[-C--:B------:R-:W-:Y:S01]  /*fdd0*/  FMUL.FTZ R43, R43, R199.reuse ;  /* 0x000000c72b2b7220 */ /* 0x080fe20000410000 */
[-C--:B------:R-:W-:Y:S01]  /*fde0*/  FMUL.FTZ R46, R46, R199.reuse ;  /* 0x000000c72e2e7220 */ /* 0x080fe20000410000 */
[----:B--2---:R-:W-:Y:S01]  /*fdf0*/  FADD.FTZ R0, R218, R0 ;  /* 0x00000000da007221 */ /* 0x004fe20000010000 */
[----:B------:R-:W1:Y:S01]  /*fe00*/  MUFU.EX2 R161, R166 ;  /* 0x000000a600a17308 */ /* 0x000e620000000800 */
[-C--:B------:R-:W-:Y:S01]  /*fe10*/  FMUL.FTZ R47, R47, R199.reuse ;  /* 0x000000c72f2f7220 */ /* 0x080fe20000410000 */
[-C--:B------:R-:W-:Y:S01]  /*fe20*/  FMUL.FTZ R50, R50, R199.reuse ;  /* 0x000000c732327220 */ /* 0x080fe20000410000 */
[----:B0-----:R-:W-:Y:S01]  /*fe30*/  F2FP.F16.F32.PACK_AB R160, R169, R168 ;  /* 0x000000a8a9a0723e */ /* 0x001fe200000000ff */
        /* <DEDUP_REMOVED lines=14> */
[----:B------:R-:W-:Y:S01]  /*ff20*/  F2FP.F16.F32.PACK_AB R158, R165, R164 ;  /* 0x000000a4a59e723e */ /* 0x000fe200000000ff */
[----:B-1----:R-:W-:Y:S01]  /*ff30*/  FADD.FTZ R0, R161, R0 ;  /* 0x00000000a1007221 */ /* 0x002fe20000010000 */
        /* <DEDUP_REMOVED lines=29> */
[C---:B-1----:R-:W-:Y:S01]  /*10110*/  F2FP.F16.F32.PACK_AB R166, R181.reuse, R180 ;  /* 0x000000b4b5a6723e */ /* 0x042fe200000000ff */
[----:B------:R-:W-:Y:S01]  /*10120*/  FADD.FTZ R3, R181, R3 ;  /* 0x00000003b5037221 */ /* 0x000fe20000010000 */
[----:B--2---:R-:W-:Y:S01]  /*10130*/  F2FP.F16.F32.PACK_AB R153, R155, R196 ;  /* 0x000000c49b99723e */ /* 0x004fe200000000ff */
[----:B------:R-:W-:Y:S01]  /*10140*/  FMUL.FTZ R103, R103, R199 ;  /* 0x000000c767677220 */ /* 0x000fe20000410000 */
[----:B------:R-:W-:Y:S01]  /*10150*/  F2FP.F16.F32.PACK_AB R155, R159, R209 ;  /* 0x000000d19f9b723e */ /* 0x000fe200000000ff */
[----:B------:R-:W-:Y:S01]  /*10160*/  FMUL.FTZ R106, R106, R199 ;  /* 0x000000c76a6a7220 */ /* 0x000fe20000410000 */
        /* <DEDUP_REMOVED lines=20> */
[----:B------:R-:W-:Y:S01]  /*102b0*/  FMUL.FTZ R130, R130, R199 ;  /* 0x000000c782827220 */ /* 0x000fe20000410000 */
        /* <DEDUP_REMOVED lines=16> */
[----:B------:R-:W-:-:S04]  /*103c0*/  FMUL.FTZ R151, R151, R199 ;  /* 0x000000c797977220 */ /* 0x000fc80000410000 */
        /* <DEDUP_REMOVED lines=45> */
.L_x_4981:
[----:B------:R0:W1:Y:S01]  /*106a0*/  SYNCS.PHASECHK.TRANS64.TRYWAIT P2, [R15+URZ+0x22850], R21 ;  /* 0x022850150f0075a7 */ /* 0x000062000804017f */
[----:B------:R-:W-:Y:S05]  /*106b0*/  @!P0 BRA `(.L_x_4982) ;  /* 0x0000000000048947 */ /* 0x000fea0003800000 */
[----:B------:R-:W-:Y:S01]  /*106c0*/  BPT.TRAP 0x1 ;  /* 0x000000040000795c */ /* 0x000fe20000300000 */
.L_x_4982:
[----:B------:R-:W-:Y:S04]  /*106d0*/  BSSY B0, `(.L_x_4983) ;  /* 0x0000004000007945 */ /* 0x000fe80003800000 */
[----:B-1----:R-:W-:Y:S05]  /*106e0*/  @P2 BRA `(.L_x_4984) ;  /* 0x0000000000082947 */ /* 0x002fea0003800000 */
[----:B------:R-:W1:Y:S02]  /*106f0*/  SYNCS.PHASECHK.TRANS64.TRYWAIT P2, [R15+URZ+0x22850], R21 ;  /* 0x022850150f0075a7 */ /* 0x000e64000804017f */
[----:B-1----:R-:W-:Y:S05]  /*10700*/  @!P2 BRA `(.L_x_4985) ;  /* 0x000000f0007ca947 */ /* 0x002fea0003800000 */
.L_x_4984:
[----:B------:R-:W-:Y:S05]  /*10710*/  BSYNC B0 ;  /* 0x0000000000007941 */ /* 0x000fea0003800000 */
.L_x_4983:
[----:B------:R-:W2:Y:S01]  /*10720*/  S2R R180, SR_TID.X ;  /* 0x0000000000b47919 */ /* 0x000ea20000002100 */
[----:B------:R-:W-:Y:S05]  /*10730*/  WARPSYNC.ALL ;  /* 0x0000000000007948 */ /* 0x000fea0003800000 */
[----:B------:R-:W-:Y:S01]  /*10740*/  IMAD.MOV.U32 R178, RZ, RZ, 0xc00 ;  /* 0x00000c00ffb27424 */ /* 0x000fe200078e00ff */
[----:B------:R-:W-:Y:S01]  /*10750*/  ISETP.GT.AND P2, PT, R20, R211, PT ;  /* 0x000000d31400720c */ /* 0x000fe20003f44270 */
[----:B------:R-:W-:Y:S02]  /*10760*/  IMAD.MOV.U32 R179, RZ, RZ, 0x40000040 ;  /* 0x40000040ffb37424 */ /* 0x000fe400078e00ff */
[----:B------:R-:W-:-:S02]  /*10770*/  IMAD R178, R22, R178, UR44 ;  /* 0x0000002c16b27e24 */ /* 0x000fc4000f8e02b2 */
[----:B01----:R-:W-:Y:S01]  /*10780*/  @!P1 VIADD R15, R15, 0x22860 ;  /* 0x000228600f0f9836 */ /* 0x003fe20000000000 */
[----:B------:R-:W-:Y:S01]  /*10790*/  R2UR UR7, R179 ;  /* 0x00000000b30772ca */ /* 0x000fe200000e0000 */
[----:B------:R-:W-:Y:S01]  /*107a0*/  IMAD.MOV.U32 R179, RZ, RZ, 0x40000040 ;  /* 0x40000040ffb37424 */ /* 0x000fe200078e00ff */
[----:B------:R-:W-:Y:S01]  /*107b0*/  R2UR UR6, R178 ;  /* 0x00000000b20672ca */ /* 0x000fe200000e0000 */
[----:B------:R-:W-:Y:S01]  /*107c0*/  VIADD R20, R20, 0xffffffff ;  /* 0xffffffff14147836 */ /* 0x000fe20000000000 */
[----:B------:R-:W-:Y:S01]  /*107d0*/  @!P1 PRMT R15, RZ, 0x654, R15 ;  /* 0x00000654ff0f9816 */ /* 0x000fe2000000000f */
[----:B------:R-:W-:Y:S02]  /*107e0*/  IMAD.MOV.U32 R207, RZ, RZ, R176 ;  /* 0x000000ffffcf7224 */ /* 0x000fe400078e00b0 */
[----:B------:R-:W-:Y:S01]  /*107f0*/  IMAD.MOV.U32 R209, RZ, RZ, R13 ;  /* 0x000000ffffd17224 */ /* 0x000fe200078e000d */
[----:B--2---:R-:W-:-:S05]  /*10800*/  SHF.R.U32.HI R180, RZ, 0x7, R180 ;  /* 0x00000007ffb47819 */ /* 0x004fca00000116b4 */
[----:B------:R-:W-:-:S05]  /*10810*/  VIADD R21, R180, 0x8 ;  /* 0x00000008b4157836 */ /* 0x000fca0000000000 */
        /* <DEDUP_REMOVED lines=14> */
[----:B------:R-:W-:Y:S02]  /*10900*/  R2UR UR7, R153 ;  /* 0x00000000990772ca */ /* 0x000fe400000e0000 */
[----:B------:R-:W-:Y:S01]  /*10910*/  MOV R153, 0x40000040 ;  /* 0x4000004000997802 */ /* 0x000fe20000000f00 */
[----:B------:R-:W-:Y:S02]  /*10920*/  WARPGROUP.DEPBAR.LE gsb0, 0x0 ;  /* 0x00008000000079c5 */ /* 0x000fe40000010000 */
[----:B------:R-:W-:-:S15]  /*10930*/  WARPGROUP.ARRIVE ;  /* 0x00000000000079c5 */ /* 0x000fde0000000000 */
[----:B------:R-:W-:-:S05]  /*10940*/  NOP ;  /* 0x0000000000007918 */ /* 0x000fca0000000000 */
        /* <DEDUP_REMOVED lines=25> */
.L_x_4976:
[----:B------:R-:W-:Y:S05]  /*10ae0*/  WARPSYNC.ALL ;  /* 0x0000000000007948 */ /* 0x000fea0003800000 */
[----:B------:R-:W2:Y:S01]  /*10af0*/  SHFL.BFLY PT, R4, R3, 0x2, 0x1f ;  /* 0x0c401f0003047f89 */ /* 0x000ea200000e0000 */
[----:B------:R-:W-:Y:S02]  /*10b00*/  IMAD.MOV.U32 R154, RZ, RZ, -0x800000 ;  /* 0xff800000ff9a7424 */ /* 0x000fe400078e00ff */
[----:B------:R-:W-:Y:S01]  /*10b10*/  VIADD R22, R22, 0x1 ;  /* 0x0000000116167836 */ /* 0x000fe20000000000 */
[----:B------:R3:W-:Y:S08]  /*10b20*/  BAR.ARV R177, 0x100 ;  /* 0x000400b10000751d */ /* 0x0007f00000002000 */
[----:B------:R-:W-:Y:S06]  /*10b30*/  BAR.ARV 0x8, 0x180 ;  /* 0x0206000000007b1d */ /* 0x000fec0000002000 */
[----:B------:R-:W-:Y:S01]  /*10b40*/  ISETP.NE.AND P1, PT, R22, 0x2, PT ;  /* 0x000000021600780c */ /* 0x000fe20003f25270 */
[----:B------:R-:W-:-:S03]  /*10b50*/  VIADD R229, R229, 0x1 ;  /* 0x00000001e5e57836 */ /* 0x000fc60000000000 */
[----:B------:R-:W-:Y:S01]  /*10b60*/  SEL R22, R22, RZ, P1 ;  /* 0x000000ff16167207 */ /* 0x000fe20000800000 */
[----:B--2---:R-:W-:Y:S01]  /*10b70*/  FADD.FTZ R6, R4, R3 ;  /* 0x0000000304067221 */ /* 0x004fe20000010000 */
[----:B------:R-:W-:-:S04]  /*10b80*/  IMAD.MOV.U32 R4, RZ, RZ, RZ ;  /* 0x000000ffff047224 */ /* 0x000fc800078e00ff */
[----:B------:R-:W2:Y:S02]  /*10b90*/  SHFL.BFLY PT, R5, R6, 0x1, 0x1f ;  /* 0x0c201f0006057f89 */ /* 0x000ea400000e0000 */
[----:B--2---:R-:W-:-:S05]  /*10ba0*/  FADD.FTZ R3, R6, R5 ;  /* 0x0000000506037221 */ /* 0x004fca0000010000 */
[----:B------:R-:W-:-:S13]  /*10bb0*/  FSETP.NE.FTZ.AND P0, PT, R3, RZ, PT ;  /* 0x000000ff0300720b */ /* 0x000fda0003f15000 */
[----:B------:R-:W2:Y:S08]  /*10bc0*/  @P0 MUFU.LG2 R5, R3 ;  /* 0x0000000300050308 */ /* 0x000eb00000000c00 */
[----:B------:R4:W5:Y:S01]  /*10bd0*/  @P0 MUFU.RCP R4, R3 ;  /* 0x0000000300040308 */ /* 0x0009620000001000 */
[----:B--2---:R-:W-:Y:S01]  /*10be0*/  @P0 FMUL.FTZ R5, R5, 0.69314718246459960938 ;  /* 0x3f31721805050820 */ /* 0x004fe20000410000 */
[----:B----4-:R-:W-:-:S04]  /*10bf0*/  @P0 FMUL.FTZ R3, R14, 0.69314718246459960938 ;  /* 0x3f3172180e030820 */ /* 0x010fc80000410000 */
[----:B------:R-:W-:Y:S01]  /*10c00*/  @P0 FFMA.FTZ R154, R3, R13, R5 ;  /* 0x0000000d039a0223 */ /* 0x000fe20000010005 */
[----:B------:R-:W-:Y:S01]  /*10c10*/  MOV R3, 0xff800000 ;  /* 0xff80000000037802 */ /* 0x000fe20000000f00 */
[----:B------:R-:W2:Y:S01]  /*10c20*/  SHFL.BFLY PT, R5, R0, 0x2, 0x1f ;  /* 0x0c401f0000057f89 */ /* 0x000ea200000e0000 */
        /* <DEDUP_REMOVED lines=23> */
[----:B--2---:R-:W-:Y:S01]  /*10da0*/  FADD.FTZ R7, R5, R0 ;  /* 0x0000000005077221 */ /* 0x004fe20000010000 */
[----:B------:R-:W-:-:S02]  /*10db0*/  IMAD.MOV.U32 R0, RZ, RZ, RZ ;  /* 0x000000ffff007224 */ /* 0x000fc400078e00ff */
        /* <DEDUP_REMOVED lines=27> */
[----:B--2---:R-:W-:Y:S01]  /*10f70*/  FADD.FTZ R8, R7, R6 ;  /* 0x0000000607087221 */ /* 0x004fe20000010000 */
[-C--:B------:R-:W-:Y:S01]  /*10f80*/  FMUL.FTZ R121, R121, R4.reuse ;  /* 0x0000000479797220 */ /* 0x080fe20000410000 */
        /* <DEDUP_REMOVED lines=14> */
[----:B------:R-:W-:-:S02]  /*11070*/  FMUL.FTZ R149, R149, R4 ;  /* 0x0000000495957220 */ /* 0x000fc40000410000 */
[----:B------:R-:W2:Y:S01]  /*11080*/  @P0 MUFU.LG2 R6, R8 ;  /* 0x0000000800060308 */ /* 0x000ea20000000c00 */
[----:B------:R-:W-:-:S07]  /*11090*/  @P0 FMUL.FTZ R5, R14, 0.69314718246459960938 ;  /* 0x3f3172180e050820 */ /* 0x000fce0000410000 */
[----:B------:R-:W4:Y:S01]  /*110a0*/  @P0 MUFU.RCP R0, R8 ;  /* 0x0000000800000308 */ /* 0x000f220000001000 */
[----:B--2---:R-:W-:-:S04]  /*110b0*/  @P0 FMUL.FTZ R6, R6, 0.69314718246459960938 ;  /* 0x3f31721806060820 */ /* 0x004fc80000410000 */
[----:B------:R-:W-:Y:S01]  /*110c0*/  @P0 FFMA.FTZ R3, R5, R176, R6 ;  /* 0x000000b005030223 */ /* 0x000fe20000010006 */
[----:B------:R-:W-:Y:S02]  /*110d0*/  SEL R5, RZ, 0x1, P1 ;  /* 0x00000001ff057807 */ /* 0x000fe40000800000 */
[----:B------:R-:W-:Y:S01]  /*110e0*/  PLOP3.LUT P0, PT, PT, PT, PT, 0x8, 0x0 ;  /* 0x000000000000781c */ /* 0x000fe20003f0e170 */
[-C--:B----4-:R-:W-:Y:S01]  /*110f0*/  FMUL.FTZ R26, R26, R0.reuse ;  /* 0x000000001a1a7220 */ /* 0x090fe20000410000 */
        /* <DEDUP_REMOVED lines=63> */
[----:B---3--:R-:W-:-:S07]  /*114f0*/  LOP3.LUT R202, R202, R5, RZ, 0x3c, !PT ;  /* 0x00000005caca7212 */ /* 0x008fce00078e3cff */
.L_x_4921:
[----:B------:R-:W-:Y:S05]  /*11500*/  WARPSYNC.ALL ;  /* 0x0000000000007948 */ /* 0x000fea0003800000 */
[----:B------:R-:W2:Y:S08]  /*11510*/  S2UR UR5, SR_CgaCtaId ;  /* 0x00000000000579c3 */ /* 0x000eb00000008800 */
[----:B------:R-:W-:Y:S06]  /*11520*/  BAR.SYNC.DEFER_BLOCKING 0x5, 0x180 ;  /* 0x0146000000007b1d */ /* 0x000fec0000010000 */
[----:B------:R-:W-:Y:S01]  /*11530*/  UMOV UR4, 0x400 ;  /* 0x0000040000047882 */ /* 0x000fe20000000000 */
[----:B------:R-:W-:Y:S01]  /*11540*/  BSSY B0, `(.L_x_4987) ;  /* 0x00004f6000007945 */ /* 0x000fe20003800000 */
[----:B--2---:R-:W-:-:S06]  /*11550*/  ULEA UR4, UR5, UR4, 0x18 ;  /* 0x0000000405047291 */ /* 0x004fcc000f8ec03f */
[----:B------:R-:W-:-:S05]  /*11560*/  IMAD.U32 R18, RZ, RZ, UR4 ;  /* 0x00000004ff127e24 */ /* 0x000fca000f8e00ff */
[----:B------:R2:W3:Y:S01]  /*11570*/  LDS.128 R4, [R18+0x228d0] ;  /* 0x0228d00012047984 */ /* 0x0004e20000000c00 */
        /* <DEDUP_REMOVED lines=15> */
[----:B-1----:R-:W-:Y:S01]  /*11670*/  F2FP.F16.F32.PACK_AB R15, R39, R38 ;  /* 0x00000026270f723e */ /* 0x002fe200000000ff */
[----:B------:R-:W-:Y:S01]  /*11680*/  BAR.SYNC.DEFER_BLOCKING 0x1, 0x100 ;  /* 0x0044000000007b1d */ /* 0x000fe20000010000 */
[----:B------:R-:W-:-:S04]  /*11690*/  ISETP.NE.U32.AND P1, PT, RZ, UR4, PT ;  /* 0x00000004ff007c0c */ /* 0x000fc8000bf25070 */
[----:B------:R-:W-:Y:S02]  /*116a0*/  ISETP.NE.AND.EX P1, PT, RZ, UR5, PT, P1 ;  /* 0x00000005ff007c0c */ /* 0x000fe4000bf25310 */
[----:B------:R-:W-:Y:S02]  /*116b0*/  MOV R20, R18 ;  /* 0x0000001200147202 */ /* 0x000fe40000000f00 */
[----:B0-----:R-:W-:-:S03]  /*116c0*/  MOV R21, R0 ;  /* 0x0000000000157202 */ /* 0x001fc60000000f00 */
[----:B----45:R-:W-:-:S04]  /*116d0*/  IMAD.WIDE R152, R8, 0x2, R20 ;  /* 0x0000000208987825 */ /* 0x030fc800078e0214 */
        /* <DEDUP_REMOVED lines=85> */
[----:B------:R-:W-:Y:S02]  /*11c30*/  LOP3.LUT R0, R8, 0x380, RZ, 0xc0, !PT ;  /* 0x0000038008007812 */ /* 0x000fe400078ec0ff */
[----:B------:R-:W-:Y:S02]  /*11c40*/  IADD3.X R9, RZ, R153, RZ, P0, !PT ;  /* 0x00000099ff097210 */ /* 0x000fe400007fe4ff */
[----:B------:R-:W-:-:S02]  /*11c50*/  SHF.R.U64 R0, R0, 0x3, RZ ;  /* 0x0000000300007819 */ /* 0x000fc400000012ff */
[----:B------:R-:W-:Y:S02]  /*11c60*/  F2FP.F16.F32.PACK_AB R13, R99, R98 ;  /* 0x00000062630d723e */ /* 0x000fe400000000ff */
[----:B------:R-:W-:Y:S02]  /*11c70*/  LOP3.LUT R8, R0, R8, RZ, 0x3c, !PT ;  /* 0x0000000800087212 */ /* 0x000fe400078e3cff */
[----:B------:R-:W-:Y:S02]  /*11c80*/  F2FP.F16.F32.PACK_AB R14, R101, R100 ;  /* 0x00000064650e723e */ /* 0x000fe400000000ff */
[----:B------:R-:W-:Y:S02]  /*11c90*/  MOV R0, R8 ;  /* 0x0000000800007202 */ /* 0x000fe40000000f00 */
[----:B------:R-:W-:Y:S02]  /*11ca0*/  F2FP.F16.F32.PACK_AB R8, R89, R88 ;  /* 0x000000585908723e */ /* 0x000fe400000000ff */
[----:B------:R-:W-:-:S02]  /*11cb0*/  F2FP.F16.F32.PACK_AB R9, R91, R90 ;  /* 0x0000005a5b09723e */ /* 0x000fc400000000ff */
[----:B------:R-:W-:-:S03]  /*11cc0*/  F2FP.F16.F32.PACK_AB R15, R103, R102 ;  /* 0x00000066670f723e */ /* 0x000fc600000000ff */
        /* <DEDUP_REMOVED lines=68> */
[----:B---3--:R-:W-:Y:S01]  /*12110*/  LOP3.LUT R4, R0, 0x380, RZ, 0xc0, !PT ;  /* 0x0000038000047812 */ /* 0x008fe200078ec0ff */
[----:B------:R-:W-:Y:S01]  /*12120*/  IMAD.X R153, RZ, RZ, R153, P0 ;  /* 0x000000ffff997224 */ /* 0x000fe200000e0699 */
[----:B------:R-:W-:Y:S02]  /*12130*/  IADD3 R8, P0, R225, UR4, RZ ;  /* 0x00000004e1087c10 */ /* 0x000fe4000ff1e0ff */
[----:B------:R-:W-:Y:S02]  /*12140*/  SHF.R.U64 R4, R4, 0x3, RZ ;  /* 0x0000000304047819 */ /* 0x000fe400000012ff */
[----:B------:R-:W-:Y:S02]  /*12150*/  IADD3.X R9, R227, UR5, RZ, P0, !PT ;  /* 0x00000005e3097c10 */ /* 0x000fe400087fe4ff */
[----:B------:R-:W-:Y:S01]  /*12160*/  LOP3.LUT R152, R4, R0, RZ, 0x3c, !PT ;  /* 0x0000000004987212 */ /* 0x000fe200078e3cff */
[----:B------:R-:W-:-:S03]  /*12170*/  IMAD.MOV.U32 R4, RZ, RZ, RZ ;  /* 0x000000ffff047224 */ /* 0x000fc600078e00ff */
[----:B------:R-:W-:-:S05]  /*12180*/  MOV R152, R152 ;  /* 0x0000009800987202 */ /* 0x000fca0000000f00 */
[----:B------:R0:W-:Y:S01]  /*12190*/  STSM.16.M88.4 [R152], R12 ;  /* 0x0000000c98007844 */ /* 0x0001e20000000200 */
[----:B------:R-:W-:Y:S06]  /*121a0*/  BAR.SYNC.DEFER_BLOCKING 0x1, 0x100 ;  /* 0x0044000000007b1d */ /* 0x000fec0000010000 */
[----:B------:R-:W5:Y:S01]  /*121b0*/  @P1 LDG.E R4, desc[UR40][R8.64] ;  /* 0x0000002808041981 */ /* 0x000f62000c1e1900 */
[----:B------:R-:W-:-:S04]  /*121c0*/  ISETP.NE.U32.AND P0, PT, RZ, UR6, PT ;  /* 0x00000006ff007c0c */ /* 0x000fc8000bf05070 */
[----:B------:R-:W-:Y:S01]  /*121d0*/  ISETP.NE.AND.EX P0, PT, RZ, UR7, PT, P0 ;  /* 0x00000007ff007c0c */ /* 0x000fe2000bf05300 */
[----:B0-----:R-:W-:-:S12]  /*121e0*/  IMAD.MOV.U32 R14, RZ, RZ, 0x9b8 ;  /* 0x000009b8ff0e7424 */ /* 0x001fd800078e00ff */
[----:B------:R-:W-:Y:S01]  /*121f0*/  @P0 IADD3 R10, P2, R225, UR6, RZ ;  /* 0x00000006e10a0c10 */ /* 0x000fe2000ff5e0ff */
[----:B------:R-:W-:Y:S02]  /*12200*/  ULDC UR6, c[0x0][0xa88] ;  /* 0x0002a20000067ab9 */ /* 0x000fe40000000800 */
[----:B------:R-:W-:Y:S01]  /*12210*/  IMAD.U32 R0, RZ, RZ, UR6 ;  /* 0x00000006ff007e24 */ /* 0x000fe2000f8e00ff */
[----:B------:R-:W-:Y:S02]  /*12220*/  @P0 IADD3.X R11, R227, UR7, RZ, P2, !PT ;  /* 0x00000007e30b0c10 */ /* 0x000fe400097fe4ff */
[----:B------:R-:W-:-:S03]  /*12230*/  ISETP.GT.AND P2, PT, R223, 0x1, PT ;  /* 0x00000001df00780c */ /* 0x000fc60003f44270 */
[----:B------:R0:W5:Y:S01]  /*12240*/  @P0 LDG.E R0, desc[UR40][R10.64] ;  /* 0x000000280a000981 */ /* 0x000162000c1e1900 */
[----:B------:R-:W-:-:S04]  /*12250*/  SEL R14, R14, 0x978, P2 ;  /* 0x000009780e0e7807 */ /* 0x000fc80001000000 */
[----:B------:R1:W3:Y:S08]  /*12260*/  LDC.64 R12, c[0x0][R14+0x220] ;  /* 0x000088000e0c7b82 */ /* 0x0002f00000000a00 */
[----:B0-----:R1:W0:Y:S01]  /*12270*/  LDC.64 R10, c[0x0][R14+0x218] ;  /* 0x000086000e0a7b82 */ /* 0x0012220000000a00 */
[----:B------:R-:W-:Y:S05]  /*12280*/  @P0 BRA `(.L_x_4989) ;  /* 0x0000000000100947 */ /* 0x000fea0003800000 */
[----:B------:R-:W-:Y:S05]  /*12290*/  @!P1 BRA `(.L_x_4989) ;  /* 0x00000000000c9947 */ /* 0x000fea0003800000 */
[----:B-----5:R-:W4:Y:S04]  /*122a0*/  LDG.E R0, desc[UR40][R8.64] ;  /* 0x0000002808007981 */ /* 0x020f28000c1e1900 */
[----:B------:R-:W4:Y:S02]  /*122b0*/  LDG.E R8, desc[UR40][R8.64+0x4] ;  /* 0x0000042808087981 */ /* 0x000f24000c1e1900 */
[----:B----4-:R-:W-:-:S07]  /*122c0*/  IMAD.IADD R0, R8, 0x1, -R0 ;  /* 0x0000000108007824 */ /* 0x010fce00078e0a00 */
.L_x_4989:
[----:B------:R-:W4:Y:S01]  /*122d0*/  LDL.LU R15, [R1+0x64] ;  /* 0x00006400010f7983 */ /* 0x000f220000300800 */
[----:B------:R-:W2:Y:S01]  /*122e0*/  LDC R156, c[0x0][0xbe8] ;  /* 0x0002fa00ff9c7b82 */ /* 0x000ea20000000800 */
[----:B------:R-:W-:Y:S02]  /*122f0*/  ISETP.NE.U32.AND P0, PT, RZ, UR4, PT ;  /* 0x00000004ff007c0c */ /* 0x000fe4000bf05070 */
[----:B------:R-:W4:Y:S02]  /*12300*/  LDL R158, [R1+0x70] ;  /* 0x00007000019e7983 */ /* 0x000f240000100800 */
[----:B------:R-:W-:Y:S02]  /*12310*/  ISETP.NE.AND.EX P0, PT, RZ, UR5, PT, P0 ;  /* 0x00000005ff007c0c */ /* 0x000fe4000bf05300 */
[----:B------:R-:W4:Y:S01]  /*12320*/  LDL R157, [R1+0x68] ;  /* 0x00006800019d7983 */ /* 0x000f220000100800 */
[----:B------:R-:W1:Y:S01]  /*12330*/  LDC.64 R8, c[0x0][R14+0x228] ;  /* 0x00008a000e087b82 */ /* 0x000e620000000a00 */
[----:B------:R-:W-:Y:S01]  /*12340*/  SEL R224, R224, RZ, !P0 ;  /* 0x000000ffe0e07207 */ /* 0x000fe20004000000 */
[----:B0-----:R-:W-:-:S02]  /*12350*/  IMAD R153, R11, R222, RZ ;  /* 0x000000de0b997224 */ /* 0x001fc400078e02ff */
[----:B------:R-:W-:-:S04]  /*12360*/  IMAD.WIDE.U32 R10, R10, R222, RZ ;  /* 0x000000de0a0a7225 */ /* 0x000fc800078e00ff */
[----:B---3--:R-:W-:Y:S01]  /*12370*/  IMAD R13, R13, R224, RZ ;  /* 0x000000e00d0d7224 */ /* 0x008fe200078e02ff */
[----:B--2---:R-:W-:Y:S01]  /*12380*/  ISETP.NE.AND P1, PT, R156, 0x1, PT ;  /* 0x000000019c00780c */ /* 0x004fe20003f25270 */
[----:B------:R-:W-:-:S12]  /*12390*/  IMAD.IADD R153, R11, 0x1, R153 ;  /* 0x000000010b997824 */ /* 0x000fd800078e0299 */
[----:B------:R-:W0:Y:S01]  /*123a0*/  @P1 LDC R11, c[0x0][0xbec] ;  /* 0x0002fb00ff0b1b82 */ /* 0x000e220000000800 */
[----:B------:R-:W-:-:S04]  /*123b0*/  IMAD.IADD R155, R215, 0x1, R206 ;  /* 0x00000001d79b7824 */ /* 0x000fc800078e02ce */
[----:B0-----:R-:W-:-:S04]  /*123c0*/  @P1 IMAD.HI.U32 R11, R155, R11, RZ ;  /* 0x0000000b9b0b1227 */ /* 0x001fc800078e00ff */
[----:B-----5:R-:W-:Y:S01]  /*123d0*/  IMAD R0, R0, R156, RZ ;  /* 0x0000009c00007224 */ /* 0x020fe200078e02ff */
[----:B----4-:R-:W-:-:S05]  /*123e0*/  SEL R152, R15, RZ, !P0 ;  /* 0x000000ff0f987207 */ /* 0x010fca0004000000 */
[C---:B------:R-:W-:Y:S02]  /*123f0*/  IMAD R152, R12.reuse, R152, R13 ;  /* 0x000000980c987224 */ /* 0x040fe400078e020d */
[----:B------:R-:W-:-:S03]  /*12400*/  IMAD.WIDE.U32 R12, R12, R224, RZ ;  /* 0x000000e00c0c7225 */ /* 0x000fc600078e00ff */
[----:B------:R-:W-:Y:S02]  /*12410*/  IADD3 R15, P0, P3, R12, R10, R4 ;  /* 0x0000000a0c0f7210 */ /* 0x000fe40007b1e004 */
[----:B------:R-:W0:Y:S01]  /*12420*/  @P1 LDC R10, c[0x0][0xbf0] ;  /* 0x0002fc00ff0a1b82 */ /* 0x000e220000000800 */
[----:B------:R-:W-:Y:S02]  /*12430*/  SEL R12, R230, RZ, P2 ;  /* 0x000000ffe60c7207 */ /* 0x000fe40001000000 */
[----:B------:R-:W-:-:S03]  /*12440*/  IADD3 R152, R13, R152, RZ ;  /* 0x000000980d987210 */ /* 0x000fc60007ffe0ff */
[-C--:B-1----:R-:W-:Y:S02]  /*12450*/  IMAD R9, R9, R12.reuse, RZ ;  /* 0x0000000c09097224 */ /* 0x082fe400078e02ff */
[----:B------:R-:W-:Y:S01]  /*12460*/  IMAD.WIDE.U32 R12, R8, R12, RZ ;  /* 0x0000000c080c7225 */ /* 0x000fe200078e00ff */
[----:B------:R-:W-:-:S04]  /*12470*/  SHF.R.S32.HI R8, RZ, 0x1f, R4 ;  /* 0x0000001fff087819 */ /* 0x000fc80000011404 */
[----:B------:R-:W-:Y:S01]  /*12480*/  IADD3.X R152, R152, R153, R8, P0, P3 ;  /* 0x0000009998987210 */ /* 0x000fe200007e6408 */
[----:B------:R-:W-:Y:S01]  /*12490*/  IMAD.MOV.U32 R153, RZ, RZ, R155 ;  /* 0x000000ffff997224 */ /* 0x000fe200078e009b */
[----:B0-----:R-:W-:Y:S02]  /*124a0*/  @P1 SHF.R.U32.HI R153, RZ, R10, R11 ;  /* 0x0000000aff991219 */ /* 0x001fe4000001160b */
[----:B------:R0:W1:Y:S02]  /*124b0*/  LDC.64 R10, c[0x0][R14+0x210] ;  /* 0x000084000e0a7b82 */ /* 0x0000640000000a00 */
[----:B------:R-:W-:-:S06]  /*124c0*/  IADD3 R12, P0, P3, R153, R15, R12 ;  /* 0x0000000f990c7210 */ /* 0x000fcc0007b1e00c */
[----:B0-----:R-:W0:Y:S01]  /*124d0*/  LDC.64 R14, c[0x0][0xba8] ;  /* 0x0002ea00ff0e7b82 */ /* 0x001e220000000a00 */
[----:B------:R-:W-:Y:S01]  /*124e0*/  IMAD.IADD R9, R13, 0x1, R9 ;  /* 0x000000010d097824 */ /* 0x000fe200078e0209 */
[----:B------:R-:W-:-:S04]  /*124f0*/  SHF.R.S32.HI R13, RZ, 0x1f, R153 ;  /* 0x0000001fff0d7819 */ /* 0x000fc80000011499 */
[----:B------:R-:W-:Y:S01]  /*12500*/  IADD3.X R13, R13, R152, R9, P0, P3 ;  /* 0x000000980d0d7210 */ /* 0x000fe200007e6409 */
[----:B------:R-:W-:-:S04]  /*12510*/  IMAD.MOV R152, RZ, RZ, -R153 ;  /* 0x000000ffff987224 */ /* 0x000fc800078e0a99 */
[----:B------:R-:W-:Y:S01]  /*12520*/  IMAD R152, R156, R152, R155 ;  /* 0x000000989c987224 */ /* 0x000fe200078e029b */
[----:B0-----:R-:W0:Y:S08]  /*12530*/  @!P2 LDC R14, c[0x0][0xb50] ;  /* 0x0002d400ff0eab82 */ /* 0x001e300000000800 */
[----:B------:R-:W2:Y:S01]  /*12540*/  @!P2 LDC R15, c[0x0][0xb54] ;  /* 0x0002d500ff0fab82 */ /* 0x000ea20000000800 */
[----:B------:R-:W-:Y:S01]  /*12550*/  SHF.R.S32.HI R9, RZ, 0x1f, R152 ;  /* 0x0000001fff097819 */ /* 0x000fe20000011498 */
[----:B-1----:R-:W-:-:S02]  /*12560*/  IMAD R11, R11, R152, RZ ;  /* 0x000000980b0b7224 */ /* 0x002fc400078e02ff */
[----:B------:R-:W-:-:S04]  /*12570*/  IMAD.WIDE.U32 R12, R10, R152, R12 ;  /* 0x000000980a0c7225 */ /* 0x000fc800078e000c */
[----:B------:R-:W-:Y:S01]  /*12580*/  IMAD R9, R10, R9, R11 ;  /* 0x000000090a097224 */ /* 0x000fe200078e020b */
[----:B0-----:R-:W-:-:S03]  /*12590*/  LEA R14, P0, R12, R14, 0x2 ;  /* 0x0000000e0c0e7211 */ /* 0x001fc600078010ff */
[----:B------:R-:W-:-:S05]  /*125a0*/  IMAD.IADD R9, R13, 0x1, R9 ;  /* 0x000000010d097824 */ /* 0x000fca00078e0209 */
[----:B--2---:R-:W-:Y:S01]  /*125b0*/  LEA.HI.X R9, R12, R15, R9, 0x2, P0 ;  /* 0x0000000f0c097211 */ /* 0x004fe200000f1409 */
[----:B------:R-:W-:Y:S01]  /*125c0*/  SHFL.IDX PT, R10, R14, RZ, 0x1c1f ;  /* 0x001c1fff0e0a7589 */ /* 0x000fe200000e0000 */
[----:B------:R-:W-:-:S03]  /*125d0*/  IMAD.IADD R153, R158, 0x1, R206 ;  /* 0x000000019e997824 */ /* 0x000fc600078e02ce */
[----:B------:R-:W0:Y:S04]  /*125e0*/  SHFL.IDX PT, R11, R9, RZ, 0x1c1f ;  /* 0x001c1fff090b7589 */ /* 0x000e2800000e0000 */
[----:B------:R-:W-:Y:S04]  /*125f0*/  SHFL.IDX PT, R12, R14, 0x1, 0x1c1f ;  /* 0x003c1f000e0c7f89 */ /* 0x000fe800000e0000 */
[----:B------:R-:W1:Y:S01]  /*12600*/  SHFL.IDX PT, R13, R9, 0x1, 0x1c1f ;  /* 0x003c1f00090d7f89 */ /* 0x000e6200000e0000 */
[----:B------:R-:W-:Y:S01]  /*12610*/  LOP3.LUT P0, RZ, R157, 0x3, RZ, 0xc0, !PT ;  /* 0x000000039dff7812 */ /* 0x000fe2000780c0ff */
[----:B------:R-:W-:-:S03]  /*12620*/  VIADD R152, R153, 0x8 ;  /* 0x0000000899987836 */ /* 0x000fc60000000000 */
[-C--:B------:R-:W-:Y:S02]  /*12630*/  ISETP.GE.OR P3, PT, R153, R0.reuse, P0 ;  /* 0x000000009900720c */ /* 0x080fe40000766670 */
[----:B------:R-:W-:-:S11]  /*12640*/  ISETP.GE.OR P0, PT, R152, R0, P0 ;  /* 0x000000009800720c */ /* 0x000fd60000706670 */
[----:B0-----:R0:W-:Y:S04]  /*12650*/  @!P3 ST.E desc[UR40][R10.64], R154 ;  /* 0x0000009a0a00b985 */ /* 0x0011e8000c101928 */
[----:B-1----:R0:W-:Y:S01]  /*12660*/  @!P0 ST.E desc[UR40][R12.64], R3 ;  /* 0x000000030c008985 */ /* 0x0021e2000c101928 */
[----:B------:R-:W-:Y:S05]  /*12670*/  @P2 BRA `(.L_x_4990) ;  /* 0x0000001000382947 */ /* 0x000fea0003800000 */
[----:B0-----:R-:W0:Y:S01]  /*12680*/  S2R R3, SR_TID.X ;  /* 0x0000000000037919 */ /* 0x001e220000002100 */
[----:B------:R-:W-:Y:S01]  /*12690*/  ULDC.64 UR4, c[0x0][0xaa0] ;  /* 0x0002a80000047ab9 */ /* 0x000fe20000000a00 */
[----:B------:R-:W1:Y:S01]  /*126a0*/  @P1 LDC R15, c[0x0][0xbec] ;  /* 0x0002fb00ff0f1b82 */ /* 0x000e620000000800 */
        /* <DEDUP_REMOVED lines=9> */
[----:B------:R-:W-:Y:S02]  /*12740*/  IADD3 R33, P2, R20, 0x2000, RZ ;  /* 0x0000200014217810 */ /* 0x000fe40007f5e0ff */
[----:B------:R-:W-:Y:S02]  /*12750*/  SHF.R.U64 R44, R44, 0x3, RZ ;  /* 0x000000032c2c7819 */ /* 0x000fe400000012ff */
[----:B------:R-:W-:-:S02]  /*12760*/  IADD3 R37, P3, R20, 0x3000, RZ ;  /* 0x0000300014257810 */ /* 0x000fc40007f7e0ff */
[----:B------:R-:W-:Y:S01]  /*12770*/  LOP3.LUT R44, R44, R45, RZ, 0x3c, !PT ;  /* 0x0000002d2c2c7212 */ /* 0x000fe200078e3cff */
[----:B------:R-:W-:Y:S01]  /*12780*/  IMAD.X R45, RZ, RZ, R21, P5 ;  /* 0x000000ffff2d7224 */ /* 0x000fe200028e0615 */
[C---:B------:R-:W-:Y:S02]  /*12790*/  IADD3 R65, P5, R20.reuse, 0xa000, RZ ;  /* 0x0000a00014417810 */ /* 0x040fe40007fbe0ff */
[----:B------:R-:W-:Y:S02]  /*127a0*/  IADD3 R41, P4, R20, 0x4000, RZ ;  /* 0x0000400014297810 */ /* 0x000fe40007f9e0ff */
[----:B------:R-:W-:Y:S01]  /*127b0*/  LOP3.LUT R64, R65, 0x380, RZ, 0xc0, !PT ;  /* 0x0000038041407812 */ /* 0x000fe200078ec0ff */
[----:B------:R-:W5:Y:S01]  /*127c0*/  LD.E.128 R44, desc[UR40][R44.64] ;  /* 0x000000282c2c7980 */ /* 0x000f62000c101d00 */
        /* <DEDUP_REMOVED lines=9> */
[----:B------:R-:W-:Y:S01]  /*12860*/  LOP3.LUT R64, R64, R65, RZ, 0x3c, !PT ;  /* 0x0000004140407212 */ /* 0x000fe200078e3cff */
[--C-:B------:R-:W-:Y:S01]  /*12870*/  IMAD.X R65, RZ, RZ, R21.reuse, P5 ;  /* 0x000000ffff417224 */ /* 0x100fe200028e0615 */
[----:B------:R-:W-:Y:S01]  /*12880*/  LOP3.LUT R28, R28, R29, RZ, 0x3c, !PT ;  /* 0x0000001d1c1c7212 */ /* 0x000fe200078e3cff */
[--C-:B------:R-:W-:Y:S01]  /*12890*/  IMAD.X R29, RZ, RZ, R21.reuse, P0 ;  /* 0x000000ffff1d7224 */ /* 0x100fe200000e0615 */
[----:B------:R-:W-:Y:S02]  /*128a0*/  LOP3.LUT R32, R32, R33, RZ, 0x3c, !PT ;  /* 0x0000002120207212 */ /* 0x000fe400078e3cff */
[----:B------:R-:W-:Y:S01]  /*128b0*/  LOP3.LUT R36, R36, R37, RZ, 0x3c, !PT ;  /* 0x0000002524247212 */ /* 0x000fe200078e3cff */
[--C-:B------:R-:W-:Y:S01]  /*128c0*/  IMAD.X R37, RZ, RZ, R21.reuse, P3 ;  /* 0x000000ffff257224 */ /* 0x100fe200018e0615 */
[----:B------:R-:W-:Y:S01]  /*128d0*/  LOP3.LUT R40, R40, R41, RZ, 0x3c, !PT ;  /* 0x0000002928287212 */ /* 0x000fe200078e3cff */
[----:B------:R-:W-:Y:S01]  /*128e0*/  IMAD.X R41, RZ, RZ, R21, P4 ;  /* 0x000000ffff297224 */ /* 0x000fe200020e0615 */
[----:B------:R-:W-:Y:S01]  /*128f0*/  IADD3.X R33, RZ, R21, RZ, P2, !PT ;  /* 0x00000015ff217210 */ /* 0x000fe200017fe4ff */
[----:B------:R-:W5:Y:S01]  /*12900*/  LD.E.128 R28, desc[UR40][R28.64] ;  /* 0x000000281c1c7980 */ /* 0x000f62000c101d00 */
[----:B------:R-:W-:-:S02]  /*12910*/  IADD3 R12, P5, R20, 0xf000, RZ ;  /* 0x0000f000140c7810 */ /* 0x000fc40007fbe0ff */
[C---:B------:R-:W-:Y:S01]  /*12920*/  IADD3 R49, P0, R20.reuse, 0x6000, RZ ;  /* 0x0000600014317810 */ /* 0x040fe20007f1e0ff */
[----:B------:R-:W5:Y:S01]  /*12930*/  LD.E.128 R36, desc[UR40][R36.64] ;  /* 0x0000002824247980 */ /* 0x000f62000c101d00 */
[C---:B------:R-:W-:Y:S01]  /*12940*/  IADD3 R53, P2, R20.reuse, 0x7000, RZ ;  /* 0x0000700014357810 */ /* 0x040fe20007f5e0ff */
[----:B------:R-:W-:Y:S01]  /*12950*/  IMAD.X R85, RZ, RZ, R21, P5 ;  /* 0x000000ffff557224 */ /* 0x000fe200028e0615 */
[C---:B------:R-:W-:Y:S01]  /*12960*/  IADD3 R57, P3, R20.reuse, 0x8000, RZ ;  /* 0x0000800014397810 */ /* 0x040fe20007f7e0ff */
[----:B------:R-:W5:Y:S01]  /*12970*/  LD.E.128 R32, desc[UR40][R32.64] ;  /* 0x0000002820207980 */ /* 0x000f62000c101d00 */
[----:B------:R-:W-:Y:S02]  /*12980*/  IADD3 R61, P4, R20, 0x9000, RZ ;  /* 0x00009000143d7810 */ /* 0x000fe40007f9e0ff */
[----:B------:R-:W-:Y:S01]  /*12990*/  LOP3.LUT R9, R12, 0x380, RZ, 0xc0, !PT ;  /* 0x000003800c097812 */ /* 0x000fe200078ec0ff */
[----:B------:R-:W5:Y:S01]  /*129a0*/  LD.E.128 R40, desc[UR40][R40.64] ;  /* 0x0000002828287980 */ /* 0x000f62000c101d00 */
[----:B------:R-:W-:-:S02]  /*129b0*/  LOP3.LUT R48, R49, 0x380, RZ, 0xc0, !PT ;  /* 0x0000038031307812 */ /* 0x000fc400078ec0ff */
[----:B------:R-:W-:Y:S01]  /*129c0*/  LOP3.LUT R52, R53, 0x380, RZ, 0xc0, !PT ;  /* 0x0000038035347812 */ /* 0x000fe200078ec0ff */
[----:B------:R-:W5:Y:S01]  /*129d0*/  LD.E.128 R64, desc[UR40][R64.64] ;  /* 0x0000002840407980 */ /* 0x000f62000c101d00 */
        /* <DEDUP_REMOVED lines=8> */
[----:B------:R-:W-:Y:S02]  /*12a60*/  SHF.R.U64 R13, R13, 0x3, RZ ;  /* 0x000000030d0d7819 */ /* 0x000fe400000012ff */
[----:B------:R-:W-:Y:S01]  /*12a70*/  LOP3.LUT R84, R9, R12, RZ, 0x3c, !PT ;  /* 0x0000000c09547212 */ /* 0x000fe200078e3cff */
[----:B------:R-:W-:Y:S01]  /*12a80*/  IMAD R9, R8, UR4, RZ ;  /* 0x0000000408097c24 */ /* 0x000fe2000f8e02ff */
        /* <DEDUP_REMOVED lines=15> */
[C---:B------:R-:W-:Y:S01]  /*12b80*/  IMAD R13, R4.reuse, UR5, R9 ;  /* 0x00000005040d7c24 */ /* 0x040fe2000f8e0209 */
[----:B------:R-:W-:Y:S01]  /*12b90*/  LOP3.LUT R12, R11, 0xfffffff8, RZ, 0xc0, !PT ;  /* 0xfffffff80b0c7812 */ /* 0x000fe200078ec0ff */
[----:B------:R-:W-:Y:S01]  /*12ba0*/  IMAD.WIDE.U32 R8, R4, UR4, RZ ;  /* 0x0000000404087c25 */ /* 0x000fe2000f8e00ff */
[----:B------:R-:W-:Y:S01]  /*12bb0*/  LOP3.LUT R68, R69, 0x380, RZ, 0xc0, !PT ;  /* 0x0000038045447812 */ /* 0x000fe200078ec0ff */
[----:B------:R-:W0:Y:S01]  /*12bc0*/  @P1 LDC R4, c[0x0][0xbf0] ;  /* 0x0002fc00ff041b82 */ /* 0x000e220000000800 */
[----:B------:R-:W-:Y:S01]  /*12bd0*/  LOP3.LUT R72, R73, 0x380, RZ, 0xc0, !PT ;  /* 0x0000038049487812 */ /* 0x000fe200078ec0ff */
[----:B------:R-:W-:Y:S01]  /*12be0*/  IMAD.IADD R3, R3, 0x1, -R12 ;  /* 0x0000000103037824 */ /* 0x000fe200078e0a0c */
[----:B------:R-:W-:Y:S01]  /*12bf0*/  LOP3.LUT R76, R77, 0x380, RZ, 0xc0, !PT ;  /* 0x000003804d4c7812 */ /* 0x000fe200078ec0ff */
[----:B------:R-:W-:Y:S01]  /*12c00*/  IMAD.IADD R9, R9, 0x1, R13 ;  /* 0x0000000109097824 */ /* 0x000fe200078e020d */
[----:B------:R-:W-:Y:S01]  /*12c10*/  LOP3.LUT R80, R81, 0x380, RZ, 0xc0, !PT ;  /* 0x0000038051507812 */ /* 0x000fe200078ec0ff */
[----:B------:R-:W-:Y:S01]  /*12c20*/  ULDC.64 UR4, c[0x0][0xae8] ;  /* 0x0002ba0000047ab9 */ /* 0x000fe20000000a00 */
[----:B------:R-:W-:Y:S01]  /*12c30*/  IMAD R3, R3, 0x20, R10 ;  /* 0x0000002003037824 */ /* 0x000fe200078e020a */
[----:B------:R-:W-:Y:S01]  /*12c40*/  SHF.R.U64 R68, R68, 0x3, RZ ;  /* 0x0000000344447819 */ /* 0x000fe200000012ff */
[----:B------:R-:W-:Y:S01]  /*12c50*/  IMAD.WIDE.U32 R8, R222, UR4, R8 ;  /* 0x00000004de087c25 */ /* 0x000fe2000f8e0008 */
[----:B------:R-:W-:Y:S01]  /*12c60*/  SHF.R.U64 R72, R72, 0x3, RZ ;  /* 0x0000000348487819 */ /* 0x000fe200000012ff */
[----:B------:R2:W5:Y:S01]  /*12c70*/  LD.E.128 R24, desc[UR40][R20.64] ;  /* 0x0000002814187980 */ /* 0x000562000c101d00 */
[----:B------:R-:W-:Y:S01]  /*12c80*/  SHF.R.U64 R76, R76, 0x3, RZ ;  /* 0x000000034c4c7819 */ /* 0x000fe200000012ff */
[----:B------:R-:W-:Y:S01]  /*12c90*/  IMAD.IADD R12, R206, 0x1, R3 ;  /* 0x00000001ce0c7824 */ /* 0x000fe200078e0203 */
[----:B------:R-:W-:Y:S01]  /*12ca0*/  SHF.R.U64 R80, R80, 0x3, RZ ;  /* 0x0000000350507819 */ /* 0x000fe200000012ff */
[----:B------:R-:W5:Y:S01]  /*12cb0*/  LD.E.128 R56, desc[UR40][R56.64] ;  /* 0x0000002838387980 */ /* 0x000f62000c101d00 */
        /* <DEDUP_REMOVED lines=10> */
[--C-:B------:R-:W-:Y:S01]  /*12d60*/  IMAD.X R73, RZ, RZ, R21.reuse, P2 ;  /* 0x000000ffff497224 */ /* 0x100fe200010e0615 */
[----:B------:R-:W-:Y:S01]  /*12d70*/  IADD3.X R81, RZ, R21, RZ, P4, !PT ;  /* 0x00000015ff517210 */ /* 0x000fe200027fe4ff */
[----:B------:R-:W-:Y:S01]  /*12d80*/  IMAD.X R77, RZ, RZ, R21, P3 ;  /* 0x000000ffff4d7224 */ /* 0x000fe200018e0615 */
[----:B------:R-:W5:Y:S01]  /*12d90*/  LD.E.128 R84, desc[UR40][R84.64] ;  /* 0x0000002854547980 */ /* 0x000f62000c101d00 */
[----:B------:R-:W-:-:S02]  /*12da0*/  IMAD R13, R13, UR4, RZ ;  /* 0x000000040d0d7c24 */ /* 0x000fc4000f8e02ff */
[----:B------:R-:W-:Y:S01]  /*12db0*/  IMAD.MOV.U32 R11, RZ, RZ, R12 ;  /* 0x000000ffff0b7224 */ /* 0x000fe200078e000c */
[----:B0-----:R-:W-:Y:S01]  /*12dc0*/  @P1 SHF.R.U32.HI R11, RZ, R4, R3 ;  /* 0x00000004ff0b1219 */ /* 0x001fe20000011603 */
        /* <DEDUP_REMOVED lines=33> */
[----:B--2---:R-:W-:Y:S01]  /*12fe0*/  LEA.HI.X R20, R8, UR5, R9, 0x1, P0 ;  /* 0x0000000508147c11 */ /* 0x004fe200080f0c09 */
[----:B------:R-:W-:Y:S08]  /*12ff0*/  BRA.DIV UR4, `(.L_x_4991) ;  /* 0x000000ca04547947 */ /* 0x000ff0000b800000 */
[----:B------:R0:W1:Y:S04]  /*13000*/  SHFL.IDX PT, R4, R20, RZ, 0x181f ;  /* 0x00181fff14047589 */ /* 0x00006800000e0000 */
[----:B------:R0:W2:Y:S02]  /*13010*/  SHFL.IDX PT, R14, R3, RZ, 0x181f ;  /* 0x00181fff030e7589 */ /* 0x0000a400000e0000 */
.L_x_5217:
[----:B------:R-:W-:Y:S01]  /*13020*/  IADD3 R21, R10, R206, RZ ;  /* 0x000000ce0a157210 */ /* 0x000fe20007ffe0ff */
[----:B------:R-:W-:Y:S01]  /*13030*/  BSSY B1, `(.L_x_4992) ;  /* 0x000001a000017945 */ /* 0x000fe20003800000 */
[----:B------:R-:W-:Y:S02]  /*13040*/  VIADD R89, R205, 0xc0 ;  /* 0x000000c0cd597836 */ /* 0x000fe40000000000 */
        /* <DEDUP_REMOVED lines=24> */
.L_x_4993:
[----:B------:R-:W-:Y:S05]  /*131d0*/  BSYNC B1 ;  /* 0x0000000000017941 */ /* 0x000fea0003800000 */
.L_x_4992:
[----:B------:R-:W-:Y:S01]  /*131e0*/  UMOV UR4, 0xffffffff ;  /* 0xffffffff00047882 */ /* 0x000fe20000000000 */
[----:B---3-5:R-:W-:Y:S02]  /*131f0*/  SHF.R.S32.HI R24, RZ, 0x1f, R89 ;  /* 0x0000001fff187819 */ /* 0x028fe40000011459 */
[----:B------:R-:W-:Y:S05]  /*13200*/  BRA.DIV UR4, `(.L_x_4994) ;  /* 0x000000ca04047947 */ /* 0x000fea000b800000 */
[----:B-1----:R1:W3:Y:S04]  /*13210*/  SHFL.IDX PT, R4, R20, 0x1, 0x181f ;  /* 0x00381f0014047f89 */ /* 0x0022e800000e0000 */
[----:B--2---:R1:W2:Y:S02]  /*13220*/  SHFL.IDX PT, R14, R3, 0x1, 0x181f ;  /* 0x00381f00030e7f89 */ /* 0x0042a400000e0000 */
.L_x_5221:
        /* <DEDUP_REMOVED lines=24> */
.L_x_4996:
[----:B------:R-:W-:Y:S05]  /*133b0*/  BSYNC B1 ;  /* 0x0000000000017941 */ /* 0x000fea0003800000 */
.L_x_4995:
[----:B------:R-:W-:-:S03]  /*133c0*/  UMOV UR4, 0xffffffff ;  /* 0xffffffff00047882 */ /* 0x000fc60000000000 */
[----:B------:R-:W-:Y:S05]  /*133d0*/  BRA.DIV UR4, `(.L_x_4997) ;  /* 0x000000c604d87947 */ /* 0x000fea000b800000 */
[----:B---3--:R3:W0:Y:S04]  /*133e0*/  SHFL.IDX PT, R4, R20, 0x2, 0x181f ;  /* 0x00581f0014047f89 */ /* 0x00862800000e0000 */
[----:B--2-4-:R3:W2:Y:S02]  /*133f0*/  SHFL.IDX PT, R14, R3, 0x2, 0x181f ;  /* 0x00581f00030e7f89 */ /* 0x0146a400000e0000 */
.L_x_5225:
        /* <DEDUP_REMOVED lines=24> */
.L_x_4999:
[----:B------:R-:W-:Y:S05]  /*13580*/  BSYNC B1 ;  /* 0x0000000000017941 */ /* 0x000fea0003800000 */
.L_x_4998:
[----:B------:R-:W-:-:S03]  /*13590*/  UMOV UR4, 0xffffffff ;  /* 0xffffffff00047882 */ /* 0x000fc60000000000 */
[----:B------:R-:W-:Y:S05]  /*135a0*/  BRA.DIV UR4, `(.L_x_5000) ;  /* 0x000000c604ac7947 */ /* 0x000fea000b800000 */
[----:B0-----:R0:W0:Y:S04]  /*135b0*/  SHFL.IDX PT, R4, R20, 0x3, 0x181f ;  /* 0x00781f0014047f89 */ /* 0x00102800000e0000 */
[----:B--2-4-:R2:W4:Y:S02]  /*135c0*/  SHFL.IDX PT, R14, R3, 0x3, 0x181f ;  /* 0x00781f00030e7f89 */ /* 0x01452400000e0000 */
.L_x_5229:
[----:B-123--:R-:W-:-:S05]  /*135d0*/  VIADD R3, R21, 0x60 ;  /* 0x0000006015037836 */ /* 0x00efca0000000000 */
[----:B------:R-:W-:-:S13]  /*135e0*/  ISETP.GE.AND P0, PT, R3, R0, PT ;  /* 0x000000000300720c */ /* 0x000fda0003f06270 */
[----:B------:R-:W-:Y:S05]  /*135f0*/  @P0 BRA `(.L_x_5001) ;  /* 0x0000002c00a80947 */ /* 0x000fea0003800000 */
[----:B------:R-:W-:Y:S01]  /*13600*/  ULDC UR4, c[0x0][0xac8] ;  /* 0x0002b20000047ab9 */ /* 0x000fe20000000800 */
[----:B------:R-:W-:Y:S02]  /*13610*/  SHF.R.S32.HI R25, RZ, 0x1f, R205 ;  /* 0x0000001fff197819 */ /* 0x000fe400000114cd */
[----:B------:R-:W-:Y:S02]  /*13620*/  ISETP.GE.AND P3, PT, R205, UR4, PT ;  /* 0x00000004cd007c0c */ /* 0x000fe4000bf66270 */
[----:B------:R-:W-:Y:S02]  /*13630*/  ISETP.GE.AND P4, PT, R217, UR4, PT ;  /* 0x00000004d9007c0c */ /* 0x000fe4000bf86270 */
[----:B------:R-:W-:Y:S02]  /*13640*/  ISETP.GE.AND P5, PT, R216, UR4, PT ;  /* 0x00000004d8007c0c */ /* 0x000fe4000bfa6270 */
[----:B0-----:R-:W-:Y:S02]  /*13650*/  SHF.R.S32.HI R20, RZ, 0x1f, R217 ;  /* 0x0000001fff147819 */ /* 0x001fe400000114d9 */
[----:B------:R-:W-:-:S05]  /*13660*/  SHF.R.S32.HI R15, RZ, 0x1f, R216 ;  /* 0x0000001fff0f7819 */ /* 0x000fca00000114d8 */
[-C--:B----4-:R-:W-:Y:S02]  /*13670*/  @!P3 LEA R8, P0, R205, R14.reuse, 0x1 ;  /* 0x0000000ecd08b211 */ /* 0x090fe400078008ff */
        /* <DEDUP_REMOVED lines=14> */
.L_x_4990:
[----:B0-----:R-:W0:Y:S01]  /*13760*/  @P1 LDC R10, c[0x0][0xbec] ;  /* 0x0002fb00ff0a1b82 */ /* 0x001e220000000800 */
[----:B------:R-:W-:Y:S01]  /*13770*/  IMAD.MOV.U32 R3, RZ, RZ, R155 ;  /* 0x000000ffff037224 */ /* 0x000fe200078e009b */
[----:B------:R-:W-:Y:S01]  /*13780*/  ULDC.64 UR4, c[0x0][0xb08] ;  /* 0x0002c20000047ab9 */ /* 0x000fe20000000a00 */
[----:B------:R-:W-:-:S05]  /*13790*/  SHF.R.S32.HI R11, RZ, 0x1f, R224 ;  /* 0x0000001fff0b7819 */ /* 0x000fca00000114e0 */
[----:B------:R-:W1:Y:S01]  /*137a0*/  @P1 LDC R9, c[0x0][0xbf0] ;  /* 0x0002fc00ff091b82 */ /* 0x000e620000000800 */
[----:B0-----:R-:W-:-:S05]  /*137b0*/  @P1 IMAD.HI.U32 R10, R155, R10, RZ ;  /* 0x0000000a9b0a1227 */ /* 0x001fca00078e00ff */
[----:B-1----:R-:W-:Y:S01]  /*137c0*/  @P1 SHF.R.U32.HI R3, RZ, R9, R10 ;  /* 0x00000009ff031219 */ /* 0x002fe2000001160a */
[----:B------:R-:W-:-:S04]  /*137d0*/  IMAD R9, R8, UR4, RZ ;  /* 0x0000000408097c24 */ /* 0x000fc8000f8e02ff */
[C---:B------:R-:W-:Y:S02]  /*137e0*/  IMAD R10, R4.reuse, UR5, R9 ;  /* 0x00000005040a7c24 */ /* 0x040fe4000f8e0209 */
[----:B------:R-:W-:Y:S01]  /*137f0*/  IMAD.WIDE.U32 R8, R4, UR4, RZ ;  /* 0x0000000404087c25 */ /* 0x000fe2000f8e00ff */
[----:B------:R-:W-:-:S03]  /*13800*/  ULDC.64 UR4, c[0x0][0xb38] ;  /* 0x0002ce0000047ab9 */ /* 0x000fc60000000a00 */
[----:B------:R-:W-:Y:S02]  /*13810*/  IMAD.IADD R9, R9, 0x1, R10 ;  /* 0x0000000109097824 */ /* 0x000fe400078e020a */
[----:B------:R-:W-:Y:S02]  /*13820*/  IMAD.MOV R4, RZ, RZ, -R3 ;  /* 0x000000ffff047224 */ /* 0x000fe400078e0a03 */
[----:B------:R-:W-:-:S04]  /*13830*/  IMAD.WIDE.U32 R8, R222, UR4, R8 ;  /* 0x00000004de087c25 */ /* 0x000fc8000f8e0008 */
[----:B------:R-:W-:Y:S01]  /*13840*/  IMAD R9, R222, UR5, R9 ;  /* 0x00000005de097c24 */ /* 0x000fe2000f8e0209 */
[----:B------:R-:W-:Y:S01]  /*13850*/  ULDC.64 UR4, c[0x0][0xb40] ;  /* 0x0002d00000047ab9 */ /* 0x000fe20000000a00 */
[----:B------:R-:W-:Y:S02]  /*13860*/  IMAD R4, R156, R4, R155 ;  /* 0x000000049c047224 */ /* 0x000fe400078e029b */
[----:B------:R-:W-:Y:S02]  /*13870*/  IMAD R11, R11, UR4, RZ ;  /* 0x000000040b0b7c24 */ /* 0x000fe4000f8e02ff */
[----:B------:R-:W-:-:S04]  /*13880*/  IMAD.WIDE.U32 R8, R224, UR4, R8 ;  /* 0x00000004e0087c25 */ /* 0x000fc8000f8e0008 */
        /* <DEDUP_REMOVED lines=21> */
[----:B------:R-:W-:Y:S01]  /*139e0*/  UMOV UR4, 0xffffffff ;  /* 0xffffffff00047882 */ /* 0x000fe20000000000 */
[----:B------:R-:W-:-:S04]  /*139f0*/  IADD3 R9, R9, R11, RZ ;  /* 0x0000000b09097210 */ /* 0x000fc80007ffe0ff */
[----:B------:R-:W-:Y:S01]  /*13a00*/  LEA.HI.X R4, R8, UR5, R9, 0x2, P0 ;  /* 0x0000000508047c11 */ /* 0x000fe200080f1409 */
[----:B------:R-:W-:Y:S06]  /*13a10*/  BRA.DIV UR4, `(.L_x_5002) ;  /* 0x000000c204d87947 */ /* 0x000fec000b800000 */
[----:B------:R0:W1:Y:S04]  /*13a20*/  SHFL.IDX PT, R20, R4, RZ, 0x1c1f ;  /* 0x001c1fff04147589 */ /* 0x00006800000e0000 */
[----:B------:R0:W2:Y:S02]  /*13a30*/  SHFL.IDX PT, R12, R3, RZ, 0x1c1f ;  /* 0x001c1fff030c7589 */ /* 0x0000a400000e0000 */
.L_x_5232:
        /* <DEDUP_REMOVED lines=17> */
[----:B------:R-:W-:-:S05]  /*13b50*/  @!P0 IMAD.WIDE R8, R210, 0x4, R8 ;  /* 0x00000004d2088825 */ /* 0x000fca00078e0208 */
[----:B------:R1:W-:Y:S01]  /*13b60*/  @!P0 ST.E.64 desc[UR40][R8.64], R24 ;  /* 0x0000001808008985 */ /* 0x0003e2000c101b28 */
[----:B------:R-:W-:Y:S02]  /*13b70*/  ISETP.GE.AND P0, PT, R11, UR4, PT ;  /* 0x000000040b007c0c */ /* 0x000fe4000bf06270 */
[C---:B-1----:R-:W-:Y:S01]  /*13b80*/  @!P1 LEA R8, P2, R13.reuse, R12, 0x2 ;  /* 0x0000000c0d089211 */ /* 0x042fe200078410ff */
[C---:B------:R-:W-:Y:S02]  /*13b90*/  VIADD R24, R210.reuse, 0x40 ;  /* 0x00000040d2187836 */ /* 0x040fe40000000000 */
[C---:B------:R-:W-:Y:S01]  /*13ba0*/  VIADD R25, R210.reuse, 0x60 ;  /* 0x00000060d2197836 */ /* 0x040fe20000000000 */
[----:B------:R-:W-:Y:S01]  /*13bb0*/  @!P1 LEA.HI.X R9, R13, R20, R14, 0x2, P2 ;  /* 0x000000140d099211 */ /* 0x000fe200010f140e */
[C---:B------:R-:W-:Y:S01]  /*13bc0*/  VIADD R14, R210.reuse, 0x10 ;  /* 0x00000010d20e7836 */ /* 0x040fe20000000000 */
[----:B------:R-:W-:Y:S01]  /*13bd0*/  SHF.R.S32.HI R24, RZ, 0x1f, R24 ;  /* 0x0000001fff187819 */ /* 0x000fe20000011418 */
[----:B------:R-:W-:Y:S01]  /*13be0*/  VIADD R13, R210, 0x20 ;  /* 0x00000020d20d7836 */ /* 0x000fe20000000000 */
[----:B------:R-:W-:Y:S01]  /*13bf0*/  SHF.R.S32.HI R25, RZ, 0x1f, R25 ;  /* 0x0000001fff197819 */ /* 0x000fe20000011419 */
[----:B------:R1:W-:Y:S01]  /*13c00*/  @!P1 ST.E.64 desc[UR40][R8.64], R28 ;  /* 0x0000001c08009985 */ /* 0x0003e2000c101b28 */
[----:B------:R-:W-:-:S02]  /*13c10*/  SHF.R.S32.HI R14, RZ, 0x1f, R14 ;  /* 0x0000001fff0e7819 */ /* 0x000fc4000001140e */
        /* <DEDUP_REMOVED lines=11> */
[----:B------:R-:W-:Y:S02]  /*13cd0*/  ISETP.GE.AND P2, PT, R11, UR4, PT ;  /* 0x000000040b007c0c */ /* 0x000fe4000bf46270 */
[----:B------:R-:W-:Y:S01]  /*13ce0*/  IADD3 R10, R210, 0x30, RZ ;  /* 0x00000030d20a7810 */ /* 0x000fe20007ffe0ff */
        /* <DEDUP_REMOVED lines=32> */
[C---:B------:R-:W-:Y:S01]  /*13ef0*/  VIADD R24, R210.reuse, 0x50 ;  /* 0x00000050d2187836 */ /* 0x040fe20000000000 */
[----:B--2---:R-:W-:Y:S01]  /*13f00*/  @!P2 LEA R10, P5, R15, R12, 0x2 ;  /* 0x0000000c0f0aa211 */ /* 0x004fe200078a10ff */
        /* <DEDUP_REMOVED lines=85> */
[----:B------:R-:W-:Y:S01]  /*14460*/  VIADD R15, R210, 0xb8 ;  /* 0x000000b8d20f7836 */ /* 0x000fe20000000000 */
[----:B------:R-:W-:-:S02]  /*14470*/  SHF.R.S32.HI R25, RZ, 0x1f, R25 ;  /* 0x0000001fff197819 */ /* 0x000fc40000011419 */
[----:B------:R-:W-:Y:S01]  /*14480*/  IADD3 R21, R210, 0xc8, RZ ;  /* 0x000000c8d2157810 */ /* 0x000fe20007ffe0ff */
[----:B------:R2:W-:Y:S01]  /*14490*/  @!P2 ST.E.64 desc[UR40][R10.64], R108 ;  /* 0x0000006c0a00a985 */ /* 0x0005e2000c101b28 */
[----:B------:R-:W-:Y:S02]  /*144a0*/  SHF.R.S32.HI R15, RZ, 0x1f, R15 ;  /* 0x0000001fff0f7819 */ /* 0x000fe4000001140f */
[----:B------:R-:W-:Y:S02]  /*144b0*/  ISETP.GE.AND P2, PT, R21, UR4, PT ;  /* 0x0000000415007c0c */ /* 0x000fe4000bf46270 */
[----:B-1----:R-:W-:-:S04]  /*144c0*/  @!P4 LEA R8, P3, R24, R12, 0x2 ;  /* 0x0000000c1808c211 */ /* 0x002fc800078610ff */
[----:B------:R-:W-:Y:S01]  /*144d0*/  @!P4 LEA.HI.X R9, R24, R20, R25, 0x2, P3 ;  /* 0x000000141809c211 */ /* 0x000fe200018f1419 */
[----:B------:R-:W-:Y:S01]  /*144e0*/  VIADD R24, R210, 0xc8 ;  /* 0x000000c8d2187836 */ /* 0x000fe20000000000 */
[----:B------:R-:W-:Y:S02]  /*144f0*/  ISETP.GE.AND P3, PT, R237, UR4, PT ;  /* 0x00000004ed007c0c */ /* 0x000fe4000bf66270 */
[C---:B--2---:R-:W-:Y:S01]  /*14500*/  @!P1 LEA R10, P5, R14.reuse, R12, 0x2 ;  /* 0x0000000c0e0a9211 */ /* 0x044fe200078a10ff */
[----:B------:R1:W-:Y:S01]  /*14510*/  @!P4 ST.E.64 desc[UR40][R8.64], R112 ;  /* 0x000000700800c985 */ /* 0x0003e2000c101b28 */
[----:B------:R-:W-:Y:S02]  /*14520*/  SHF.R.S32.HI R24, RZ, 0x1f, R24 ;  /* 0x0000001fff187819 */ /* 0x000fe40000011418 */
[----:B------:R-:W-:Y:S01]  /*14530*/  @!P1 LEA.HI.X R11, R14, R20, R15, 0x2, P5 ;  /* 0x000000140e0b9211 */ /* 0x000fe200028f140f */
[----:B------:R-:W-:-:S04]  /*14540*/  VIADD R14, R210, 0xc0 ;  /* 0x000000c0d20e7836 */ /* 0x000fc80000000000 */
[----:B------:R2:W-:Y:S01]  /*14550*/  @!P1 ST.E.64 desc[UR40][R10.64], R116 ;  /* 0x000000740a009985 */ /* 0x0005e2000c101b28 */
[----:B------:R-:W-:Y:S02]  /*14560*/  SHF.R.S32.HI R14, RZ, 0x1f, R14 ;  /* 0x0000001fff0e7819 */ /* 0x000fe4000001140e */
[----:B------:R-:W-:Y:S02]  /*14570*/  ISETP.GE.AND P1, PT, R236, UR4, PT ;  /* 0x00000004ec007c0c */ /* 0x000fe4000bf26270 */
[----:B-1----:R-:W-:-:S04]  /*14580*/  @!P0 LEA R8, P4, R13, R12, 0x2 ;  /* 0x0000000c0d088211 */ /* 0x002fc800078810ff */
[----:B------:R-:W-:Y:S02]  /*14590*/  @!P0 LEA.HI.X R9, R13, R20, R14, 0x2, P4 ;  /* 0x000000140d098211 */ /* 0x000fe400020f140e */
[-C--:B------:R-:W-:Y:S02]  /*145a0*/  @!P3 LEA R14, P4, R237, R12.reuse, 0x2 ;  /* 0x0000000ced0eb211 */ /* 0x080fe400078810ff */
[----:B--2---:R-:W-:Y:S01]  /*145b0*/  @!P2 LEA R10, P5, R21, R12, 0x2 ;  /* 0x0000000c150aa211 */ /* 0x004fe200078a10ff */
        /* <DEDUP_REMOVED lines=12> */
[----:B------:R-:W-:Y:S02]  /*14680*/  @!P1 LEA.HI.X R9, R236, R20, R13, 0x2, P5 ;  /* 0x00000014ec099211 */ /* 0x000fe400028f140d */
[----:B------:R-:W-:Y:S02]  /*14690*/  SHF.R.S32.HI R13, RZ, 0x1f, R235 ;  /* 0x0000001fff0d7819 */ /* 0x000fe400000114eb */
[----:B------:R-:W-:Y:S01]  /*146a0*/  SHF.R.S32.HI R24, RZ, 0x1f, R233 ;  /* 0x0000001fff187819 */ /* 0x000fe200000114e9 */
[----:B------:R1:W-:Y:S01]  /*146b0*/  @!P1 ST.E.64 desc[UR40][R8.64], R132 ;  /* 0x0000008408009985 */ /* 0x0003e2000c101b28 */
[C---:B--2---:R-:W-:Y:S02]  /*146c0*/  @!P0 LEA R10, P5, R235.reuse, R12, 0x2 ;  /* 0x0000000ceb0a8211 */ /* 0x044fe400078a10ff */
[----:B------:R-:W-:Y:S02]  /*146d0*/  SHF.R.S32.HI R21, RZ, 0x1f, R232 ;  /* 0x0000001fff157819 */ /* 0x000fe400000114e8 */
[----:B------:R-:W-:-:S02]  /*146e0*/  @!P0 LEA.HI.X R11, R235, R20, R13, 0x2, P5 ;  /* 0x00000014eb0b8211 */ /* 0x000fc400028f140d */
[C---:B---3--:R-:W-:Y:S02]  /*146f0*/  @!P4 LEA R14, P1, R234.reuse, R12, 0x2 ;  /* 0x0000000cea0ec211 */ /* 0x048fe400078210ff */
[----:B------:R-:W-:Y:S01]  /*14700*/  SHF.R.S32.HI R13, RZ, 0x1f, R234 ;  /* 0x0000001fff0d7819 */ /* 0x000fe200000114ea */
[----:B------:R3:W-:Y:S03]  /*14710*/  @!P0 ST.E.64 desc[UR40][R10.64], R136 ;  /* 0x000000880a008985 */ /* 0x0007e6000c101b28 */
[----:B------:R-:W-:Y:S02]  /*14720*/  @!P4 LEA.HI.X R15, R234, R20, R13, 0x2, P1 ;  /* 0x00000014ea0fc211 */ /* 0x000fe400008f140d */
[CC--:B-1----:R-:W-:Y:S02]  /*14730*/  @!P2 LEA R8, P5, R233.reuse, R12.reuse, 0x2 ;  /* 0x0000000ce908a211 */ /* 0x0c2fe400078a10ff */
[----:B------:R-:W-:Y:S01]  /*14740*/  @!P3 LEA R12, P1, R232, R12, 0x2 ;  /* 0x0000000ce80cb211 */ /* 0x000fe200078210ff */
[----:B------:R3:W-:Y:S01]  /*14750*/  @!P4 ST.E.64 desc[UR40][R14.64], R140 ;  /* 0x0000008c0e00c985 */ /* 0x0007e2000c101b28 */
[----:B------:R-:W-:-:S02]  /*14760*/  @!P2 LEA.HI.X R9, R233, R20, R24, 0x2, P5 ;  /* 0x00000014e909a211 */ /* 0x000fc400028f1418 */
[----:B------:R-:W-:-:S03]  /*14770*/  @!P3 LEA.HI.X R13, R232, R20, R21, 0x2, P1 ;  /* 0x00000014e80db211 */ /* 0x000fc600008f1415 */
[----:B------:R3:W-:Y:S04]  /*14780*/  @!P2 ST.E.64 desc[UR40][R8.64], R144 ;  /* 0x000000900800a985 */ /* 0x0007e8000c101b28 */
[----:B------:R3:W-:Y:S02]  /*14790*/  @!P3 ST.E.64 desc[UR40][R12.64], R148 ;  /* 0x000000940c00b985 */ /* 0x0007e4000c101b28 */
.L_x_5004:
[----:B------:R-:W-:Y:S05]  /*147a0*/  BSYNC B1 ;  /* 0x0000000000017941 */ /* 0x000fea0003800000 */
.L_x_5003:
[----:B------:R-:W-:-:S03]  /*147b0*/  UMOV UR4, 0xffffffff ;  /* 0xffffffff00047882 */ /* 0x000fc60000000000 */
[----:B------:R-:W-:Y:S05]  /*147c0*/  BRA.DIV UR4, `(.L_x_5005) ;  /* 0x000000b604a47947 */ /* 0x000fea000b800000 */
[----:B0-----:R-:W0:Y:S04]  /*147d0*/  SHFL.IDX PT, R4, R4, 0x1, 0x1c1f ;  /* 0x003c1f0004047f89 */ /* 0x001e2800000e0000 */
[----:B------:R-:W4:Y:S02]  /*147e0*/  SHFL.IDX PT, R3, R3, 0x1, 0x1c1f ;  /* 0x003c1f0003037f89 */ /* 0x000f2400000e0000 */
.L_x_5236:
[----:B------:R-:W-:-:S13]  /*147f0*/  ISETP.GE.AND P0, PT, R152, R0, PT ;  /* 0x000000009800720c */ /* 0x000fda0003f06270 */
[----:B------:R-:W-:Y:S05]  /*14800*/  @P0 BRA `(.L_x_5001) ;  /* 0x0000001c00240947 */ /* 0x000fea0003800000 */
[----:B------:R-:W-:Y:S01]  /*14810*/  ULDC UR4, c[0x0][0xac8] ;  /* 0x0002b20000047ab9 */ /* 0x000fe20000000800 */
[C---:B---3--:R-:W-:Y:S01]  /*14820*/  VIADD R15, R210.reuse, 0x8 ;  /* 0x00000008d20f7836 */ /* 0x048fe20000000000 */
[C---:B------:R-:W-:Y:S01]  /*14830*/  ISETP.GE.AND P2, PT, R210.reuse, UR4, PT ;  /* 0x00000004d2007c0c */ /* 0x040fe2000bf46270 */
[C---:B--2---:R-:W-:Y:S01]  /*14840*/  VIADD R12, R210.reuse, 0x10 ;  /* 0x00000010d20c7836 */ /* 0x044fe20000000000 */
[C---:B------:R-:W-:Y:S01]  /*14850*/  IADD3 R14, R210.reuse, 0x10, RZ ;  /* 0x00000010d20e7810 */ /* 0x040fe20007ffe0ff */
[C---:B-1----:R-:W-:Y:S01]  /*14860*/  VIADD R20, R210.reuse, 0x18 ;  /* 0x00000018d2147836 */ /* 0x042fe20000000000 */
[C---:B------:R-:W-:Y:S01]  /*14870*/  ISETP.GE.AND P3, PT, R15.reuse, UR4, PT ;  /* 0x000000040f007c0c */ /* 0x040fe2000bf66270 */
[----:B------:R-:W-:Y:S01]  /*14880*/  VIADD R21, R210, 0x8 ;  /* 0x00000008d2157836 */ /* 0x000fe20000000000 */
[----:B------:R-:W-:Y:S01]  /*14890*/  ISETP.GE.AND P1, PT, R12, UR4, PT ;  /* 0x000000040c007c0c */ /* 0x000fe2000bf26270 */
[----:B------:R-:W-:Y:S01]  /*148a0*/  VIADD R13, R210, 0x20 ;  /* 0x00000020d20d7836 */ /* 0x000fe20000000000 */
[----:B------:R-:W-:Y:S01]  /*148b0*/  ISETP.GE.AND P0, PT, R20, UR4, PT ;  /* 0x0000000414007c0c */ /* 0x000fe2000bf06270 */
[C---:B------:R-:W-:Y:S01]  /*148c0*/  VIADD R29, R210.reuse, 0x68 ;  /* 0x00000068d21d7836 */ /* 0x040fe20000000000 */
[----:B------:R-:W-:Y:S01]  /*148d0*/  SHF.R.S32.HI R21, RZ, 0x1f, R21 ;  /* 0x0000001fff157819 */ /* 0x000fe20000011415 */
[C---:B------:R-:W-:Y:S01]  /*148e0*/  VIADD R25, R210.reuse, 0x70 ;  /* 0x00000070d2197836 */ /* 0x040fe20000000000 */
[----:B------:R-:W-:Y:S01]  /*148f0*/  SHF.R.S32.HI R14, RZ, 0x1f, R14 ;  /* 0x0000001fff0e7819 */ /* 0x000fe2000001140e */
[----:B----4-:R-:W-:Y:S01]  /*14900*/  @!P2 IMAD.MOV.U32 R8, RZ, RZ, R3 ;  /* 0x000000ffff08a224 */ /* 0x010fe200078e0003 */
[C---:B------:R-:W-:Y:S01]  /*14910*/  IADD3 R28, R210.reuse, 0x70, RZ ;  /* 0x00000070d21c7810 */ /* 0x040fe20007ffe0ff */
[----:B0-----:R-:W-:Y:S01]  /*14920*/  @!P2 IMAD.MOV.U32 R9, RZ, RZ, R4 ;  /* 0x000000ffff09a224 */ /* 0x001fe200078e0004 */
[C---:B------:R-:W-:Y:S01]  /*14930*/  IADD3 R36, R210.reuse, 0x98, RZ ;  /* 0x00000098d2247810 */ /* 0x040fe20007ffe0ff */
[C---:B------:R-:W-:Y:S01]  /*14940*/  VIADD R32, R210.reuse, 0x78 ;  /* 0x00000078d2207836 */ /* 0x040fe20000000000 */
[----:B------:R-:W-:Y:S01]  /*14950*/  @!P3 LEA R10, P4, R15, R3, 0x2 ;  /* 0x000000030f0ab211 */ /* 0x000fe200078810ff */
[----:B------:R-:W-:Y:S01]  /*14960*/  @!P2 IMAD.WIDE R8, R210, 0x4, R8 ;  /* 0x00000004d208a825 */ /* 0x000fe200078e0208 */
[----:B------:R-:W-:-:S02]  /*14970*/  SHF.R.S32.HI R28, RZ, 0x1f, R28 ;  /* 0x0000001fff1c7819 */ /* 0x000fc4000001141c */
[----:B------:R-:W-:Y:S01]  /*14980*/  @!P3 LEA.HI.X R11, R15, R4, R21, 0x2, P4 ;  /* 0x000000040f0bb211 */ /* 0x000fe200020f1415 */
[C---:B------:R-:W-:Y:S01]  /*14990*/  VIADD R15, R210.reuse, 0x28 ;  /* 0x00000028d20f7836 */ /* 0x040fe20000000000 */
[----:B------:R0:W-:Y:S01]  /*149a0*/  @!P2 ST.E.64 desc[UR40][R8.64], R26 ;  /* 0x0000001a0800a985 */ /* 0x0001e2000c101b28 */
[----:B------:R-:W-:Y:S01]  /*149b0*/  ISETP.GE.AND P2, PT, R13, UR4, PT ;  /* 0x000000040d007c0c */ /* 0x000fe2000bf46270 */
[C---:B------:R-:W-:Y:S01]  /*149c0*/  VIADD R21, R210.reuse, 0x18 ;  /* 0x00000018d2157836 */ /* 0x040fe20000000000 */
[----:B------:R-:W-:Y:S01]  /*149d0*/  SHF.R.S32.HI R36, RZ, 0x1f, R36 ;  /* 0x0000001fff247819 */ /* 0x000fe20000011424 */
[----:B------:R1:W-:Y:S01]  /*149e0*/  @!P3 ST.E.64 desc[UR40][R10.64], R30 ;  /* 0x0000001e0a00b985 */ /* 0x0003e2000c101b28 */
[----:B------:R-:W-:Y:S01]  /*149f0*/  ISETP.GE.AND P3, PT, R15, UR4, PT ;  /* 0x000000040f007c0c */ /* 0x000fe2000bf66270 */
[C---:B------:R-:W-:Y:S01]  /*14a00*/  VIADD R33, R210.reuse, 0x68 ;  /* 0x00000068d2217836 */ /* 0x040fe20000000000 */
[----:B------:R-:W-:Y:S01]  /*14a10*/  SHF.R.S32.HI R21, RZ, 0x1f, R21 ;  /* 0x0000001fff157819 */ /* 0x000fe20000011415 */
[----:B------:R-:W-:-:S03]  /*14a20*/  VIADD R24, R210, 0x80 ;  /* 0x00000080d2187836 */ /* 0x000fc60000000000 */
[----:B------:R-:W-:Y:S02]  /*14a30*/  SHF.R.S32.HI R33, RZ, 0x1f, R33 ;  /* 0x0000001fff217819 */ /* 0x000fe40000011421 */
[----:B0-----:R-:W-:-:S04]  /*14a40*/  @!P1 LEA R8, P5, R12, R3, 0x2 ;  /* 0x000000030c089211 */ /* 0x001fc800078a10ff */
[-C--:B------:R-:W-:Y:S01]  /*14a50*/  @!P1 LEA.HI.X R9, R12, R4.reuse, R14, 0x2, P5 ;  /* 0x000000040c099211 */ /* 0x080fe200028f140e */
[----:B------:R-:W-:Y:S01]  /*14a60*/  VIADD R12, R210, 0x30 ;  /* 0x00000030d20c7836 */ /* 0x000fe20000000000 */
[----:B-1----:R-:W-:Y:S01]  /*14a70*/  @!P0 LEA R10, P4, R20, R3, 0x2 ;  /* 0x00000003140a8211 */ /* 0x002fe200078810ff */
        /* <DEDUP_REMOVED lines=13> */
[C---:B------:R-:W-:Y:S01]  /*14b50*/  VIADD R14, R210.reuse, 0x30 ;  /* 0x00000030d20e7836 */ /* 0x040fe20000000000 */
[----:B-1----:R-:W-:Y:S01]  /*14b60*/  @!P3 LEA R10, P4, R15, R3, 0x2 ;  /* 0x000000030f0ab211 */ /* 0x002fe200078810ff */
        /* <DEDUP_REMOVED lines=10> */
[-C--:B------:R-:W-:Y:S01]  /*14c10*/  @!P1 LEA.HI.X R9, R12, R4.reuse, R14, 0x2, P5 ;  /* 0x000000040c099211 */ /* 0x080fe200028f140e */
[C---:B------:R-:W-:Y:S01]  /*14c20*/  VIADD R12, R210.reuse, 0x50 ;  /* 0x00000050d20c7836 */ /* 0x040fe20000000000 */
[----:B------:R-:W-:Y:S02]  /*14c30*/  IADD3 R14, R210, 0x40, RZ ;  /* 0x00000040d20e7810 */ /* 0x000fe40007ffe0ff */
[----:B-1----:R-:W-:Y:S01]  /*14c40*/  @!P0 LEA R10, P4, R20, R3, 0x2 ;  /* 0x00000003140a8211 */ /* 0x002fe200078810ff */
        /* <DEDUP_REMOVED lines=23> */
[----:B------:R-:W-:Y:S02]  /*14dc0*/  SHF.R.S32.HI R15, RZ, 0x1f, R15 ;  /* 0x0000001fff0f7819 */ /* 0x000fe4000001140f */
[----:B0-----:R-:W-:-:S04]  /*14dd0*/  @!P1 LEA R8, P5, R12, R3, 0x2 ;  /* 0x000000030c089211 */ /* 0x001fc800078a10ff */
[-C--:B------:R-:W-:Y:S02]  /*14de0*/  @!P1 LEA.HI.X R9, R12, R4.reuse, R13, 0x2, P5 ;  /* 0x000000040c099211 */ /* 0x080fe400028f140d */
[-C--:B------:R-:W-:Y:S02]  /*14df0*/  @!P2 LEA R12, P5, R14, R3.reuse, 0x2 ;  /* 0x000000030e0ca211 */ /* 0x080fe400078a10ff */
[C---:B-1----:R-:W-:Y:S01]  /*14e00*/  @!P0 LEA R10, P4, R20.reuse, R3, 0x2 ;  /* 0x00000003140a8211 */ /* 0x042fe200078810ff */
[----:B------:R0:W-:Y:S01]  /*14e10*/  @!P1 ST.E.64 desc[UR40][R8.64], R66 ;  /* 0x0000004208009985 */ /* 0x0001e2000c101b28 */
[----:B------:R-:W-:Y:S02]  /*14e20*/  ISETP.GE.AND P1, PT, R25, UR4, PT ;  /* 0x0000000419007c0c */ /* 0x000fe4000bf26270 */
[-C--:B------:R-:W-:Y:S02]  /*14e30*/  @!P0 LEA.HI.X R11, R20, R4.reuse, R21, 0x2, P4 ;  /* 0x00000004140b8211 */ /* 0x080fe400020f1415 */
[----:B------:R-:W-:-:S02]  /*14e40*/  @!P2 LEA.HI.X R13, R14, R4, R15, 0x2, P5 ;  /* 0x000000040e0da211 */ /* 0x000fc400028f140f */
[CC--:B------:R-:W-:Y:S01]  /*14e50*/  @!P3 LEA R14, P4, R29.reuse, R3.reuse, 0x2 ;  /* 0x000000031d0eb211 */ /* 0x0c0fe200078810ff */
[----:B------:R1:W-:Y:S01]  /*14e60*/  @!P0 ST.E.64 desc[UR40][R10.64], R70 ;  /* 0x000000460a008985 */ /* 0x0003e2000c101b28 */
[----:B------:R-:W-:Y:S02]  /*14e70*/  ISETP.GE.AND P0, PT, R32, UR4, PT ;  /* 0x0000000420007c0c */ /* 0x000fe4000bf06270 */
[-C--:B------:R-:W-:Y:S01]  /*14e80*/  @!P3 LEA.HI.X R15, R29, R4.reuse, R33, 0x2, P4 ;  /* 0x000000041d0fb211 */ /* 0x080fe200020f1421 */
[----:B------:R2:W-:Y:S01]  /*14e90*/  @!P2 ST.E.64 desc[UR40][R12.64], R74 ;  /* 0x0000004a0c00a985 */ /* 0x0005e2000c101b28 */
[----:B------:R-:W-:Y:S01]  /*14ea0*/  ISETP.GE.AND P2, PT, R24, UR4, PT ;  /* 0x0000000418007c0c */ /* 0x000fe2000bf46270 */
[C---:B------:R-:W-:Y:S01]  /*14eb0*/  VIADD R29, R210.reuse, 0x88 ;  /* 0x00000088d21d7836 */ /* 0x040fe20000000000 */
[CC--:B------:R-:W-:Y:S01]  /*14ec0*/  @!P1 LEA R20, P5, R25.reuse, R3.reuse, 0x2 ;  /* 0x0000000319149211 */ /* 0x0c0fe200078a10ff */
[C---:B------:R-:W-:Y:S01]  /*14ed0*/  VIADD R33, R210.reuse, 0x78 ;  /* 0x00000078d2217836 */ /* 0x040fe20000000000 */
[----:B------:R3:W-:Y:S02]  /*14ee0*/  @!P3 ST.E.64 desc[UR40][R14.64], R78 ;  /* 0x0000004e0e00b985 */ /* 0x0007e4000c101b28 */
[----:B------:R-:W-:Y:S01]  /*14ef0*/  @!P1 LEA.HI.X R21, R25, R4, R28, 0x2, P5 ;  /* 0x0000000419159211 */ /* 0x000fe200028f141c */
[C---:B------:R-:W-:Y:S01]  /*14f00*/  VIADD R25, R210.reuse, 0x90 ;  /* 0x00000090d2197836 */ /* 0x040fe20000000000 */
[----:B------:R-:W-:Y:S01]  /*14f10*/  ISETP.GE.AND P3, PT, R29, UR4, PT ;  /* 0x000000041d007c0c */ /* 0x000fe2000bf66270 */
[----:B------:R-:W-:Y:S01]  /*14f20*/  VIADD R28, R210, 0x80 ;  /* 0x00000080d21c7836 */ /* 0x000fe20000000000 */
[----:B0-----:R-:W-:Y:S01]  /*14f30*/  @!P0 LEA R8, P4, R32, R3, 0x2 ;  /* 0x0000000320088211 */ /* 0x001fe200078810ff */
[----:B------:R0:W-:Y:S01]  /*14f40*/  @!P1 ST.E.64 desc[UR40][R20.64], R82 ;  /* 0x0000005214009985 */ /* 0x0001e2000c101b28 */
[----:B------:R-:W-:-:S02]  /*14f50*/  SHF.R.S32.HI R33, RZ, 0x1f, R33 ;  /* 0x0000001fff217819 */ /* 0x000fc40000011421 */
[----:B------:R-:W-:Y:S02]  /*14f60*/  ISETP.GE.AND P1, PT, R25, UR4, PT ;  /* 0x0000000419007c0c */ /* 0x000fe4000bf26270 */
[----:B------:R-:W-:Y:S02]  /*14f70*/  SHF.R.S32.HI R28, RZ, 0x1f, R28 ;  /* 0x0000001fff1c7819 */ /* 0x000fe4000001141c */
[-C--:B-1----:R-:W-:Y:S02]  /*14f80*/  @!P2 LEA R10, P5, R24, R3.reuse, 0x2 ;  /* 0x00000003180aa211 */ /* 0x082fe400078a10ff */
        /* <DEDUP_REMOVED lines=12> */
[-C--:B------:R-:W-:Y:S01]  /*15050*/  @!P3 LEA.HI.X R13, R29, R4.reuse, R33, 0x2, P4 ;  /* 0x000000041d0db211 */ /* 0x080fe200020f1421 */
[C---:B------:R-:W-:Y:S01]  /*15060*/  VIADD R33, R210.reuse, 0xa8 ;  /* 0x000000a8d2217836 */ /* 0x040fe20000000000 */
[----:B------:R-:W-:Y:S01]  /*15070*/  SHF.R.S32.HI R28, RZ, 0x1f, R28 ;  /* 0x0000001fff1c7819 */ /* 0x000fe2000001141c */
[C---:B------:R-:W-:Y:S01]  /*15080*/  VIADD R29, R210.reuse, 0xb0 ;  /* 0x000000b0d21d7836 */ /* 0x040fe20000000000 */
[-C--:B---3--:R-:W-:Y:S01]  /*15090*/  @!P1 LEA R14, P5, R25, R3.reuse, 0x2 ;  /* 0x00000003190e9211 */ /* 0x088fe200078a10ff */
[----:B------:R3:W-:Y:S01]  /*150a0*/  @!P3 ST.E.64 desc[UR40][R12.64], R94 ;  /* 0x0000005e0c00b985 */ /* 0x0007e2000c101b28 */
[----:B------:R-:W-:Y:S02]  /*150b0*/  ISETP.GE.AND P4, PT, R33, UR4, PT ;  /* 0x0000000421007c0c */ /* 0x000fe4000bf86270 */
[----:B------:R-:W-:Y:S01]  /*150c0*/  @!P1 LEA.HI.X R15, R25, R4, R28, 0x2, P5 ;  /* 0x00000004190f9211 */ /* 0x000fe200028f141c */
[C---:B------:R-:W-:Y:S01]  /*150d0*/  VIADD R28, R210.reuse, 0xa0 ;  /* 0x000000a0d21c7836 */ /* 0x040fe20000000000 */
[----:B------:R-:W-:Y:S01]  /*150e0*/  ISETP.GE.AND P3, PT, R29, UR4, PT ;  /* 0x000000041d007c0c */ /* 0x000fe2000bf66270 */
[----:B------:R-:W-:Y:S01]  /*150f0*/  VIADD R25, R210, 0xb8 ;  /* 0x000000b8d2197836 */ /* 0x000fe20000000000 */
[----:B0-----:R-:W-:Y:S01]  /*15100*/  @!P0 LEA R20, P5, R32, R3, 0x2 ;  /* 0x0000000320148211 */ /* 0x001fe200078a10ff */
[----:B------:R0:W-:Y:S01]  /*15110*/  @!P1 ST.E.64 desc[UR40][R14.64], R98 ;  /* 0x000000620e009985 */ /* 0x0001e2000c101b28 */
[----:B------:R-:W-:-:S02]  /*15120*/  SHF.R.S32.HI R28, RZ, 0x1f, R28 ;  /* 0x0000001fff1c7819 */ /* 0x000fc4000001141c */
[-C--:B-1----:R-:W-:Y:S02]  /*15130*/  @!P2 LEA R8, P1, R24, R3.reuse, 0x2 ;  /* 0x000000031808a211 */ /* 0x082fe400078210ff */
[-C--:B------:R-:W-:Y:S01]  /*15140*/  @!P0 LEA.HI.X R21, R32, R4.reuse, R36, 0x2, P5 ;  /* 0x0000000420158211 */ /* 0x080fe200028f1424 */
[----:B------:R-:W-:Y:S01]  /*15150*/  VIADD R36, R210, 0xa8 ;  /* 0x000000a8d2247836 */ /* 0x000fe20000000000 */
[----:B------:R-:W-:Y:S01]  /*15160*/  @!P2 LEA.HI.X R9, R24, R4, R28, 0x2, P1 ;  /* 0x000000041809a211 */ /* 0x000fe200008f141c */
[C---:B------:R-:W-:Y:S01]  /*15170*/  VIADD R32, R210.reuse, 0xb0 ;  /* 0x000000b0d2207836 */ /* 0x040fe20000000000 */
[----:B------:R-:W-:Y:S01]  /*15180*/  ISETP.GE.AND P1, PT, R25, UR4, PT ;  /* 0x0000000419007c0c */ /* 0x000fe2000bf26270 */
[----:B------:R1:W-:Y:S01]  /*15190*/  @!P0 ST.E.64 desc[UR40][R20.64], R102 ;  /* 0x0000006614008985 */ /* 0x0003e2000c101b28 */
[-C--:B--2---:R-:W-:Y:S01]  /*151a0*/  @!P4 LEA R10, P0, R33, R3.reuse, 0x2 ;  /* 0x00000003210ac211 */ /* 0x084fe200078010ff */
[C---:B------:R-:W-:Y:S01]  /*151b0*/  VIADD R28, R210.reuse, 0xc0 ;  /* 0x000000c0d21c7836 */ /* 0x040fe20000000000 */
[----:B------:R-:W-:Y:S01]  /*151c0*/  SHF.R.S32.HI R36, RZ, 0x1f, R36 ;  /* 0x0000001fff247819 */ /* 0x000fe20000011424 */
[----:B------:R-:W-:Y:S01]  /*151d0*/  VIADD R24, R210, 0xc8 ;  /* 0x000000c8d2187836 */ /* 0x000fe20000000000 */
[----:B------:R-:W-:Y:S01]  /*151e0*/  SHF.R.S32.HI R32, RZ, 0x1f, R32 ;  /* 0x0000001fff207819 */ /* 0x000fe20000011420 */
[----:B------:R2:W-:Y:S01]  /*151f0*/  @!P2 ST.E.64 desc[UR40][R8.64], R106 ;  /* 0x0000006a0800a985 */ /* 0x0005e2000c101b28 */
[----:B---3--:R-:W-:-:S02]  /*15200*/  @!P3 LEA R12, P5, R29, R3, 0x2 ;  /* 0x000000031d0cb211 */ /* 0x008fc400078a10ff */
[-C--:B------:R-:W-:Y:S02]  /*15210*/  @!P4 LEA.HI.X R11, R33, R4.reuse, R36, 0x2, P0 ;  /* 0x00000004210bc211 */ /* 0x080fe400000f1424 */
[----:B------:R-:W-:Y:S01]  /*15220*/  @!P3 LEA.HI.X R13, R29, R4, R32, 0x2, P5 ;  /* 0x000000041d0db211 */ /* 0x000fe200028f1420 */
[----:B------:R-:W-:Y:S01]  /*15230*/  VIADD R29, R210, 0xb8 ;  /* 0x000000b8d21d7836 */ /* 0x000fe20000000000 */
[----:B------:R-:W-:Y:S01]  /*15240*/  ISETP.GE.AND P2, PT, R28, UR4, PT ;  /* 0x000000041c007c0c */ /* 0x000fe2000bf46270 */
[----:B------:R3:W-:Y:S01]  /*15250*/  @!P4 ST.E.64 desc[UR40][R10.64], R110 ;  /* 0x0000006e0a00c985 */ /* 0x0007e2000c101b28 */
[----:B------:R-:W-:Y:S02]  /*15260*/  ISETP.GE.AND P0, PT, R24, UR4, PT ;  /* 0x0000000418007c0c */ /* 0x000fe4000bf06270 */
[----:B0-----:R-:W-:Y:S01]  /*15270*/  @!P1 LEA R14, P4, R25, R3, 0x2 ;  /* 0x00000003190e9211 */ /* 0x001fe200078810ff */
[----:B------:R0:W-:Y:S01]  /*15280*/  @!P3 ST.E.64 desc[UR40][R12.64], R114 ;  /* 0x000000720c00b985 */ /* 0x0001e2000c101b28 */
[----:B------:R-:W-:-:S02]  /*15290*/  SHF.R.S32.HI R29, RZ, 0x1f, R29 ;  /* 0x0000001fff1d7819 */ /* 0x000fc4000001141d */
[----:B------:R-:W-:Y:S02]  /*152a0*/  ISETP.GE.AND P3, PT, R237, UR4, PT ;  /* 0x00000004ed007c0c */ /* 0x000fe4000bf66270 */
[----:B------:R-:W-:Y:S01]  /*152b0*/  @!P1 LEA.HI.X R15, R25, R4, R29, 0x2, P4 ;  /* 0x00000004190f9211 */ /* 0x000fe200020f141d */
[C---:B------:R-:W-:Y:S02]  /*152c0*/  VIADD R29, R210.reuse, 0xc0 ;  /* 0x000000c0d21d7836 */ /* 0x040fe40000000000 */
[----:B------:R-:W-:Y:S01]  /*152d0*/  VIADD R25, R210, 0xc8 ;  /* 0x000000c8d2197836 */ /* 0x000fe20000000000 */
[-C--:B-1----:R-:W-:Y:S01]  /*152e0*/  @!P2 LEA R20, P5, R28, R3.reuse, 0x2 ;  /* 0x000000031c14a211 */ /* 0x082fe200078a10ff */
[----:B------:R1:W-:Y:S01]  /*152f0*/  @!P1 ST.E.64 desc[UR40][R14.64], R118 ;  /* 0x000000760e009985 */ /* 0x0003e2000c101b28 */
[----:B------:R-:W-:Y:S02]  /*15300*/  SHF.R.S32.HI R29, RZ, 0x1f, R29 ;  /* 0x0000001fff1d7819 */ /* 0x000fe4000001141d */
[----:B--2---:R-:W-:-:S02]  /*15310*/  @!P0 LEA R8, P4, R24, R3, 0x2 ;  /* 0x0000000318088211 */ /* 0x004fc400078810ff */
[----:B------:R-:W-:Y:S02]  /*15320*/  SHF.R.S32.HI R25, RZ, 0x1f, R25 ;  /* 0x0000001fff197819 */ /* 0x000fe40000011419 */
[----:B------:R-:W-:Y:S02]  /*15330*/  ISETP.GE.AND P1, PT, R236, UR4, PT ;  /* 0x00000004ec007c0c */ /* 0x000fe4000bf26270 */
[-C--:B------:R-:W-:Y:S02]  /*15340*/  @!P2 LEA.HI.X R21, R28, R4.reuse, R29, 0x2, P5 ;  /* 0x000000041c15a211 */ /* 0x080fe400028f141d */
[----:B------:R-:W-:Y:S02]  /*15350*/  @!P0 LEA.HI.X R9, R24, R4, R25, 0x2, P4 ;  /* 0x0000000418098211 */ /* 0x000fe400020f1419 */
[----:B------:R-:W-:Y:S01]  /*15360*/  ISETP.GE.AND P4, PT, R235, UR4, PT ;  /* 0x00000004eb007c0c */ /* 0x000fe2000bf86270 */
[----:B------:R2:W-:Y:S01]  /*15370*/  @!P2 ST.E.64 desc[UR40][R20.64], R122 ;  /* 0x0000007a1400a985 */ /* 0x0005e2000c101b28 */
[----:B------:R-:W-:-:S02]  /*15380*/  SHF.R.S32.HI R24, RZ, 0x1f, R237 ;  /* 0x0000001fff187819 */ /* 0x000fc400000114ed */
[-C--:B---3--:R-:W-:Y:S01]  /*15390*/  @!P3 LEA R10, P5, R237, R3.reuse, 0x2 ;  /* 0x00000003ed0ab211 */ /* 0x088fe200078a10ff */
[----:B------:R3:W-:Y:S01]  /*153a0*/  @!P0 ST.E.64 desc[UR40][R8.64], R126 ;  /* 0x0000007e08008985 */ /* 0x0007e2000c101b28 */
[----:B------:R-:W-:Y:S02]  /*153b0*/  ISETP.GE.AND P2, PT, R234, UR4, PT ;  /* 0x00000004ea007c0c */ /* 0x000fe4000bf46270 */
[----:B------:R-:W-:Y:S02]  /*153c0*/  ISETP.GE.AND P0, PT, R233, UR4, PT ;  /* 0x00000004e9007c0c */ /* 0x000fe4000bf06270 */
[----:B------:R-:W-:Y:S02]  /*153d0*/  @!P3 LEA.HI.X R11, R237, R4, R24, 0x2, P5 ;  /* 0x00000004ed0bb211 */ /* 0x000fe400028f1418 */
[----:B------:R-:W-:Y:S02]  /*153e0*/  SHF.R.S32.HI R24, RZ, 0x1f, R236 ;  /* 0x0000001fff187819 */ /* 0x000fe400000114ec */
[-C--:B0-----:R-:W-:Y:S01]  /*153f0*/  @!P1 LEA R12, P5, R236, R3.reuse, 0x2 ;  /* 0x00000003ec0c9211 */ /* 0x081fe200078a10ff */
[----:B------:R3:W-:Y:S01]  /*15400*/  @!P3 ST.E.64 desc[UR40][R10.64], R130 ;  /* 0x000000820a00b985 */ /* 0x0007e2000c101b28 */
[----:B-1----:R-:W-:-:S02]  /*15410*/  @!P4 LEA R14, P3, R235, R3, 0x2 ;  /* 0x00000003eb0ec211 */ /* 0x002fc400078610ff */
[-C--:B------:R-:W-:Y:S02]  /*15420*/  @!P1 LEA.HI.X R13, R236, R4.reuse, R24, 0x2, P5 ;  /* 0x00000004ec0d9211 */ /* 0x080fe400028f1418 */
[----:B------:R-:W-:Y:S02]  /*15430*/  SHF.R.S32.HI R24, RZ, 0x1f, R235 ;  /* 0x0000001fff187819 */ /* 0x000fe400000114eb */
[----:B--2---:R-:W-:Y:S01]  /*15440*/  @!P2 LEA R20, P5, R234, R3, 0x2 ;  /* 0x00000003ea14a211 */ /* 0x004fe200078a10ff */
[----:B------:R3:W-:Y:S01]  /*15450*/  @!P1 ST.E.64 desc[UR40][R12.64], R134 ;  /* 0x000000860c009985 */ /* 0x0007e2000c101b28 */
[----:B------:R-:W-:Y:S02]  /*15460*/  SHF.R.S32.HI R29, RZ, 0x1f, R234 ;  /* 0x0000001fff1d7819 */ /* 0x000fe400000114ea */
[----:B------:R-:W-:Y:S02]  /*15470*/  @!P4 LEA.HI.X R15, R235, R4, R24, 0x2, P3 ;  /* 0x00000004eb0fc211 */ /* 0x000fe400018f1418 */
[----:B------:R-:W-:-:S02]  /*15480*/  SHF.R.S32.HI R28, RZ, 0x1f, R233 ;  /* 0x0000001fff1c7819 */ /* 0x000fc400000114e9 */
[C---:B------:R-:W-:Y:S01]  /*15490*/  @!P0 LEA R24, P3, R233.reuse, R3, 0x2 ;  /* 0x00000003e9188211 */ /* 0x040fe200078610ff */
[----:B------:R3:W-:Y:S01]  /*154a0*/  @!P4 ST.E.64 desc[UR40][R14.64], R138 ;  /* 0x0000008a0e00c985 */ /* 0x0007e2000c101b28 */
[-C--:B------:R-:W-:Y:S02]  /*154b0*/  @!P2 LEA.HI.X R21, R234, R4.reuse, R29, 0x2, P5 ;  /* 0x00000004ea15a211 */ /* 0x080fe400028f141d */
[----:B------:R-:W-:-:S03]  /*154c0*/  @!P0 LEA.HI.X R25, R233, R4, R28, 0x2, P3 ;  /* 0x00000004e9198211 */ /* 0x000fc600018f141c */
[----:B------:R3:W-:Y:S04]  /*154d0*/  @!P2 ST.E.64 desc[UR40][R20.64], R142 ;  /* 0x0000008e1400a985 */ /* 0x0007e8000c101b28 */
[----:B------:R3:W-:Y:S01]  /*154e0*/  @!P0 ST.E.64 desc[UR40][R24.64], R146 ;  /* 0x0000009218008985 */ /* 0x0007e2000c101b28 */
[----:B------:R-:W-:-:S13]  /*154f0*/  ISETP.GE.AND P0, PT, R232, UR4, PT ;  /* 0x00000004e8007c0c */ /* 0x000fda000bf06270 */
[----:B---3--:R-:W-:Y:S05]  /*15500*/  @P0 BRA `(.L_x_5001) ;  /* 0x0000000c00e40947 */ /* 0x008fea0003800000 */
[----:B------:R-:W-:Y:S02]  /*15510*/  SHF.R.S32.HI R28, RZ, 0x1f, R232 ;  /* 0x0000001fff1c7819 */ /* 0x000fe400000114e8 */
[----:B------:R-:W-:-:S04]  /*15520*/  LEA R8, P0, R232, R3, 0x2 ;  /* 0x00000003e8087211 */ /* 0x000fc800078010ff */
[----:B------:R-:W-:-:S05]  /*15530*/  LEA.HI.X R9, R232, R4, R28, 0x2, P0 ;  /* 0x00000004e8097211 */ /* 0x000fca00000f141c */
[----:B------:R0:W-:Y:S01]  /*15540*/  ST.E.64 desc[UR40][R8.64], R150 ;  /* 0x0000009608007985 */ /* 0x0001e2000c101b28 */
[----:B------:R-:W-:Y:S05]  /*15550*/  BRA `(.L_x_5001) ;  /* 0x0000000c00d07947 */ /* 0x000fea0003800000 */
.L_x_4988:
        /* <DEDUP_REMOVED lines=16> */
[----:B------:R-:W0:-:S12]  /*15660*/  S2R R0, SR_TID.X ;  /* 0x0000000000007919 */ /* 0x000e180000002100 */
        /* <DEDUP_REMOVED lines=8> */
[----:B----4-:R-:W-:-:S07]  /*156f0*/  IADD3 R26, -R11, R26, RZ ;  /* 0x0000001a0b1a7210 */ /* 0x010fce0007ffe1ff */
.L_x_5006:
[----:B------:R-:W4:Y:S01]  /*15700*/  LDL.LU R0, [R1+0x64] ;  /* 0x0000640001007983 */ /* 0x000f220000300800 */
[----:B------:R-:W-:Y:S01]  /*15710*/  BSSY B1, `(.L_x_5007) ;  /* 0x0000036000017945 */ /* 0x000fe20003800000 */
[----:B------:R-:W-:Y:S02]  /*15720*/  SEL R33, R224, RZ, !P0 ;  /* 0x000000ffe0217207 */ /* 0x000fe40004000000 */
[----:B-----5:R-:W-:Y:S02]  /*15730*/  SHF.R.S32.HI R28, RZ, 0x1f, R3 ;  /* 0x0000001fff1c7819 */ /* 0x020fe40000011403 */
[----:B----4-:R-:W-:Y:S01]  /*15740*/  SEL R30, R0, RZ, !P0 ;  /* 0x000000ff001e7207 */ /* 0x010fe20004000000 */
[----:B------:R-:W-:Y:S06]  /*15750*/  @P3 BRA `(.L_x_5008) ;  /* 0x0000000000c43947 */ /* 0x000fec0003800000 */
[----:B------:R-:W0:Y:S01]  /*15760*/  S2R R35, SR_TID.X ;  /* 0x0000000000237919 */ /* 0x000e220000002100 */
[----:B------:R-:W1:Y:S02]  /*15770*/  LDC R37, c[0x0][0xbe8] ;  /* 0x0002fa00ff257b82 */ /* 0x000e640000000800 */
[----:B-1----:R-:W-:Y:S01]  /*15780*/  IMAD R0, R26, R37, RZ ;  /* 0x000000251a007224 */ /* 0x002fe200078e02ff */
[----:B0-----:R-:W-:-:S04]  /*15790*/  IADD3 R35, R206, -0x80, R35 ;  /* 0xffffff80ce237810 */ /* 0x001fc80007ffe023 */
[----:B------:R-:W-:-:S13]  /*157a0*/  ISETP.GE.AND P0, PT, R35, R0, PT ;  /* 0x000000002300720c */ /* 0x000fda0003f06270 */
[----:B------:R-:W-:Y:S05]  /*157b0*/  @P0 BRA `(.L_x_5008) ;  /* 0x0000000000ac0947 */ /* 0x000fea0003800000 */
[----:B---3--:R-:W-:Y:S01]  /*157c0*/  IMAD.MOV.U32 R4, RZ, RZ, 0x9b8 ;  /* 0x000009b8ff047424 */ /* 0x008fe200078e00ff */
[----:B------:R-:W-:Y:S01]  /*157d0*/  ISETP.GT.AND P0, PT, R223, 0x1, PT ;  /* 0x00000001df00780c */ /* 0x000fe20003f04270 */
[----:B------:R-:W0:Y:S01]  /*157e0*/  LDC.64 R8, c[0x0][0xba8] ;  /* 0x0002ea00ff087b82 */ /* 0x000e220000000a00 */
[----:B------:R-:W-:Y:S01]  /*157f0*/  ISETP.NE.AND P1, PT, R37, 0x1, PT ;  /* 0x000000012500780c */ /* 0x000fe20003f25270 */
[----:B------:R-:W-:Y:S01]  /*15800*/  IMAD.MOV.U32 R27, RZ, RZ, R35 ;  /* 0x000000ffff1b7224 */ /* 0x000fe200078e0023 */
[----:B------:R-:W-:-:S05]  /*15810*/  SEL R4, R4, 0x978, P0 ;  /* 0x0000097804047807 */ /* 0x000fca0000000000 */
[----:B------:R-:W1:Y:S08]  /*15820*/  LDC.64 R20, c[0x0][R4+0x220] ;  /* 0x0000880004147b82 */ /* 0x000e700000000a00 */
[----:B------:R-:W3:Y:S08]  /*15830*/  LDC.64 R24, c[0x0][R4+0x218] ;  /* 0x0000860004187b82 */ /* 0x000ef00000000a00 */
[----:B------:R-:W4:Y:S08]  /*15840*/  LDC.64 R12, c[0x0][R4+0x228] ;  /* 0x00008a00040c7b82 */ /* 0x000f300000000a00 */
[----:B------:R-:W5:Y:S08]  /*15850*/  @P1 LDC R0, c[0x0][0xbec] ;  /* 0x0002fb00ff001b82 */ /* 0x000f700000000800 */
[----:B------:R-:W2:Y:S08]  /*15860*/  LDC.64 R10, c[0x0][R4+0x210] ;  /* 0x00008400040a7b82 */ /* 0x000eb00000000a00 */
[----:B------:R-:W4:Y:S01]  /*15870*/  @P1 LDC R31, c[0x0][0xbf0] ;  /* 0x0002fc00ff1f1b82 */ /* 0x000f220000000800 */
[----:B-----5:R-:W-:-:S07]  /*15880*/  @P1 IMAD.HI.U32 R0, R35, R0, RZ ;  /* 0x0000000023001227 */ /* 0x020fce00078e00ff */
[----:B0-----:R-:W0:Y:S01]  /*15890*/  @!P0 LDC R8, c[0x0][0xb50] ;  /* 0x0002d400ff088b82 */ /* 0x001e220000000800 */
[-C--:B-1----:R-:W-:Y:S02]  /*158a0*/  IMAD R21, R21, R33.reuse, RZ ;  /* 0x0000002115157224 */ /* 0x082fe400078e02ff */
[----:B------:R-:W-:-:S05]  /*158b0*/  IMAD.WIDE.U32 R14, R20, R33, RZ ;  /* 0x00000021140e7225 */ /* 0x000fca00078e00ff */
[----:B------:R-:W1:Y:S01]  /*158c0*/  @!P0 LDC R9, c[0x0][0xb54] ;  /* 0x0002d500ff098b82 */ /* 0x000e620000000800 */
[-C--:B---3--:R-:W-:Y:S02]  /*158d0*/  IMAD R29, R25, R222.reuse, RZ ;  /* 0x000000de191d7224 */ /* 0x088fe400078e02ff */
[----:B------:R-:W-:Y:S01]  /*158e0*/  IMAD.WIDE.U32 R24, R24, R222, RZ ;  /* 0x000000de18187225 */ /* 0x000fe200078e00ff */
[----:B----4-:R-:W-:-:S03]  /*158f0*/  @P1 SHF.R.U32.HI R27, RZ, R31, R0 ;  /* 0x0000001fff1b1219 */ /* 0x010fc60000011600 */
        /* <DEDUP_REMOVED lines=12> */
[----:B------:R-:W-:Y:S02]  /*159c0*/  SHF.R.S32.HI R27, RZ, 0x1f, R27 ;  /* 0x0000001fff1b7819 */ /* 0x000fe4000001141b */
[----:B------:R-:W-:Y:S02]  /*159d0*/  SHF.R.S32.HI R21, RZ, 0x1f, R15 ;  /* 0x0000001fff157819 */ /* 0x000fe4000001140f */
[----:B------:R-:W-:Y:S01]  /*159e0*/  IADD3.X R13, R27, R0, R25, P0, P1 ;  /* 0x000000001b0d7210 */ /* 0x000fe200007e2419 */
[----:B--2---:R-:W-:-:S04]  /*159f0*/  IMAD R0, R11, R15, RZ ;  /* 0x0000000f0b007224 */ /* 0x004fc800078e02ff */
[C---:B------:R-:W-:Y:S02]  /*15a00*/  IMAD R21, R10.reuse, R21, R0 ;  /* 0x000000150a157224 */ /* 0x040fe400078e0200 */
[----:B------:R-:W-:-:S04]  /*15a10*/  IMAD.WIDE.U32 R10, R10, R15, R12 ;  /* 0x0000000f0a0a7225 */ /* 0x000fc800078e000c */
[----:B------:R-:W-:Y:S01]  /*15a20*/  IMAD.IADD R0, R11, 0x1, R21 ;  /* 0x000000010b007824 */ /* 0x000fe200078e0215 */
[----:B0-----:R-:W-:Y:S01]  /*15a30*/  LEA R8, P0, R10, R8, 0x2 ;  /* 0x000000080a087211 */ /* 0x001fe200078010ff */
[----:B------:R-:W-:-:S03]  /*15a40*/  IMAD.MOV.U32 R11, RZ, RZ, -0x800000 ;  /* 0xff800000ff0b7424 */ /* 0x000fc600078e00ff */
[----:B-1----:R-:W-:-:S05]  /*15a50*/  LEA.HI.X R9, R10, R9, R0, 0x2, P0 ;  /* 0x000000090a097211 */ /* 0x002fca00000f1400 */
[----:B------:R0:W-:Y:S04]  /*15a60*/  STG.E desc[UR40][R8.64], R11 ;  /* 0x0000000b08007986 */ /* 0x0001e8000c101928 */
.L_x_5008:
[----:B------:R-:W-:Y:S05]  /*15a70*/  BSYNC B1 ;  /* 0x0000000000017941 */ /* 0x000fea0003800000 */
.L_x_5007:
[----:B------:R-:W-:Y:S05]  /*15a80*/  @P2 BRA `(.L_x_5001) ;  /* 0x0000000800842947 */ /* 0x000fea0003800000 */
[----:B------:R-:W1:Y:S01]  /*15a90*/  LDC R21, c[0x0][0xbe8] ;  /* 0x0002fa00ff157b82 */ /* 0x000e620000000800 */
        /* <DEDUP_REMOVED lines=12> */
[----:B------:R-:W-:-:S03]  /*15b60*/  IMAD.WIDE.U32 R8, R222, UR4, R8 ;  /* 0x00000004de087c25 */ /* 0x000fc6000f8e0008 */
[----:B------:R-:W-:Y:S01]  /*15b70*/  IADD3 R13, R206, R3, RZ ;  /* 0x00000003ce0d7210 */ /* 0x000fe20007ffe0ff */
[----:B------:R-:W-:Y:S01]  /*15b80*/  IMAD R9, R222, UR5, R9 ;  /* 0x00000005de097c24 */ /* 0x000fe2000f8e0209 */
[----:B-1----:R-:W-:Y:S01]  /*15b90*/  ISETP.NE.AND P0, PT, R21, 0x1, PT ;  /* 0x000000011500780c */ /* 0x002fe20003f05270 */
[----:B------:R-:W-:Y:S02]  /*15ba0*/  ULDC.64 UR4, c[0x0][0xaf0] ;  /* 0x0002bc0000047ab9 */ /* 0x000fe40000000a00 */
[----:B------:R-:W-:Y:S02]  /*15bb0*/  IMAD.MOV.U32 R3, RZ, RZ, R13 ;  /* 0x000000ffff037224 */ /* 0x000fe400078e000d */
[----:B------:R-:W-:-:S08]  /*15bc0*/  IMAD.WIDE.U32 R8, R33, UR4, R8 ;  /* 0x0000000421087c25 */ /* 0x000fd0000f8e0008 */
[----:B---3--:R-:W0:Y:S08]  /*15bd0*/  @P0 LDC R4, c[0x0][0xbec] ;  /* 0x0002fb00ff040b82 */ /* 0x008e300000000800 */
[----:B------:R-:W1:Y:S01]  /*15be0*/  @P0 LDC R15, c[0x0][0xbf0] ;  /* 0x0002fc00ff0f0b82 */ /* 0x000e620000000800 */
[----:B0-----:R-:W-:-:S04]  /*15bf0*/  @P0 IMAD.HI.U32 R0, R13, R4, RZ ;  /* 0x000000040d000227 */ /* 0x001fc800078e00ff */
[----:B------:R-:W-:Y:S01]  /*15c00*/  IMAD R4, R30, UR4, RZ ;  /* 0x000000041e047c24 */ /* 0x000fe2000f8e02ff */
[----:B-1----:R-:W-:-:S03]  /*15c10*/  @P0 SHF.R.U32.HI R3, RZ, R15, R0 ;  /* 0x0000000fff030219 */ /* 0x002fc60000011600 */
        /* <DEDUP_REMOVED lines=20> */
[----:B------:R-:W-:-:S05]  /*15d60*/  VIADD R9, R205, 0xc0 ;  /* 0x000000c0cd097836 */ /* 0x000fca0000000000 */
[----:B------:R-:W-:Y:S01]  /*15d70*/  SHF.R.S32.HI R10, RZ, 0x1f, R9 ;  /* 0x0000001fff0a7819 */ /* 0x000fe20000011409 */
[----:B------:R-:W-:Y:S06]  /*15d80*/  BRA.DIV UR4, `(.L_x_5009) ;  /* 0x000000a204807947 */ /* 0x000fec000b800000 */
[----:B------:R0:W1:Y:S04]  /*15d90*/  SHFL.IDX PT, R0, R4, RZ, 0x181f ;  /* 0x00181fff04007589 */ /* 0x00006800000e0000 */
[----:B------:R0:W3:Y:S02]  /*15da0*/  SHFL.IDX PT, R14, R3, RZ, 0x181f ;  /* 0x00181fff030e7589 */ /* 0x0000e400000e0000 */
.L_x_5239:
        /* <DEDUP_REMOVED lines=12> */
[-C--:B---3--:R-:W-:Y:S02]  /*15e70*/  @!P3 LEA R12, P5, R205, R14.reuse, 0x1 ;  /* 0x0000000ecd0cb211 */ /* 0x088fe400078a08ff */
[----:B------:R-:W-:Y:S02]  /*15e80*/  @!P2 LEA R24, P4, R217, R14, 0x1 ;  /* 0x0000000ed918a211 */ /* 0x000fe400078808ff */
[----:B-1----:R-:W-:Y:S02]  /*15e90*/  @!P3 LEA.HI.X R13, R205, R0, R8, 0x1, P5 ;  /* 0x00000000cd0db211 */ /* 0x002fe400028f0c08 */
        /* <DEDUP_REMOVED lines=10> */
.L_x_5011:
[----:B------:R-:W-:Y:S05]  /*15f40*/  BSYNC B1 ;  /* 0x0000000000017941 */ /* 0x000fea0003800000 */
.L_x_5010:
[----:B------:R-:W-:-:S03]  /*15f50*/  UMOV UR4, 0xffffffff ;  /* 0xffffffff00047882 */ /* 0x000fc60000000000 */
[----:B------:R-:W-:Y:S05]  /*15f60*/  BRA.DIV UR4, `(.L_x_5012) ;  /* 0x000000a2043c7947 */ /* 0x000fea000b800000 */
[----:B-1----:R1:W0:Y:S04]  /*15f70*/  SHFL.IDX PT, R0, R4, 0x1, 0x181f ;  /* 0x00381f0004007f89 */ /* 0x00222800000e0000 */
[----:B---34-:R1:W3:Y:S02]  /*15f80*/  SHFL.IDX PT, R14, R3, 0x1, 0x181f ;  /* 0x00381f00030e7f89 */ /* 0x0182e400000e0000 */
.L_x_5243:
        /* <DEDUP_REMOVED lines=13> */
[----:B0-----:R-:W-:Y:S02]  /*16060*/  @!P3 LEA.HI.X R13, R205, R0, R11, 0x1, P5 ;  /* 0x00000000cd0db211 */ /* 0x001fe400028f0c0b */
        /* <DEDUP_REMOVED lines=10> */
.L_x_5014:
[----:B------:R-:W-:Y:S05]  /*16110*/  BSYNC B1 ;  /* 0x0000000000017941 */ /* 0x000fea0003800000 */
.L_x_5013:
[----:B------:R-:W-:-:S03]  /*16120*/  UMOV UR4, 0xffffffff ;  /* 0xffffffff00047882 */ /* 0x000fc60000000000 */
[----:B------:R-:W-:Y:S05]  /*16130*/  BRA.DIV UR4, `(.L_x_5015) ;  /* 0x000000a204107947 */ /* 0x000fea000b800000 */
[----:B0-----:R0:W0:Y:S04]  /*16140*/  SHFL.IDX PT, R0, R4, 0x2, 0x181f ;  /* 0x00581f0004007f89 */ /* 0x00102800000e0000 */
[----:B---34-:R3:W4:Y:S02]  /*16150*/  SHFL.IDX PT, R14, R3, 0x2, 0x181f ;  /* 0x00581f00030e7f89 */ /* 0x01872400000e0000 */
.L_x_5247:
        /* <DEDUP_REMOVED lines=24> */
.L_x_5017:
[----:B------:R-:W-:Y:S05]  /*162e0*/  BSYNC B1 ;  /* 0x0000000000017941 */ /* 0x000fea0003800000 */
.L_x_5016:
[----:B------:R-:W-:-:S03]  /*162f0*/  UMOV UR4, 0xffffffff ;  /* 0xffffffff00047882 */ /* 0x000fc60000000000 */
[----:B------:R-:W-:Y:S05]  /*16300*/  BRA.DIV UR4, `(.L_x_5018) ;  /* 0x0000009e04e47947 */ /* 0x000fea000b800000 */
[----:B0-----:R0:W0:Y:S04]  /*16310*/  SHFL.IDX PT, R0, R4, 0x3, 0x181f ;  /* 0x00781f0004007f89 */ /* 0x00102800000e0000 */
[----:B----4-:R4:W0:Y:S02]  /*16320*/  SHFL.IDX PT, R14, R3, 0x3, 0x181f ;  /* 0x00781f00030e7f89 */ /* 0x01082400000e0000 */
.L_x_5251:
[----:B-1-34-:R-:W-:-:S05]  /*16330*/  VIADD R3, R206, 0x60 ;  /* 0x00000060ce037836 */ /* 0x01afca0000000000 */
[----:B------:R-:W-:-:S13]  /*16340*/  ISETP.GE.AND P0, PT, R3, R21, PT ;  /* 0x000000150300720c */ /* 0x000fda0003f06270 */
[----:B------:R-:W-:Y:S05]  /*16350*/  @P0 BRA `(.L_x_5001) ;  /* 0x0000000000500947 */ /* 0x000fea0003800000 */
[----:B------:R-:W-:Y:S01]  /*16360*/  ULDC UR4, c[0x0][0xac8] ;  /* 0x0002b20000047ab9 */ /* 0x000fe20000000800 */
[----:B0-----:R-:W-:Y:S02]  /*16370*/  SHF.R.S32.HI R4, RZ, 0x1f, R205 ;  /* 0x0000001fff047819 */ /* 0x001fe400000114cd */
[----:B------:R-:W-:Y:S02]  /*16380*/  ISETP.GE.AND P3, PT, R205, UR4, PT ;  /* 0x00000004cd007c0c */ /* 0x000fe4000bf66270 */
[----:B------:R-:W-:Y:S02]  /*16390*/  ISETP.GE.AND P2, PT, R217, UR4, PT ;  /* 0x00000004d9007c0c */ /* 0x000fe4000bf46270 */
[----:B------:R-:W-:Y:S02]  /*163a0*/  ISETP.GE.AND P1, PT, R216, UR4, PT ;  /* 0x00000004d8007c0c */ /* 0x000fe4000bf26270 */
[----:B------:R-:W-:Y:S02]  /*163b0*/  ISETP.GE.AND P0, PT, R9, UR4, PT ;  /* 0x0000000409007c0c */ /* 0x000fe4000bf06270 */
[----:B------:R-:W-:-:S05]  /*163c0*/  SHF.R.S32.HI R8, RZ, 0x1f, R217 ;  /* 0x0000001fff087819 */ /* 0x000fca00000114d9 */
[-C--:B------:R-:W-:Y:S02]  /*163d0*/  @!P3 LEA R12, P5, R205, R14.reuse, 0x1 ;  /* 0x0000000ecd0cb211 */ /* 0x080fe400078a08ff */
[----:B------:R-:W-:Y:S02]  /*163e0*/  @!P2 LEA R20, P4, R217, R14, 0x1 ;  /* 0x0000000ed914a211 */ /* 0x000fe400078808ff */
[----:B------:R-:W-:Y:S02]  /*163f0*/  @!P3 LEA.HI.X R13, R205, R0, R4, 0x1, P5 ;  /* 0x00000000cd0db211 */ /* 0x000fe400028f0c04 */
        /* <DEDUP_REMOVED lines=10> */
.L_x_5001:
[----:B------:R-:W-:Y:S05]  /*164a0*/  BSYNC B0 ;  /* 0x0000000000007941 */ /* 0x000fea0003800000 */
.L_x_4987:
[----:B------:R-:W-:Y:S02]  /*164b0*/  ULDC UR4, c[0x0][0xc3c] ;  /* 0x00030f0000047ab9 */ /* 0x000fe40000000800 */
[----:B---3--:R-:W-:-:S13]  /*164c0*/  ISETP.GE.AND P0, PT, R7, UR4, PT ;  /* 0x0000000407007c0c */ /* 0x008fda000bf06270 */
[----:B------:R-:W-:Y:S05]  /*164d0*/  @!P0 BRA `(.L_x_5019) ;  /* 0xfffffeac00c48947 */ /* 0x000fea000383ffff */
[----:B------:R-:W-:Y:S05]  /*164e0*/  BRA `(.L_x_4859) ;  /* 0x0000008400b07947 */ /* 0x000fea0003800000 */
.L_x_4857:
        /* <DEDUP_REMOVED lines=18> */
.L_x_5020:
[----:B------:R-:W-:Y:S01]  /*16610*/  LOP3.LUT R0, R6, 0x1f, RZ, 0xc0, !PT ;  /* 0x0000001f06007812 */ /* 0x000fe200078ec0ff */
[----:B------:R-:W-:Y:S01]  /*16620*/  ULDC UR4, c[0x0][0xc3c] ;  /* 0x00030f0000047ab9 */ /* 0x000fe20000000800 */
[----:B------:R-:W-:Y:S01]  /*16630*/  MOV R8, RZ ;  /* 0x000000ff00087202 */ /* 0x000fe20000000f00 */
        /* <DEDUP_REMOVED lines=40> */
.L_x_5024:
        /* <DEDUP_REMOVED lines=19> */
[----:B0-----:R-:W-:-:S04]  /*169f0*/  SEL R4, R4, RZ, P1 ;  /* 0x000000ff04047207 */ /* 0x001fc80000800000 */
[----:B------:R-:W-:-:S05]  /*16a00*/  IADD3 R4, R11, R4, RZ ;  /* 0x000000040b047210 */ /* 0x000fca0007ffe0ff */
        /* <DEDUP_REMOVED lines=18> */
.L_x_5022:
        /* <DEDUP_REMOVED lines=12> */
.L_x_5025:
        /* <DEDUP_REMOVED lines=16> */
[----:B0-----:R-:W-:Y:S01]  /*16cf0*/  IMAD.MOV.U32 R2, RZ, RZ, RZ ;  /* 0x000000ffff027224 */ /* 0x001fe200078e00ff */
[----:B-1----:R-:W-:-:S05]  /*16d00*/  IADD3 R12, RZ, -R3, RZ ;  /* 0x80000003ff0c7210 */ /* 0x002fca0007ffe0ff */
        /* <DEDUP_REMOVED lines=28> */
[----:B------:R-:W-:Y:S01]  /*16ed0*/  @!P1 IMAD.IADD R2, R2, 0x1, -R9 ;  /* 0x0000000102029824 */ /* 0x000fe200078e0a09 */
[----:B------:R-:W-:Y:S02]  /*16ee0*/  @!P1 IADD3 R7, R7, 0x1, RZ ;  /* 0x0000000107079810 */ /* 0x000fe40007ffe0ff */
        /* <DEDUP_REMOVED lines=15> */
.L_x_5026:
        /* <DEDUP_REMOVED lines=21> */
[----:B------:R-:W-:Y:S01]  /*17130*/  @!P1 IMAD.IADD R10, R10, 0x1, -R9 ;  /* 0x000000010a0a9824 */ /* 0x000fe200078e0a09 */
[----:B------:R-:W-:Y:S02]  /*17140*/  @!P1 IADD3 R2, R2, 0x1, RZ ;  /* 0x0000000102029810 */ /* 0x000fe40007ffe0ff */
        /* <DEDUP_REMOVED lines=33> */
[----:B------:R-:W-:Y:S02]  /*17360*/  @!P2 IADD3 R2, -R2, RZ, RZ ;  /* 0x000000ff0202a210 */ /* 0x000fe40007ffe1ff */
[----:B------:R-:W-:Y:S01]  /*17370*/  @!P1 LOP3.LUT R2, RZ, R7, RZ, 0x33, !PT ;  /* 0x00000007ff029212 */ /* 0x000fe200078e33ff */
[----:B------:R-:W-:-:S04]  /*17380*/  IMAD.MOV R7, RZ, RZ, -R7 ;  /* 0x000000ffff077224 */ /* 0x000fc800078e0a07 */
[----:B------:R-:W-:-:S05]  /*17390*/  IMAD R3, R2, R7, R9 ;  /* 0x0000000702037224 */ /* 0x000fca00078e0209 */
[----:B------:R0:W-:Y:S02]  /*173a0*/  STL [R1+0x8], R3 ;  /* 0x0000080301007387 */ /* 0x0001e40000100800 */
.L_x_5027:
[----:B01----:R-:W-:-:S05]  /*173b0*/  LOP3.LUT R3, RZ, R2, RZ, 0x33, !PT ;  /* 0x00000002ff037212 */ /* 0x003fca00078e33ff */
[----:B------:R-:W-:-:S05]  /*173c0*/  IMAD.IADD R2, R4, 0x1, R3 ;  /* 0x0000000104027824 */ /* 0x000fca00078e0203 */
[----:B------:R1:W-:Y:S01]  /*173d0*/  STL [R1+0x4], R2 ;  /* 0x0000040201007387 */ /* 0x0003e20000100800 */
[----:B------:R-:W-:Y:S05]  /*173e0*/  BRA `(.L_x_5028) ;  /* 0x0000000000107947 */ /* 0x000fea0003800000 */
.L_x_5023:
[----:B------:R-:W-:Y:S01]  /*173f0*/  IMAD.U32 R2, RZ, RZ, UR6 ;  /* 0x00000006ff027e24 */ /* 0x000fe2000f8e00ff */
[----:B------:R0:W-:Y:S04]  /*17400*/  STL [R1+0x4], RZ ;  /* 0x000004ff01007387 */ /* 0x0001e80000100800 */
[----:B------:R0:W-:Y:S04]  /*17410*/  STL [R1+0x8], RZ ;  /* 0x000008ff01007387 */ /* 0x0001e80000100800 */
[----:B------:R0:W-:Y:S02]  /*17420*/  STL [R1], R2 ;  /* 0x0000000201007387 */ /* 0x0001e40000100800 */
.L_x_5028:
        /* <DEDUP_REMOVED lines=10> */
.L_x_5021:
        /* <DEDUP_REMOVED lines=9> */
[C---:B---3--:R-:W-:Y:S01]  /*17560*/  IMAD.SHL.U32 R0, R6.reuse, 0x8, RZ ;  /* 0x0000000806007824 */ /* 0x048fe200078e00ff */
        /* <DEDUP_REMOVED lines=22> */
.L_x_5173:
[----:B0-2---:R-:W2:Y:S01]  /*176d0*/  LDL R0, [R1+0xc] ;  /* 0x00000c0001007983 */ /* 0x005ea20000100800 */
[----:B-1----:R-:W2:Y:S01]  /*176e0*/  LDC.64 R2, c[0x0][0xc88] ;  /* 0x00032200ff027b82 */ /* 0x002ea20000000a00 */
[----:B------:R-:W-:Y:S05]  /*176f0*/  YIELD ;  /* 0x0000000000007946 */ /* 0x000fea0003800000 */
[----:B------:R-:W-:Y:S01]  /*17700*/  ULDC.64 UR4, c[0x0][0xa28] ;  /* 0x00028a0000047ab9 */ /* 0x000fe20000000a00 */
[----:B------:R-:W-:Y:S02]  /*17710*/  CS2R R8, SRZ ;  /* 0x0000000000087805 */ /* 0x000fe4000001ff00 */
[----:B------:R-:W-:Y:S01]  /*17720*/  ISETP.NE.U32.AND P0, PT, RZ, UR4, PT ;  /* 0x00000004ff007c0c */ /* 0x000fe2000bf05070 */
[----:B------:R-:W-:Y:S01]  /*17730*/  ULDC.64 UR10, c[0x0][0xa18] ;  /* 0x00028600000a7ab9 */ /* 0x000fe20000000a00 */
[----:B------:R-:W-:Y:S01]  /*17740*/  ULDC.64 UR8, c[0x0][0xa10] ;  /* 0x0002840000087ab9 */ /* 0x000fe20000000a00 */
[----:B------:R-:W-:Y:S01]  /*17750*/  ULDC.64 UR6, c[0x0][0xa08] ;  /* 0x0002820000067ab9 */ /* 0x000fe20000000a00 */
[----:B--2---:R-:W-:-:S05]  /*17760*/  IMAD.WIDE R2, R0, 0x4, R2 ;  /* 0x0000000400027825 */ /* 0x004fca00078e0202 */
        /* <DEDUP_REMOVED lines=12> */
[----:B------:R-:W-:Y:S02]  /*17830*/  ISETP.NE.AND.EX P2, PT, RZ, UR5, PT, P2 ;  /* 0x00000005ff007c0c */ /* 0x000fe4000bf45320 */
        /* <DEDUP_REMOVED lines=8> */
[----:B------:R-:W-:Y:S02]  /*178c0*/  IADD3.X R3, R15, UR5, RZ, P4, !PT ;  /* 0x000000050f037c10 */ /* 0x000fe4000a7fe4ff */
[----:B------:R-:W-:Y:S02]  /*178d0*/  IADD3 R4, P4, R17, UR8, RZ ;  /* 0x0000000811047c10 */ /* 0x000fe4000ff9e0ff */
[----:B------:R-:W-:Y:S01]  /*178e0*/  ISETP.NE.AND.EX P0, PT, RZ, UR7, PT, P0 ;  /* 0x00000007ff007c0c */ /* 0x000fe2000bf05300 */
[----:B------:R-:W2:Y:S01]  /*178f0*/  @P2 LDG.E R9, desc[UR40][R2.64] ;  /* 0x0000002802092981 */ /* 0x000ea2000c1e1900 */
[----:B------:R-:W-:Y:S01]  /*17900*/  IADD3.X R5, R15, UR9, RZ, P4, !PT ;  /* 0x000000090f057c10 */ /* 0x000fe2000a7fe4ff */
[----:B------:R-:W-:Y:S01]  /*17910*/  ULDC UR4, c[0x0][0x288] ;  /* 0x0000a20000047ab9 */ /* 0x000fe20000000800 */
[----:B------:R-:W-:-:S02]  /*17920*/  ISETP.NE.AND.EX P1, PT, RZ, UR9, PT, P1 ;  /* 0x00000009ff007c0c */ /* 0x000fc4000bf25310 */
[----:B------:R-:W-:Y:S02]  /*17930*/  MOV R12, RZ ;  /* 0x000000ff000c7202 */ /* 0x000fe40000000f00 */
[----:B------:R-:W-:Y:S02]  /*17940*/  @P3 IADD3 R10, P4, R17, UR10, RZ ;  /* 0x0000000a110a3c10 */ /* 0x000fe4000ff9e0ff */
[C---:B------:R-:W-:Y:S02]  /*17950*/  IADD3.X R7, R15.reuse, UR7, RZ, P5, !PT ;  /* 0x000000070f077c10 */ /* 0x040fe4000affe4ff */
[----:B------:R-:W-:-:S03]  /*17960*/  @P3 IADD3.X R11, R15, UR11, RZ, P4, !PT ;  /* 0x0000000b0f0b3c10 */ /* 0x000fc6000a7fe4ff */
[----:B------:R0:W5:Y:S04]  /*17970*/  @P0 LDG.E R12, desc[UR40][R6.64] ;  /* 0x00000028060c0981 */ /* 0x000168000c1e1900 */
[----:B------:R0:W5:Y:S04]  /*17980*/  @P1 LDG.E R0, desc[UR40][R4.64] ;  /* 0x0000002804001981 */ /* 0x000168000c1e1900 */
        /* <DEDUP_REMOVED lines=14> */
[----:B-1----:R-:W-:Y:S01]  /*17a70*/  IMAD.U32 R9, RZ, RZ, UR4 ;  /* 0x00000004ff097e24 */ /* 0x002fe2000f8e00ff */
[----:B0-----:R-:W-:Y:S06]  /*17a80*/  @P3 BRA `(.L_x_5030) ;  /* 0x0000000000143947 */ /* 0x001fec0003800000 */
[----:B------:R-:W-:Y:S05]  /*17a90*/  @!P2 BRA `(.L_x_5030) ;  /* 0x000000000010a947 */ /* 0x000fea0003800000 */
[----:B------:R-:W2:Y:S04]  /*17aa0*/  LDG.E R10, desc[UR40][R2.64] ;  /* 0x00000028020a7981 */ /* 0x000ea8000c1e1900 */
[----:B------:R-:W2:Y:S02]  /*17ab0*/  LDG.E R2, desc[UR40][R2.64+0x4] ;  /* 0x0000042802027981 */ /* 0x000ea4000c1e1900 */
[----:B--2--5:R-:W-:-:S05]  /*17ac0*/  IMAD.IADD R14, R2, 0x1, -R10 ;  /* 0x00000001020e7824 */ /* 0x024fca00078e0a0a */
[----:B------:R0:W-:Y:S02]  /*17ad0*/  STL [R1+0x48], R14 ;  /* 0x0000480e01007387 */ /* 0x0001e40000100800 */
.L_x_5030:
[----:B------:R-:W2:Y:S01]  /*17ae0*/  LDL.LU R3, [R1+0x8] ;  /* 0x0000080001037983 */ /* 0x000ea20000300800 */
[----:B------:R-:W-:Y:S02]  /*17af0*/  ULDC.64 UR4, c[0x0][0xa20] ;  /* 0x0002880000047ab9 */ /* 0x000fe40000000a00 */
[----:B------:R-:W-:Y:S01]  /*17b00*/  ISETP.NE.U32.AND P2, PT, RZ, UR4, PT ;  /* 0x00000004ff007c0c */ /* 0x000fe2000bf45070 */
[----:B------:R1:W-:Y:S03]  /*17b10*/  STL [R1+0x8], R13 ;  /* 0x0000080d01007387 */ /* 0x0003e60000100800 */
[----:B------:R-:W-:Y:S02]  /*17b20*/  ISETP.NE.AND.EX P2, PT, RZ, UR5, PT, P2 ;  /* 0x00000005ff007c0c */ /* 0x000fe4000bf45320 */
[C---:B--2---:R-:W-:Y:S02]  /*17b30*/  LOP3.LUT R10, R3.reuse, 0xff000000, RZ, 0xc0, !PT ;  /* 0xff000000030a7812 */ /* 0x044fe400078ec0ff */
[----:B------:R-:W-:-:S02]  /*17b40*/  LOP3.LUT R2, R3, 0xff0000, RZ, 0xc0, !PT ;  /* 0x00ff000003027812 */ /* 0x000fc400078ec0ff */
        /* <DEDUP_REMOVED lines=10> */
.L_x_5031:
[----:B------:R-:W-:Y:S05]  /*17bf0*/  @!P0 BRA `(.L_x_5032) ;  /* 0x00000000000c8947 */ /* 0x000fea0003800000 */
[----:B------:R-:W2:Y:S04]  /*17c00*/  LDG.E R9, desc[UR40][R6.64] ;  /* 0x0000002806097981 */ /* 0x000ea8000c1e1900 */
[----:B------:R-:W2:Y:S02]  /*17c10*/  LDG.E R6, desc[UR40][R6.64+0x4] ;  /* 0x0000042806067981 */ /* 0x000ea4000c1e1900 */
[----:B--2---:R-:W-:-:S07]  /*17c20*/  IMAD.IADD R9, R6, 0x1, -R9 ;  /* 0x0000000106097824 */ /* 0x004fce00078e0a09 */
.L_x_5032:
[----:B------:R-:W2:Y:S01]  /*17c30*/  LDL R7, [R1+0x4] ;  /* 0x0000040001077983 */ /* 0x000ea20000100800 */
[----:B-1----:R-:W1:Y:S03]  /*17c40*/  LDC R3, c[0x0][0x448] ;  /* 0x00011200ff037b82 */ /* 0x002e660000000800 */
[----:B------:R-:W3:Y:S04]  /*17c50*/  @P1 LDG.E R2, desc[UR40][R4.64] ;  /* 0x0000002804021981 */ /* 0x000ee8000c1e1900 */
[----:B------:R4:W3:Y:S01]  /*17c60*/  @P1 LDG.E R4, desc[UR40][R4.64+0x4] ;  /* 0x0000042804041981 */ /* 0x0008e2000c1e1900 */
[----:B------:R-:W-:Y:S01]  /*17c70*/  LOP3.LUT R12, R10, 0xff, RZ, 0xc0, !PT ;  /* 0x000000ff0a0c7812 */ /* 0x000fe200078ec0ff */
[----:B------:R-:W-:Y:S01]  /*17c80*/  BSSY B0, `(.L_x_5033) ;  /* 0x0000037000007945 */ /* 0x000fe20003800000 */
[----:B------:R-:W-:-:S03]  /*17c90*/  SHF.R.U32.HI R10, RZ, 0x10, R10 ;  /* 0x00000010ff0a7819 */ /* 0x000fc6000001160a */
[----:B------:R0:W-:Y:S01]  /*17ca0*/  STL [R1+0x60], R12 ;  /* 0x0000600c01007387 */ /* 0x0001e20000100800 */
[----:B-1----:R-:W-:-:S13]  /*17cb0*/  ISETP.NE.AND P0, PT, R3, 0x1, PT ;  /* 0x000000010300780c */ /* 0x002fda0003f05270 */
[----:B----4-:R-:W1:Y:S08]  /*17cc0*/  @P0 LDC R5, c[0x0][0x44c] ;  /* 0x00011300ff050b82 */ /* 0x010e700000000800 */
[----:B------:R-:W4:Y:S01]  /*17cd0*/  @P0 LDC R6, c[0x0][0x450] ;  /* 0x00011400ff060b82 */ /* 0x000f220000000800 */
[----:B--2---:R-:W-:Y:S02]  /*17ce0*/  IMAD.SHL.U32 R3, R7, 0x80, RZ ;  /* 0x0000008007037824 */ /* 0x004fe400078e00ff */
[----:B-----5:R-:W-:-:S02]  /*17cf0*/  IMAD.IADD R7, R9, 0x1, -R8 ;  /* 0x0000000109077824 */ /* 0x020fc400078e0a08 */
[----:B------:R-:W-:Y:S02]  /*17d00*/  VIADD R3, R3, 0x7f ;  /* 0x0000007f03037836 */ /* 0x000fe40000000000 */
[----:B---3--:R-:W-:Y:S02]  /*17d10*/  @P1 IMAD.IADD R11, R4, 0x1, -R2 ;  /* 0x00000001040b1824 */ /* 0x008fe400078e0a02 */
[----:B-1----:R-:W-:-:S05]  /*17d20*/  @P0 IMAD.HI.U32 R2, R3, R5, RZ ;  /* 0x0000000503020227 */ /* 0x002fca00078e00ff */
[----:B----4-:R-:W-:Y:S02]  /*17d30*/  @P0 SHF.R.U32.HI R3, RZ, R6, R2 ;  /* 0x00000006ff030219 */ /* 0x010fe40000011602 */
[----:B------:R-:W-:-:S04]  /*17d40*/  IADD3 R2, R7, R11, RZ ;  /* 0x0000000b07027210 */ /* 0x000fc80007ffe0ff */
[C---:B------:R-:W-:Y:S01]  /*17d50*/  IADD3 R21, R2.reuse, 0x60, -R14 ;  /* 0x0000006002157810 */ /* 0x040fe20007ffe80e */
[----:B------:R-:W-:-:S04]  /*17d60*/  VIADD R4, R2, 0x5f ;  /* 0x0000005f02047836 */ /* 0x000fc80000000000 */
[----:B------:R-:W-:Y:S02]  /*17d70*/  IMAD.IADD R3, R21, 0x1, R3 ;  /* 0x0000000115037824 */ /* 0x000fe400078e0203 */
[----:B------:R-:W-:-:S04]  /*17d80*/  IMAD.HI R2, R4, 0x2aaaaaab, RZ ;  /* 0x2aaaaaab04027827 */ /* 0x000fc800078e02ff */
[----:B------:R-:W-:Y:S01]  /*17d90*/  IMAD.HI R3, R3, 0x2aaaaaab, RZ ;  /* 0x2aaaaaab03037827 */ /* 0x000fe200078e02ff */
[----:B------:R-:W-:-:S03]  /*17da0*/  SHF.R.U32.HI R20, RZ, 0x1f, R2 ;  /* 0x0000001fff147819 */ /* 0x000fc60000011602 */
[----:B------:R-:W-:Y:S01]  /*17db0*/  IMAD.MOV.U32 R4, RZ, RZ, RZ ;  /* 0x000000ffff047224 */ /* 0x000fe200078e00ff */
[----:B------:R-:W-:Y:S02]  /*17dc0*/  SHF.R.U32.HI R6, RZ, 0x1f, R3 ;  /* 0x0000001fff067819 */ /* 0x000fe40000011603 */
[----:B------:R-:W-:Y:S02]  /*17dd0*/  LEA.HI.SX32 R20, R2, R20, 0x1c ;  /* 0x0000001402147211 */ /* 0x000fe400078fe2ff */
[----:B------:R-:W-:-:S04]  /*17de0*/  LEA.HI.SX32 R6, R3, R6, 0x1c ;  /* 0x0000000603067211 */ /* 0x000fc800078fe2ff */
[----:B------:R-:W-:-:S04]  /*17df0*/  VIMNMX R6, R20, R6, PT ;  /* 0x0000000614067248 */ /* 0x000fc80003fe0100 */
[----:B------:R-:W-:-:S13]  /*17e00*/  ISETP.GE.AND P0, PT, R6, 0x1, PT ;  /* 0x000000010600780c */ /* 0x000fda0003f06270 */
[----:B0-----:R-:W-:Y:S05]  /*17e10*/  @!P0 BRA `(.L_x_5034) ;  /* 0x0000000000748947 */ /* 0x001fea0003800000 */
[----:B------:R-:W-:Y:S01]  /*17e20*/  ISETP.NE.AND P0, PT, R10, RZ, PT ;  /* 0x000000ff0a00720c */ /* 0x000fe20003f05270 */
[----:B------:R-:W-:-:S03]  /*17e30*/  ULDC UR4, c[0x0][0x9f0] ;  /* 0x00027c0000047ab9 */ /* 0x000fc60000000800 */
[----:B------:R-:W-:-:S04]  /*17e40*/  SEL R2, R10, UR4, P0 ;  /* 0x000000040a027c07 */ /* 0x000fc80008000000 */
[----:B------:R-:W-:Y:S02]  /*17e50*/  IABS R3, R2 ;  /* 0x0000000200037213 */ /* 0x000fe40000000000 */
[----:B------:R-:W-:Y:S02]  /*17e60*/  IADD3 R8, R2, -0x1, R6 ;  /* 0xffffffff02087810 */ /* 0x000fe40007ffe006 */
[----:B------:R-:W0:Y:S08]  /*17e70*/  I2F.RP R4, R3 ;  /* 0x0000000300047306 */ /* 0x000e300000209400 */
[----:B0-----:R-:W0:Y:S02]  /*17e80*/  MUFU.RCP R4, R4 ;  /* 0x0000000400047308 */ /* 0x001e240000001000 */
[----:B0-----:R-:W-:-:S06]  /*17e90*/  VIADD R4, R4, 0xffffffe ;  /* 0x0ffffffe04047836 */ /* 0x001fcc0000000000 */
[----:B------:R0:W1:Y:S02]  /*17ea0*/  F2I.FTZ.U32.TRUNC.NTZ R5, R4 ;  /* 0x0000000400057305 */ /* 0x000064000021f000 */
[----:B0-----:R-:W-:-:S04]  /*17eb0*/  LOP3.LUT R4, R8, R2, RZ, 0x3c, !PT ;  /* 0x0000000208047212 */ /* 0x001fc800078e3cff */
[----:B------:R-:W-:Y:S01]  /*17ec0*/  ISETP.GE.AND P3, PT, R4, RZ, PT ;  /* 0x000000ff0400720c */ /* 0x000fe20003f66270 */
[----:B-1----:R-:W-:-:S04]  /*17ed0*/  IMAD.MOV R4, RZ, RZ, -R5 ;  /* 0x000000ffff047224 */ /* 0x002fc800078e0a05 */
        /* <DEDUP_REMOVED lines=15> */
[----:B------:R-:W-:Y:S02]  /*17fd0*/  @!P3 IADD3 R4, -R4, RZ, RZ ;  /* 0x000000ff0404b210 */ /* 0x000fe40007ffe1ff */
[----:B------:R-:W-:-:S07]  /*17fe0*/  @!P2 LOP3.LUT R4, RZ, R2, RZ, 0x33, !PT ;  /* 0x00000002ff04a212 */ /* 0x000fce00078e33ff */
.L_x_5034:
[----:B------:R-:W-:Y:S05]  /*17ff0*/  BSYNC B0 ;  /* 0x0000000000007941 */ /* 0x000fea0003800000 */
.L_x_5033:
        /* <DEDUP_REMOVED lines=21> */
[----:B------:R-:W0:Y:S02]  /*18150*/  S2R R4, SR_TID.X ;  /* 0x0000000000047919 */ /* 0x000e240000002100 */
[----:B0-----:R-:W-:-:S04]  /*18160*/  SHF.R.U32.HI R4, RZ, 0x5, R4 ;  /* 0x00000005ff047819 */ /* 0x001fc80000011604 */
[----:B------:R-:W-:-:S05]  /*18170*/  LOP3.LUT R4, R4, 0x3, RZ, 0xc0, !PT ;  /* 0x0000000304047812 */ /* 0x000fca00078ec0ff */
[----:B------:R0:W1:Y:S02]  /*18180*/  SHFL.IDX PT, R14, R4, RZ, 0x1f ;  /* 0x00001fff040e7589 */ /* 0x00006400000e0000 */
.L_x_5254:
[----:B-1----:R-:W-:Y:S02]  /*18190*/  ISETP.NE.AND P0, PT, R14, RZ, PT ;  /* 0x000000ff0e00720c */ /* 0x002fe40003f05270 */
[----:B------:R-:W-:-:S11]  /*181a0*/  PLOP3.LUT P6, PT, PT, PT, PT, 0x8, 0x0 ;  /* 0x000000000000781c */ /* 0x000fd60003fce170 */
[----:B------:R-:W-:Y:S05]  /*181b0*/  @P0 BRA `(.L_x_5038) ;  /* 0x00000000000c0947 */ /* 0x000fea0003800000 */
[----:B------:R-:W-:-:S03]  /*181c0*/  UMOV UR4, 0xffffffff ;  /* 0xffffffff00047882 */ /* 0x000fc60000000000 */
[----:B------:R-:W-:Y:S05]  /*181d0*/  BRA.DIV UR4, `(.L_x_5039) ;  /* 0x0000008204ac7947 */ /* 0x000fea000b800000 */
[----:B------:R-:W-:-:S13]  /*181e0*/  ELECT P6, URZ, PT ;  /* 0x00000000003f782f */ /* 0x000fda00038c0000 */
.L_x_5038:
        /* <DEDUP_REMOVED lines=9> */
.L_x_5257:
[----:B------:R-:W-:Y:S05]  /*18280*/  BSYNC B1 ;  /* 0x0000000000017941 */ /* 0x000fea0003800000 */
.L_x_5040:
        /* <DEDUP_REMOVED lines=12> */
.L_x_5258:
[----:B------:R-:W-:Y:S05]  /*18350*/  BSYNC B2 ;  /* 0x0000000000027941 */ /* 0x000fea0003800000 */
.L_x_5044:
        /* <DEDUP_REMOVED lines=9> */
.L_x_5047:
[----:B------:R-:W-:Y:S05]  /*183f0*/  BSYNC B2 ;  /* 0x0000000000027941 */ /* 0x000fea0003800000 */
.L_x_5046:
        /* <DEDUP_REMOVED lines=13> */
.L_x_5048:
        /* <DEDUP_REMOVED lines=13> */
.L_x_5259:
[----:B------:R-:W-:Y:S05]  /*185a0*/  BSYNC B2 ;  /* 0x0000000000027941 */ /* 0x000fea0003800000 */
.L_x_5049:
[----:B------:R-:W-:Y:S01]  /*185b0*/  BSSY B2, `(.L_x_5051) ;  /* 0x000000b000027945 */ /* 0x000fe20003800000 */
[----:B------:R-:W-:Y:S01]  /*185c0*/  IMAD.MOV.U32 R12, RZ, RZ, 0x0 ;  /* 0x00000000ff0c7424 */ /* 0x000fe200078e00ff */
[----:B------:R-:W-:Y:S02]  /*185d0*/  MOV R13, 0x12f00000 ;  /* 0x12f00000000d7802 */ /* 0x000fe40000000f00 */
        /* <DEDUP_REMOVED lines=8> */
.L_x_5052:
[----:B------:R-:W-:Y:S05]  /*18660*/  BSYNC B2 ;  /* 0x0000000000027941 */ /* 0x000fea0003800000 */
.L_x_5051:
        /* <DEDUP_REMOVED lines=10> */
.L_x_5053:
        /* <DEDUP_REMOVED lines=15> */
.L_x_5054:
        /* <DEDUP_REMOVED lines=15> */
.L_x_5055:
        /* <DEDUP_REMOVED lines=15> */
.L_x_5056:
        /* <DEDUP_REMOVED lines=10> */
.L_x_5043:
[----:B------:R-:W-:Y:S05]  /*18a80*/  BSYNC B1 ;  /* 0x0000000000017941 */ /* 0x000fea0003800000 */
.L_x_5042:
        /* <DEDUP_REMOVED lines=13> */
.L_x_5072:
[----:B------:R-:W-:Y:S05]  /*18b60*/  YIELD ;  /* 0x0000000000007946 */ /* 0x000fea0003800000 */
[----:B------:R-:W-:Y:S04]  /*18b70*/  BSSY B1, `(.L_x_5057) ;  /* 0x000007e000017945 */ /* 0x000fe80003800000 */
[----:B-1----:R-:W-:Y:S05]  /*18b80*/  @!P6 BRA `(.L_x_5058) ;  /* 0x0000000400f0e947 */ /* 0x002fea0003800000 */
[----:B0-----:R-:W2:Y:S04]  /*18b90*/  LDL R5, [R1+0x14] ;  /* 0x0000140001057983 */ /* 0x001ea80000100800 */
        /* <DEDUP_REMOVED lines=9> */
.L_x_5260:
[----:B------:R-:W-:Y:S05]  /*18c30*/  BSYNC B2 ;  /* 0x0000000000027941 */ /* 0x000fea0003800000 */
.L_x_5059:
        /* <DEDUP_REMOVED lines=9> */
.L_x_5062:
[----:B------:R-:W-:Y:S05]  /*18cd0*/  BSYNC B2 ;  /* 0x0000000000027941 */ /* 0x000fea0003800000 */
.L_x_5061:
        /* <DEDUP_REMOVED lines=10> */
[----:B--2---:R-:W-:-:S05]  /*18d80*/  IMAD R7, R7, 0x3000, R18 ;  /* 0x0000300007077824 */ /* 0x004fca00078e0212 */
[----:B------:R-:W-:-:S07]  /*18d90*/  IADD3 R7, R7, 0x1c400, RZ ;  /* 0x0001c40007077810 */ /* 0x000fce0007ffe0ff */
.L_x_5063:
        /* <DEDUP_REMOVED lines=13> */
.L_x_5261:
[----:B------:R-:W-:Y:S05]  /*18e70*/  BSYNC B2 ;  /* 0x0000000000027941 */ /* 0x000fea0003800000 */
.L_x_5064:
        /* <DEDUP_REMOVED lines=11> */
.L_x_5067:
[----:B------:R-:W-:Y:S05]  /*18f30*/  BSYNC B2 ;  /* 0x0000000000027941 */ /* 0x000fea0003800000 */
.L_x_5066:
        /* <DEDUP_REMOVED lines=10> */
.L_x_5068:
        /* <DEDUP_REMOVED lines=15> */
.L_x_5069:
        /* <DEDUP_REMOVED lines=15> */
.L_x_5070:
        /* <DEDUP_REMOVED lines=15> */
.L_x_5071:
        /* <DEDUP_REMOVED lines=10> */
.L_x_5058:
[----:B------:R-:W-:Y:S05]  /*19350*/  BSYNC B1 ;  /* 0x0000000000017941 */ /* 0x000fea0003800000 */
.L_x_5057:
[----:B------:R-:W2:Y:S04]  /*19360*/  LDL.LU R9, [R1+0x14] ;  /* 0x0000140001097983 */ /* 0x000ea80000300800 */
[----:B0-----:R-:W3:Y:S01]  /*19370*/  LDL.LU R7, [R1+0x1c] ;  /* 0x00001c0001077983 */ /* 0x001ee20000300800 */
        /* <DEDUP_REMOVED lines=10> */
.L_x_5036:
[----:B------:R-:W-:Y:S05]  /*19420*/  BSYNC B0 ;  /* 0x0000000000007941 */ /* 0x000fea0003800000 */
.L_x_5035:
[----:B01----:R-:W2:Y:S01]  /*19430*/  LDL R5, [R1+0x4] ;  /* 0x0000040001057983 */ /* 0x003ea20000100800 */
[----:B------:R-:W0:Y:S01]  /*19440*/  LDC R0, c[0x0][0x448] ;  /* 0x00011200ff007b82 */ /* 0x000e220000000800 */
[----:B------:R-:W-:Y:S01]  /*19450*/  ISETP.NE.AND P2, PT, R10, RZ, PT ;  /* 0x000000ff0a00720c */ /* 0x000fe20003f45270 */
[----:B------:R-:W-:Y:S05]  /*19460*/  @!P0 WARPSYNC.ALL ;  /* 0x0000000000008948 */ /* 0x000fea0003800000 */
[----:B------:R-:W-:Y:S07]  /*19470*/  BSSY B0, `(.L_x_5073) ;  /* 0x000002d000007945 */ /* 0x000fee0003800000 */
[----:B------:R-:W1:Y:S08]  /*19480*/  @!P2 LDC R10, c[0x0][0x9f0] ;  /* 0x00027c00ff0aab82 */ /* 0x000e700000000800 */
[----:B------:R-:W-:Y:S01]  /*19490*/  @!P0 BAR.SYNC.DEFER_BLOCKING 0xc, 0x180 ;  /* 0x0306000000008b1d */ /* 0x000fe20000010000 */
[----:B0-----:R-:W-:-:S13]  /*194a0*/  ISETP.NE.AND P1, PT, R0, 0x1, PT ;  /* 0x000000010000780c */ /* 0x001fda0003f25270 */
[----:B------:R-:W0:Y:S08]  /*194b0*/  @P1 LDC R2, c[0x0][0x44c] ;  /* 0x00011300ff021b82 */ /* 0x000e300000000800 */
[----:B------:R-:W3:Y:S01]  /*194c0*/  @P1 LDC R3, c[0x0][0x450] ;  /* 0x00011400ff031b82 */ /* 0x000ee20000000800 */
[----:B--2---:R-:W-:-:S05]  /*194d0*/  LEA R0, R5, 0x7f, 0x7 ;  /* 0x0000007f05007811 */ /* 0x004fca00078e38ff */
[----:B0-----:R-:W-:-:S05]  /*194e0*/  @P1 IMAD.HI.U32 R2, R0, R2, RZ ;  /* 0x0000000200021227 */ /* 0x001fca00078e00ff */
[----:B---3--:R-:W-:-:S04]  /*194f0*/  @P1 SHF.R.U32.HI R0, RZ, R3, R2 ;  /* 0x00000003ff001219 */ /* 0x008fc80000011602 */
[----:B------:R-:W-:-:S05]  /*19500*/  IADD3 R0, R21, R0, RZ ;  /* 0x0000000015007210 */ /* 0x000fca0007ffe0ff */
[----:B------:R-:W-:-:S05]  /*19510*/  IMAD.HI R0, R0, 0x2aaaaaab, RZ ;  /* 0x2aaaaaab00007827 */ /* 0x000fca00078e02ff */
[----:B------:R-:W-:-:S04]  /*19520*/  SHF.R.U32.HI R2, RZ, 0x1f, R0 ;  /* 0x0000001fff027819 */ /* 0x000fc80000011600 */
[----:B------:R-:W-:-:S04]  /*19530*/  LEA.HI.SX32 R0, R0, R2, 0x1c ;  /* 0x0000000200007211 */ /* 0x000fc800078fe2ff */
[----:B------:R-:W-:-:S04]  /*19540*/  VIMNMX R7, R20, R0, PT ;  /* 0x0000000014077248 */ /* 0x000fc80003fe0100 */
[----:B------:R-:W-:Y:S01]  /*19550*/  ISETP.GE.AND P1, PT, R7, 0x1, PT ;  /* 0x000000010700780c */ /* 0x000fe20003f26270 */
[----:B------:R0:W-:Y:S04]  /*19560*/  STL [R1+0x38], R7 ;  /* 0x0000380701007387 */ /* 0x0001e80000100800 */
[----:B------:R0:W-:Y:S08]  /*19570*/  STL [R1+0x3c], RZ ;  /* 0x00003cff01007387 */ /* 0x0001f00000100800 */
[----:B01----:R-:W-:Y:S05]  /*19580*/  @!P1 BRA `(.L_x_5074) ;  /* 0x00000000006c9947 */ /* 0x003fea0003800000 */
        /* <DEDUP_REMOVED lines=27> */
.L_x_5074:
[----:B------:R-:W-:Y:S05]  /*19740*/  BSYNC B0 ;  /* 0x0000000000007941 */ /* 0x000fea0003800000 */
.L_x_5073:
[----:B------:R-:W2:Y:S04]  /*19750*/  LDL R0, [R1+0x3c] ;  /* 0x00003c0001007983 */ /* 0x000ea80000100800 */
[----:B0-----:R-:W2:Y:S01]  /*19760*/  LDL R2, [R1+0x60] ;  /* 0x0000600001027983 */ /* 0x001ea20000100800 */
[----:B------:R-:W-:Y:S01]  /*19770*/  BSSY B7, `(.L_x_5075) ;  /* 0x00003eb000077945 */ /* 0x000fe20003800000 */
[----:B--2---:R-:W-:-:S05]  /*19780*/  IMAD R2, R2, R0, RZ ;  /* 0x0000000002027224 */ /* 0x004fca00078e02ff */
[----:B------:R-:W-:Y:S01]  /*19790*/  VIADDMNMX R0, R2, R0, R7, PT ;  /* 0x0000000002007246 */ /* 0x000fe20003800107 */
[----:B------:R0:W-:Y:S03]  /*197a0*/  STL [R1+0x28], R2 ;  /* 0x0000280201007387 */ /* 0x0001e60000100800 */
[----:B------:R-:W-:Y:S01]  /*197b0*/  ISETP.GT.AND P0, PT, R0, R2, PT ;  /* 0x000000020000720c */ /* 0x000fe20003f04270 */
[----:B------:R0:W-:-:S12]  /*197c0*/  STL [R1+0x40], R0 ;  /* 0x0000400001007387 */ /* 0x0001d80000100800 */
[----:B0-----:R-:W-:Y:S05]  /*197d0*/  @P0 BRA `(.L_x_5076) ;  /* 0x0000000000480947 */ /* 0x001fea0003800000 */
[----:B------:R-:W0:Y:S02]  /*197e0*/  S2R R0, SR_TID.X ;  /* 0x0000000000007919 */ /* 0x000e240000002100 */
[----:B0-----:R-:W-:-:S04]  /*197f0*/  LOP3.LUT R0, R0, 0x7f, RZ, 0xc0, !PT ;  /* 0x0000007f00007812 */ /* 0x001fc800078ec0ff */
[----:B------:R-:W-:-:S13]  /*19800*/  ISETP.NE.AND P0, PT, R0, RZ, PT ;  /* 0x000000ff0000720c */ /* 0x000fda0003f05270 */
[----:B------:R-:W-:Y:S05]  /*19810*/  @P0 BRA `(.L_x_5077) ;  /* 0x0000003c00800947 */ /* 0x000fea0003800000 */
[----:B------:R-:W0:Y:S01]  /*19820*/  S2R R5, SR_LANEID ;  /* 0x0000000000057919 */ /* 0x000e220000000000 */
[----:B------:R-:W-:Y:S01]  /*19830*/  VOTEU.ANY UR4, UPT, PT ;  /* 0x0000000000047886 */ /* 0x000fe200038e0100 */
[----:B------:R-:W1:Y:S01]  /*19840*/  LDC.64 R2, c[0x0][0xc60] ;  /* 0x00031800ff027b82 */ /* 0x000e620000000a00 */
[----:B------:R-:W0:Y:S02]  /*19850*/  FLO.U32 R0, UR4 ;  /* 0x0000000400007d00 */ /* 0x000e2400080e0000 */
[----:B0-----:R-:W-:-:S06]  /*19860*/  ISETP.EQ.U32.AND P0, PT, R0, R5, PT ;  /* 0x000000050000720c */ /* 0x001fcc0003f02070 */
[----:B------:R-:W1:Y:S07]  /*19870*/  POPC R5, UR4 ;  /* 0x0000000400057d09 */ /* 0x000e6e0008000000 */
[----:B-1----:R-:W2:Y:S01]  /*19880*/  @P0 ATOMG.E.ADD.STRONG.GPU PT, R3, desc[UR40][R2.64], R5 ;  /* 0x00000005020309a8 */ /* 0x002ea200081ee1e8 */
[----:B------:R-:W0:Y:S02]  /*19890*/  S2R R4, SR_LTMASK ;  /* 0x0000000000047919 */ /* 0x000e240000003900 */
[----:B0-----:R-:W-:-:S04]  /*198a0*/  LOP3.LUT R4, R4, UR4, RZ, 0xc0, !PT ;  /* 0x0000000404047c12 */ /* 0x001fc8000f8ec0ff */
[----:B------:R-:W0:Y:S01]  /*198b0*/  POPC R7, R4 ;  /* 0x0000000400077309 */ /* 0x000e220000000000 */
[----:B--2---:R-:W0:Y:S02]  /*198c0*/  SHFL.IDX PT, R0, R3, R0, 0x1f ;  /* 0x00001f0003007589 */ /* 0x004e2400000e0000 */
[----:B0-----:R-:W-:-:S05]  /*198d0*/  IADD3 R0, R0, UR37, R7 ;  /* 0x0000002500007c10 */ /* 0x001fca000fffe007 */
[----:B------:R4:W-:Y:S01]  /*198e0*/  STL [R1], R0 ;  /* 0x0000000001007387 */ /* 0x0009e20000100800 */
[----:B------:R-:W-:Y:S05]  /*198f0*/  BRA `(.L_x_5077) ;  /* 0x0000003c00487947 */ /* 0x000fea0003800000 */
.L_x_5076:
        /* <DEDUP_REMOVED lines=20> */
.L_x_5079:
[----:B------:R-:W-:Y:S05]  /*19a40*/  BSYNC B6 ;  /* 0x0000000000067941 */ /* 0x000fea0003800000 */
.L_x_5078:
        /* <DEDUP_REMOVED lines=20> */
.L_x_5082:
        /* <DEDUP_REMOVED lines=16> */
.L_x_5081:
[----:B------:R-:W-:Y:S05]  /*19c90*/  BSYNC B6 ;  /* 0x0000000000067941 */ /* 0x000fea0003800000 */
.L_x_5080:
        /* <DEDUP_REMOVED lines=10> */
[----:B0-----:R-:W0:Y:S01]  /*19d40*/  LDC.64 R2, c[0x0][0x418] ;  /* 0x00010600ff027b82 */ /* 0x001e220000000a00 */
[----:B----4-:R-:W-:Y:S01]  /*19d50*/  VIADD R0, R0, 0xffffffff ;  /* 0xffffffff00007836 */ /* 0x010fe20000000000 */
[----:B--2---:R-:W-:Y:S01]  /*19d60*/  SHF.R.S32.HI R8, RZ, 0x1f, R7 ;  /* 0x0000001fff087819 */ /* 0x004fe20000011407 */
[----:B------:R1:W-:Y:S04]  /*19d70*/  @P0 STL [R1+0x8], R7 ;  /* 0x0000080701000387 */ /* 0x0003e80000100800 */
[----:B------:R1:W-:Y:S01]  /*19d80*/  STL [R1+0x20], R8 ;  /* 0x0000200801007387 */ /* 0x0003e20000100800 */
[----:B0-----:R-:W-:Y:S01]  /*19d90*/  LOP3.LUT P0, RZ, R2, UR4, RZ, 0xfc, !PT ;  /* 0x0000000402ff7c12 */ /* 0x001fe2000f80fcff */
[----:B------:R-:W-:-:S03]  /*19da0*/  UMOV UR4, 0xffffffff ;  /* 0xffffffff00047882 */ /* 0x000fc60000000000 */
[----:B------:R-:W-:-:S04]  /*19db0*/  LOP3.LUT P0, RZ, R3, UR5, RZ, 0xfc, P0 ;  /* 0x0000000503ff7c12 */ /* 0x000fc8000800fcff */
[----:B------:R-:W-:Y:S01]  /*19dc0*/  SEL R17, R7, RZ, !P0 ;  /* 0x000000ff07117207 */ /* 0x000fe20004000000 */
[----:B-1----:R-:W-:Y:S08]  /*19dd0*/  BRA.DIV UR4, `(.L_x_5083) ;  /* 0x0000006a04307947 */ /* 0x002ff0000b800000 */
[----:B------:R-:W0:Y:S02]  /*19de0*/  S2R R4, SR_TID.X ;  /* 0x0000000000047919 */ /* 0x000e240000002100 */
[----:B0-----:R-:W-:-:S04]  /*19df0*/  SHF.R.U32.HI R4, RZ, 0x5, R4 ;  /* 0x00000005ff047819 */ /* 0x001fc80000011604 */
[----:B------:R-:W-:-:S05]  /*19e00*/  LOP3.LUT R4, R4, 0x3, RZ, 0xc0, !PT ;  /* 0x0000000304047812 */ /* 0x000fca00078ec0ff */
[----:B------:R0:W1:Y:S02]  /*19e10*/  SHFL.IDX PT, R14, R4, RZ, 0x1f ;  /* 0x00001fff040e7589 */ /* 0x00006400000e0000 */
.L_x_5264:
        /* <DEDUP_REMOVED lines=9> */
.L_x_5267:
[----:B------:R-:W-:Y:S05]  /*19eb0*/  @!P6 BRA `(.L_x_5084) ;  /* 0x0000000000fce947 */ /* 0x000fea0003800000 */
[----:B------:R-:W-:-:S04]  /*19ec0*/  ISETP.NE.U32.AND P0, PT, R2, RZ, PT ;  /* 0x000000ff0200720c */ /* 0x000fc80003f05070 */
[----:B------:R-:W-:-:S13]  /*19ed0*/  ISETP.NE.AND.EX P0, PT, R3, RZ, PT, P0 ;  /* 0x000000ff0300720c */ /* 0x000fda0003f05300 */
[----:B------:R-:W-:Y:S05]  /*19ee0*/  @!P0 BRA `(.L_x_5086) ;  /* 0x0000000000508947 */ /* 0x000fea0003800000 */
[----:B------:R-:W1:Y:S01]  /*19ef0*/  LDC R6, c[0x0][0x43c] ;  /* 0x00010f00ff067b82 */ /* 0x000e620000000800 */
[----:B------:R-:W-:Y:S01]  /*19f00*/  IMAD.MOV.U32 R9, RZ, RZ, R0 ;  /* 0x000000ffff097224 */ /* 0x000fe200078e0000 */
[----:B------:R-:W-:-:S03]  /*19f10*/  ULDC.64 UR4, c[0x0][0x428] ;  /* 0x00010a0000047ab9 */ /* 0x000fc60000000a00 */
[----:B------:R-:W-:Y:S01]  /*19f20*/  IMAD.MOV.U32 R0, RZ, RZ, R9 ;  /* 0x000000ffff007224 */ /* 0x000fe200078e0009 */
[----:B-1----:R-:W-:-:S13]  /*19f30*/  ISETP.NE.AND P0, PT, R6, 0x1, PT ;  /* 0x000000010600780c */ /* 0x002fda0003f05270 */
[----:B0-----:R-:W0:Y:S02]  /*19f40*/  @P0 LDC.64 R4, c[0x0][0x440] ;  /* 0x00011000ff040b82 */ /* 0x001e240000000a00 */
        /* <DEDUP_REMOVED lines=14> */
.L_x_5086:
[----:B------:R-:W2:Y:S04]  /*1a030*/  LDL R0, [R1+0x10] ;  /* 0x0000100001007983 */ /* 0x000ea80000100800 */
[----:B-1----:R-:W3:Y:S01]  /*1a040*/  LDL R2, [R1+0x18] ;  /* 0x0000180001027983 */ /* 0x002ee20000100800 */
[----:B--2---:R-:W-:Y:S01]  /*1a050*/  IMAD R0, R0, 0x8, R18 ;  /* 0x0000000800007824 */ /* 0x004fe200078e0212 */
[----:B---3--:R-:W-:-:S04]  /*1a060*/  SHF.L.U32 R2, R2, 0x1f, RZ ;  /* 0x0000001f02027819 */ /* 0x008fc800000006ff */
[----:B------:R-:W1:Y:S02]  /*1a070*/  SYNCS.PHASECHK.TRANS64.TRYWAIT P0, [R0+URZ+0x22840], R2 ;  /* 0x02284002000075a7 */ /* 0x000e64000800017f */
[----:B-1----:R-:W-:Y:S05]  /*1a080*/  @!P0 BRA `(.L_x_5087) ;  /* 0x0000006400d88947 */ /* 0x002fea0003800000 */
.L_x_5268:
[----:B------:R-:W2:Y:S02]  /*1a090*/  S2R R3, SR_TID.X ;  /* 0x0000000000037919 */ /* 0x000ea40000002100 */
[----:B--2---:R-:W-:-:S04]  /*1a0a0*/  LOP3.LUT R3, R3, 0x7f, RZ, 0xc0, !PT ;  /* 0x0000007f03037812 */ /* 0x004fc800078ec0ff */
[----:B------:R-:W-:-:S13]  /*1a0b0*/  ISETP.NE.AND P0, PT, R3, RZ, PT ;  /* 0x000000ff0300720c */ /* 0x000fda0003f05270 */
[----:B------:R-:W-:Y:S05]  /*1a0c0*/  @P0 BRA `(.L_x_5088) ;  /* 0x00000000001c0947 */ /* 0x000fea0003800000 */
[----:B------:R-:W2:Y:S01]  /*1a0d0*/  S2R R3, SR_TID.X ;  /* 0x0000000000037919 */ /* 0x000ea20000002100 */
[----:B-1----:R-:W-:-:S04]  /*1a0e0*/  IMAD.MOV.U32 R2, RZ, RZ, 0x3000 ;  /* 0x00003000ff027424 */ /* 0x002fc800078e00ff */
[----:B------:R3:W-:Y:S01]  /*1a0f0*/  SYNCS.ARRIVE.TRANS64 RZ, [R0+URZ+0x22830], R2 ;  /* 0x0228300200ff79a7 */ /* 0x0007e2000800003f */
[----:B--2---:R-:W-:-:S04]  /*1a100*/  LOP3.LUT R3, R3, 0x1f, RZ, 0xc0, !PT ;  /* 0x0000001f03037812 */ /* 0x004fc800078ec0ff */
[----:B------:R-:W-:-:S13]  /*1a110*/  ISETP.NE.AND P0, PT, R3, RZ, PT ;  /* 0x000000ff0300720c */ /* 0x000fda0003f05270 */
[----:B---3--:R-:W-:Y:S05]  /*1a120*/  @!P0 BRA `(.L_x_5088) ;  /* 0x0000000000048947 */ /* 0x008fea0003800000 */
[----:B------:R-:W-:Y:S01]  /*1a130*/  BPT.TRAP 0x1 ;  /* 0x000000040000795c */ /* 0x000fe20000300000 */
.L_x_5088:
[----:B0-----:R-:W2:Y:S04]  /*1a140*/  LDL R4, [R1+0x10] ;  /* 0x0000100001047983 */ /* 0x001ea80000100800 */
[----:B------:R-:W3:Y:S04]  /*1a150*/  LDL R3, [R1+0x30] ;  /* 0x0000300001037983 */ /* 0x000ee80000100800 */
[----:B-1----:R-:W4:Y:S01]  /*1a160*/  LDL R2, [R1+0x24] ;  /* 0x0000240001027983 */ /* 0x002f220000100800 */
        /* <DEDUP_REMOVED lines=11> */
[----:B--2---:R-:W-:Y:S01]  /*1a220*/  IMAD R0, R4, 0x3000, R18 ;  /* 0x0000300004007824 */ /* 0x004fe200078e0212 */
[----:B---3--:R-:W-:-:S04]  /*1a230*/  R2UR UR11, R3 ;  /* 0x00000000030b72ca */ /* 0x008fc800000e0000 */
[----:B------:R-:W-:Y:S02]  /*1a240*/  R2UR UR8, R0 ;  /* 0x00000000000872ca */ /* 0x000fe400000e0000 */
[----:B----4-:R-:W-:-:S11]  /*1a250*/  R2UR UR4, R2 ;  /* 0x00000000020472ca */ /* 0x010fd600000e0000 */
[----:B------:R-:W-:Y:S02]  /*1a260*/  UIADD3 UR8, UR8, 0x1c400, URZ ;  /* 0x0001c40008087890 */ /* 0x000fe4000fffe03f */
[----:B------:R-:W-:-:S03]  /*1a270*/  UIMAD UR11, UR11, 0x60, UR4 ;  /* 0x000000600b0b78a4 */ /* 0x000fc6000f8e0204 */
[----:B------:R-:W-:-:S06]  /*1a280*/  UMOV UR4, 0x0 ;  /* 0x0000000000047882 */ /* 0x000fcc0000000000 */
[----:B------:R1:W-:Y:S02]  /*1a290*/  UTMALDG.4D [UR8], [UR6], desc[UR4] ;  /* 0x00000408060075b4 */ /* 0x0003e40008019000 */
[----:B-1----:R-:W-:Y:S01]  /*1a2a0*/  NOP ;  /* 0x0000000000007918 */ /* 0x002fe20000000000 */
.L_x_5084:
[----:B------:R-:W2:Y:S04]  /*1a2b0*/  LDL.LU R3, [R1+0x44] ;  /* 0x0000440001037983 */ /* 0x000ea80000300800 */
[----:B------:R-:W3:Y:S04]  /*1a2c0*/  LDL.LU R5, [R1+0x2c] ;  /* 0x00002c0001057983 */ /* 0x000ee80000300800 */
[----:B0-----:R-:W4:Y:S01]  /*1a2d0*/  LDL.LU R4, [R1+0x58] ;  /* 0x0000580001047983 */ /* 0x001f220000300800 */
[----:B------:R-:W-:Y:S05]  /*1a2e0*/  WARPSYNC.ALL ;  /* 0x0000000000007948 */ /* 0x000fea0003800000 */
[----:B------:R-:W-:Y:S01]  /*1a2f0*/  ULDC.64 UR4, c[0x0][0x298] ;  /* 0x0000a60000047ab9 */ /* 0x000fe20000000a00 */
[----:B------:R-:W-:Y:S01]  /*1a300*/  ULDC.64 UR6, c[0x0][0xa00] ;  /* 0x0002800000067ab9 */ /* 0x000fe20000000a00 */
[----:B------:R-:W-:Y:S01]  /*1a310*/  VIADD R2, R18, 0x18400 ;  /* 0x0001840012027836 */ /* 0x000fe20000000000 */
[----:B------:R-:W-:Y:S01]  /*1a320*/  BAR.SYNC.DEFER_BLOCKING 0x8, 0x180 ;  /* 0x0206000000007b1d */ /* 0x000fe20000010000 */
[----:B------:R-:W-:-:S03]  /*1a330*/  ISETP.NE.U32.AND P0, PT, RZ, UR6, PT ;  /* 0x00000006ff007c0c */ /* 0x000fc6000bf05070 */
[----:B------:R-:W-:Y:S02]  /*1a340*/  LOP3.LUT P1, RZ, R2, 0x3ff, RZ, 0xc0, !PT ;  /* 0x000003ff02ff7812 */ /* 0x000fe4000782c0ff */
[----:B------:R-:W-:Y:S01]  /*1a350*/  ISETP.NE.AND.EX P0, PT, RZ, UR7, PT, P0 ;  /* 0x00000007ff007c0c */ /* 0x000fe2000bf05300 */
[----:B------:R-:W-:Y:S01]  /*1a360*/  BSSY B6, `(.L_x_5089) ;  /* 0x000001d000067945 */ /* 0x000fe20003800000 */
[----:B--2---:R-:W-:Y:S02]  /*1a370*/  SHF.R.S32.HI R0, RZ, 0x1f, R3 ;  /* 0x0000001fff007819 */ /* 0x004fe40000011403 */
[----:B---3--:R-:W-:-:S03]  /*1a380*/  SEL R5, R5, RZ, !P0 ;  /* 0x000000ff05057207 */ /* 0x008fc60004000000 */
[----:B------:R-:W-:Y:S01]  /*1a390*/  IMAD R0, R0, UR4, RZ ;  /* 0x0000000400007c24 */ /* 0x000fe2000f8e02ff */
[----:B----4-:R-:W-:-:S03]  /*1a3a0*/  SEL R4, R4, RZ, !P0 ;  /* 0x000000ff04047207 */ /* 0x010fc60004000000 */
[C---:B------:R-:W-:Y:S02]  /*1a3b0*/  IMAD R0, R3.reuse, UR5, R0 ;  /* 0x0000000503007c24 */ /* 0x040fe4000f8e0200 */
[----:B------:R-:W-:-:S05]  /*1a3c0*/  IMAD.WIDE.U32 R2, R3, UR4, RZ ;  /* 0x0000000403027c25 */ /* 0x000fca000f8e00ff */
[----:B------:R-:W-:Y:S01]  /*1a3d0*/  IADD3 R0, R3, R0, RZ ;  /* 0x0000000003007210 */ /* 0x000fe20007ffe0ff */
        /* <DEDUP_REMOVED lines=21> */
.L_x_5090:
[----:B------:R-:W-:Y:S05]  /*1a530*/  BSYNC B6 ;  /* 0x0000000000067941 */ /* 0x000fea0003800000 */
.L_x_5089:
[----:B0-----:R-:W2:Y:S01]  /*1a540*/  LDL.LU R0, [R1+0x58] ;  /* 0x0000580001007983 */ /* 0x001ea20000300800 */
[----:B------:R-:W-:Y:S01]  /*1a550*/  ULDC.64 UR4, c[0x0][0x2d8] ;  /* 0x0000b60000047ab9 */ /* 0x000fe20000000a00 */
[----:B------:R-:W0:Y:S01]  /*1a560*/  LDC R7, c[0x0][0x448] ;  /* 0x00011200ff077b82 */ /* 0x000e220000000800 */
[----:B------:R-:W-:Y:S01]  /*1a570*/  ULDC UR6, c[0x0][0x2b8] ;  /* 0x0000ae0000067ab9 */ /* 0x000fe20000000800 */
[----:B------:R-:W3:Y:S04]  /*1a580*/  LDL.LU R4, [R1+0x44] ;  /* 0x0000440001047983 */ /* 0x000ee80000300800 */
[----:B------:R-:W3:Y:S04]  /*1a590*/  LDL.LU.64 R2, [R1+0x50] ;  /* 0x0000500001027983 */ /* 0x000ee80000300a00 */
[----:B------:R-:W4:Y:S04]  /*1a5a0*/  LDL.LU R5, [R1+0x2c] ;  /* 0x00002c0001057983 */ /* 0x000f280000300800 */
[----:B------:R-:W4:Y:S04]  /*1a5b0*/  LDL R10, [R1+0x4] ;  /* 0x00000400010a7983 */ /* 0x000f280000100800 */
[----:B------:R1:W5:Y:S01]  /*1a5c0*/  LDL R8, [R1+0x34] ;  /* 0x0000340001087983 */ /* 0x0003620000100800 */
[----:B0-----:R-:W-:-:S13]  /*1a5d0*/  ISETP.NE.AND P0, PT, R7, 0x1, PT ;  /* 0x000000010700780c */ /* 0x001fda0003f05270 */
[----:B------:R-:W0:Y:S01]  /*1a5e0*/  @P0 LDC R6, c[0x0][0x450] ;  /* 0x00011400ff060b82 */ /* 0x000e220000000800 */
[----:B------:R-:W1:Y:S02]  /*1a5f0*/  S2R R9, SR_TID.X ;  /* 0x0000000000097919 */ /* 0x000e640000002100 */
[----:B-1----:R-:W-:-:S05]  /*1a600*/  IMAD.SHL.U32 R9, R9, 0x8, RZ ;  /* 0x0000000809097824 */ /* 0x002fca00078e00ff */
[----:B------:R-:W-:Y:S01]  /*1a610*/  LOP3.LUT R9, R9, 0x38, RZ, 0xc0, !PT ;  /* 0x0000003809097812 */ /* 0x000fe200078ec0ff */
[----:B---3--:R-:W-:Y:S02]  /*1a620*/  IMAD.MOV.U32 R3, RZ, RZ, R4 ;  /* 0x000000ffff037224 */ /* 0x008fe400078e0004 */
[----:B------:R-:W1:Y:S01]  /*1a630*/  S2R R4, SR_TID.X ;  /* 0x0000000000047919 */ /* 0x000e620000002100 */
[----:B------:R-:W-:-:S04]  /*1a640*/  IMAD.WIDE.U32 R2, R16, UR4, R2 ;  /* 0x0000000410027c25 */ /* 0x000fc8000f8e0002 */
[----:B------:R-:W-:Y:S01]  /*1a650*/  IMAD R3, R16, UR5, R3 ;  /* 0x0000000510037c24 */ /* 0x000fe2000f8e0203 */
[----:B------:R-:W-:Y:S02]  /*1a660*/  ULDC.64 UR4, c[0x0][0x2e0] ;  /* 0x0000b80000047ab9 */ /* 0x000fe40000000a00 */
[----:B--2---:R-:W-:Y:S02]  /*1a670*/  IMAD R0, R0, UR4, RZ ;  /* 0x0000000400007c24 */ /* 0x004fe4000f8e02ff */
[----:B----4-:R-:W-:-:S04]  /*1a680*/  IMAD.WIDE.U32 R2, R5, UR4, R2 ;  /* 0x0000000405027c25 */ /* 0x010fc8000f8e0002 */
[----:B------:R-:W-:Y:S01]  /*1a690*/  IMAD R0, R5, UR5, R0 ;  /* 0x0000000505007c24 */ /* 0x000fe2000f8e0200 */
[----:B------:R-:W-:-:S03]  /*1a6a0*/  ULDC.64 UR4, c[0x0][0x2d0] ;  /* 0x0000b40000047ab9 */ /* 0x000fc60000000a00 */
[----:B------:R-:W-:Y:S01]  /*1a6b0*/  IMAD.IADD R3, R3, 0x1, R0 ;  /* 0x0000000103037824 */ /* 0x000fe200078e0200 */
[----:B-1----:R-:W-:-:S04]  /*1a6c0*/  LOP3.LUT R4, R4, 0x7f, RZ, 0xc0, !PT ;  /* 0x0000007f04047812 */ /* 0x002fc800078ec0ff */
[----:B------:R-:W-:Y:S02]  /*1a6d0*/  SHF.R.U32.HI R5, RZ, 0x3, R4 ;  /* 0x00000003ff057819 */ /* 0x000fe40000011604 */
[----:B------:R-:W1:Y:S02]  /*1a6e0*/  S2R R4, SR_TID.X ;  /* 0x0000000000047919 */ /* 0x000e640000002100 */
[----:B-1----:R-:W-:-:S04]  /*1a6f0*/  SHF.L.U32 R4, R4, 0x4, RZ ;  /* 0x0000000404047819 */ /* 0x002fc800000006ff */
[----:B------:R-:W-:Y:S02]  /*1a700*/  LOP3.LUT R4, R5, 0x70, R4, 0xf8, !PT ;  /* 0x0000007005047812 */ /* 0x000fe400078ef804 */
[----:B------:R-:W1:Y:S03]  /*1a710*/  @P0 LDC R5, c[0x0][0x44c] ;  /* 0x00011300ff050b82 */ /* 0x000e660000000800 */
[----:B------:R-:W-:-:S04]  /*1a720*/  IMAD R4, R10, 0x80, R4 ;  /* 0x000000800a047824 */ /* 0x000fc800078e0204 */
[----:B------:R-:W-:Y:S02]  /*1a730*/  IMAD.MOV.U32 R0, RZ, RZ, R4 ;  /* 0x000000ffff007224 */ /* 0x000fe400078e0004 */
[----:B-1----:R-:W-:-:S05]  /*1a740*/  @P0 IMAD.HI.U32 R5, R4, R5, RZ ;  /* 0x0000000504050227 */ /* 0x002fca00078e00ff */
        /* <DEDUP_REMOVED lines=19> */
[----:B------:R-:W-:Y:S09]  /*1a880*/  BRA.DIV UR4, `(.L_x_5091) ;  /* 0x0000005e04ec7947 */ /* 0x000ff2000b800000 */
[----:B------:R-:W2:Y:S01]  /*1a890*/  LDL.LU R6, [R1+0x48] ;  /* 0x0000480001067983 */ /* 0x000ea20000300800 */
[----:B------:R-:W0:Y:S02]  /*1a8a0*/  S2R R11, SR_TID.X ;  /* 0x00000000000b7919 */ /* 0x000e240000002100 */
[----:B0-----:R-:W-:-:S04]  /*1a8b0*/  LOP3.LUT R11, R11, 0x7f, RZ, 0xc0, !PT ;  /* 0x0000007f0b0b7812 */ /* 0x001fc800078ec0ff */
[----:B------:R-:W-:-:S05]  /*1a8c0*/  SHF.R.U32.HI R11, RZ, 0x3, R11 ;  /* 0x00000003ff0b7819 */ /* 0x000fca000001160b */
[----:B------:R-:W-:-:S04]  /*1a8d0*/  IMAD R2, R10, 0x80, R11 ;  /* 0x000000800a027824 */ /* 0x000fc800078e020b */
[----:B------:R-:W-:Y:S02]  /*1a8e0*/  VIADD R5, R2, 0x10 ;  /* 0x0000001002057836 */ /* 0x000fe40000000000 */
[----:B--2---:R-:W-:Y:S02]  /*1a8f0*/  IMAD R0, R6, R7, RZ ;  /* 0x0000000706007224 */ /* 0x004fe400078e02ff */
[----:B------:R-:W0:Y:S04]  /*1a900*/  SHFL.IDX PT, R7, R4, RZ, 0x181f ;  /* 0x00181fff04077589 */ /* 0x000e2800000e0000 */
[----:B------:R-:W1:Y:S01]  /*1a910*/  SHFL.IDX PT, R6, R3, RZ, 0x181f ;  /* 0x00181fff03067589 */ /* 0x000e6200000e0000 */
        /* <DEDUP_REMOVED lines=63> */
.L_x_5285:
        /* <DEDUP_REMOVED lines=10> */
.L_x_5092:
        /* <DEDUP_REMOVED lines=10> */
[----:B------:R-:W-:-:S04]  /*1ae50*/  LOP3.LUT R0, R0, 0xfffffffe, RZ, 0xc0, !PT ;  /* 0xfffffffe00007812 */ /* 0x000fc800078ec0ff */
[----:B------:R-:W-:-:S04]  /*1ae60*/  IADD3 R0, R2, -R0, RZ ;  /* 0x8000000002007210 */ /* 0x000fc80007ffe0ff */
[----:B------:R-:W-:Y:S01]  /*1ae70*/  SHF.L.U32 R0, R0, 0x1f, RZ ;  /* 0x0000001f00007819 */ /* 0x000fe200000006ff */
[----:B------:R-:W-:Y:S01]  /*1ae80*/  NOP ;  /* 0x0000000000007918 */ /* 0x000fe20000000000 */
[----:B------:R0:W-:Y:S01]  /*1ae90*/  SYNCS.ARRIVE.TRANS64.A1T0 RZ, [R18+URZ+0x22800], RZ ;  /* 0x022800ff12ff79a7 */ /* 0x0001e2000810003f */
[----:B------:R-:W-:Y:S01]  /*1aea0*/  BSSY B0, `(.L_x_5093) ;  /* 0x0000003000007945 */ /* 0x000fe20003800000 */
[----:B------:R-:W1:Y:S03]  /*1aeb0*/  SYNCS.PHASECHK.TRANS64.TRYWAIT P0, [R18+URZ+0x22820], R0 ;  /* 0x02282000120075a7 */ /* 0x000e66000800017f */
[----:B01----:R-:W-:Y:S05]  /*1aec0*/  @!P0 BRA `(.L_x_5094) ;  /* 0x0000006000f88947 */ /* 0x003fea0003800000 */
.L_x_5286:
[----:B------:R-:W-:Y:S05]  /*1aed0*/  BSYNC B0 ;  /* 0x0000000000007941 */ /* 0x000fea0003800000 */
.L_x_5093:
        /* <DEDUP_REMOVED lines=13> */
.L_x_5287:
[----:B------:R-:W-:Y:S05]  /*1afb0*/  BSYNC B1 ;  /* 0x0000000000017941 */ /* 0x000fea0003800000 */
.L_x_5097:
        /* <DEDUP_REMOVED lines=9> */
.L_x_5100:
[----:B------:R-:W-:Y:S05]  /*1b050*/  BSYNC B1 ;  /* 0x0000000000017941 */ /* 0x000fea0003800000 */
.L_x_5099:
        /* <DEDUP_REMOVED lines=13> */
.L_x_5101:
        /* <DEDUP_REMOVED lines=15> */
.L_x_5102:
        /* <DEDUP_REMOVED lines=15> */
.L_x_5103:
        /* <DEDUP_REMOVED lines=15> */
.L_x_5104:
        /* <DEDUP_REMOVED lines=10> */
.L_x_5096:
[----:B------:R-:W-:Y:S05]  /*1b4a0*/  BSYNC B0 ;  /* 0x0000000000007941 */ /* 0x000fea0003800000 */
.L_x_5095:
        /* <DEDUP_REMOVED lines=24> */
[----:B--2---:R-:W-:-:S04]  /*1b630*/  IADD3 R2, R5, 0x1, RZ ;  /* 0x0000000105027810 */ /* 0x004fc80007ffe0ff */
        /* <DEDUP_REMOVED lines=30> */
.L_x_5111:
        /* <DEDUP_REMOVED lines=8> */
.L_x_5288:
[----:B------:R-:W-:Y:S05]  /*1b8a0*/  BSYNC B3 ;  /* 0x0000000000037941 */ /* 0x000fea0003800000 */
.L_x_5112:
        /* <DEDUP_REMOVED lines=9> */
.L_x_5115:
[----:B------:R-:W-:Y:S05]  /*1b940*/  BSYNC B3 ;  /* 0x0000000000037941 */ /* 0x000fea0003800000 */
.L_x_5114:
        /* <DEDUP_REMOVED lines=13> */
.L_x_5116:
        /* <DEDUP_REMOVED lines=13> */
.L_x_5289:
[----:B------:R-:W-:Y:S05]  /*1baf0*/  BSYNC B3 ;  /* 0x0000000000037941 */ /* 0x000fea0003800000 */
.L_x_5117:
        /* <DEDUP_REMOVED lines=11> */
.L_x_5120:
[----:B------:R-:W-:Y:S05]  /*1bbb0*/  BSYNC B3 ;  /* 0x0000000000037941 */ /* 0x000fea0003800000 */
.L_x_5119:
[----:B------:R-:W2:Y:S01]  /*1bbc0*/  LDL R3, [R1+0x10] ;  /* 0x0000100001037983 */ /* 0x000ea20000100800 */
[----:B------:R-:W-:Y:S01]  /*1bbd0*/  R2UR UR10, R9 ;  /* 0x00000000090a72ca */ /* 0x000fe200000e0000 */
[----:B------:R-:W-:Y:S01]  /*1bbe0*/  UIADD3 UR4, UP0, UR38, 0x470, URZ ;  /* 0x0000047026047890 */ /* 0x000fe2000ff1e03f */
[----:B------:R-:W-:Y:S02]  /*1bbf0*/  R2UR UR6, R6 ;  /* 0x00000000060672ca */ /* 0x000fe400000e0000 */
[----:B------:R-:W-:Y:S01]  /*1bc00*/  R2UR UR7, R7 ;  /* 0x00000000070772ca */ /* 0x000fe200000e0000 */
[----:B------:R-:W-:Y:S01]  /*1bc10*/  UIADD3.X UR5, URZ, UR39, URZ, UP0, !UPT ;  /* 0x000000273f057290 */ /* 0x000fe200087fe43f */
[----:B------:R-:W-:Y:S02]  /*1bc20*/  PLOP3.LUT P0, PT, PT, PT, PT, 0x80, 0x0 ;  /* 0x000000000000781c */ /* 0x000fe40003f0f070 */
[----:B------:R-:W-:Y:S01]  /*1bc30*/  IADD3 R2, R2, 0x22850, RZ ;  /* 0x0002285002027810 */ /* 0x000fe20007ffe0ff */
[----:B--2---:R-:W-:-:S04]  /*1bc40*/  IMAD R3, R3, 0xc000, R18 ;  /* 0x0000c00003037824 */ /* 0x004fc800078e0212 */
[----:B------:R-:W-:-:S07]  /*1bc50*/  VIADD R5, R3, 0x400 ;  /* 0x0000040003057836 */ /* 0x000fce0000000000 */
.L_x_5121:
        /* <DEDUP_REMOVED lines=15> */
.L_x_5122:
        /* <DEDUP_REMOVED lines=15> */
.L_x_5123:
        /* <DEDUP_REMOVED lines=15> */
.L_x_5124:
        /* <DEDUP_REMOVED lines=10> */
.L_x_5110:
[----:B------:R-:W-:Y:S05]  /*1bfd0*/  BSYNC B1 ;  /* 0x0000000000017941 */ /* 0x000fea0003800000 */
.L_x_5109:
[----:B------:R-:W2:Y:S02]  /*1bfe0*/  LDL.LU R5, [R1+0x40] ;  /* 0x0000400001057983 */ /* 0x000ea40000300800 */
[----:B--2---:R-:W-:-:S07]  /*1bff0*/  VIADD R0, R5, 0xfffffffd ;  /* 0xfffffffd05007836 */ /* 0x004fce0000000000 */
.L_x_5108:
[----:B------:R-:W-:Y:S05]  /*1c000*/  BSYNC B2 ;  /* 0x0000000000027941 */ /* 0x000fea0003800000 */
.L_x_5107:
[----:B------:R-:W-:Y:S01]  /*1c010*/  VIADD R8, R8, 0xfffffffe ;  /* 0xfffffffe08087836 */ /* 0x000fe20000000000 */
[----:B------:R-:W-:-:S04]  /*1c020*/  LOP3.LUT R4, RZ, R4, RZ, 0x33, !PT ;  /* 0x00000004ff047212 */ /* 0x000fc800078e33ff */
[----:B------:R-:W-:-:S13]  /*1c030*/  ISETP.NE.AND P0, PT, R8, R4, PT ;  /* 0x000000040800720c */ /* 0x000fda0003f05270 */
[----:B------:R-:W-:Y:S05]  /*1c040*/  @!P0 BRA `(.L_x_5106) ;  /* 0x0000001400008947 */ /* 0x000fea0003800000 */
.L_x_5157:
        /* <DEDUP_REMOVED lines=35> */
.L_x_5127:
[----:B------:R-:W-:Y:S01]  /*1c280*/  LEA R3, R7, R18, 0x3 ;  /* 0x0000001207037211 */ /* 0x000fe200078e18ff */
[----:B-1----:R-:W1:Y:S01]  /*1c290*/  S2R R4, SR_TID.X ;  /* 0x0000000000047919 */ /* 0x002e620000002100 */
[----:B------:R-:W-:Y:S01]  /*1c2a0*/  SHF.L.U32 R2, R6, 0x1f, RZ ;  /* 0x0000001f06027819 */ /* 0x000fe200000006ff */
[----:B------:R-:W-:Y:S03]  /*1c2b0*/  BSSY B2, `(.L_x_5128) ;  /* 0x0000005000027945 */ /* 0x000fe60003800000 */
[----:B------:R-:W2:Y:S01]  /*1c2c0*/  SYNCS.PHASECHK.TRANS64.TRYWAIT P0, [R3+URZ+0x22840], R2 ;  /* 0x02284002030075a7 */ /* 0x000ea2000800017f */
[----:B-1----:R-:W-:-:S04]  /*1c2d0*/  LOP3.LUT R4, R4, 0x7f, RZ, 0xc0, !PT ;  /* 0x0000007f04047812 */ /* 0x002fc800078ec0ff */
[----:B------:R-:W-:Y:S01]  /*1c2e0*/  ISETP.NE.AND P1, PT, R4, RZ, PT ;  /* 0x000000ff0400720c */ /* 0x000fe20003f25270 */
[----:B--2---:R-:W-:-:S12]  /*1c2f0*/  @!P0 BRA `(.L_x_5129) ;  /* 0x00000050003c8947 */ /* 0x004fd80003800000 */
.L_x_5290:
[----:B------:R-:W-:Y:S05]  /*1c300*/  BSYNC B2 ;  /* 0x0000000000027941 */ /* 0x000fea0003800000 */
.L_x_5128:
        /* <DEDUP_REMOVED lines=9> */
.L_x_5131:
[----:B------:R-:W-:Y:S05]  /*1c3a0*/  BSYNC B2 ;  /* 0x0000000000027941 */ /* 0x000fea0003800000 */
.L_x_5130:
        /* <DEDUP_REMOVED lines=12> */
.L_x_5132:
        /* <DEDUP_REMOVED lines=13> */
.L_x_5291:
[----:B------:R-:W-:Y:S05]  /*1c540*/  BSYNC B2 ;  /* 0x0000000000027941 */ /* 0x000fea0003800000 */
.L_x_5133:
        /* <DEDUP_REMOVED lines=11> */
.L_x_5136:
[----:B------:R-:W-:Y:S05]  /*1c600*/  BSYNC B2 ;  /* 0x0000000000027941 */ /* 0x000fea0003800000 */
.L_x_5135:
        /* <DEDUP_REMOVED lines=9> */
.L_x_5137:
        /* <DEDUP_REMOVED lines=15> */
.L_x_5138:
        /* <DEDUP_REMOVED lines=15> */
.L_x_5139:
        /* <DEDUP_REMOVED lines=15> */
.L_x_5140:
        /* <DEDUP_REMOVED lines=10> */
.L_x_5126:
[----:B------:R-:W-:Y:S05]  /*1ca10*/  BSYNC B1 ;  /* 0x0000000000017941 */ /* 0x000fea0003800000 */
.L_x_5125:
        /* <DEDUP_REMOVED lines=35> */
.L_x_5143:
        /* <DEDUP_REMOVED lines=8> */
.L_x_5292:
[----:B------:R-:W-:Y:S05]  /*1ccd0*/  BSYNC B2 ;  /* 0x0000000000027941 */ /* 0x000fea0003800000 */
.L_x_5144:
        /* <DEDUP_REMOVED lines=9> */
.L_x_5147:
[----:B------:R-:W-:Y:S05]  /*1cd70*/  BSYNC B2 ;  /* 0x0000000000027941 */ /* 0x000fea0003800000 */
.L_x_5146:
        /* <DEDUP_REMOVED lines=13> */
.L_x_5148:
        /* <DEDUP_REMOVED lines=13> */
.L_x_5293:
[----:B------:R-:W-:Y:S05]  /*1cf20*/  BSYNC B2 ;  /* 0x0000000000027941 */ /* 0x000fea0003800000 */
.L_x_5149:
[----:B------:R-:W-:Y:S01]  /*1cf30*/  BSSY B2, `(.L_x_5151) ;  /* 0x000000b000027945 */ /* 0x000fe20003800000 */
[----:B0-----:R-:W-:Y:S01]  /*1cf40*/  MOV R8, 0x0 ;  /* 0x0000000000087802 */ /* 0x001fe20000000f00 */
[----:B------:R-:W-:Y:S02]  /*1cf50*/  IMAD.MOV.U32 R9, RZ, RZ, 0x14f00000 ;  /* 0x14f00000ff097424 */ /* 0x000fe400078e00ff */
[----:B------:R-:W-:Y:S05]  /*1cf60*/  @P1 BRA `(.L_x_5152) ;  /* 0x00000000001c1947 */ /* 0x000fea0003800000 */
[----:B------:R-:W0:Y:S01]  /*1cf70*/  S2R R5, SR_TID.X ;  /* 0x0000000000057919 */ /* 0x000e220000002100 */
[----:B-12---:R-:W-:-:S04]  /*1cf80*/  IMAD.MOV.U32 R2, RZ, RZ, 0xc000 ;  /* 0x0000c000ff027424 */ /* 0x006fc800078e00ff */
[----:B------:R3:W-:Y:S01]  /*1cf90*/  SYNCS.ARRIVE.TRANS64 RZ, [R3+URZ+0x22850], R2 ;  /* 0x0228500203ff79a7 */ /* 0x0007e2000800003f */
[----:B0-----:R-:W-:-:S04]  /*1cfa0*/  LOP3.LUT R5, R5, 0x1f, RZ, 0xc0, !PT ;  /* 0x0000001f05057812 */ /* 0x001fc800078ec0ff */
[----:B------:R-:W-:-:S13]  /*1cfb0*/  ISETP.NE.AND P0, PT, R5, RZ, PT ;  /* 0x000000ff0500720c */ /* 0x000fda0003f05270 */
[----:B---3--:R-:W-:Y:S05]  /*1cfc0*/  @!P0 BRA `(.L_x_5152) ;  /* 0x0000000000048947 */ /* 0x008fea0003800000 */
[----:B------:R-:W-:Y:S01]  /*1cfd0*/  BPT.TRAP 0x1 ;  /* 0x000000040000795c */ /* 0x000fe20000300000 */
.L_x_5152:
[----:B------:R-:W-:Y:S05]  /*1cfe0*/  BSYNC B2 ;  /* 0x0000000000027941 */ /* 0x000fea0003800000 */
.L_x_5151:
        /* <DEDUP_REMOVED lines=10> */
.L_x_5153:
        /* <DEDUP_REMOVED lines=15> */
.L_x_5154:
        /* <DEDUP_REMOVED lines=15> */
.L_x_5155:
        /* <DEDUP_REMOVED lines=15> */
.L_x_5156:
        /* <DEDUP_REMOVED lines=10> */
.L_x_5142:
[----:B------:R-:W-:Y:S05]  /*1d400*/  BSYNC B1 ;  /* 0x0000000000017941 */ /* 0x000fea0003800000 */
.L_x_5141:
[----:B------:R-:W2:Y:S01]  /*1d410*/  LDL R5, [R1+0x28] ;  /* 0x0000280001057983 */ /* 0x000ea20000100800 */
[----:B------:R-:W-:Y:S01]  /*1d420*/  VIADD R0, R0, 0xfffffffe ;  /* 0xfffffffe00007836 */ /* 0x000fe20000000000 */
[----:B--2---:R-:W-:-:S13]  /*1d430*/  ISETP.GT.AND P0, PT, R6, R5, PT ;  /* 0x000000050600720c */ /* 0x004fda0003f04270 */
[----:B------:R-:W-:Y:S05]  /*1d440*/  @P0 BRA `(.L_x_5157) ;  /* 0xffffffec00000947 */ /* 0x000fea000383ffff */
.L_x_5106:
[----:B------:R-:W-:Y:S05]  /*1d450*/  BSYNC B0 ;  /* 0x0000000000007941 */ /* 0x000fea0003800000 */
.L_x_5105:
        /* <DEDUP_REMOVED lines=25> */
.L_x_5159:
[----:B------:R-:W-:Y:S05]  /*1d5f0*/  BSYNC B0 ;  /* 0x0000000000007941 */ /* 0x000fea0003800000 */
.L_x_5158:
[----:B------:R-:W-:-:S05]  /*1d600*/  SEL R0, R0, RZ, P0 ;  /* 0x000000ff00007207 */ /* 0x000fca0000000000 */
[----:B------:R3:W-:Y:S02]  /*1d610*/  STL [R1+0x10], R0 ;  /* 0x0000100001007387 */ /* 0x0007e40000100800 */
.L_x_5077:
[----:B------:R-:W-:Y:S05]  /*1d620*/  BSYNC B7 ;  /* 0x0000000000077941 */ /* 0x000fea0003800000 */
.L_x_5075:
        /* <DEDUP_REMOVED lines=8> */
[----:B------:R-:W5:Y:S04]  /*1d6b0*/  LDS.128 R4, [R18+0x228d0] ;  /* 0x0228d00012047984 */ /* 0x000f680000000c00 */
[----:B-----5:R0:W-:Y:S04]  /*1d6c0*/  STL.64 [R1], R4 ;  /* 0x0000000401007387 */ /* 0x0201e80000100a00 */
[----:B------:R0:W-:Y:S01]  /*1d6d0*/  STL.64 [R1+0x8], R6 ;  /* 0x0000080601007387 */ /* 0x0001e20000100a00 */
[----:B------:R-:W-:Y:S06]  /*1d6e0*/  BAR.ARV 0x4, 0x180 ;  /* 0x0106000000007b1d */ /* 0x000fec0000002000 */
[----:B------:R-:W-:Y:S05]  /*1d6f0*/  BRA `(.L_x_5161) ;  /* 0x0000001000307947 */ /* 0x000fea0003800000 */
.L_x_5160:
        /* <DEDUP_REMOVED lines=8> */
[----:B0-----:R-:W-:Y:S01]  /*1d780*/  MOV R10, R2 ;  /* 0x00000002000a7202 */ /* 0x001fe20000000f00 */
        /* <DEDUP_REMOVED lines=37> */
.L_x_5303:
[----:B------:R-:W-:Y:S02]  /*1d9e0*/  ULDC UR4, c[0x0][0xc38] ;  /* 0x00030e0000047ab9 */ /* 0x000fe40000000800 */
[----:B------:R-:W-:-:S04]  /*1d9f0*/  IMAD.U32 R2, RZ, RZ, UR4 ;  /* 0x00000004ff027e24 */ /* 0x000fc8000f8e00ff */
[----:B-1----:R-:W-:-:S05]  /*1da00*/  IMAD R9, R9, R2, RZ ;  /* 0x0000000209097224 */ /* 0x002fca00078e02ff */
[----:B------:R-:W-:-:S04]  /*1da10*/  IADD3 R0, R0, R9, RZ ;  /* 0x0000000900007210 */ /* 0x000fc80007ffe0ff */
[----:B------:R-:W-:-:S13]  /*1da20*/  ISETP.GT.AND P6, PT, R0, R5, PT ;  /* 0x000000050000720c */ /* 0x000fda0003fc4270 */
[----:B------:R-:W-:Y:S05]  /*1da30*/  @P6 BRA `(.L_x_5163) ;  /* 0x0000000000ac6947 */ /* 0x000fea0003800000 */
.L_x_5166:
        /* <DEDUP_REMOVED lines=37> */
.L_x_5311:
[----:B------:R-:W-:Y:S02]  /*1dc90*/  ULDC UR4, c[0x0][0xc38] ;  /* 0x00030e0000047ab9 */ /* 0x000fe40000000800 */
[----:B------:R-:W-:-:S04]  /*1dca0*/  IMAD.U32 R2, RZ, RZ, UR4 ;  /* 0x00000004ff027e24 */ /* 0x000fc8000f8e00ff */
[----:B-1----:R-:W-:-:S04]  /*1dcb0*/  IMAD R9, R9, R2, RZ ;  /* 0x0000000209097224 */ /* 0x002fc800078e02ff */
[----:B------:R-:W-:-:S05]  /*1dcc0*/  IMAD.IADD R0, R9, 0x1, R0 ;  /* 0x0000000109007824 */ /* 0x000fca00078e0200 */
[----:B------:R-:W-:-:S13]  /*1dcd0*/  ISETP.GT.AND P6, PT, R0, R5, PT ;  /* 0x000000050000720c */ /* 0x000fda0003fc4270 */
[----:B------:R-:W-:Y:S05]  /*1dce0*/  @!P6 BRA `(.L_x_5166) ;  /* 0xfffffffc0054e947 */ /* 0x000fea000383ffff */
.L_x_5163:
[----:B------:R-:W-:Y:S01]  /*1dcf0*/  IADD3 R9, -R9, R0, RZ ;  /* 0x0000000009097210 */ /* 0x000fe20007ffe1ff */
[----:B------:R-:W-:-:S04]  /*1dd00*/  UMOV UR4, 0xffffffff ;  /* 0xffffffff00047882 */ /* 0x000fc80000000000 */
        /* <DEDUP_REMOVED lines=10> */
.L_x_5316:
[----:B------:R-:W-:-:S13]  /*1ddb0*/  ISETP.NE.AND P0, PT, R0, RZ, PT ;  /* 0x000000ff0000720c */ /* 0x000fda0003f05270 */
[----:B------:R-:W-:Y:S05]  /*1ddc0*/  @!P0 BRA `(.L_x_5168) ;  /* 0x0000000000108947 */ /* 0x000fea0003800000 */
[----:B------:R-:W-:Y:S01]  /*1ddd0*/  UMOV UR4, 0xffffffff ;  /* 0xffffffff00047882 */ /* 0x000fe20000000000 */
[----:B-1----:R-:W-:Y:S02]  /*1dde0*/  VIADD R3, R3, 0xffffffff ;  /* 0xffffffff03037836 */ /* 0x002fe40000000000 */
[----:B------:R-:W-:Y:S05]  /*1ddf0*/  BRA.DIV UR4, `(.L_x_5169) ;  /* 0x00000042046c7947 */ /* 0x000fea000b800000 */
[----:B------:R2:W3:Y:S02]  /*1de00*/  SHFL.IDX PT, R8, R7, R3, 0x1f ;  /* 0x00001f0307087589 */ /* 0x0004e400000e0000 */
.L_x_5168:
[----:B------:R-:W-:Y:S01]  /*1de10*/  ISETP.NE.AND P0, PT, R6, 0x1, PT ;  /* 0x000000010600780c */ /* 0x000fe20003f05270 */
[----:B---3--:R-:W-:-:S05]  /*1de20*/  IMAD R0, R8, R2, R9 ;  /* 0x0000000208007224 */ /* 0x008fca00078e0209 */
[----:B------:R3:W-:Y:S02]  /*1de30*/  STL [R1], R0 ;  /* 0x0000000001007387 */ /* 0x0007e40000100800 */
[----:B---3--:R-:W-:-:S05]  /*1de40*/  IMAD.IADD R0, R5, 0x1, -R0 ;  /* 0x0000000105007824 */ /* 0x008fca00078e0a00 */
[----:B------:R-:W-:Y:S05]  /*1de50*/  @!P0 BRA `(.L_x_5170) ;  /* 0x0000000000e48947 */ /* 0x000fea0003800000 */
[----:B------:R-:W-:-:S04]  /*1de60*/  IABS R5, R4 ;  /* 0x0000000400057213 */ /* 0x000fc80000000000 */
[----:B0-2---:R-:W0:Y:S08]  /*1de70*/  I2F.RP R7, R5 ;  /* 0x0000000500077306 */ /* 0x005e300000209400 */
        /* <DEDUP_REMOVED lines=13> */
[----:B------:R-:W-:Y:S01]  /*1df50*/  @!P1 IMAD.IADD R2, R2, 0x1, -R5 ;  /* 0x0000000102029824 */ /* 0x000fe200078e0a05 */
[----:B------:R-:W-:Y:S02]  /*1df60*/  @!P1 IADD3 R8, R8, 0x1, RZ ;  /* 0x0000000108089810 */ /* 0x000fe40007ffe0ff */
        /* <DEDUP_REMOVED lines=36> */
[----:B------:R-:W-:-:S05]  /*1e1b0*/  IMAD R2, R6, R2, R3 ;  /* 0x0000000206027224 */ /* 0x000fca00078e0203 */
[----:B------:R-:W-:-:S05]  /*1e1c0*/  LEA R2, R2, R7, 0x10 ;  /* 0x0000000702027211 */ /* 0x000fca00078e80ff */
[----:B------:R1:W-:Y:S01]  /*1e1d0*/  STL [R1+0x8], R2 ;  /* 0x0000080201007387 */ /* 0x0003e20000100800 */
[----:B------:R-:W-:Y:S05]  /*1e1e0*/  BRA `(.L_x_5171) ;  /* 0x0000000000fc7947 */ /* 0x000fea0003800000 */
.L_x_5170:
[----:B-12---:R-:W2:Y:S01]  /*1e1f0*/  LDL R3, [R1+0xc] ;  /* 0x00000c0001037983 */ /* 0x006ea20000100800 */
        /* <DEDUP_REMOVED lines=39> */
[----:B0-----:R-:W-:Y:S01]  /*1e470*/  IMAD.MOV.U32 R2, RZ, RZ, RZ ;  /* 0x000000ffff027224 */ /* 0x001fe200078e00ff */
[----:B-1----:R-:W-:-:S05]  /*1e480*/  IADD3 R0, RZ, -R3, RZ ;  /* 0x80000003ff007210 */ /* 0x002fca0007ffe0ff */
        /* <DEDUP_REMOVED lines=21> */
.L_x_5171:
[----:B------:R-:W-:-:S05]  /*1e5e0*/  LOP3.LUT R3, RZ, R0, RZ, 0x33, !PT ;  /* 0x00000000ff037212 */ /* 0x000fca00078e33ff */
[----:B------:R-:W-:-:S05]  /*1e5f0*/  IMAD.IADD R0, R4, 0x1, R3 ;  /* 0x0000000104007824 */ /* 0x000fca00078e0203 */
[----:B------:R2:W-:Y:S01]  /*1e600*/  STL [R1+0x4], R0 ;  /* 0x0000040001007387 */ /* 0x0005e20000100800 */
[----:B------:R-:W-:Y:S05]  /*1e610*/  BRA `(.L_x_5172) ;  /* 0x0000000000287947 */ /* 0x000fea0003800000 */
.L_x_5164:
[----:B------:R-:W-:Y:S01]  /*1e620*/  UMOV UR4, URZ ;  /* 0x0000003f00047c82 */ /* 0x000fe20008000000 */
[----:B------:R-:W-:Y:S01]  /*1e630*/  ULDC UR6, c[0x0][0xc3c] ;  /* 0x00030f0000067ab9 */ /* 0x000fe20000000800 */
[----:B------:R-:W-:Y:S01]  /*1e640*/  UMOV UR5, URZ ;  /* 0x0000003f00057c82 */ /* 0x000fe20008000000 */
[----:B------:R-:W-:Y:S01]  /*1e650*/  IMAD.U32 R3, RZ, RZ, UR4 ;  /* 0x00000004ff037e24 */ /* 0x000fe2000f8e00ff */
[----:B------:R-:W-:Y:S01]  /*1e660*/  MOV R0, UR6 ;  /* 0x0000000600007c02 */ /* 0x000fe20008000f00 */
[----:B------:R-:W-:Y:S01]  /*1e670*/  IMAD.U32 R2, RZ, RZ, UR5 ;  /* 0x00000005ff027e24 */ /* 0x000fe2000f8e00ff */
[----:B------:R3:W-:Y:S04]  /*1e680*/  STL [R1], R5 ;  /* 0x0000000501007387 */ /* 0x0007e80000100800 */
[----:B------:R3:W-:Y:S04]  /*1e690*/  STL [R1+0x4], R3 ;  /* 0x0000040301007387 */ /* 0x0007e80000100800 */
[----:B------:R3:W-:Y:S04]  /*1e6a0*/  STL [R1+0xc], R0 ;  /* 0x00000c0001007387 */ /* 0x0007e80000100800 */
[----:B------:R3:W-:Y:S02]  /*1e6b0*/  STL [R1+0x8], R2 ;  /* 0x0000080201007387 */ /* 0x0007e40000100800 */
.L_x_5172:
[----:B---3--:R-:W3:Y:S04]  /*1e6c0*/  LDL R3, [R1+0x8] ;  /* 0x0000080001037983 */ /* 0x008ee80000100800 */
[----:B01----:R-:W4:Y:S04]  /*1e6d0*/  LDL R2, [R1+0xc] ;  /* 0x00000c0001027983 */ /* 0x003f280000100800 */
        /* <DEDUP_REMOVED lines=14> */
.L_x_5161:
[----:B---34-:R-:W3:Y:S01]  /*1e7c0*/  LDL R0, [R1+0xc] ;  /* 0x00000c0001007983 */ /* 0x018ee20000100800 */
[----:B------:R-:W-:Y:S02]  /*1e7d0*/  ULDC UR4, c[0x0][0xc3c] ;  /* 0x00030f0000047ab9 */ /* 0x000fe40000000800 */
[----:B---3--:R-:W-:-:S13]  /*1e7e0*/  ISETP.GE.AND P0, PT, R0, UR4, PT ;  /* 0x0000000400007c0c */ /* 0x008fda000bf06270 */
[----:B------:R-:W-:Y:S05]  /*1e7f0*/  @!P0 BRA `(.L_x_5173) ;  /* 0xffffff8c00b48947 */ /* 0x000fea000383ffff */
[----:B------:R-:W-:Y:S05]  /*1e800*/  BSYNC B8 ;  /* 0x0000000000087941 */ /* 0x000fea0003800000 */
.L_x_5029:
[----:B---3--:R-:W3:Y:S01]  /*1e810*/  LDL.LU R0, [R1+0x5c] ;  /* 0x00005c0001007983 */ /* 0x008ee20000300800 */
[----:B------:R-:W-:Y:S01]  /*1e820*/  BSSY B0, `(.L_x_5174) ;  /* 0x000000b000007945 */ /* 0x000fe20003800000 */
[----:B0-----:R-:W0:Y:S01]  /*1e830*/  S2R R5, SR_CgaCtaId ;  /* 0x0000000000057919 */ /* 0x001e220000008800 */
[----:B---3--:R-:W-:-:S05]  /*1e840*/  VIADD R0, R0, 0x1 ;  /* 0x0000000100007836 */ /* 0x008fca0000000000 */
[----:B-12---:R-:W-:-:S04]  /*1e850*/  LEA.HI R2, R0, R0, RZ, 0x1 ;  /* 0x0000000000027211 */ /* 0x006fc800078f08ff */
[----:B------:R-:W-:-:S05]  /*1e860*/  LOP3.LUT R3, R2, 0xfffffffe, RZ, 0xc0, !PT ;  /* 0xfffffffe02037812 */ /* 0x000fca00078ec0ff */
[----:B------:R-:W-:Y:S01]  /*1e870*/  IMAD.IADD R3, R0, 0x1, -R3 ;  /* 0x0000000100037824 */ /* 0x000fe200078e0a03 */
[----:B------:R-:W-:-:S04]  /*1e880*/  MOV R0, 0x400 ;  /* 0x0000040000007802 */ /* 0x000fc80000000f00 */
[----:B0-----:R-:W-:Y:S02]  /*1e890*/  LEA R0, R5, R0, 0x18 ;  /* 0x0000000005007211 */ /* 0x001fe400078ec0ff */
[----:B------:R-:W-:-:S04]  /*1e8a0*/  SHF.L.U32 R3, R3, 0x1f, RZ ;  /* 0x0000001f03037819 */ /* 0x000fc800000006ff */
[----:B------:R-:W0:Y:S02]  /*1e8b0*/  SYNCS.PHASECHK.TRANS64.TRYWAIT P0, [R0+URZ+0x22820], R3 ;  /* 0x02282003000075a7 */ /* 0x000e24000800017f */
[----:B0-----:R-:W-:Y:S05]  /*1e8c0*/  @!P0 BRA `(.L_x_5175) ;  /* 0x0000003400e48947 */ /* 0x001fea0003800000 */
.L_x_5319:
[----:B------:R-:W-:Y:S05]  /*1e8d0*/  BSYNC B0 ;  /* 0x0000000000007941 */ /* 0x000fea0003800000 */
.L_x_5174:
[----:B------:R-:W-:-:S03]  /*1e8e0*/  UMOV UR4, 0xffffffff ;  /* 0xffffffff00047882 */ /* 0x000fc60000000000 */
[----:B------:R-:W-:Y:S05]  /*1e8f0*/  BRA.DIV UR4, `(.L_x_5176) ;  /* 0x0000003604ec7947 */ /* 0x000fea000b800000 */
[----:B------:R-:W1:Y:S02]  /*1e900*/  S2R R2, SR_TID.X ;  /* 0x0000000000027919 */ /* 0x000e640000002100 */
[----:B-1----:R-:W-:-:S04]  /*1e910*/  SHF.R.U32.HI R2, RZ, 0x5, R2 ;  /* 0x00000005ff027819 */ /* 0x002fc80000011602 */
[----:B------:R-:W-:-:S05]  /*1e920*/  LOP3.LUT R2, R2, 0x3, RZ, 0xc0, !PT ;  /* 0x0000000302027812 */ /* 0x000fca00078ec0ff */
[----:B------:R1:W2:Y:S02]  /*1e930*/  SHFL.IDX PT, R14, R2, RZ, 0x1f ;  /* 0x00001fff020e7589 */ /* 0x0002a400000e0000 */
.L_x_5322:
[----:B--2---:R-:W-:-:S13]  /*1e940*/  ISETP.NE.AND P0, PT, R14, RZ, PT ;  /* 0x000000ff0e00720c */ /* 0x004fda0003f05270 */
[----:B------:R-:W-:Y:S05]  /*1e950*/  @P0 BRA `(.L_x_4859) ;  /* 0x0000000000940947 */ /* 0x000fea0003800000 */
[----:B------:R-:W-:-:S03]  /*1e960*/  UMOV UR4, 0xffffffff ;  /* 0xffffffff00047882 */ /* 0x000fc60000000000 */
[----:B------:R-:W-:Y:S05]  /*1e970*/  BRA.DIV UR4, `(.L_x_5177) ;  /* 0x0000003a04007947 */ /* 0x000fea000b800000 */
[----:B------:R-:W-:-:S13]  /*1e980*/  ELECT P6, URZ, PT ;  /* 0x00000000003f782f */ /* 0x000fda00038c0000 */
.L_x_5325:
[----:B------:R-:W-:Y:S05]  /*1e990*/  @!P6 BRA `(.L_x_4859) ;  /* 0x000000000084e947 */ /* 0x000fea0003800000 */
[----:B------:R-:W-:-:S06]  /*1e9a0*/  ULOP3.LUT UR4, UR36, 0x2, URZ, 0xfc, !UPT ;  /* 0x0000000224047892 */ /* 0x000fcc000f8efc3f */
[----:B-1----:R-:W-:-:S05]  /*1e9b0*/  IMAD.U32 R2, RZ, RZ, UR4 ;  /* 0x00000004ff027e24 */ /* 0x002fca000f8e00ff */
[----:B------:R-:W-:-:S13]  /*1e9c0*/  ISETP.NE.AND P2, PT, R2, 0x3, PT ;  /* 0x000000030200780c */ /* 0x000fda0003f45270 */
[----:B------:R-:W-:Y:S05]  /*1e9d0*/  @!P2 BRA `(.L_x_5178) ;  /* 0x000000000004a947 */ /* 0x000fea0003800000 */
[----:B------:R-:W-:Y:S01]  /*1e9e0*/  BPT.TRAP 0x1 ;  /* 0x000000040000795c */ /* 0x000fe20000300000 */
.L_x_5178:
[----:B0-----:R-:W2:Y:S04]  /*1e9f0*/  LDL R3, [R1+0x10] ;  /* 0x0000100001037983 */ /* 0x001ea80000100800 */
[----:B------:R-:W3:Y:S01]  /*1ea00*/  LDL.LU R7, [R1+0x18] ;  /* 0x0000180001077983 */ /* 0x000ee20000300800 */
[----:B------:R-:W-:-:S04]  /*1ea10*/  VIADD R2, R0, 0x22840 ;  /* 0x0002284000027836 */ /* 0x000fc80000000000 */
[C---:B--2---:R-:W-:Y:S02]  /*1ea20*/  IMAD R6, R3.reuse, 0x8, R2 ;  /* 0x0000000803067824 */ /* 0x044fe400078e0202 */
[----:B------:R-:W-:Y:S01]  /*1ea30*/  VIADD R3, R3, 0x1 ;  /* 0x0000000103037836 */ /* 0x000fe20000000000 */
[----:B---3--:R-:W-:-:S04]  /*1ea40*/  SHF.L.U32 R5, R7, 0x1f, RZ ;  /* 0x0000001f07057819 */ /* 0x008fc800000006ff */
        /* <DEDUP_REMOVED lines=8> */
.L_x_5326:
[----:B------:R-:W1:Y:S02]  /*1ead0*/  SYNCS.PHASECHK.TRANS64.TRYWAIT P0, [R7+URZ], R2 ;  /* 0x00000002070075a7 */ /* 0x000e64000800017f */
[----:B-1----:R-:W-:Y:S05]  /*1eae0*/  @!P0 BRA `(.L_x_5180) ;  /* 0x0000003400d88947 */ /* 0x002fea0003800000 */
.L_x_5327:
[----:B------:R-:W-:Y:S05]  /*1eaf0*/  @!P2 BRA `(.L_x_5181) ;  /* 0x000000000004a947 */ /* 0x000fea0003800000 */
[----:B------:R-:W-:Y:S01]  /*1eb00*/  BPT.TRAP 0x1 ;  /* 0x000000040000795c */ /* 0x000fe20000300000 */
.L_x_5181:
[----:B------:R-:W2:Y:S01]  /*1eb10*/  LDL.LU R4, [R1+0x10] ;  /* 0x0000100001047983 */ /* 0x000ea20000300800 */
[----:B------:R-:W-:-:S04]  /*1eb20*/  VIADD R0, R0, 0x22860 ;  /* 0x0002286000007836 */ /* 0x000fc80000000000 */
[----:B--2---:R-:W-:-:S04]  /*1eb30*/  IMAD R4, R4, 0x8, R0 ;  /* 0x0000000804047824 */ /* 0x004fc800078e0200 */
[----:B------:R-:W2:Y:S02]  /*1eb40*/  SYNCS.PHASECHK.TRANS64.TRYWAIT P0, [R4+URZ], R5 ;  /* 0x00000005040075a7 */ /* 0x000ea4000800017f */
[----:B--2---:R-:W-:Y:S05]  /*1eb50*/  @!P0 BRA `(.L_x_5182) ;  /* 0x0000003400d08947 */ /* 0x004fea0003800000 */
.L_x_5328:
[----:B------:R-:W-:-:S07]  /*1eb60*/  LEA R3, R3, R0, 0x3 ;  /* 0x0000000003037211 */ /* 0x000fce00078e18ff */
.L_x_5183:
[----:B---3--:R3:W4:Y:S02]  /*1eb70*/  SYNCS.PHASECHK.TRANS64.TRYWAIT P0, [R3+URZ], R2 ;  /* 0x00000002030075a7 */ /* 0x008724000800017f */
[----:B----4-:R-:W-:Y:S05]  /*1eb80*/  @!P0 NANOSLEEP.SYNCS 0x989680 ;  /* 0x009896800000895d */ /* 0x010fea0003900000 */
[----:B------:R-:W4:Y:S02]  /*1eb90*/  @!P0 SYNCS.PHASECHK.TRANS64 P0, [R3+URZ], R2 ;  /* 0x00000002030085a7 */ /* 0x000f24000800007f */
[----:B----4-:R-:W-:Y:S05]  /*1eba0*/  @!P0 BRA `(.L_x_5183) ;  /* 0xfffffffc00f08947 */ /* 0x010fea000383ffff */
.L_x_4859:
[----:B------:R-:W-:Y:S05]  /*1ebb0*/  BSYNC B9 ;  /* 0x0000000000097941 */ /* 0x000fea0003800000 */
.L_x_4856:
[----:B------:R-:W-:Y:S05]  /*1ebc0*/  EXIT ;  /* 0x000000000000794d */ /* 0x000fea0003800000 */
.L_x_4879:
[----:B0-----:R0:W1:Y:S02]  /*1ebd0*/  SYNCS.PHASECHK.TRANS64.TRYWAIT P6, [R96+URZ+0x22890], R107 ;  /* 0x0228906b600075a7 */ /* 0x00106400080c017f */
[----:B-1----:R-:W-:Y:S05]  /*1ebe0*/  @!P6 NANOSLEEP.SYNCS 0x989680 ;  /* 0x009896800000e95d */ /* 0x002fea0003900000 */
[----:B------:R-:W1:Y:S02]  /*1ebf0*/  @!P6 SYNCS.PHASECHK.TRANS64 P6, [R96+URZ+0x22890], R107 ;  /* 0x0228906b6000e5a7 */ /* 0x000e6400080c007f */
[----:B-1----:R-:W-:Y:S05]  /*1ec00*/  @!P6 BRA `(.L_x_4879) ;  /* 0xfffffffc00f0e947 */ /* 0x002fea000383ffff */
[----:B------:R-:W-:Y:S05]  /*1ec10*/  BRA `(.L_x_5184) ;  /* 0xfffffe4400987947 */ /* 0x000fea000383ffff */
.L_x_4897:
[----:B0-----:R0:W1:Y:S02]  /*1ec20*/  SYNCS.PHASECHK.TRANS64.TRYWAIT P5, [R96+URZ+0x22890], R107 ;  /* 0x0228906b600075a7 */ /* 0x00106400080a017f */
[----:B-1----:R-:W-:Y:S05]  /*1ec30*/  @!P5 NANOSLEEP.SYNCS 0x989680 ;  /* 0x009896800000d95d */ /* 0x002fea0003900000 */
[----:B------:R-:W1:Y:S02]  /*1ec40*/  @!P5 SYNCS.PHASECHK.TRANS64 P5, [R96+URZ+0x22890], R107 ;  /* 0x0228906b6000d5a7 */ /* 0x000e6400080a007f */
[----:B-1----:R-:W-:Y:S05]  /*1ec50*/  @!P5 BRA `(.L_x_4897) ;  /* 0xfffffffc00f0d947 */ /* 0x002fea000383ffff */
[----:B------:R-:W-:Y:S05]  /*1ec60*/  BRA `(.L_x_5185) ;  /* 0xfffffe5400e47947 */ /* 0x000fea000383ffff */
.L_x_4906:
[----:B0-----:R0:W1:Y:S02]  /*1ec70*/  SYNCS.PHASECHK.TRANS64.TRYWAIT P4, [R96+URZ+0x22890], R107 ;  /* 0x0228906b600075a7 */ /* 0x001064000808017f */
[----:B-1----:R-:W-:Y:S05]  /*1ec80*/  @!P4 NANOSLEEP.SYNCS 0x989680 ;  /* 0x009896800000c95d */ /* 0x002fea0003900000 */
[----:B------:R-:W1:Y:S02]  /*1ec90*/  @!P4 SYNCS.PHASECHK.TRANS64 P4, [R96+URZ+0x22890], R107 ;  /* 0x0228906b6000c5a7 */ /* 0x000e64000808007f */
[----:B-1----:R-:W-:Y:S05]  /*1eca0*/  @!P4 BRA `(.L_x_4906) ;  /* 0xfffffffc00f0c947 */ /* 0x002fea000383ffff */
[----:B------:R-:W-:Y:S05]  /*1ecb0*/  BRA `(.L_x_5186) ;  /* 0xfffffe6400d87947 */ /* 0x000fea000383ffff */
.L_x_4912:
[----:B-1----:R1:W2:Y:S02]  /*1ecc0*/  SYNCS.PHASECHK.TRANS64.TRYWAIT P3, [R96+URZ+0x228b0], R107 ;  /* 0x0228b06b600075a7 */ /* 0x0022a4000806017f */
[----:B--2---:R-:W-:Y:S05]  /*1ecd0*/  @!P3 NANOSLEEP.SYNCS 0x989680 ;  /* 0x009896800000b95d */ /* 0x004fea0003900000 */
[----:B------:R-:W2:Y:S02]  /*1ece0*/  @!P3 SYNCS.PHASECHK.TRANS64 P3, [R96+URZ+0x228b0], R107 ;  /* 0x0228b06b6000b5a7 */ /* 0x000ea4000806007f */
[----:B--2---:R-:W-:Y:S05]  /*1ecf0*/  @!P3 BRA `(.L_x_4912) ;  /* 0xfffffffc00f0b947 */ /* 0x004fea000383ffff */
[----:B------:R-:W-:Y:S05]  /*1ed00*/  BRA `(.L_x_5187) ;  /* 0xfffffe6800687947 */ /* 0x000fea000383ffff */
.L_x_4922:
[----:B------:R-:W-:Y:S01]  /*1ed10*/  BSSY B0, `(.L_x_5188) ;  /* 0x0000007000007945 */ /* 0x000fe20003800000 */
[----:B------:R-:W-:Y:S02]  /*1ed20*/  IMAD.MOV.U32 R12, RZ, RZ, RZ ;  /* 0x000000ffff0c7224 */ /* 0x000fe400078e00ff */
[----:B------:R-:W-:Y:S02]  /*1ed30*/  IMAD.MOV.U32 R11, RZ, RZ, 0x1f ;  /* 0x0000001fff0b7424 */ /* 0x000fe400078e00ff */
[----:B------:R-:W-:-:S07]  /*1ed40*/  IMAD.MOV.U32 R15, RZ, RZ, -0x1 ;  /* 0xffffffffff0f7424 */ /* 0x000fce00078e00ff */
[----:B-----5:R-:W-:Y:S05]  /*1ed50*/  WARPSYNC.COLLECTIVE R15, `(.L_x_5189) ;  /* 0x000000000f087348 */ /* 0x020fea0003c00000 */
[----:B------:R0:W1:Y:S02]  /*1ed60*/  SHFL.IDX P6, R14, R13, R12, R11 ;  /* 0x0000000c0d0e7389 */ /* 0x00006400000c000b */
[----:B01---5:R-:W-:Y:S01]  /*1ed70*/  ENDCOLLECTIVE ;  /* 0x000000000000791b */ /* 0x023fe20003800000 */
.L_x_5189:
[----:B------:R-:W-:Y:S05]  /*1ed80*/  BSYNC B0 ;  /* 0x0000000000007941 */ /* 0x000fea0003800000 */
.L_x_5188:
[----:B------:R-:W-:Y:S05]  /*1ed90*/  BRA `(.L_x_5190) ;  /* 0xfffffe7400dc7947 */ /* 0x000fea000383ffff */
.L_x_4934:
        /* <DEDUP_REMOVED lines=8> */
.L_x_5192:
[----:B------:R-:W-:Y:S05]  /*1ee20*/  BSYNC B1 ;  /* 0x0000000000017941 */ /* 0x000fea0003800000 */
.L_x_5191:
[----:B------:R-:W-:Y:S01]  /*1ee30*/  IMAD.MOV.U32 R13, RZ, RZ, R4 ;  /* 0x000000ffff0d7224 */ /* 0x000fe200078e0004 */
[----:B------:R-:W-:Y:S01]  /*1ee40*/  MOV R15, 0xffffffff ;  /* 0xffffffff000f7802 */ /* 0x000fe20000000f00 */
[----:B------:R-:W-:Y:S02]  /*1ee50*/  IMAD.MOV.U32 R12, RZ, RZ, RZ ;  /* 0x000000ffff0c7224 */ /* 0x000fe400078e00ff */
[----:B------:R-:W-:Y:S02]  /*1ee60*/  IMAD.MOV.U32 R11, RZ, RZ, 0x1c1f ;  /* 0x00001c1fff0b7424 */ /* 0x000fe400078e00ff */
[----:B------:R-:W-:-:S07]  /*1ee70*/  IMAD.MOV.U32 R3, RZ, RZ, R14 ;  /* 0x000000ffff037224 */ /* 0x000fce00078e000e */
[----:B------:R-:W-:Y:S05]  /*1ee80*/  WARPSYNC.COLLECTIVE R15, `(.L_x_5193) ;  /* 0x000000000f087348 */ /* 0x000fea0003c00000 */
[----:B------:R0:W1:Y:S02]  /*1ee90*/  SHFL.IDX P6, R14, R13, R12, R11 ;  /* 0x0000000c0d0e7389 */ /* 0x00006400000c000b */
[----:B01----:R-:W-:Y:S01]  /*1eea0*/  ENDCOLLECTIVE ;  /* 0x000000000000791b */ /* 0x003fe20003800000 */
.L_x_5193:
[----:B------:R-:W-:Y:S02]  /*1eeb0*/  IMAD.MOV.U32 R13, RZ, RZ, R7 ;  /* 0x000000ffff0d7224 */ /* 0x000fe400078e0007 */
[----:B------:R-:W-:-:S07]  /*1eec0*/  IMAD.MOV.U32 R0, RZ, RZ, R14 ;  /* 0x000000ffff007224 */ /* 0x000fce00078e000e */
[----:B------:R-:W-:Y:S05]  /*1eed0*/  WARPSYNC.COLLECTIVE R15, `(.L_x_5194) ;  /* 0x000000000f087348 */ /* 0x000fea0003c00000 */
[----:B------:R0:W1:Y:S02]  /*1eee0*/  SHFL.IDX P6, R14, R13, R12, R11 ;  /* 0x0000000c0d0e7389 */ /* 0x00006400000c000b */
[----:B01----:R-:W-:Y:S01]  /*1eef0*/  ENDCOLLECTIVE ;  /* 0x000000000000791b */ /* 0x003fe20003800000 */
.L_x_5194:
[----:B------:R-:W-:Y:S02]  /*1ef00*/  IMAD.MOV.U32 R13, RZ, RZ, R32 ;  /* 0x000000ffff0d7224 */ /* 0x000fe400078e0020 */
[----:B------:R-:W-:-:S07]  /*1ef10*/  IMAD.MOV.U32 R5, RZ, RZ, R14 ;  /* 0x000000ffff057224 */ /* 0x000fce00078e000e */
[----:B------:R-:W-:Y:S05]  /*1ef20*/  WARPSYNC.COLLECTIVE R15, `(.L_x_5195) ;  /* 0x000000000f087348 */ /* 0x000fea0003c00000 */
[----:B------:R0:W1:Y:S02]  /*1ef30*/  SHFL.IDX P6, R14, R13, R12, R11 ;  /* 0x0000000c0d0e7389 */ /* 0x00006400000c000b */
[----:B01----:R-:W-:Y:S01]  /*1ef40*/  ENDCOLLECTIVE ;  /* 0x000000000000791b */ /* 0x003fe20003800000 */
.L_x_5195:
[----:B------:R-:W-:Y:S05]  /*1ef50*/  BRA `(.L_x_5196) ;  /* 0xfffffe7c00587947 */ /* 0x000fea000383ffff */
.L_x_4937:
        /* <DEDUP_REMOVED lines=8> */
.L_x_5198:
[----:B------:R-:W-:Y:S05]  /*1efe0*/  BSYNC B1 ;  /* 0x0000000000017941 */ /* 0x000fea0003800000 */
.L_x_5197:
        /* <DEDUP_REMOVED lines=8> */
.L_x_5199:
[----:B------:R-:W-:Y:S02]  /*1f070*/  IMAD.MOV.U32 R13, RZ, RZ, R7 ;  /* 0x000000ffff0d7224 */ /* 0x000fe400078e0007 */
[----:B------:R-:W-:-:S07]  /*1f080*/  IMAD.MOV.U32 R0, RZ, RZ, R14 ;  /* 0x000000ffff007224 */ /* 0x000fce00078e000e */
[----:B------:R-:W-:Y:S05]  /*1f090*/  WARPSYNC.COLLECTIVE R15, `(.L_x_5200) ;  /* 0x000000000f087348 */ /* 0x000fea0003c00000 */
[----:B------:R0:W1:Y:S02]  /*1f0a0*/  SHFL.IDX P6, R14, R13, R12, R11 ;  /* 0x0000000c0d0e7389 */ /* 0x00006400000c000b */
[----:B01----:R-:W-:Y:S01]  /*1f0b0*/  ENDCOLLECTIVE ;  /* 0x000000000000791b */ /* 0x003fe20003800000 */
.L_x_5200:
[----:B------:R-:W-:Y:S02]  /*1f0c0*/  IMAD.MOV.U32 R13, RZ, RZ, R32 ;  /* 0x000000ffff0d7224 */ /* 0x000fe400078e0020 */
[----:B------:R-:W-:-:S07]  /*1f0d0*/  IMAD.MOV.U32 R7, RZ, RZ, R14 ;  /* 0x000000ffff077224 */ /* 0x000fce00078e000e */
[----:B------:R-:W-:Y:S05]  /*1f0e0*/  WARPSYNC.COLLECTIVE R15, `(.L_x_5201) ;  /* 0x000000000f087348 */ /* 0x000fea0003c00000 */
[----:B------:R0:W1:Y:S02]  /*1f0f0*/  SHFL.IDX P6, R14, R13, R12, R11 ;  /* 0x0000000c0d0e7389 */ /* 0x00006400000c000b */
[----:B01----:R-:W-:Y:S01]  /*1f100*/  ENDCOLLECTIVE ;  /* 0x000000000000791b */ /* 0x003fe20003800000 */
.L_x_5201:
[----:B------:R-:W-:Y:S01]  /*1f110*/  IMAD.MOV.U32 R32, RZ, RZ, R14 ;  /* 0x000000ffff207224 */ /* 0x000fe200078e000e */
[----:B------:R-:W-:Y:S06]  /*1f120*/  BRA `(.L_x_5202) ;  /* 0xfffffe7c00b47947 */ /* 0x000fec000383ffff */
.L_x_4941:
[----:B0-----:R0:W1:Y:S02]  /*1f130*/  SYNCS.PHASECHK.TRANS64.TRYWAIT P0, [R18+URZ+0x22800], R39 ;  /* 0x02280027120075a7 */ /* 0x001064000800017f */
[----:B-1----:R-:W-:Y:S05]  /*1f140*/  @!P0 NANOSLEEP.SYNCS 0x989680 ;  /* 0x009896800000895d */ /* 0x002fea0003900000 */
[----:B------:R-:W1:Y:S02]  /*1f150*/  @!P0 SYNCS.PHASECHK.TRANS64 P0, [R18+URZ+0x22800], R39 ;  /* 0x02280027120085a7 */ /* 0x000e64000800007f */
[----:B-1----:R-:W-:Y:S05]  /*1f160*/  @!P0 BRA `(.L_x_4941) ;  /* 0xfffffffc00f08947 */ /* 0x002fea000383ffff */
[----:B------:R-:W-:Y:S05]  /*1f170*/  BRA `(.L_x_5203) ;  /* 0xfffffe8000987947 */ /* 0x000fea000383ffff */
.L_x_4949:
        /* <DEDUP_REMOVED lines=9> */
.L_x_5205:
[----:B------:R-:W-:Y:S05]  /*1f210*/  BSYNC B1 ;  /* 0x0000000000017941 */ /* 0x000fea0003800000 */
.L_x_5204:
[----:B------:R-:W-:Y:S01]  /*1f220*/  MOV R13, R25 ;  /* 0x00000019000d7202 */ /* 0x000fe20000000f00 */
[----:B------:R-:W-:Y:S01]  /*1f230*/  IMAD.MOV.U32 R12, RZ, RZ, RZ ;  /* 0x000000ffff0c7224 */ /* 0x000fe200078e00ff */
[----:B------:R-:W-:Y:S01]  /*1f240*/  ISETP.GE.AND P0, PT, R16, R39, PT ;  /* 0x000000271000720c */ /* 0x000fe20003f06270 */
[----:B------:R-:W-:Y:S02]  /*1f250*/  IMAD.MOV.U32 R11, RZ, RZ, 0x1c1f ;  /* 0x00001c1fff0b7424 */ /* 0x000fe400078e00ff */
[----:B------:R-:W-:Y:S02]  /*1f260*/  IMAD.MOV.U32 R15, RZ, RZ, -0x1 ;  /* 0xffffffffff0f7424 */ /* 0x000fe400078e00ff */
[----:B------:R-:W-:Y:S02]  /*1f270*/  IMAD.MOV.U32 R0, RZ, RZ, R14 ;  /* 0x000000ffff007224 */ /* 0x000fe400078e000e */
[----:B------:R-:W-:-:S07]  /*1f280*/  IMAD R31, R207, R8, RZ ;  /* 0x00000008cf1f7224 */ /* 0x000fce00078e02ff */
[----:B------:R-:W-:Y:S05]  /*1f290*/  WARPSYNC.COLLECTIVE R15, `(.L_x_5206) ;  /* 0x000000000f087348 */ /* 0x000fea0003c00000 */
[----:B------:R0:W1:Y:S02]  /*1f2a0*/  SHFL.IDX P6, R14, R13, R12, R11 ;  /* 0x0000000c0d0e7389 */ /* 0x00006400000c000b */
[----:B01----:R-:W-:Y:S01]  /*1f2b0*/  ENDCOLLECTIVE ;  /* 0x000000000000791b */ /* 0x003fe20003800000 */
.L_x_5206:
        /* <DEDUP_REMOVED lines=8> */
.L_x_5207:
[----:B------:R-:W-:-:S05]  /*1f340*/  @!P1 IADD3 R6, P2, R3, R5, RZ ;  /* 0x0000000503069210 */ /* 0x000fca0007f5e0ff */
[----:B------:R-:W-:Y:S02]  /*1f350*/  @!P1 IMAD.X R7, R0, 0x1, R21, P2 ;  /* 0x0000000100079824 */ /* 0x000fe400010e0615 */
[----:B------:R-:W-:Y:S02]  /*1f360*/  IMAD.MOV.U32 R13, RZ, RZ, R27 ;  /* 0x000000ffff0d7224 */ /* 0x000fe400078e001b */
[----:B------:R-:W-:-:S07]  /*1f370*/  IMAD.MOV.U32 R4, RZ, RZ, R14 ;  /* 0x000000ffff047224 */ /* 0x000fce00078e000e */
[----:B------:R-:W-:Y:S05]  /*1f380*/  WARPSYNC.COLLECTIVE R15, `(.L_x_5208) ;  /* 0x000000000f087348 */ /* 0x000fea0003c00000 */
[----:B------:R0:W1:Y:S02]  /*1f390*/  SHFL.IDX P6, R14, R13, R12, R11 ;  /* 0x0000000c0d0e7389 */ /* 0x00006400000c000b */
[----:B01----:R-:W-:Y:S01]  /*1f3a0*/  ENDCOLLECTIVE ;  /* 0x000000000000791b */ /* 0x003fe20003800000 */
.L_x_5208:
        /* <DEDUP_REMOVED lines=12> */
[----:B--2---:R-:W-:Y:S01]  /*1f470*/  @!P1 IMAD.MOV.U32 R29, RZ, RZ, R11 ;  /* 0x000000ffff1d9224 */ /* 0x004fe200078e000b */
[----:B------:R-:W-:Y:S01]  /*1f480*/  @!P1 MOV R20, R8 ;  /* 0x0000000800149202 */ /* 0x000fe20000000f00 */
[----:B------:R-:W-:-:S02]  /*1f490*/  IMAD.MOV.U32 R11, RZ, RZ, 0x1c1f ;  /* 0x00001c1fff0b7424 */ /* 0x000fc400078e00ff */
[----:B------:R-:W-:Y:S02]  /*1f4a0*/  @!P1 IMAD.MOV.U32 R21, RZ, RZ, R9 ;  /* 0x000000ffff159224 */ /* 0x000fe400078e0009 */
[----:B------:R-:W-:-:S07]  /*1f4b0*/  IMAD.MOV.U32 R0, RZ, RZ, R20 ;  /* 0x000000ffff007224 */ /* 0x000fce00078e0014 */
[----:B-----5:R-:W-:Y:S05]  /*1f4c0*/  WARPSYNC.COLLECTIVE R15, `(.L_x_5209) ;  /* 0x000000000f087348 */ /* 0x020fea0003c00000 */
[----:B------:R0:W1:Y:S02]  /*1f4d0*/  SHFL.IDX P6, R14, R13, R12, R11 ;  /* 0x0000000c0d0e7389 */ /* 0x00006400000c000b */
[----:B01---5:R-:W-:Y:S01]  /*1f4e0*/  ENDCOLLECTIVE ;  /* 0x000000000000791b */ /* 0x023fe20003800000 */
.L_x_5209:
[----:B------:R-:W-:Y:S02]  /*1f4f0*/  IMAD.MOV.U32 R3, RZ, RZ, R21 ;  /* 0x000000ffff037224 */ /* 0x000fe400078e0015 */
[----:B------:R-:W-:Y:S01]  /*1f500*/  @!P1 IMAD.MOV.U32 R28, RZ, RZ, R10 ;  /* 0x000000ffff1c9224 */ /* 0x000fe200078e000a */
[----:B------:R-:W-:Y:S01]  /*1f510*/  PRMT R53, R53, 0x5410, R0 ;  /* 0x0000541035357816 */ /* 0x000fe20000000000 */
[----:B------:R-:W-:Y:S01]  /*1f520*/  IMAD.MOV.U32 R9, RZ, RZ, R29 ;  /* 0x000000ffff097224 */ /* 0x000fe200078e001d */
[----:B------:R-:W-:Y:S01]  /*1f530*/  PRMT R42, R42, 0x5410, R3 ;  /* 0x000054102a2a7816 */ /* 0x000fe20000000003 */
[----:B------:R-:W-:-:S05]  /*1f540*/  IMAD.MOV.U32 R8, RZ, RZ, R28 ;  /* 0x000000ffff087224 */ /* 0x000fca00078e001c */
[----:B------:R-:W-:Y:S01]  /*1f550*/  PRMT R36, R8, 0x5410, R9 ;  /* 0x0000541008247816 */ /* 0x000fe20000000009 */
[----:B------:R-:W-:Y:S02]  /*1f560*/  IMAD.MOV.U32 R13, RZ, RZ, R25 ;  /* 0x000000ffff0d7224 */ /* 0x000fe400078e0019 */
[----:B------:R-:W-:Y:S02]  /*1f570*/  @!P1 IMAD.MOV.U32 R32, RZ, RZ, R4 ;  /* 0x000000ffff209224 */ /* 0x000fe400078e0004 */
[----:B------:R-:W-:Y:S02]  /*1f580*/  @!P1 IMAD.MOV.U32 R33, RZ, RZ, R5 ;  /* 0x000000ffff219224 */ /* 0x000fe400078e0005 */
[----:B------:R-:W-:Y:S02]  /*1f590*/  @!P1 IMAD.MOV.U32 R34, RZ, RZ, R6 ;  /* 0x000000ffff229224 */ /* 0x000fe400078e0006 */
[----:B------:R-:W-:Y:S02]  /*1f5a0*/  @!P1 IMAD.MOV.U32 R35, RZ, RZ, R7 ;  /* 0x000000ffff239224 */ /* 0x000fe400078e0007 */
[----:B------:R-:W-:Y:S01]  /*1f5b0*/  IMAD.MOV.U32 R0, RZ, RZ, R14 ;  /* 0x000000ffff007224 */ /* 0x000fe200078e000e */
[----:B------:R-:W-:-:S07]  /*1f5c0*/  MOV R6, R34 ;  /* 0x0000002200067202 */ /* 0x000fce0000000f00 */
[----:B------:R-:W-:Y:S05]  /*1f5d0*/  WARPSYNC.COLLECTIVE R15, `(.L_x_5210) ;  /* 0x000000000f087348 */ /* 0x000fea0003c00000 */
[----:B------:R0:W1:Y:S02]  /*1f5e0*/  SHFL.IDX P6, R14, R13, R12, R11 ;  /* 0x0000000c0d0e7389 */ /* 0x00006400000c000b */
[----:B01----:R-:W-:Y:S01]  /*1f5f0*/  ENDCOLLECTIVE ;  /* 0x000000000000791b */ /* 0x003fe20003800000 */
.L_x_5210:
[----:B------:R-:W-:Y:S02]  /*1f600*/  IMAD.MOV.U32 R4, RZ, RZ, R32 ;  /* 0x000000ffff047224 */ /* 0x000fe400078e0020 */
[----:B------:R-:W-:Y:S02]  /*1f610*/  IMAD.MOV.U32 R5, RZ, RZ, R33 ;  /* 0x000000ffff057224 */ /* 0x000fe400078e0021 */
[----:B------:R-:W-:Y:S01]  /*1f620*/  IMAD.MOV.U32 R7, RZ, RZ, R35 ;  /* 0x000000ffff077224 */ /* 0x000fe200078e0023 */
[----:B------:R-:W-:Y:S02]  /*1f630*/  PRMT R52, R4, 0x5410, R6 ;  /* 0x0000541004347816 */ /* 0x000fe40000000006 */
[----:B------:R-:W-:Y:S02]  /*1f640*/  PRMT R42, R5, 0x7610, R42 ;  /* 0x00007610052a7816 */ /* 0x000fe4000000002a */
[----:B------:R-:W-:Y:S02]  /*1f650*/  CS2R R4, SRZ ;  /* 0x0000000000047805 */ /* 0x000fe4000001ff00 */
[----:B------:R-:W-:Y:S01]  /*1f660*/  PRMT R53, R7, 0x7610, R53 ;  /* 0x0000761007357816 */ /* 0x000fe20000000035 */
[----:B------:R-:W-:Y:S01]  /*1f670*/  IMAD.MOV.U32 R13, RZ, RZ, R24 ;  /* 0x000000ffff0d7224 */ /* 0x000fe200078e0018 */
[----:B------:R-:W-:-:S07]  /*1f680*/  MOV R3, R14 ;  /* 0x0000000e00037202 */ /* 0x000fce0000000f00 */
[----:B------:R-:W-:Y:S05]  /*1f690*/  WARPSYNC.COLLECTIVE R15, `(.L_x_5211) ;  /* 0x000000000f087348 */ /* 0x000fea0003c00000 */
[----:B------:R0:W1:Y:S02]  /*1f6a0*/  SHFL.IDX P6, R14, R13, R12, R11 ;  /* 0x0000000c0d0e7389 */ /* 0x00006400000c000b */
[----:B01----:R-:W-:Y:S01]  /*1f6b0*/  ENDCOLLECTIVE ;  /* 0x000000000000791b */ /* 0x003fe20003800000 */
.L_x_5211:
[----:B------:R-:W-:Y:S02]  /*1f6c0*/  IMAD.MOV.U32 R13, RZ, RZ, R27 ;  /* 0x000000ffff0d7224 */ /* 0x000fe400078e001b */
[----:B------:R-:W-:-:S07]  /*1f6d0*/  IMAD.MOV.U32 R24, RZ, RZ, R14 ;  /* 0x000000ffff187224 */ /* 0x000fce00078e000e */
[----:B------:R-:W-:Y:S05]  /*1f6e0*/  WARPSYNC.COLLECTIVE R15, `(.L_x_5212) ;  /* 0x000000000f087348 */ /* 0x000fea0003c00000 */
[----:B------:R0:W1:Y:S02]  /*1f6f0*/  SHFL.IDX P6, R14, R13, R12, R11 ;  /* 0x0000000c0d0e7389 */ /* 0x00006400000c000b */
[----:B01----:R-:W-:Y:S01]  /*1f700*/  ENDCOLLECTIVE ;  /* 0x000000000000791b */ /* 0x003fe20003800000 */
.L_x_5212:
[----:B------:R-:W-:Y:S05]  /*1f710*/  BRA `(.L_x_5213) ;  /* 0xfffffe8c00647947 */ /* 0x000fea000383ffff */
.L_x_4953:
[----:B0-----:R0:W1:Y:S02]  /*1f720*/  SYNCS.PHASECHK.TRANS64.TRYWAIT P1, [R18+URZ+0x22800], R13 ;  /* 0x0228000d120075a7 */ /* 0x001064000802017f */
[----:B-1----:R-:W-:Y:S05]  /*1f730*/  @!P1 NANOSLEEP.SYNCS 0x989680 ;  /* 0x009896800000995d */ /* 0x002fea0003900000 */
[----:B------:R-:W1:Y:S02]  /*1f740*/  @!P1 SYNCS.PHASECHK.TRANS64 P1, [R18+URZ+0x22800], R13 ;  /* 0x0228000d120095a7 */ /* 0x000e64000802007f */
[----:B-1----:R-:W-:Y:S05]  /*1f750*/  @!P1 BRA `(.L_x_4953) ;  /* 0xfffffffc00f09947 */ /* 0x002fea000383ffff */
[----:B------:R-:W-:Y:S05]  /*1f760*/  BRA `(.L_x_5214) ;  /* 0xfffffe8c00f07947 */ /* 0x000fea000383ffff */
.L_x_4959:
[----:B---3--:R3:W4:Y:S02]  /*1f770*/  SYNCS.PHASECHK.TRANS64.TRYWAIT P2, [R15+URZ+0x22830], R74 ;  /* 0x0228304a0f0075a7 */ /* 0x008724000804017f */
[----:B----4-:R-:W-:Y:S05]  /*1f780*/  @!P2 NANOSLEEP.SYNCS 0x989680 ;  /* 0x009896800000a95d */ /* 0x010fea0003900000 */
[----:B------:R-:W4:Y:S02]  /*1f790*/  @!P2 SYNCS.PHASECHK.TRANS64 P2, [R15+URZ+0x22830], R74 ;  /* 0x0228304a0f00a5a7 */ /* 0x000f24000804007f */
[----:B----4-:R-:W-:Y:S05]  /*1f7a0*/  @!P2 BRA `(.L_x_4959) ;  /* 0xfffffffc00f0a947 */ /* 0x010fea000383ffff */
[----:B------:R-:W-:Y:S05]  /*1f7b0*/  BRA `(.L_x_4958) ;  /* 0xfffffe9c005c7947 */ /* 0x000fea000383ffff */
.L_x_4964:
[----:B-1----:R1:W2:Y:S02]  /*1f7c0*/  SYNCS.PHASECHK.TRANS64.TRYWAIT P2, [R15+URZ+0x22850], R74 ;  /* 0x0228504a0f0075a7 */ /* 0x0022a4000804017f */
[----:B--2---:R-:W-:Y:S05]  /*1f7d0*/  @!P2 NANOSLEEP.SYNCS 0x989680 ;  /* 0x009896800000a95d */ /* 0x004fea0003900000 */
[----:B------:R-:W2:Y:S02]  /*1f7e0*/  @!P2 SYNCS.PHASECHK.TRANS64 P2, [R15+URZ+0x22850], R74 ;  /* 0x0228504a0f00a5a7 */ /* 0x000ea4000804007f */
[----:B--2---:R-:W-:Y:S05]  /*1f7f0*/  @!P2 BRA `(.L_x_4964) ;  /* 0xfffffffc00f0a947 */ /* 0x004fea000383ffff */
[----:B------:R-:W-:Y:S05]  /*1f800*/  BRA `(.L_x_4963) ;  /* 0xfffffebc00187947 */ /* 0x000fea000383ffff */
.L_x_4969:
[----:B-1----:R1:W2:Y:S02]  /*1f810*/  SYNCS.PHASECHK.TRANS64.TRYWAIT P2, [R21+URZ+0x22830], R213 ;  /* 0x022830d5150075a7 */ /* 0x0022a4000804017f */
[----:B--2---:R-:W-:Y:S05]  /*1f820*/  @!P2 NANOSLEEP.SYNCS 0x989680 ;  /* 0x009896800000a95d */ /* 0x004fea0003900000 */
[----:B------:R-:W2:Y:S02]  /*1f830*/  @!P2 SYNCS.PHASECHK.TRANS64 P2, [R21+URZ+0x22830], R213 ;  /* 0x022830d51500a5a7 */ /* 0x000ea4000804007f */
[----:B--2---:R-:W-:Y:S05]  /*1f840*/  @!P2 BRA `(.L_x_4969) ;  /* 0xfffffffc00f0a947 */ /* 0x004fea000383ffff */
[----:B------:R-:W-:Y:S05]  /*1f850*/  BRA `(.L_x_4968) ;  /* 0xfffffec000987947 */ /* 0x000fea000383ffff */
.L_x_4974:
[----:B--2---:R2:W3:Y:S02]  /*1f860*/  SYNCS.PHASECHK.TRANS64.TRYWAIT P2, [R21+URZ+0x22850], R213 ;  /* 0x022850d5150075a7 */ /* 0x0044e4000804017f */
[----:B---3--:R-:W-:Y:S05]  /*1f870*/  @!P2 NANOSLEEP.SYNCS 0x989680 ;  /* 0x009896800000a95d */ /* 0x008fea0003900000 */
[----:B------:R-:W3:Y:S02]  /*1f880*/  @!P2 SYNCS.PHASECHK.TRANS64 P2, [R21+URZ+0x22850], R213 ;  /* 0x022850d51500a5a7 */ /* 0x000ee4000804007f */
[----:B---3--:R-:W-:Y:S05]  /*1f890*/  @!P2 BRA `(.L_x_4974) ;  /* 0xfffffffc00f0a947 */ /* 0x008fea000383ffff */
[----:B------:R-:W-:Y:S05]  /*1f8a0*/  BRA `(.L_x_4973) ;  /* 0xfffffee8005c7947 */ /* 0x000fea000383ffff */
.L_x_4980:
[----:B-1----:R1:W2:Y:S02]  /*1f8b0*/  SYNCS.PHASECHK.TRANS64.TRYWAIT P2, [R15+URZ+0x22830], R21 ;  /* 0x022830150f0075a7 */ /* 0x0022a4000804017f */
[----:B--2---:R-:W-:Y:S05]  /*1f8c0*/  @!P2 NANOSLEEP.SYNCS 0x989680 ;  /* 0x009896800000a95d */ /* 0x004fea0003900000 */
[----:B------:R-:W2:Y:S02]  /*1f8d0*/  @!P2 SYNCS.PHASECHK.TRANS64 P2, [R15+URZ+0x22830], R21 ;  /* 0x022830150f00a5a7 */ /* 0x000ea4000804007f */
[----:B--2---:R-:W-:Y:S05]  /*1f8e0*/  @!P2 BRA `(.L_x_4980) ;  /* 0xfffffffc00f0a947 */ /* 0x004fea000383ffff */
[----:B------:R-:W-:Y:S05]  /*1f8f0*/  BRA `(.L_x_4979) ;  /* 0xfffffeec00947947 */ /* 0x000fea000383ffff */
.L_x_4985:
[----:B-1----:R1:W2:Y:S02]  /*1f900*/  SYNCS.PHASECHK.TRANS64.TRYWAIT P2, [R15+URZ+0x22850], R21 ;  /* 0x022850150f0075a7 */ /* 0x0022a4000804017f */
[----:B--2---:R-:W-:Y:S05]  /*1f910*/  @!P2 NANOSLEEP.SYNCS 0x989680 ;  /* 0x009896800000a95d */ /* 0x004fea0003900000 */
[----:B------:R-:W2:Y:S02]  /*1f920*/  @!P2 SYNCS.PHASECHK.TRANS64 P2, [R15+URZ+0x22850], R21 ;  /* 0x022850150f00a5a7 */ /* 0x000ea4000804007f */
[----:B--2---:R-:W-:Y:S05]  /*1f930*/  @!P2 BRA `(.L_x_4985) ;  /* 0xfffffffc00f0a947 */ /* 0x004fea000383ffff */
[----:B------:R-:W-:Y:S05]  /*1f940*/  BRA `(.L_x_4984) ;  /* 0xffffff0c00707947 */ /* 0x000fea000383ffff */
.L_x_4991:
[----:B------:R-:W-:Y:S02]  /*1f950*/  IMAD.MOV.U32 R13, RZ, RZ, R20 ;  /* 0x000000ffff0d7224 */ /* 0x000fe400078e0014 */
[----:B------:R-:W-:Y:S02]  /*1f960*/  IMAD.MOV.U32 R12, RZ, RZ, RZ ;  /* 0x000000ffff0c7224 */ /* 0x000fe400078e00ff */
[----:B------:R-:W-:Y:S02]  /*1f970*/  IMAD.MOV.U32 R11, RZ, RZ, 0x181f ;  /* 0x0000181fff0b7424 */ /* 0x000fe400078e00ff */
[----:B------:R-:W-:-:S07]  /*1f980*/  IMAD.MOV.U32 R15, RZ, RZ, -0x1 ;  /* 0xffffffffff0f7424 */ /* 0x000fce00078e00ff */
[----:B-----5:R-:W-:Y:S05]  /*1f990*/  WARPSYNC.COLLECTIVE R15, `(.L_x_5215) ;  /* 0x000000000f087348 */ /* 0x020fea0003c00000 */
[----:B------:R0:W1:Y:S02]  /*1f9a0*/  SHFL.IDX P6, R14, R13, R12, R11 ;  /* 0x0000000c0d0e7389 */ /* 0x00006400000c000b */
[----:B01---5:R-:W-:Y:S01]  /*1f9b0*/  ENDCOLLECTIVE ;  /* 0x000000000000791b */ /* 0x023fe20003800000 */
.L_x_5215:
[----:B------:R-:W-:Y:S02]  /*1f9c0*/  IMAD.MOV.U32 R13, RZ, RZ, R3 ;  /* 0x000000ffff0d7224 */ /* 0x000fe400078e0003 */
[----:B------:R-:W-:-:S07]  /*1f9d0*/  IMAD.MOV.U32 R4, RZ, RZ, R14 ;  /* 0x000000ffff047224 */ /* 0x000fce00078e000e */
[----:B------:R-:W-:Y:S05]  /*1f9e0*/  WARPSYNC.COLLECTIVE R15, `(.L_x_5216) ;  /* 0x000000000f087348 */ /* 0x000fea0003c00000 */
[----:B------:R0:W1:Y:S02]  /*1f9f0*/  SHFL.IDX P6, R14, R13, R12, R11 ;  /* 0x0000000c0d0e7389 */ /* 0x00006400000c000b */
[----:B01----:R-:W-:Y:S01]  /*1fa00*/  ENDCOLLECTIVE ;  /* 0x000000000000791b */ /* 0x003fe20003800000 */
.L_x_5216:
[----:B------:R-:W-:Y:S05]  /*1fa10*/  BRA `(.L_x_5217) ;  /* 0xffffff3400807947 */ /* 0x000fea000383ffff */
.L_x_4994:
        /* <DEDUP_REMOVED lines=8> */
.L_x_5219:
[----:B------:R-:W-:Y:S05]  /*1faa0*/  BSYNC B1 ;  /* 0x0000000000017941 */ /* 0x000fea0003800000 */
.L_x_5218:
[----:B------:R-:W-:Y:S01]  /*1fab0*/  IMAD.MOV.U32 R13, RZ, RZ, R3 ;  /* 0x000000ffff0d7224 */ /* 0x000fe200078e0003 */
[----:B------:R-:W-:Y:S01]  /*1fac0*/  MOV R4, R14 ;  /* 0x0000000e00047202 */ /* 0x000fe20000000f00 */
[----:B------:R-:W-:Y:S02]  /*1fad0*/  IMAD.MOV.U32 R12, RZ, RZ, 0x1 ;  /* 0x00000001ff0c7424 */ /* 0x000fe400078e00ff */
[----:B------:R-:W-:Y:S02]  /*1fae0*/  IMAD.MOV.U32 R11, RZ, RZ, 0x181f ;  /* 0x0000181fff0b7424 */ /* 0x000fe400078e00ff */
[----:B------:R-:W-:-:S07]  /*1faf0*/  IMAD.MOV.U32 R15, RZ, RZ, -0x1 ;  /* 0xffffffffff0f7424 */ /* 0x000fce00078e00ff */
[----:B------:R-:W-:Y:S05]  /*1fb00*/  WARPSYNC.COLLECTIVE R15, `(.L_x_5220) ;  /* 0x000000000f087348 */ /* 0x000fea0003c00000 */
[----:B------:R0:W1:Y:S02]  /*1fb10*/  SHFL.IDX P6, R14, R13, R12, R11 ;  /* 0x0000000c0d0e7389 */ /* 0x00006400000c000b */
[----:B01----:R-:W-:Y:S01]  /*1fb20*/  ENDCOLLECTIVE ;  /* 0x000000000000791b */ /* 0x003fe20003800000 */
.L_x_5220:
[----:B------:R-:W-:Y:S05]  /*1fb30*/  BRA `(.L_x_5221) ;  /* 0xffffff3400bc7947 */ /* 0x000fea000383ffff */
.L_x_4997:
[----:B------:R-:W-:Y:S01]  /*1fb40*/  BSSY B1, `(.L_x_5222) ;  /* 0x0000008000017945 */ /* 0x000fe20003800000 */
[----:B----4-:R-:W-:Y:S02]  /*1fb50*/  IMAD.MOV.U32 R13, RZ, RZ, R20 ;  /* 0x000000ffff0d7224 */ /* 0x010fe400078e0014 */
[----:B------:R-:W-:Y:S02]  /*1fb60*/  IMAD.MOV.U32 R12, RZ, RZ, 0x2 ;  /* 0x00000002ff0c7424 */ /* 0x000fe400078e00ff */
[----:B------:R-:W-:Y:S02]  /*1fb70*/  IMAD.MOV.U32 R11, RZ, RZ, 0x181f ;  /* 0x0000181fff0b7424 */ /* 0x000fe400078e00ff */
[----:B------:R-:W-:-:S07]  /*1fb80*/  IMAD.MOV.U32 R15, RZ, RZ, -0x1 ;  /* 0xffffffffff0f7424 */ /* 0x000fce00078e00ff */
[----:B0123--:R-:W-:Y:S05]  /*1fb90*/  WARPSYNC.COLLECTIVE R15, `(.L_x_5223) ;  /* 0x000000000f087348 */ /* 0x00ffea0003c00000 */
[----:B--2---:R2:W4:Y:S02]  /*1fba0*/  SHFL.IDX P6, R14, R13, R12, R11 ;  /* 0x0000000c0d0e7389 */ /* 0x00452400000c000b */
[----:B01234-:R-:W-:Y:S01]  /*1fbb0*/  ENDCOLLECTIVE ;  /* 0x000000000000791b */ /* 0x01ffe20003800000 */
.L_x_5223:
[----:B------:R-:W-:Y:S05]  /*1fbc0*/  BSYNC B1 ;  /* 0x0000000000017941 */ /* 0x000fea0003800000 */
.L_x_5222:
        /* <DEDUP_REMOVED lines=8> */
.L_x_5224:
[----:B------:R-:W-:Y:S05]  /*1fc50*/  BRA `(.L_x_5225) ;  /* 0xffffff3400e87947 */ /* 0x000fea000383ffff */
.L_x_5000:
        /* <DEDUP_REMOVED lines=8> */
.L_x_5227:
[----:B------:R-:W-:Y:S05]  /*1fce0*/  BSYNC B1 ;  /* 0x0000000000017941 */ /* 0x000fea0003800000 */
.L_x_5226:
        /* <DEDUP_REMOVED lines=8> */
.L_x_5228:
[----:B------:R-:W-:Y:S05]  /*1fd70*/  BRA `(.L_x_5229) ;  /* 0xffffff3800147947 */ /* 0x000fea000383ffff */
.L_x_5002:
[----:B------:R-:W-:Y:S01]  /*1fd80*/  IMAD.MOV.U32 R13, RZ, RZ, R4 ;  /* 0x000000ffff0d7224 */ /* 0x000fe200078e0004 */
[----:B------:R-:W-:Y:S01]  /*1fd90*/  MOV R12, RZ ;  /* 0x000000ff000c7202 */ /* 0x000fe20000000f00 */
[----:B------:R-:W-:Y:S02]  /*1fda0*/  IMAD.MOV.U32 R11, RZ, RZ, 0x1c1f ;  /* 0x00001c1fff0b7424 */ /* 0x000fe400078e00ff */
[----:B------:R-:W-:-:S07]  /*1fdb0*/  IMAD.MOV.U32 R15, RZ, RZ, -0x1 ;  /* 0xffffffffff0f7424 */ /* 0x000fce00078e00ff */
[----:B------:R-:W-:Y:S05]  /*1fdc0*/  WARPSYNC.COLLECTIVE R15, `(.L_x_5230) ;  /* 0x000000000f087348 */ /* 0x000fea0003c00000 */
[----:B------:R0:W1:Y:S02]  /*1fdd0*/  SHFL.IDX P6, R14, R13, R12, R11 ;  /* 0x0000000c0d0e7389 */ /* 0x00006400000c000b */
[----:B01----:R-:W-:Y:S01]  /*1fde0*/  ENDCOLLECTIVE ;  /* 0x000000000000791b */ /* 0x003fe20003800000 */
.L_x_5230:
[----:B------:R-:W-:Y:S02]  /*1fdf0*/  IMAD.MOV.U32 R13, RZ, RZ, R3 ;  /* 0x000000ffff0d7224 */ /* 0x000fe400078e0003 */
[----:B------:R-:W-:-:S07]  /*1fe00*/  IMAD.MOV.U32 R20, RZ, RZ, R14 ;  /* 0x000000ffff147224 */ /* 0x000fce00078e000e */
[----:B------:R-:W-:Y:S05]  /*1fe10*/  WARPSYNC.COLLECTIVE R15, `(.L_x_5231) ;  /* 0x000000000f087348 */ /* 0x000fea0003c00000 */
[----:B------:R0:W1:Y:S02]  /*1fe20*/  SHFL.IDX P6, R14, R13, R12, R11 ;  /* 0x0000000c0d0e7389 */ /* 0x00006400000c000b */
[----:B01----:R-:W-:Y:S01]  /*1fe30*/  ENDCOLLECTIVE ;  /* 0x000000000000791b */ /* 0x003fe20003800000 */
.L_x_5231:
[----:B------:R-:W-:Y:S01]  /*1fe40*/  IMAD.MOV.U32 R12, RZ, RZ, R14 ;  /* 0x000000ffff0c7224 */ /* 0x000fe200078e000e */
[----:B------:R-:W-:Y:S06]  /*1fe50*/  BRA `(.L_x_5232) ;  /* 0xffffff3800f87947 */ /* 0x000fec000383ffff */
.L_x_5005:
        /* <DEDUP_REMOVED lines=8> */
.L_x_5234:
[----:B------:R-:W-:Y:S05]  /*1fee0*/  BSYNC B1 ;  /* 0x0000000000017941 */ /* 0x000fea0003800000 */
.L_x_5233:
        /* <DEDUP_REMOVED lines=8> */
.L_x_5235:
[----:B------:R-:W-:Y:S01]  /*1ff70*/  IMAD.MOV.U32 R3, RZ, RZ, R14 ;  /* 0x000000ffff037224 */ /* 0x000fe200078e000e */
[----:B------:R-:W-:Y:S06]  /*1ff80*/  BRA `(.L_x_5236) ;  /* 0xffffff4800187947 */ /* 0x000fec000383ffff */
.L_x_5009:
[----:B------:R-:W-:Y:S02]  /*1ff90*/  IMAD.MOV.U32 R13, RZ, RZ, R4 ;  /* 0x000000ffff0d7224 */ /* 0x000fe400078e0004 */
[----:B------:R-:W-:Y:S02]  /*1ffa0*/  IMAD.MOV.U32 R12, RZ, RZ, RZ ;  /* 0x000000ffff0c7224 */ /* 0x000fe400078e00ff */
[----:B------:R-:W-:Y:S02]  /*1ffb0*/  IMAD.MOV.U32 R11, RZ, RZ, 0x181f ;  /* 0x0000181fff0b7424 */ /* 0x000fe400078e00ff */
[----:B------:R-:W-:-:S07]  /*1ffc0*/  IMAD.MOV.U32 R15, RZ, RZ, -0x1 ;  /* 0xffffffffff0f7424 */ /* 0x000fce00078e00ff */
[----:B--2---:R-:W-:Y:S05]  /*1ffd0*/  WARPSYNC.COLLECTIVE R15, `(.L_x_5237) ;  /* 0x000000000f087348 */ /* 0x004fea0003c00000 */
[----:B------:R0:W1:Y:S02]  /*1ffe0*/  SHFL.IDX P6, R14, R13, R12, R11 ;  /* 0x0000000c0d0e7389 */ /* 0x00006400000c000b */
[----:B012---:R-:W-:Y:S01]  /*1fff0*/  ENDCOLLECTIVE ;  /* 0x000000000000791b */ /* 0x007fe20003800000 */
.L_x_5237:
[----:B------:R-:W-:Y:S02]  /*20000*/  IMAD.MOV.U32 R13, RZ, RZ, R3 ;  /* 0x000000ffff0d7224 */ /* 0x000fe400078e0003 */
[----:B------:R-:W-:-:S07]  /*20010*/  IMAD.MOV.U32 R0, RZ, RZ, R14 ;  /* 0x000000ffff007224 */ /* 0x000fce00078e000e */
[----:B------:R-:W-:Y:S05]  /*20020*/  WARPSYNC.COLLECTIVE R15, `(.L_x_5238) ;  /* 0x000000000f087348 */ /* 0x000fea0003c00000 */
[----:B------:R0:W1:Y:S02]  /*20030*/  SHFL.IDX P6, R14, R13, R12, R11 ;  /* 0x0000000c0d0e7389 */ /* 0x00006400000c000b */
[----:B01----:R-:W-:Y:S01]  /*20040*/  ENDCOLLECTIVE ;  /* 0x000000000000791b */ /* 0x003fe20003800000 */
.L_x_5238:
[----:B------:R-:W-:Y:S05]  /*20050*/  BRA `(.L_x_5239) ;  /* 0xffffff5c00547947 */ /* 0x000fea000383ffff */
.L_x_5012:
[----:B------:R-:W-:Y:S01]  /*20060*/  BSSY B1, `(.L_x_5240) ;  /* 0x0000008000017945 */ /* 0x000fe20003800000 */
[----:B----4-:R-:W-:Y:S01]  /*20070*/  IMAD.MOV.U32 R13, RZ, RZ, R4 ;  /* 0x000000ffff0d7224 */ /* 0x010fe200078e0004 */
[----:B------:R-:W-:Y:S01]  /*20080*/  MOV R11, 0x181f ;  /* 0x0000181f000b7802 */ /* 0x000fe20000000f00 */
[----:B------:R-:W-:Y:S02]  /*20090*/  IMAD.MOV.U32 R12, RZ, RZ, 0x1 ;  /* 0x00000001ff0c7424 */ /* 0x000fe400078e00ff */
[----:B------:R-:W-:-:S07]  /*200a0*/  IMAD.MOV.U32 R15, RZ, RZ, -0x1 ;  /* 0xffffffffff0f7424 */ /* 0x000fce00078e00ff */
[----:B0123--:R-:W-:Y:S05]  /*200b0*/  WARPSYNC.COLLECTIVE R15, `(.L_x_5241) ;  /* 0x000000000f087348 */ /* 0x00ffea0003c00000 */
[----:B---3--:R3:W4:Y:S02]  /*200c0*/  SHFL.IDX P6, R14, R13, R12, R11 ;  /* 0x0000000c0d0e7389 */ /* 0x00872400000c000b */
[----:B01234-:R-:W-:Y:S01]  /*200d0*/  ENDCOLLECTIVE ;  /* 0x000000000000791b */ /* 0x01ffe20003800000 */
.L_x_5241:
[----:B------:R-:W-:Y:S05]  /*200e0*/  BSYNC B1 ;  /* 0x0000000000017941 */ /* 0x000fea0003800000 */
.L_x_5240:
        /* <DEDUP_REMOVED lines=8> */
.L_x_5242:
[----:B------:R-:W-:Y:S05]  /*20170*/  BRA `(.L_x_5243) ;  /* 0xffffff5c00847947 */ /* 0x000fea000383ffff */
.L_x_5015:
[----:B------:R-:W-:Y:S01]  /*20180*/  BSSY B1, `(.L_x_5244) ;  /* 0x0000008000017945 */ /* 0x000fe20003800000 */
[----:B----4-:R-:W-:Y:S02]  /*20190*/  IMAD.MOV.U32 R13, RZ, RZ, R4 ;  /* 0x000000ffff0d7224 */ /* 0x010fe400078e0004 */
[----:B------:R-:W-:Y:S02]  /*201a0*/  IMAD.MOV.U32 R12, RZ, RZ, 0x2 ;  /* 0x00000002ff0c7424 */ /* 0x000fe400078e00ff */
[----:B------:R-:W-:Y:S02]  /*201b0*/  IMAD.MOV.U32 R11, RZ, RZ, 0x181f ;  /* 0x0000181fff0b7424 */ /* 0x000fe400078e00ff */
[----:B------:R-:W-:-:S07]  /*201c0*/  IMAD.MOV.U32 R15, RZ, RZ, -0x1 ;  /* 0xffffffffff0f7424 */ /* 0x000fce00078e00ff */
[----:B0123--:R-:W-:Y:S05]  /*201d0*/  WARPSYNC.COLLECTIVE R15, `(.L_x_5245) ;  /* 0x000000000f087348 */ /* 0x00ffea0003c00000 */
[----:B---3--:R3:W4:Y:S02]  /*201e0*/  SHFL.IDX P6, R14, R13, R12, R11 ;  /* 0x0000000c0d0e7389 */ /* 0x00872400000c000b */
[----:B01234-:R-:W-:Y:S01]  /*201f0*/  ENDCOLLECTIVE ;  /* 0x000000000000791b */ /* 0x01ffe20003800000 */
.L_x_5245:
[----:B------:R-:W-:Y:S05]  /*20200*/  BSYNC B1 ;  /* 0x0000000000017941 */ /* 0x000fea0003800000 */
.L_x_5244:
[----:B------:R-:W-:Y:S01]  /*20210*/  MOV R13, R3 ;  /* 0x00000003000d7202 */ /* 0x000fe20000000f00 */
[----:B------:R-:W-:Y:S02]  /*20220*/  IMAD.MOV.U32 R12, RZ, RZ, 0x2 ;  /* 0x00000002ff0c7424 */ /* 0x000fe400078e00ff */
[----:B------:R-:W-:Y:S02]  /*20230*/  IMAD.MOV.U32 R11, RZ, RZ, 0x181f ;  /* 0x0000181fff0b7424 */ /* 0x000fe400078e00ff */
[----:B------:R-:W-:Y:S02]  /*20240*/  IMAD.MOV.U32 R15, RZ, RZ, -0x1 ;  /* 0xffffffffff0f7424 */ /* 0x000fe400078e00ff */
[----:B------:R-:W-:-:S07]  /*20250*/  IMAD.MOV.U32 R0, RZ, RZ, R14 ;  /* 0x000000ffff007224 */ /* 0x000fce00078e000e */
[----:B------:R-:W-:Y:S05]  /*20260*/  WARPSYNC.COLLECTIVE R15, `(.L_x_5246) ;  /* 0x000000000f087348 */ /* 0x000fea0003c00000 */
[----:B------:R0:W1:Y:S02]  /*20270*/  SHFL.IDX P6, R14, R13, R12, R11 ;  /* 0x0000000c0d0e7389 */ /* 0x00006400000c000b */
[----:B01----:R-:W-:Y:S01]  /*20280*/  ENDCOLLECTIVE ;  /* 0x000000000000791b */ /* 0x003fe20003800000 */
.L_x_5246:
[----:B------:R-:W-:Y:S05]  /*20290*/  BRA `(.L_x_5247) ;  /* 0xffffff5c00b07947 */ /* 0x000fea000383ffff */
.L_x_5018:
        /* <DEDUP_REMOVED lines=8> */
.L_x_5249:
[----:B------:R-:W-:Y:S05]  /*20320*/  BSYNC B1 ;  /* 0x0000000000017941 */ /* 0x000fea0003800000 */
.L_x_5248:
[----:B------:R-:W-:Y:S01]  /*20330*/  IMAD.MOV.U32 R13, RZ, RZ, R3 ;  /* 0x000000ffff0d7224 */ /* 0x000fe200078e0003 */
[----:B------:R-:W-:Y:S01]  /*20340*/  MOV R15, 0xffffffff ;  /* 0xffffffff000f7802 */ /* 0x000fe20000000f00 */
[----:B------:R-:W-:Y:S02]  /*20350*/  IMAD.MOV.U32 R12, RZ, RZ, 0x3 ;  /* 0x00000003ff0c7424 */ /* 0x000fe400078e00ff */
[----:B------:R-:W-:Y:S02]  /*20360*/  IMAD.MOV.U32 R11, RZ, RZ, 0x181f ;  /* 0x0000181fff0b7424 */ /* 0x000fe400078e00ff */
[----:B------:R-:W-:-:S07]  /*20370*/  IMAD.MOV.U32 R0, RZ, RZ, R14 ;  /* 0x000000ffff007224 */ /* 0x000fce00078e000e */
[----:B------:R-:W-:Y:S05]  /*20380*/  WARPSYNC.COLLECTIVE R15, `(.L_x_5250) ;  /* 0x000000000f087348 */ /* 0x000fea0003c00000 */
[----:B------:R0:W1:Y:S02]  /*20390*/  SHFL.IDX P6, R14, R13, R12, R11 ;  /* 0x0000000c0d0e7389 */ /* 0x00006400000c000b */
[----:B01----:R-:W-:Y:S01]  /*203a0*/  ENDCOLLECTIVE ;  /* 0x000000000000791b */ /* 0x003fe20003800000 */
.L_x_5250:
[----:B------:R-:W-:Y:S05]  /*203b0*/  BRA `(.L_x_5251) ;  /* 0xffffff5c00dc7947 */ /* 0x000fea000383ffff */
.L_x_5037:
        /* <DEDUP_REMOVED lines=8> */
[----:B------:R-:W-:Y:S05]  /*20440*/  WARPSYNC.COLLECTIVE R15, `(.L_x_5253) ;  /* 0x000000000f087348 */ /* 0x000fea0003c00000 */
[----:B------:R0:W1:Y:S02]  /*20450*/  SHFL.IDX P6, R14, R13, R12, R11 ;  /* 0x0000000c0d0e7389 */ /* 0x00006400000c000b */
[----:B01----:R-:W-:Y:S01]  /*20460*/  ENDCOLLECTIVE ;  /* 0x000000000000791b */ /* 0x003fe20003800000 */
.L_x_5253:
[----:B------:R-:W-:Y:S05]  /*20470*/  BSYNC B1 ;  /* 0x0000000000017941 */ /* 0x000fea0003800000 */
.L_x_5252:
[----:B------:R-:W-:Y:S05]  /*20480*/  BRA `(.L_x_5254) ;  /* 0xffffff7c00407947 */ /* 0x000fea000383ffff */
.L_x_5039:
[----:B------:R-:W-:Y:S01]  /*20490*/  BSSY B1, `(.L_x_5255) ;  /* 0x0000006000017945 */ /* 0x000fe20003800000 */
[----:B------:R-:W-:-:S07]  /*204a0*/  IMAD.MOV.U32 R15, RZ, RZ, -0x1 ;  /* 0xffffffffff0f7424 */ /* 0x000fce00078e00ff */
[----:B0-----:R-:W-:Y:S05]  /*204b0*/  WARPSYNC.COLLECTIVE R15, `(.L_x_5256) ;  /* 0x000000000f0c7348 */ /* 0x001fea0003c00000 */
[----:B------:R-:W-:Y:S02]  /*204c0*/  ELECT P6, UR62, PT ;  /* 0x00000000003e782f */ /* 0x000fe400038c0000 */
[----:B------:R-:W-:Y:S01]  /*204d0*/  MOV R14, UR62 ;  /* 0x0000003e000e7c02 */ /* 0x000fe20008000f00 */
[----:B0-----:R-:W-:Y:S10]  /*204e0*/  ENDCOLLECTIVE ;  /* 0x000000000000791b */ /* 0x001ff40003800000 */
.L_x_5256:
[----:B------:R-:W-:Y:S05]  /*204f0*/  BSYNC B1 ;  /* 0x0000000000017941 */ /* 0x000fea0003800000 */
.L_x_5255:
[----:B------:R-:W-:Y:S05]  /*20500*/  BRA `(.L_x_5038) ;  /* 0xffffff7c00387947 */ /* 0x000fea000383ffff */
.L_x_5041:
[----:B0-----:R0:W1:Y:S02]  /*20510*/  SYNCS.PHASECHK.TRANS64.TRYWAIT P0, [R18+URZ+0x22820], R4 ;  /* 0x02282004120075a7 */ /* 0x001064000800017f */
[----:B-1----:R-:W-:Y:S05]  /*20520*/  @!P0 NANOSLEEP.SYNCS 0x989680 ;  /* 0x009896800000895d */ /* 0x002fea0003900000 */
[----:B------:R-:W1:Y:S02]  /*20530*/  @!P0 SYNCS.PHASECHK.TRANS64 P0, [R18+URZ+0x22820], R4 ;  /* 0x02282004120085a7 */ /* 0x000e64000800007f */
[----:B-1----:R-:W-:Y:S05]  /*20540*/  @!P0 BRA `(.L_x_5041) ;  /* 0xfffffffc00f08947 */ /* 0x002fea000383ffff */
[----:B------:R-:W-:Y:S05]  /*20550*/  BRA `(.L_x_5257) ;  /* 0xffffff7c00487947 */ /* 0x000fea000383ffff */
.L_x_5045:
[----:B0-----:R0:W1:Y:S02]  /*20560*/  SYNCS.PHASECHK.TRANS64.TRYWAIT P0, [R4+URZ+0x228a0], R9 ;  /* 0x0228a009040075a7 */ /* 0x001064000800017f */
[----:B-1----:R-:W-:Y:S05]  /*20570*/  @!P0 NANOSLEEP.SYNCS 0x989680 ;  /* 0x009896800000895d */ /* 0x002fea0003900000 */
[----:B------:R-:W1:Y:S02]  /*20580*/  @!P0 SYNCS.PHASECHK.TRANS64 P0, [R4+URZ+0x228a0], R9 ;  /* 0x0228a009040085a7 */ /* 0x000e64000800007f */
[----:B-1----:R-:W-:Y:S05]  /*20590*/  @!P0 BRA `(.L_x_5045) ;  /* 0xfffffffc00f08947 */ /* 0x002fea000383ffff */
[----:B------:R-:W-:Y:S05]  /*205a0*/  BRA `(.L_x_5258) ;  /* 0xffffff7c00687947 */ /* 0x000fea000383ffff */
.L_x_5050:
[----:B-1----:R1:W2:Y:S02]  /*205b0*/  SYNCS.PHASECHK.TRANS64.TRYWAIT P0, [R4+URZ+0x228c0], R9 ;  /* 0x0228c009040075a7 */ /* 0x0022a4000800017f */
[----:B--2---:R-:W-:Y:S05]  /*205c0*/  @!P0 NANOSLEEP.SYNCS 0x989680 ;  /* 0x009896800000895d */ /* 0x004fea0003900000 */
[----:B------:R-:W2:Y:S02]  /*205d0*/  @!P0 SYNCS.PHASECHK.TRANS64 P0, [R4+URZ+0x228c0], R9 ;  /* 0x0228c009040085a7 */ /* 0x000ea4000800007f */
[----:B--2---:R-:W-:Y:S05]  /*205e0*/  @!P0 BRA `(.L_x_5050) ;  /* 0xfffffffc00f08947 */ /* 0x004fea000383ffff */
[----:B------:R-:W-:Y:S05]  /*205f0*/  BRA `(.L_x_5259) ;  /* 0xffffff7c00e87947 */ /* 0x000fea000383ffff */
.L_x_5060:
[----:B0-----:R0:W1:Y:S02]  /*20600*/  SYNCS.PHASECHK.TRANS64.TRYWAIT P1, [R5+URZ+0x228a0], R6 ;  /* 0x0228a006050075a7 */ /* 0x001064000802017f */
[----:B-1----:R-:W-:Y:S05]  /*20610*/  @!P1 NANOSLEEP.SYNCS 0x989680 ;  /* 0x009896800000995d */ /* 0x002fea0003900000 */
[----:B------:R-:W1:Y:S02]  /*20620*/  @!P1 SYNCS.PHASECHK.TRANS64 P1, [R5+URZ+0x228a0], R6 ;  /* 0x0228a006050095a7 */ /* 0x000e64000802007f */
[----:B-1----:R-:W-:Y:S05]  /*20630*/  @!P1 BRA `(.L_x_5060) ;  /* 0xfffffffc00f09947 */ /* 0x002fea000383ffff */
[----:B------:R-:W-:Y:S05]  /*20640*/  BRA `(.L_x_5260) ;  /* 0xffffff8400787947 */ /* 0x000fea000383ffff */
.L_x_5065:
[----:B-1----:R1:W2:Y:S02]  /*20650*/  SYNCS.PHASECHK.TRANS64.TRYWAIT P1, [R5+URZ+0x228c0], R6 ;  /* 0x0228c006050075a7 */ /* 0x0022a4000802017f */
[----:B--2---:R-:W-:Y:S05]  /*20660*/  @!P1 NANOSLEEP.SYNCS 0x989680 ;  /* 0x009896800000995d */ /* 0x004fea0003900000 */
[----:B------:R-:W2:Y:S02]  /*20670*/  @!P1 SYNCS.PHASECHK.TRANS64 P1, [R5+URZ+0x228c0], R6 ;  /* 0x0228c006050095a7 */ /* 0x000ea4000802007f */
[----:B--2---:R-:W-:Y:S05]  /*20680*/  @!P1 BRA `(.L_x_5065) ;  /* 0xfffffffc00f09947 */ /* 0x004fea000383ffff */
[----:B------:R-:W-:Y:S05]  /*20690*/  BRA `(.L_x_5261) ;  /* 0xffffff8400f47947 */ /* 0x000fea000383ffff */
.L_x_5083:
        /* <DEDUP_REMOVED lines=11> */
.L_x_5263:
[----:B------:R-:W-:Y:S05]  /*20750*/  BSYNC B0 ;  /* 0x0000000000007941 */ /* 0x000fea0003800000 */
.L_x_5262:
[----:B------:R-:W-:Y:S05]  /*20760*/  BRA `(.L_x_5264) ;  /* 0xffffff9400ac7947 */ /* 0x000fea000383ffff */
.L_x_5085:
[----:B------:R-:W-:Y:S01]  /*20770*/  BSSY B0, `(.L_x_5265) ;  /* 0x0000006000007945 */ /* 0x000fe20003800000 */
[----:B------:R-:W-:-:S07]  /*20780*/  IMAD.MOV.U32 R15, RZ, RZ, -0x1 ;  /* 0xffffffffff0f7424 */ /* 0x000fce00078e00ff */
[----:B0-----:R-:W-:Y:S05]  /*20790*/  WARPSYNC.COLLECTIVE R15, `(.L_x_5266) ;  /* 0x000000000f0c7348 */ /* 0x001fea0003c00000 */
[----:B------:R-:W-:Y:S02]  /*207a0*/  ELECT P6, UR62, PT ;  /* 0x00000000003e782f */ /* 0x000fe400038c0000 */
[----:B------:R-:W-:Y:S01]  /*207b0*/  MOV R14, UR62 ;  /* 0x0000003e000e7c02 */ /* 0x000fe20008000f00 */
[----:B0-----:R-:W-:Y:S10]  /*207c0*/  ENDCOLLECTIVE ;  /* 0x000000000000791b */ /* 0x001ff40003800000 */
.L_x_5266:
[----:B------:R-:W-:Y:S05]  /*207d0*/  BSYNC B0 ;  /* 0x0000000000007941 */ /* 0x000fea0003800000 */
.L_x_5265:
[----:B------:R-:W-:Y:S05]  /*207e0*/  BRA `(.L_x_5267) ;  /* 0xffffff9400b07947 */ /* 0x000fea000383ffff */
.L_x_5087:
[----:B-1----:R1:W2:Y:S02]  /*207f0*/  SYNCS.PHASECHK.TRANS64.TRYWAIT P0, [R0+URZ+0x22840], R2 ;  /* 0x02284002000075a7 */ /* 0x0022a4000800017f */
[----:B--2---:R-:W-:Y:S05]  /*20800*/  @!P0 NANOSLEEP.SYNCS 0x989680 ;  /* 0x009896800000895d */ /* 0x004fea0003900000 */
[----:B------:R-:W2:Y:S02]  /*20810*/  @!P0 SYNCS.PHASECHK.TRANS64 P0, [R0+URZ+0x22840], R2 ;  /* 0x02284002000085a7 */ /* 0x000ea4000800007f */
[----:B--2---:R-:W-:Y:S05]  /*20820*/  @!P0 BRA `(.L_x_5087) ;  /* 0xfffffffc00f08947 */ /* 0x004fea000383ffff */
[----:B------:R-:W-:Y:S05]  /*20830*/  BRA `(.L_x_5268) ;  /* 0xffffff9800147947 */ /* 0x000fea000383ffff */
.L_x_5091:
[----:B------:R-:W2:Y:S01]  /*20840*/  LDL.LU R11, [R1+0x48] ;  /* 0x00004800010b7983 */ /* 0x000ea20000300800 */
[----:B------:R-:W-:Y:S01]  /*20850*/  IMAD.MOV.U32 R13, RZ, RZ, R3 ;  /* 0x000000ffff0d7224 */ /* 0x000fe200078e0003 */
[----:B------:R-:W-:Y:S01]  /*20860*/  MOV R12, RZ ;  /* 0x000000ff000c7202 */ /* 0x000fe20000000f00 */
[----:B------:R-:W-:Y:S01]  /*20870*/  IMAD.MOV.U32 R15, RZ, RZ, -0x1 ;  /* 0xffffffffff0f7424 */ /* 0x000fe200078e00ff */
[----:B------:R-:W0:Y:S02]  /*20880*/  S2R R5, SR_TID.X ;  /* 0x0000000000057919 */ /* 0x000e240000002100 */
[----:B0-----:R-:W-:-:S04]  /*20890*/  LOP3.LUT R5, R5, 0x7f, RZ, 0xc0, !PT ;  /* 0x0000007f05057812 */ /* 0x001fc800078ec0ff */
[----:B------:R-:W-:-:S05]  /*208a0*/  SHF.R.U32.HI R5, RZ, 0x3, R5 ;  /* 0x00000003ff057819 */ /* 0x000fca0000011605 */
[----:B------:R-:W-:-:S04]  /*208b0*/  IMAD R2, R10, 0x80, R5 ;  /* 0x000000800a027824 */ /* 0x000fc800078e0205 */
[----:B------:R-:W-:Y:S02]  /*208c0*/  VIADD R5, R2, 0x10 ;  /* 0x0000001002057836 */ /* 0x000fe40000000000 */
[----:B--2---:R-:W-:Y:S02]  /*208d0*/  IMAD R0, R11, R7, RZ ;  /* 0x000000070b007224 */ /* 0x004fe400078e02ff */
[----:B------:R-:W-:-:S03]  /*208e0*/  IMAD.MOV.U32 R11, RZ, RZ, 0x181f ;  /* 0x0000181fff0b7424 */ /* 0x000fc600078e00ff */
[----:B------:R-:W-:-:S13]  /*208f0*/  ISETP.GE.AND P1, PT, R2, R0, PT ;  /* 0x000000000200720c */ /* 0x000fda0003f26270 */
[----:B-----5:R-:W-:Y:S05]  /*20900*/  WARPSYNC.COLLECTIVE R15, `(.L_x_5269) ;  /* 0x000000000f087348 */ /* 0x020fea0003c00000 */
[----:B------:R0:W1:Y:S02]  /*20910*/  SHFL.IDX P6, R14, R13, R12, R11 ;  /* 0x0000000c0d0e7389 */ /* 0x00006400000c000b */
[----:B01---5:R-:W-:Y:S01]  /*20920*/  ENDCOLLECTIVE ;  /* 0x000000000000791b */ /* 0x023fe20003800000 */
.L_x_5269:
[----:B------:R-:W-:Y:S02]  /*20930*/  IMAD.MOV.U32 R13, RZ, RZ, R4 ;  /* 0x000000ffff0d7224 */ /* 0x000fe400078e0004 */
[----:B------:R-:W-:-:S07]  /*20940*/  IMAD.MOV.U32 R6, RZ, RZ, R14 ;  /* 0x000000ffff067224 */ /* 0x000fce00078e000e */
[----:B------:R-:W-:Y:S05]  /*20950*/  WARPSYNC.COLLECTIVE R15, `(.L_x_5270) ;  /* 0x000000000f087348 */ /* 0x000fea0003c00000 */
[----:B------:R0:W1:Y:S02]  /*20960*/  SHFL.IDX P6, R14, R13, R12, R11 ;  /* 0x0000000c0d0e7389 */ /* 0x00006400000c000b */
[----:B01----:R-:W-:Y:S01]  /*20970*/  ENDCOLLECTIVE ;  /* 0x000000000000791b */ /* 0x003fe20003800000 */
.L_x_5270:
[----:B------:R-:W-:Y:S02]  /*20980*/  IMAD.MOV.U32 R13, RZ, RZ, R3 ;  /* 0x000000ffff0d7224 */ /* 0x000fe400078e0003 */
[----:B------:R-:W-:Y:S02]  /*20990*/  IMAD.MOV.U32 R12, RZ, RZ, 0x1 ;  /* 0x00000001ff0c7424 */ /* 0x000fe400078e00ff */
[----:B------:R-:W-:-:S07]  /*209a0*/  IMAD.MOV.U32 R7, RZ, RZ, R14 ;  /* 0x000000ffff077224 */ /* 0x000fce00078e000e */
[----:B------:R-:W-:Y:S05]  /*209b0*/  WARPSYNC.COLLECTIVE R15, `(.L_x_5271) ;  /* 0x000000000f087348 */ /* 0x000fea0003c00000 */
[----:B------:R0:W1:Y:S02]  /*209c0*/  SHFL.IDX P6, R14, R13, R12, R11 ;  /* 0x0000000c0d0e7389 */ /* 0x00006400000c000b */
[----:B01----:R-:W-:Y:S01]  /*209d0*/  ENDCOLLECTIVE ;  /* 0x000000000000791b */ /* 0x003fe20003800000 */
.L_x_5271:
[----:B------:R-:W-:-:S05]  /*209e0*/  @!P1 LEA R7, P2, R9, R7, 0x1 ;  /* 0x0000000709079211 */ /* 0x000fca00078408ff */
[----:B------:R-:W-:-:S05]  /*209f0*/  @!P1 IMAD.X R6, RZ, RZ, R6, P2 ;  /* 0x000000ffff069224 */ /* 0x000fca00010e0606 */
[----:B------:R-:W-:Y:S02]  /*20a00*/  @!P1 LOP3.LUT R7, R7, R6, RZ, 0x3c, !PT ;  /* 0x0000000607079212 */ /* 0x000fe400078e3cff */
[----:B------:R-:W-:Y:S02]  /*20a10*/  MOV R13, R4 ;  /* 0x00000004000d7202 */ /* 0x000fe40000000f00 */
        /* <DEDUP_REMOVED lines=11> */
.L_x_5272:
[----:B------:R-:W-:Y:S02]  /*20ad0*/  IMAD.MOV.U32 R13, RZ, RZ, R3 ;  /* 0x000000ffff0d7224 */ /* 0x000fe400078e0003 */
[----:B------:R-:W-:Y:S02]  /*20ae0*/  IMAD.MOV.U32 R12, RZ, RZ, 0x2 ;  /* 0x00000002ff0c7424 */ /* 0x000fe400078e00ff */
[----:B------:R-:W-:-:S07]  /*20af0*/  IMAD.MOV.U32 R5, RZ, RZ, R14 ;  /* 0x000000ffff057224 */ /* 0x000fce00078e000e */
[----:B------:R-:W-:Y:S05]  /*20b00*/  WARPSYNC.COLLECTIVE R15, `(.L_x_5273) ;  /* 0x000000000f087348 */ /* 0x000fea0003c00000 */
[----:B------:R0:W1:Y:S02]  /*20b10*/  SHFL.IDX P6, R14, R13, R12, R11 ;  /* 0x0000000c0d0e7389 */ /* 0x00006400000c000b */
[----:B01----:R-:W-:Y:S01]  /*20b20*/  ENDCOLLECTIVE ;  /* 0x000000000000791b */ /* 0x003fe20003800000 */
.L_x_5273:
        /* <DEDUP_REMOVED lines=15> */
.L_x_5274:
[----:B------:R-:W-:Y:S02]  /*20c20*/  IMAD.MOV.U32 R13, RZ, RZ, R3 ;  /* 0x000000ffff0d7224 */ /* 0x000fe400078e0003 */
[----:B------:R-:W-:Y:S02]  /*20c30*/  IMAD.MOV.U32 R12, RZ, RZ, 0x3 ;  /* 0x00000003ff0c7424 */ /* 0x000fe400078e00ff */
[----:B------:R-:W-:-:S07]  /*20c40*/  IMAD.MOV.U32 R5, RZ, RZ, R14 ;  /* 0x000000ffff057224 */ /* 0x000fce00078e000e */
[----:B------:R-:W-:Y:S05]  /*20c50*/  WARPSYNC.COLLECTIVE R15, `(.L_x_5275) ;  /* 0x000000000f087348 */ /* 0x000fea0003c00000 */
[----:B------:R0:W1:Y:S02]  /*20c60*/  SHFL.IDX P6, R14, R13, R12, R11 ;  /* 0x0000000c0d0e7389 */ /* 0x00006400000c000b */
[----:B01----:R-:W-:Y:S01]  /*20c70*/  ENDCOLLECTIVE ;  /* 0x000000000000791b */ /* 0x003fe20003800000 */
.L_x_5275:
[----:B------:R-:W-:-:S05]  /*20c80*/  @!P1 LEA R5, P2, R9, R5, 0x1 ;  /* 0x0000000509059211 */ /* 0x000fca00078408ff */
[----:B------:R-:W-:-:S05]  /*20c90*/  @!P1 IMAD.X R6, RZ, RZ, R6, P2 ;  /* 0x000000ffff069224 */ /* 0x000fca00010e0606 */
[----:B------:R-:W-:Y:S01]  /*20ca0*/  @!P1 MOV R7, R6 ;  /* 0x0000000600079202 */ /* 0x000fe20000000f00 */
        /* <DEDUP_REMOVED lines=12> */
.L_x_5276:
[----:B------:R-:W-:Y:S01]  /*20d70*/  MOV R13, R3 ;  /* 0x00000003000d7202 */ /* 0x000fe20000000f00 */
[----:B------:R-:W-:Y:S02]  /*20d80*/  IMAD.MOV.U32 R12, RZ, RZ, 0x4 ;  /* 0x00000004ff0c7424 */ /* 0x000fe400078e00ff */
[----:B------:R-:W-:-:S07]  /*20d90*/  IMAD.MOV.U32 R5, RZ, RZ, R14 ;  /* 0x000000ffff057224 */ /* 0x000fce00078e000e */
[----:B------:R-:W-:Y:S05]  /*20da0*/  WARPSYNC.COLLECTIVE R15, `(.L_x_5277) ;  /* 0x000000000f087348 */ /* 0x000fea0003c00000 */
[----:B------:R0:W1:Y:S02]  /*20db0*/  SHFL.IDX P6, R14, R13, R12, R11 ;  /* 0x0000000c0d0e7389 */ /* 0x00006400000c000b */
[----:B01----:R-:W-:Y:S01]  /*20dc0*/  ENDCOLLECTIVE ;  /* 0x000000000000791b */ /* 0x003fe20003800000 */
.L_x_5277:
        /* <DEDUP_REMOVED lines=15> */
.L_x_5278:
[----:B------:R-:W-:Y:S02]  /*20ec0*/  IMAD.MOV.U32 R13, RZ, RZ, R3 ;  /* 0x000000ffff0d7224 */ /* 0x000fe400078e0003 */
[----:B------:R-:W-:Y:S02]  /*20ed0*/  IMAD.MOV.U32 R12, RZ, RZ, 0x5 ;  /* 0x00000005ff0c7424 */ /* 0x000fe400078e00ff */
[----:B------:R-:W-:-:S07]  /*20ee0*/  IMAD.MOV.U32 R5, RZ, RZ, R14 ;  /* 0x000000ffff057224 */ /* 0x000fce00078e000e */
[----:B------:R-:W-:Y:S05]  /*20ef0*/  WARPSYNC.COLLECTIVE R15, `(.L_x_5279) ;  /* 0x000000000f087348 */ /* 0x000fea0003c00000 */
[----:B------:R0:W1:Y:S02]  /*20f00*/  SHFL.IDX P6, R14, R13, R12, R11 ;  /* 0x0000000c0d0e7389 */ /* 0x00006400000c000b */
[----:B01----:R-:W-:Y:S01]  /*20f10*/  ENDCOLLECTIVE ;  /* 0x000000000000791b */ /* 0x003fe20003800000 */
.L_x_5279:
[----:B------:R-:W-:-:S05]  /*20f20*/  @!P1 LEA R5, P2, R9, R5, 0x1 ;  /* 0x0000000509059211 */ /* 0x000fca00078408ff */
[----:B------:R-:W-:-:S04]  /*20f30*/  @!P1 IMAD.X R6, RZ, RZ, R6, P2 ;  /* 0x000000ffff069224 */ /* 0x000fc800010e0606 */
[----:B------:R-:W-:Y:S02]  /*20f40*/  @!P1 IMAD.MOV.U32 R7, RZ, RZ, R6 ;  /* 0x000000ffff079224 */ /* 0x000fe400078e0006 */
[----:B------:R-:W-:Y:S01]  /*20f50*/  @!P1 IMAD.MOV.U32 R6, RZ, RZ, R5 ;  /* 0x000000ffff069224 */ /* 0x000fe200078e0005 */
[----:B------:R-:W-:Y:S01]  /*20f60*/  MOV R13, R4 ;  /* 0x00000004000d7202 */ /* 0x000fe20000000f00 */
[----:B------:R-:W-:-:S03]  /*20f70*/  VIADD R5, R2, 0x50 ;  /* 0x0000005002057836 */ /* 0x000fc60000000000 */
[----:B------:R-:W-:Y:S01]  /*20f80*/  @!PT LDS RZ, [RZ] ;  /* 0x00000000fffff984 */ /* 0x000fe20000000800 */
[----:B------:R-:W-:Y:S01]  /*20f90*/  @!PT LDS RZ, [RZ] ;  /* 0x00000000fffff984 */ /* 0x000fe20000000800 */
[----:B------:R-:W-:Y:S01]  /*20fa0*/  @!PT LDS RZ, [RZ] ;  /* 0x00000000fffff984 */ /* 0x000fe20000000800 */
[----:B------:R0:W-:Y:S02]  /*20fb0*/  @!P1 LDGSTS.E.BYPASS.LTC128B.128 [R8+0x1a400], desc[UR40][R6.64], !P0 ;  /* 0x1a40000006089fae */ /* 0x0001e4000c101d68 */
[----:B------:R-:W-:Y:S01]  /*20fc0*/  ISETP.GE.AND P1, PT, R5, R0, PT ;  /* 0x000000000500720c */ /* 0x000fe20003f26270 */
[----:B0-----:R-:W-:-:S12]  /*20fd0*/  IMAD.MOV.U32 R6, RZ, RZ, R14 ;  /* 0x000000ffff067224 */ /* 0x001fd800078e000e */
[----:B------:R-:W-:Y:S05]  /*20fe0*/  WARPSYNC.COLLECTIVE R15, `(.L_x_5280) ;  /* 0x000000000f087348 */ /* 0x000fea0003c00000 */
[----:B------:R0:W1:Y:S02]  /*20ff0*/  SHFL.IDX P6, R14, R13, R12, R11 ;  /* 0x0000000c0d0e7389 */ /* 0x00006400000c000b */
[----:B01----:R-:W-:Y:S01]  /*21000*/  ENDCOLLECTIVE ;  /* 0x000000000000791b */ /* 0x003fe20003800000 */
.L_x_5280:
[----:B------:R-:W-:Y:S02]  /*21010*/  IMAD.MOV.U32 R13, RZ, RZ, R3 ;  /* 0x000000ffff0d7224 */ /* 0x000fe400078e0003 */
[----:B------:R-:W-:Y:S02]  /*21020*/  IMAD.MOV.U32 R12, RZ, RZ, 0x6 ;  /* 0x00000006ff0c7424 */ /* 0x000fe400078e00ff */
[----:B------:R-:W-:-:S07]  /*21030*/  IMAD.MOV.U32 R5, RZ, RZ, R14 ;  /* 0x000000ffff057224 */ /* 0x000fce00078e000e */
[----:B------:R-:W-:Y:S05]  /*21040*/  WARPSYNC.COLLECTIVE R15, `(.L_x_5281) ;  /* 0x000000000f087348 */ /* 0x000fea0003c00000 */
[----:B------:R0:W1:Y:S02]  /*21050*/  SHFL.IDX P6, R14, R13, R12, R11 ;  /* 0x0000000c0d0e7389 */ /* 0x00006400000c000b */
[----:B01----:R-:W-:Y:S01]  /*21060*/  ENDCOLLECTIVE ;  /* 0x000000000000791b */ /* 0x003fe20003800000 */
.L_x_5281:
        /* <DEDUP_REMOVED lines=13> */
.L_x_5282:
        /* <DEDUP_REMOVED lines=8> */
.L_x_5283:
[----:B------:R-:W-:-:S05]  /*211c0*/  @!P1 LEA R5, P2, R9, R5, 0x1 ;  /* 0x0000000509059211 */ /* 0x000fca00078408ff */
[----:B------:R-:W-:-:S05]  /*211d0*/  @!P1 IMAD.X R6, RZ, RZ, R6, P2 ;  /* 0x000000ffff069224 */ /* 0x000fca00010e0606 */
[----:B------:R-:W-:Y:S01]  /*211e0*/  @!P1 MOV R7, R6 ;  /* 0x0000000600079202 */ /* 0x000fe20000000f00 */
        /* <DEDUP_REMOVED lines=10> */
.L_x_5284:
[----:B------:R-:W-:Y:S01]  /*21290*/  IMAD.MOV.U32 R3, RZ, RZ, R14 ;  /* 0x000000ffff037224 */ /* 0x000fe200078e000e */
[----:B------:R-:W-:Y:S06]  /*212a0*/  BRA `(.L_x_5285) ;  /* 0xffffff9800987947 */ /* 0x000fec000383ffff */
.L_x_5094:
[----:B0-----:R0:W1:Y:S02]  /*212b0*/  SYNCS.PHASECHK.TRANS64.TRYWAIT P0, [R18+URZ+0x22820], R0 ;  /* 0x02282000120075a7 */ /* 0x001064000800017f */
[----:B-1----:R-:W-:Y:S05]  /*212c0*/  @!P0 NANOSLEEP.SYNCS 0x989680 ;  /* 0x009896800000895d */ /* 0x002fea0003900000 */
[----:B------:R-:W1:Y:S02]  /*212d0*/  @!P0 SYNCS.PHASECHK.TRANS64 P0, [R18+URZ+0x22820], R0 ;  /* 0x02282000120085a7 */ /* 0x000e64000800007f */
[----:B-1----:R-:W-:Y:S05]  /*212e0*/  @!P0 BRA `(.L_x_5094) ;  /* 0xfffffffc00f08947 */ /* 0x002fea000383ffff */
[----:B------:R-:W-:Y:S05]  /*212f0*/  BRA `(.L_x_5286) ;  /* 0xffffff9800f47947 */ /* 0x000fea000383ffff */
.L_x_5098:
[----:B0-----:R0:W1:Y:S02]  /*21300*/  SYNCS.PHASECHK.TRANS64.TRYWAIT P0, [R2+URZ+0x22860], R0 ;  /* 0x02286000020075a7 */ /* 0x001064000800017f */
[----:B-1----:R-:W-:Y:S05]  /*21310*/  @!P0 NANOSLEEP.SYNCS 0x989680 ;  /* 0x009896800000895d */ /* 0x002fea0003900000 */
[----:B------:R-:W1:Y:S02]  /*21320*/  @!P0 SYNCS.PHASECHK.TRANS64 P0, [R2+URZ+0x22860], R0 ;  /* 0x02286000020085a7 */ /* 0x000e64000800007f */
[----:B-1----:R-:W-:Y:S05]  /*21330*/  @!P0 BRA `(.L_x_5098) ;  /* 0xfffffffc00f08947 */ /* 0x002fea000383ffff */
[----:B------:R-:W-:Y:S05]  /*21340*/  BRA `(.L_x_5287) ;  /* 0xffffff9c00187947 */ /* 0x000fea000383ffff */
.L_x_5113:
[----:B-1----:R1:W2:Y:S02]  /*21350*/  SYNCS.PHASECHK.TRANS64.TRYWAIT P0, [R2+URZ+0x22840], R6 ;  /* 0x02284006020075a7 */ /* 0x0022a4000800017f */
[----:B--2---:R-:W-:Y:S05]  /*21360*/  @!P0 NANOSLEEP.SYNCS 0x989680 ;  /* 0x009896800000895d */ /* 0x004fea0003900000 */
[----:B------:R-:W2:Y:S02]  /*21370*/  @!P0 SYNCS.PHASECHK.TRANS64 P0, [R2+URZ+0x22840], R6 ;  /* 0x02284006020085a7 */ /* 0x000ea4000800007f */
[----:B--2---:R-:W-:Y:S05]  /*21380*/  @!P0 BRA `(.L_x_5113) ;  /* 0xfffffffc00f08947 */ /* 0x004fea000383ffff */
[----:B------:R-:W-:Y:S05]  /*21390*/  BRA `(.L_x_5288) ;  /* 0xffffffa400407947 */ /* 0x000fea000383ffff */
.L_x_5118:
[----:B0-----:R0:W2:Y:S02]  /*213a0*/  SYNCS.PHASECHK.TRANS64.TRYWAIT P0, [R2+URZ+0x22860], R6 ;  /* 0x02286006020075a7 */ /* 0x0010a4000800017f */
[----:B--2---:R-:W-:Y:S05]  /*213b0*/  @!P0 NANOSLEEP.SYNCS 0x989680 ;  /* 0x009896800000895d */ /* 0x004fea0003900000 */
[----:B------:R-:W2:Y:S02]  /*213c0*/  @!P0 SYNCS.PHASECHK.TRANS64 P0, [R2+URZ+0x22860], R6 ;  /* 0x02286006020085a7 */ /* 0x000ea4000800007f */
[----:B--2---:R-:W-:Y:S05]  /*213d0*/  @!P0 BRA `(.L_x_5118) ;  /* 0xfffffffc00f08947 */ /* 0x004fea000383ffff */
[----:B------:R-:W-:Y:S05]  /*213e0*/  BRA `(.L_x_5289) ;  /* 0xffffffa400c07947 */ /* 0x000fea000383ffff */
.L_x_5129:
[----:B-1----:R1:W2:Y:S02]  /*213f0*/  SYNCS.PHASECHK.TRANS64.TRYWAIT P0, [R3+URZ+0x22840], R2 ;  /* 0x02284002030075a7 */ /* 0x0022a4000800017f */
[----:B--2---:R-:W-:Y:S05]  /*21400*/  @!P0 NANOSLEEP.SYNCS 0x989680 ;  /* 0x009896800000895d */ /* 0x004fea0003900000 */
[----:B------:R-:W2:Y:S02]  /*21410*/  @!P0 SYNCS.PHASECHK.TRANS64 P0, [R3+URZ+0x22840], R2 ;  /* 0x02284002030085a7 */ /* 0x000ea4000800007f */
[----:B--2---:R-:W-:Y:S05]  /*21420*/  @!P0 BRA `(.L_x_5129) ;  /* 0xfffffffc00f08947 */ /* 0x004fea000383ffff */
[----:B------:R-:W-:Y:S05]  /*21430*/  BRA `(.L_x_5290) ;  /* 0xffffffac00b07947 */ /* 0x000fea000383ffff */
.L_x_5134:
[----:B0-----:R0:W2:Y:S02]  /*21440*/  SYNCS.PHASECHK.TRANS64.TRYWAIT P0, [R3+URZ+0x22860], R2 ;  /* 0x02286002030075a7 */ /* 0x0010a4000800017f */
[----:B--2---:R-:W-:Y:S05]  /*21450*/  @!P0 NANOSLEEP.SYNCS 0x989680 ;  /* 0x009896800000895d */ /* 0x004fea0003900000 */
[----:B------:R-:W2:Y:S02]  /*21460*/  @!P0 SYNCS.PHASECHK.TRANS64 P0, [R3+URZ+0x22860], R2 ;  /* 0x02286002030085a7 */ /* 0x000ea4000800007f */
[----:B--2---:R-:W-:Y:S05]  /*21470*/  @!P0 BRA `(.L_x_5134) ;  /* 0xfffffffc00f08947 */ /* 0x004fea000383ffff */
[----:B------:R-:W-:Y:S05]  /*21480*/  BRA `(.L_x_5291) ;  /* 0xffffffb0002c7947 */ /* 0x000fea000383ffff */
.L_x_5145:
[----:B-1----:R1:W2:Y:S02]  /*21490*/  SYNCS.PHASECHK.TRANS64.TRYWAIT P0, [R3+URZ+0x22840], R2 ;  /* 0x02284002030075a7 */ /* 0x0022a4000800017f */
[----:B--2---:R-:W-:Y:S05]  /*214a0*/  @!P0 NANOSLEEP.SYNCS 0x989680 ;  /* 0x009896800000895d */ /* 0x004fea0003900000 */
[----:B------:R-:W2:Y:S02]  /*214b0*/  @!P0 SYNCS.PHASECHK.TRANS64 P0, [R3+URZ+0x22840], R2 ;  /* 0x02284002030085a7 */ /* 0x000ea4000800007f */
[----:B--2---:R-:W-:Y:S05]  /*214c0*/  @!P0 BRA `(.L_x_5145) ;  /* 0xfffffffc00f08947 */ /* 0x004fea000383ffff */
[----:B------:R-:W-:Y:S05]  /*214d0*/  BRA `(.L_x_5292) ;  /* 0xffffffb400fc7947 */ /* 0x000fea000383ffff */
.L_x_5150:
[----:B--2---:R2:W3:Y:S02]  /*214e0*/  SYNCS.PHASECHK.TRANS64.TRYWAIT P0, [R3+URZ+0x22860], R2 ;  /* 0x02286002030075a7 */ /* 0x0044e4000800017f */
[----:B---3--:R-:W-:Y:S05]  /*214f0*/  @!P0 NANOSLEEP.SYNCS 0x989680 ;  /* 0x009896800000895d */ /* 0x008fea0003900000 */
[----:B------:R-:W3:Y:S02]  /*21500*/  @!P0 SYNCS.PHASECHK.TRANS64 P0, [R3+URZ+0x22860], R2 ;  /* 0x02286002030085a7 */ /* 0x000ee4000800007f */
[----:B---3--:R-:W-:Y:S05]  /*21510*/  @!P0 BRA `(.L_x_5150) ;  /* 0xfffffffc00f08947 */ /* 0x008fea000383ffff */
[----:B------:R-:W-:Y:S05]  /*21520*/  BRA `(.L_x_5293) ;  /* 0xffffffb8007c7947 */ /* 0x000fea000383ffff */
.L_x_5162:
[----:B---34-:R-:W3:Y:S01]  /*21530*/  LDL R0, [R1] ;  /* 0x0000000001007983 */ /* 0x018ee20000100800 */
        /* <DEDUP_REMOVED lines=8> */
.L_x_5295:
[----:B------:R-:W-:Y:S05]  /*215c0*/  BSYNC B0 ;  /* 0x0000000000007941 */ /* 0x000fea0003800000 */
.L_x_5294:
[----:B------:R0:W5:Y:S01]  /*215d0*/  LDL R2, [R1+0xc] ;  /* 0x00000c0001027983 */ /* 0x0001620000100800 */
[----:B------:R-:W-:Y:S01]  /*215e0*/  MOV R13, R0 ;  /* 0x00000000000d7202 */ /* 0x000fe20000000f00 */
[----:B------:R-:W-:Y:S02]  /*215f0*/  IMAD.MOV.U32 R12, RZ, RZ, 0x1 ;  /* 0x00000001ff0c7424 */ /* 0x000fe400078e00ff */
[----:B------:R-:W-:Y:S02]  /*21600*/  IMAD.MOV.U32 R11, RZ, RZ, 0x1f ;  /* 0x0000001fff0b7424 */ /* 0x000fe400078e00ff */
[----:B------:R-:W-:Y:S02]  /*21610*/  IMAD.MOV.U32 R15, RZ, RZ, -0x1 ;  /* 0xffffffffff0f7424 */ /* 0x000fe400078e00ff */
[----:B0-----:R-:W-:-:S07]  /*21620*/  IMAD.MOV.U32 R5, RZ, RZ, R14 ;  /* 0x000000ffff057224 */ /* 0x001fce00078e000e */
[----:B-----5:R-:W-:Y:S05]  /*21630*/  WARPSYNC.COLLECTIVE R15, `(.L_x_5296) ;  /* 0x000000000f087348 */ /* 0x020fea0003c00000 */
[----:B------:R0:W1:Y:S02]  /*21640*/  SHFL.IDX P6, R14, R13, R12, R11 ;  /* 0x0000000c0d0e7389 */ /* 0x00006400000c000b */
[----:B01---5:R-:W-:Y:S01]  /*21650*/  ENDCOLLECTIVE ;  /* 0x000000000000791b */ /* 0x023fe20003800000 */
.L_x_5296:
        /* <DEDUP_REMOVED lines=26> */
.L_x_5297:
        /* <DEDUP_REMOVED lines=8> */
.L_x_5298:
        /* <DEDUP_REMOVED lines=8> */
.L_x_5299:
        /* <DEDUP_REMOVED lines=8> */
.L_x_5300:
        /* <DEDUP_REMOVED lines=8> */
.L_x_5301:
        /* <DEDUP_REMOVED lines=9> */
.L_x_5302:
[----:B------:R-:W-:Y:S01]  /*21a90*/  IMAD.MOV.U32 R9, RZ, RZ, R14 ;  /* 0x000000ffff097224 */ /* 0x000fe200078e000e */
[----:B------:R-:W-:Y:S06]  /*21aa0*/  BRA `(.L_x_5303) ;  /* 0xffffffbc00cc7947 */ /* 0x000fec000383ffff */
.L_x_5165:
[----:B------:R-:W-:Y:S01]  /*21ab0*/  BSSY B0, `(.L_x_5304) ;  /* 0x0000008000007945 */ /* 0x000fe20003800000 */
[----:B------:R-:W-:Y:S01]  /*21ac0*/  IMAD.MOV.U32 R13, RZ, RZ, R2 ;  /* 0x000000ffff0d7224 */ /* 0x000fe200078e0002 */
[----:B------:R-:W-:Y:S01]  /*21ad0*/  MOV R12, 0x1 ;  /* 0x00000001000c7802 */ /* 0x000fe20000000f00 */
[----:B------:R-:W-:Y:S02]  /*21ae0*/  IMAD.MOV.U32 R11, RZ, RZ, RZ ;  /* 0x000000ffff0b7224 */ /* 0x000fe400078e00ff */
[----:B------:R-:W-:-:S07]  /*21af0*/  IMAD.MOV.U32 R15, RZ, RZ, -0x1 ;  /* 0xffffffffff0f7424 */ /* 0x000fce00078e00ff */
[----:B0-----:R-:W-:Y:S05]  /*21b00*/  WARPSYNC.COLLECTIVE R15, `(.L_x_5305) ;  /* 0x000000000f087348 */ /* 0x001fea0003c00000 */
[----:B------:R1:W2:Y:S02]  /*21b10*/  SHFL.UP P6, R14, R13, R12, R11 ;  /* 0x0400000c0d0e7389 */ /* 0x0002a400000c000b */
[----:B012---:R-:W-:Y:S01]  /*21b20*/  ENDCOLLECTIVE ;  /* 0x000000000000791b */ /* 0x007fe20003800000 */
.L_x_5305:
[----:B------:R-:W-:Y:S05]  /*21b30*/  BSYNC B0 ;  /* 0x0000000000007941 */ /* 0x000fea0003800000 */
.L_x_5304:
        /* <DEDUP_REMOVED lines=10> */
.L_x_5306:
[----:B------:R-:W-:Y:S01]  /*21be0*/  MOV R12, 0x4 ;  /* 0x00000004000c7802 */ /* 0x000fe20000000f00 */
[----:B------:R-:W-:-:S05]  /*21bf0*/  IMAD.MOV.U32 R3, RZ, RZ, R14 ;  /* 0x000000ffff037224 */ /* 0x000fca00078e000e */
[----:B------:R-:W-:-:S05]  /*21c00*/  SEL R3, R3, RZ, P2 ;  /* 0x000000ff03037207 */ /* 0x000fca0001000000 */
[----:B------:R-:W-:-:S04]  /*21c10*/  IMAD.IADD R2, R2, 0x1, R3 ;  /* 0x0000000102027824 */ /* 0x000fc800078e0203 */
[----:B------:R-:W-:-:S07]  /*21c20*/  IMAD.MOV.U32 R13, RZ, RZ, R2 ;  /* 0x000000ffff0d7224 */ /* 0x000fce00078e0002 */
[----:B------:R-:W-:Y:S05]  /*21c30*/  WARPSYNC.COLLECTIVE R15, `(.L_x_5307) ;  /* 0x000000000f087348 */ /* 0x000fea0003c00000 */
[----:B------:R0:W1:Y:S02]  /*21c40*/  SHFL.UP P6, R14, R13, R12, R11 ;  /* 0x0400000c0d0e7389 */ /* 0x00006400000c000b */
[----:B01----:R-:W-:Y:S01]  /*21c50*/  ENDCOLLECTIVE ;  /* 0x000000000000791b */ /* 0x003fe20003800000 */
.L_x_5307:
        /* <DEDUP_REMOVED lines=8> */
.L_x_5308:
        /* <DEDUP_REMOVED lines=8> */
.L_x_5309:
[----:B------:R-:W-:Y:S01]  /*21d60*/  MOV R12, 0x1f ;  /* 0x0000001f000c7802 */ /* 0x000fe20000000f00 */
        /* <DEDUP_REMOVED lines=8> */
.L_x_5310:
[----:B------:R-:W-:Y:S01]  /*21df0*/  IMAD.MOV.U32 R9, RZ, RZ, R14 ;  /* 0x000000ffff097224 */ /* 0x000fe200078e000e */
[----:B------:R-:W-:Y:S06]  /*21e00*/  BRA `(.L_x_5311) ;  /* 0xffffffbc00a07947 */ /* 0x000fec000383ffff */
.L_x_5167:
[----:B------:R-:W-:Y:S01]  /*21e10*/  BSSY B0, `(.L_x_5312) ;  /* 0x0000006000007945 */ /* 0x000fe20003800000 */
[----:B------:R-:W-:Y:S01]  /*21e20*/  PLOP3.LUT P6, PT, P6, PT, PT, 0x8, 0x0 ;  /* 0x000000000000781c */ /* 0x000fe200037ce170 */
[----:B------:R-:W-:-:S12]  /*21e30*/  IMAD.MOV.U32 R15, RZ, RZ, -0x1 ;  /* 0xffffffffff0f7424 */ /* 0x000fd800078e00ff */
[----:B0-----:R-:W-:Y:S05]  /*21e40*/  WARPSYNC.COLLECTIVE R15, `(.L_x_5313) ;  /* 0x000000000f087348 */ /* 0x001fea0003c00000 */
[----:B------:R-:W-:Y:S01]  /*21e50*/  VOTE.ANY R14, PT, P6 ;  /* 0x00000000000e7806 */ /* 0x000fe200030e0100 */
[----:B0-----:R-:W-:Y:S06]  /*21e60*/  ENDCOLLECTIVE ;  /* 0x000000000000791b */ /* 0x001fec0003800000 */
.L_x_5313:
[----:B------:R-:W-:Y:S05]  /*21e70*/  BSYNC B0 ;  /* 0x0000000000007941 */ /* 0x000fea0003800000 */
.L_x_5312:
        /* <DEDUP_REMOVED lines=10> */
.L_x_5314:
[----:B------:R-:W-:Y:S02]  /*21f20*/  IMAD.MOV.U32 R13, RZ, RZ, R6 ;  /* 0x000000ffff0d7224 */ /* 0x000fe400078e0006 */
[----:B------:R-:W-:-:S07]  /*21f30*/  IMAD.MOV.U32 R4, RZ, RZ, R14 ;  /* 0x000000ffff047224 */ /* 0x000fce00078e000e */
[----:B------:R-:W-:Y:S05]  /*21f40*/  WARPSYNC.COLLECTIVE R15, `(.L_x_5315) ;  /* 0x000000000f087348 */ /* 0x000fea0003c00000 */
[----:B------:R0:W1:Y:S02]  /*21f50*/  SHFL.IDX P6, R14, R13, R12, R11 ;  /* 0x0000000c0d0e7389 */ /* 0x00006400000c000b */
[----:B01----:R-:W-:Y:S01]  /*21f60*/  ENDCOLLECTIVE ;  /* 0x000000000000791b */ /* 0x003fe20003800000 */
.L_x_5315:
[----:B------:R-:W-:Y:S01]  /*21f70*/  IMAD.MOV.U32 R6, RZ, RZ, R14 ;  /* 0x000000ffff067224 */ /* 0x000fe200078e000e */
[----:B------:R-:W-:-:S05]  /*21f80*/  IADD3 R10, R3, R10, RZ ;  /* 0x0000000a030a7210 */ /* 0x000fca0007ffe0ff */
[----:B------:R0:W-:Y:S01]  /*21f90*/  STL [R1+0xc], R10 ;  /* 0x00000c0a01007387 */ /* 0x0001e20000100800 */
[----:B------:R-:W-:Y:S05]  /*21fa0*/  BRA `(.L_x_5316) ;  /* 0xffffffbc00807947 */ /* 0x000fea000383ffff */
.L_x_5169:
[----:B------:R-:W-:Y:S01]  /*21fb0*/  BSSY B0, `(.L_x_5317) ;  /* 0x0000008000007945 */ /* 0x000fe20003800000 */
[----:B------:R-:W-:Y:S02]  /*21fc0*/  IMAD.MOV.U32 R13, RZ, RZ, R7 ;  /* 0x000000ffff0d7224 */ /* 0x000fe400078e0007 */
[----:B------:R-:W-:Y:S02]  /*21fd0*/  IMAD.MOV.U32 R12, RZ, RZ, R3 ;  /* 0x000000ffff0c7224 */ /* 0x000fe400078e0003 */
[----:B------:R-:W-:Y:S02]  /*21fe0*/  IMAD.MOV.U32 R11, RZ, RZ, 0x1f ;  /* 0x0000001fff0b7424 */ /* 0x000fe400078e00ff */
[----:B------:R-:W-:-:S07]  /*21ff0*/  IMAD.MOV.U32 R15, RZ, RZ, -0x1 ;  /* 0xffffffffff0f7424 */ /* 0x000fce00078e00ff */
[----:B0-----:R-:W-:Y:S05]  /*22000*/  WARPSYNC.COLLECTIVE R15, `(.L_x_5318) ;  /* 0x000000000f087348 */ /* 0x001fea0003c00000 */
[----:B------:R1:W2:Y:S02]  /*22010*/  SHFL.IDX P6, R14, R13, R12, R11 ;  /* 0x0000000c0d0e7389 */ /* 0x0002a400000c000b */
[----:B012---:R-:W-:Y:S01]  /*22020*/  ENDCOLLECTIVE ;  /* 0x000000000000791b */ /* 0x007fe20003800000 */
.L_x_5318:
[----:B------:R-:W-:Y:S05]  /*22030*/  BSYNC B0 ;  /* 0x0000000000007941 */ /* 0x000fea0003800000 */
.L_x_5317:
[----:B------:R-:W-:Y:S01]  /*22040*/  IMAD.MOV.U32 R8, RZ, RZ, R14 ;  /* 0x000000ffff087224 */ /* 0x000fe200078e000e */
[----:B------:R-:W-:Y:S06]  /*22050*/  BRA `(.L_x_5168) ;  /* 0xffffffbc006c7947 */ /* 0x000fec000383ffff */
.L_x_5175:
[----:B0-----:R0:W1:Y:S02]  /*22060*/  SYNCS.PHASECHK.TRANS64.TRYWAIT P0, [R0+URZ+0x22820], R3 ;  /* 0x02282003000075a7 */ /* 0x001064000800017f */
[----:B-1----:R-:W-:Y:S05]  /*22070*/  @!P0 NANOSLEEP.SYNCS 0x989680 ;  /* 0x009896800000895d */ /* 0x002fea0003900000 */
[----:B------:R-:W1:Y:S02]  /*22080*/  @!P0 SYNCS.PHASECHK.TRANS64 P0, [R0+URZ+0x22820], R3 ;  /* 0x02282003000085a7 */ /* 0x000e64000800007f */
[----:B-1----:R-:W-:Y:S05]  /*22090*/  @!P0 BRA `(.L_x_5175) ;  /* 0xfffffffc00f08947 */ /* 0x002fea000383ffff */
[----:B------:R-:W-:Y:S05]  /*220a0*/  BRA `(.L_x_5319) ;  /* 0xffffffc800087947 */ /* 0x000fea000383ffff */
.L_x_5176:
        /* <DEDUP_REMOVED lines=11> */
.L_x_5321:
[----:B------:R-:W-:Y:S05]  /*22160*/  BSYNC B0 ;  /* 0x0000000000007941 */ /* 0x000fea0003800000 */
.L_x_5320:
[----:B------:R-:W-:Y:S05]  /*22170*/  BRA `(.L_x_5322) ;  /* 0xffffffc400f07947 */ /* 0x000fea000383ffff */
.L_x_5177:
[----:B------:R-:W-:Y:S01]  /*22180*/  BSSY B0, `(.L_x_5323) ;  /* 0x0000006000007945 */ /* 0x000fe20003800000 */
[----:B------:R-:W-:-:S07]  /*22190*/  IMAD.MOV.U32 R15, RZ, RZ, -0x1 ;  /* 0xffffffffff0f7424 */ /* 0x000fce00078e00ff */
[----:B01----:R-:W-:Y:S05]  /*221a0*/  WARPSYNC.COLLECTIVE R15, `(.L_x_5324) ;  /* 0x000000000f0c7348 */ /* 0x003fea0003c00000 */
[----:B------:R-:W-:Y:S02]  /*221b0*/  ELECT P6, UR62, PT ;  /* 0x00000000003e782f */ /* 0x000fe400038c0000 */
[----:B------:R-:W-:Y:S01]  /*221c0*/  MOV R14, UR62 ;  /* 0x0000003e000e7c02 */ /* 0x000fe20008000f00 */
[----:B01----:R-:W-:Y:S10]  /*221d0*/  ENDCOLLECTIVE ;  /* 0x000000000000791b */ /* 0x003ff40003800000 */
.L_x_5324:
[----:B------:R-:W-:Y:S05]  /*221e0*/  BSYNC B0 ;  /* 0x0000000000007941 */ /* 0x000fea0003800000 */
.L_x_5323:
[----:B------:R-:W-:Y:S05]  /*221f0*/  BRA `(.L_x_5325) ;  /* 0xffffffc400e47947 */ /* 0x000fea000383ffff */
.L_x_5179:
[----:B0-----:R0:W1:Y:S02]  /*22200*/  SYNCS.PHASECHK.TRANS64.TRYWAIT P0, [R6+URZ], R5 ;  /* 0x00000005060075a7 */ /* 0x001064000800017f */
[----:B-1----:R-:W-:Y:S05]  /*22210*/  @!P0 NANOSLEEP.SYNCS 0x989680 ;  /* 0x009896800000895d */ /* 0x002fea0003900000 */
[----:B------:R-:W1:Y:S02]  /*22220*/  @!P0 SYNCS.PHASECHK.TRANS64 P0, [R6+URZ], R5 ;  /* 0x00000005060085a7 */ /* 0x000e64000800007f */
[----:B-1----:R-:W-:Y:S05]  /*22230*/  @!P0 BRA `(.L_x_5179) ;  /* 0xfffffffc00f08947 */ /* 0x002fea000383ffff */
[----:B------:R-:W-:Y:S05]  /*22240*/  BRA `(.L_x_5326) ;  /* 0xffffffc800207947 */ /* 0x000fea000383ffff */
.L_x_5180:
[----:B-1----:R1:W2:Y:S02]  /*22250*/  SYNCS.PHASECHK.TRANS64.TRYWAIT P0, [R7+URZ], R2 ;  /* 0x00000002070075a7 */ /* 0x0022a4000800017f */
[----:B--2---:R-:W-:Y:S05]  /*22260*/  @!P0 NANOSLEEP.SYNCS 0x989680 ;  /* 0x009896800000895d */ /* 0x004fea0003900000 */
[----:B------:R-:W2:Y:S02]  /*22270*/  @!P0 SYNCS.PHASECHK.TRANS64 P0, [R7+URZ], R2 ;  /* 0x00000002070085a7 */ /* 0x000ea4000800007f */
[----:B--2---:R-:W-:Y:S05]  /*22280*/  @!P0 BRA `(.L_x_5180) ;  /* 0xfffffffc00f08947 */ /* 0x004fea000383ffff */
[----:B------:R-:W-:Y:S05]  /*22290*/  BRA `(.L_x_5327) ;  /* 0xffffffc800147947 */ /* 0x000fea000383ffff */
.L_x_5182:
[----:B--2---:R2:W3:Y:S02]  /*222a0*/  SYNCS.PHASECHK.TRANS64.TRYWAIT P0, [R4+URZ], R5 ;  /* 0x00000005040075a7 */ /* 0x0044e4000800017f */
[----:B---3--:R-:W-:Y:S05]  /*222b0*/  @!P0 NANOSLEEP.SYNCS 0x989680 ;  /* 0x009896800000895d */ /* 0x008fea0003900000 */
[----:B------:R-:W3:Y:S02]  /*222c0*/  @!P0 SYNCS.PHASECHK.TRANS64 P0, [R4+URZ], R5 ;  /* 0x00000005040085a7 */ /* 0x000ee4000800007f */
[----:B---3--:R-:W-:Y:S05]  /*222d0*/  @!P0 BRA `(.L_x_5182) ;  /* 0xfffffffc00f08947 */ /* 0x008fea000383ffff */
[----:B------:R-:W-:Y:S05]  /*222e0*/  BRA `(.L_x_5328) ;  /* 0xffffffc8001c7947 */ /* 0x000fea000383ffff */
.L_x_5329:
        /* <DEDUP_REMOVED lines=9> */
.L_x_6146:


//--------------------- .text._ZN7cutlass13device_kernelIN5flash11enable_sm90INS1_16FlashAttnFwdSm90INS1_25CollectiveMainloopFwdSm90ILi2EN4cute5tupleIJNS5_1CILi1EEES8_S8_EEENS6_IJNS7_ILi128EEENS7_ILi96EEENS7_ILi64EEEEEELi256ENS_6half_tEfNS_4arch4Sm90ELb1ELb0ELb1ELb1ELb0ELb0ELb1ELb1ELb0ELb1ELb1ELb0EEENS1_21CollectiveEpilogueFwdINS6_IJSA_NS7_ILi256EEESB_EEES9_SE_SG_Li256ELb1ELb1ELb1ELb0EEENS1_36VarlenDynamicPersistentTileSchedulerILi128ELi96ELi256ELi128ELb1ELb1ELb1ELb1ELb1ELb1EEEEEEEEEvNT_6ParamsE --------------------------
	.section	.text._ZN7cutlass13device_kernelIN5flash11enable_sm90INS1_16FlashAttnFwdSm90INS1_25CollectiveMainloopFwdSm90ILi2EN4cute5tupleIJNS5_1CILi1EEES8_S8_EEENS6_IJNS7_ILi128EEENS7_ILi96EEENS7_ILi64EEEEEELi256ENS_6half_tEfNS_4arch4Sm90ELb1ELb0ELb1ELb1ELb0ELb0ELb1ELb1ELb0ELb1ELb1ELb0EEENS1_21CollectiveEpilogueFwdINS6_IJSA_NS7_ILi256EEESB_EEES9_SE_SG_Li256ELb1ELb1ELb1ELb0EEENS1_36VarlenDynamicPersistentTileSchedulerILi128ELi96ELi256ELi128ELb1ELb1ELb1ELb1ELb1ELb1EEEEEEEEEvNT_6ParamsE,"ax",@progbits
	.align	128
.text._ZN7cutlass13device_kernelIN5flash11enable_sm90INS1_16FlashAttnFwdSm90INS1_25CollectiveMainloopFwdSm90ILi2EN4cute5tupleIJNS5_1CILi1EEES8_S8_EEENS6_IJNS7_ILi128EEENS7_ILi96EEENS7_ILi64EEEEEELi256ENS_6half_tEfNS_4arch4Sm90ELb1ELb0ELb1ELb1ELb0ELb0ELb1ELb1ELb0ELb1ELb1ELb0EEENS1_21CollectiveEpilogueFwdINS6_IJSA_NS7_ILi256EEESB_EEES9_SE_SG_Li256ELb1ELb1ELb1ELb0EEENS1_36VarlenDynamicPersistentTileSchedulerILi128ELi96ELi256ELi128ELb1ELb1ELb1ELb1ELb1ELb1EEEEEEEEEvNT_6ParamsE:
        .type           _ZN7cutlass13device_kernelIN5flash11enable_sm90INS1_16FlashAttnFwdSm90INS1_25CollectiveMainloopFwdSm90ILi2EN4cute5tupleIJNS5_1CILi1EEES8_S8_EEENS6_IJNS7_ILi128EEENS7_ILi96EEENS7_ILi64EEEEEELi256ENS_6half_tEfNS_4arch4Sm90ELb1ELb0ELb1ELb1ELb0ELb0ELb1ELb1ELb0ELb1ELb1ELb0EEENS1_21CollectiveEpilogueFwdINS6_IJSA_NS7_ILi256EEESB_EEES9_SE_SG_Li256ELb1ELb1ELb1ELb0EEENS1_36VarlenDynamicPersistentTileSchedulerILi128ELi96ELi256ELi128ELb1ELb1ELb1ELb1ELb1ELb1EEEEEEEEEvNT_6ParamsE,@function
        .size           _ZN7cutlass13device_kernelIN5flash11enable_sm90INS1_16FlashAttnFwdSm90INS1_25CollectiveMainloopFwdSm90ILi2EN4cute5tupleIJNS5_1CILi1EEES8_S8_EEENS6_IJNS7_ILi128EEENS7_ILi96EEENS7_ILi64EEEEEELi256ENS_6half_tEfNS_4arch4Sm90ELb1ELb0ELb1ELb1ELb0ELb0ELb1ELb1ELb0ELb1ELb1ELb0EEENS1_21CollectiveEpilogueFwdINS6_IJSA_NS7_ILi256EEESB_EEES9_SE_SG_Li256ELb1ELb1ELb1ELb0EEENS1_36VarlenDynamicPersistentTileSchedulerILi128ELi96ELi256ELi128ELb1ELb1ELb1ELb1ELb1ELb1EEEEEEEEEvNT_6ParamsE,(.L_x_6147 - _ZN7cutlass13device_kernelIN5flash11enable_sm90INS1_16FlashAttnFwdSm90INS1_25CollectiveMainloopFwdSm90ILi2EN4cute5tupleIJNS5_1CILi1EEES8_S8_EEENS6_IJNS7_ILi128EEENS7_ILi96EEENS7_ILi64EEEEEELi256ENS_6half_tEfNS_4arch4Sm90ELb1ELb0ELb1ELb1ELb0ELb0ELb1ELb1ELb0ELb1ELb1ELb0EEENS1_21CollectiveEpilogueFwdINS6_IJSA_NS7_ILi256EEESB_EEES9_SE_SG_Li256ELb1ELb1ELb1ELb0EEENS1_36VarlenDynamicPersistentTileSchedulerILi128ELi96ELi256ELi128ELb1ELb1ELb1ELb1ELb1ELb1EEEEEEEEEvNT_6ParamsE)
        .other          _ZN7cutlass13device_kernelIN5flash11enable_sm90INS1_16FlashAttnFwdSm90INS1_25CollectiveMainloopFwdSm90ILi2EN4cute5tupleIJNS5_1CILi1EEES8_S8_EEENS6_IJNS7_ILi128EEENS7_ILi96EEENS7_ILi64EEEEEELi256ENS_6half_tEfNS_4arch4Sm90ELb1ELb0ELb1ELb1ELb0ELb0ELb1ELb1ELb0ELb1ELb1ELb0EEENS1_21CollectiveEpilogueFwdINS6_IJSA_NS7_ILi256EEESB_EEES9_SE_SG_Li256ELb1ELb1ELb1ELb0EEENS1_36VarlenDynamicPersistentTileSchedulerILi128ELi96ELi256ELi128ELb1ELb1ELb1ELb1ELb1ELb1EEEEEEEEEvNT_6ParamsE,@"STO_CUDA_ENTRY STV_DEFAULT"
_ZN7cutlass13device_kernelIN5flash11enable_sm90INS1_16FlashAttnFwdSm90INS1_25CollectiveMainloopFwdSm90ILi2EN4cute5tupleIJNS5_1CILi1EEES8_S8_EEENS6_IJNS7_ILi128EEENS7_ILi96EEENS7_ILi64EEEEEELi256ENS_6half_tEfNS_4arch4Sm90ELb1ELb0ELb1ELb1ELb0ELb0ELb1ELb1ELb0ELb1ELb1ELb0EEENS1_21CollectiveEpilogueFwdINS6_IJSA_NS7_ILi256EEESB_EEES9_SE_SG_Li256ELb1ELb1ELb1ELb0EEENS1_36VarlenDynamicPersistentTileSchedulerILi128ELi96ELi256ELi128ELb1ELb1ELb1ELb1ELb1ELb1EEEEEEEEEvNT_6ParamsE:
        /* <DEDUP_REMOVED lines=17> */
.L_x_5331:
[----:B------:R-:W-:Y:S05]  /*0110*/  BSYNC B0 ;  /* 0x0000000000007941 */ /* 0x000fea0003800000 */
.L_x_5330:
        /* <DEDUP_REMOVED lines=42> */
.L_x_5332:
        /* <DEDUP_REMOVED lines=22> */
.L_x_5333:
        /* <DEDUP_REMOVED lines=18> */
.L_x_5334:
        /* <DEDUP_REMOVED lines=22> */
.L_x_5335:
        /* <DEDUP_REMOVED lines=22> */
.L_x_5336:
        /* <DEDUP_REMOVED lines=8> */
.L_x_5338:
        /* <DEDUP_REMOVED lines=18> */
[----:B------:R-:W3:Y:S01]  /*0aa0*/  LDL R11, [R1+0x78] ;  /* 0x00007800010b7983 */ /* 0x000ee20000100800 */
        /* <DEDUP_REMOVED lines=24> */
[----:B------:R-:W-:Y:S02]  /*0c30*/  LEA.HI R7, R7, R12, RZ, 0x5 ;  /* 0x0000000c07077211 */ /* 0x000fe400078f28ff */
[----:B------:R-:W-:Y:S01]  /*0c40*/  LEA.HI R2, R2, R3, RZ, 0x1 ;  /* 0x0000000302027211 */ /* 0x000fe200078f08ff */
[----:B------:R-:W-:Y:S01]  /*0c50*/  IMAD.IADD R0, R0, 0x1, -R9 ;  /* 0x0000000100007824 */ /* 0x000fe200078e0a09 */
[----:B------:R-:W-:Y:S01]  /*0c60*/  SHF.R.S32.HI R7, RZ, 0x5, R7 ;  /* 0x00000005ff077819 */ /* 0x000fe20000011407 */
[----:B------:R-:W-:Y:S01]  /*0c70*/  IMAD.IADD R5, R6, 0x1, -R5 ;  /* 0x0000000106057824 */ /* 0x000fe200078e0a05 */
[----:B------:R-:W-:-:S03]  /*0c80*/  LOP3.LUT R2, R2, 0x3fffffe, RZ, 0xc0, !PT ;  /* 0x03fffffe02027812 */ /* 0x000fc600078ec0ff */
[----:B------:R-:W-:Y:S01]  /*0c90*/  IMAD R7, R7, 0x10, R0 ;  /* 0x0000001007077824 */ /* 0x000fe200078e0200 */
[----:B------:R-:W-:Y:S01]  /*0ca0*/  LOP3.LUT R10, R10, 0xfffffffc, RZ, 0xc0, !PT ;  /* 0xfffffffc0a0a7812 */ /* 0x000fe200078ec0ff */
[----:B------:R-:W-:Y:S01]  /*0cb0*/  IMAD R0, R5, 0x8, R4 ;  /* 0x0000000805007824 */ /* 0x000fe200078e0204 */
[----:B------:R-:W-:Y:S01]  /*0cc0*/  LOP3.LUT R8, R8, 0x7ffffffc, RZ, 0xc0, !PT ;  /* 0x7ffffffc08087812 */ /* 0x000fe200078ec0ff */
[----:B------:R-:W-:Y:S02]  /*0cd0*/  IMAD.IADD R2, R3, 0x1, -R2 ;  /* 0x0000000103027824 */ /* 0x000fe400078e0a02 */
[----:B------:R-:W-:Y:S01]  /*0ce0*/  IMAD.IADD R10, R16, 0x1, -R10 ;  /* 0x00000001100a7824 */ /* 0x000fe200078e0a0a */
[----:B------:R0:W-:Y:S01]  /*0cf0*/  STL [R1+0x80], R0 ;  /* 0x0000800001007387 */ /* 0x0001e20000100800 */
[----:B------:R-:W-:-:S03]  /*0d00*/  IMAD.IADD R8, R12, 0x1, -R8 ;  /* 0x000000010c087824 */ /* 0x000fc600078e0a08 */
[----:B------:R-:W-:Y:S01]  /*0d10*/  LEA.HI R6, R10, R10, RZ, 0x1 ;  /* 0x0000000a0a067211 */ /* 0x000fe200078f08ff */
[----:B0-----:R-:W-:Y:S02]  /*0d20*/  IMAD R0, R2, 0x40, R7 ;  /* 0x0000004002007824 */ /* 0x001fe400078e0207 */
[----:B------:R-:W-:-:S03]  /*0d30*/  IMAD.SHL.U32 R201, R8, 0x2, RZ ;  /* 0x0000000208c97824 */ /* 0x000fc600078e00ff */
[----:B------:R0:W-:Y:S01]  /*0d40*/  STL [R1+0x7c], R0 ;  /* 0x00007c0001007387 */ /* 0x0001e20000100800 */
[----:B------:R-:W-:-:S03]  /*0d50*/  LOP3.LUT R3, R6, 0x1ffffffe, RZ, 0xc0, !PT ;  /* 0x1ffffffe06037812 */ /* 0x000fc600078ec0ff */
[----:B------:R0:W-:Y:S01]  /*0d60*/  STL [R1+0x40], RZ ;  /* 0x000040ff01007387 */ /* 0x0001e20000100800 */
[C---:B------:R-:W-:Y:S02]  /*0d70*/  VIADD R21, R201.reuse, 0x8 ;  /* 0x00000008c9157836 */ /* 0x040fe40000000000 */
[C---:B------:R-:W-:Y:S02]  /*0d80*/  VIADD R20, R201.reuse, 0x10 ;  /* 0x00000010c9147836 */ /* 0x040fe40000000000 */
[C---:B------:R-:W-:Y:S02]  /*0d90*/  VIADD R19, R201.reuse, 0x18 ;  /* 0x00000018c9137836 */ /* 0x040fe40000000000 */
[----:B------:R-:W-:Y:S02]  /*0da0*/  VIADD R18, R201, 0x20 ;  /* 0x00000020c9127836 */ /* 0x000fe40000000000 */
[----:B------:R-:W-:Y:S02]  /*0db0*/  IMAD.MOV.U32 R6, RZ, RZ, R14 ;  /* 0x000000ffff067224 */ /* 0x000fe400078e000e */
[----:B------:R-:W-:-:S02]  /*0dc0*/  IMAD.MOV.U32 R7, RZ, RZ, R15 ;  /* 0x000000ffff077224 */ /* 0x000fc400078e000f */
[C---:B------:R-:W-:Y:S02]  /*0dd0*/  VIADD R17, R201.reuse, 0x28 ;  /* 0x00000028c9117836 */ /* 0x040fe40000000000 */
[C---:B------:R-:W-:Y:S02]  /*0de0*/  VIADD R16, R201.reuse, 0x30 ;  /* 0x00000030c9107836 */ /* 0x040fe40000000000 */
[----:B------:R-:W-:Y:S02]  /*0df0*/  IMAD.MOV.U32 R5, RZ, RZ, R13 ;  /* 0x000000ffff057224 */ /* 0x000fe400078e000d */
[C---:B------:R-:W-:Y:S02]  /*0e00*/  VIADD R15, R201.reuse, 0x38 ;  /* 0x00000038c90f7836 */ /* 0x040fe40000000000 */
[C---:B------:R-:W-:Y:S01]  /*0e10*/  VIADD R14, R201.reuse, 0x40 ;  /* 0x00000040c90e7836 */ /* 0x040fe20000000000 */
[----:B------:R-:W-:Y:S01]  /*0e20*/  SHF.R.S32.HI R23, RZ, 0x1f, R21 ;  /* 0x0000001fff177819 */ /* 0x000fe20000011415 */
[----:B------:R-:W-:Y:S01]  /*0e30*/  IMAD.IADD R3, R10, 0x1, -R3 ;  /* 0x000000010a037824 */ /* 0x000fe200078e0a03 */
[----:B------:R-:W-:Y:S01]  /*0e40*/  SHF.R.S32.HI R22, RZ, 0x1f, R20 ;  /* 0x0000001fff167819 */ /* 0x000fe20000011414 */
[----:B------:R-:W-:-:S02]  /*0e50*/  VIADD R13, R201, 0x48 ;  /* 0x00000048c90d7836 */ /* 0x000fc40000000000 */
        /* <DEDUP_REMOVED lines=18> */
[----:B------:R-:W-:-:S02]  /*0f80*/  VIADD R234, R201, 0xa0 ;  /* 0x000000a0c9ea7836 */ /* 0x000fc40000000000 */
[C---:B------:R-:W-:Y:S01]  /*0f90*/  VIADD R233, R201.reuse, 0xa8 ;  /* 0x000000a8c9e97836 */ /* 0x040fe20000000000 */
[----:B------:R-:W-:Y:S01]  /*0fa0*/  SHF.R.S32.HI R10, RZ, 0x1f, R8 ;  /* 0x0000001fff0a7819 */ /* 0x000fe20000011408 */
[C---:B------:R-:W-:Y:S02]  /*0fb0*/  VIADD R232, R201.reuse, 0xb0 ;  /* 0x000000b0c9e87836 */ /* 0x040fe40000000000 */
[C---:B------:R-:W-:Y:S02]  /*0fc0*/  VIADD R231, R201.reuse, 0xb8 ;  /* 0x000000b8c9e77836 */ /* 0x040fe40000000000 */
[C---:B------:R-:W-:Y:S01]  /*0fd0*/  VIADD R230, R201.reuse, 0xc0 ;  /* 0x000000c0c9e67836 */ /* 0x040fe20000000000 */
[----:B------:R-:W-:Y:S01]  /*0fe0*/  SHF.R.S32.HI R8, RZ, 0x1f, R2 ;  /* 0x0000001fff087819 */ /* 0x000fe20000011402 */
[C---:B------:R-:W-:Y:S02]  /*0ff0*/  VIADD R229, R201.reuse, 0xc8 ;  /* 0x000000c8c9e57836 */ /* 0x040fe40000000000 */
[----:B------:R-:W-:-:S02]  /*1000*/  VIADD R228, R201, 0xd0 ;  /* 0x000000d0c9e47836 */ /* 0x000fc40000000000 */
[C---:B------:R-:W-:Y:S01]  /*1010*/  VIADD R213, R201.reuse, 0xd8 ;  /* 0x000000d8c9d57836 */ /* 0x040fe20000000000 */
[----:B------:R-:W-:Y:S02]  /*1020*/  SHF.R.S32.HI R2, RZ, 0x1f, R236 ;  /* 0x0000001fff027819 */ /* 0x000fe400000114ec */
[----:B------:R-:W-:Y:S02]  /*1030*/  SHF.R.S32.HI R8, RZ, 0x1f, R235 ;  /* 0x0000001fff087819 */ /* 0x000fe400000114eb */
[----:B------:R-:W-:Y:S01]  /*1040*/  SHF.R.S32.HI R2, RZ, 0x1f, R233 ;  /* 0x0000001fff027819 */ /* 0x000fe200000114e9 */
[----:B------:R-:W-:Y:S01]  /*1050*/  VIADD R210, R201, 0xe0 ;  /* 0x000000e0c9d27836 */ /* 0x000fe20000000000 */
[----:B------:R-:W-:Y:S01]  /*1060*/  SHF.R.S32.HI R8, RZ, 0x1f, R232 ;  /* 0x0000001fff087819 */ /* 0x000fe200000114e8 */
[----:B------:R-:W-:Y:S01]  /*1070*/  IMAD R206, R3, 0x8, R0 ;  /* 0x0000000803ce7824 */ /* 0x000fe200078e0200 */
[----:B------:R-:W-:Y:S02]  /*1080*/  SHF.R.S32.HI R2, RZ, 0x1f, R230 ;  /* 0x0000001fff027819 */ /* 0x000fe400000114e6 */
[----:B------:R-:W-:-:S02]  /*1090*/  SHF.R.S32.HI R8, RZ, 0x1f, R229 ;  /* 0x0000001fff087819 */ /* 0x000fc400000114e5 */
[----:B------:R-:W-:Y:S01]  /*10a0*/  SHF.R.S32.HI R2, RZ, 0x1f, R213 ;  /* 0x0000001fff027819 */ /* 0x000fe200000114d5 */
[----:B------:R-:W-:Y:S01]  /*10b0*/  UMOV UR37, URZ ;  /* 0x0000003f00257c82 */ /* 0x000fe20008000000 */
[----:B------:R-:W-:Y:S01]  /*10c0*/  UMOV UR36, URZ ;  /* 0x0000003f00247c82 */ /* 0x000fe20008000000 */
[----:B---3--:R-:W-:Y:S01]  /*10d0*/  LOP3.LUT R202, R11, 0x1, RZ, 0xfc, !PT ;  /* 0x000000010bca7812 */ /* 0x008fe200078efcff */
[----:B------:R-:W-:-:S05]  /*10e0*/  VIADD R11, R201, 0x58 ;  /* 0x00000058c90b7836 */ /* 0x000fca0000000000 */
[----:B------:R-:W-:Y:S02]  /*10f0*/  SHF.R.S32.HI R13, RZ, 0x1f, R11 ;  /* 0x0000001fff0d7819 */ /* 0x000fe4000001140b */
[----:B------:R-:W-:Y:S02]  /*1100*/  SHF.R.S32.HI R11, RZ, 0x1f, R9 ;  /* 0x0000001fff0b7819 */ /* 0x000fe40000011409 */
[----:B------:R-:W-:Y:S02]  /*1110*/  SHF.R.S32.HI R9, RZ, 0x1f, R4 ;  /* 0x0000001fff097819 */ /* 0x000fe40000011404 */
[----:B------:R-:W-:Y:S02]  /*1120*/  SHF.R.S32.HI R4, RZ, 0x1f, R237 ;  /* 0x0000001fff047819 */ /* 0x000fe400000114ed */
[----:B------:R-:W-:Y:S02]  /*1130*/  SHF.R.S32.HI R4, RZ, 0x1f, R234 ;  /* 0x0000001fff047819 */ /* 0x000fe400000114ea */
[----:B------:R-:W-:-:S02]  /*1140*/  SHF.R.S32.HI R4, RZ, 0x1f, R231 ;  /* 0x0000001fff047819 */ /* 0x000fc400000114e7 */
[----:B0-----:R-:W-:-:S07]  /*1150*/  SHF.R.S32.HI R4, RZ, 0x1f, R228 ;  /* 0x0000001fff047819 */ /* 0x001fce00000114e4 */
.L_x_5397:
[----:B012-4-:R-:W0:Y:S01]  /*1160*/  LDC.64 R2, c[0x0][0xd88] ;  /* 0x00036200ff027b82 */ /* 0x017e220000000a00 */
[----:B------:R-:W-:Y:S01]  /*1170*/  ULDC.64 UR4, c[0x0][0xb20] ;  /* 0x0002c80000047ab9 */ /* 0x000fe20000000a00 */
[----:B------:R-:W-:-:S06]  /*1180*/  ULDC.64 UR6, c[0x0][0xb10] ;  /* 0x0002c40000067ab9 */ /* 0x000fcc0000000a00 */
[----:B------:R-:W1:Y:S08]  /*1190*/  LDC R203, c[0x0][0x288] ;  /* 0x0000a200ffcb7b82 */ /* 0x000e700000000800 */
[----:B------:R-:W2:Y:S01]  /*11a0*/  LDC.64 R12, c[0x0][0x418] ;  /* 0x00010600ff0c7b82 */ /* 0x000ea20000000a00 */
[----:B0-----:R-:W-:-:S07]  /*11b0*/  IMAD.WIDE R2, R7, 0x4, R2 ;  /* 0x0000000407027825 */ /* 0x001fce00078e0202 */
[----:B------:R-:W0:Y:S01]  /*11c0*/  LDC R10, c[0x0][0x424] ;  /* 0x00010900ff0a7b82 */ /* 0x000e220000000800 */
[----:B---3--:R-:W3:Y:S01]  /*11d0*/  LDG.E R207, desc[UR38][R2.64] ;  /* 0x0000002602cf7981 */ /* 0x008ee2000c1e1900 */
[----:B------:R-:W-:Y:S01]  /*11e0*/  ISETP.NE.U32.AND P1, PT, RZ, UR4, PT ;  /* 0x00000004ff007c0c */ /* 0x000fe2000bf25070 */
[----:B------:R-:W-:Y:S01]  /*11f0*/  IMAD.MOV.U32 R11, RZ, RZ, RZ ;  /* 0x000000ffff0b7224 */ /* 0x000fe200078e00ff */
[----:B------:R-:W-:-:S04]  /*1200*/  ISETP.NE.U32.AND P0, PT, RZ, UR6, PT ;  /* 0x00000006ff007c0c */ /* 0x000fc8000bf05070 */
[----:B------:R-:W4:Y:S01]  /*1210*/  LDC R15, c[0x0][0x2f0] ;  /* 0x0000bc00ff0f7b82 */ /* 0x000f220000000800 */
[----:B------:R-:W-:Y:S02]  /*1220*/  ISETP.NE.AND.EX P1, PT, RZ, UR5, PT, P1 ;  /* 0x00000005ff007c0c */ /* 0x000fe4000bf25310 */
[----:B------:R-:W-:Y:S02]  /*1230*/  ISETP.NE.AND.EX P0, PT, RZ, UR7, PT, P0 ;  /* 0x00000007ff007c0c */ /* 0x000fe4000bf05300 */
[----:B---3--:R-:W-:-:S09]  /*1240*/  SHF.R.S32.HI R211, RZ, 0x1f, R207 ;  /* 0x0000001fffd37819 */ /* 0x008fd200000114cf */
[----:B------:R-:W-:-:S04]  /*1250*/  @P1 LEA R8, P2, R207, UR4, 0x2 ;  /* 0x00000004cf081c11 */ /* 0x000fc8000f8410ff */
[C-C-:B------:R-:W-:Y:S02]  /*1260*/  @P1 LEA.HI.X R9, R207.reuse, UR5, R211.reuse, 0x2, P2 ;  /* 0x00000005cf091c11 */ /* 0x140fe400090f14d3 */
[C---:B------:R-:W-:Y:S02]  /*1270*/  @P0 LEA R2, P2, R207.reuse, UR6, 0x2 ;  /* 0x00000006cf020c11 */ /* 0x040fe4000f8410ff */
[----:B------:R-:W-:Y:S01]  /*1280*/  LOP3.LUT R4, R6, 0xff000000, RZ, 0xc0, !PT ;  /* 0xff00000006047812 */ /* 0x000fe200078ec0ff */
[----:B------:R3:W5:Y:S01]  /*1290*/  @P1 LDG.E R11, desc[UR38][R8.64] ;  /* 0x00000026080b1981 */ /* 0x000762000c1e1900 */
[----:B------:R-:W-:Y:S01]  /*12a0*/  @P0 LEA.HI.X R3, R207, UR7, R211, 0x2, P2 ;  /* 0x00000007cf030c11 */ /* 0x000fe200090f14d3 */
[----:B------:R-:W-:-:S04]  /*12b0*/  ULDC.64 UR6, c[0x0][0xb18] ;  /* 0x0002c60000067ab9 */ /* 0x000fc80000000a00 */
[----:B-1----:R3:W5:Y:S01]  /*12c0*/  @P0 LDG.E R203, desc[UR38][R2.64] ;  /* 0x0000002602cb0981 */ /* 0x002762000c1e1900 */
[----:B--2---:R-:W-:Y:S02]  /*12d0*/  ISETP.NE.U32.AND P1, PT, R12, RZ, PT ;  /* 0x000000ff0c00720c */ /* 0x004fe40003f25070 */
[----:B------:R-:W-:Y:S02]  /*12e0*/  ISETP.NE.U32.AND P2, PT, RZ, UR6, PT ;  /* 0x00000006ff007c0c */ /* 0x000fe4000bf45070 */
[----:B------:R-:W-:Y:S02]  /*12f0*/  LOP3.LUT R0, R6, 0xff0000, RZ, 0xc0, !PT ;  /* 0x00ff000006007812 */ /* 0x000fe400078ec0ff */
[----:B------:R-:W-:Y:S02]  /*1300*/  SHF.R.U32.HI R7, RZ, 0x8, R4 ;  /* 0x00000008ff077819 */ /* 0x000fe40000011604 */
[----:B------:R-:W-:Y:S02]  /*1310*/  ISETP.NE.AND.EX P1, PT, R13, RZ, PT, P1 ;  /* 0x000000ff0d00720c */ /* 0x000fe40003f25310 */
[----:B------:R-:W-:-:S02]  /*1320*/  ISETP.NE.AND.EX P2, PT, RZ, UR7, PT, P2 ;  /* 0x00000007ff007c0c */ /* 0x000fc4000bf45320 */
[----:B------:R-:W-:Y:S02]  /*1330*/  LEA.HI R209, R0, R7, RZ, 0x10 ;  /* 0x0000000700d17211 */ /* 0x000fe400078f80ff */
[----:B0-----:R-:W-:Y:S01]  /*1340*/  SEL R0, R10, 0x1, P1 ;  /* 0x000000010a007807 */ /* 0x001fe20000800000 */
[----:B---34-:R-:W-:Y:S08]  /*1350*/  @P0 BRA `(.L_x_5339) ;  /* 0x0000000000240947 */ /* 0x018ff00003800000 */
        /* <DEDUP_REMOVED lines=9> */
.L_x_5339:
[----:B------:R-:W-:Y:S01]  /*13f0*/  IMAD R204, R0, R15, RZ ;  /* 0x0000000f00cc7224 */ /* 0x000fe200078e02ff */
[----:B------:R-:W-:Y:S01]  /*1400*/  LOP3.LUT R208, R6, 0xffff, RZ, 0xc0, !PT ;  /* 0x0000ffff06d07812 */ /* 0x000fe200078ec0ff */
[----:B------:R-:W-:Y:S06]  /*1410*/  @!P2 BRA `(.L_x_5340) ;  /* 0x000000000010a947 */ /* 0x000fec0003800000 */
[----:B------:R-:W-:-:S04]  /*1420*/  LEA R2, P0, R207, UR6, 0x2 ;  /* 0x00000006cf027c11 */ /* 0x000fc8000f8010ff */
[----:B------:R-:W-:-:S05]  /*1430*/  LEA.HI.X R3, R207, UR7, R211, 0x2, P0 ;  /* 0x00000007cf037c11 */ /* 0x000fca00080f14d3 */
[----:B------:R0:W5:Y:S01]  /*1440*/  LDG.E R204, desc[UR38][R2.64] ;  /* 0x0000002602cc7981 */ /* 0x000162000c1e1900 */
[----:B------:R-:W-:Y:S05]  /*1450*/  BRA `(.L_x_5341) ;  /* 0x0000000000247947 */ /* 0x000fea0003800000 */
.L_x_5340:
[----:B------:R-:W-:Y:S02]  /*1460*/  ULDC.64 UR4, c[0x0][0xb00] ;  /* 0x0002c00000047ab9 */ /* 0x000fe40000000a00 */
[----:B------:R-:W-:-:S04]  /*1470*/  ISETP.NE.U32.AND P0, PT, RZ, UR4, PT ;  /* 0x00000004ff007c0c */ /* 0x000fc8000bf05070 */
[----:B------:R-:W-:-:S13]  /*1480*/  ISETP.NE.AND.EX P0, PT, RZ, UR5, PT, P0 ;  /* 0x00000005ff007c0c */ /* 0x000fda000bf05300 */
[----:B------:R-:W-:Y:S05]  /*1490*/  @!P0 BRA `(.L_x_5341) ;  /* 0x0000000000148947 */ /* 0x000fea0003800000 */
[----:B------:R-:W0:Y:S02]  /*14a0*/  LDC.64 R2, c[0x0][0xb00] ;  /* 0x0002c000ff027b82 */ /* 0x000e240000000a00 */
[----:B0-----:R-:W-:-:S05]  /*14b0*/  IMAD.WIDE R2, R207, 0x4, R2 ;  /* 0x00000004cf027825 */ /* 0x001fca00078e0202 */
[----:B------:R-:W2:Y:S04]  /*14c0*/  LDG.E R204, desc[UR38][R2.64] ;  /* 0x0000002602cc7981 */ /* 0x000ea8000c1e1900 */
[----:B------:R-:W2:Y:S02]  /*14d0*/  LDG.E R7, desc[UR38][R2.64+0x4] ;  /* 0x0000042602077981 */ /* 0x000ea4000c1e1900 */
[----:B--2---:R-:W-:-:S07]  /*14e0*/  IMAD.IADD R204, R7, 0x1, -R204 ;  /* 0x0000000107cc7824 */ /* 0x004fce00078e0acc */
.L_x_5341:
[----:B------:R-:W1:Y:S01]  /*14f0*/  LDC R0, c[0x0][0x448] ;  /* 0x00011200ff007b82 */ /* 0x000e620000000800 */
[----:B------:R-:W-:Y:S01]  /*1500*/  IMAD.SHL.U32 R200, R5, 0x80, RZ ;  /* 0x0000008005c87824 */ /* 0x000fe200078e00ff */
[----:B------:R-:W-:Y:S01]  /*1510*/  LOP3.LUT R12, R209, 0xff, RZ, 0xc0, !PT ;  /* 0x000000ffd10c7812 */ /* 0x000fe200078ec0ff */
[----:B-----5:R-:W-:Y:S01]  /*1520*/  IMAD.IADD R204, R204, 0x1, -R11 ;  /* 0x00000001cccc7824 */ /* 0x020fe200078e0a0b */
[----:B------:R-:W-:Y:S01]  /*1530*/  SHF.R.U32.HI R209, RZ, 0x10, R209 ;  /* 0x00000010ffd17819 */ /* 0x000fe200000116d1 */
[----:B------:R-:W-:Y:S02]  /*1540*/  IMAD.MOV.U32 R168, RZ, RZ, RZ ;  /* 0x000000ffffa87224 */ /* 0x000fe400078e00ff */
[----:B------:R2:W-:Y:S01]  /*1550*/  STL [R1+0x3c], R12 ;  /* 0x00003c0c01007387 */ /* 0x0005e20000100800 */
[----:B-1----:R-:W-:Y:S01]  /*1560*/  ISETP.NE.AND P0, PT, R0, 0x1, PT ;  /* 0x000000010000780c */ /* 0x002fe20003f05270 */
[----:B------:R-:W-:-:S12]  /*1570*/  VIADD R0, R200, 0x7f ;  /* 0x0000007fc8007836 */ /* 0x000fd80000000000 */
[----:B0-----:R-:W0:Y:S08]  /*1580*/  @P0 LDC R3, c[0x0][0x44c] ;  /* 0x00011300ff030b82 */ /* 0x001e300000000800 */
[----:B------:R-:W1:Y:S01]  /*1590*/  @P0 LDC R7, c[0x0][0x450] ;  /* 0x00011400ff070b82 */ /* 0x000e620000000800 */
[----:B0-----:R-:W-:Y:S01]  /*15a0*/  @P0 IMAD.HI.U32 R2, R0, R3, RZ ;  /* 0x0000000300020227 */ /* 0x001fe200078e00ff */
[----:B------:R-:W-:-:S04]  /*15b0*/  IADD3 R3, R204, 0x60, -R203 ;  /* 0x00000060cc037810 */ /* 0x000fc80007ffe8cb */
[----:B-1----:R-:W-:Y:S01]  /*15c0*/  @P0 SHF.R.U32.HI R0, RZ, R7, R2 ;  /* 0x00000007ff000219 */ /* 0x002fe20000011602 */
[----:B------:R-:W-:-:S04]  /*15d0*/  VIADD R2, R204, 0x5f ;  /* 0x0000005fcc027836 */ /* 0x000fc80000000000 */
[----:B------:R-:W-:Y:S02]  /*15e0*/  IMAD.IADD R0, R3, 0x1, R0 ;  /* 0x0000000103007824 */ /* 0x000fe400078e0200 */
[----:B------:R-:W-:-:S04]  /*15f0*/  IMAD.HI R2, R2, 0x2aaaaaab, RZ ;  /* 0x2aaaaaab02027827 */ /* 0x000fc800078e02ff */
[----:B------:R-:W-:Y:S01]  /*1600*/  IMAD.HI R0, R0, 0x2aaaaaab, RZ ;  /* 0x2aaaaaab00007827 */ /* 0x000fe200078e02ff */
[----:B------:R-:W-:-:S04]  /*1610*/  SHF.R.U32.HI R3, RZ, 0x1f, R2 ;  /* 0x0000001fff037819 */ /* 0x000fc80000011602 */
[----:B------:R-:W-:Y:S02]  /*1620*/  SHF.R.U32.HI R5, RZ, 0x1f, R0 ;  /* 0x0000001fff057819 */ /* 0x000fe40000011600 */
[----:B------:R-:W-:Y:S02]  /*1630*/  LEA.HI.SX32 R3, R2, R3, 0x1c ;  /* 0x0000000302037211 */ /* 0x000fe400078fe2ff */
[----:B------:R-:W-:-:S04]  /*1640*/  LEA.HI.SX32 R0, R0, R5, 0x1c ;  /* 0x0000000500007211 */ /* 0x000fc800078fe2ff */
[----:B------:R-:W-:-:S04]  /*1650*/  VIMNMX R6, R3, R0, PT ;  /* 0x0000000003067248 */ /* 0x000fc80003fe0100 */
[----:B------:R-:W-:-:S13]  /*1660*/  ISETP.GE.AND P0, PT, R6, 0x1, PT ;  /* 0x000000010600780c */ /* 0x000fda0003f06270 */
[----:B--2---:R-:W-:Y:S05]  /*1670*/  @!P0 BRA `(.L_x_5342) ;  /* 0x0000000000788947 */ /* 0x004fea0003800000 */
[----:B------:R-:W0:Y:S01]  /*1680*/  LDC R0, c[0x0][0xae8] ;  /* 0x0002ba00ff007b82 */ /* 0x000e220000000800 */
[----:B------:R-:W-:-:S04]  /*1690*/  ISETP.NE.AND P0, PT, R209, RZ, PT ;  /* 0x000000ffd100720c */ /* 0x000fc80003f05270 */
[----:B0-----:R-:W-:-:S04]  /*16a0*/  SEL R9, R209, R0, P0 ;  /* 0x00000000d1097207 */ /* 0x001fc80000000000 */
[-C--:B------:R-:W-:Y:S02]  /*16b0*/  IABS R5, R9.reuse ;  /* 0x0000000900057213 */ /* 0x080fe40000000000 */
[----:B------:R-:W-:Y:S02]  /*16c0*/  IADD3 R0, R9, -0x1, R6 ;  /* 0xffffffff09007810 */ /* 0x000fe40007ffe006 */
[----:B------:R-:W0:Y:S01]  /*16d0*/  I2F.RP R4, R5 ;  /* 0x0000000500047306 */ /* 0x000e220000209400 */
[----:B------:R-:W-:-:S05]  /*16e0*/  IABS R10, R9 ;  /* 0x00000009000a7213 */ /* 0x000fca0000000000 */
[----:B------:R-:W-:Y:S02]  /*16f0*/  IMAD.MOV R10, RZ, RZ, -R10 ;  /* 0x000000ffff0a7224 */ /* 0x000fe400078e0a0a */
[----:B0-----:R-:W0:Y:S02]  /*1700*/  MUFU.RCP R4, R4 ;  /* 0x0000000400047308 */ /* 0x001e240000001000 */
[----:B0-----:R-:W-:Y:S01]  /*1710*/  VIADD R2, R4, 0xffffffe ;  /* 0x0ffffffe04027836 */ /* 0x001fe20000000000 */
[----:B------:R-:W-:Y:S02]  /*1720*/  IABS R4, R0 ;  /* 0x0000000000047213 */ /* 0x000fe40000000000 */
[----:B------:R-:W-:-:S03]  /*1730*/  LOP3.LUT R0, R0, R9, RZ, 0x3c, !PT ;  /* 0x0000000900007212 */ /* 0x000fc600078e3cff */
[----:B------:R0:W1:Y:S01]  /*1740*/  F2I.FTZ.U32.TRUNC.NTZ R3, R2 ;  /* 0x0000000200037305 */ /* 0x000062000021f000 */
[----:B------:R-:W-:Y:S01]  /*1750*/  ISETP.GE.AND P2, PT, R0, RZ, PT ;  /* 0x000000ff0000720c */ /* 0x000fe20003f46270 */
[----:B0-----:R-:W-:Y:S02]  /*1760*/  IMAD.MOV.U32 R2, RZ, RZ, RZ ;  /* 0x000000ffff027224 */ /* 0x001fe400078e00ff */
[----:B-1----:R-:W-:-:S04]  /*1770*/  IMAD.MOV R8, RZ, RZ, -R3 ;  /* 0x000000ffff087224 */ /* 0x002fc800078e0a03 */
        /* <DEDUP_REMOVED lines=14> */
.L_x_5342:
[-C--:B------:R-:W-:Y:S01]  /*1860*/  IMAD R205, R12, R168.reuse, RZ ;  /* 0x000000a80ccd7224 */ /* 0x080fe200078e02ff */
[----:B------:R-:W-:Y:S02]  /*1870*/  PLOP3.LUT P0, PT, PT, PT, PT, 0x80, 0x0 ;  /* 0x000000000000781c */ /* 0x000fe40003f0f070 */
[----:B------:R-:W-:Y:S02]  /*1880*/  CS2R R2, SRZ ;  /* 0x0000000000027805 */ /* 0x000fe4000001ff00 */
[----:B------:R-:W-:Y:S02]  /*1890*/  CS2R R150, SRZ ;  /* 0x0000000000967805 */ /* 0x000fe4000001ff00 */
[----:B------:R-:W-:Y:S02]  /*18a0*/  CS2R R148, SRZ ;  /* 0x0000000000947805 */ /* 0x000fe4000001ff00 */
[----:B------:R-:W-:Y:S02]  /*18b0*/  VIADDMNMX R168, R205, R168, R6, PT ;  /* 0x000000a8cda87246 */ /* 0x000fe40003800106 */
[----:B------:R-:W-:-:S02]  /*18c0*/  CS2R R146, SRZ ;  /* 0x0000000000927805 */ /* 0x000fc4000001ff00 */
[----:B------:R-:W-:Y:S02]  /*18d0*/  CS2R R144, SRZ ;  /* 0x0000000000907805 */ /* 0x000fe4000001ff00 */
[----:B------:R-:W-:Y:S02]  /*18e0*/  CS2R R142, SRZ ;  /* 0x00000000008e7805 */ /* 0x000fe4000001ff00 */
[----:B------:R-:W-:Y:S02]  /*18f0*/  ISETP.GT.AND P1, PT, R168, R205, PT ;  /* 0x000000cda800720c */ /* 0x000fe40003f24270 */
        /* <DEDUP_REMOVED lines=104> */
.L_x_5344:
[----:B------:R-:W2:Y:S01]  /*1f80*/  LDL R17, [R1+0x40] ;  /* 0x0000400001117983 */ /* 0x000ea20000100800 */
[----:B------:R-:W-:Y:S01]  /*1f90*/  MOV R2, 0x400 ;  /* 0x0000040000027802 */ /* 0x000fe20000000f00 */
[----:B------:R-:W0:Y:S01]  /*1fa0*/  S2R R3, SR_CgaCtaId ;  /* 0x0000000000037919 */ /* 0x000e220000008800 */
[----:B------:R-:W1:Y:S02]  /*1fb0*/  S2R R16, SR_TID.X ;  /* 0x0000000000107919 */ /* 0x000e640000002100 */
[----:B0-----:R-:W-:Y:S02]  /*1fc0*/  LEA R5, R3, R2, 0x18 ;  /* 0x0000000203057211 */ /* 0x001fe400078ec0ff */
[----:B-1----:R-:W-:-:S05]  /*1fd0*/  SHF.R.U32.HI R16, RZ, 0x7, R16 ;  /* 0x00000007ff107819 */ /* 0x002fca0000011610 */
[----:B------:R-:W-:Y:S01]  /*1fe0*/  VIADD R12, R16, 0x8 ;  /* 0x00000008100c7836 */ /* 0x000fe20000000000 */
[----:B--2---:R-:W-:-:S04]  /*1ff0*/  LEA.HI R0, R17, R17, RZ, 0x1 ;  /* 0x0000001111007211 */ /* 0x004fc800078f08ff */
[----:B------:R-:W-:-:S05]  /*2000*/  LOP3.LUT R0, R0, 0xfffffffe, RZ, 0xc0, !PT ;  /* 0xfffffffe00007812 */ /* 0x000fca00078ec0ff */
[----:B------:R-:W-:-:S05]  /*2010*/  IMAD.IADD R0, R17, 0x1, -R0 ;  /* 0x0000000111007824 */ /* 0x000fca00078e0a00 */
[----:B------:R-:W-:-:S04]  /*2020*/  SHF.L.U32 R2, R0, 0x1f, RZ ;  /* 0x0000001f00027819 */ /* 0x000fc800000006ff */
[----:B------:R-:W0:Y:S02]  /*2030*/  SYNCS.PHASECHK.TRANS64.TRYWAIT P0, [R5+URZ+0x32400], R2 ;  /* 0x03240002050075a7 */ /* 0x000e24000800017f */
[----:B0-----:R-:W-:Y:S05]  /*2040*/  @!P0 BRA `(.L_x_5345) ;  /* 0x0000015400088947 */ /* 0x001fea0003800000 */
.L_x_5530:
[----:B------:R-:W-:Y:S01]  /*2050*/  ISETP.NE.AND P0, PT, R202, 0x3, PT ;  /* 0x00000003ca00780c */ /* 0x000fe20003f05270 */
[----:B------:R-:W-:Y:S05]  /*2060*/  WARPSYNC.ALL ;  /* 0x0000000000007948 */ /* 0x000fea0003800000 */
[----:B------:R1:W-:Y:S07]  /*2070*/  BAR.SYNC.DEFER_BLOCKING R12, 0x100 ;  /* 0x0004000c0000751d */ /* 0x0003ee0000010000 */
[----:B------:R-:W-:Y:S05]  /*2080*/  @!P0 BRA `(.L_x_5346) ;  /* 0x0000000000048947 */ /* 0x000fea0003800000 */
[----:B------:R-:W-:Y:S01]  /*2090*/  BPT.TRAP 0x1 ;  /* 0x000000040000795c */ /* 0x000fe20000300000 */
.L_x_5346:
[----:B------:R-:W-:Y:S02]  /*20a0*/  IMAD.U32 R3, RZ, RZ, UR37 ;  /* 0x00000025ff037e24 */ /* 0x000fe4000f8e00ff */
[----:B------:R-:W-:-:S03]  /*20b0*/  IMAD.U32 R0, RZ, RZ, UR36 ;  /* 0x00000024ff007e24 */ /* 0x000fc6000f8e00ff */
[----:B------:R-:W-:Y:S01]  /*20c0*/  SHF.L.U32 R3, R3, 0x1f, RZ ;  /* 0x0000001f03037819 */ /* 0x000fe200000006ff */
[----:B------:R-:W-:-:S04]  /*20d0*/  IMAD R0, R0, 0x8, R5 ;  /* 0x0000000800007824 */ /* 0x000fc800078e0205 */
[----:B------:R2:W3:Y:S01]  /*20e0*/  SYNCS.PHASECHK.TRANS64.TRYWAIT P1, [R0+URZ+0x32430], R3 ;  /* 0x03243003000075a7 */ /* 0x0004e2000802017f */
[----:B------:R-:W-:Y:S05]  /*20f0*/  @!P0 BRA `(.L_x_5347) ;  /* 0x0000000000048947 */ /* 0x000fea0003800000 */
[----:B------:R-:W-:Y:S01]  /*2100*/  BPT.TRAP 0x1 ;  /* 0x000000040000795c */ /* 0x000fe20000300000 */
.L_x_5347:
[----:B---3--:R-:W-:Y:S05]  /*2110*/  @P1 BRA `(.L_x_5348) ;  /* 0x0000000000081947 */ /* 0x008fea0003800000 */
[----:B------:R-:W3:Y:S02]  /*2120*/  SYNCS.PHASECHK.TRANS64.TRYWAIT P1, [R0+URZ+0x32430], R3 ;  /* 0x03243003000075a7 */ /* 0x000ee4000802017f */
[----:B---3--:R-:W-:Y:S05]  /*2130*/  @!P1 BRA `(.L_x_5349) ;  /* 0x0000015000e09947 */ /* 0x008fea0003800000 */
.L_x_5348:
[----:B------:R-:W-:Y:S01]  /*2140*/  R2UR UR4, R5 ;  /* 0x00000000050472ca */ /* 0x000fe200000e0000 */
[----:B------:R-:W-:Y:S01]  /*2150*/  WARPGROUP.ARRIVE ;  /* 0x00000000000079c5 */ /* 0x000fe20000000000 */
[----:B------:R-:W-:Y:S01]  /*2160*/  UMOV UR8, UR41 ;  /* 0x0000002900087c82 */ /* 0x000fe20008000000 */
[----:B------:R-:W-:Y:S01]  /*2170*/  UMOV UR9, 0x40000040 ;  /* 0x4000004000097882 */ /* 0x000fe20000000000 */
[----:B------:R-:W-:Y:S01]  /*2180*/  UMOV UR11, 0x40000040 ;  /* 0x40000040000b7882 */ /* 0x000fe20000000000 */
[----:B------:R-:W-:-:S08]  /*2190*/  UIADD3 UR5, UR41, 0x2, URZ ;  /* 0x0000000229057890 */ /* 0x000fd0000fffe03f */
        /* <DEDUP_REMOVED lines=40> */
[----:B------:R-:W4:Y:S02]  /*2420*/  SYNCS.PHASECHK.TRANS64.TRYWAIT P1, [R5+URZ+0x32410], R2 ;  /* 0x03241002050075a7 */ /* 0x000f24000802017f */
[----:B----4-:R-:W-:Y:S05]  /*2430*/  @!P1 BRA `(.L_x_5350) ;  /* 0x0000015000349947 */ /* 0x010fea0003800000 */
.L_x_5531:
[----:B------:R-:W-:Y:S05]  /*2440*/  @!P0 BRA `(.L_x_5351) ;  /* 0x0000000000048947 */ /* 0x000fea0003800000 */
[----:B------:R-:W-:Y:S01]  /*2450*/  BPT.TRAP 0x1 ;  /* 0x000000040000795c */ /* 0x000fe20000300000 */
.L_x_5351:
[----:B------:R0:W0:Y:S01]  /*2460*/  SYNCS.PHASECHK.TRANS64.TRYWAIT P1, [R0+URZ+0x32450], R3 ;  /* 0x03245003000075a7 */ /* 0x000022000802017f */
[----:B------:R-:W-:Y:S05]  /*2470*/  @!P0 BRA `(.L_x_5352) ;  /* 0x0000000000048947 */ /* 0x000fea0003800000 */
[----:B------:R-:W-:Y:S01]  /*2480*/  BPT.TRAP 0x1 ;  /* 0x000000040000795c */ /* 0x000fe20000300000 */
.L_x_5352:
[----:B0-----:R-:W-:Y:S05]  /*2490*/  @P1 BRA `(.L_x_5353) ;  /* 0x0000000000081947 */ /* 0x001fea0003800000 */
[----:B------:R-:W0:Y:S02]  /*24a0*/  SYNCS.PHASECHK.TRANS64.TRYWAIT P1, [R0+URZ+0x32450], R3 ;  /* 0x03245003000075a7 */ /* 0x000e24000802017f */
[----:B0-----:R-:W-:Y:S05]  /*24b0*/  @!P1 BRA `(.L_x_5354) ;  /* 0x0000015000289947 */ /* 0x001fea0003800000 */
.L_x_5353:
[----:B------:R-:W-:Y:S01]  /*24c0*/  R2UR UR4, R5 ;  /* 0x00000000050472ca */ /* 0x000fe200000e0000 */
[----:B------:R-:W-:Y:S01]  /*24d0*/  WARPGROUP.ARRIVE ;  /* 0x00000000000079c5 */ /* 0x000fe20000000000 */
        /* <DEDUP_REMOVED lines=11> */
[----:B------:R-:W-:Y:S01]  /*2590*/  UIADD3 UR4, UR4, 0x400, URZ ;  /* 0x0000040004047890 */ /* 0x000fe2000fffe03f */
[----:B------:R-:W5:Y:S01]  /*25a0*/  LDL.LU R21, [R1+0x20] ;  /* 0x0000200001157983 */ /* 0x000f620000300800 */
[----:B------:R-:W-:Y:S01]  /*25b0*/  IMAD.U32 R9, RZ, RZ, UR13 ;  /* 0x0000000dff097e24 */ /* 0x000fe2000f8e00ff */
[----:B------:R-:W-:Y:S01]  /*25c0*/  UMOV UR31, 0x40000040 ;  /* 0x40000040001f7882 */ /* 0x000fe20000000000 */
[----:B------:R-:W-:Y:S01]  /*25d0*/  USHF.R.U32.HI UR4, URZ, 0x4, UR4 ;  /* 0x000000043f047899 */ /* 0x000fe20008011604 */
[----:B------:R-:W-:Y:S01]  /*25e0*/  IMAD.U32 R11, RZ, RZ, UR9 ;  /* 0x00000009ff0b7e24 */ /* 0x000fe2000f8e00ff */
[----:B------:R-:W-:Y:S01]  /*25f0*/  UMOV UR33, 0x40000040 ;  /* 0x4000004000217882 */ /* 0x000fe20000000000 */
[----:B------:R-:W-:Y:S01]  /*2600*/  UMOV UR35, 0x40000040 ;  /* 0x4000004000237882 */ /* 0x000fe20000000000 */
[----:B------:R-:W-:Y:S01]  /*2610*/  ULOP3.LUT UR7, UR4, 0x3fff, URZ, 0xc0, !UPT ;  /* 0x00003fff04077892 */ /* 0x000fe2000f8ec03f */
[----:B------:R-:W0:Y:S01]  /*2620*/  LDC R73, c[0x0][0x448] ;  /* 0x00011200ff497b82 */ /* 0x000e220000000800 */
[----:B------:R-:W-:Y:S01]  /*2630*/  ULOP3.LUT UR4, UR40, 0x10000, URZ, 0xfc, !UPT ;  /* 0x0001000028047892 */ /* 0x000fe2000f8efc3f */
[----:B------:R-:W1:Y:S01]  /*2640*/  S2R R81, SR_TID.X ;  /* 0x0000000000517919 */ /* 0x000e620000002100 */
[----:B------:R-:W-:Y:S01]  /*2650*/  ULOP3.LUT UR60, UR7, 0x10000, URZ, 0xfc, !UPT ;  /* 0x00010000073c7892 */ /* 0x000fe2000f8efc3f */
[----:B------:R-:W-:Y:S01]  /*2660*/  VIADD R212, R168, 0xfffffffe ;  /* 0xfffffffea8d47836 */ /* 0x000fe20000000000 */
[----:B------:R-:W-:-:S02]  /*2670*/  UIADD3 UR6, UR4, 0x2, URZ ;  /* 0x0000000204067890 */ /* 0x000fc4000fffe03f */
[----:B------:R-:W-:Y:S01]  /*2680*/  UIMAD UR5, UR36, 0xc00, UR60 ;  /* 0x00000c00240578a4 */ /* 0x000fe2000f8e023c */
[----:B------:R-:W-:Y:S01]  /*2690*/  UMOV UR8, UR4 ;  /* 0x0000000400087c82 */ /* 0x000fe20008000000 */
[----:B------:R-:W-:Y:S01]  /*26a0*/  UIADD3 UR16, UR4, 0x406, URZ ;  /* 0x0000040604107890 */ /* 0x000fe2000fffe03f */
[----:B------:R-:W-:Y:S02]  /*26b0*/  IMAD.U32 R10, RZ, RZ, UR8 ;  /* 0x00000008ff0a7e24 */ /* 0x000fe4000f8e00ff */
[----:B------:R-:W-:Y:S01]  /*26c0*/  UMOV UR12, UR6 ;  /* 0x00000006000c7c82 */ /* 0x000fe20008000000 */
[----:B------:R-:W-:Y:S01]  /*26d0*/  UIADD3 UR6, UR4, 0x4, URZ ;  /* 0x0000000404067890 */ /* 0x000fe2000fffe03f */
[----:B------:R-:W-:Y:S01]  /*26e0*/  IMAD.U32 R8, RZ, RZ, UR12 ;  /* 0x0000000cff087e24 */ /* 0x000fe2000f8e00ff */
[----:B------:R-:W-:Y:S01]  /*26f0*/  UMOV UR10, UR5 ;  /* 0x00000005000a7c82 */ /* 0x000fe20008000000 */
[----:B------:R-:W-:Y:S01]  /*2700*/  UIADD3 UR18, UR5, 0x306, URZ ;  /* 0x0000030605127890 */ /* 0x000fe2000fffe03f */
[----:B------:R-:W-:Y:S01]  /*2710*/  HGMMA.64x96x16.F32 R24, gdesc[UR8], R24, gsb0 ;  /* 0x01600000081879f0 */ /* 0x000fe20008000818 */
[----:B------:R-:W-:-:S02]  /*2720*/  UIADD3 UR8, UR5, 0x2, URZ ;  /* 0x0000000205087890 */ /* 0x000fc4000fffe03f */
[----:B------:R-:W-:Y:S01]  /*2730*/  UIADD3 UR10, UR5, 0x302, URZ ;  /* 0x00000302050a7890 */ /* 0x000fe2000fffe03f */
[----:B------:R-:W-:Y:S01]  /*2740*/  UMOV UR9, 0x40000040 ;  /* 0x4000004000097882 */ /* 0x000fe20000000000 */
[----:B------:R-:W-:Y:S01]  /*2750*/  UMOV UR11, 0x40000040 ;  /* 0x40000040000b7882 */ /* 0x000fe20000000000 */
[----:B------:R-:W-:Y:S01]  /*2760*/  UIADD3 UR20, UR4, 0x800, URZ ;  /* 0x0000080004147890 */ /* 0x000fe2000fffe03f */
[----:B0-----:R-:W-:Y:S01]  /*2770*/  ISETP.NE.AND P6, PT, R73, 0x1, PT ;  /* 0x000000014900780c */ /* 0x001fe20003fc5270 */
[----:B------:R-:W-:Y:S01]  /*2780*/  UMOV UR14, UR8 ;  /* 0x00000008000e7c82 */ /* 0x000fe20008000000 */
[----:B------:R-:W-:Y:S02]  /*2790*/  UIADD3 UR8, UR5, 0x4, URZ ;  /* 0x0000000405087890 */ /* 0x000fe4000fffe03f */
[----:B------:R-:W-:Y:S02]  /*27a0*/  UIADD3 UR22, UR5, 0x600, URZ ;  /* 0x0000060005167890 */ /* 0x000fe4000fffe03f */
        /* <DEDUP_REMOVED lines=22> */
[----:B------:R-:W-:Y:S01]  /*2910*/  ULOP3.LUT UR7, UR7, 0x3000000, URZ, 0xfc, !UPT ;  /* 0x0300000007077892 */ /* 0x000fe2000f8efc3f */
        /* <DEDUP_REMOVED lines=21> */
[----:B----4-:R-:W-:Y:S01]  /*2a70*/  IMAD.U32 R5, RZ, RZ, UR13 ;  /* 0x0000000dff057e24 */ /* 0x010fe2000f8e00ff */
[----:B-----5:R-:W-:-:S04]  /*2a80*/  LOP3.LUT R21, R21, 0xfffffffd, RZ, 0xc0, !PT ;  /* 0xfffffffd15157812 */ /* 0x020fc800078ec0ff */
[----:B------:R-:W-:-:S05]  /*2a90*/  @P6 LOP3.LUT R21, R21, 0x2, RZ, 0xfc, !PT ;  /* 0x0000000215156812 */ /* 0x000fca00078efcff */
[----:B------:R0:W-:Y:S02]  /*2aa0*/  STL [R1+0x20], R21 ;  /* 0x0000201501007387 */ /* 0x0001e40000100800 */
[----:B0-----:R-:W-:-:S04]  /*2ab0*/  IMAD.IADD R21, R206, 0x1, R200 ;  /* 0x00000001ce157824 */ /* 0x001fc800078e02c8 */
[----:B------:R-:W-:Y:S01]  /*2ac0*/  IMAD.MOV.U32 R73, RZ, RZ, R21 ;  /* 0x000000ffff497224 */ /* 0x000fe200078e0015 */
        /* <DEDUP_REMOVED lines=9> */
[----:B--23--:R-:W-:Y:S01]  /*2b60*/  IMAD.U32 R3, RZ, RZ, UR13 ;  /* 0x0000000dff037e24 */ /* 0x00cfe2000f8e00ff */
        /* <DEDUP_REMOVED lines=57> */
[----:B0-----:R-:W0:Y:S01]  /*2f00*/  @P6 LDC R24, c[0x0][0x44c] ;  /* 0x00011300ff186b82 */ /* 0x001e220000000800 */
        /* <DEDUP_REMOVED lines=8> */
[----:B------:R-:W-:Y:S01]  /*2f90*/  FMUL.FTZ R31, R35, UR4 ;  /* 0x00000004231f7c20 */ /* 0x000fe20008410000 */
[----:B------:R-:W-:Y:S01]  /*2fa0*/  FMUL.FTZ R49, R49, UR4 ;  /* 0x0000000431317c20 */ /* 0x000fe20008410000 */
[----:B------:R-:W3:Y:S01]  /*2fb0*/  @P6 LDC R35, c[0x0][0x450] ;  /* 0x00011400ff236b82 */ /* 0x000ee20000000800 */
        /* <DEDUP_REMOVED lines=12> */
[----:B0-----:R-:W-:-:S04]  /*3080*/  @P6 IMAD.HI.U32 R24, R21, R24, RZ ;  /* 0x0000001815186227 */ /* 0x001fc800078e00ff */
        /* <DEDUP_REMOVED lines=10> */
[----:B---3--:R-:W-:Y:S01]  /*3130*/  @P6 SHF.R.U32.HI R73, RZ, R35, R24 ;  /* 0x00000023ff496219 */ /* 0x008fe20000011618 */
[----:B------:R-:W-:-:S02]  /*3140*/  IMAD R24, R168, -0x60, R204 ;  /* 0xffffffa0a8187824 */ /* 0x000fc400078e02cc */
[----:B------:R-:W-:Y:S01]  /*3150*/  FMUL.FTZ R62, R62, UR4 ;  /* 0x000000043e3e7c20 */ /* 0x000fe20008410000 */
[----:B------:R-:W-:Y:S01]  /*3160*/  FMUL.FTZ R63, R63, UR4 ;  /* 0x000000043f3f7c20 */ /* 0x000fe20008410000 */
[----:B------:R-:W0:Y:S01]  /*3170*/  MUFU.TANH R30, R32 ;  /* 0x00000020001e7308 */ /* 0x000e220000002400 */
[----:B------:R-:W3:Y:S01]  /*3180*/  SHFL.IDX PT, R21, R73, RZ, 0x1c1f ;  /* 0x001c1fff49157589 */ /* 0x000ee200000e0000 */
[C-C-:B------:R-:W-:Y:S01]  /*3190*/  IADD3 R26, -R201.reuse, 0x61, R24.reuse ;  /* 0x00000061c91a7810 */ /* 0x140fe20007ffe118 */
[----:B------:R-:W-:Y:S01]  /*31a0*/  FMUL.FTZ R66, R66, UR4 ;  /* 0x0000000442427c20 */ /* 0x000fe20008410000 */
[----:B-1----:R-:W-:Y:S01]  /*31b0*/  IADD3 R37, -R201, 0x60, R24 ;  /* 0x00000060c9257810 */ /* 0x002fe20007ffe118 */
[----:B------:R-:W1:Y:S01]  /*31c0*/  SHFL.IDX PT, R73, R73, 0x1, 0x1c1f ;  /* 0x003c1f0049497f89 */ /* 0x000e6200000e0000 */
[----:B------:R-:W-:Y:S01]  /*31d0*/  FMUL.FTZ R67, R67, UR4 ;  /* 0x0000000443437c20 */ /* 0x000fe20008410000 */
[----:B------:R-:W-:Y:S01]  /*31e0*/  IMAD.IADD R76, R26, 0x1, -R203 ;  /* 0x000000011a4c7824 */ /* 0x000fe200078e0acb */
[----:B------:R2:W1:Y:S01]  /*31f0*/  MUFU.TANH R77, R33 ;  /* 0x00000021004d7308 */ /* 0x0004620000002400 */
[----:B------:R-:W-:Y:S01]  /*3200*/  FMUL.FTZ R70, R70, UR4 ;  /* 0x0000000446467c20 */ /* 0x000fe20008410000 */
[----:B------:R-:W-:-:S06]  /*3210*/  FMUL.FTZ R71, R71, UR4 ;  /* 0x0000000447477c20 */ /* 0x000fcc0008410000 */
[----:B------:R-:W1:Y:S01]  /*3220*/  MUFU.TANH R36, R36 ;  /* 0x0000002400247308 */ /* 0x000e620000002400 */
[----:B--2---:R-:W-:-:S07]  /*3230*/  FMUL.FTZ R33, R38, UR4 ;  /* 0x0000000426217c20 */ /* 0x004fce0008410000 */
[----:B------:R-:W2:Y:S01]  /*3240*/  MUFU.TANH R38, R40 ;  /* 0x0000002800267308 */ /* 0x000ea20000002400 */
[----:B---3--:R-:W-:-:S04]  /*3250*/  VIADDMNMX R41, R21, R76, R37, PT ;  /* 0x0000004c15297246 */ /* 0x008fc80003800125 */
[C---:B------:R-:W-:Y:S02]  /*3260*/  ISETP.GT.AND P1, PT, R41.reuse, RZ, PT ;  /* 0x000000ff2900720c */ /* 0x040fe40003f24270 */
[C---:B------:R-:W-:Y:S01]  /*3270*/  ISETP.GT.AND P2, PT, R41.reuse, 0x1, PT ;  /* 0x000000012900780c */ /* 0x040fe20003f44270 */
[----:B------:R3:W-:Y:S01]  /*3280*/  MUFU.TANH R29, R34 ;  /* 0x00000022001d7308 */ /* 0x0007e20000002400 */
[C---:B------:R-:W-:Y:S02]  /*3290*/  ISETP.GT.AND P3, PT, R41.reuse, 0x8, PT ;  /* 0x000000082900780c */ /* 0x040fe40003f64270 */
[----:B------:R-:W-:Y:S02]  /*32a0*/  FSEL R24, R72, -INF , P1 ;  /* 0xff80000048187808 */ /* 0x000fe40000800000 */
[----:B----4-:R-:W-:Y:S02]  /*32b0*/  FSEL R21, R74, -INF , P2 ;  /* 0xff8000004a157808 */ /* 0x010fe40001000000 */
[----:B------:R-:W-:Y:S01]  /*32c0*/  ISETP.GT.AND P1, PT, R41, 0x9, PT ;  /* 0x000000092900780c */ /* 0x000fe20003f24270 */
[----:B------:R-:W4:Y:S01]  /*32d0*/  MUFU.TANH R44, R44 ;  /* 0x0000002c002c7308 */ /* 0x000f220000002400 */
[----:B-----5:R-:W-:-:S02]  /*32e0*/  FSEL R26, R28, -INF , P3 ;  /* 0xff8000001c1a7808 */ /* 0x020fc40001800000 */
[----:B------:R-:W-:Y:S02]  /*32f0*/  FMNMX.FTZ R35, R24, R21, !PT ;  /* 0x0000001518237209 */ /* 0x000fe40007810000 */
[----:B------:R-:W-:Y:S02]  /*3300*/  ISETP.GT.AND P2, PT, R41, 0x10, PT ;  /* 0x000000102900780c */ /* 0x000fe40003f44270 */
[----:B------:R-:W-:Y:S01]  /*3310*/  FSEL R28, R75, -INF , P1 ;  /* 0xff8000004b1c7808 */ /* 0x000fe20000800000 */
[----:B------:R-:W5:Y:S01]  /*3320*/  MUFU.TANH R45, R45 ;  /* 0x0000002d002d7308 */ /* 0x000f620000002400 */
[----:B------:R-:W-:Y:S02]  /*3330*/  FMNMX.FTZ R35, R26, R35, !PT ;  /* 0x000000231a237209 */ /* 0x000fe40007810000 */
[----:B------:R-:W-:Y:S02]  /*3340*/  ISETP.GT.AND P1, PT, R41, 0x11, PT ;  /* 0x000000112900780c */ /* 0x000fe40003f24270 */
[----:B0-----:R-:W-:-:S02]  /*3350*/  FSEL R30, R30, -INF , P2 ;  /* 0xff8000001e1e7808 */ /* 0x001fc40001000000 */
[----:B------:R-:W-:Y:S01]  /*3360*/  FMNMX.FTZ R35, R28, R35, !PT ;  /* 0x000000231c237209 */ /* 0x000fe20007810000 */
[----:B------:R5:W0:Y:S01]  /*3370*/  MUFU.TANH R80, R48 ;  /* 0x0000003000507308 */ /* 0x000a220000002400 */
[----:B------:R-:W-:Y:S02]  /*3380*/  ISETP.GT.AND P2, PT, R41, 0x18, PT ;  /* 0x000000182900780c */ /* 0x000fe40003f44270 */
[----:B-1----:R-:W-:Y:S02]  /*3390*/  FSEL R32, R77, -INF , P1 ;  /* 0xff8000004d207808 */ /* 0x002fe40000800000 */
[----:B------:R-:W-:Y:S02]  /*33a0*/  FMNMX.FTZ R35, R30, R35, !PT ;  /* 0x000000231e237209 */ /* 0x000fe40007810000 */
[----:B------:R-:W-:Y:S01]  /*33b0*/  ISETP.GT.AND P1, PT, R41, 0x19, PT ;  /* 0x000000192900780c */ /* 0x000fe20003f24270 */
[----:B------:R-:W1:Y:S01]  /*33c0*/  MUFU.TANH R49, R49 ;  /* 0x0000003100317308 */ /* 0x000e620000002400 */
[----:B---3--:R-:W-:-:S02]  /*33d0*/  FSEL R34, R36, -INF , P2 ;  /* 0xff80000024227808 */ /* 0x008fc40001000000 */
[----:B------:R-:W-:Y:S02]  /*33e0*/  FMNMX.FTZ R35, R32, R35, !PT ;  /* 0x0000002320237209 */ /* 0x000fe40007810000 */
[C---:B------:R-:W-:Y:S02]  /*33f0*/  ISETP.GT.AND P2, PT, R41.reuse, 0x20, PT ;  /* 0x000000202900780c */ /* 0x040fe40003f44270 */
[----:B------:R-:W-:Y:S01]  /*3400*/  FSEL R36, R78, -INF , P1 ;  /* 0xff8000004e247808 */ /* 0x000fe20000800000 */
[----:B------:R0:W3:Y:S01]  /*3410*/  MUFU.TANH R188, R52 ;  /* 0x0000003400bc7308 */ /* 0x0000e20000002400 */
[----:B------:R-:W-:Y:S02]  /*3420*/  FMNMX.FTZ R35, R34, R35, !PT ;  /* 0x0000002322237209 */ /* 0x000fe40007810000 */
[----:B------:R-:W-:Y:S02]  /*3430*/  ISETP.GT.AND P1, PT, R41, 0x21, PT ;  /* 0x000000212900780c */ /* 0x000fe40003f24270 */
[----:B--2---:R-:W-:-:S02]  /*3440*/  FSEL R38, R38, -INF , P2 ;  /* 0xff80000026267808 */ /* 0x004fc40001000000 */
[----:B------:R-:W-:Y:S01]  /*3450*/  FMNMX.FTZ R35, R36, R35, !PT ;  /* 0x0000002324237209 */ /* 0x000fe20007810000 */
[----:B------:R-:W2:Y:S01]  /*3460*/  MUFU.TANH R53, R53 ;  /* 0x0000003500357308 */ /* 0x000ea20000002400 */
[----:B------:R-:W-:Y:S02]  /*3470*/  ISETP.GT.AND P2, PT, R41, 0x28, PT ;  /* 0x000000282900780c */ /* 0x000fe40003f44270 */
[----:B------:R-:W-:Y:S02]  /*3480*/  FSEL R40, R79, -INF , P1 ;  /* 0xff8000004f287808 */ /* 0x000fe40000800000 */
[----:B------:R-:W-:Y:S02]  /*3490*/  FMNMX.FTZ R35, R38, R35, !PT ;  /* 0x0000002326237209 */ /* 0x000fe40007810000 */
[----:B------:R-:W-:Y:S01]  /*34a0*/  ISETP.GT.AND P1, PT, R41, 0x29, PT ;  /* 0x000000292900780c */ /* 0x000fe20003f24270 */
[----:B------:R1:W-:Y:S01]  /*34b0*/  MUFU.TANH R72, R56 ;  /* 0x0000003800487308 */ /* 0x0003e20000002400 */
[----:B----4-:R-:W-:-:S02]  /*34c0*/  FSEL R44, R44, -INF , P2 ;  /* 0xff8000002c2c7808 */ /* 0x010fc40001000000 */
[----:B------:R-:W-:Y:S02]  /*34d0*/  FMNMX.FTZ R35, R40, R35, !PT ;  /* 0x0000002328237209 */ /* 0x000fe40007810000 */
[----:B------:R-:W-:Y:S02]  /*34e0*/  ISETP.GT.AND P2, PT, R41, 0x30, PT ;  /* 0x000000302900780c */ /* 0x000fe40003f44270 */
[----:B-----5:R-:W-:Y:S01]  /*34f0*/  FSEL R48, R45, -INF , P1 ;  /* 0xff8000002d307808 */ /* 0x020fe20000800000 */
[----:B------:R-:W4:Y:S01]  /*3500*/  MUFU.TANH R57, R57 ;  /* 0x0000003900397308 */ /* 0x000f220000002400 */
        /* <DEDUP_REMOVED lines=12> */
[----:B------:R-:W-:Y:S02]  /*35d0*/  ISETP.GT.AND P2, PT, R41, 0x40, PT ;  /* 0x000000402900780c */ /* 0x000fe40003f44270 */
[----:B--2---:R-:W-:Y:S01]  /*35e0*/  FSEL R60, R53, -INF , P1 ;  /* 0xff800000353c7808 */ /* 0x004fe20000800000 */
[----:B------:R2:W3:Y:S01]  /*35f0*/  MUFU.TANH R75, R64 ;  /* 0x00000040004b7308 */ /* 0x0004e20000002400 */
[----:B------:R-:W-:Y:S01]  /*3600*/  FMNMX.FTZ R45, R188, R35, !PT ;  /* 0x00000023bc2d7209 */ /* 0x000fe20007810000 */
[----:B------:R-:W-:Y:S01]  /*3610*/  FMUL.FTZ R35, R68, UR4 ;  /* 0x0000000444237c20 */ /* 0x000fe20008410000 */
[----:B------:R-:W-:Y:S02]  /*3620*/  ISETP.GT.AND P1, PT, R41, 0x41, PT ;  /* 0x000000412900780c */ /* 0x000fe40003f24270 */
[----:B------:R-:W-:-:S02]  /*3630*/  FMNMX.FTZ R45, R60, R45, !PT ;  /* 0x0000002d3c2d7209 */ /* 0x000fc40007810000 */
[----:B----4-:R-:W-:Y:S01]  /*3640*/  FSEL R184, R57, -INF , P1 ;  /* 0xff80000039b87808 */ /* 0x010fe20000800000 */
[----:B------:R-:W4:Y:S01]  /*3650*/  MUFU.TANH R65, R65 ;  /* 0x0000004100417308 */ /* 0x000f220000002400 */
[----:B--2---:R-:W-:Y:S02]  /*3660*/  FSEL R64, R72, -INF , P2 ;  /* 0xff80000048407808 */ /* 0x004fe40001000000 */
[C---:B------:R-:W-:Y:S02]  /*3670*/  ISETP.GT.AND P2, PT, R41.reuse, 0x48, PT ;  /* 0x000000482900780c */ /* 0x040fe40003f44270 */
[----:B------:R-:W-:Y:S02]  /*3680*/  FMNMX.FTZ R45, R64, R45, !PT ;  /* 0x0000002d402d7209 */ /* 0x000fe40007810000 */
[----:B------:R-:W-:Y:S01]  /*3690*/  ISETP.GT.AND P1, PT, R41, 0x49, PT ;  /* 0x000000492900780c */ /* 0x000fe20003f24270 */
[----:B------:R2:W5:Y:S01]  /*36a0*/  MUFU.TANH R172, R35 ;  /* 0x0000002300ac7308 */ /* 0x0005620000002400 */
[----:B0-----:R-:W-:-:S02]  /*36b0*/  FSEL R68, R74, -INF , P2 ;  /* 0xff8000004a447808 */ /* 0x001fc40001000000 */
[----:B------:R-:W-:Y:S02]  /*36c0*/  FMNMX.FTZ R45, R184, R45, !PT ;  /* 0x0000002db82d7209 */ /* 0x000fe40007810000 */
[----:B------:R-:W-:Y:S02]  /*36d0*/  ISETP.GT.AND P2, PT, R41, 0x50, PT ;  /* 0x000000502900780c */ /* 0x000fe40003f44270 */
[----:B-1----:R-:W-:Y:S01]  /*36e0*/  FSEL R186, R61, -INF , P1 ;  /* 0xff8000003dba7808 */ /* 0x002fe20000800000 */
[----:B------:R-:W0:Y:S01]  /*36f0*/  MUFU.TANH R69, R69 ;  /* 0x0000004500457308 */ /* 0x000e220000002400 */
[----:B------:R-:W-:Y:S01]  /*3700*/  FMNMX.FTZ R45, R68, R45, !PT ;  /* 0x0000002d442d7209 */ /* 0x000fe20007810000 */
[----:B--2---:R-:W-:Y:S01]  /*3710*/  FMUL.FTZ R35, R42, UR4 ;  /* 0x000000042a237c20 */ /* 0x004fe20008410000 */
[----:B------:R-:W-:Y:S01]  /*3720*/  ISETP.GT.AND P1, PT, R41, 0x51, PT ;  /* 0x000000512900780c */ /* 0x000fe20003f24270 */
[----:B------:R-:W-:Y:S01]  /*3730*/  ULDC UR4, c[0x0][0xa80] ;  /* 0x0002a00000047ab9 */ /* 0x000fe20000000800 */
[----:B---3--:R-:W-:-:S02]  /*3740*/  FSEL R72, R75, -INF , P2 ;  /* 0xff8000004b487808 */ /* 0x008fc40001000000 */
[----:B------:R-:W-:Y:S01]  /*3750*/  FMNMX.FTZ R45, R186, R45, !PT ;  /* 0x0000002dba2d7209 */ /* 0x000fe20007810000 */
[----:B------:R-:W-:Y:S01]  /*3760*/  MUFU.TANH R13, R13 ;  /* 0x0000000d000d7308 */ /* 0x000fe20000002400 */
[----:B------:R-:W-:Y:S02]  /*3770*/  ISETP.GT.AND P2, PT, R41, 0x58, PT ;  /* 0x000000582900780c */ /* 0x000fe40003f44270 */
[----:B----4-:R-:W-:Y:S02]  /*3780*/  FSEL R74, R65, -INF , P1 ;  /* 0xff800000414a7808 */ /* 0x010fe40000800000 */
[----:B------:R-:W-:Y:S02]  /*3790*/  FMNMX.FTZ R45, R72, R45, !PT ;  /* 0x0000002d482d7209 */ /* 0x000fe40007810000 */
[----:B------:R-:W-:Y:S01]  /*37a0*/  ISETP.GT.AND P1, PT, R41, 0x59, PT ;  /* 0x000000592900780c */ /* 0x000fe20003f24270 */
[----:B------:R-:W1:Y:S01]  /*37b0*/  MUFU.TANH R20, R20 ;  /* 0x0000001400147308 */ /* 0x000e620000002400 */
[----:B-----5:R-:W-:-:S02]  /*37c0*/  FSEL R172, R172, -INF , P2 ;  /* 0xff800000acac7808 */ /* 0x020fc40001000000 */
[----:B------:R-:W-:Y:S02]  /*37d0*/  FMNMX.FTZ R45, R74, R45, !PT ;  /* 0x0000002d4a2d7209 */ /* 0x000fe40007810000 */
[----:B0-----:R-:W-:Y:S02]  /*37e0*/  FSEL R42, R69, -INF , P1 ;  /* 0xff800000452a7808 */ /* 0x001fe40000800000 */
[----:B------:R-:W-:Y:S01]  /*37f0*/  FMNMX.FTZ R45, R172, R45, !PT ;  /* 0x0000002dac2d7209 */ /* 0x000fe20007810000 */
[----:B------:R-:W-:Y:S01]  /*3800*/  MUFU.TANH R27, R27 ;  /* 0x0000001b001b7308 */ /* 0x000fe20000002400 */
[----:B------:R-:W-:Y:S02]  /*3810*/  VIADDMNMX R76, R73, R76, R37, PT ;  /* 0x0000004c494c7246 */ /* 0x000fe40003800125 */
[----:B------:R-:W-:Y:S02]  /*3820*/  FMNMX.FTZ R45, R42, R45, !PT ;  /* 0x0000002d2a2d7209 */ /* 0x000fe40007810000 */
[----:B------:R-:W-:-:S02]  /*3830*/  ISETP.GT.AND P4, PT, R76, RZ, PT ;  /* 0x000000ff4c00720c */ /* 0x000fc40003f84270 */
[C---:B------:R-:W-:Y:S01]  /*3840*/  ISETP.GT.AND P5, PT, R76.reuse, 0x1, PT ;  /* 0x000000014c00780c */ /* 0x040fe20003fa4270 */
[----:B------:R-:W0:Y:S01]  /*3850*/  SHFL.BFLY PT, R78, R45, 0x2, 0x1f ;  /* 0x0c401f002d4e7f89 */ /* 0x000e2200000e0000 */
[----:B------:R-:W2:Y:S01]  /*3860*/  MUFU.TANH R25, R25 ;  /* 0x0000001900197308 */ /* 0x000ea20000002400 */
[----:B------:R-:W-:Y:S02]  /*3870*/  ISETP.GT.AND P3, PT, R76, 0x8, PT ;  /* 0x000000084c00780c */ /* 0x000fe40003f64270 */
[----:B-1----:R-:W-:Y:S02]  /*3880*/  FSEL R37, R20, -INF , P5 ;  /* 0xff80000014257808 */ /* 0x002fe40002800000 */
[C---:B------:R-:W-:Y:S02]  /*3890*/  ISETP.GT.AND P1, PT, R76.reuse, 0x9, PT ;  /* 0x000000094c00780c */ /* 0x040fe40003f24270 */
[----:B------:R-:W-:Y:S01]  /*38a0*/  ISETP.GT.AND P2, PT, R76, 0x10, PT ;  /* 0x000000104c00780c */ /* 0x000fe20003f44270 */
[----:B------:R-:W-:Y:S08]  /*38b0*/  MUFU.TANH R31, R31 ;  /* 0x0000001f001f7308 */ /* 0x000ff00000002400 */
[----:B------:R1:W-:Y:S01]  /*38c0*/  MUFU.TANH R53, R43 ;  /* 0x0000002b00357308 */ /* 0x0003e20000002400 */
[----:B--2---:R-:W-:-:S02]  /*38d0*/  FSEL R41, R25, -INF , P1 ;  /* 0xff80000019297808 */ /* 0x004fc40000800000 */
[----:B------:R-:W-:Y:S02]  /*38e0*/  ISETP.GT.AND P1, PT, R76, 0x19, PT ;  /* 0x000000194c00780c */ /* 0x000fe40003f24270 */
[----:B0-----:R-:W-:-:S03]  /*38f0*/  FMNMX.FTZ R78, R45, R78, !PT ;  /* 0x0000004e2d4e7209 */ /* 0x001fc60007810000 */
[----:B------:R-:W-:Y:S01]  /*3900*/  MUFU.TANH R33, R33 ;  /* 0x0000002100217308 */ /* 0x000fe20000002400 */
[----:B-1----:R-:W-:Y:S02]  /*3910*/  FSEL R43, R13, -INF , P4 ;  /* 0xff8000000d2b7808 */ /* 0x002fe40002000000 */
[C---:B------:R-:W-:Y:S02]  /*3920*/  ISETP.GT.AND P4, PT, R76.reuse, 0x11, PT ;  /* 0x000000114c00780c */ /* 0x040fe40003f84270 */
[----:B------:R-:W-:Y:S02]  /*3930*/  FMNMX.FTZ R20, R43, R37, !PT ;  /* 0x000000252b147209 */ /* 0x000fe40007810000 */
[----:B------:R-:W-:Y:S01]  /*3940*/  FSEL R45, R29, -INF , P2 ;  /* 0xff8000001d2d7808 */ /* 0x000fe20001000000 */
[----:B------:R0:W1:Y:S01]  /*3950*/  MUFU.TANH R49, R39 ;  /* 0x0000002700317308 */ /* 0x0000620000002400 */
[----:B------:R-:W-:-:S07]  /*3960*/  ISETP.GT.AND P2, PT, R76, 0x20, PT ;  /* 0x000000204c00780c */ /* 0x000fce0003f44270 */
[----:B------:R-:W2:Y:S01]  /*3970*/  MUFU.TANH R35, R35 ;  /* 0x0000002300237308 */ /* 0x000ea20000002400 */
[----:B0-----:R-:W-:Y:S02]  /*3980*/  FSEL R39, R27, -INF , P3 ;  /* 0xff8000001b277808 */ /* 0x001fe40001800000 */
[----:B------:R-:W-:Y:S02]  /*3990*/  ISETP.GT.AND P3, PT, R76, 0x18, PT ;  /* 0x000000184c00780c */ /* 0x000fe40003f64270 */
[----:B------:R-:W-:-:S03]  /*39a0*/  FMNMX.FTZ R20, R39, R20, !PT ;  /* 0x0000001427147209 */ /* 0x000fc60007810000 */
[----:B------:R0:W-:Y:S01]  /*39b0*/  MUFU.TANH R61, R51 ;  /* 0x00000033003d7308 */ /* 0x0001e20000002400 */
[----:B------:R-:W-:Y:S02]  /*39c0*/  FMNMX.FTZ R20, R41, R20, !PT ;  /* 0x0000001429147209 */ /* 0x000fe40007810000 */
[----:B-1----:R-:W-:Y:S02]  /*39d0*/  FSEL R49, R49, -INF , P1 ;  /* 0xff80000031317808 */ /* 0x002fe40000800000 */
[----:B------:R-:W-:Y:S02]  /*39e0*/  FMNMX.FTZ R20, R45, R20, !PT ;  /* 0x000000142d147209 */ /* 0x000fe40007810000 */
[C---:B------:R-:W-:Y:S01]  /*39f0*/  ISETP.GT.AND P1, PT, R76.reuse, 0x29, PT ;  /* 0x000000294c00780c */ /* 0x040fe20003f24270 */
[----:B------:R-:W1:Y:S01]  /*3a00*/  MUFU.TANH R46, R46 ;  /* 0x0000002e002e7308 */ /* 0x000e620000002400 */
[----:B0-----:R-:W-:Y:S02]  /*3a10*/  FSEL R51, R31, -INF , P4 ;  /* 0xff8000001f337808 */ /* 0x001fe40002000000 */
[----:B------:R-:W-:-:S02]  /*3a20*/  ISETP.GT.AND P4, PT, R76, 0x21, PT ;  /* 0x000000214c00780c */ /* 0x000fc40003f84270 */
[----:B------:R-:W-:Y:S02]  /*3a30*/  FMNMX.FTZ R20, R51, R20, !PT ;  /* 0x0000001433147209 */ /* 0x000fe40007810000 */
[----:B--2---:R-:W-:Y:S01]  /*3a40*/  FSEL R35, R35, -INF , P2 ;  /* 0xff80000023237808 */ /* 0x004fe20001000000 */
[----:B------:R0:W2:Y:S01]  /*3a50*/  MUFU.TANH R57, R47 ;  /* 0x0000002f00397308 */ /* 0x0000a20000002400 */
[----:B------:R-:W-:Y:S02]  /*3a60*/  FSEL R25, R53, -INF , P4 ;  /* 0xff80000035197808 */ /* 0x000fe40002000000 */
[C---:B------:R-:W-:Y:S01]  /*3a70*/  ISETP.GT.AND P2, PT, R76.reuse, 0x30, PT ;  /* 0x000000304c00780c */ /* 0x040fe20003f44270 */
[----:B------:R-:W3:Y:S01]  /*3a80*/  SHFL.BFLY PT, R53, R78, 0x1, 0x1f ;  /* 0x0c201f004e357f89 */ /* 0x000ee200000e0000 */
[----:B------:R-:W-:-:S03]  /*3a90*/  ISETP.GT.AND P4, PT, R76, 0x31, PT ;  /* 0x000000314c00780c */ /* 0x000fc60003f84270 */
[----:B------:R-:W4:Y:S01]  /*3aa0*/  MUFU.TANH R50, R50 ;  /* 0x0000003200327308 */ /* 0x000f220000002400 */
[----:B0-----:R-:W-:Y:S02]  /*3ab0*/  FSEL R47, R33, -INF , P3 ;  /* 0xff800000212f7808 */ /* 0x001fe40001800000 */
[----:B------:R-:W-:Y:S02]  /*3ac0*/  ISETP.GT.AND P3, PT, R76, 0x28, PT ;  /* 0x000000284c00780c */ /* 0x000fe40003f64270 */
[----:B------:R-:W-:Y:S02]  /*3ad0*/  FMNMX.FTZ R20, R47, R20, !PT ;  /* 0x000000142f147209 */ /* 0x000fe40007810000 */
[----:B-1----:R-:W-:Y:S01]  /*3ae0*/  FSEL R31, R46, -INF , P3 ;  /* 0xff8000002e1f7808 */ /* 0x002fe20001800000 */
[----:B------:R-:W0:Y:S01]  /*3af0*/  MUFU.TANH R54, R54 ;  /* 0x0000003600367308 */ /* 0x000e220000002400 */
[----:B------:R-:W-:Y:S02]  /*3b00*/  FMNMX.FTZ R20, R49, R20, !PT ;  /* 0x0000001431147209 */ /* 0x000fe40007810000 */
[----:B--2---:R-:W-:-:S02]  /*3b10*/  FSEL R33, R57, -INF , P1 ;  /* 0xff80000039217808 */ /* 0x004fc40000800000 */
[----:B------:R-:W-:Y:S02]  /*3b20*/  FMNMX.FTZ R20, R35, R20, !PT ;  /* 0x0000001423147209 */ /* 0x000fe40007810000 */
[----:B------:R-:W-:Y:S01]  /*3b30*/  ISETP.GT.AND P3, PT, R76, 0x38, PT ;  /* 0x000000384c00780c */ /* 0x000fe20003f64270 */
[----:B------:R-:W1:Y:S01]  /*3b40*/  MUFU.TANH R55, R55 ;  /* 0x0000003700377308 */ /* 0x000e620000002400 */
[----:B------:R-:W-:Y:S02]  /*3b50*/  FMNMX.FTZ R20, R25, R20, !PT ;  /* 0x0000001419147209 */ /* 0x000fe40007810000 */
[----:B----4-:R-:W-:Y:S02]  /*3b60*/  FSEL R27, R50, -INF , P2 ;  /* 0xff800000321b7808 */ /* 0x010fe40001000000 */
[----:B------:R-:W-:Y:S01]  /*3b70*/  FMNMX.FTZ R20, R31, R20, !PT ;  /* 0x000000141f147209 */ /* 0x000fe20007810000 */
[----:B------:R-:W2:Y:S01]  /*3b80*/  @P6 LDC R50, c[0x0][0x450] ;  /* 0x00011400ff326b82 */ /* 0x000ea20000000800 */
[----:B------:R-:W-:Y:S01]  /*3b90*/  FSEL R29, R61, -INF , P4 ;  /* 0xff8000003d1d7808 */ /* 0x000fe20002000000 */
[----:B------:R-:W4:Y:S01]  /*3ba0*/  MUFU.TANH R58, R58 ;  /* 0x0000003a003a7308 */ /* 0x000f220000002400 */
[----:B------:R-:W-:-:S02]  /*3bb0*/  FMNMX.FTZ R20, R33, R20, !PT ;  /* 0x0000001421147209 */ /* 0x000fc40007810000 */
[----:B------:R-:W-:Y:S02]  /*3bc0*/  ISETP.GT.AND P1, PT, R76, 0x39, PT ;  /* 0x000000394c00780c */ /* 0x000fe40003f24270 */
[----:B------:R-:W-:Y:S02]  /*3bd0*/  FMNMX.FTZ R20, R27, R20, !PT ;  /* 0x000000141b147209 */ /* 0x000fe40007810000 */
        /* <DEDUP_REMOVED lines=8> */
[----:B----4-:R-:W-:Y:S02]  /*3c60*/  FSEL R179, R58, -INF , P2 ;  /* 0xff8000003ab37808 */ /* 0x010fe40001000000 */
[----:B------:R-:W-:Y:S02]  /*3c70*/  FMNMX.FTZ R20, R167, R20, !PT ;  /* 0x00000014a7147209 */ /* 0x000fe40007810000 */
[----:B------:R-:W-:Y:S01]  /*3c80*/  ISETP.GT.AND P2, PT, R76, 0x48, PT ;  /* 0x000000484c00780c */ /* 0x000fe20003f44270 */
[----:B------:R-:W4:Y:S01]  /*3c90*/  MUFU.TANH R63, R63 ;  /* 0x0000003f003f7308 */ /* 0x000f220000002400 */
[----:B0-----:R-:W-:-:S02]  /*3ca0*/  FSEL R181, R59, -INF , P1 ;  /* 0xff8000003bb57808 */ /* 0x001fc40000800000 */
[----:B------:R-:W-:Y:S02]  /*3cb0*/  FMNMX.FTZ R46, R179, R20, !PT ;  /* 0x00000014b32e7209 */ /* 0x000fe40007810000 */
[----:B------:R-:W-:Y:S02]  /*3cc0*/  ISETP.GT.AND P1, PT, R76, 0x49, PT ;  /* 0x000000494c00780c */ /* 0x000fe40003f24270 */
[----:B------:R-:W-:Y:S01]  /*3cd0*/  FMNMX.FTZ R13, R181, R46, !PT ;  /* 0x0000002eb50d7209 */ /* 0x000fe20007810000 */
[----:B------:R-:W0:Y:S01]  /*3ce0*/  MUFU.TANH R66, R66 ;  /* 0x0000004200427308 */ /* 0x000e220000002400 */
[----:B-1----:R-:W-:Y:S02]  /*3cf0*/  FSEL R174, R62, -INF , P2 ;  /* 0xff8000003eae7808 */ /* 0x002fe40001000000 */
[----:B------:R-:W-:Y:S02]  /*3d00*/  ISETP.GT.AND P2, PT, R76, 0x50, PT ;  /* 0x000000504c00780c */ /* 0x000fe40003f44270 */
[----:B------:R-:W-:Y:S01]  /*3d10*/  FMNMX.FTZ R46, R174, R13, !PT ;  /* 0x0000000dae2e7209 */ /* 0x000fe20007810000 */
[----:B------:R-:W-:Y:S01]  /*3d20*/  IMAD.U32 R13, RZ, RZ, UR4 ;  /* 0x00000004ff0d7e24 */ /* 0x000fe2000f8e00ff */
[----:B---3--:R-:W-:Y:S01]  /*3d30*/  FMNMX.FTZ R20, R78, R53, !PT ;  /* 0x000000354e147209 */ /* 0x008fe20007810000 */
[----:B------:R-:W1:Y:S01]  /*3d40*/  MUFU.TANH R67, R67 ;  /* 0x0000004300437308 */ /* 0x000e620000002400 */
[----:B----4-:R-:W-:Y:S01]  /*3d50*/  FSEL R177, R63, -INF , P1 ;  /* 0xff8000003fb17808 */ /* 0x010fe20000800000 */
[----:B------:R-:W-:Y:S01]  /*3d60*/  UIMAD UR4, UR36, 0xc00, UR7 ;  /* 0x00000c00240478a4 */ /* 0x000fe2000f8e0207 */
[----:B------:R-:W-:-:S02]  /*3d70*/  ISETP.GT.AND P1, PT, R76, 0x51, PT ;  /* 0x000000514c00780c */ /* 0x000fc40003f24270 */
[----:B------:R-:W-:Y:S01]  /*3d80*/  FMNMX.FTZ R53, R177, R46, !PT ;  /* 0x0000002eb1357209 */ /* 0x000fe20007810000 */
[----:B------:R-:W-:Y:S02]  /*3d90*/  UIADD3 UR6, UR4, 0x80, URZ ;  /* 0x0000008004067890 */ /* 0x000fe4000fffe03f */
[----:B------:R-:W3:Y:S01]  /*3da0*/  MUFU.TANH R70, R70 ;  /* 0x0000004600467308 */ /* 0x000ee20000002400 */
[----:B0-----:R-:W-:Y:S01]  /*3db0*/  FSEL R180, R66, -INF , P2 ;  /* 0xff80000042b47808 */ /* 0x001fe20001000000 */
[----:B------:R-:W-:Y:S01]  /*3dc0*/  UMOV UR10, UR4 ;  /* 0x00000004000a7c82 */ /* 0x000fe20008000000 */
[----:B------:R-:W-:Y:S02]  /*3dd0*/  ISETP.GT.AND P2, PT, R76, 0x58, PT ;  /* 0x000000584c00780c */ /* 0x000fe40003f44270 */
[----:B------:R-:W-:Y:S01]  /*3de0*/  FMNMX.FTZ R46, R180, R53, !PT ;  /* 0x00000035b42e7209 */ /* 0x000fe20007810000 */
[----:B------:R-:W-:Y:S01]  /*3df0*/  UMOV UR14, UR6 ;  /* 0x00000006000e7c82 */ /* 0x000fe20008000000 */
[----:B------:R-:W-:Y:S01]  /*3e00*/  UIADD3 UR6, UR4, 0x100, URZ ;  /* 0x0000010004067890 */ /* 0x000fe2000fffe03f */
[----:B------:R-:W0:Y:S01]  /*3e10*/  MUFU.TANH R71, R71 ;  /* 0x0000004700477308 */ /* 0x000e220000002400 */
[----:B-1----:R-:W-:-:S02]  /*3e20*/  FSEL R175, R67, -INF , P1 ;  /* 0xff80000043af7808 */ /* 0x002fc40000800000 */
[----:B------:R-:W-:Y:S02]  /*3e30*/  ISETP.GT.AND P1, PT, R76, 0x59, PT ;  /* 0x000000594c00780c */ /* 0x000fe40003f24270 */
[----:B------:R-:W-:Y:S01]  /*3e40*/  FMNMX.FTZ R53, R175, R46, !PT ;  /* 0x0000002eaf357209 */ /* 0x000fe20007810000 */
[----:B------:R-:W-:Y:S01]  /*3e50*/  FMUL.FTZ R46, R20, R13 ;  /* 0x0000000d142e7220 */ /* 0x000fe20000410000 */
[----:B---3--:R-:W-:Y:S02]  /*3e60*/  FSEL R178, R70, -INF , P2 ;  /* 0xff80000046b27808 */ /* 0x008fe40001000000 */
[----:B------:R-:W-:Y:S02]  /*3e70*/  FSETP.NEU.FTZ.AND P2, PT, R20, -INF , PT ;  /* 0xff8000001400780b */ /* 0x000fe40003f5d000 */
[----:B------:R-:W-:Y:S02]  /*3e80*/  FMNMX.FTZ R53, R178, R53, !PT ;  /* 0x00000035b2357209 */ /* 0x000fe40007810000 */
[----:B------:R-:W-:-:S02]  /*3e90*/  FSEL R173, R46, RZ, P2 ;  /* 0x000000ff2ead7208 */ /* 0x000fc40001000000 */
[----:B0-----:R-:W-:-:S03]  /*3ea0*/  FSEL R182, R71, -INF , P1 ;  /* 0xff80000047b67808 */ /* 0x001fc60000800000 */
[--C-:B------:R-:W-:Y:S01]  /*3eb0*/  FFMA.FTZ R46, R24, R13, -R173.reuse ;  /* 0x0000000d182e7223 */ /* 0x100fe200000108ad */
[----:B------:R-:W-:Y:S01]  /*3ec0*/  FMNMX.FTZ R53, R182, R53, !PT ;  /* 0x00000035b6357209 */ /* 0x000fe20007810000 */
[-CC-:B------:R-:W-:Y:S01]  /*3ed0*/  FFMA.FTZ R21, R21, R13.reuse, -R173.reuse ;  /* 0x0000000d15157223 */ /* 0x180fe200000108ad */
[-CC-:B------:R-:W-:Y:S01]  /*3ee0*/  FFMA.FTZ R26, R26, R13.reuse, -R173.reuse ;  /* 0x0000000d1a1a7223 */ /* 0x180fe200000108ad */
[-CC-:B------:R-:W-:Y:S01]  /*3ef0*/  FFMA.FTZ R28, R28, R13.reuse, -R173.reuse ;  /* 0x0000000d1c1c7223 */ /* 0x180fe200000108ad */
[-CC-:B------:R-:W-:Y:S01]  /*3f00*/  FFMA.FTZ R30, R30, R13.reuse, -R173.reuse ;  /* 0x0000000d1e1e7223 */ /* 0x180fe200000108ad */
[----:B------:R-:W0:Y:S01]  /*3f10*/  SHFL.BFLY PT, R24, R53, 0x2, 0x1f ;  /* 0x0c401f0035187f89 */ /* 0x000e2200000e0000 */
        /* <DEDUP_REMOVED lines=19> */
[----:B------:R-:W-:Y:S01]  /*4050*/  FFMA.FTZ R172, R172, R13, -R173 ;  /* 0x0000000dacac7223 */ /* 0x000fe200000108ad */
[----:B0-----:R-:W-:-:S04]  /*4060*/  FMNMX.FTZ R24, R53, R24, !PT ;  /* 0x0000001835187209 */ /* 0x001fc80007810000 */
[----:B------:R-:W0:Y:S01]  /*4070*/  MUFU.EX2 R57, R28 ;  /* 0x0000001c00397308 */ /* 0x000e220000000800 */
[----:B-1----:R-:W-:Y:S01]  /*4080*/  F2FP.F16.F32.PACK_AB R152, R55, R46 ;  /* 0x0000002e3798723e */ /* 0x002fe200000000ff */
[----:B------:R-:W1:Y:S06]  /*4090*/  SHFL.BFLY PT, R169, R24, 0x1, 0x1f ;  /* 0x0c201f0018a97f89 */ /* 0x000e6c00000e0000 */
[----:B------:R-:W-:Y:S08]  /*40a0*/  MUFU.EX2 R30, R30 ;  /* 0x0000001e001e7308 */ /* 0x000ff00000000800 */
[----:B------:R-:W3:Y:S01]  /*40b0*/  MUFU.EX2 R53, R32 ;  /* 0x0000002000357308 */ /* 0x000ee20000000800 */
[----:B0-----:R-:W-:-:S07]  /*40c0*/  F2FP.F16.F32.PACK_AB R154, R57, R26 ;  /* 0x0000001a399a723e */ /* 0x001fce00000000ff */
[----:B------:R-:W-:Y:S01]  /*40d0*/  MUFU.EX2 R34, R34 ;  /* 0x0000002200227308 */ /* 0x000fe20000000800 */
[----:B-1----:R-:W-:-:S04]  /*40e0*/  FMNMX.FTZ R169, R24, R169, !PT ;  /* 0x000000a918a97209 */ /* 0x002fc80007810000 */
[C---:B------:R-:W-:Y:S01]  /*40f0*/  FSETP.NEU.FTZ.AND P1, PT, R169.reuse, -INF , PT ;  /* 0xff800000a900780b */ /* 0x040fe20003f3d000 */
[-C--:B------:R-:W-:Y:S02]  /*4100*/  FMUL.FTZ R176, R169, R13.reuse ;  /* 0x0000000da9b07220 */ /* 0x080fe40000410000 */
[----:B------:R-:W-:Y:S01]  /*4110*/  MUFU.EX2 R63, R48 ;  /* 0x00000030003f7308 */ /* 0x000fe20000000800 */
[----:B---3--:R-:W-:Y:S02]  /*4120*/  F2FP.F16.F32.PACK_AB R156, R53, R30 ;  /* 0x0000001e359c723e */ /* 0x008fe400000000ff */
[----:B------:R-:W-:Y:S02]  /*4130*/  FSEL R176, R176, RZ, P1 ;  /* 0x000000ffb0b07208 */ /* 0x000fe40000800000 */
[----:B------:R-:W-:Y:S02]  /*4140*/  LOP3.LUT P1, RZ, R81, 0x7f, RZ, 0xc0, !PT ;  /* 0x0000007f51ff7812 */ /* 0x000fe4000782c0ff */
[----:B------:R-:W-:Y:S01]  /*4150*/  SHF.R.U32.HI R81, RZ, 0x7, R81 ;  /* 0x00000007ff517819 */ /* 0x000fe20000011651 */
[-CC-:B------:R-:W-:Y:S01]  /*4160*/  FFMA.FTZ R37, R37, R13.reuse, -R176.reuse ;  /* 0x0000000d25257223 */ /* 0x180fe200000108b0 */
[-CC-:B------:R-:W-:Y:S01]  /*4170*/  FFMA.FTZ R43, R43, R13.reuse, -R176.reuse ;  /* 0x0000000d2b2b7223 */ /* 0x180fe200000108b0 */
[-CC-:B------:R-:W-:Y:S01]  /*4180*/  FFMA.FTZ R39, R39, R13.reuse, -R176.reuse ;  /* 0x0000000d27277223 */ /* 0x180fe200000108b0 */
[-CC-:B------:R-:W-:Y:S01]  /*4190*/  FFMA.FTZ R41, R41, R13.reuse, -R176.reuse ;  /* 0x0000000d29297223 */ /* 0x180fe200000108b0 */
[----:B------:R0:W-:Y:S01]  /*41a0*/  MUFU.EX2 R24, R37 ;  /* 0x0000002500187308 */ /* 0x0001e20000000800 */
[-CC-:B------:R-:W-:Y:S01]  /*41b0*/  FFMA.FTZ R45, R45, R13.reuse, -R176.reuse ;  /* 0x0000000d2d2d7223 */ /* 0x180fe200000108b0 */
[----:B------:R-:W-:Y:S01]  /*41c0*/  IADD3 R170, -R81, 0xb, RZ ;  /* 0x0000000b51aa7810 */ /* 0x000fe20007ffe1ff */
[-CC-:B------:R-:W-:Y:S01]  /*41d0*/  FFMA.FTZ R51, R51, R13.reuse, -R176.reuse ;  /* 0x0000000d33337223 */ /* 0x180fe200000108b0 */
[-CC-:B------:R-:W-:Y:S01]  /*41e0*/  FFMA.FTZ R47, R47, R13.reuse, -R176.reuse ;  /* 0x0000000d2f2f7223 */ /* 0x180fe200000108b0 */
[----:B------:R-:W-:Y:S01]  /*41f0*/  FFMA.FTZ R49, R49, R13, -R176 ;  /* 0x0000000d31317223 */ /* 0x000fe200000108b0 */
[----:B------:R-:W-:-:S02]  /*4200*/  @!P1 VIADD R21, R0, 0x32440 ;  /* 0x0003244000159836 */ /* 0x000fc40000000000 */
[-CC-:B------:R-:W-:Y:S01]  /*4210*/  FFMA.FTZ R35, R35, R13.reuse, -R176.reuse ;  /* 0x0000000d23237223 */ /* 0x180fe200000108b0 */
[----:B------:R-:W1:Y:S01]  /*4220*/  MUFU.EX2 R43, R43 ;  /* 0x0000002b002b7308 */ /* 0x000e620000000800 */
[----:B0-----:R-:W0:Y:S01]  /*4230*/  @P6 LDC R37, c[0x0][0x44c] ;  /* 0x00011300ff256b82 */ /* 0x001e220000000800 */
[----:B------:R-:W-:Y:S01]  /*4240*/  FFMA.FTZ R25, R25, R13, -R176 ;  /* 0x0000000d19197223 */ /* 0x000fe200000108b0 */
[----:B------:R-:W-:-:S06]  /*4250*/  @!P1 PRMT R21, RZ, 0x654, R21 ;  /* 0x00000654ff159816 */ /* 0x000fcc0000000015 */
[----:B------:R3:W-:Y:S06]  /*4260*/  BAR.ARV R170, 0x100 ;  /* 0x000400aa0000751d */ /* 0x0007ec0000002000 */
[----:B------:R-:W4:Y:S01]  /*4270*/  MUFU.EX2 R39, R39 ;  /* 0x0000002700277308 */ /* 0x000f220000000800 */
[----:B------:R5:W-:Y:S01]  /*4280*/  @!P1 SYNCS.ARRIVE.TRANS64.RED.A1T0 RZ, [R21+URZ], RZ ;  /* 0x000000ff15ff99a7 */ /* 0x000be2000810043f */
[----:B------:R2:W-:Y:S01]  /*4290*/  BAR.SYNC.DEFER_BLOCKING R12, 0x100 ;  /* 0x0004000c0000751d */ /* 0x0005e20000010000 */
[-CC-:B------:R-:W-:Y:S01]  /*42a0*/  FFMA.FTZ R31, R31, R13.reuse, -R176.reuse ;  /* 0x0000000d1f1f7223 */ /* 0x180fe200000108b0 */
[-CC-:B------:R-:W-:Y:S01]  /*42b0*/  FFMA.FTZ R33, R33, R13.reuse, -R176.reuse ;  /* 0x0000000d21217223 */ /* 0x180fe200000108b0 */
[-CC-:B------:R-:W-:Y:S01]  /*42c0*/  FFMA.FTZ R27, R27, R13.reuse, -R176.reuse ;  /* 0x0000000d1b1b7223 */ /* 0x180fe200000108b0 */
[----:B------:R-:W-:Y:S01]  /*42d0*/  FFMA.FTZ R29, R29, R13, -R176 ;  /* 0x0000000d1d1d7223 */ /* 0x000fe200000108b0 */
[----:B-1----:R-:W-:Y:S01]  /*42e0*/  F2FP.F16.F32.PACK_AB R153, R24, R43 ;  /* 0x0000002b1899723e */ /* 0x002fe200000000ff */
[----:B------:R0:W1:Y:S01]  /*42f0*/  MUFU.EX2 R28, R41 ;  /* 0x00000029001c7308 */ /* 0x0000620000000800 */
[-CC-:B-----5:R-:W-:Y:S01]  /*4300*/  FFMA.FTZ R21, R72, R13.reuse, -R173.reuse ;  /* 0x0000000d48157223 */ /* 0x1a0fe200000108ad */
[----:B------:R-:W-:Y:S01]  /*4310*/  FFMA.FTZ R173, R42, R13, -R173 ;  /* 0x0000000d2aad7223 */ /* 0x000fe200000108ad */
[----:B------:R-:W-:Y:S01]  /*4320*/  FADD.FTZ R42, R43, R24 ;  /* 0x000000182b2a7221 */ /* 0x000fe20000010000 */
[----:B--2---:R-:W-:-:S02]  /*4330*/  IMAD.MOV.U32 R12, RZ, RZ, R200 ;  /* 0x000000ffff0c7224 */ /* 0x004fc400078e00c8 */
[-CC-:B------:R-:W-:Y:S01]  /*4340*/  FFMA.FTZ R180, R180, R13.reuse, -R176.reuse ;  /* 0x0000000db4b47223 */ /* 0x180fe200000108b0 */
[-CC-:B------:R-:W-:Y:S01]  /*4350*/  FFMA.FTZ R175, R175, R13.reuse, -R176.reuse ;  /* 0x0000000dafaf7223 */ /* 0x180fe200000108b0 */
[----:B------:R-:W-:Y:S01]  /*4360*/  FFMA.FTZ R178, R178, R13, -R176 ;  /* 0x0000000db2b27223 */ /* 0x000fe200000108b0 */
[----:B------:R-:W-:Y:S01]  /*4370*/  MUFU.EX2 R45, R45 ;  /* 0x0000002d002d7308 */ /* 0x000fe20000000800 */
[----:B0-----:R-:W-:-:S04]  /*4380*/  @P6 IMAD.HI.U32 R41, R200, R37, RZ ;  /* 0x00000025c8296227 */ /* 0x001fc800078e00ff */
[----:B------:R-:W-:Y:S01]  /*4390*/  FADD.FTZ R37, R46, R55 ;  /* 0x000000372e257221 */ /* 0x000fe20000010000 */
[----:B------:R-:W-:-:S03]  /*43a0*/  @!P1 VIADD R0, R0, 0x32460 ;  /* 0x0003246000009836 */ /* 0x000fc60000000000 */
[----:B------:R-:W-:Y:S01]  /*43b0*/  FADD.FTZ R48, R26, R37 ;  /* 0x000000251a307221 */ /* 0x000fe20000010000 */
[----:B----4-:R-:W-:Y:S01]  /*43c0*/  FADD.FTZ R37, R39, R42 ;  /* 0x0000002a27257221 */ /* 0x010fe20000010000 */
[----:B------:R-:W0:Y:S01]  /*43d0*/  MUFU.EX2 R32, R51 ;  /* 0x0000003300207308 */ /* 0x000e220000000800 */
[----:B------:R-:W-:Y:S01]  /*43e0*/  @P6 SHF.R.U32.HI R12, RZ, R50, R41 ;  /* 0x00000032ff0c6219 */ /* 0x000fe20000011629 */
[----:B------:R-:W-:Y:S01]  /*43f0*/  FADD.FTZ R41, R57, R48 ;  /* 0x0000003039297221 */ /* 0x000fe20000010000 */
[C---:B-1----:R-:W-:Y:S01]  /*4400*/  FADD.FTZ R42, R28.reuse, R37 ;  /* 0x000000251c2a7221 */ /* 0x042fe20000010000 */
[----:B------:R-:W-:Y:S02]  /*4410*/  F2FP.F16.F32.PACK_AB R155, R28, R39 ;  /* 0x000000271c9b723e */ /* 0x000fe400000000ff */
[----:B------:R-:W-:Y:S01]  /*4420*/  FADD.FTZ R46, R30, R41 ;  /* 0x000000291e2e7221 */ /* 0x000fe20000010000 */
[----:B------:R-:W-:Y:S01]  /*4430*/  IADD3 R12, R12, R204, -R203 ;  /* 0x000000cc0c0c7210 */ /* 0x000fe20007ffe8cb */
[----:B------:R-:W-:Y:S01]  /*4440*/  MUFU.EX2 R47, R47 ;  /* 0x0000002f002f7308 */ /* 0x000fe20000000800 */
[----:B------:R-:W-:Y:S01]  /*4450*/  @!P1 PRMT R0, RZ, 0x654, R0 ;  /* 0x00000654ff009816 */ /* 0x000fe20000000000 */
[----:B------:R-:W-:-:S02]  /*4460*/  FADD.FTZ R37, R53, R46 ;  /* 0x0000002e35257221 */ /* 0x000fc40000010000 */
[----:B------:R-:W-:-:S04]  /*4470*/  IMAD.HI R12, R12, 0x2aaaaaab, RZ ;  /* 0x2aaaaaab0c0c7827 */ /* 0x000fc800078e02ff */
[----:B------:R-:W-:Y:S01]  /*4480*/  FADD.FTZ R28, R34, R37 ;  /* 0x00000025221c7221 */ /* 0x000fe20000010000 */
[----:B------:R-:W1:Y:S01]  /*4490*/  MUFU.EX2 R59, R36 ;  /* 0x00000024003b7308 */ /* 0x000e620000000800 */
[----:B0-----:R-:W-:-:S07]  /*44a0*/  F2FP.F16.F32.PACK_AB R157, R32, R45 ;  /* 0x0000002d209d723e */ /* 0x001fce00000000ff */
[----:B------:R-:W0:Y:S08]  /*44b0*/  MUFU.EX2 R36, R49 ;  /* 0x0000003100247308 */ /* 0x000e300000000800 */
[----:B------:R-:W2:Y:S01]  /*44c0*/  MUFU.EX2 R38, R38 ;  /* 0x0000002600267308 */ /* 0x000ea20000000800 */
[C---:B-1----:R-:W-:Y:S01]  /*44d0*/  FADD.FTZ R37, R59.reuse, R28 ;  /* 0x0000001c3b257221 */ /* 0x042fe20000010000 */
[----:B------:R-:W-:-:S06]  /*44e0*/  F2FP.F16.F32.PACK_AB R158, R59, R34 ;  /* 0x000000223b9e723e */ /* 0x000fcc00000000ff */
[----:B------:R-:W1:Y:S01]  /*44f0*/  MUFU.EX2 R61, R40 ;  /* 0x00000028003d7308 */ /* 0x000e620000000800 */
[----:B0-----:R-:W-:-:S07]  /*4500*/  F2FP.F16.F32.PACK_AB R159, R36, R47 ;  /* 0x0000002f249f723e */ /* 0x001fce00000000ff */
[----:B------:R-:W-:Y:S01]  /*4510*/  MUFU.EX2 R35, R35 ;  /* 0x0000002300237308 */ /* 0x000fe20000000800 */
[----:B--2---:R-:W-:-:S07]  /*4520*/  FADD.FTZ R28, R38, R37 ;  /* 0x00000025261c7221 */ /* 0x004fce0000010000 */
[----:B------:R0:W2:Y:S01]  /*4530*/  MUFU.EX2 R40, R25 ;  /* 0x0000001900287308 */ /* 0x0000a20000000800 */
[----:B-1----:R-:W-:-:S07]  /*4540*/  F2FP.F16.F32.PACK_AB R160, R61, R38 ;  /* 0x000000263da0723e */ /* 0x002fce00000000ff */
[----:B------:R-:W1:Y:S01]  /*4550*/  MUFU.EX2 R44, R44 ;  /* 0x0000002c002c7308 */ /* 0x000e620000000800 */
[----:B0-----:R-:W-:-:S04]  /*4560*/  FADD.FTZ R25, R45, R42 ;  /* 0x0000002a2d197221 */ /* 0x001fc80000010000 */
[----:B------:R-:W-:-:S03]  /*4570*/  FADD.FTZ R26, R32, R25 ;  /* 0x00000019201a7221 */ /* 0x000fc60000010000 */
[----:B------:R-:W0:Y:S01]  /*4580*/  MUFU.EX2 R31, R31 ;  /* 0x0000001f001f7308 */ /* 0x000e220000000800 */
[----:B------:R-:W-:Y:S01]  /*4590*/  FADD.FTZ R25, R47, R26 ;  /* 0x0000001a2f197221 */ /* 0x000fe20000010000 */
[----:B--2---:R-:W-:-:S03]  /*45a0*/  F2FP.F16.F32.PACK_AB R161, R40, R35 ;  /* 0x0000002328a1723e */ /* 0x004fc600000000ff */
[----:B------:R-:W-:-:S03]  /*45b0*/  FADD.FTZ R26, R36, R25 ;  /* 0x00000019241a7221 */ /* 0x000fc60000010000 */
[----:B------:R2:W4:Y:S01]  /*45c0*/  MUFU.EX2 R24, R33 ;  /* 0x0000002100187308 */ /* 0x0005220000000800 */
[----:B------:R-:W-:Y:S01]  /*45d0*/  FADD.FTZ R25, R35, R26 ;  /* 0x0000001a23197221 */ /* 0x000fe20000010000 */
[----:B-1----:R-:W-:-:S06]  /*45e0*/  F2FP.F16.F32.PACK_AB R162, R63, R44 ;  /* 0x0000002c3fa2723e */ /* 0x002fcc00000000ff */
[----:B------:R-:W1:Y:S01]  /*45f0*/  MUFU.EX2 R52, R52 ;  /* 0x0000003400347308 */ /* 0x000e620000000800 */
[----:B--2---:R-:W-:Y:S01]  /*4600*/  FADD.FTZ R33, R61, R28 ;  /* 0x0000001c3d217221 */ /* 0x004fe20000010000 */
[----:B------:R-:W-:-:S03]  /*4610*/  FADD.FTZ R28, R40, R25 ;  /* 0x00000019281c7221 */ /* 0x000fc60000010000 */
[----:B------:R-:W-:Y:S01]  /*4620*/  FADD.FTZ R30, R44, R33 ;  /* 0x000000212c1e7221 */ /* 0x000fe20000010000 */
[----:B0-----:R-:W-:Y:S02]  /*4630*/  FADD.FTZ R25, R31, R28 ;  /* 0x0000001c1f197221 */ /* 0x001fe40000010000 */
[----:B------:R-:W0:Y:S01]  /*4640*/  MUFU.EX2 R27, R27 ;  /* 0x0000001b001b7308 */ /* 0x000e220000000800 */
[----:B------:R-:W-:Y:S01]  /*4650*/  FADD.FTZ R33, R63, R30 ;  /* 0x0000001e3f217221 */ /* 0x000fe20000010000 */
[C---:B----4-:R-:W-:Y:S01]  /*4660*/  FADD.FTZ R28, R24.reuse, R25 ;  /* 0x00000019181c7221 */ /* 0x050fe20000010000 */
[----:B------:R-:W-:-:S05]  /*4670*/  F2FP.F16.F32.PACK_AB R163, R24, R31 ;  /* 0x0000001f18a3723e */ /* 0x000fca00000000ff */
[----:B------:R-:W2:Y:S01]  /*4680*/  MUFU.EX2 R65, R56 ;  /* 0x0000003800417308 */ /* 0x000ea20000000800 */
[----:B-1----:R-:W-:-:S07]  /*4690*/  FADD.FTZ R190, R52, R33 ;  /* 0x0000002134be7221 */ /* 0x002fce0000010000 */
[----:B------:R-:W1:Y:S01]  /*46a0*/  MUFU.EX2 R26, R29 ;  /* 0x0000001d001a7308 */ /* 0x000e620000000800 */
[----:B0-----:R-:W-:-:S07]  /*46b0*/  FADD.FTZ R187, R27, R28 ;  /* 0x0000001c1bbb7221 */ /* 0x001fce0000010000 */
[----:B------:R-:W0:Y:S01]  /*46c0*/  MUFU.EX2 R188, R188 ;  /* 0x000000bc00bc7308 */ /* 0x000e220000000800 */
[C---:B--2---:R-:W-:Y:S01]  /*46d0*/  FADD.FTZ R190, R65.reuse, R190 ;  /* 0x000000be41be7221 */ /* 0x044fe20000010000 */
[----:B------:R-:W-:-:S06]  /*46e0*/  F2FP.F16.F32.PACK_AB R164, R65, R52 ;  /* 0x0000003441a4723e */ /* 0x000fcc00000000ff */
[----:B------:R-:W2:Y:S01]  /*46f0*/  MUFU.EX2 R189, R189 ;  /* 0x000000bd00bd7308 */ /* 0x000ea20000000800 */
[C---:B-1----:R-:W-:Y:S01]  /*4700*/  FADD.FTZ R187, R26.reuse, R187 ;  /* 0x000000bb1abb7221 */ /* 0x042fe20000010000 */
[----:B------:R-:W-:Y:S02]  /*4710*/  F2FP.F16.F32.PACK_AB R165, R26, R27 ;  /* 0x0000001b1aa5723e */ /* 0x000fe400000000ff */
[----:B------:R-:W-:-:S04]  /*4720*/  WARPGROUP.ARRIVE ;  /* 0x00000000000079c5 */ /* 0x000fc80000000000 */
[----:B------:R-:W-:Y:S01]  /*4730*/  MUFU.EX2 R184, R184 ;  /* 0x000000b800b87308 */ /* 0x000fe20000000800 */
[----:B0-----:R-:W-:Y:S01]  /*4740*/  FADD.FTZ R190, R188, R190 ;  /* 0x000000bebcbe7221 */ /* 0x001fe20000010000 */
[----:B------:R-:W-:Y:S01]  /*4750*/  HGMMA.64x256x16.F32 R24, R152, gdesc[UR8].tnspB, RZ, !UPT, gsb0 ;  /* 0x43e0000898187df0 */ /* 0x000fe2000c0008ff */
[----:B------:R-:W-:Y:S01]  /*4760*/  UMOV UR10, UR6 ;  /* 0x00000006000a7c82 */ /* 0x000fe20008000000 */
[----:B------:R-:W-:Y:S01]  /*4770*/  UMOV UR11, 0x40000040 ;  /* 0x40000040000b7882 */ /* 0x000fe20000000000 */
[----:B------:R-:W-:-:S03]  /*4780*/  UIADD3 UR6, UR4, 0x180, URZ ;  /* 0x0000018004067890 */ /* 0x000fc6000fffe03f */
[----:B------:R-:W-:Y:S01]  /*4790*/  MUFU.EX2 R186, R186 ;  /* 0x000000ba00ba7308 */ /* 0x000fe20000000800 */
[----:B--2---:R-:W-:-:S07]  /*47a0*/  FADD.FTZ R190, R189, R190 ;  /* 0x000000bebdbe7221 */ /* 0x004fce0000010000 */
[----:B------:R-:W-:Y:S08]  /*47b0*/  MUFU.EX2 R21, R21 ;  /* 0x0000001500157308 */ /* 0x000ff00000000800 */
[----:B------:R-:W-:Y:S08]  /*47c0*/  MUFU.EX2 R173, R173 ;  /* 0x000000ad00ad7308 */ /* 0x000ff00000000800 */
[----:B------:R-:W-:Y:S08]  /*47d0*/  MUFU.EX2 R175, R175 ;  /* 0x000000af00af7308 */ /* 0x000ff00000000800 */
[----:B------:R-:W-:Y:S01]  /*47e0*/  MUFU.EX2 R178, R178 ;  /* 0x000000b200b27308 */ /* 0x000fe20000000800 */
[----:B------:R-:W-:-:S02]  /*47f0*/  WARPGROUP.DEPBAR.LE gsb0, 0x0 ;  /* 0x00008000000079c5 */ /* 0x000fc40000010000 */
[----:B------:R-:W-:Y:S01]  /*4800*/  WARPGROUP.ARRIVE ;  /* 0x00000000000079c5 */ /* 0x000fe20000000000 */
[-CC-:B------:R-:W-:Y:S01]  /*4810*/  FFMA.FTZ R152, R166, R13.reuse, -R176.reuse ;  /* 0x0000000da6987223 */ /* 0x180fe200000108b0 */
[-CC-:B------:R-:W-:Y:S01]  /*4820*/  FFMA.FTZ R153, R167, R13.reuse, -R176.reuse ;  /* 0x0000000da7997223 */ /* 0x180fe200000108b0 */
[----:B------:R-:W-:Y:S01]  /*4830*/  F2FP.F16.F32.PACK_AB R166, R189, R188 ;  /* 0x000000bcbda6723e */ /* 0x000fe200000000ff */
[----:B------:R-:W-:Y:S01]  /*4840*/  FFMA.FTZ R155, R179, R13, -R176 ;  /* 0x0000000db39b7223 */ /* 0x000fe200000108b0 */
[----:B------:R-:W-:Y:S01]  /*4850*/  MUFU.EX2 R154, R185 ;  /* 0x000000b9009a7308 */ /* 0x000fe20000000800 */
[----:B------:R-:W-:Y:S07]  /*4860*/  HGMMA.64x256x16.F32 R24, R156, gdesc[UR12].tnspB, R24, gsb0 ;  /* 0x43e0000c9c187df0 */ /* 0x000fee0008000818 */
[----:B------:R-:W0:Y:S08]  /*4870*/  MUFU.EX2 R152, R152 ;  /* 0x0000009800987308 */ /* 0x000e300000000800 */
[----:B------:R-:W1:Y:S08]  /*4880*/  MUFU.EX2 R153, R153 ;  /* 0x0000009900997308 */ /* 0x000e700000000800 */
[----:B------:R-:W-:Y:S01]  /*4890*/  MUFU.EX2 R155, R155 ;  /* 0x0000009b009b7308 */ /* 0x000fe20000000800 */
[----:B0-----:R-:W-:Y:S01]  /*48a0*/  FADD.FTZ R187, R152, R187 ;  /* 0x000000bb98bb7221 */ /* 0x001fe20000010000 */
[----:B-1----:R-:W-:-:S03]  /*48b0*/  F2FP.F16.F32.PACK_AB R167, R153, R152 ;  /* 0x0000009899a7723e */ /* 0x002fc600000000ff */
[----:B------:R-:W-:-:S03]  /*48c0*/  FADD.FTZ R187, R153, R187 ;  /* 0x000000bb99bb7221 */ /* 0x000fc60000010000 */
[----:B------:R-:W0:Y:S01]  /*48d0*/  MUFU.EX2 R152, R183 ;  /* 0x000000b700987308 */ /* 0x000e220000000800 */
[----:B------:R-:W-:Y:S02]  /*48e0*/  WARPGROUP.DEPBAR.LE gsb0, 0x0 ;  /* 0x00008000000079c5 */ /* 0x000fe40000010000 */
[----:B------:R-:W-:Y:S01]  /*48f0*/  WARPGROUP.ARRIVE ;  /* 0x00000000000079c5 */ /* 0x000fe20000000000 */
[-CC-:B------:R-:W-:Y:S01]  /*4900*/  FFMA.FTZ R157, R181, R13.reuse, -R176.reuse ;  /* 0x0000000db59d7223 */ /* 0x180fe200000108b0 */
[-CC-:B------:R-:W-:Y:S01]  /*4910*/  FFMA.FTZ R156, R174, R13.reuse, -R176.reuse ;  /* 0x0000000dae9c7223 */ /* 0x180fe200000108b0 */
[-C--:B------:R-:W-:Y:S01]  /*4920*/  FFMA.FTZ R158, R177, R13.reuse, -R176 ;  /* 0x0000000db19e7223 */ /* 0x080fe200000108b0 */
[----:B0-----:R-:W-:Y:S01]  /*4930*/  FADD.FTZ R159, R152, R190 ;  /* 0x000000be989f7221 */ /* 0x001fe20000010000 */
[C---:B------:R-:W-:Y:S01]  /*4940*/  F2FP.F16.F32.PACK_AB R152, R184.reuse, R152 ;  /* 0x00000098b898723e */ /* 0x040fe200000000ff */
[----:B------:R-:W-:Y:S01]  /*4950*/  HGMMA.64x256x16.F32 R24, R160, gdesc[UR8].tnspB, R24, gsb0 ;  /* 0x43e00008a0187df0 */ /* 0x000fe20008000818 */
[----:B------:R-:W-:Y:S01]  /*4960*/  UMOV UR10, UR6 ;  /* 0x00000006000a7c82 */ /* 0x000fe20008000000 */
[----:B------:R-:W-:Y:S01]  /*4970*/  UMOV UR11, 0x40000040 ;  /* 0x40000040000b7882 */ /* 0x000fe20000000000 */
[----:B------:R-:W0:Y:S01]  /*4980*/  MUFU.EX2 R157, R157 ;  /* 0x0000009d009d7308 */ /* 0x000e220000000800 */
[----:B------:R-:W-:Y:S01]  /*4990*/  FADD.FTZ R159, R184, R159 ;  /* 0x0000009fb89f7221 */ /* 0x000fe20000010000 */
[----:B------:R-:W-:Y:S01]  /*49a0*/  UIADD3 UR6, UR4, 0x200, URZ ;  /* 0x0000020004067890 */ /* 0x000fe2000fffe03f */
[----:B------:R-:W-:Y:S01]  /*49b0*/  FFMA.FTZ R176, R182, R13, -R176 ;  /* 0x0000000db6b07223 */ /* 0x000fe200000108b0 */
[----:B------:R-:W-:Y:S01]  /*49c0*/  UIADD3 UR4, UR4, 0x280, URZ ;  /* 0x0000028004047890 */ /* 0x000fe2000fffe03f */
[----:B------:R-:W-:Y:S01]  /*49d0*/  FADD.FTZ R159, R154, R159 ;  /* 0x0000009f9a9f7221 */ /* 0x000fe20000010000 */
[----:B------:R-:W-:-:S02]  /*49e0*/  F2FP.F16.F32.PACK_AB R154, R186, R154 ;  /* 0x0000009aba9a723e */ /* 0x000fc400000000ff */
[----:B------:R-:W-:Y:S01]  /*49f0*/  MUFU.EX2 R156, R156 ;  /* 0x0000009c009c7308 */ /* 0x000fe20000000800 */
[----:B------:R-:W-:-:S07]  /*4a00*/  FADD.FTZ R159, R186, R159 ;  /* 0x0000009fba9f7221 */ /* 0x000fce0000010000 */
[----:B------:R-:W1:Y:S01]  /*4a10*/  MUFU.EX2 R158, R158 ;  /* 0x0000009e009e7308 */ /* 0x000e620000000800 */
[----:B0-----:R-:W-:-:S07]  /*4a20*/  F2FP.F16.F32.PACK_AB R153, R157, R155 ;  /* 0x0000009b9d99723e */ /* 0x001fce00000000ff */
[----:B------:R-:W-:Y:S01]  /*4a30*/  MUFU.EX2 R176, R176 ;  /* 0x000000b000b07308 */ /* 0x000fe20000000800 */
[----:B------:R-:W-:Y:S02]  /*4a40*/  WARPGROUP.DEPBAR.LE gsb0, 0x0 ;  /* 0x00008000000079c5 */ /* 0x000fe40000010000 */
[----:B------:R-:W-:Y:S01]  /*4a50*/  WARPGROUP.ARRIVE ;  /* 0x00000000000079c5 */ /* 0x000fe20000000000 */
[----:B------:R-:W-:Y:S01]  /*4a60*/  FADD.FTZ R160, R155, R187 ;  /* 0x000000bb9ba07221 */ /* 0x000fe20000010000 */
[----:B-1----:R-:W-:-:S03]  /*4a70*/  F2FP.F16.F32.PACK_AB R155, R158, R156 ;  /* 0x0000009c9e9b723e */ /* 0x002fc600000000ff */
[----:B------:R-:W-:Y:S01]  /*4a80*/  FADD.FTZ R160, R157, R160 ;  /* 0x000000a09da07221 */ /* 0x000fe20000010000 */
[----:B------:R-:W-:Y:S01]  /*4a90*/  HGMMA.64x256x16.F32 R24, R164, gdesc[UR8].tnspB, R24, gsb0 ;  /* 0x43e00008a4187df0 */ /* 0x000fe20008000818 */
[----:B------:R-:W-:Y:S01]  /*4aa0*/  UMOV UR10, UR6 ;  /* 0x00000006000a7c82 */ /* 0x000fe20008000000 */
[----:B------:R-:W-:Y:S01]  /*4ab0*/  UMOV UR11, 0x40000040 ;  /* 0x40000040000b7882 */ /* 0x000fe20000000000 */
[----:B------:R-:W-:-:S04]  /*4ac0*/  FADD.FTZ R160, R156, R160 ;  /* 0x000000a09ca07221 */ /* 0x000fc80000010000 */
[----:B------:R-:W-:Y:S01]  /*4ad0*/  FADD.FTZ R156, R158, R160 ;  /* 0x000000a09e9c7221 */ /* 0x000fe20000010000 */
[----:B------:R-:W-:Y:S02]  /*4ae0*/  WARPGROUP.DEPBAR.LE gsb0, 0x0 ;  /* 0x00008000000079c5 */ /* 0x000fe40000010000 */
[----:B------:R-:W-:-:S15]  /*4af0*/  WARPGROUP.ARRIVE ;  /* 0x00000000000079c5 */ /* 0x000fde0000000000 */
[----:B------:R-:W-:-:S03]  /*4b00*/  NOP ;  /* 0x0000000000007918 */ /* 0x000fc60000000000 */
[----:B------:R-:W-:Y:S01]  /*4b10*/  HGMMA.64x256x16.F32 R24, R152, gdesc[UR8].tnspB, R24, gsb0 ;  /* 0x43e0000898187df0 */ /* 0x000fe20008000818 */
[----:B------:R-:W-:Y:S01]  /*4b20*/  UMOV UR10, UR4 ;  /* 0x00000004000a7c82 */ /* 0x000fe20008000000 */
[----:B------:R-:W-:Y:S01]  /*4b30*/  UMOV UR11, 0x40000040 ;  /* 0x40000040000b7882 */ /* 0x000fe20000000000 */
[----:B------:R-:W-:Y:S02]  /*4b40*/  WARPGROUP.DEPBAR.LE gsb0, 0x0 ;  /* 0x00008000000079c5 */ /* 0x000fe40000010000 */
[----:B------:R-:W0:Y:S01]  /*4b50*/  MUFU.EX2 R152, R171 ;  /* 0x000000ab00987308 */ /* 0x000e220000000800 */
[----:B------:R-:W-:-:S07]  /*4b60*/  FADD.FTZ R155, R21, R159 ;  /* 0x0000009f159b7221 */ /* 0x000fce0000010000 */
[----:B------:R-:W1:Y:S08]  /*4b70*/  MUFU.EX2 R154, R172 ;  /* 0x000000ac009a7308 */ /* 0x000e700000000800 */
[----:B------:R-:W2:Y:S01]  /*4b80*/  MUFU.EX2 R153, R180 ;  /* 0x000000b400997308 */ /* 0x000ea20000000800 */
[C---:B0-----:R-:W-:Y:S01]  /*4b90*/  FADD.FTZ R155, R152.reuse, R155 ;  /* 0x0000009b989b7221 */ /* 0x041fe20000010000 */
[----:B------:R-:W-:-:S02]  /*4ba0*/  F2FP.F16.F32.PACK_AB R152, R152, R21 ;  /* 0x000000159898723e */ /* 0x000fc400000000ff */
[----:B------:R-:W-:-:S04]  /*4bb0*/  SHF.R.U32.HI R21, RZ, 0x1f, R12 ;  /* 0x0000001fff157819 */ /* 0x000fc8000001160c */
[----:B------:R-:W-:Y:S01]  /*4bc0*/  LEA.HI.SX32 R12, R12, R21, 0x1c ;  /* 0x000000150c0c7211 */ /* 0x000fe200078fe2ff */
[----:B-1----:R-:W-:Y:S01]  /*4bd0*/  FADD.FTZ R157, R154, R155 ;  /* 0x0000009b9a9d7221 */ /* 0x002fe20000010000 */
[----:B------:R-:W-:Y:S02]  /*4be0*/  F2FP.F16.F32.PACK_AB R154, R173, R154 ;  /* 0x0000009aad9a723e */ /* 0x000fe400000000ff */
[----:B------:R-:W-:Y:S02]  /*4bf0*/  F2FP.F16.F32.PACK_AB R155, R176, R178 ;  /* 0x000000b2b09b723e */ /* 0x000fe400000000ff */
[----:B------:R-:W-:Y:S01]  /*4c00*/  VIMNMX R21, R205, R12, !PT ;  /* 0x0000000ccd157248 */ /* 0x000fe20007fe0100 */
[----:B--2---:R-:W-:Y:S01]  /*4c10*/  FADD.FTZ R156, R153, R156 ;  /* 0x0000009c999c7221 */ /* 0x004fe20000010000 */
[C---:B------:R-:W-:Y:S02]  /*4c20*/  F2FP.F16.F32.PACK_AB R153, R175.reuse, R153 ;  /* 0x00000099af99723e */ /* 0x040fe400000000ff */
[----:B------:R-:W-:Y:S01]  /*4c30*/  ISETP.GE.AND P2, PT, R212, R21, PT ;  /* 0x00000015d400720c */ /* 0x000fe20003f46270 */
[----:B------:R-:W-:Y:S01]  /*4c40*/  FADD.FTZ R156, R175, R156 ;  /* 0x0000009caf9c7221 */ /* 0x000fe20000010000 */
[----:B------:R-:W-:-:S06]  /*4c50*/  WARPGROUP.ARRIVE ;  /* 0x00000000000079c5 */ /* 0x000fcc0000000000 */
[----:B------:R-:W-:Y:S03]  /*4c60*/  HGMMA.64x256x16.F32 R24, R152, gdesc[UR8].tnspB, R24, gsb0 ;  /* 0x43e0000898187df0 */ /* 0x000fe60008000818 */
[----:B------:R-:W-:Y:S02]  /*4c70*/  WARPGROUP.DEPBAR.LE gsb0, 0x0 ;  /* 0x00008000000079c5 */ /* 0x000fe40000010000 */
[----:B------:R-:W-:Y:S01]  /*4c80*/  FADD.FTZ R153, R178, R156 ;  /* 0x0000009cb2997221 */ /* 0x000fe20000010000 */
[----:B------:R0:W-:Y:S03]  /*4c90*/  @!P1 SYNCS.ARRIVE.TRANS64.RED.A1T0 RZ, [R0+URZ], RZ ;  /* 0x000000ff00ff99a7 */ /* 0x0001e6000810043f */
[----:B------:R-:W-:Y:S01]  /*4ca0*/  FADD.FTZ R12, R176, R153 ;  /* 0x00000099b00c7221 */ /* 0x000fe20000010000 */
[----:B0-----:R-:W-:Y:S01]  /*4cb0*/  FADD.FTZ R0, R173, R157 ;  /* 0x0000009dad007221 */ /* 0x001fe20000010000 */
[----:B---3--:R-:W-:Y:S06]  /*4cc0*/  @!P2 BRA `(.L_x_5355) ;  /* 0x00000030001ca947 */ /* 0x008fec0003800000 */
[----:B------:R-:W-:Y:S01]  /*4cd0*/  IMAD.MOV.U32 R214, RZ, RZ, R169 ;  /* 0x000000ffffd67224 */ /* 0x000fe200078e00a9 */
[----:B------:R-:W-:Y:S01]  /*4ce0*/  ULDC UR4, c[0x0][0xad0] ;  /* 0x0002b40000047ab9 */ /* 0x000fe20000000800 */
[----:B------:R-:W-:-:S07]  /*4cf0*/  IMAD.MOV.U32 R215, RZ, RZ, R20 ;  /* 0x000000ffffd77224 */ /* 0x000fce00078e0014 */
.L_x_5364:
[----:B------:R-:W-:-:S04]  /*4d00*/  UIADD3 UR36, UR36, 0x1, URZ ;  /* 0x0000000124247890 */ /* 0x000fc8000fffe03f */
[----:B------:R-:W-:-:S04]  /*4d10*/  UISETP.NE.AND UP0, UPT, UR36, 0x2, UPT ;  /* 0x000000022400788c */ /* 0x000fc8000bf05270 */
[----:B------:R-:W-:Y:S02]  /*4d20*/  USEL UR5, URZ, 0x1, UP0 ;  /* 0x000000013f057887 */ /* 0x000fe40008000000 */
[----:B------:R-:W-:Y:S02]  /*4d30*/  USEL UR36, UR36, URZ, UP0 ;  /* 0x0000003f24247287 */ /* 0x000fe40008000000 */
[----:B------:R-:W-:Y:S01]  /*4d40*/  ULOP3.LUT UR37, UR37, UR5, URZ, 0x3c, !UPT ;  /* 0x0000000525257292 */ /* 0x000fe2000f8e3c3f */
[----:B------:R-:W-:Y:S11]  /*4d50*/  @!P0 BRA `(.L_x_5356) ;  /* 0x0000000000048947 */ /* 0x000ff60003800000 */
[----:B------:R-:W-:Y:S01]  /*4d60*/  BPT.TRAP 0x1 ;  /* 0x000000040000795c */ /* 0x000fe20000300000 */
.L_x_5356:
        /* <DEDUP_REMOVED lines=9> */
.L_x_5357:
[----:B-1----:R-:W-:Y:S05]  /*4e00*/  @P2 BRA `(.L_x_5358) ;  /* 0x0000000000082947 */ /* 0x002fea0003800000 */
[----:B------:R-:W1:Y:S02]  /*4e10*/  SYNCS.PHASECHK.TRANS64.TRYWAIT P2, [UR5+0x32430], R13 ;  /* 0x0324300dff0075a7 */ /* 0x000e640008040145 */
[----:B-1----:R-:W-:Y:S05]  /*4e20*/  @!P2 BRA `(.L_x_5359) ;  /* 0x0000012400e0a947 */ /* 0x002fea0003800000 */
.L_x_5358:
        /* <DEDUP_REMOVED lines=31> */
.L_x_5360:
[----:B------:R2:W3:Y:S01]  /*5020*/  SYNCS.PHASECHK.TRANS64.TRYWAIT P2, [UR5+0x32450], R13 ;  /* 0x0324500dff0075a7 */ /* 0x0004e20008040145 */
[----:B------:R-:W-:Y:S05]  /*5030*/  @!P0 BRA `(.L_x_5361) ;  /* 0x0000000000048947 */ /* 0x000fea0003800000 */
[----:B------:R-:W-:Y:S01]  /*5040*/  BPT.TRAP 0x1 ;  /* 0x000000040000795c */ /* 0x000fe20000300000 */
.L_x_5361:
[----:B---3--:R-:W-:Y:S05]  /*5050*/  @P2 BRA `(.L_x_5362) ;  /* 0x0000000000082947 */ /* 0x008fea0003800000 */
[----:B------:R-:W3:Y:S02]  /*5060*/  SYNCS.PHASECHK.TRANS64.TRYWAIT P2, [UR5+0x32450], R13 ;  /* 0x0324500dff0075a7 */ /* 0x000ee40008040145 */
[----:B---3--:R-:W-:Y:S05]  /*5070*/  @!P2 BRA `(.L_x_5363) ;  /* 0x000001240064a947 */ /* 0x008fea0003800000 */
.L_x_5362:
[----:B------:R-:W-:Y:S01]  /*5080*/  R2UR UR52, R10 ;  /* 0x000000000a3472ca */ /* 0x000fe200000e0000 */
[----:B------:R-:W-:Y:S01]  /*5090*/  UIMAD UR6, UR36, 0xc00, UR60 ;  /* 0x00000c00240678a4 */ /* 0x000fe2000f8e023c */
[----:B------:R-:W-:Y:S01]  /*50a0*/  R2UR UR53, R11 ;  /* 0x000000000b3572ca */ /* 0x000fe200000e0000 */
[----:B------:R-:W-:Y:S01]  /*50b0*/  WARPGROUP.ARRIVE ;  /* 0x00000000000079c5 */ /* 0x000fe20000000000 */
[----:B------:R-:W-:Y:S01]  /*50c0*/  UMOV UR55, 0x40000040 ;  /* 0x4000004000377882 */ /* 0x000fe20000000000 */
[----:B------:R-:W-:Y:S01]  /*50d0*/  UIADD3 UR10, UR6, 0x302, URZ ;  /* 0x00000302060a7890 */ /* 0x000fe2000fffe03f */
[----:B-1----:R-:W1:Y:S01]  /*50e0*/  LDC R20, c[0x0][0x448] ;  /* 0x00011200ff147b82 */ /* 0x002e620000000800 */
[----:B------:R-:W-:Y:S01]  /*50f0*/  UMOV UR11, 0x40000040 ;  /* 0x40000040000b7882 */ /* 0x000fe20000000000 */
[----:B------:R-:W-:Y:S01]  /*5100*/  UMOV UR54, UR6 ;  /* 0x0000000600367c82 */ /* 0x000fe20008000000 */
[----:B------:R-:W-:Y:S01]  /*5110*/  UIADD3 UR14, UR6, 0x304, URZ ;  /* 0x00000304060e7890 */ /* 0x000fe2000fffe03f */
[----:B------:R-:W-:Y:S01]  /*5120*/  IMAD.IADD R217, R206, 0x1, R200 ;  /* 0x00000001ced97824 */ /* 0x000fe200078e02c8 */
[----:B------:R-:W-:Y:S01]  /*5130*/  UMOV UR15, 0x40000040 ;  /* 0x40000040000f7882 */ /* 0x000fe20000000000 */
[----:B------:R-:W-:Y:S01]  /*5140*/  UIADD3 UR18, UR6, 0x306, URZ ;  /* 0x0000030606127890 */ /* 0x000fe2000fffe03f */
[----:B------:R-:W-:-:S02]  /*5150*/  UMOV UR19, 0x40000040 ;  /* 0x4000004000137882 */ /* 0x000fc40000000000 */
        /* <DEDUP_REMOVED lines=12> */
[----:B-1----:R-:W-:Y:S01]  /*5220*/  ISETP.NE.AND P2, PT, R20, 0x1, PT ;  /* 0x000000011400780c */ /* 0x002fe20003f45270 */
[----:B------:R-:W-:Y:S01]  /*5230*/  UMOV UR35, 0x40000040 ;  /* 0x4000004000237882 */ /* 0x000fe20000000000 */
[----:B------:R-:W-:Y:S01]  /*5240*/  UIADD3 UR42, UR6, 0x900, URZ ;  /* 0x00000900062a7890 */ /* 0x000fe2000fffe03f */
[----:B------:R-:W-:Y:S01]  /*5250*/  UMOV UR43, 0x40000040 ;  /* 0x40000040002b7882 */ /* 0x000fe20000000000 */
[----:B------:R-:W-:Y:S01]  /*5260*/  UIADD3 UR46, UR6, 0x902, URZ ;  /* 0x00000902062e7890 */ /* 0x000fe2000fffe03f */
[----:B------:R-:W-:Y:S01]  /*5270*/  UMOV UR47, 0x40000040 ;  /* 0x40000040002f7882 */ /* 0x000fe20000000000 */
[----:B------:R-:W-:Y:S01]  /*5280*/  UIADD3 UR50, UR6, 0x904, URZ ;  /* 0x0000090406327890 */ /* 0x000fe2000fffe03f */
[----:B------:R-:W-:-:S06]  /*5290*/  UMOV UR51, 0x40000040 ;  /* 0x4000004000337882 */ /* 0x000fcc0000000000 */
[----:B------:R-:W1:Y:S08]  /*52a0*/  @P2 LDC R20, c[0x0][0x44c] ;  /* 0x00011300ff142b82 */ /* 0x000e700000000800 */
[----:B0-2---:R-:W0:Y:S01]  /*52b0*/  @P2 LDC R13, c[0x0][0x450] ;  /* 0x00011400ff0d2b82 */ /* 0x005e220000000800 */
[----:B-1----:R-:W-:-:S05]  /*52c0*/  @P2 IMAD.HI.U32 R20, R217, R20, RZ ;  /* 0x00000014d9142227 */ /* 0x002fca00078e00ff */
[----:B0-----:R-:W-:Y:S01]  /*52d0*/  @P2 SHF.R.U32.HI R217, RZ, R13, R20 ;  /* 0x0000000dffd92219 */ /* 0x001fe20000011614 */
        /* <DEDUP_REMOVED lines=67> */
[----:B------:R-:W0:Y:S01]  /*5710*/  SHFL.IDX PT, R174, R217, RZ, 0x1c1f ;  /* 0x001c1fffd9ae7589 */ /* 0x000e2200000e0000 */
[----:B------:R-:W-:Y:S01]  /*5720*/  FMUL.FTZ R153, R154, UR4 ;  /* 0x000000049a997c20 */ /* 0x000fe20008410000 */
[----:B------:R-:W-:Y:S01]  /*5730*/  FMUL.FTZ R154, R156, UR4 ;  /* 0x000000049c9a7c20 */ /* 0x000fe20008410000 */
[----:B------:R-:W-:Y:S01]  /*5740*/  FMUL.FTZ R156, R157, UR4 ;  /* 0x000000049d9c7c20 */ /* 0x000fe20008410000 */
[----:B------:R-:W-:Y:S01]  /*5750*/  FMUL.FTZ R157, R161, UR4 ;  /* 0x00000004a19d7c20 */ /* 0x000fe20008410000 */
[----:B------:R-:W-:-:S02]  /*5760*/  IMAD R161, R212, -0x60, RZ ;  /* 0xffffffa0d4a17824 */ /* 0x000fc400078e02ff */
[----:B------:R-:W-:Y:S01]  /*5770*/  FMUL.FTZ R219, R152, UR4 ;  /* 0x0000000498db7c20 */ /* 0x000fe20008410000 */
[----:B------:R-:W-:Y:S01]  /*5780*/  FMUL.FTZ R13, R158, UR4 ;  /* 0x000000049e0d7c20 */ /* 0x000fe20008410000 */
[----:B------:R-:W1:Y:S01]  /*5790*/  MUFU.TANH R220, R220 ;  /* 0x000000dc00dc7308 */ /* 0x000e620000002400 */
[----:B------:R-:W-:Y:S01]  /*57a0*/  FMUL.FTZ R20, R159, UR4 ;  /* 0x000000049f147c20 */ /* 0x000fe20008410000 */
[----:B------:R-:W-:Y:S01]  /*57b0*/  IADD3 R161, -R201, 0x1, R161 ;  /* 0x00000001c9a17810 */ /* 0x000fe20007ffe1a1 */
[----:B------:R-:W-:Y:S01]  /*57c0*/  FMUL.FTZ R158, R164, UR4 ;  /* 0x00000004a49e7c20 */ /* 0x000fe20008410000 */
[----:B------:R-:W-:Y:S01]  /*57d0*/  FMUL.FTZ R159, R165, UR4 ;  /* 0x00000004a59f7c20 */ /* 0x000fe20008410000 */
[----:B------:R-:W-:Y:S01]  /*57e0*/  FMUL.FTZ R224, R170, UR4 ;  /* 0x00000004aae07c20 */ /* 0x000fe20008410000 */
[----:B------:R-:W-:Y:S01]  /*57f0*/  FMUL.FTZ R218, R160, UR4 ;  /* 0x00000004a0da7c20 */ /* 0x000fe20008410000 */
[----:B------:R-:W-:Y:S01]  /*5800*/  IADD3 R170, -R203, R161, R204 ;  /* 0x000000a1cbaa7210 */ /* 0x000fe20007ffe1cc */
        /* <DEDUP_REMOVED lines=9> */
[----:B0-----:R-:W-:-:S02]  /*58a0*/  IMAD.IADD R174, R170, 0x1, R174 ;  /* 0x00000001aaae7824 */ /* 0x001fc400078e02ae */
[----:B------:R-:W-:Y:S01]  /*58b0*/  FMUL.FTZ R166, R180, UR4 ;  /* 0x00000004b4a67c20 */ /* 0x000fe20008410000 */
[----:B------:R-:W-:Y:S01]  /*58c0*/  FMUL.FTZ R222, R167, UR4 ;  /* 0x00000004a7de7c20 */ /* 0x000fe20008410000 */
[----:B------:R-:W-:Y:S01]  /*58d0*/  FMUL.FTZ R167, R181, UR4 ;  /* 0x00000004b5a77c20 */ /* 0x000fe20008410000 */
[----:B------:R-:W-:Y:S01]  /*58e0*/  FMUL.FTZ R216, R162, UR4 ;  /* 0x00000004a2d87c20 */ /* 0x000fe20008410000 */
[----:B------:R-:W-:Y:S01]  /*58f0*/  ISETP.GT.AND P3, PT, R174, 0x1, PT ;  /* 0x00000001ae00780c */ /* 0x000fe20003f64270 */
[----:B------:R-:W-:Y:S01]  /*5900*/  FMUL.FTZ R161, R184, UR4 ;  /* 0x00000004b8a17c20 */ /* 0x000fe20008410000 */
[----:B------:R-:W0:Y:S01]  /*5910*/  MUFU.TANH R219, R219 ;  /* 0x000000db00db7308 */ /* 0x000e220000002400 */
[C---:B------:R-:W-:Y:S01]  /*5920*/  ISETP.GT.AND P4, PT, R174.reuse, 0x8, PT ;  /* 0x00000008ae00780c */ /* 0x040fe20003f84270 */
[----:B------:R-:W-:Y:S01]  /*5930*/  FMUL.FTZ R152, R163, UR4 ;  /* 0x00000004a3987c20 */ /* 0x000fe20008410000 */
[C---:B------:R-:W-:Y:S01]  /*5940*/  ISETP.GT.AND P5, PT, R174.reuse, 0x9, PT ;  /* 0x00000009ae00780c */ /* 0x040fe20003fa4270 */
[----:B------:R-:W-:Y:S01]  /*5950*/  FMUL.FTZ R225, R175, UR4 ;  /* 0x00000004afe17c20 */ /* 0x000fe20008410000 */
[----:B------:R-:W-:Y:S01]  /*5960*/  ISETP.GT.AND P2, PT, R174, RZ, PT ;  /* 0x000000ffae00720c */ /* 0x000fe20003f44270 */
[----:B------:R-:W-:Y:S01]  /*5970*/  FMUL.FTZ R162, R185, UR4 ;  /* 0x00000004b9a27c20 */ /* 0x000fe20008410000 */
[----:B-1----:R-:W-:Y:S01]  /*5980*/  FSEL R220, R220, -INF , P3 ;  /* 0xff800000dcdc7808 */ /* 0x002fe20001800000 */
[----:B------:R-:W1:Y:S01]  /*5990*/  MUFU.TANH R157, R157 ;  /* 0x0000009d009d7308 */ /* 0x000e620000002400 */
[----:B------:R-:W-:Y:S01]  /*59a0*/  ISETP.GT.AND P3, PT, R174, 0x11, PT ;  /* 0x00000011ae00780c */ /* 0x000fe20003f64270 */
[----:B------:R-:W4:Y:S01]  /*59b0*/  SHFL.IDX PT, R175, R217, 0x1, 0x1c1f ;  /* 0x003c1f00d9af7f89 */ /* 0x000f2200000e0000 */
[----:B--2---:R-:W-:Y:S01]  /*59c0*/  FSEL R154, R154, -INF , P4 ;  /* 0xff8000009a9a7808 */ /* 0x004fe20002000000 */
[----:B------:R-:W-:Y:S01]  /*59d0*/  FMUL.FTZ R163, R188, UR4 ;  /* 0x00000004bca37c20 */ /* 0x000fe20008410000 */
[----:B------:R-:W-:Y:S01]  /*59e0*/  ISETP.GT.AND P4, PT, R174, 0x18, PT ;  /* 0x00000018ae00780c */ /* 0x000fe20003f84270 */
[----:B------:R-:W-:Y:S01]  /*59f0*/  FMUL.FTZ R223, R171, UR4 ;  /* 0x00000004abdf7c20 */ /* 0x000fe20008410000 */
[----:B---3--:R-:W-:Y:S01]  /*5a00*/  FSEL R169, R156, -INF , P5 ;  /* 0xff8000009ca97808 */ /* 0x008fe20002800000 */
[----:B------:R-:W2:Y:S01]  /*5a10*/  MUFU.TANH R158, R158 ;  /* 0x0000009e009e7308 */ /* 0x000ea20000002400 */
[C---:B------:R-:W-:Y:S01]  /*5a20*/  ISETP.GT.AND P5, PT, R174.reuse, 0x19, PT ;  /* 0x00000019ae00780c */ /* 0x040fe20003fa4270 */
[----:B------:R-:W-:Y:S01]  /*5a30*/  FMUL.FTZ R156, R189, UR4 ;  /* 0x00000004bd9c7c20 */ /* 0x000fe20008410000 */
[----:B0-----:R-:W-:Y:S01]  /*5a40*/  FSEL R219, R219, -INF , P2 ;  /* 0xff800000dbdb7808 */ /* 0x001fe20001000000 */
[----:B------:R-:W-:Y:S01]  /*5a50*/  FMUL.FTZ R188, R179, UR4 ;  /* 0x00000004b3bc7c20 */ /* 0x000fe20008410000 */
[----:B------:R-:W-:Y:S01]  /*5a60*/  ISETP.GT.AND P2, PT, R174, 0x10, PT ;  /* 0x00000010ae00780c */ /* 0x000fe20003f44270 */
[----:B------:R-:W-:Y:S01]  /*5a70*/  FMUL.FTZ R176, R197, UR4 ;  /* 0x00000004c5b07c20 */ /* 0x000fe20008410000 */
[----:B------:R-:W-:Y:S01]  /*5a80*/  FMUL.FTZ R155, R155, UR4 ;  /* 0x000000049b9b7c20 */ /* 0x000fe20008410000 */
[----:B------:R-:W0:Y:S01]  /*5a90*/  MUFU.TANH R159, R159 ;  /* 0x0000009f009f7308 */ /* 0x000e220000002400 */
[----:B-1----:R-:W-:Y:S01]  /*5aa0*/  FSEL R180, R157, -INF , P3 ;  /* 0xff8000009db47808 */ /* 0x002fe20001800000 */
[----:B------:R-:W-:Y:S01]  /*5ab0*/  FMUL.FTZ R157, R192, UR4 ;  /* 0x00000004c09d7c20 */ /* 0x000fe20008410000 */
[----:B------:R-:W-:Y:S01]  /*5ac0*/  ISETP.GT.AND P3, PT, R174, 0x21, PT ;  /* 0x00000021ae00780c */ /* 0x000fe20003f64270 */
        /* <DEDUP_REMOVED lines=8> */
[----:B----4-:R-:W-:-:S02]  /*5b50*/  IMAD.IADD R179, R170, 0x1, R175 ;  /* 0x00000001aab37824 */ /* 0x010fc400078e02af */
[----:B------:R-:W-:Y:S01]  /*5b60*/  FMUL.FTZ R193, R187, UR4 ;  /* 0x00000004bbc17c20 */ /* 0x000fe20008410000 */
[----:B------:R-:W-:Y:S01]  /*5b70*/  FMUL.FTZ R191, R191, UR4 ;  /* 0x00000004bfbf7c20 */ /* 0x000fe20008410000 */
[----:B------:R-:W-:Y:S01]  /*5b80*/  FMUL.FTZ R194, R194, UR4 ;  /* 0x00000004c2c27c20 */ /* 0x000fe20008410000 */
[----:B------:R-:W2:Y:S01]  /*5b90*/  MUFU.TANH R168, R168 ;  /* 0x000000a800a87308 */ /* 0x000ea20000002400 */
[----:B0-----:R-:W-:Y:S01]  /*5ba0*/  FSEL R217, R159, -INF , P5 ;  /* 0xff8000009fd97808 */ /* 0x001fe20002800000 */
[----:B------:R-:W-:Y:S01]  /*5bb0*/  FMUL.FTZ R159, R196, UR4 ;  /* 0x00000004c49f7c20 */ /* 0x000fe20008410000 */
[----:B------:R-:W-:Y:S01]  /*5bc0*/  ISETP.GT.AND P5, PT, R174, 0x29, PT ;  /* 0x00000029ae00780c */ /* 0x000fe20003fa4270 */
[----:B------:R-:W-:Y:S01]  /*5bd0*/  FMUL.FTZ R196, R190, UR4 ;  /* 0x00000004bec47c20 */ /* 0x000fe20008410000 */
[----:B------:R-:W-:-:S03]  /*5be0*/  FMUL.FTZ R199, R199, UR4 ;  /* 0x00000004c7c77c20 */ /* 0x000fc60008410000 */
[----:B------:R-:W0:Y:S01]  /*5bf0*/  MUFU.TANH R160, R160 ;  /* 0x000000a000a07308 */ /* 0x000e220000002400 */
[----:B-1----:R-:W-:Y:S02]  /*5c00*/  FSEL R218, R218, -INF , P2 ;  /* 0xff800000dada7808 */ /* 0x002fe40001000000 */
[----:B------:R-:W-:-:S05]  /*5c10*/  ISETP.GT.AND P2, PT, R174, 0x20, PT ;  /* 0x00000020ae00780c */ /* 0x000fca0003f44270 */
[----:B------:R-:W1:Y:S01]  /*5c20*/  MUFU.TANH R172, R172 ;  /* 0x000000ac00ac7308 */ /* 0x000e620000002400 */
[----:B--2---:R-:W-:Y:S02]  /*5c30*/  FSEL R168, R168, -INF , P2 ;  /* 0xff800000a8a87808 */ /* 0x004fe40001000000 */
[----:B------:R-:W-:-:S05]  /*5c40*/  ISETP.GT.AND P2, PT, R174, 0x30, PT ;  /* 0x00000030ae00780c */ /* 0x000fca0003f44270 */
[----:B------:R-:W2:Y:S01]  /*5c50*/  MUFU.TANH R173, R173 ;  /* 0x000000ad00ad7308 */ /* 0x000ea20000002400 */
[----:B0-----:R-:W-:Y:S02]  /*5c60*/  FSEL R171, R160, -INF , P3 ;  /* 0xff800000a0ab7808 */ /* 0x001fe40001800000 */
[----:B------:R-:W-:-:S05]  /*5c70*/  ISETP.GT.AND P3, PT, R174, 0x31, PT ;  /* 0x00000031ae00780c */ /* 0x000fca0003f64270 */
        /* <DEDUP_REMOVED lines=32> */
[----:B------:R-:W-:-:S05]  /*5e80*/  ISETP.GT.AND P2, PT, R179, RZ, PT ;  /* 0x000000ffb300720c */ /* 0x000fca0003f44270 */
        /* <DEDUP_REMOVED lines=8> */
[----:B------:R-:W-:Y:S02]  /*5f10*/  FMNMX.FTZ R13, R219, R215, !PT ;  /* 0x000000d7db0d7209 */ /* 0x000fe40007810000 */
[----:B------:R-:W-:Y:S02]  /*5f20*/  ISETP.GT.AND P4, PT, R179, 0x18, PT ;  /* 0x00000018b300780c */ /* 0x000fe40003f84270 */
[----:B------:R-:W-:Y:S01]  /*5f30*/  FMNMX.FTZ R13, R220, R13, !PT ;  /* 0x0000000ddc0d7209 */ /* 0x000fe20007810000 */
[----:B------:R-:W2:Y:S01]  /*5f40*/  MUFU.TANH R153, R153 ;  /* 0x0000009900997308 */ /* 0x000ea20000002400 */
[----:B0-----:R-:W-:Y:S02]  /*5f50*/  FSEL R159, R176, -INF , P5 ;  /* 0xff800000b09f7808 */ /* 0x001fe40002800000 */
[----:B------:R-:W-:-:S02]  /*5f60*/  FMNMX.FTZ R13, R154, R13, !PT ;  /* 0x0000000d9a0d7209 */ /* 0x000fc40007810000 */
[----:B------:R-:W-:Y:S02]  /*5f70*/  ISETP.GT.AND P5, PT, R179, 0x9, PT ;  /* 0x00000009b300780c */ /* 0x000fe40003fa4270 */
[----:B------:R-:W-:Y:S01]  /*5f80*/  FMNMX.FTZ R13, R169, R13, !PT ;  /* 0x0000000da90d7209 */ /* 0x000fe20007810000 */
[----:B------:R-:W0:Y:S01]  /*5f90*/  MUFU.TANH R155, R155 ;  /* 0x0000009b009b7308 */ /* 0x000e220000002400 */
[----:B-1----:R-:W-:Y:S02]  /*5fa0*/  FSEL R174, R20, -INF , P5 ;  /* 0xff80000014ae7808 */ /* 0x002fe40002800000 */
[----:B------:R-:W-:Y:S02]  /*5fb0*/  FMNMX.FTZ R13, R218, R13, !PT ;  /* 0x0000000dda0d7209 */ /* 0x000fe40007810000 */
[----:B------:R-:W-:Y:S02]  /*5fc0*/  ISETP.GT.AND P5, PT, R179, 0x19, PT ;  /* 0x00000019b300780c */ /* 0x000fe40003fa4270 */
[----:B------:R-:W-:Y:S01]  /*5fd0*/  FMNMX.FTZ R13, R180, R13, !PT ;  /* 0x0000000db40d7209 */ /* 0x000fe20007810000 */
[----:B------:R-:W1:Y:S01]  /*5fe0*/  MUFU.TANH R216, R216 ;  /* 0x000000d800d87308 */ /* 0x000e620000002400 */
[----:B--2---:R-:W-:-:S02]  /*5ff0*/  FSEL R153, R153, -INF , P2 ;  /* 0xff80000099997808 */ /* 0x004fc40001000000 */
[----:B------:R-:W-:Y:S02]  /*6000*/  FMNMX.FTZ R13, R181, R13, !PT ;  /* 0x0000000db50d7209 */ /* 0x000fe40007810000 */
[----:B------:R-:W-:Y:S02]  /*6010*/  ISETP.GT.AND P2, PT, R179, 0x10, PT ;  /* 0x00000010b300780c */ /* 0x000fe40003f44270 */
[----:B------:R-:W-:Y:S01]  /*6020*/  FMNMX.FTZ R13, R217, R13, !PT ;  /* 0x0000000dd90d7209 */ /* 0x000fe20007810000 */
[----:B------:R-:W2:Y:S01]  /*6030*/  MUFU.TANH R152, R152 ;  /* 0x0000009800987308 */ /* 0x000ea20000002400 */
[----:B0-----:R-:W-:Y:S02]  /*6040*/  FSEL R155, R155, -INF , P3 ;  /* 0xff8000009b9b7808 */ /* 0x001fe40001800000 */
[----:B------:R-:W-:Y:S02]  /*6050*/  FMNMX.FTZ R13, R168, R13, !PT ;  /* 0x0000000da80d7209 */ /* 0x000fe40007810000 */
[----:B------:R-:W-:-:S02]  /*6060*/  ISETP.GT.AND P3, PT, R179, 0x11, PT ;  /* 0x00000011b300780c */ /* 0x000fc40003f64270 */
        /* <DEDUP_REMOVED lines=13> */
[----:B------:R-:W-:Y:S01]  /*6140*/  FMNMX.FTZ R13, R166, R13, !PT ;  /* 0x0000000da60d7209 */ /* 0x000fe20007810000 */
[----:B------:R-:W0:Y:S01]  /*6150*/  S2R R221, SR_TID.X ;  /* 0x0000000000dd7919 */ /* 0x000e220000002100 */
[----:B------:R-:W-:-:S02]  /*6160*/  ISETP.GT.AND P4, PT, R179, 0x28, PT ;  /* 0x00000028b300780c */ /* 0x000fc40003f84270 */
[----:B------:R-:W-:Y:S01]  /*6170*/  FMNMX.FTZ R13, R167, R13, !PT ;  /* 0x0000000da70d7209 */ /* 0x000fe20007810000 */
[----:B------:R-:W3:Y:S01]  /*6180*/  MUFU.TANH R223, R223 ;  /* 0x000000df00df7308 */ /* 0x000ee20000002400 */
        /* <DEDUP_REMOVED lines=10> */
[----:B---3--:R-:W-:Y:S02]  /*6230*/  FSEL R184, R223, -INF , P3 ;  /* 0xff800000dfb87808 */ /* 0x008fe40001800000 */
[----:B------:R-:W-:Y:S02]  /*6240*/  FMNMX.FTZ R13, R156, R13, !PT ;  /* 0x0000000d9c0d7209 */ /* 0x000fe40007810000 */
        /* <DEDUP_REMOVED lines=9> */
[----:B------:R-:W-:Y:S01]  /*62e0*/  ISETP.GT.AND P5, PT, R179, 0x39, PT ;  /* 0x00000039b300780c */ /* 0x000fe20003fa4270 */
[----:B------:R-:W2:Y:S01]  /*62f0*/  SHFL.BFLY PT, R20, R13, 0x2, 0x1f ;  /* 0x0c401f000d147f89 */ /* 0x000ea200000e0000 */
[----:B0-----:R-:W-:-:S03]  /*6300*/  SHF.R.U32.HI R221, RZ, 0x7, R221 ;  /* 0x00000007ffdd7819 */ /* 0x001fc600000116dd */
[----:B------:R-:W0:Y:S01]  /*6310*/  MUFU.TANH R189, R189 ;  /* 0x000000bd00bd7308 */ /* 0x000e220000002400 */
[----:B---3--:R-:W-:Y:S02]  /*6320*/  FSEL R187, R227, -INF , P2 ;  /* 0xff800000e3bb7808 */ /* 0x008fe40001000000 */
[----:B------:R-:W-:-:S05]  /*6330*/  ISETP.GT.AND P2, PT, R179, 0x40, PT ;  /* 0x00000040b300780c */ /* 0x000fca0003f44270 */
[----:B------:R-:W3:Y:S01]  /*6340*/  MUFU.TANH R182, R182 ;  /* 0x000000b600b67308 */ /* 0x000ee20000002400 */
[----:B-1----:R-:W-:Y:S02]  /*6350*/  FSEL R188, R188, -INF , P3 ;  /* 0xff800000bcbc7808 */ /* 0x002fe40001800000 */
[----:B------:R-:W-:-:S05]  /*6360*/  ISETP.GT.AND P3, PT, R179, 0x41, PT ;  /* 0x00000041b300780c */ /* 0x000fca0003f64270 */
[----:B------:R-:W1:Y:S01]  /*6370*/  MUFU.TANH R192, R192 ;  /* 0x000000c000c07308 */ /* 0x000e620000002400 */
[----:B0-----:R-:W-:Y:S02]  /*6380*/  FSEL R189, R189, -INF , P4 ;  /* 0xff800000bdbd7808 */ /* 0x001fe40002000000 */
[----:B------:R-:W-:Y:S02]  /*6390*/  ISETP.GT.AND P4, PT, R179, 0x48, PT ;  /* 0x00000048b300780c */ /* 0x000fe40003f84270 */
[----:B--2---:R-:W-:-:S03]  /*63a0*/  FMNMX.FTZ R20, R13, R20, !PT ;  /* 0x000000140d147209 */ /* 0x004fc60007810000 */
[----:B------:R-:W0:Y:S01]  /*63b0*/  MUFU.TANH R193, R193 ;  /* 0x000000c100c17308 */ /* 0x000e220000002400 */
[----:B---3--:R-:W-:Y:S01]  /*63c0*/  FSEL R190, R182, -INF , P5 ;  /* 0xff800000b6be7808 */ /* 0x008fe20002800000 */
[----:B------:R-:W2:Y:S01]  /*63d0*/  SHFL.BFLY PT, R13, R20, 0x1, 0x1f ;  /* 0x0c201f00140d7f89 */ /* 0x000ea200000e0000 */
[----:B------:R-:W-:-:S05]  /*63e0*/  ISETP.GT.AND P5, PT, R179, 0x59, PT ;  /* 0x00000059b300780c */ /* 0x000fca0003fa4270 */
[----:B------:R-:W3:Y:S01]  /*63f0*/  MUFU.TANH R196, R196 ;  /* 0x000000c400c47308 */ /* 0x000ee20000002400 */
[----:B-1----:R-:W-:Y:S02]  /*6400*/  FSEL R192, R192, -INF , P2 ;  /* 0xff800000c0c07808 */ /* 0x002fe40001000000 */
[----:B------:R-:W-:-:S05]  /*6410*/  ISETP.GT.AND P2, PT, R179, 0x50, PT ;  /* 0x00000050b300780c */ /* 0x000fca0003f44270 */
[----:B------:R-:W1:Y:S01]  /*6420*/  MUFU.TANH R191, R191 ;  /* 0x000000bf00bf7308 */ /* 0x000e620000002400 */
[----:B0-----:R-:W-:Y:S02]  /*6430*/  FSEL R193, R193, -INF , P3 ;  /* 0xff800000c1c17808 */ /* 0x001fe40001800000 */
[C---:B------:R-:W-:Y:S02]  /*6440*/  ISETP.GT.AND P3, PT, R179.reuse, 0x51, PT ;  /* 0x00000051b300780c */ /* 0x040fe40003f64270 */
[----:B---3--:R-:W-:Y:S02]  /*6450*/  FSEL R196, R196, -INF , P4 ;  /* 0xff800000c4c47808 */ /* 0x008fe40002000000 */
[----:B--2---:R-:W-:Y:S02]  /*6460*/  FMNMX.FTZ R20, R20, R13, !PT ;  /* 0x0000000d14147209 */ /* 0x004fe40007810000 */
[----:B------:R-:W0:Y:S01]  /*6470*/  LDC R13, c[0x0][0xa80] ;  /* 0x0002a000ff0d7b82 */ /* 0x000e220000000800 */
[----:B------:R-:W-:-:S02]  /*6480*/  ISETP.GT.AND P4, PT, R179, 0x58, PT ;  /* 0x00000058b300780c */ /* 0x000fc40003f84270 */
[----:B------:R-:W-:-:S04]  /*6490*/  FSETP.NEU.FTZ.AND P6, PT, R20, -INF , PT ;  /* 0xff8000001400780b */ /* 0x000fc80003fdd000 */
[----:B------:R-:W-:-:S05]  /*64a0*/  FSEL R152, R20, RZ, P6 ;  /* 0x000000ff14987208 */ /* 0x000fca0003000000 */
[----:B------:R-:W-:Y:S01]  /*64b0*/  FADD.FTZ R152, -R152, R215 ;  /* 0x000000d798987221 */ /* 0x000fe20000010100 */
[----:B0-----:R-:W-:-:S03]  /*64c0*/  FMUL.FTZ R197, R20, R13 ;  /* 0x0000000d14c57220 */ /* 0x001fc60000410000 */
[----:B------:R-:W-:Y:S02]  /*64d0*/  FMUL.FTZ R152, R152, R13 ;  /* 0x0000000d98987220 */ /* 0x000fe40000410000 */
[----:B------:R-:W-:Y:S02]  /*64e0*/  FSEL R197, R197, RZ, P6 ;  /* 0x000000ffc5c57208 */ /* 0x000fe40003000000 */
[----:B------:R-:W-:-:S03]  /*64f0*/  ISETP.GT.AND P6, PT, R179, 0x49, PT ;  /* 0x00000049b300780c */ /* 0x000fc60003fc4270 */
        /* <DEDUP_REMOVED lines=25> */
[----:B-1----:R-:W-:-:S07]  /*6690*/  FSEL R191, R191, -INF , P6 ;  /* 0xff800000bfbf7808 */ /* 0x002fce0003000000 */
[----:B------:R-:W0:Y:S08]  /*66a0*/  MUFU.EX2 R197, R152 ;  /* 0x0000009800c57308 */ /* 0x000e300000000800 */
[----:B------:R-:W1:Y:S08]  /*66b0*/  MUFU.EX2 R152, R216 ;  /* 0x000000d800987308 */ /* 0x000e700000000800 */
[----:B------:R-:W2:Y:S01]  /*66c0*/  MUFU.EX2 R154, R154 ;  /* 0x0000009a009a7308 */ /* 0x000ea20000000800 */
        /* <DEDUP_REMOVED lines=21> */
[-C--:B------:R-:W-:Y:S01]  /*6820*/  FMUL.FTZ R56, R56, R197.reuse ;  /* 0x000000c538387220 */ /* 0x080fe20000410000 */
[-C--:B------:R-:W-:Y:S01]  /*6830*/  FMUL.FTZ R57, R57, R197.reuse ;  /* 0x000000c539397220 */ /* 0x080fe20000410000 */
[-C--:B------:R-:W-:Y:S01]  /*6840*/  FMUL.FTZ R60, R60, R197.reuse ;  /* 0x000000c53c3c7220 */ /* 0x080fe20000410000 */
[C---:B0-----:R-:W-:Y:S01]  /*6850*/  FADD.FTZ R0, R169.reuse, R0 ;  /* 0x00000000a9007221 */ /* 0x041fe20000010000 */
[----:B------:R-:W-:Y:S01]  /*6860*/  F2FP.F16.F32.PACK_AB R154, R169, R154 ;  /* 0x0000009aa99a723e */ /* 0x000fe200000000ff */
[-C--:B------:R-:W-:Y:S01]  /*6870*/  FMUL.FTZ R61, R61, R197.reuse ;  /* 0x000000c53d3d7220 */ /* 0x080fe20000410000 */
        /* <DEDUP_REMOVED lines=46> */
[----:B------:R0:W1:Y:S01]  /*6b60*/  MUFU.TANH R169, R194 ;  /* 0x000000c200a97308 */ /* 0x0000620000002400 */
[----:B------:R-:W-:Y:S01]  /*6b70*/  FMUL.FTZ R132, R132, R197 ;  /* 0x000000c584847220 */ /* 0x000fe20000410000 */
[----:B------:R-:W-:Y:S01]  /*6b80*/  FMNMX.FTZ R215, R187, R215, !PT ;  /* 0x000000d7bbd77209 */ /* 0x000fe20007810000 */
[-C--:B------:R-:W-:Y:S01]  /*6b90*/  FMUL.FTZ R133, R133, R197.reuse ;  /* 0x000000c585857220 */ /* 0x080fe20000410000 */
[-C--:B------:R-:W-:Y:S01]  /*6ba0*/  FMUL.FTZ R136, R136, R197.reuse ;  /* 0x000000c588887220 */ /* 0x080fe20000410000 */
[----:B------:R-:W-:Y:S01]  /*6bb0*/  FMUL.FTZ R137, R137, R197 ;  /* 0x000000c589897220 */ /* 0x000fe20000410000 */
[----:B------:R-:W-:Y:S01]  /*6bc0*/  FMNMX.FTZ R215, R188, R215, !PT ;  /* 0x000000d7bcd77209 */ /* 0x000fe20007810000 */
[-C--:B------:R-:W-:Y:S01]  /*6bd0*/  FMUL.FTZ R140, R140, R197.reuse ;  /* 0x000000c58c8c7220 */ /* 0x080fe20000410000 */
[----:B------:R-:W-:Y:S01]  /*6be0*/  FMUL.FTZ R141, R141, R197 ;  /* 0x000000c58d8d7220 */ /* 0x000fe20000410000 */
[----:B0-----:R-:W-:Y:S01]  /*6bf0*/  FMUL.FTZ R194, R195, UR4 ;  /* 0x00000004c3c27c20 */ /* 0x001fe20008410000 */
[----:B------:R-:W-:Y:S01]  /*6c00*/  FMNMX.FTZ R215, R189, R215, !PT ;  /* 0x000000d7bdd77209 */ /* 0x000fe20007810000 */
[----:B------:R-:W-:Y:S01]  /*6c10*/  FMUL.FTZ R195, R198, UR4 ;  /* 0x00000004c6c37c20 */ /* 0x000fe20008410000 */
[-C--:B------:R-:W-:Y:S01]  /*6c20*/  FMUL.FTZ R144, R144, R197.reuse ;  /* 0x000000c590907220 */ /* 0x080fe20000410000 */
[----:B------:R-:W-:Y:S01]  /*6c30*/  FMUL.FTZ R145, R145, R197 ;  /* 0x000000c591917220 */ /* 0x000fe20000410000 */
[----:B------:R-:W-:Y:S01]  /*6c40*/  FMNMX.FTZ R215, R190, R215, !PT ;  /* 0x000000d7bed77209 */ /* 0x000fe20007810000 */
[----:B------:R-:W0:Y:S01]  /*6c50*/  MUFU.TANH R194, R194 ;  /* 0x000000c200c27308 */ /* 0x000e220000002400 */
[-C--:B------:R-:W-:Y:S01]  /*6c60*/  FMUL.FTZ R148, R148, R197.reuse ;  /* 0x000000c594947220 */ /* 0x080fe20000410000 */
[----:B------:R-:W-:Y:S01]  /*6c70*/  FMUL.FTZ R149, R149, R197 ;  /* 0x000000c595957220 */ /* 0x000fe20000410000 */
[----:B------:R-:W-:-:S04]  /*6c80*/  FMNMX.FTZ R215, R192, R215, !PT ;  /* 0x000000d7c0d77209 */ /* 0x000fc80007810000 */
[----:B------:R-:W-:Y:S01]  /*6c90*/  FMNMX.FTZ R198, R193, R215, !PT ;  /* 0x000000d7c1c67209 */ /* 0x000fe20007810000 */
[----:B------:R-:W2:Y:S03]  /*6ca0*/  MUFU.TANH R195, R195 ;  /* 0x000000c300c37308 */ /* 0x000ea60000002400 */
[----:B------:R-:W-:-:S05]  /*6cb0*/  FMNMX.FTZ R198, R196, R198, !PT ;  /* 0x000000c6c4c67209 */ /* 0x000fca0007810000 */
[----:B------:R1:W3:Y:S08]  /*6cc0*/  MUFU.TANH R215, R199 ;  /* 0x000000c700d77308 */ /* 0x0002f00000002400 */
[----:B------:R-:W-:Y:S01]  /*6cd0*/  MUFU.EX2 R180, R180 ;  /* 0x000000b400b47308 */ /* 0x000fe20000000800 */
[----:B-1----:R-:W-:Y:S02]  /*6ce0*/  FSEL R199, R169, -INF , P2 ;  /* 0xff800000a9c77808 */ /* 0x002fe40001000000 */
[----:B------:R-:W-:-:S02]  /*6cf0*/  FMNMX.FTZ R169, R191, R198, !PT ;  /* 0x000000c6bfa97209 */ /* 0x000fc40007810000 */
[----:B0-----:R-:W-:Y:S02]  /*6d00*/  FSEL R198, R194, -INF , P3 ;  /* 0xff800000c2c67808 */ /* 0x001fe40001800000 */
[----:B------:R-:W-:Y:S01]  /*6d10*/  FMNMX.FTZ R169, R199, R169, !PT ;  /* 0x000000a9c7a97209 */ /* 0x000fe20007810000 */
[----:B------:R-:W-:Y:S01]  /*6d20*/  MUFU.EX2 R182, R182 ;  /* 0x000000b600b67308 */ /* 0x000fe20000000800 */
[----:B--2---:R-:W-:Y:S02]  /*6d30*/  FSEL R195, R195, -INF , P4 ;  /* 0xff800000c3c37808 */ /* 0x004fe40002000000 */
[----:B------:R-:W-:Y:S02]  /*6d40*/  FMNMX.FTZ R169, R198, R169, !PT ;  /* 0x000000a9c6a97209 */ /* 0x000fe40007810000 */
[----:B---3--:R-:W-:Y:S02]  /*6d50*/  FSEL R194, R215, -INF , P5 ;  /* 0xff800000d7c27808 */ /* 0x008fe40002800000 */
        /* <DEDUP_REMOVED lines=13> */
[----:B0-----:R-:W-:-:S04]  /*6e30*/  FMNMX.FTZ R169, R169, R215, !PT ;  /* 0x000000d7a9a97209 */ /* 0x001fc80007810000 */
[----:B------:R-:W-:-:S04]  /*6e40*/  FSETP.NEU.FTZ.AND P2, PT, R169, -INF , PT ;  /* 0xff800000a900780b */ /* 0x000fc80003f5d000 */
[----:B------:R-:W-:-:S05]  /*6e50*/  FSEL R215, R169, RZ, P2 ;  /* 0x000000ffa9d77208 */ /* 0x000fca0001000000 */
[----:B------:R-:W-:Y:S01]  /*6e60*/  FADD.FTZ R215, -R215, R214 ;  /* 0x000000d6d7d77221 */ /* 0x000fe20000010100 */
[----:B------:R-:W-:-:S05]  /*6e70*/  FMUL.FTZ R214, R169, R13 ;  /* 0x0000000da9d67220 */ /* 0x000fca0000410000 */
[----:B------:R-:W-:Y:S02]  /*6e80*/  FSEL R214, R214, RZ, P2 ;  /* 0x000000ffd6d67208 */ /* 0x000fe40001000000 */
[C---:B------:R-:W-:Y:S01]  /*6e90*/  ISETP.GT.AND P2, PT, R212.reuse, R21, PT ;  /* 0x00000015d400720c */ /* 0x040fe20003f44270 */
[----:B------:R-:W-:Y:S02]  /*6ea0*/  VIADD R212, R212, 0xffffffff ;  /* 0xffffffffd4d47836 */ /* 0x000fe40000000000 */
        /* <DEDUP_REMOVED lines=24> */
[----:B------:R-:W-:Y:S01]  /*7030*/  FMUL.FTZ R214, R215, R13 ;  /* 0x0000000dd7d67220 */ /* 0x000fe20000410000 */
[----:B------:R-:W-:Y:S08]  /*7040*/  MUFU.EX2 R153, R153 ;  /* 0x0000009900997308 */ /* 0x000ff00000000800 */
[----:B------:R-:W0:Y:S08]  /*7050*/  MUFU.EX2 R214, R214 ;  /* 0x000000d600d67308 */ /* 0x000e300000000800 */
[----:B------:R0:W1:Y:S08]  /*7060*/  MUFU.EX2 R215, R155 ;  /* 0x0000009b00d77308 */ /* 0x0000700000000800 */
[----:B------:R-:W-:Y:S01]  /*7070*/  MUFU.EX2 R174, R174 ;  /* 0x000000ae00ae7308 */ /* 0x000fe20000000800 */
[----:B0-----:R-:W-:Y:S01]  /*7080*/  FFMA.FTZ R155, R214, R12, R153 ;  /* 0x0000000cd69b7223 */ /* 0x001fe20000010099 */
[----:B------:R-:W-:-:S02]  /*7090*/  IMAD.U32 R12, RZ, RZ, UR5 ;  /* 0x00000005ff0c7e24 */ /* 0x000fc4000f8e00ff */
[-C--:B------:R-:W-:Y:S01]  /*70a0*/  FMUL.FTZ R26, R26, R214.reuse ;  /* 0x000000d61a1a7220 */ /* 0x080fe20000410000 */
[-C--:B------:R-:W-:Y:S01]  /*70b0*/  FMUL.FTZ R27, R27, R214.reuse ;  /* 0x000000d61b1b7220 */ /* 0x080fe20000410000 */
[-C--:B------:R-:W-:Y:S01]  /*70c0*/  FMUL.FTZ R30, R30, R214.reuse ;  /* 0x000000d61e1e7220 */ /* 0x080fe20000410000 */
[----:B------:R-:W-:Y:S02]  /*70d0*/  @!P1 VIADD R197, R12, 0x32440 ;  /* 0x000324400cc59836 */ /* 0x000fe40000000000 */
[-C--:B------:R-:W-:Y:S01]  /*70e0*/  FMUL.FTZ R31, R31, R214.reuse ;  /* 0x000000d61f1f7220 */ /* 0x080fe20000410000 */
[-C--:B------:R-:W-:Y:S01]  /*70f0*/  FMUL.FTZ R34, R34, R214.reuse ;  /* 0x000000d622227220 */ /* 0x080fe20000410000 */
[C---:B-1----:R-:W-:Y:S01]  /*7100*/  FADD.FTZ R155, R215.reuse, R155 ;  /* 0x0000009bd79b7221 */ /* 0x042fe20000010000 */
[----:B------:R-:W-:Y:S01]  /*7110*/  F2FP.F16.F32.PACK_AB R153, R215, R153 ;  /* 0x00000099d799723e */ /* 0x000fe200000000ff */
[-C--:B------:R-:W-:Y:S01]  /*7120*/  FMUL.FTZ R35, R35, R214.reuse ;  /* 0x000000d623237220 */ /* 0x080fe20000410000 */
[----:B------:R0:W1:Y:S01]  /*7130*/  MUFU.EX2 R215, R170 ;  /* 0x000000aa00d77308 */ /* 0x0000620000000800 */
[----:B------:R-:W-:Y:S01]  /*7140*/  @!P1 PRMT R197, RZ, 0x654, R197 ;  /* 0x00000654ffc59816 */ /* 0x000fe200000000c5 */
[-C--:B------:R-:W-:Y:S01]  /*7150*/  FMUL.FTZ R38, R38, R214.reuse ;  /* 0x000000d626267220 */ /* 0x080fe20000410000 */
[-C--:B------:R-:W-:Y:S01]  /*7160*/  FMUL.FTZ R39, R39, R214.reuse ;  /* 0x000000d627277220 */ /* 0x080fe20000410000 */
[-C--:B------:R-:W-:Y:S01]  /*7170*/  FMUL.FTZ R42, R42, R214.reuse ;  /* 0x000000d62a2a7220 */ /* 0x080fe20000410000 */
[-C--:B------:R-:W-:Y:S01]  /*7180*/  FMUL.FTZ R43, R43, R214.reuse ;  /* 0x000000d62b2b7220 */ /* 0x080fe20000410000 */
[-C--:B------:R-:W-:Y:S01]  /*7190*/  FMUL.FTZ R46, R46, R214.reuse ;  /* 0x000000d62e2e7220 */ /* 0x080fe20000410000 */
[-C--:B------:R-:W-:Y:S01]  /*71a0*/  FMUL.FTZ R47, R47, R214.reuse ;  /* 0x000000d62f2f7220 */ /* 0x080fe20000410000 */
[-C--:B------:R-:W-:Y:S01]  /*71b0*/  FMUL.FTZ R50, R50, R214.reuse ;  /* 0x000000d632327220 */ /* 0x080fe20000410000 */
[----:B0-----:R-:W-:Y:S01]  /*71c0*/  IADD3 R170, -R221, 0xb, RZ ;  /* 0x0000000bddaa7810 */ /* 0x001fe20007ffe1ff */
[-C--:B------:R-:W-:Y:S01]  /*71d0*/  FMUL.FTZ R51, R51, R214.reuse ;  /* 0x000000d633337220 */ /* 0x080fe20000410000 */
[-C--:B------:R-:W-:Y:S01]  /*71e0*/  FMUL.FTZ R54, R54, R214.reuse ;  /* 0x000000d636367220 */ /* 0x080fe20000410000 */
[-C--:B------:R-:W-:Y:S01]  /*71f0*/  FMUL.FTZ R55, R55, R214.reuse ;  /* 0x000000d637377220 */ /* 0x080fe20000410000 */
[-C--:B------:R-:W-:Y:S01]  /*7200*/  FMUL.FTZ R58, R58, R214.reuse ;  /* 0x000000d63a3a7220 */ /* 0x080fe20000410000 */
[----:B------:R0:W-:Y:S06]  /*7210*/  BAR.ARV R170, 0x100 ;  /* 0x000400aa0000751d */ /* 0x0001ec0000002000 */
[----:B------:R2:W-:Y:S01]  /*7220*/  @!P1 SYNCS.ARRIVE.TRANS64.RED.A1T0 RZ, [R197+URZ], RZ ;  /* 0x000000ffc5ff99a7 */ /* 0x0005e2000810043f */
[-C--:B------:R-:W-:Y:S01]  /*7230*/  FMUL.FTZ R59, R59, R214.reuse ;  /* 0x000000d63b3b7220 */ /* 0x080fe20000410000 */
[-C--:B------:R-:W-:Y:S01]  /*7240*/  FMUL.FTZ R62, R62, R214.reuse ;  /* 0x000000d63e3e7220 */ /* 0x080fe20000410000 */
[-C--:B------:R-:W-:Y:S01]  /*7250*/  FMUL.FTZ R63, R63, R214.reuse ;  /* 0x000000d63f3f7220 */ /* 0x080fe20000410000 */
[-C--:B------:R-:W-:Y:S01]  /*7260*/  FMUL.FTZ R66, R66, R214.reuse ;  /* 0x000000d642427220 */ /* 0x080fe20000410000 */
[-C--:B------:R-:W-:Y:S01]  /*7270*/  FMUL.FTZ R67, R67, R214.reuse ;  /* 0x000000d643437220 */ /* 0x080fe20000410000 */
[-C--:B------:R-:W-:Y:S01]  /*7280*/  FMUL.FTZ R70, R70, R214.reuse ;  /* 0x000000d646467220 */ /* 0x080fe20000410000 */
[----:B------:R-:W-:Y:S01]  /*7290*/  FMUL.FTZ R71, R71, R214 ;  /* 0x000000d647477220 */ /* 0x000fe20000410000 */
[----:B--2---:R-:W-:-:S02]  /*72a0*/  VIADD R197, R221, 0x8 ;  /* 0x00000008ddc57836 */ /* 0x004fc40000000000 */
[-C--:B------:R-:W-:Y:S01]  /*72b0*/  FMUL.FTZ R74, R74, R214.reuse ;  /* 0x000000d64a4a7220 */ /* 0x080fe20000410000 */
[-C--:B------:R-:W-:Y:S01]  /*72c0*/  FMUL.FTZ R75, R75, R214.reuse ;  /* 0x000000d64b4b7220 */ /* 0x080fe20000410000 */
        /* <DEDUP_REMOVED lines=40> */
[----:B------:R-:W-:Y:S01]  /*7550*/  F2FP.F16.F32.PACK_AB R155, R174, R215 ;  /* 0x000000d7ae9b723e */ /* 0x000fe200000000ff */
[----:B------:R-:W1:Y:S01]  /*7560*/  MUFU.EX2 R175, R175 ;  /* 0x000000af00af7308 */ /* 0x000e620000000800 */
[----:B------:R-:W-:-:S02]  /*7570*/  @!P1 VIADD R12, R12, 0x32460 ;  /* 0x000324600c0c9836 */ /* 0x000fc40000000000 */
[----:B------:R-:W-:Y:S01]  /*7580*/  FADD.FTZ R197, R174, R197 ;  /* 0x000000c5aec57221 */ /* 0x000fe20000010000 */
[----:B------:R-:W-:Y:S01]  /*7590*/  WARPGROUP.ARRIVE ;  /* 0x00000000000079c5 */ /* 0x000fe20000000000 */
[----:B------:R-:W-:Y:S01]  /*75a0*/  IMAD.MOV.U32 R214, RZ, RZ, R169 ;  /* 0x000000ffffd67224 */ /* 0x000fe200078e00a9 */
[----:B------:R-:W-:Y:S01]  /*75b0*/  @!P1 PRMT R12, RZ, 0x654, R12 ;  /* 0x00000654ff0c9816 */ /* 0x000fe2000000000c */
[----:B------:R-:W-:Y:S01]  /*75c0*/  IMAD.MOV.U32 R215, RZ, RZ, R20 ;  /* 0x000000ffffd77224 */ /* 0x000fe200078e0014 */
[----:B------:R-:W2:Y:S02]  /*75d0*/  MUFU.EX2 R176, R176 ;  /* 0x000000b000b07308 */ /* 0x000ea40000000800 */
[----:B------:R-:W-:Y:S01]  /*75e0*/  HGMMA.64x256x16.F32 R24, R152, gdesc[UR8].tnspB, R24, gsb0 ;  /* 0x43e0000898187df0 */ /* 0x000fe20008000818 */
[----:B------:R-:W-:Y:S01]  /*75f0*/  UIADD3 UR10, UR6, 0x80, URZ ;  /* 0x00000080060a7890 */ /* 0x000fe2000fffe03f */
[----:B------:R-:W-:-:S04]  /*7600*/  UMOV UR11, 0x40000040 ;  /* 0x40000040000b7882 */ /* 0x000fc80000000000 */
[----:B------:R-:W3:Y:S01]  /*7610*/  MUFU.EX2 R177, R177 ;  /* 0x000000b100b17308 */ /* 0x000ee20000000800 */
[----:B-1----:R-:W-:-:S07]  /*7620*/  FADD.FTZ R197, R175, R197 ;  /* 0x000000c5afc57221 */ /* 0x002fce0000010000 */
[----:B------:R-:W1:Y:S01]  /*7630*/  MUFU.EX2 R178, R178 ;  /* 0x000000b200b27308 */ /* 0x000e620000000800 */
[----:B--2---:R-:W-:-:S07]  /*7640*/  FADD.FTZ R197, R176, R197 ;  /* 0x000000c5b0c57221 */ /* 0x004fce0000010000 */
[----:B------:R-:W2:Y:S01]  /*7650*/  MUFU.EX2 R183, R183 ;  /* 0x000000b700b77308 */ /* 0x000ea20000000800 */
[----:B---3--:R-:W-:-:S07]  /*7660*/  FADD.FTZ R197, R177, R197 ;  /* 0x000000c5b1c57221 */ /* 0x008fce0000010000 */
        /* <DEDUP_REMOVED lines=18> */
[----:B------:R-:W-:Y:S01]  /*7790*/  MUFU.EX2 R196, R196 ;  /* 0x000000c400c47308 */ /* 0x000fe20000000800 */
[----:B-1----:R-:W-:-:S07]  /*77a0*/  FADD.FTZ R197, R192, R197 ;  /* 0x000000c5c0c57221 */ /* 0x002fce0000010000 */
[----:B------:R-:W-:Y:S01]  /*77b0*/  MUFU.EX2 R191, R191 ;  /* 0x000000bf00bf7308 */ /* 0x000fe20000000800 */
[----:B--2---:R-:W-:-:S07]  /*77c0*/  FADD.FTZ R197, R193, R197 ;  /* 0x000000c5c1c57221 */ /* 0x004fce0000010000 */
[----:B------:R-:W-:Y:S08]  /*77d0*/  MUFU.EX2 R199, R199 ;  /* 0x000000c700c77308 */ /* 0x000ff00000000800 */
[----:B------:R-:W-:Y:S08]  /*77e0*/  MUFU.EX2 R198, R198 ;  /* 0x000000c600c67308 */ /* 0x000ff00000000800 */
[----:B------:R-:W-:Y:S08]  /*77f0*/  MUFU.EX2 R195, R195 ;  /* 0x000000c300c37308 */ /* 0x000ff00000000800 */
[----:B------:R-:W-:Y:S01]  /*7800*/  MUFU.EX2 R194, R194 ;  /* 0x000000c200c27308 */ /* 0x000fe20000000800 */
[----:B------:R-:W-:-:S07]  /*7810*/  WARPGROUP.DEPBAR.LE gsb0, 0x0 ;  /* 0x00008000000079c5 */ /* 0x000fce0000010000 */
[----:B------:R-:W1:Y:S01]  /*7820*/  MUFU.EX2 R152, R179 ;  /* 0x000000b300987308 */ /* 0x000e620000000800 */
[----:B------:R-:W-:Y:S02]  /*7830*/  F2FP.F16.F32.PACK_AB R153, R176, R175 ;  /* 0x000000afb099723e */ /* 0x000fe400000000ff */
[----:B------:R-:W-:-:S05]  /*7840*/  F2FP.F16.F32.PACK_AB R155, R178, R177 ;  /* 0x000000b1b29b723e */ /* 0x000fca00000000ff */
[----:B------:R-:W2:Y:S01]  /*7850*/  MUFU.EX2 R154, R181 ;  /* 0x000000b5009a7308 */ /* 0x000ea20000000800 */
[----:B-1----:R-:W-:Y:S01]  /*7860*/  FADD.FTZ R0, R152, R0 ;  /* 0x0000000098007221 */ /* 0x002fe20000010000 */
[----:B------:R-:W-:-:S03]  /*7870*/  F2FP.F16.F32.PACK_AB R152, R180, R152 ;  /* 0x00000098b498723e */ /* 0x000fc600000000ff */
[----:B------:R-:W-:-:S04]  /*7880*/  FADD.FTZ R0, R180, R0 ;  /* 0x00000000b4007221 */ /* 0x000fc80000010000 */
[----:B--2---:R-:W-:Y:S01]  /*7890*/  FADD.FTZ R0, R154, R0 ;  /* 0x000000009a007221 */ /* 0x004fe20000010000 */
[----:B------:R-:W-:-:S03]  /*78a0*/  F2FP.F16.F32.PACK_AB R154, R182, R154 ;  /* 0x0000009ab69a723e */ /* 0x000fc600000000ff */
[----:B------:R-:W-:Y:S01]  /*78b0*/  FADD.FTZ R0, R182, R0 ;  /* 0x00000000b6007221 */ /* 0x000fe20000010000 */
[----:B------:R-:W-:-:S06]  /*78c0*/  WARPGROUP.ARRIVE ;  /* 0x00000000000079c5 */ /* 0x000fcc0000000000 */
[----:B------:R-:W-:Y:S01]  /*78d0*/  HGMMA.64x256x16.F32 R24, R152, gdesc[UR8].tnspB, R24, gsb0 ;  /* 0x43e0000898187df0 */ /* 0x000fe20008000818 */
[----:B------:R-:W-:Y:S01]  /*78e0*/  UIADD3 UR10, UR6, 0x100, URZ ;  /* 0x00000100060a7890 */ /* 0x000fe2000fffe03f */
[----:B------:R-:W-:Y:S01]  /*78f0*/  UMOV UR11, 0x40000040 ;  /* 0x40000040000b7882 */ /* 0x000fe20000000000 */
[----:B------:R-:W-:Y:S02]  /*7900*/  WARPGROUP.DEPBAR.LE gsb0, 0x0 ;  /* 0x00008000000079c5 */ /* 0x000fe40000010000 */
        /* <DEDUP_REMOVED lines=29> */
[----:B------:R-:W-:Y:S01]  /*7ae0*/  UIADD3 UR6, UR6, 0x280, URZ ;  /* 0x0000028006067890 */ /* 0x000fe2000fffe03f */
[----:B------:R-:W-:Y:S02]  /*7af0*/  WARPGROUP.DEPBAR.LE gsb0, 0x0 ;  /* 0x00008000000079c5 */ /* 0x000fe40000010000 */
[----:B------:R-:W1:Y:S01]  /*7b00*/  MUFU.EX2 R152, R160 ;  /* 0x000000a000987308 */ /* 0x000e620000000800 */
[----:B------:R-:W-:Y:S02]  /*7b10*/  F2FP.F16.F32.PACK_AB R153, R193, R192 ;  /* 0x000000c0c199723e */ /* 0x000fe400000000ff */
[----:B------:R-:W-:Y:S01]  /*7b20*/  F2FP.F16.F32.PACK_AB R155, R191, R196 ;  /* 0x000000c4bf9b723e */ /* 0x000fe200000000ff */
[----:B------:R-:W-:-:S04]  /*7b30*/  FADD.FTZ R196, R196, R197 ;  /* 0x000000c5c4c47221 */ /* 0x000fc80000010000 */
[----:B------:R-:W2:Y:S01]  /*7b40*/  MUFU.EX2 R154, R162 ;  /* 0x000000a2009a7308 */ /* 0x000ea20000000800 */
[----:B------:R-:W-:Y:S01]  /*7b50*/  FADD.FTZ R196, R191, R196 ;  /* 0x000000c4bfc47221 */ /* 0x000fe20000010000 */
        /* <DEDUP_REMOVED lines=8> */
[----:B------:R-:W-:Y:S01]  /*7be0*/  UMOV UR10, UR6 ;  /* 0x00000006000a7c82 */ /* 0x000fe20008000000 */
[----:B------:R-:W-:Y:S01]  /*7bf0*/  UMOV UR11, 0x40000040 ;  /* 0x40000040000b7882 */ /* 0x000fe20000000000 */
[----:B------:R-:W-:Y:S02]  /*7c00*/  WARPGROUP.DEPBAR.LE gsb0, 0x0 ;  /* 0x00008000000079c5 */ /* 0x000fe40000010000 */
[----:B------:R-:W1:Y:S01]  /*7c10*/  MUFU.EX2 R152, R156 ;  /* 0x0000009c00987308 */ /* 0x000e620000000800 */
[----:B------:R-:W-:Y:S01]  /*7c20*/  F2FP.F16.F32.PACK_AB R153, R198, R199 ;  /* 0x000000c7c699723e */ /* 0x000fe200000000ff */
[----:B------:R-:W-:Y:S01]  /*7c30*/  FADD.FTZ R199, R199, R196 ;  /* 0x000000c4c7c77221 */ /* 0x000fe20000010000 */
[----:B------:R-:W-:-:S03]  /*7c40*/  F2FP.F16.F32.PACK_AB R155, R194, R195 ;  /* 0x000000c3c29b723e */ /* 0x000fc600000000ff */
[----:B------:R-:W-:Y:S02]  /*7c50*/  FADD.FTZ R198, R198, R199 ;  /* 0x000000c7c6c67221 */ /* 0x000fe40000010000 */
[----:B------:R-:W2:Y:S02]  /*7c60*/  MUFU.EX2 R154, R158 ;  /* 0x0000009e009a7308 */ /* 0x000ea40000000800 */
        /* <DEDUP_REMOVED lines=8> */
[----:B------:R-:W-:Y:S03]  /*7cf0*/  HGMMA.64x256x16.F32 R24, R152, gdesc[UR8].tnspB, R24, gsb0 ;  /* 0x43e0000898187df0 */ /* 0x000fe60008000818 */
[----:B------:R-:W-:Y:S02]  /*7d00*/  WARPGROUP.DEPBAR.LE gsb0, 0x0 ;  /* 0x00008000000079c5 */ /* 0x000fe40000010000 */
[----:B------:R1:W-:Y:S02]  /*7d10*/  @!P1 SYNCS.ARRIVE.TRANS64.RED.A1T0 RZ, [R12+URZ], RZ ;  /* 0x000000ff0cff99a7 */ /* 0x0003e4000810043f */
[----:B-1----:R-:W-:Y:S01]  /*7d20*/  FADD.FTZ R12, R194, R195 ;  /* 0x000000c3c20c7221 */ /* 0x002fe20000010000 */
[----:B0-----:R-:W-:Y:S06]  /*7d30*/  @P2 BRA `(.L_x_5364) ;  /* 0xffffffcc00f02947 */ /* 0x001fec000383ffff */
.L_x_5355:
[----:B------:R-:W-:-:S13]  /*7d40*/  ISETP.GE.AND P2, PT, R212, R205, PT ;  /* 0x000000cdd400720c */ /* 0x000fda0003f46270 */
[----:B------:R-:W-:Y:S05]  /*7d50*/  @!P2 BRA `(.L_x_5365) ;  /* 0x00000028004ca947 */ /* 0x000fea0003800000 */
[----:B------:R-:W-:Y:S01]  /*7d60*/  IMAD.MOV.U32 R21, RZ, RZ, R169 ;  /* 0x000000ffff157224 */ /* 0x000fe200078e00a9 */
[----:B------:R-:W-:Y:S01]  /*7d70*/  ULDC UR4, c[0x0][0xad0] ;  /* 0x0002b40000047ab9 */ /* 0x000fe20000000800 */
[----:B------:R-:W-:-:S07]  /*7d80*/  IMAD.MOV.U32 R203, RZ, RZ, R20 ;  /* 0x000000ffffcb7224 */ /* 0x000fce00078e0014 */
.L_x_5374:
[----:B------:R-:W-:-:S04]  /*7d90*/  UIADD3 UR36, UR36, 0x1, URZ ;  /* 0x0000000124247890 */ /* 0x000fc8000fffe03f */
[----:B------:R-:W-:-:S04]  /*7da0*/  UISETP.NE.AND UP0, UPT, UR36, 0x2, UPT ;  /* 0x000000022400788c */ /* 0x000fc8000bf05270 */
[----:B------:R-:W-:Y:S02]  /*7db0*/  USEL UR5, URZ, 0x1, UP0 ;  /* 0x000000013f057887 */ /* 0x000fe40008000000 */
[----:B------:R-:W-:Y:S02]  /*7dc0*/  USEL UR36, UR36, URZ, UP0 ;  /* 0x0000003f24247287 */ /* 0x000fe40008000000 */
[----:B------:R-:W-:Y:S01]  /*7dd0*/  ULOP3.LUT UR37, UR37, UR5, URZ, 0x3c, !UPT ;  /* 0x0000000525257292 */ /* 0x000fe2000f8e3c3f */
[----:B------:R-:W-:Y:S11]  /*7de0*/  @!P0 BRA `(.L_x_5366) ;  /* 0x0000000000048947 */ /* 0x000ff60003800000 */
[----:B------:R-:W-:Y:S01]  /*7df0*/  BPT.TRAP 0x1 ;  /* 0x000000040000795c */ /* 0x000fe20000300000 */
.L_x_5366:
        /* <DEDUP_REMOVED lines=9> */
.L_x_5367:
[----:B-1----:R-:W-:Y:S05]  /*7e90*/  @P2 BRA `(.L_x_5368) ;  /* 0x0000000000082947 */ /* 0x002fea0003800000 */
[----:B------:R-:W1:Y:S02]  /*7ea0*/  SYNCS.PHASECHK.TRANS64.TRYWAIT P2, [UR5+0x32430], R13 ;  /* 0x0324300dff0075a7 */ /* 0x000e640008040145 */
[----:B-1----:R-:W-:Y:S05]  /*7eb0*/  @!P2 BRA `(.L_x_5369) ;  /* 0x000000f400eca947 */ /* 0x002fea0003800000 */
.L_x_5368:
        /* <DEDUP_REMOVED lines=31> */
.L_x_5370:
[----:B------:R2:W3:Y:S01]  /*80b0*/  SYNCS.PHASECHK.TRANS64.TRYWAIT P2, [UR5+0x32450], R13 ;  /* 0x0324500dff0075a7 */ /* 0x0004e20008040145 */
[----:B------:R-:W-:Y:S05]  /*80c0*/  @!P0 BRA `(.L_x_5371) ;  /* 0x0000000000048947 */ /* 0x000fea0003800000 */
[----:B------:R-:W-:Y:S01]  /*80d0*/  BPT.TRAP 0x1 ;  /* 0x000000040000795c */ /* 0x000fe20000300000 */
.L_x_5371:
[----:B---3--:R-:W-:Y:S05]  /*80e0*/  @P2 BRA `(.L_x_5372) ;  /* 0x0000000000082947 */ /* 0x008fea0003800000 */
[----:B------:R-:W3:Y:S02]  /*80f0*/  SYNCS.PHASECHK.TRANS64.TRYWAIT P2, [UR5+0x32450], R13 ;  /* 0x0324500dff0075a7 */ /* 0x000ee40008040145 */
[----:B---3--:R-:W-:Y:S05]  /*8100*/  @!P2 BRA `(.L_x_5373) ;  /* 0x000000f40070a947 */ /* 0x008fea0003800000 */
.L_x_5372:
[----:B------:R-:W-:Y:S01]  /*8110*/  R2UR UR52, R10 ;  /* 0x000000000a3472ca */ /* 0x000fe200000e0000 */
[----:B------:R-:W-:Y:S01]  /*8120*/  UIMAD UR6, UR36, 0xc00, UR60 ;  /* 0x00000c00240678a4 */ /* 0x000fe2000f8e023c */
[----:B------:R-:W-:Y:S01]  /*8130*/  R2UR UR53, R11 ;  /* 0x000000000b3572ca */ /* 0x000fe200000e0000 */
[----:B------:R-:W-:Y:S01]  /*8140*/  WARPGROUP.ARRIVE ;  /* 0x00000000000079c5 */ /* 0x000fe20000000000 */
[----:B------:R-:W-:Y:S01]  /*8150*/  UMOV UR55, 0x40000040 ;  /* 0x4000004000377882 */ /* 0x000fe20000000000 */
[----:B------:R-:W-:-:S04]  /*8160*/  UIADD3 UR10, UR6, 0x302, URZ ;  /* 0x00000302060a7890 */ /* 0x000fc8000fffe03f */
[----:B------:R-:W3:Y:S01]  /*8170*/  S2R R216, SR_TID.X ;  /* 0x0000000000d87919 */ /* 0x000ee20000002100 */
[----:B------:R-:W-:Y:S01]  /*8180*/  UMOV UR11, 0x40000040 ;  /* 0x40000040000b7882 */ /* 0x000fe20000000000 */
[----:B------:R-:W-:Y:S01]  /*8190*/  UMOV UR54, UR6 ;  /* 0x0000000600367c82 */ /* 0x000fe20008000000 */
[----:B------:R-:W-:Y:S01]  /*81a0*/  UIADD3 UR14, UR6, 0x304, URZ ;  /* 0x00000304060e7890 */ /* 0x000fe2000fffe03f */
[C---:B------:R-:W-:Y:S01]  /*81b0*/  ISETP.GT.AND P2, PT, R212.reuse, R205, PT ;  /* 0x000000cdd400720c */ /* 0x040fe20003f44270 */
[----:B------:R-:W-:Y:S01]  /*81c0*/  UMOV UR15, 0x40000040 ;  /* 0x40000040000f7882 */ /* 0x000fe20000000000 */
[----:B------:R-:W-:Y:S01]  /*81d0*/  UIADD3 UR18, UR6, 0x306, URZ ;  /* 0x0000030606127890 */ /* 0x000fe2000fffe03f */
[----:B------:R-:W-:Y:S01]  /*81e0*/  VIADD R212, R212, 0xffffffff ;  /* 0xffffffffd4d47836 */ /* 0x000fe20000000000 */
[----:B------:R-:W-:Y:S01]  /*81f0*/  UMOV UR19, 0x40000040 ;  /* 0x4000004000137882 */ /* 0x000fe20000000000 */
        /* <DEDUP_REMOVED lines=18> */
[----:B---3--:R-:W-:Y:S01]  /*8320*/  SHF.R.U32.HI R216, RZ, 0x7, R216 ;  /* 0x00000007ffd87819 */ /* 0x008fe200000116d8 */
        /* <DEDUP_REMOVED lines=162> */
[----:B------:R-:W-:Y:S01]  /*8d50*/  FADD.FTZ R170, -R20, R203 ;  /* 0x000000cb14aa7221 */ /* 0x000fe20000010100 */
[----:B------:R-:W-:Y:S01]  /*8d60*/  FMUL.FTZ R203, R175, UR4 ;  /* 0x00000004afcb7c20 */ /* 0x000fe20008410000 */
[----:B------:R-:W-:Y:S01]  /*8d70*/  FMUL.FTZ R175, R179, UR4 ;  /* 0x00000004b3af7c20 */ /* 0x000fe20008410000 */
[----:B------:R-:W-:Y:S01]  /*8d80*/  FMUL.FTZ R179, R182, UR4 ;  /* 0x00000004b6b37c20 */ /* 0x000fe20008410000 */
[----:B------:R-:W-:Y:S01]  /*8d90*/  MUFU.TANH R183, R183 ;  /* 0x000000b700b77308 */ /* 0x000fe20000002400 */
[----:B------:R-:W-:Y:S01]  /*8da0*/  FMUL.FTZ R182, R190, UR4 ;  /* 0x00000004beb67c20 */ /* 0x000fe20008410000 */
[----:B------:R-:W-:-:S06]  /*8db0*/  FMUL.FTZ R190, R195, UR4 ;  /* 0x00000004c3be7c20 */ /* 0x000fcc0008410000 */
[----:B------:R-:W-:Y:S08]  /*8dc0*/  MUFU.TANH R203, R203 ;  /* 0x000000cb00cb7308 */ /* 0x000ff00000002400 */
[----:B------:R-:W-:Y:S01]  /*8dd0*/  MUFU.TANH R175, R175 ;  /* 0x000000af00af7308 */ /* 0x000fe20000002400 */
[-C--:B0-----:R-:W-:Y:S01]  /*8de0*/  FMUL.FTZ R154, R20, R13.reuse ;  /* 0x0000000d149a7220 */ /* 0x081fe20000410000 */
[----:B------:R-:W-:-:S03]  /*8df0*/  FMUL.FTZ R170, R170, R13 ;  /* 0x0000000daaaa7220 */ /* 0x000fc60000410000 */
        /* <DEDUP_REMOVED lines=19> */
[----:B------:R1:W2:Y:S01]  /*8f30*/  MUFU.EX2 R169, R167 ;  /* 0x000000a700a97308 */ /* 0x0002a20000000800 */
        /* <DEDUP_REMOVED lines=8> */
[----:B0-----:R-:W-:Y:S01]  /*8fc0*/  FFMA.FTZ R154, R170, R0, R152 ;  /* 0x00000000aa9a7223 */ /* 0x001fe20000010098 */
[----:B-1----:R-:W-:Y:S01]  /*8fd0*/  FMUL.FTZ R167, R171, UR4 ;  /* 0x00000004aba77c20 */ /* 0x002fe20008410000 */
[----:B------:R-:W-:Y:S01]  /*8fe0*/  FMUL.FTZ R171, R174, UR4 ;  /* 0x00000004aeab7c20 */ /* 0x000fe20008410000 */
[----:B------:R-:W-:Y:S01]  /*8ff0*/  FMUL.FTZ R0, R178, UR4 ;  /* 0x00000004b2007c20 */ /* 0x000fe20008410000 */
[----:B------:R-:W-:Y:S01]  /*9000*/  FMUL.FTZ R174, R186, UR4 ;  /* 0x00000004baae7c20 */ /* 0x000fe20008410000 */
[----:B------:R-:W-:Y:S01]  /*9010*/  FMUL.FTZ R178, R187, UR4 ;  /* 0x00000004bbb27c20 */ /* 0x000fe20008410000 */
[----:B------:R-:W-:Y:S01]  /*9020*/  FMUL.FTZ R186, R191, UR4 ;  /* 0x00000004bfba7c20 */ /* 0x000fe20008410000 */
[----:B------:R-:W-:Y:S01]  /*9030*/  MUFU.TANH R167, R167 ;  /* 0x000000a700a77308 */ /* 0x000fe20000002400 */
[C---:B--2---:R-:W-:Y:S01]  /*9040*/  FADD.FTZ R154, R169.reuse, R154 ;  /* 0x0000009aa99a7221 */ /* 0x044fe20000010000 */
[----:B------:R-:W-:Y:S01]  /*9050*/  F2FP.F16.F32.PACK_AB R152, R169, R152 ;  /* 0x00000098a998723e */ /* 0x000fe200000000ff */
[----:B------:R-:W-:Y:S01]  /*9060*/  FMUL.FTZ R187, R194, UR4 ;  /* 0x00000004c2bb7c20 */ /* 0x000fe20008410000 */
[----:B------:R-:W-:Y:S01]  /*9070*/  FMUL.FTZ R191, R198, UR4 ;  /* 0x00000004c6bf7c20 */ /* 0x000fe20008410000 */
[----:B------:R-:W-:Y:S01]  /*9080*/  FMUL.FTZ R194, R199, UR4 ;  /* 0x00000004c7c27c20 */ /* 0x000fe20008410000 */
        /* <DEDUP_REMOVED lines=17> */
[-C--:B------:R-:W-:Y:S01]  /*91a0*/  FMUL.FTZ R52, R52, R170.reuse ;  /* 0x000000aa34347220 */ /* 0x080fe20000410000 */
[----:B------:R-:W2:Y:S01]  /*91b0*/  MUFU.TANH R0, R0 ;  /* 0x0000000000007308 */ /* 0x000ea20000002400 */
[C---:B0-----:R-:W-:Y:S01]  /*91c0*/  FADD.FTZ R157, R169.reuse, R154 ;  /* 0x0000009aa99d7221 */ /* 0x041fe20000010000 */
[----:B------:R-:W-:Y:S01]  /*91d0*/  F2FP.F16.F32.PACK_AB R154, R169, R153 ;  /* 0x00000099a99a723e */ /* 0x000fe200000000ff */
[-C--:B------:R-:W-:Y:S01]  /*91e0*/  FMUL.FTZ R53, R53, R170.reuse ;  /* 0x000000aa35357220 */ /* 0x080fe20000410000 */
[----:B------:R-:W-:Y:S01]  /*91f0*/  FMNMX.FTZ R153, R193, R21, !PT ;  /* 0x00000015c1997209 */ /* 0x000fe20007810000 */
[-C--:B------:R-:W-:Y:S01]  /*9200*/  FMUL.FTZ R56, R56, R170.reuse ;  /* 0x000000aa38387220 */ /* 0x080fe20000410000 */
[-C--:B------:R-:W-:Y:S01]  /*9210*/  FMUL.FTZ R57, R57, R170.reuse ;  /* 0x000000aa39397220 */ /* 0x080fe20000410000 */
[-C--:B------:R-:W-:Y:S01]  /*9220*/  FMUL.FTZ R60, R60, R170.reuse ;  /* 0x000000aa3c3c7220 */ /* 0x080fe20000410000 */
[----:B------:R-:W-:Y:S01]  /*9230*/  FMNMX.FTZ R153, R155, R153, !PT ;  /* 0x000000999b997209 */ /* 0x000fe20007810000 */
[----:B------:R-:W0:Y:S01]  /*9240*/  MUFU.TANH R179, R179 ;  /* 0x000000b300b37308 */ /* 0x000e220000002400 */
[-C--:B------:R-:W-:Y:S01]  /*9250*/  FMUL.FTZ R61, R61, R170.reuse ;  /* 0x000000aa3d3d7220 */ /* 0x080fe20000410000 */
[-C--:B------:R-:W-:Y:S01]  /*9260*/  FMUL.FTZ R64, R64, R170.reuse ;  /* 0x000000aa40407220 */ /* 0x080fe20000410000 */
[----:B------:R-:W-:Y:S01]  /*9270*/  FMNMX.FTZ R153, R197, R153, !PT ;  /* 0x00000099c5997209 */ /* 0x000fe20007810000 */
[-C--:B------:R-:W-:Y:S01]  /*9280*/  FMUL.FTZ R65, R65, R170.reuse ;  /* 0x000000aa41417220 */ /* 0x080fe20000410000 */
[-C--:B------:R-:W-:Y:S01]  /*9290*/  FMUL.FTZ R68, R68, R170.reuse ;  /* 0x000000aa44447220 */ /* 0x080fe20000410000 */
[-C--:B------:R-:W-:Y:S01]  /*92a0*/  FMUL.FTZ R69, R69, R170.reuse ;  /* 0x000000aa45457220 */ /* 0x080fe20000410000 */
[----:B------:R-:W-:Y:S01]  /*92b0*/  FMNMX.FTZ R153, R214, R153, !PT ;  /* 0x00000099d6997209 */ /* 0x000fe20007810000 */
[----:B------:R-:W3:Y:S01]  /*92c0*/  MUFU.TANH R174, R174 ;  /* 0x000000ae00ae7308 */ /* 0x000ee20000002400 */
[-C--:B------:R-:W-:Y:S01]  /*92d0*/  FMUL.FTZ R72, R72, R170.reuse ;  /* 0x000000aa48487220 */ /* 0x080fe20000410000 */
[-C--:B------:R-:W-:Y:S01]  /*92e0*/  FMUL.FTZ R73, R73, R170.reuse ;  /* 0x000000aa49497220 */ /* 0x080fe20000410000 */
[----:B------:R-:W-:Y:S01]  /*92f0*/  FMNMX.FTZ R153, R158, R153, !PT ;  /* 0x000000999e997209 */ /* 0x000fe20007810000 */
[-C--:B------:R-:W-:Y:S01]  /*9300*/  FMUL.FTZ R76, R76, R170.reuse ;  /* 0x000000aa4c4c7220 */ /* 0x080fe20000410000 */
[-C--:B------:R-:W-:Y:S01]  /*9310*/  FMUL.FTZ R77, R77, R170.reuse ;  /* 0x000000aa4d4d7220 */ /* 0x080fe20000410000 */
[-C--:B------:R-:W-:Y:S01]  /*9320*/  FMUL.FTZ R80, R80, R170.reuse ;  /* 0x000000aa50507220 */ /* 0x080fe20000410000 */
[----:B------:R-:W-:Y:S01]  /*9330*/  FMNMX.FTZ R153, R159, R153, !PT ;  /* 0x000000999f997209 */ /* 0x000fe20007810000 */
[----:B------:R-:W4:Y:S01]  /*9340*/  MUFU.TANH R178, R178 ;  /* 0x000000b200b27308 */ /* 0x000f220000002400 */
[-C--:B------:R-:W-:Y:S01]  /*9350*/  FMUL.FTZ R81, R81, R170.reuse ;  /* 0x000000aa51517220 */ /* 0x080fe20000410000 */
[-C--:B------:R-:W-:Y:S01]  /*9360*/  FMUL.FTZ R84, R84, R170.reuse ;  /* 0x000000aa54547220 */ /* 0x080fe20000410000 */
[----:B------:R-:W-:Y:S01]  /*9370*/  FMNMX.FTZ R153, R163, R153, !PT ;  /* 0x00000099a3997209 */ /* 0x000fe20007810000 */
[-C--:B------:R-:W-:Y:S01]  /*9380*/  FMUL.FTZ R85, R85, R170.reuse ;  /* 0x000000aa55557220 */ /* 0x080fe20000410000 */
[-C--:B------:R-:W-:Y:S01]  /*9390*/  FMUL.FTZ R88, R88, R170.reuse ;  /* 0x000000aa58587220 */ /* 0x080fe20000410000 */
[-C--:B------:R-:W-:Y:S01]  /*93a0*/  FMUL.FTZ R89, R89, R170.reuse ;  /* 0x000000aa59597220 */ /* 0x080fe20000410000 */
[----:B------:R-:W-:Y:S01]  /*93b0*/  FMNMX.FTZ R153, R166, R153, !PT ;  /* 0x00000099a6997209 */ /* 0x000fe20007810000 */
[----:B------:R-:W5:Y:S01]  /*93c0*/  MUFU.TANH R182, R182 ;  /* 0x000000b600b67308 */ /* 0x000f620000002400 */
        /* <DEDUP_REMOVED lines=10> */
[----:B-1----:R-:W-:Y:S01]  /*9470*/  FMNMX.FTZ R153, R171, R153, !PT ;  /* 0x00000099ab997209 */ /* 0x002fe20007810000 */
[-C--:B------:R-:W-:Y:S01]  /*9480*/  FMUL.FTZ R105, R105, R170.reuse ;  /* 0x000000aa69697220 */ /* 0x080fe20000410000 */
[-C--:B------:R-:W-:Y:S01]  /*9490*/  FMUL.FTZ R108, R108, R170.reuse ;  /* 0x000000aa6c6c7220 */ /* 0x080fe20000410000 */
[-C--:B------:R-:W-:Y:S01]  /*94a0*/  FMUL.FTZ R109, R109, R170.reuse ;  /* 0x000000aa6d6d7220 */ /* 0x080fe20000410000 */
[----:B------:R-:W-:Y:S01]  /*94b0*/  FMNMX.FTZ R153, R203, R153, !PT ;  /* 0x00000099cb997209 */ /* 0x000fe20007810000 */
[----:B------:R-:W1:Y:S01]  /*94c0*/  MUFU.TANH R187, R187 ;  /* 0x000000bb00bb7308 */ /* 0x000e620000002400 */
[-C--:B------:R-:W-:Y:S01]  /*94d0*/  FMUL.FTZ R112, R112, R170.reuse ;  /* 0x000000aa70707220 */ /* 0x080fe20000410000 */
[-C--:B------:R-:W-:Y:S01]  /*94e0*/  FMUL.FTZ R113, R113, R170.reuse ;  /* 0x000000aa71717220 */ /* 0x080fe20000410000 */
[----:B--2---:R-:W-:Y:S01]  /*94f0*/  FMNMX.FTZ R153, R0, R153, !PT ;  /* 0x0000009900997209 */ /* 0x004fe20007810000 */
[-C--:B------:R-:W-:Y:S01]  /*9500*/  FMUL.FTZ R116, R116, R170.reuse ;  /* 0x000000aa74747220 */ /* 0x080fe20000410000 */
[-C--:B------:R-:W-:Y:S01]  /*9510*/  FMUL.FTZ R117, R117, R170.reuse ;  /* 0x000000aa75757220 */ /* 0x080fe20000410000 */
[-C--:B------:R-:W-:Y:S01]  /*9520*/  FMUL.FTZ R120, R120, R170.reuse ;  /* 0x000000aa78787220 */ /* 0x080fe20000410000 */
[----:B------:R-:W-:Y:S01]  /*9530*/  FMNMX.FTZ R153, R175, R153, !PT ;  /* 0x00000099af997209 */ /* 0x000fe20007810000 */
[----:B------:R-:W2:Y:S01]  /*9540*/  MUFU.TANH R190, R190 ;  /* 0x000000be00be7308 */ /* 0x000ea20000002400 */
[-C--:B------:R-:W-:Y:S01]  /*9550*/  FMUL.FTZ R121, R121, R170.reuse ;  /* 0x000000aa79797220 */ /* 0x080fe20000410000 */
[-C--:B------:R-:W-:Y:S01]  /*9560*/  FMUL.FTZ R124, R124, R170.reuse ;  /* 0x000000aa7c7c7220 */ /* 0x080fe20000410000 */
[----:B0-----:R-:W-:Y:S01]  /*9570*/  FMNMX.FTZ R153, R179, R153, !PT ;  /* 0x00000099b3997209 */ /* 0x001fe20007810000 */
[-C--:B------:R-:W-:Y:S01]  /*9580*/  FMUL.FTZ R125, R125, R170.reuse ;  /* 0x000000aa7d7d7220 */ /* 0x080fe20000410000 */
[-C--:B------:R-:W-:Y:S01]  /*9590*/  FMUL.FTZ R128, R128, R170.reuse ;  /* 0x000000aa80807220 */ /* 0x080fe20000410000 */
[-C--:B------:R-:W-:Y:S01]  /*95a0*/  FMUL.FTZ R129, R129, R170.reuse ;  /* 0x000000aa81817220 */ /* 0x080fe20000410000 */
[----:B------:R-:W-:Y:S01]  /*95b0*/  FMNMX.FTZ R153, R183, R153, !PT ;  /* 0x00000099b7997209 */ /* 0x000fe20007810000 */
[----:B------:R-:W0:Y:S01]  /*95c0*/  MUFU.TANH R191, R191 ;  /* 0x000000bf00bf7308 */ /* 0x000e220000002400 */
[-C--:B------:R-:W-:Y:S01]  /*95d0*/  FMUL.FTZ R132, R132, R170.reuse ;  /* 0x000000aa84847220 */ /* 0x080fe20000410000 */
[-C--:B------:R-:W-:Y:S01]  /*95e0*/  FMUL.FTZ R133, R133, R170.reuse ;  /* 0x000000aa85857220 */ /* 0x080fe20000410000 */
[----:B---3--:R-:W-:Y:S01]  /*95f0*/  FMNMX.FTZ R153, R174, R153, !PT ;  /* 0x00000099ae997209 */ /* 0x008fe20007810000 */
[-C--:B------:R-:W-:Y:S01]  /*9600*/  FMUL.FTZ R136, R136, R170.reuse ;  /* 0x000000aa88887220 */ /* 0x080fe20000410000 */
[-C--:B------:R-:W-:Y:S01]  /*9610*/  FMUL.FTZ R137, R137, R170.reuse ;  /* 0x000000aa89897220 */ /* 0x080fe20000410000 */
[-C--:B------:R-:W-:Y:S01]  /*9620*/  FMUL.FTZ R140, R140, R170.reuse ;  /* 0x000000aa8c8c7220 */ /* 0x080fe20000410000 */
[----:B----4-:R-:W-:Y:S01]  /*9630*/  FMNMX.FTZ R153, R178, R153, !PT ;  /* 0x00000099b2997209 */ /* 0x010fe20007810000 */
[----:B------:R-:W3:Y:S01]  /*9640*/  MUFU.TANH R194, R194 ;  /* 0x000000c200c27308 */ /* 0x000ee20000002400 */
[-C--:B------:R-:W-:Y:S01]  /*9650*/  FMUL.FTZ R141, R141, R170.reuse ;  /* 0x000000aa8d8d7220 */ /* 0x080fe20000410000 */
[-C--:B------:R-:W-:Y:S01]  /*9660*/  FMUL.FTZ R144, R144, R170.reuse ;  /* 0x000000aa90907220 */ /* 0x080fe20000410000 */
[----:B-----5:R-:W-:Y:S01]  /*9670*/  FMNMX.FTZ R153, R182, R153, !PT ;  /* 0x00000099b6997209 */ /* 0x020fe20007810000 */
[-C--:B------:R-:W-:Y:S01]  /*9680*/  FMUL.FTZ R145, R145, R170.reuse ;  /* 0x000000aa91917220 */ /* 0x080fe20000410000 */
[-C--:B------:R-:W-:Y:S01]  /*9690*/  FMUL.FTZ R148, R148, R170.reuse ;  /* 0x000000aa94947220 */ /* 0x080fe20000410000 */
[----:B------:R-:W-:Y:S01]  /*96a0*/  FMUL.FTZ R149, R149, R170 ;  /* 0x000000aa95957220 */ /* 0x000fe20000410000 */
[----:B------:R-:W-:Y:S01]  /*96b0*/  FMNMX.FTZ R153, R186, R153, !PT ;  /* 0x00000099ba997209 */ /* 0x000fe20007810000 */
[----:B------:R-:W-:Y:S01]  /*96c0*/  MUFU.EX2 R161, R161 ;  /* 0x000000a100a17308 */ /* 0x000fe20000000800 */
[----:B------:R-:W-:-:S02]  /*96d0*/  IADD3 R170, -R216, 0xb, RZ ;  /* 0x0000000bd8aa7810 */ /* 0x000fc40007ffe1ff */
[----:B-1----:R-:W-:-:S04]  /*96e0*/  FMNMX.FTZ R153, R187, R153, !PT ;  /* 0x00000099bb997209 */ /* 0x002fc80007810000 */
[----:B--2---:R-:W-:Y:S01]  /*96f0*/  FMNMX.FTZ R153, R190, R153, !PT ;  /* 0x00000099be997209 */ /* 0x004fe20007810000 */
[----:B------:R-:W-:Y:S03]  /*9700*/  MUFU.EX2 R168, R168 ;  /* 0x000000a800a87308 */ /* 0x000fe60000000800 */
[----:B0-----:R-:W-:-:S04]  /*9710*/  FMNMX.FTZ R153, R191, R153, !PT ;  /* 0x00000099bf997209 */ /* 0x001fc80007810000 */
[----:B---3--:R-:W-:Y:S01]  /*9720*/  FMNMX.FTZ R153, R194, R153, !PT ;  /* 0x00000099c2997209 */ /* 0x008fe20007810000 */
[----:B------:R-:W-:Y:S04]  /*9730*/  MUFU.EX2 R164, R164 ;  /* 0x000000a400a47308 */ /* 0x000fe80000000800 */
[----:B------:R-:W0:Y:S04]  /*9740*/  SHFL.BFLY PT, R169, R153, 0x2, 0x1f ;  /* 0x0c401f0099a97f89 */ /* 0x000e2800000e0000 */
        /* <DEDUP_REMOVED lines=19> */
[----:B------:R0:W1:Y:S01]  /*9880*/  MUFU.EX2 R195, R21 ;  /* 0x0000001500c37308 */ /* 0x0000620000000800 */
[-CC-:B------:R-:W-:Y:S01]  /*9890*/  FFMA.FTZ R190, R190, R13.reuse, -R198.reuse ;  /* 0x0000000dbebe7223 */ /* 0x180fe200000108c6 */
[-CC-:B------:R-:W-:Y:S01]  /*98a0*/  FFMA.FTZ R191, R191, R13.reuse, -R198.reuse ;  /* 0x0000000dbfbf7223 */ /* 0x180fe200000108c6 */
[----:B------:R-:W-:-:S05]  /*98b0*/  FFMA.FTZ R194, R194, R13, -R198 ;  /* 0x0000000dc2c27223 */ /* 0x000fca00000108c6 */
[----:B------:R-:W-:Y:S01]  /*98c0*/  MUFU.EX2 R193, R193 ;  /* 0x000000c100c17308 */ /* 0x000fe20000000800 */
[----:B0-----:R-:W-:-:S04]  /*98d0*/  IMAD.U32 R21, RZ, RZ, UR5 ;  /* 0x00000005ff157e24 */ /* 0x001fc8000f8e00ff */
[C---:B------:R-:W-:Y:S02]  /*98e0*/  @!P1 VIADD R153, R21.reuse, 0x32440 ;  /* 0x0003244015999836 */ /* 0x040fe40000000000 */
[----:B------:R-:W-:Y:S01]  /*98f0*/  @!P1 VIADD R21, R21, 0x32460 ;  /* 0x0003246015159836 */ /* 0x000fe20000000000 */
[----:B------:R-:W0:Y:S01]  /*9900*/  MUFU.EX2 R199, R199 ;  /* 0x000000c700c77308 */ /* 0x000e220000000800 */
[-C--:B-1----:R-:W-:Y:S01]  /*9910*/  FMUL.FTZ R26, R26, R195.reuse ;  /* 0x000000c31a1a7220 */ /* 0x082fe20000410000 */
[----:B------:R-:W-:Y:S01]  /*9920*/  @!P1 PRMT R153, RZ, 0x654, R153 ;  /* 0x00000654ff999816 */ /* 0x000fe20000000099 */
[----:B------:R1:W-:Y:S06]  /*9930*/  BAR.ARV R170, 0x100 ;  /* 0x000400aa0000751d */ /* 0x0003ec0000002000 */
[----:B------:R2:W-:Y:S01]  /*9940*/  @!P1 SYNCS.ARRIVE.TRANS64.RED.A1T0 RZ, [R153+URZ], RZ ;  /* 0x000000ff99ff99a7 */ /* 0x0005e2000810043f */
[----:B------:R-:W-:Y:S01]  /*9950*/  MUFU.EX2 R197, R197 ;  /* 0x000000c500c57308 */ /* 0x000fe20000000800 */
[-C--:B------:R-:W-:Y:S01]  /*9960*/  FMUL.FTZ R27, R27, R195.reuse ;  /* 0x000000c31b1b7220 */ /* 0x080fe20000410000 */
[-C--:B------:R-:W-:Y:S01]  /*9970*/  FMUL.FTZ R30, R30, R195.reuse ;  /* 0x000000c31e1e7220 */ /* 0x080fe20000410000 */
[-C--:B------:R-:W-:Y:S01]  /*9980*/  FMUL.FTZ R31, R31, R195.reuse ;  /* 0x000000c31f1f7220 */ /* 0x080fe20000410000 */
[-C--:B------:R-:W-:Y:S01]  /*9990*/  FMUL.FTZ R34, R34, R195.reuse ;  /* 0x000000c322227220 */ /* 0x080fe20000410000 */
[-C--:B------:R-:W-:Y:S01]  /*99a0*/  FMUL.FTZ R35, R35, R195.reuse ;  /* 0x000000c323237220 */ /* 0x080fe20000410000 */
[-C--:B------:R-:W-:Y:S01]  /*99b0*/  FMUL.FTZ R38, R38, R195.reuse ;  /* 0x000000c326267220 */ /* 0x080fe20000410000 */
[----:B--2---:R-:W-:Y:S01]  /*99c0*/  VIADD R153, R216, 0x8 ;  /* 0x00000008d8997836 */ /* 0x004fe20000000000 */
[----:B------:R-:W2:Y:S01]  /*99d0*/  MUFU.EX2 R214, R214 ;  /* 0x000000d600d67308 */ /* 0x000ea20000000800 */
        /* <DEDUP_REMOVED lines=59> */
[----:B------:R-:W0:Y:S01]  /*9d90*/  MUFU.EX2 R216, R160 ;  /* 0x000000a000d87308 */ /* 0x000e220000000800 */
[----:B--2---:R-:W-:Y:S01]  /*9da0*/  F2FP.F16.F32.PACK_AB R155, R214, R197 ;  /* 0x000000c5d69b723e */ /* 0x004fe200000000ff */
[----:B------:R-:W-:Y:S01]  /*9db0*/  FFMA.FTZ R193, R195, R12, R193 ;  /* 0x0000000cc3c17223 */ /* 0x000fe200000100c1 */
[----:B------:R-:W-:Y:S01]  /*9dc0*/  FFMA.FTZ R12, R167, R13, -R198 ;  /* 0x0000000da70c7223 */ /* 0x000fe200000108c6 */
[----:B------:R-:W-:Y:S01]  /*9dd0*/  @!P1 PRMT R21, RZ, 0x654, R21 ;  /* 0x00000654ff159816 */ /* 0x000fe20000000015 */
[----:B------:R-:W-:Y:S01]  /*9de0*/  WARPGROUP.ARRIVE ;  /* 0x00000000000079c5 */ /* 0x000fe20000000000 */
[----:B------:R-:W-:-:S02]  /*9df0*/  FADD.FTZ R193, R199, R193 ;  /* 0x000000c1c7c17221 */ /* 0x000fc40000010000 */
[----:B------:R2:W-:Y:S02]  /*9e00*/  MUFU.EX2 R160, R165 ;  /* 0x000000a500a07308 */ /* 0x0005e40000000800 */
[----:B------:R-:W-:Y:S01]  /*9e10*/  FADD.FTZ R193, R197, R193 ;  /* 0x000000c1c5c17221 */ /* 0x000fe20000010000 */
[----:B------:R-:W-:Y:S01]  /*9e20*/  HGMMA.64x256x16.F32 R24, R152, gdesc[UR8].tnspB, R24, gsb0 ;  /* 0x43e0000898187df0 */ /* 0x000fe20008000818 */
[----:B------:R-:W-:Y:S01]  /*9e30*/  UIADD3 UR10, UR6, 0x80, URZ ;  /* 0x00000080060a7890 */ /* 0x000fe2000fffe03f */
[----:B------:R-:W-:Y:S01]  /*9e40*/  UMOV UR11, 0x40000040 ;  /* 0x40000040000b7882 */ /* 0x000fe20000000000 */
[----:B------:R-:W-:Y:S02]  /*9e50*/  FADD.FTZ R214, R214, R193 ;  /* 0x000000c1d6d67221 */ /* 0x000fe40000010000 */
[----:B------:R-:W-:Y:S01]  /*9e60*/  MUFU.EX2 R12, R12 ;  /* 0x0000000c000c7308 */ /* 0x000fe20000000800 */
[----:B--2---:R-:W-:Y:S01]  /*9e70*/  FFMA.FTZ R165, R163, R13, -R198 ;  /* 0x0000000da3a57223 */ /* 0x004fe200000108c6 */
[----:B0-----:R-:W-:-:S04]  /*9e80*/  FADD.FTZ R157, R216, R157 ;  /* 0x0000009dd89d7221 */ /* 0x001fc80000010000 */
[----:B------:R-:W-:Y:S02]  /*9e90*/  FADD.FTZ R163, R161, R157 ;  /* 0x0000009da1a37221 */ /* 0x000fe40000010000 */
        /* <DEDUP_REMOVED lines=15> */
[----:B------:R0:W2:Y:S01]  /*9f90*/  MUFU.EX2 R155, R156 ;  /* 0x0000009c009b7308 */ /* 0x0000a20000000800 */
[----:B------:R-:W-:-:S07]  /*9fa0*/  F2FP.F16.F32.PACK_AB R166, R181, R180 ;  /* 0x000000b4b5a6723e */ /* 0x000fce00000000ff */
[----:B------:R-:W3:Y:S01]  /*9fb0*/  MUFU.EX2 R153, R153 ;  /* 0x0000009900997308 */ /* 0x000ee20000000800 */
[----:B0-----:R-:W-:-:S07]  /*9fc0*/  F2FP.F16.F32.PACK_AB R156, R161, R216 ;  /* 0x000000d8a19c723e */ /* 0x001fce00000000ff */
[----:B------:R-:W0:Y:S01]  /*9fd0*/  MUFU.EX2 R154, R154 ;  /* 0x0000009a009a7308 */ /* 0x000e220000000800 */
[----:B--2---:R-:W-:Y:S01]  /*9fe0*/  F2FP.F16.F32.PACK_AB R158, R160, R155 ;  /* 0x0000009ba09e723e */ /* 0x004fe200000000ff */
[----:B------:R-:W-:-:S04]  /*9ff0*/  FADD.FTZ R155, R155, R163 ;  /* 0x000000a39b9b7221 */ /* 0x000fc80000010000 */
[----:B------:R-:W-:Y:S01]  /*a000*/  FADD.FTZ R155, R160, R155 ;  /* 0x0000009ba09b7221 */ /* 0x000fe20000010000 */
[----:B------:R-:W-:Y:S01]  /*a010*/  F2FP.F16.F32.PACK_AB R160, R164, R168 ;  /* 0x000000a8a4a0723e */ /* 0x000fe200000000ff */
[----:B------:R-:W2:Y:S01]  /*a020*/  MUFU.EX2 R152, R152 ;  /* 0x0000009800987308 */ /* 0x000ea20000000800 */
[----:B---3--:R-:W-:Y:S01]  /*a030*/  FADD.FTZ R214, R153, R214 ;  /* 0x000000d699d67221 */ /* 0x008fe20000010000 */
[----:B------:R-:W-:-:S04]  /*a040*/  FADD.FTZ R155, R168, R155 ;  /* 0x0000009ba89b7221 */ /* 0x000fc80000010000 */
[----:B------:R-:W-:Y:S01]  /*a050*/  FADD.FTZ R155, R164, R155 ;  /* 0x0000009ba49b7221 */ /* 0x000fe20000010000 */
[----:B------:R-:W-:Y:S02]  /*a060*/  F2FP.F16.F32.PACK_AB R164, R177, R176 ;  /* 0x000000b0b1a4723e */ /* 0x000fe400000000ff */
[C---:B0-----:R-:W-:Y:S01]  /*a070*/  F2FP.F16.F32.PACK_AB R157, R154.reuse, R153 ;  /* 0x000000999a9d723e */ /* 0x041fe200000000ff */
[----:B------:R-:W-:Y:S01]  /*a080*/  FADD.FTZ R153, R154, R214 ;  /* 0x000000d69a997221 */ /* 0x000fe20000010000 */
[----:B------:R-:W-:-:S03]  /*a090*/  F2FP.F16.F32.PACK_AB R154, R189, R188 ;  /* 0x000000bcbd9a723e */ /* 0x000fc600000000ff */
[----:B------:R-:W-:Y:S01]  /*a0a0*/  FADD.FTZ R153, R165, R153 ;  /* 0x00000099a5997221 */ /* 0x000fe20000010000 */
[----:B--2---:R-:W-:-:S03]  /*a0b0*/  F2FP.F16.F32.PACK_AB R159, R152, R165 ;  /* 0x000000a5989f723e */ /* 0x004fc600000000ff */
[----:B------:R-:W-:Y:S01]  /*a0c0*/  FADD.FTZ R153, R152, R153 ;  /* 0x0000009998997221 */ /* 0x000fe20000010000 */
[----:B------:R-:W-:Y:S01]  /*a0d0*/  F2FP.F16.F32.PACK_AB R152, R185, R184 ;  /* 0x000000b8b998723e */ /* 0x000fe200000000ff */
        /* <DEDUP_REMOVED lines=8> */
[----:B------:R-:W-:Y:S01]  /*a160*/  F2FP.F16.F32.PACK_AB R162, R173, R172 ;  /* 0x000000acada2723e */ /* 0x000fe200000000ff */
[----:B------:R-:W-:Y:S01]  /*a170*/  FFMA.FTZ R159, R179, R13, -R198 ;  /* 0x0000000db39f7223 */ /* 0x000fe200000108c6 */
[----:B------:R-:W-:Y:S01]  /*a180*/  FADD.FTZ R172, R172, R155 ;  /* 0x0000009bacac7221 */ /* 0x000fe20000010000 */
[----:B------:R-:W0:Y:S01]  /*a190*/  MUFU.EX2 R157, R157 ;  /* 0x0000009d009d7308 */ /* 0x000e220000000800 */
[----:B------:R-:W-:-:S02]  /*a1a0*/  IMAD.MOV.U32 R203, RZ, RZ, R20 ;  /* 0x000000ffffcb7224 */ /* 0x000fc400078e0014 */
[----:B------:R-:W-:-:S04]  /*a1b0*/  FADD.FTZ R172, R173, R172 ;  /* 0x000000acadac7221 */ /* 0x000fc80000010000 */
[----:B------:R-:W-:Y:S01]  /*a1c0*/  FADD.FTZ R172, R176, R172 ;  /* 0x000000acb0ac7221 */ /* 0x000fe20000010000 */
[----:B------:R-:W2:Y:S03]  /*a1d0*/  MUFU.EX2 R156, R156 ;  /* 0x0000009c009c7308 */ /* 0x000ea60000000800 */
[----:B------:R-:W-:-:S04]  /*a1e0*/  FADD.FTZ R172, R177, R172 ;  /* 0x000000acb1ac7221 */ /* 0x000fc80000010000 */
[----:B------:R-:W-:Y:S01]  /*a1f0*/  FADD.FTZ R172, R180, R172 ;  /* 0x000000acb4ac7221 */ /* 0x000fe20000010000 */
[----:B------:R-:W3:Y:S01]  /*a200*/  MUFU.EX2 R158, R158 ;  /* 0x0000009e009e7308 */ /* 0x000ee20000000800 */
[----:B0-----:R-:W-:Y:S01]  /*a210*/  F2FP.F16.F32.PACK_AB R161, R12, R157 ;  /* 0x0000009d0ca1723e */ /* 0x001fe200000000ff */
[----:B------:R-:W-:Y:S01]  /*a220*/  FADD.FTZ R157, R157, R153 ;  /* 0x000000999d9d7221 */ /* 0x000fe20000010000 */
[----:B------:R-:W-:-:S03]  /*a230*/  FADD.FTZ R172, R181, R172 ;  /* 0x000000acb5ac7221 */ /* 0x000fc60000010000 */
[----:B------:R-:W-:Y:S01]  /*a240*/  FADD.FTZ R157, R12, R157 ;  /* 0x0000009d0c9d7221 */ /* 0x000fe20000010000 */
[----:B------:R-:W-:Y:S01]  /*a250*/  FADD.FTZ R172, R184, R172 ;  /* 0x000000acb8ac7221 */ /* 0x000fe20000010000 */
[----:B------:R-:W-:Y:S02]  /*a260*/  MUFU.EX2 R159, R159 ;  /* 0x0000009f009f7308 */ /* 0x000fe40000000800 */
[----:B--2---:R-:W-:Y:S01]  /*a270*/  FADD.FTZ R157, R156, R157 ;  /* 0x0000009d9c9d7221 */ /* 0x004fe20000010000 */
[----:B------:R-:W-:-:S04]  /*a280*/  FADD.FTZ R172, R185, R172 ;  /* 0x000000acb9ac7221 */ /* 0x000fc80000010000 */
[----:B------:R-:W-:Y:S01]  /*a290*/  FADD.FTZ R172, R188, R172 ;  /* 0x000000acbcac7221 */ /* 0x000fe20000010000 */
[C---:B---3--:R-:W-:Y:S01]  /*a2a0*/  F2FP.F16.F32.PACK_AB R163, R158.reuse, R156 ;  /* 0x0000009c9ea3723e */ /* 0x048fe200000000ff */
[----:B------:R-:W-:Y:S02]  /*a2b0*/  FADD.FTZ R157, R158, R157 ;  /* 0x0000009d9e9d7221 */ /* 0x000fe40000010000 */
[----:B------:R-:W-:Y:S01]  /*a2c0*/  FADD.FTZ R189, R189, R172 ;  /* 0x000000acbdbd7221 */ /* 0x000fe20000010000 */
[----:B------:R-:W-:-:S03]  /*a2d0*/  WARPGROUP.ARRIVE ;  /* 0x00000000000079c5 */ /* 0x000fc60000000000 */
[----:B------:R-:W-:-:S03]  /*a2e0*/  FADD.FTZ R189, R192, R189 ;  /* 0x000000bdc0bd7221 */ /* 0x000fc60000010000 */
[----:B------:R-:W-:Y:S01]  /*a2f0*/  HGMMA.64x256x16.F32 R24, R160, gdesc[UR8].tnspB, R24, gsb0 ;  /* 0x43e00008a0187df0 */ /* 0x000fe20008000818 */
[----:B------:R-:W-:Y:S01]  /*a300*/  UIADD3 UR10, UR6, 0x180, URZ ;  /* 0x00000180060a7890 */ /* 0x000fe2000fffe03f */
[----:B------:R-:W-:Y:S01]  /*a310*/  FADD.FTZ R189, R204, R189 ;  /* 0x000000bdccbd7221 */ /* 0x000fe20000010000 */
[----:B------:R-:W-:Y:S01]  /*a320*/  UMOV UR11, 0x40000040 ;  /* 0x40000040000b7882 */ /* 0x000fe20000000000 */
[----:B------:R-:W-:Y:S02]  /*a330*/  WARPGROUP.DEPBAR.LE gsb0, 0x0 ;  /* 0x00008000000079c5 */ /* 0x000fe40000010000 */
[-CC-:B------:R-:W-:Y:S01]  /*a340*/  FFMA.FTZ R160, R0, R13.reuse, -R198.reuse ;  /* 0x0000000d00a07223 */ /* 0x180fe200000108c6 */
[-CC-:B------:R-:W-:Y:S01]  /*a350*/  FFMA.FTZ R0, R175, R13.reuse, -R198.reuse ;  /* 0x0000000daf007223 */ /* 0x180fe200000108c6 */
[-CC-:B------:R-:W-:Y:S01]  /*a360*/  FFMA.FTZ R161, R183, R13.reuse, -R198.reuse ;  /* 0x0000000db7a17223 */ /* 0x180fe200000108c6 */
[-CC-:B------:R-:W-:Y:S01]  /*a370*/  FFMA.FTZ R162, R174, R13.reuse, -R198.reuse ;  /* 0x0000000daea27223 */ /* 0x180fe200000108c6 */
[----:B------:R-:W-:-:S02]  /*a380*/  FFMA.FTZ R163, R178, R13, -R198 ;  /* 0x0000000db2a37223 */ /* 0x000fc400000108c6 */
[----:B------:R-:W-:Y:S08]  /*a390*/  MUFU.EX2 R160, R160 ;  /* 0x000000a000a07308 */ /* 0x000ff00000000800 */
[----:B------:R-:W0:Y:S08]  /*a3a0*/  MUFU.EX2 R0, R0 ;  /* 0x0000000000007308 */ /* 0x000e300000000800 */
[----:B------:R-:W2:Y:S08]  /*a3b0*/  MUFU.EX2 R161, R161 ;  /* 0x000000a100a17308 */ /* 0x000eb00000000800 */
[----:B------:R-:W3:Y:S01]  /*a3c0*/  MUFU.EX2 R162, R162 ;  /* 0x000000a200a27308 */ /* 0x000ee20000000800 */
[----:B0-----:R-:W-:Y:S01]  /*a3d0*/  F2FP.F16.F32.PACK_AB R165, R0, R160 ;  /* 0x000000a000a5723e */ /* 0x001fe200000000ff */
[----:B------:R-:W-:-:S04]  /*a3e0*/  FADD.FTZ R160, R160, R157 ;  /* 0x0000009da0a07221 */ /* 0x000fc80000010000 */
[----:B------:R-:W-:Y:S01]  /*a3f0*/  FADD.FTZ R160, R0, R160 ;  /* 0x000000a000a07221 */ /* 0x000fe20000010000 */
[----:B------:R-:W-:Y:S01]  /*a400*/  FADD.FTZ R0, R196, R189 ;  /* 0x000000bdc4007221 */ /* 0x000fe20000010000 */
[----:B------:R-:W0:Y:S01]  /*a410*/  MUFU.EX2 R163, R163 ;  /* 0x000000a300a37308 */ /* 0x000e220000000800 */
[----:B--2---:R-:W-:Y:S01]  /*a420*/  F2FP.F16.F32.PACK_AB R167, R161, R159 ;  /* 0x0000009fa1a7723e */ /* 0x004fe200000000ff */
[----:B------:R-:W-:Y:S01]  /*a430*/  FADD.FTZ R160, R159, R160 ;  /* 0x000000a09fa07221 */ /* 0x000fe20000010000 */
[----:B------:R-:W-:Y:S02]  /*a440*/  FADD.FTZ R0, R215, R0 ;  /* 0x00000000d7007221 */ /* 0x000fe40000010000 */
[----:B------:R-:W-:Y:S01]  /*a450*/  WARPGROUP.ARRIVE ;  /* 0x00000000000079c5 */ /* 0x000fe20000000000 */
[----:B------:R-:W-:-:S04]  /*a460*/  FADD.FTZ R160, R161, R160 ;  /* 0x000000a0a1a07221 */ /* 0x000fc80000010000 */
[----:B---3--:R-:W-:Y:S01]  /*a470*/  FADD.FTZ R160, R162, R160 ;  /* 0x000000a0a2a07221 */ /* 0x008fe20000010000 */
[----:B------:R-:W-:Y:S01]  /*a480*/  HGMMA.64x256x16.F32 R24, R164, gdesc[UR8].tnspB, R24, gsb0 ;  /* 0x43e00008a4187df0 */ /* 0x000fe20008000818 */
[----:B------:R-:W-:Y:S01]  /*a490*/  UIADD3 UR10, UR6, 0x200, URZ ;  /* 0x00000200060a7890 */ /* 0x000fe2000fffe03f */
[----:B------:R-:W-:Y:S01]  /*a4a0*/  UMOV UR11, 0x40000040 ;  /* 0x40000040000b7882 */ /* 0x000fe20000000000 */
[----:B------:R-:W-:Y:S01]  /*a4b0*/  UIADD3 UR6, UR6, 0x280, URZ ;  /* 0x0000028006067890 */ /* 0x000fe2000fffe03f */
[C---:B0-----:R-:W-:Y:S01]  /*a4c0*/  F2FP.F16.F32.PACK_AB R153, R163.reuse, R162 ;  /* 0x000000a2a399723e */ /* 0x041fe200000000ff */
[----:B------:R-:W-:Y:S01]  /*a4d0*/  FADD.FTZ R160, R163, R160 ;  /* 0x000000a0a3a07221 */ /* 0x000fe20000010000 */
[----:B------:R-:W-:Y:S02]  /*a4e0*/  WARPGROUP.DEPBAR.LE gsb0, 0x0 ;  /* 0x00008000000079c5 */ /* 0x000fe40000010000 */
[-CC-:B------:R-:W-:Y:S01]  /*a4f0*/  FFMA.FTZ R164, R182, R13.reuse, -R198.reuse ;  /* 0x0000000db6a47223 */ /* 0x180fe200000108c6 */
[----:B------:R-:W-:-:S05]  /*a500*/  FFMA.FTZ R165, R186, R13, -R198 ;  /* 0x0000000dbaa57223 */ /* 0x000fca00000108c6 */
[----:B------:R-:W0:Y:S08]  /*a510*/  MUFU.EX2 R164, R164 ;  /* 0x000000a400a47308 */ /* 0x000e300000000800 */
[----:B------:R-:W2:Y:S01]  /*a520*/  MUFU.EX2 R165, R165 ;  /* 0x000000a500a57308 */ /* 0x000ea20000000800 */
[----:B0-----:R-:W-:Y:S01]  /*a530*/  FADD.FTZ R160, R164, R160 ;  /* 0x000000a0a4a07221 */ /* 0x001fe20000010000 */
[----:B--2---:R-:W-:-:S03]  /*a540*/  F2FP.F16.F32.PACK_AB R155, R165, R164 ;  /* 0x000000a4a59b723e */ /* 0x004fc600000000ff */
[----:B------:R-:W-:Y:S01]  /*a550*/  FADD.FTZ R160, R165, R160 ;  /* 0x000000a0a5a07221 */ /* 0x000fe20000010000 */
[----:B------:R-:W-:-:S06]  /*a560*/  WARPGROUP.ARRIVE ;  /* 0x00000000000079c5 */ /* 0x000fcc0000000000 */
[----:B------:R-:W-:Y:S01]  /*a570*/  HGMMA.64x256x16.F32 R24, R152, gdesc[UR8].tnspB, R24, gsb0 ;  /* 0x43e0000898187df0 */ /* 0x000fe20008000818 */
[----:B------:R-:W-:Y:S01]  /*a580*/  UMOV UR10, UR6 ;  /* 0x00000006000a7c82 */ /* 0x000fe20008000000 */
[----:B------:R-:W-:Y:S01]  /*a590*/  UMOV UR11, 0x40000040 ;  /* 0x40000040000b7882 */ /* 0x000fe20000000000 */
[----:B------:R-:W-:Y:S02]  /*a5a0*/  WARPGROUP.DEPBAR.LE gsb0, 0x0 ;  /* 0x00008000000079c5 */ /* 0x000fe40000010000 */
[----:B------:R-:W-:Y:S02]  /*a5b0*/  F2FP.F16.F32.PACK_AB R152, R204, R192 ;  /* 0x000000c0cc98723e */ /* 0x000fe400000000ff */
[----:B------:R-:W-:Y:S01]  /*a5c0*/  F2FP.F16.F32.PACK_AB R153, R190, R187 ;  /* 0x000000bbbe99723e */ /* 0x000fe200000000ff */
[----:B------:R-:W-:Y:S01]  /*a5d0*/  FADD.FTZ R187, R187, R160 ;  /* 0x000000a0bbbb7221 */ /* 0x000fe20000010000 */
[----:B------:R-:W-:Y:S02]  /*a5e0*/  F2FP.F16.F32.PACK_AB R154, R215, R196 ;  /* 0x000000c4d79a723e */ /* 0x000fe400000000ff */
[----:B------:R-:W-:Y:S01]  /*a5f0*/  F2FP.F16.F32.PACK_AB R155, R194, R191 ;  /* 0x000000bfc29b723e */ /* 0x000fe200000000ff */
[----:B------:R-:W-:-:S03]  /*a600*/  FADD.FTZ R190, R190, R187 ;  /* 0x000000bbbebe7221 */ /* 0x000fc60000010000 */
[----:B------:R-:W-:Y:S01]  /*a610*/  WARPGROUP.ARRIVE ;  /* 0x00000000000079c5 */ /* 0x000fe20000000000 */
[----:B------:R-:W-:-:S04]  /*a620*/  FADD.FTZ R191, R191, R190 ;  /* 0x000000bebfbf7221 */ /* 0x000fc80000010000 */
[----:B------:R-:W-:-:S08]  /*a630*/  FADD.FTZ R12, R194, R191 ;  /* 0x000000bfc20c7221 */ /* 0x000fd00000010000 */
[----:B------:R-:W-:Y:S03]  /*a640*/  HGMMA.64x256x16.F32 R24, R152, gdesc[UR8].tnspB, R24, gsb0 ;  /* 0x43e0000898187df0 */ /* 0x000fe60008000818 */
[----:B------:R-:W-:Y:S02]  /*a650*/  WARPGROUP.DEPBAR.LE gsb0, 0x0 ;  /* 0x00008000000079c5 */ /* 0x000fe40000010000 */
[----:B------:R0:W-:Y:S02]  /*a660*/  @!P1 SYNCS.ARRIVE.TRANS64.RED.A1T0 RZ, [R21+URZ], RZ ;  /* 0x000000ff15ff99a7 */ /* 0x0001e4000810043f */
[----:B0-----:R-:W-:Y:S01]  /*a670*/  IMAD.MOV.U32 R21, RZ, RZ, R169 ;  /* 0x000000ffff157224 */ /* 0x001fe200078e00a9 */
[----:B-1----:R-:W-:Y:S06]  /*a680*/  @P2 BRA `(.L_x_5374) ;  /* 0xffffffd400c02947 */ /* 0x002fec000383ffff */
.L_x_5365:
[----:B------:R-:W2:Y:S01]  /*a690*/  LDL.LU R152, [R1+0x40] ;  /* 0x0000400001987983 */ /* 0x000ea20000300800 */
[----:B------:R-:W-:Y:S01]  /*a6a0*/  UIADD3 UR36, UR36, 0x1, URZ ;  /* 0x0000000124247890 */ /* 0x000fe2000fffe03f */
[----:B------:R0:W-:Y:S06]  /*a6b0*/  BAR.ARV R170, 0x100 ;  /* 0x000400aa0000751d */ /* 0x0001ec0000002000 */
[----:B------:R-:W-:Y:S02]  /*a6c0*/  UISETP.NE.AND UP0, UPT, UR36, 0x2, UPT ;  /* 0x000000022400788c */ /* 0x000fe4000bf05270 */
[----:B------:R-:W-:Y:S06]  /*a6d0*/  BAR.ARV 0x8, 0x180 ;  /* 0x0206000000007b1d */ /* 0x000fec0000002000 */
[----:B------:R-:W-:Y:S01]  /*a6e0*/  USEL UR4, URZ, 0x1, UP0 ;  /* 0x000000013f047887 */ /* 0x000fe20008000000 */
[----:B------:R-:W-:Y:S01]  /*a6f0*/  PLOP3.LUT P0, PT, PT, PT, PT, 0x8, 0x0 ;  /* 0x000000000000781c */ /* 0x000fe20003f0e170 */
[----:B------:R-:W1:Y:S01]  /*a700*/  SHFL.BFLY PT, R3, R0, 0x2, 0x1f ;  /* 0x0c401f0000037f89 */ /* 0x000e6200000e0000 */
[----:B------:R-:W-:-:S02]  /*a710*/  USEL UR36, UR36, URZ, UP0 ;  /* 0x0000003f24247287 */ /* 0x000fc40008000000 */
[----:B------:R-:W-:Y:S01]  /*a720*/  ULOP3.LUT UR37, UR37, UR4, URZ, 0x3c, !UPT ;  /* 0x0000000425257292 */ /* 0x000fe2000f8e3c3f */
[----:B------:R-:W3:Y:S01]  /*a730*/  SHFL.BFLY PT, R5, R12, 0x2, 0x1f ;  /* 0x0c401f000c057f89 */ /* 0x000ee200000e0000 */
[----:B-1----:R-:W-:Y:S01]  /*a740*/  FADD.FTZ R3, R3, R0 ;  /* 0x0000000003037221 */ /* 0x002fe20000010000 */
[----:B------:R-:W-:Y:S02]  /*a750*/  IMAD.MOV.U32 R0, RZ, RZ, RZ ;  /* 0x000000ffff007224 */ /* 0x000fe400078e00ff */
[----:B---3--:R-:W-:Y:S02]  /*a760*/  FADD.FTZ R5, R5, R12 ;  /* 0x0000000c05057221 */ /* 0x008fe40000010000 */
[----:B------:R-:W1:Y:S04]  /*a770*/  SHFL.BFLY PT, R2, R3, 0x1, 0x1f ;  /* 0x0c201f0003027f89 */ /* 0x000e6800000e0000 */
[----:B------:R-:W3:Y:S01]  /*a780*/  SHFL.BFLY PT, R4, R5, 0x1, 0x1f ;  /* 0x0c201f0005047f89 */ /* 0x000ee200000e0000 */
[----:B-1----:R-:W-:Y:S01]  /*a790*/  FADD.FTZ R6, R3, R2 ;  /* 0x0000000203067221 */ /* 0x002fe20000010000 */
[----:B------:R-:W-:-:S02]  /*a7a0*/  IMAD.MOV.U32 R2, RZ, RZ, RZ ;  /* 0x000000ffff027224 */ /* 0x000fc400078e00ff */
[----:B------:R-:W-:Y:S02]  /*a7b0*/  IMAD.MOV.U32 R3, RZ, RZ, -0x800000 ;  /* 0xff800000ff037424 */ /* 0x000fe400078e00ff */
[----:B---3--:R-:W-:Y:S01]  /*a7c0*/  FADD.FTZ R7, R5, R4 ;  /* 0x0000000405077221 */ /* 0x008fe20000010000 */
[----:B------:R-:W-:-:S04]  /*a7d0*/  FSETP.NE.FTZ.AND P1, PT, R6, RZ, PT ;  /* 0x000000ff0600720b */ /* 0x000fc80003f35000 */
[----:B------:R-:W-:-:S09]  /*a7e0*/  FSETP.NE.FTZ.AND P2, PT, R7, RZ, PT ;  /* 0x000000ff0700720b */ /* 0x000fd20003f55000 */
[----:B------:R-:W1:Y:S08]  /*a7f0*/  @P1 MUFU.LG2 R4, R6 ;  /* 0x0000000600041308 */ /* 0x000e700000000c00 */
[----:B------:R-:W3:Y:S08]  /*a800*/  @P2 MUFU.LG2 R5, R7 ;  /* 0x0000000700052308 */ /* 0x000ef00000000c00 */
[----:B------:R4:W5:Y:S01]  /*a810*/  @P1 MUFU.RCP R2, R6 ;  /* 0x0000000600021308 */ /* 0x0009620000001000 */
[----:B-1----:R-:W-:-:S07]  /*a820*/  @P1 FMUL.FTZ R4, R4, 0.69314718246459960938 ;  /* 0x3f31721804041820 */ /* 0x002fce0000410000 */
[----:B------:R-:W1:Y:S01]  /*a830*/  @P2 MUFU.RCP R0, R7 ;  /* 0x0000000700002308 */ /* 0x000e620000001000 */
[C---:B----4-:R-:W-:Y:S01]  /*a840*/  @P1 FMUL.FTZ R6, R13.reuse, 0.69314718246459960938 ;  /* 0x3f3172180d061820 */ /* 0x050fe20000410000 */
[----:B------:R-:W-:Y:S01]  /*a850*/  @P2 FMUL.FTZ R13, R13, 0.69314718246459960938 ;  /* 0x3f3172180d0d2820 */ /* 0x000fe20000410000 */
[----:B---3--:R-:W-:Y:S02]  /*a860*/  @P2 FMUL.FTZ R5, R5, 0.69314718246459960938 ;  /* 0x3f31721805052820 */ /* 0x008fe40000410000 */
[----:B------:R-:W-:Y:S01]  /*a870*/  @P1 FFMA.FTZ R3, R6, R20, R4 ;  /* 0x0000001406031223 */ /* 0x000fe20000010004 */
        /* <DEDUP_REMOVED lines=132> */
.L_x_5343:
[----:B------:R-:W1:Y:S01]  /*b0c0*/  S2R R5, SR_CgaCtaId ;  /* 0x0000000000057919 */ /* 0x000e620000008800 */
[----:B------:R-:W-:Y:S01]  /*b0d0*/  MOV R0, 0x400 ;  /* 0x0000040000007802 */ /* 0x000fe20000000f00 */
[----:B------:R-:W-:Y:S01]  /*b0e0*/  BSSY B0, `(.L_x_5375) ;  /* 0x000047c000007945 */ /* 0x000fe20003800000 */
[----:B------:R-:W-:Y:S02]  /*b0f0*/  BAR.SYNC.DEFER_BLOCKING 0x5, 0x180 ;  /* 0x0146000000007b1d */ /* 0x000fe40000010000 */
[----:B-1----:R-:W-:-:S05]  /*b100*/  LEA R0, R5, R0, 0x18 ;  /* 0x0000000005007211 */ /* 0x002fca00078ec0ff */
[----:B------:R1:W2:Y:S01]  /*b110*/  LDS.128 R4, [R0+0x324d0] ;  /* 0x0324d00000047984 */ /* 0x0002a20000000c00 */
[----:B------:R-:W-:Y:S06]  /*b120*/  BAR.ARV 0x4, 0x180 ;  /* 0x0106000000007b1d */ /* 0x000fec0000002000 */
[----:B------:R-:W-:Y:S05]  /*b130*/  @P0 BRA `(.L_x_5376) ;  /* 0x0000003800440947 */ /* 0x000fea0003800000 */
[----:B------:R-:W3:Y:S01]  /*b140*/  LDL R8, [R1+0x80] ;  /* 0x0000800001087983 */ /* 0x000ee20000100800 */
[----:B------:R-:W4:Y:S01]  /*b150*/  S2R R9, SR_SWINHI ;  /* 0x0000000000097919 */ /* 0x000f220000002f00 */
[----:B------:R-:W-:Y:S01]  /*b160*/  F2FP.F16.F32.PACK_AB R10, R29, R28 ;  /* 0x0000001c1d0a723e */ /* 0x000fe200000000ff */
[----:B------:R-:W-:Y:S01]  /*b170*/  ULDC.64 UR4, c[0x0][0xd08] ;  /* 0x0003420000047ab9 */ /* 0x000fe20000000a00 */
[----:B------:R-:W-:Y:S01]  /*b180*/  F2FP.F16.F32.PACK_AB R11, R31, R30 ;  /* 0x0000001e1f0b723e */ /* 0x000fe200000000ff */
[----:B------:R-:W2:Y:S01]  /*b190*/  LDL R158, [R1+0x3c] ;  /* 0x00003c00019e7983 */ /* 0x000ea20000100800 */
[----:B------:R-:W-:Y:S02]  /*b1a0*/  MOV R20, R0 ;  /* 0x0000000000147202 */ /* 0x000fe40000000f00 */
[----:B----4-:R-:W-:Y:S02]  /*b1b0*/  MOV R21, R9 ;  /* 0x0000000900157202 */ /* 0x010fe40000000f00 */
[----:B------:R-:W-:-:S02]  /*b1c0*/  F2FP.F16.F32.PACK_AB R14, R37, R36 ;  /* 0x00000024250e723e */ /* 0x000fc400000000ff */
[----:B------:R-:W-:Y:S01]  /*b1d0*/  F2FP.F16.F32.PACK_AB R15, R39, R38 ;  /* 0x00000026270f723e */ /* 0x000fe200000000ff */
[----:B------:R-:W-:Y:S01]  /*b1e0*/  BAR.SYNC.DEFER_BLOCKING 0x1, 0x100 ;  /* 0x0044000000007b1d */ /* 0x000fe20000010000 */
[----:B---3--:R-:W-:-:S03]  /*b1f0*/  IMAD.WIDE R22, R8, 0x2, R20 ;  /* 0x0000000208167825 */ /* 0x008fc600078e0214 */
[C---:B------:R-:W-:Y:S02]  /*b200*/  IADD3 R13, P0, R22.reuse, 0x20, RZ ;  /* 0x00000020160d7810 */ /* 0x040fe40007f1e0ff */
[C---:B------:R-:W-:Y:S02]  /*b210*/  LOP3.LUT R9, R22.reuse, 0x380, RZ, 0xc0, !PT ;  /* 0x0000038016097812 */ /* 0x040fe400078ec0ff */
[----:B------:R-:W-:Y:S02]  /*b220*/  LOP3.LUT R12, R13, 0x380, RZ, 0xc0, !PT ;  /* 0x000003800d0c7812 */ /* 0x000fe400078ec0ff */
[----:B------:R-:W-:Y:S02]  /*b230*/  IADD3 R19, P1, R22, 0x40, RZ ;  /* 0x0000004016137810 */ /* 0x000fe40007f3e0ff */
[----:B------:R-:W-:Y:S02]  /*b240*/  SHF.R.U64 R9, R9, 0x3, RZ ;  /* 0x0000000309097819 */ /* 0x000fe400000012ff */
[----:B------:R-:W-:-:S02]  /*b250*/  SHF.R.U64 R12, R12, 0x3, RZ ;  /* 0x000000030c0c7819 */ /* 0x000fc400000012ff */
[----:B------:R-:W-:Y:S02]  /*b260*/  LOP3.LUT R18, R19, 0x380, RZ, 0xc0, !PT ;  /* 0x0000038013127812 */ /* 0x000fe400078ec0ff */
[----:B------:R-:W-:Y:S01]  /*b270*/  LOP3.LUT R8, R9, R22, RZ, 0x3c, !PT ;  /* 0x0000001609087212 */ /* 0x000fe200078e3cff */
[--C-:B------:R-:W-:Y:S01]  /*b280*/  IMAD.MOV.U32 R9, RZ, RZ, R23.reuse ;  /* 0x000000ffff097224 */ /* 0x100fe200078e0017 */
[----:B------:R-:W-:Y:S01]  /*b290*/  LOP3.LUT R12, R12, R13, RZ, 0x3c, !PT ;  /* 0x0000000d0c0c7212 */ /* 0x000fe200078e3cff */
[----:B------:R-:W-:Y:S01]  /*b2a0*/  IMAD.X R13, RZ, RZ, R23, P0 ;  /* 0x000000ffff0d7224 */ /* 0x000fe200000e0617 */
[----:B------:R-:W-:Y:S02]  /*b2b0*/  SHF.R.U64 R18, R18, 0x3, RZ ;  /* 0x0000000312127819 */ /* 0x000fe400000012ff */
[----:B------:R-:W-:Y:S02]  /*b2c0*/  IADD3 R17, P0, R22, 0x60, RZ ;  /* 0x0000006016117810 */ /* 0x000fe40007f1e0ff */
[----:B--2---:R-:W-:-:S02]  /*b2d0*/  MOV R4, R8 ;  /* 0x0000000800047202 */ /* 0x004fc40000000f00 */
[----:B------:R-:W-:Y:S02]  /*b2e0*/  F2FP.F16.F32.PACK_AB R8, R25, R24 ;  /* 0x000000181908723e */ /* 0x000fe400000000ff */
[----:B------:R-:W-:Y:S02]  /*b2f0*/  F2FP.F16.F32.PACK_AB R9, R27, R26 ;  /* 0x0000001a1b09723e */ /* 0x000fe400000000ff */
[----:B------:R-:W-:Y:S01]  /*b300*/  LOP3.LUT R18, R18, R19, RZ, 0x3c, !PT ;  /* 0x0000001312127212 */ /* 0x000fe200078e3cff */
[----:B------:R-:W-:Y:S01]  /*b310*/  IMAD.X R19, RZ, RZ, R23, P1 ;  /* 0x000000ffff137224 */ /* 0x000fe200008e0617 */
[----:B------:R-:W-:Y:S02]  /*b320*/  LOP3.LUT R16, R17, 0x380, RZ, 0xc0, !PT ;  /* 0x0000038011107812 */ /* 0x000fe400078ec0ff */
[----:B------:R-:W-:Y:S01]  /*b330*/  IADD3 R153, P1, R22, 0x4000, RZ ;  /* 0x0000400016997810 */ /* 0x000fe20007f3e0ff */
[----:B------:R2:W-:Y:S01]  /*b340*/  STSM.16.M88.4 [R4], R8 ;  /* 0x0000000804007844 */ /* 0x0005e20000000200 */
[----:B------:R-:W-:-:S02]  /*b350*/  SHF.R.U64 R16, R16, 0x3, RZ ;  /* 0x0000000310107819 */ /* 0x000fc400000012ff */
[----:B0-----:R-:W-:Y:S02]  /*b360*/  MOV R152, R12 ;  /* 0x0000000c00987202 */ /* 0x001fe40000000f00 */
[----:B------:R-:W-:Y:S01]  /*b370*/  LOP3.LUT R16, R16, R17, RZ, 0x3c, !PT ;  /* 0x0000001110107212 */ /* 0x000fe200078e3cff */
[----:B------:R-:W-:Y:S01]  /*b380*/  IMAD.X R17, RZ, RZ, R23, P0 ;  /* 0x000000ffff117224 */ /* 0x000fe200000e0617 */
[----:B------:R-:W-:Y:S02]  /*b390*/  F2FP.F16.F32.PACK_AB R12, R33, R32 ;  /* 0x00000020210c723e */ /* 0x000fe400000000ff */
[----:B------:R-:W-:Y:S02]  /*b3a0*/  F2FP.F16.F32.PACK_AB R13, R35, R34 ;  /* 0x00000022230d723e */ /* 0x000fe400000000ff */
[----:B--2---:R-:W-:Y:S02]  /*b3b0*/  MOV R4, R18 ;  /* 0x0000001200047202 */ /* 0x004fe40000000f00 */
[----:B------:R-:W-:-:S02]  /*b3c0*/  LOP3.LUT R18, R153, 0x380, RZ, 0xc0, !PT ;  /* 0x0000038099127812 */ /* 0x000fc400078ec0ff */
[----:B------:R-:W-:Y:S02]  /*b3d0*/  IADD3 R155, P0, R22, 0x4020, RZ ;  /* 0x00004020169b7810 */ /* 0x000fe40007f1e0ff */
[----:B------:R-:W-:Y:S01]  /*b3e0*/  SHF.R.U64 R18, R18, 0x3, RZ ;  /* 0x0000000312127819 */ /* 0x000fe200000012ff */
[----:B------:R0:W-:Y:S01]  /*b3f0*/  STSM.16.M88.4 [R152], R12 ;  /* 0x0000000c98007844 */ /* 0x0001e20000000200 */
[----:B------:R-:W-:Y:S02]  /*b400*/  F2FP.F16.F32.PACK_AB R8, R41, R40 ;  /* 0x000000282908723e */ /* 0x000fe400000000ff */
[----:B------:R-:W-:Y:S01]  /*b410*/  LOP3.LUT R18, R18, R153, RZ, 0x3c, !PT ;  /* 0x0000009912127212 */ /* 0x000fe200078e3cff */
[----:B------:R-:W-:Y:S01]  /*b420*/  IMAD.X R19, RZ, RZ, R23, P1 ;  /* 0x000000ffff137224 */ /* 0x000fe200008e0617 */
[----:B------:R-:W-:Y:S02]  /*b430*/  F2FP.F16.F32.PACK_AB R9, R43, R42 ;  /* 0x0000002a2b09723e */ /* 0x000fe400000000ff */
[----:B------:R-:W-:-:S02]  /*b440*/  F2FP.F16.F32.PACK_AB R10, R45, R44 ;  /* 0x0000002c2d0a723e */ /* 0x000fc400000000ff */
[----:B------:R-:W-:Y:S02]  /*b450*/  F2FP.F16.F32.PACK_AB R11, R47, R46 ;  /* 0x0000002e2f0b723e */ /* 0x000fe400000000ff */
[----:B------:R-:W-:Y:S02]  /*b460*/  MOV R153, R16 ;  /* 0x0000001000997202 */ /* 0x000fe40000000f00 */
[----:B------:R-:W-:Y:S02]  /*b470*/  LOP3.LUT R16, R155, 0x380, RZ, 0xc0, !PT ;  /* 0x000003809b107812 */ /* 0x000fe400078ec0ff */
[----:B0-----:R-:W-:Y:S02]  /*b480*/  F2FP.F16.F32.PACK_AB R12, R49, R48 ;  /* 0x00000030310c723e */ /* 0x001fe400000000ff */
[----:B------:R-:W-:Y:S02]  /*b490*/  F2FP.F16.F32.PACK_AB R13, R51, R50 ;  /* 0x00000032330d723e */ /* 0x000fe400000000ff */
[----:B------:R-:W-:-:S02]  /*b4a0*/  F2FP.F16.F32.PACK_AB R14, R53, R52 ;  /* 0x00000034350e723e */ /* 0x000fc400000000ff */
[----:B------:R-:W-:Y:S01]  /*b4b0*/  F2FP.F16.F32.PACK_AB R15, R55, R54 ;  /* 0x00000036370f723e */ /* 0x000fe200000000ff */
[----:B------:R0:W-:Y:S01]  /*b4c0*/  STSM.16.M88.4 [R4], R8 ;  /* 0x0000000804007844 */ /* 0x0001e20000000200 */
[----:B------:R-:W-:Y:S02]  /*b4d0*/  SHF.R.U64 R16, R16, 0x3, RZ ;  /* 0x0000000310107819 */ /* 0x000fe400000012ff */
[----:B------:R-:W-:Y:S01]  /*b4e0*/  MOV R152, R18 ;  /* 0x0000001200987202 */ /* 0x000fe20000000f00 */
[----:B------:R2:W-:Y:S01]  /*b4f0*/  STSM.16.M88.4 [R153], R12 ;  /* 0x0000000c99007844 */ /* 0x0005e20000000200 */
[----:B------:R-:W-:Y:S01]  /*b500*/  LOP3.LUT R16, R16, R155, RZ, 0x3c, !PT ;  /* 0x0000009b10107212 */ /* 0x000fe200078e3cff */
[----:B------:R-:W-:Y:S01]  /*b510*/  IMAD.X R17, RZ, RZ, R23, P0 ;  /* 0x000000ffff117224 */ /* 0x000fe200000e0617 */
[C---:B------:R-:W-:Y:S02]  /*b520*/  IADD3 R155, P1, R22.reuse, 0x8060, RZ ;  /* 0x00008060169b7810 */ /* 0x040fe40007f3e0ff */
[----:B------:R-:W-:-:S02]  /*b530*/  IADD3 R156, P0, R22, 0xc040, RZ ;  /* 0x0000c040169c7810 */ /* 0x000fc40007f1e0ff */
[----:B0-----:R-:W-:Y:S02]  /*b540*/  F2FP.F16.F32.PACK_AB R8, R57, R56 ;  /* 0x000000383908723e */ /* 0x001fe400000000ff */
[----:B------:R-:W-:Y:S02]  /*b550*/  F2FP.F16.F32.PACK_AB R9, R59, R58 ;  /* 0x0000003a3b09723e */ /* 0x000fe400000000ff */
[----:B------:R-:W-:Y:S02]  /*b560*/  F2FP.F16.F32.PACK_AB R10, R61, R60 ;  /* 0x0000003c3d0a723e */ /* 0x000fe400000000ff */
[----:B------:R-:W-:Y:S02]  /*b570*/  F2FP.F16.F32.PACK_AB R11, R63, R62 ;  /* 0x0000003e3f0b723e */ /* 0x000fe400000000ff */
[----:B--2---:R-:W-:-:S03]  /*b580*/  IADD3 R13, P5, R22, 0x4040, RZ ;  /* 0x00004040160d7810 */ /* 0x004fc60007fbe0ff */
[----:B------:R0:W-:Y:S01]  /*b590*/  STSM.16.M88.4 [R152], R8 ;  /* 0x0000000898007844 */ /* 0x0001e20000000200 */
[----:B------:R-:W-:Y:S02]  /*b5a0*/  LOP3.LUT R154, R155, 0x380, RZ, 0xc0, !PT ;  /* 0x000003809b9a7812 */ /* 0x000fe400078ec0ff */
[----:B------:R-:W-:Y:S02]  /*b5b0*/  MOV R4, R16 ;  /* 0x0000001000047202 */ /* 0x000fe40000000f00 */
[----:B------:R-:W-:Y:S02]  /*b5c0*/  IADD3 R15, P2, R22, 0x8000, RZ ;  /* 0x00008000160f7810 */ /* 0x000fe40007f5e0ff */
[----:B------:R-:W-:Y:S02]  /*b5d0*/  F2FP.F16.F32.PACK_AB R16, R65, R64 ;  /* 0x000000404110723e */ /* 0x000fe400000000ff */
[----:B------:R-:W-:Y:S02]  /*b5e0*/  LOP3.LUT R153, R156, 0x380, RZ, 0xc0, !PT ;  /* 0x000003809c997812 */ /* 0x000fe400078ec0ff */
[----:B------:R-:W-:-:S02]  /*b5f0*/  F2FP.F16.F32.PACK_AB R17, R67, R66 ;  /* 0x000000424311723e */ /* 0x000fc400000000ff */
[----:B0-----:R-:W-:Y:S02]  /*b600*/  LOP3.LUT R8, R13, 0x380, RZ, 0xc0, !PT ;  /* 0x000003800d087812 */ /* 0x001fe400078ec0ff */
[----:B------:R-:W-:Y:S02]  /*b610*/  IADD3 R11, P4, R22, 0x4060, RZ ;  /* 0x00004060160b7810 */ /* 0x000fe40007f9e0ff */
[----:B------:R-:W-:Y:S02]  /*b620*/  F2FP.F16.F32.PACK_AB R18, R69, R68 ;  /* 0x000000444512723e */ /* 0x000fe400000000ff */
[----:B------:R-:W-:Y:S02]  /*b630*/  F2FP.F16.F32.PACK_AB R19, R71, R70 ;  /* 0x000000464713723e */ /* 0x000fe400000000ff */
[----:B------:R-:W-:Y:S02]  /*b640*/  SHF.R.U64 R8, R8, 0x3, RZ ;  /* 0x0000000308087819 */ /* 0x000fe400000012ff */
[----:B------:R-:W-:Y:S01]  /*b650*/  LOP3.LUT R12, R11, 0x380, RZ, 0xc0, !PT ;  /* 0x000003800b0c7812 */ /* 0x000fe200078ec0ff */
[----:B------:R-:W-:Y:S01]  /*b660*/  IMAD.X R9, RZ, RZ, R23, P5 ;  /* 0x000000ffff097224 */ /* 0x000fe200028e0617 */
[----:B------:R-:W-:-:S02]  /*b670*/  SHF.R.U64 R154, R154, 0x3, RZ ;  /* 0x000000039a9a7819 */ /* 0x000fc400000012ff */
[----:B------:R-:W-:Y:S01]  /*b680*/  LOP3.LUT R10, R15, 0x380, RZ, 0xc0, !PT ;  /* 0x000003800f0a7812 */ /* 0x000fe200078ec0ff */
[----:B------:R0:W-:Y:S01]  /*b690*/  STSM.16.M88.4 [R4], R16 ;  /* 0x0000001004007844 */ /* 0x0001e20000000200 */
[----:B------:R-:W-:Y:S02]  /*b6a0*/  SHF.R.U64 R153, R153, 0x3, RZ ;  /* 0x0000000399997819 */ /* 0x000fe400000012ff */
[----:B------:R-:W-:Y:S02]  /*b6b0*/  LOP3.LUT R8, R8, R13, RZ, 0x3c, !PT ;  /* 0x0000000d08087212 */ /* 0x000fe400078e3cff */
[----:B------:R-:W-:Y:S02]  /*b6c0*/  SHF.R.U64 R12, R12, 0x3, RZ ;  /* 0x000000030c0c7819 */ /* 0x000fe400000012ff */
[----:B------:R-:W-:Y:S02]  /*b6d0*/  IADD3 R157, P3, R22, 0x8020, RZ ;  /* 0x00008020169d7810 */ /* 0x000fe40007f7e0ff */
[----:B------:R-:W-:Y:S01]  /*b6e0*/  LOP3.LUT R154, R154, R155, RZ, 0x3c, !PT ;  /* 0x0000009b9a9a7212 */ /* 0x000fe200078e3cff */
[----:B------:R-:W-:Y:S01]  /*b6f0*/  IMAD.X R13, RZ, RZ, R23, P4 ;  /* 0x000000ffff0d7224 */ /* 0x000fe200020e0617 */
[----:B------:R-:W-:-:S02]  /*b700*/  LOP3.LUT R152, R153, R156, RZ, 0x3c, !PT ;  /* 0x0000009c99987212 */ /* 0x000fc400078e3cff */
[----:B------:R-:W-:Y:S01]  /*b710*/  LOP3.LUT R12, R12, R11, RZ, 0x3c, !PT ;  /* 0x0000000b0c0c7212 */ /* 0x000fe200078e3cff */
[----:B0-----:R-:W-:Y:S01]  /*b720*/  IMAD.X R17, RZ, RZ, R23, P2 ;  /* 0x000000ffff117224 */ /* 0x001fe200010e0617 */
[----:B------:R-:W-:Y:S02]  /*b730*/  SHF.R.U64 R16, R10, 0x3, RZ ;  /* 0x000000030a107819 */ /* 0x000fe400000012ff */
[----:B------:R-:W-:Y:S02]  /*b740*/  IADD3 R155, P2, R22, 0x8040, RZ ;  /* 0x00008040169b7810 */ /* 0x000fe40007f5e0ff */
[----:B------:R-:W-:Y:S02]  /*b750*/  MOV R18, R8 ;  /* 0x0000000800127202 */ /* 0x000fe40000000f00 */
[----:B------:R-:W-:Y:S02]  /*b760*/  LOP3.LUT R156, R157, 0x380, RZ, 0xc0, !PT ;  /* 0x000003809d9c7812 */ /* 0x000fe400078ec0ff */
[----:B------:R-:W-:-:S02]  /*b770*/  F2FP.F16.F32.PACK_AB R8, R73, R72 ;  /* 0x000000484908723e */ /* 0x000fc400000000ff */
[----:B------:R-:W-:Y:S02]  /*b780*/  F2FP.F16.F32.PACK_AB R9, R75, R74 ;  /* 0x0000004a4b09723e */ /* 0x000fe400000000ff */
[----:B------:R-:W-:Y:S02]  /*b790*/  F2FP.F16.F32.PACK_AB R10, R77, R76 ;  /* 0x0000004c4d0a723e */ /* 0x000fe400000000ff */
[----:B------:R-:W-:Y:S02]  /*b7a0*/  F2FP.F16.F32.PACK_AB R11, R79, R78 ;  /* 0x0000004e4f0b723e */ /* 0x000fe400000000ff */
[----:B------:R-:W-:Y:S02]  /*b7b0*/  LOP3.LUT R16, R16, R15, RZ, 0x3c, !PT ;  /* 0x0000000f10107212 */ /* 0x000fe400078e3cff */
[----:B------:R-:W-:Y:S01]  /*b7c0*/  LOP3.LUT R19, R155, 0x380, RZ, 0xc0, !PT ;  /* 0x000003809b137812 */ /* 0x000fe200078ec0ff */
[----:B------:R0:W-:Y:S01]  /*b7d0*/  STSM.16.M88.4 [R18], R8 ;  /* 0x0000000812007844 */ /* 0x0001e20000000200 */
[----:B------:R-:W-:-:S02]  /*b7e0*/  SHF.R.U64 R156, R156, 0x3, RZ ;  /* 0x000000039c9c7819 */ /* 0x000fc400000012ff */
[----:B------:R-:W-:Y:S02]  /*b7f0*/  MOV R153, R12 ;  /* 0x0000000c00997202 */ /* 0x000fe40000000f00 */
[----:B------:R-:W-:Y:S02]  /*b800*/  F2FP.F16.F32.PACK_AB R12, R81, R80 ;  /* 0x00000050510c723e */ /* 0x000fe400000000ff */
[----:B------:R-:W-:Y:S02]  /*b810*/  F2FP.F16.F32.PACK_AB R13, R83, R82 ;  /* 0x00000052530d723e */ /* 0x000fe400000000ff */
[----:B------:R-:W-:Y:S02]  /*b820*/  F2FP.F16.F32.PACK_AB R14, R85, R84 ;  /* 0x00000054550e723e */ /* 0x000fe400000000ff */
[----:B------:R-:W-:Y:S02]  /*b830*/  F2FP.F16.F32.PACK_AB R15, R87, R86 ;  /* 0x00000056570f723e */ /* 0x000fe400000000ff */
[----:B------:R-:W-:-:S02]  /*b840*/  MOV R4, R16 ;  /* 0x0000001000047202 */ /* 0x000fc40000000f00 */
[----:B------:R-:W-:Y:S02]  /*b850*/  F2FP.F16.F32.PACK_AB R16, R89, R88 ;  /* 0x000000585910723e */ /* 0x000fe400000000ff */
[----:B0-----:R-:W-:Y:S02]  /*b860*/  SHF.R.U64 R8, R19, 0x3, RZ ;  /* 0x0000000313087819 */ /* 0x001fe400000012ff */
[----:B------:R-:W-:Y:S02]  /*b870*/  F2FP.F16.F32.PACK_AB R17, R91, R90 ;  /* 0x0000005a5b11723e */ /* 0x000fe400000000ff */
[----:B------:R-:W-:Y:S02]  /*b880*/  F2FP.F16.F32.PACK_AB R18, R93, R92 ;  /* 0x0000005c5d12723e */ /* 0x000fe400000000ff */
[----:B------:R-:W-:Y:S02]  /*b890*/  F2FP.F16.F32.PACK_AB R19, R95, R94 ;  /* 0x0000005e5f13723e */ /* 0x000fe400000000ff */
[----:B------:R-:W-:Y:S01]  /*b8a0*/  LOP3.LUT R156, R156, R157, RZ, 0x3c, !PT ;  /* 0x0000009d9c9c7212 */ /* 0x000fe200078e3cff */
[----:B------:R-:W-:Y:S01]  /*b8b0*/  IMAD.X R157, RZ, RZ, R23, P3 ;  /* 0x000000ffff9d7224 */ /* 0x000fe200018e0617 */
[----:B------:R0:W-:Y:S04]  /*b8c0*/  STSM.16.M88.4 [R153], R12 ;  /* 0x0000000c99007844 */ /* 0x0001e80000000200 */
[----:B------:R2:W-:Y:S01]  /*b8d0*/  STSM.16.M88.4 [R4], R16 ;  /* 0x0000001004007844 */ /* 0x0005e20000000200 */
[----:B------:R-:W-:-:S02]  /*b8e0*/  MOV R156, R156 ;  /* 0x0000009c009c7202 */ /* 0x000fc40000000f00 */
[----:B0-----:R-:W-:Y:S01]  /*b8f0*/  LOP3.LUT R12, R8, R155, RZ, 0x3c, !PT ;  /* 0x0000009b080c7212 */ /* 0x001fe200078e3cff */
[--C-:B------:R-:W-:Y:S02]  /*b900*/  IMAD.X R155, RZ, RZ, R23.reuse, P1 ;  /* 0x000000ffff9b7224 */ /* 0x100fe400008e0617 */
[----:B------:R-:W-:Y:S01]  /*b910*/  IMAD.X R13, RZ, RZ, R23, P2 ;  /* 0x000000ffff0d7224 */ /* 0x000fe200010e0617 */
[C---:B--2---:R-:W-:Y:S02]  /*b920*/  IADD3 R19, P1, R22.reuse, 0xc020, RZ ;  /* 0x0000c02016137810 */ /* 0x044fe40007f3e0ff */
[----:B------:R-:W-:Y:S02]  /*b930*/  IADD3 R157, P2, R22, 0xc000, RZ ;  /* 0x0000c000169d7810 */ /* 0x000fe40007f5e0ff */
[----:B------:R-:W-:Y:S02]  /*b940*/  LOP3.LUT R18, R19, 0x380, RZ, 0xc0, !PT ;  /* 0x0000038013127812 */ /* 0x000fe400078ec0ff */
[----:B------:R-:W-:-:S02]  /*b950*/  LOP3.LUT R14, R157, 0x380, RZ, 0xc0, !PT ;  /* 0x000003809d0e7812 */ /* 0x000fc400078ec0ff */
[----:B------:R-:W-:Y:S02]  /*b960*/  SHF.R.U64 R18, R18, 0x3, RZ ;  /* 0x0000000312127819 */ /* 0x000fe400000012ff */
[----:B------:R-:W-:Y:S02]  /*b970*/  SHF.R.U64 R16, R14, 0x3, RZ ;  /* 0x000000030e107819 */ /* 0x000fe400000012ff */
[----:B------:R-:W-:Y:S01]  /*b980*/  LOP3.LUT R18, R18, R19, RZ, 0x3c, !PT ;  /* 0x0000001312127212 */ /* 0x000fe200078e3cff */
[--C-:B------:R-:W-:Y:S01]  /*b990*/  IMAD.X R19, RZ, RZ, R23.reuse, P1 ;  /* 0x000000ffff137224 */ /* 0x100fe200008e0617 */
[----:B------:R-:W-:Y:S01]  /*b9a0*/  F2FP.F16.F32.PACK_AB R8, R97, R96 ;  /* 0x000000606108723e */ /* 0x000fe200000000ff */
[----:B------:R-:W-:Y:S01]  /*b9b0*/  IMAD.X R17, RZ, RZ, R23, P2 ;  /* 0x000000ffff117224 */ /* 0x000fe200010e0617 */
        /* <DEDUP_REMOVED lines=20> */
[----:B------:R2:W-:Y:S03]  /*bb00*/  STSM.16.M88.4 [R153], R12 ;  /* 0x0000000c99007844 */ /* 0x0005e60000000200 */
[----:B------:R-:W-:Y:S01]  /*bb10*/  SHF.R.U64 R19, R19, 0x3, RZ ;  /* 0x0000000313137819 */ /* 0x000fe200000012ff */
[----:B------:R3:W-:Y:S03]  /*bb20*/  STSM.16.M88.4 [R154], R8 ;  /* 0x000000089a007844 */ /* 0x0007e60000000200 */
[----:B------:R-:W-:-:S02]  /*bb30*/  LOP3.LUT R22, R19, R22, RZ, 0x3c, !PT ;  /* 0x0000001613167212 */ /* 0x000fc400078e3cff */
[----:B--2---:R-:W-:Y:S01]  /*bb40*/  F2FP.F16.F32.PACK_AB R12, R121, R120 ;  /* 0x00000078790c723e */ /* 0x004fe200000000ff */
[--C-:B------:R-:W-:Y:S01]  /*bb50*/  IMAD.X R153, RZ, RZ, R23.reuse, P0 ;  /* 0x000000ffff997224 */ /* 0x100fe200000e0617 */
[----:B------:R-:W-:Y:S02]  /*bb60*/  F2FP.F16.F32.PACK_AB R13, R123, R122 ;  /* 0x0000007a7b0d723e */ /* 0x000fe400000000ff */
[----:B------:R-:W-:Y:S02]  /*bb70*/  F2FP.F16.F32.PACK_AB R14, R125, R124 ;  /* 0x0000007c7d0e723e */ /* 0x000fe400000000ff */
[----:B------:R-:W-:Y:S01]  /*bb80*/  F2FP.F16.F32.PACK_AB R15, R127, R126 ;  /* 0x0000007e7f0f723e */ /* 0x000fe200000000ff */
[----:B------:R-:W-:Y:S01]  /*bb90*/  IMAD.X R23, RZ, RZ, R23, P1 ;  /* 0x000000ffff177224 */ /* 0x000fe200008e0617 */
[----:B---3--:R-:W-:Y:S02]  /*bba0*/  F2FP.F16.F32.PACK_AB R8, R129, R128 ;  /* 0x000000808108723e */ /* 0x008fe400000000ff */
[----:B------:R-:W-:-:S02]  /*bbb0*/  F2FP.F16.F32.PACK_AB R9, R131, R130 ;  /* 0x000000828309723e */ /* 0x000fc400000000ff */
[----:B------:R-:W-:Y:S02]  /*bbc0*/  F2FP.F16.F32.PACK_AB R10, R133, R132 ;  /* 0x00000084850a723e */ /* 0x000fe400000000ff */
[----:B------:R-:W-:Y:S01]  /*bbd0*/  F2FP.F16.F32.PACK_AB R11, R135, R134 ;  /* 0x00000086870b723e */ /* 0x000fe200000000ff */
[----:B------:R2:W-:Y:S01]  /*bbe0*/  STSM.16.M88.4 [R4], R12 ;  /* 0x0000000c04007844 */ /* 0x0005e20000000200 */
[----:B------:R-:W-:Y:S02]  /*bbf0*/  MOV R152, R152 ;  /* 0x0000009800987202 */ /* 0x000fe40000000f00 */
[----:B------:R-:W-:Y:S01]  /*bc00*/  MOV R22, R22 ;  /* 0x0000001600167202 */ /* 0x000fe20000000f00 */
[----:B------:R3:W-:Y:S01]  /*bc10*/  STSM.16.M88.4 [R18], R8 ;  /* 0x0000000812007844 */ /* 0x0007e20000000200 */
[----:B--2---:R-:W-:Y:S02]  /*bc20*/  F2FP.F16.F32.PACK_AB R12, R137, R136 ;  /* 0x00000088890c723e */ /* 0x004fe400000000ff */
[----:B------:R-:W-:-:S02]  /*bc30*/  F2FP.F16.F32.PACK_AB R13, R139, R138 ;  /* 0x0000008a8b0d723e */ /* 0x000fc400000000ff */
[----:B------:R-:W-:Y:S02]  /*bc40*/  F2FP.F16.F32.PACK_AB R14, R141, R140 ;  /* 0x0000008c8d0e723e */ /* 0x000fe400000000ff */
[----:B------:R-:W-:Y:S02]  /*bc50*/  F2FP.F16.F32.PACK_AB R15, R143, R142 ;  /* 0x0000008e8f0f723e */ /* 0x000fe400000000ff */
[----:B---3--:R-:W-:Y:S02]  /*bc60*/  F2FP.F16.F32.PACK_AB R8, R145, R144 ;  /* 0x000000909108723e */ /* 0x008fe400000000ff */
[----:B------:R-:W-:Y:S02]  /*bc70*/  F2FP.F16.F32.PACK_AB R9, R147, R146 ;  /* 0x000000929309723e */ /* 0x000fe400000000ff */
[----:B------:R-:W-:Y:S02]  /*bc80*/  F2FP.F16.F32.PACK_AB R10, R149, R148 ;  /* 0x00000094950a723e */ /* 0x000fe400000000ff */
[----:B------:R-:W-:Y:S01]  /*bc90*/  F2FP.F16.F32.PACK_AB R11, R151, R150 ;  /* 0x00000096970b723e */ /* 0x000fe200000000ff */
[----:B------:R2:W-:Y:S04]  /*bca0*/  STSM.16.M88.4 [R152], R12 ;  /* 0x0000000c98007844 */ /* 0x0005e80000000200 */
[----:B------:R3:W-:Y:S01]  /*bcb0*/  STSM.16.M88.4 [R22], R8 ;  /* 0x0000000816007844 */ /* 0x0007e20000000200 */
[----:B0-----:R-:W-:Y:S01]  /*bcc0*/  ISETP.NE.U32.AND P0, PT, R16, RZ, PT ;  /* 0x000000ff1000720c */ /* 0x001fe20003f05070 */
[----:B------:R-:W-:-:S03]  /*bcd0*/  IMAD.SHL.U32 R19, R207, 0x4, RZ ;  /* 0x00000004cf137824 */ /* 0x000fc600078e00ff */
[----:B------:R-:W-:Y:S02]  /*bce0*/  ISETP.NE.AND.EX P0, PT, R17, RZ, PT, P0 ;  /* 0x000000ff1100720c */ /* 0x000fe40003f05300 */
[----:B------:R-:W-:Y:S01]  /*bcf0*/  SHF.L.U64.HI R154, R207, 0x2, R211 ;  /* 0x00000002cf9a7819 */ /* 0x000fe200000102d3 */
[----:B------:R-:W-:Y:S01]  /*bd00*/  IMAD.MOV.U32 R4, RZ, RZ, RZ ;  /* 0x000000ffff047224 */ /* 0x000fe200078e00ff */
[----:B------:R-:W-:Y:S01]  /*bd10*/  BAR.SYNC.DEFER_BLOCKING 0x1, 0x100 ;  /* 0x0044000000007b1d */ /* 0x000fe20000010000 */
[----:B--2---:R-:W-:-:S07]  /*bd20*/  IADD3 R12, P1, R19, R16, RZ ;  /* 0x00000010130c7210 */ /* 0x004fce0007f3e0ff */
[----:B------:R-:W0:Y:S01]  /*bd30*/  LDC R152, c[0x0][0xce8] ;  /* 0x00033a00ff987b82 */ /* 0x000e220000000800 */
[----:B------:R-:W-:-:S07]  /*bd40*/  IMAD.X R13, R154, 0x1, R17, P1 ;  /* 0x000000019a0d7824 */ /* 0x000fce00008e0611 */
[----:B---3--:R-:W2:Y:S01]  /*bd50*/  LDC R10, c[0x0][0xbd4] ;  /* 0x0002f500ff0a7b82 */ /* 0x008ea20000000800 */
[----:B------:R-:W3:Y:S01]  /*bd60*/  @P0 LDG.E R4, desc[UR38][R12.64] ;  /* 0x000000260c040981 */ /* 0x000ee2000c1e1900 */
[----:B------:R-:W-:-:S04]  /*bd70*/  ISETP.NE.U32.AND P1, PT, RZ, UR4, PT ;  /* 0x00000004ff007c0c */ /* 0x000fc8000bf25070 */
[----:B------:R-:W-:Y:S01]  /*bd80*/  ISETP.NE.AND.EX P1, PT, RZ, UR5, PT, P1 ;  /* 0x00000005ff007c0c */ /* 0x000fe2000bf25310 */
[----:B------:R-:W-:-:S12]  /*bd90*/  IMAD.MOV.U32 R22, RZ, RZ, 0xab8 ;  /* 0x00000ab8ff167424 */ /* 0x000fd800078e00ff */
[----:B------:R-:W-:-:S04]  /*bda0*/  @P1 IADD3 R8, P2, R19, UR4, RZ ;  /* 0x0000000413081c10 */ /* 0x000fc8000ff5e0ff */
[----:B------:R-:W-:Y:S02]  /*bdb0*/  @P1 IADD3.X R9, R154, UR5, RZ, P2, !PT ;  /* 0x000000059a091c10 */ /* 0x000fe400097fe4ff */
[----:B------:R-:W-:Y:S01]  /*bdc0*/  ISETP.NE.AND P2, PT, R209, RZ, PT ;  /* 0x000000ffd100720c */ /* 0x000fe20003f45270 */
[----:B------:R-:W-:-:S03]  /*bdd0*/  ULDC UR4, c[0x0][0xb88] ;  /* 0x0002e20000047ab9 */ /* 0x000fc60000000800 */
[----:B--2---:R-:W-:Y:S01]  /*bde0*/  SEL R10, R209, R10, P2 ;  /* 0x0000000ad10a7207 */ /* 0x004fe20001000000 */
[----:B------:R-:W-:-:S03]  /*bdf0*/  IMAD.U32 R19, RZ, RZ, UR4 ;  /* 0x00000004ff137e24 */ /* 0x000fc6000f8e00ff */
[----:B------:R-:W-:-:S03]  /*be00*/  ISETP.GT.AND P3, PT, R10, 0x1, PT ;  /* 0x000000010a00780c */ /* 0x000fc60003f64270 */
[----:B------:R2:W5:Y:S01]  /*be10*/  @P1 LDG.E R19, desc[UR38][R8.64] ;  /* 0x0000002608131981 */ /* 0x000562000c1e1900 */
[----:B------:R-:W-:-:S04]  /*be20*/  SEL R22, R22, 0xa78, P3 ;  /* 0x00000a7816167807 */ /* 0x000fc80001800000 */
[----:B------:R-:W4:Y:S08]  /*be30*/  LDC.64 R10, c[0x0][R22+0x218] ;  /* 0x00008600160a7b82 */ /* 0x000f300000000a00 */
[----:B--2---:R-:W2:Y:S01]  /*be40*/  LDC.64 R8, c[0x0][R22+0x220] ;  /* 0x0000880016087b82 */ /* 0x004ea20000000a00 */
[----:B------:R-:W-:Y:S02]  /*be50*/  ISETP.NE.U32.AND P2, PT, R16, RZ, PT ;  /* 0x000000ff1000720c */ /* 0x000fe40003f45070 */
[----:B0-----:R-:W-:-:S02]  /*be60*/  ISETP.NE.AND P4, PT, R152, 0x1, PT ;  /* 0x000000019800780c */ /* 0x001fc40003f85270 */
[----:B------:R-:W-:-:S04]  /*be70*/  ISETP.NE.AND.EX P2, PT, R17, RZ, PT, P2 ;  /* 0x000000ff1100720c */ /* 0x000fc80003f45320 */
[----:B------:R-:W-:Y:S02]  /*be80*/  SEL R207, R207, RZ, !P2 ;  /* 0x000000ffcfcf7207 */ /* 0x000fe40005000000 */
[----:B------:R-:W-:Y:S01]  /*be90*/  SEL R211, R211, RZ, !P2 ;  /* 0x000000ffd3d37207 */ /* 0x000fe20005000000 */
[----:B----4-:R-:W-:-:S04]  /*bea0*/  IMAD R11, R11, R208, RZ ;  /* 0x000000d00b0b7224 */ /* 0x010fc800078e02ff */
[----:B------:R-:W0:Y:S01]  /*beb0*/  @P4 LDC R23, c[0x0][0xcec] ;  /* 0x00033b00ff174b82 */ /* 0x000e220000000800 */
[----:B--2---:R-:W-:-:S07]  /*bec0*/  IMAD R9, R9, R207, RZ ;  /* 0x000000cf09097224 */ /* 0x004fce00078e02ff */
[----:B------:R-:W2:Y:S01]  /*bed0*/  @P4 LDC R155, c[0x0][0xcf0] ;  /* 0x00033c00ff9b4b82 */ /* 0x000ea20000000800 */
[----:B------:R-:W-:-:S04]  /*bee0*/  IMAD.WIDE.U32 R14, R8, R207, RZ ;  /* 0x000000cf080e7225 */ /* 0x000fc800078e00ff */
[----:B------:R-:W-:Y:S02]  /*bef0*/  IMAD R211, R8, R211, R9 ;  /* 0x000000d308d37224 */ /* 0x000fe400078e0209 */
[----:B------:R-:W-:Y:S01]  /*bf00*/  IMAD.WIDE.U32 R8, R10, R208, RZ ;  /* 0x000000d00a087225 */ /* 0x000fe200078e00ff */
[----:B------:R-:W4:Y:S03]  /*bf10*/  LDC.64 R16, c[0x0][R22+0x228] ;  /* 0x00008a0016107b82 */ /* 0x000f260000000a00 */
[----:B------:R-:W-:-:S05]  /*bf20*/  IMAD.IADD R154, R9, 0x1, R11 ;  /* 0x00000001099a7824 */ /* 0x000fca00078e020b */
[----:B------:R-:W1:Y:S01]  /*bf30*/  LDC.64 R10, c[0x0][0xca8] ;  /* 0x00032a00ff0a7b82 */ /* 0x000e620000000a00 */
[----:B------:R-:W-:Y:S02]  /*bf40*/  IMAD.IADD R211, R15, 0x1, R211 ;  /* 0x000000010fd37824 */ /* 0x000fe400078e02d3 */
[----:B------:R-:W-:Y:S01]  /*bf50*/  IMAD.IADD R18, R206, 0x1, R200 ;  /* 0x00000001ce127824 */ /* 0x000fe200078e02c8 */
[----:B------:R-:W-:-:S05]  /*bf60*/  SEL R9, R158, RZ, P3 ;  /* 0x000000ff9e097207 */ /* 0x000fca0001800000 */
[-C--:B----4-:R-:W-:Y:S02]  /*bf70*/  IMAD R157, R17, R9.reuse, RZ ;  /* 0x00000009119d7224 */ /* 0x090fe400078e02ff */
[----:B------:R-:W-:Y:S01]  /*bf80*/  IMAD.WIDE.U32 R16, R16, R9, RZ ;  /* 0x0000000910107225 */ /* 0x000fe200078e00ff */
[----:B-1----:R-:W1:Y:S03]  /*bf90*/  @!P3 LDC R10, c[0x0][0xc50] ;  /* 0x00031400ff0abb82 */ /* 0x002e660000000800 */
[----:B------:R-:W-:-:S05]  /*bfa0*/  IMAD.IADD R157, R17, 0x1, R157 ;  /* 0x00000001119d7824 */ /* 0x000fca00078e029d */
[----:B------:R-:W4:Y:S01]  /*bfb0*/  @!P3 LDC R11, c[0x0][0xc54] ;  /* 0x00031500ff0bbb82 */ /* 0x000f220000000800 */
[----:B---3--:R-:W-:-:S07]  /*bfc0*/  IADD3 R153, P2, P5, R14, R8, R4 ;  /* 0x000000080e997210 */ /* 0x008fce0007d5e004 */
[----:B------:R-:W3:Y:S01]  /*bfd0*/  LDC.64 R14, c[0x0][R22+0x210] ;  /* 0x00008400160e7b82 */ /* 0x000ee20000000a00 */
[----:B0-----:R-:W-:-:S04]  /*bfe0*/  @P4 IMAD.HI.U32 R8, R18, R23, RZ ;  /* 0x0000001712084227 */ /* 0x001fc800078e00ff */
[----:B------:R-:W-:Y:S01]  /*bff0*/  IMAD.MOV.U32 R23, RZ, RZ, R18 ;  /* 0x000000ffff177224 */ /* 0x000fe200078e0012 */
[----:B--2---:R-:W-:Y:S02]  /*c000*/  @P4 SHF.R.U32.HI R23, RZ, R155, R8 ;  /* 0x0000009bff174219 */ /* 0x004fe40000011608 */
[----:B------:R-:W-:-:S03]  /*c010*/  SHF.R.S32.HI R9, RZ, 0x1f, R4 ;  /* 0x0000001fff097819 */ /* 0x000fc60000011404 */
[----:B------:R-:W-:Y:S01]  /*c020*/  IMAD.MOV R17, RZ, RZ, -R23 ;  /* 0x000000ffff117224 */ /* 0x000fe200078e0a17 */
[----:B------:R-:W-:Y:S02]  /*c030*/  IADD3.X R155, R211, R154, R9, P2, P5 ;  /* 0x0000009ad39b7210 */ /* 0x000fe400017ea409 */
[----:B------:R-:W-:Y:S02]  /*c040*/  IADD3 R16, P2, P5, R23, R153, R16 ;  /* 0x0000009917107210 */ /* 0x000fe40007d5e010 */
[----:B------:R-:W-:Y:S01]  /*c050*/  SHF.R.S32.HI R8, RZ, 0x1f, R23 ;  /* 0x0000001fff087819 */ /* 0x000fe20000011417 */
[----:B------:R-:W-:-:S03]  /*c060*/  IMAD R23, R152, R17, R18 ;  /* 0x0000001198177224 */ /* 0x000fc600078e0212 */
[----:B------:R-:W-:Y:S02]  /*c070*/  IADD3.X R17, R8, R155, R157, P2, P5 ;  /* 0x0000009b08117210 */ /* 0x000fe400017ea49d */
[----:B------:R-:W-:Y:S01]  /*c080*/  SHF.R.S32.HI R153, RZ, 0x1f, R23 ;  /* 0x0000001fff997819 */ /* 0x000fe20000011417 */
[-C--:B---3--:R-:W-:Y:S02]  /*c090*/  IMAD R8, R15, R23.reuse, RZ ;  /* 0x000000170f087224 */ /* 0x088fe400078e02ff */
[----:B------:R-:W-:-:S04]  /*c0a0*/  IMAD.WIDE.U32 R16, R14, R23, R16 ;  /* 0x000000170e107225 */ /* 0x000fc800078e0010 */
[----:B------:R-:W-:Y:S01]  /*c0b0*/  IMAD R153, R14, R153, R8 ;  /* 0x000000990e997224 */ /* 0x000fe200078e0208 */
[----:B-1----:R-:W-:-:S03]  /*c0c0*/  LEA R15, P2, R16, R10, 0x2 ;  /* 0x0000000a100f7211 */ /* 0x002fc600078410ff */
[----:B------:R-:W-:-:S05]  /*c0d0*/  IMAD.IADD R8, R17, 0x1, R153 ;  /* 0x0000000111087824 */ /* 0x000fca00078e0299 */
[----:B----4-:R-:W-:Y:S01]  /*c0e0*/  LEA.HI.X R17, R16, R11, R8, 0x2, P2 ;  /* 0x0000000b10117211 */ /* 0x010fe200010f1408 */
[----:B------:R-:W-:Y:S06]  /*c0f0*/  @P1 BRA `(.L_x_5377) ;  /* 0x0000000000101947 */ /* 0x000fec0003800000 */
[----:B------:R-:W-:Y:S05]  /*c100*/  @!P0 BRA `(.L_x_5377) ;  /* 0x00000000000c8947 */ /* 0x000fea0003800000 */
[----:B------:R-:W2:Y:S04]  /*c110*/  LDG.E R8, desc[UR38][R12.64] ;  /* 0x000000260c087981 */ /* 0x000ea8000c1e1900 */
[----:B-----5:R-:W2:Y:S02]  /*c120*/  LDG.E R19, desc[UR38][R12.64+0x4] ;  /* 0x000004260c137981 */ /* 0x020ea4000c1e1900 */
[----:B--2---:R-:W-:-:S07]  /*c130*/  IMAD.IADD R19, R19, 0x1, -R8 ;  /* 0x0000000113137824 */ /* 0x004fce00078e0a08 */
.L_x_5377:
        /* <DEDUP_REMOVED lines=12> */
[----:B--2---:R-:W-:Y:S02]  /*c200*/  IMAD.IADD R14, R8, 0x1, R200 ;  /* 0x00000001080e7824 */ /* 0x004fe400078e02c8 */
        /* <DEDUP_REMOVED lines=45> */
[----:B------:R-:W-:Y:S02]  /*c4e0*/  LOP3.LUT R48, R49, 0x380, RZ, 0xc0, !PT ;  /* 0x0000038031307812 */ /* 0x000fe400078ec0ff */
[----:B------:R-:W-:Y:S02]  /*c4f0*/  LOP3.LUT R28, R29, 0x380, RZ, 0xc0, !PT ;  /* 0x000003801d1c7812 */ /* 0x000fe400078ec0ff */
[----:B------:R-:W-:-:S02]  /*c500*/  LOP3.LUT R32, R33, 0x380, RZ, 0xc0, !PT ;  /* 0x0000038021207812 */ /* 0x000fc400078ec0ff */
[----:B------:R-:W-:Y:S02]  /*c510*/  LOP3.LUT R36, R37, 0x380, RZ, 0xc0, !PT ;  /* 0x0000038025247812 */ /* 0x000fe400078ec0ff */
[----:B------:R-:W-:Y:S02]  /*c520*/  LOP3.LUT R40, R41, 0x380, RZ, 0xc0, !PT ;  /* 0x0000038029287812 */ /* 0x000fe400078ec0ff */
[----:B------:R-:W-:Y:S02]  /*c530*/  LOP3.LUT R44, R45, 0x380, RZ, 0xc0, !PT ;  /* 0x000003802d2c7812 */ /* 0x000fe400078ec0ff */
[----:B------:R-:W-:Y:S02]  /*c540*/  SHF.R.U64 R48, R48, 0x3, RZ ;  /* 0x0000000330307819 */ /* 0x000fe400000012ff */
        /* <DEDUP_REMOVED lines=18> */
[----:B------:R-:W-:Y:S01]  /*c670*/  LOP3.LUT R15, R10, 0x380, RZ, 0xc0, !PT ;  /* 0x000003800a0f7812 */ /* 0x000fe200078ec0ff */
        /* <DEDUP_REMOVED lines=38> */
[----:B------:R-:W5:Y:S04]  /*c8e0*/  LD.E.128 R52, desc[UR38][R52.64] ;  /* 0x0000002634347980 */ /* 0x000f68000c101d00 */
[----:B------:R0:W5:Y:S01]  /*c8f0*/  LD.E.128 R12, desc[UR38][R10.64] ;  /* 0x000000260a0c7980 */ /* 0x000162000c101d00 */
[----:B------:R-:W-:-:S03]  /*c900*/  IMAD.IADD R83, R3, 0x1, R200 ;  /* 0x0000000103537824 */ /* 0x000fc600078e02c8 */
[----:B------:R-:W5:Y:S04]  /*c910*/  LD.E.128 R56, desc[UR38][R56.64] ;  /* 0x0000002638387980 */ /* 0x000f68000c101d00 */
[----:B------:R-:W5:Y:S01]  /*c920*/  LD.E.128 R60, desc[UR38][R60.64] ;  /* 0x000000263c3c7980 */ /* 0x000f62000c101d00 */
[----:B0-----:R-:W-:Y:S01]  /*c930*/  IMAD.WIDE.U32 R10, R4, UR4, RZ ;  /* 0x00000004040a7c25 */ /* 0x001fe2000f8e00ff */
[----:B------:R-:W-:Y:S02]  /*c940*/  ULDC.64 UR4, c[0x0][0xbe8] ;  /* 0x0002fa0000047ab9 */ /* 0x000fe40000000a00 */
[----:B------:R-:W5:Y:S01]  /*c950*/  LD.E.128 R64, desc[UR38][R64.64] ;  /* 0x0000002640407980 */ /* 0x000f62000c101d00 */
[----:B------:R-:W-:Y:S02]  /*c960*/  IMAD.IADD R11, R11, 0x1, R9 ;  /* 0x000000010b0b7824 */ /* 0x000fe400078e0209 */
[----:B------:R-:W-:Y:S01]  /*c970*/  IMAD R9, R76, 0x20, R3 ;  /* 0x000000204c097824 */ /* 0x000fe200078e0203 */
[----:B------:R-:W5:Y:S01]  /*c980*/  LD.E.128 R68, desc[UR38][R68.64] ;  /* 0x0000002644447980 */ /* 0x000f62000c101d00 */
[----:B------:R-:W-:-:S03]  /*c990*/  IMAD.WIDE.U32 R10, R208, UR4, R10 ;  /* 0x00000004d00a7c25 */ /* 0x000fc6000f8e000a */
[----:B------:R-:W5:Y:S01]  /*c9a0*/  LD.E.128 R72, desc[UR38][R72.64] ;  /* 0x0000002648487980 */ /* 0x000f62000c101d00 */
[----:B------:R-:W-:Y:S01]  /*c9b0*/  IMAD.IADD R78, R200, 0x1, R9 ;  /* 0x00000001c84e7824 */ /* 0x000fe200078e0209 */
[----:B------:R-:W-:Y:S01]  /*c9c0*/  SHF.R.S32.HI R76, RZ, 0x1f, R207 ;  /* 0x0000001fff4c7819 */ /* 0x000fe200000114cf */
[----:B------:R-:W-:Y:S01]  /*c9d0*/  IMAD R11, R208, UR5, R11 ;  /* 0x00000005d00b7c24 */ /* 0x000fe2000f8e020b */
[----:B------:R-:W-:Y:S01]  /*c9e0*/  ULDC.64 UR4, c[0x0][0xbf0] ;  /* 0x0002fc0000047ab9 */ /* 0x000fe20000000a00 */
[----:B--2---:R-:W-:Y:S01]  /*c9f0*/  @P4 IMAD.HI.U32 R4, R78, R77, RZ ;  /* 0x0000004d4e044227 */ /* 0x004fe200078e00ff */
[----:B------:R-:W-:Y:S01]  /*ca00*/  @!PT LDS RZ, [RZ] ;  /* 0x00000000fffff984 */ /* 0x000fe20000000800 */
[----:B------:R-:W-:Y:S01]  /*ca10*/  @!PT LDS RZ, [RZ] ;  /* 0x00000000fffff984 */ /* 0x000fe20000000800 */
[----:B------:R-:W-:Y:S01]  /*ca20*/  @!PT LDS RZ, [RZ] ;  /* 0x00000000fffff984 */ /* 0x000fe20000000800 */
[----:B------:R-:W-:Y:S01]  /*ca30*/  @!PT LDS RZ, [RZ] ;  /* 0x00000000fffff984 */ /* 0x000fe20000000800 */
[----:B------:R0:W-:Y:S06]  /*ca40*/  MEMBAR.ALL.CTA ;  /* 0x0000000000007992 */ /* 0x0001ec0000008000 */
[----:B0-----:R-:W0:Y:S01]  /*ca50*/  FENCE.VIEW.ASYNC.S ;  /* 0x00000000000073c6 */ /* 0x001e220000000000 */
[----:B------:R-:W-:Y:S01]  /*ca60*/  IMAD.MOV.U32 R9, RZ, RZ, R78 ;  /* 0x000000ffff097224 */ /* 0x000fe200078e004e */
[----:B---3--:R-:W-:Y:S01]  /*ca70*/  @P4 SHF.R.U32.HI R9, RZ, R79, R4 ;  /* 0x0000004fff094219 */ /* 0x008fe20000011604 */
[----:B------:R-:W-:-:S02]  /*ca80*/  IMAD R76, R76, UR4, RZ ;  /* 0x000000044c4c7c24 */ /* 0x000fc4000f8e02ff */
        /* <DEDUP_REMOVED lines=8> */
[----:B------:R-:W-:-:S02]  /*cb10*/  IMAD R79, R9, UR5, R4 ;  /* 0x00000005094f7c24 */ /* 0x000fc4000f8e0204 */
[----:B------:R-:W-:Y:S01]  /*cb20*/  IMAD.WIDE.U32 R10, R9, UR4, R10 ;  /* 0x00000004090a7c25 */ /* 0x000fe2000f8e000a */
[----:B------:R-:W-:Y:S01]  /*cb30*/  SHF.R.S32.HI R4, RZ, 0x1f, R77 ;  /* 0x0000001fff047819 */ /* 0x000fe2000001144d */
[----:B------:R-:W-:Y:S02]  /*cb40*/  ULDC.64 UR4, c[0x0][0xbd8] ;  /* 0x0002f60000047ab9 */ /* 0x000fe40000000a00 */
[----:B------:R-:W-:Y:S02]  /*cb50*/  IMAD.IADD R11, R11, 0x1, R79 ;  /* 0x000000010b0b7824 */ /* 0x000fe400078e024f */
[----:B------:R-:W-:Y:S02]  /*cb60*/  IMAD R4, R4, UR4, RZ ;  /* 0x0000000404047c24 */ /* 0x000fe4000f8e02ff */
[----:B------:R-:W-:-:S04]  /*cb70*/  IMAD.WIDE.U32 R10, R77, UR4, R10 ;  /* 0x000000044d0a7c25 */ /* 0x000fc8000f8e000a */
[----:B------:R-:W-:Y:S01]  /*cb80*/  IMAD R79, R77, UR5, R4 ;  /* 0x000000054d4f7c24 */ /* 0x000fe2000f8e0204 */
[----:B------:R-:W-:Y:S01]  /*cb90*/  ULDC.64 UR4, c[0x0][0xb80] ;  /* 0x0002e00000047ab9 */ /* 0x000fe20000000a00 */
        /* <DEDUP_REMOVED lines=11> */
[C---:B------:R-:W-:Y:S01]  /*cc50*/  VIADD R86, R2.reuse, 0x80 ;  /* 0x0000008002567836 */ /* 0x040fe20000000000 */
[----:B0-----:R0:W-:Y:S01]  /*cc60*/  SYNCS.ARRIVE.TRANS64.RED.A1T0 RZ, [R0+URZ], RZ ;  /* 0x000000ff00ff79a7 */ /* 0x0011e2000810043f */
[----:B------:R-:W-:Y:S01]  /*cc70*/  VIADD R88, R2, 0xc0 ;  /* 0x000000c002587836 */ /* 0x000fe20000000000 */
[----:B------:R1:W2:Y:S01]  /*cc80*/  SHFL.IDX PT, R81, R4, RZ, 0x181f ;  /* 0x00181fff04517589 */ /* 0x0002a200000e0000 */
[----:B------:R-:W-:Y:S03]  /*cc90*/  BSSY B1, `(.L_x_5379) ;  /* 0x0000018000017945 */ /* 0x000fe60003800000 */
[----:B------:R1:W3:Y:S01]  /*cca0*/  SHFL.IDX PT, R3, R9, RZ, 0x181f ;  /* 0x00181fff09037589 */ /* 0x0002e200000e0000 */
[----:B------:R-:W-:-:S02]  /*ccb0*/  SHF.R.S32.HI R84, RZ, 0x1f, R82 ;  /* 0x0000001fff547819 */ /* 0x000fc40000011452 */
[----:B0-----:R-:W-:Y:S02]  /*ccc0*/  SHF.R.S32.HI R0, RZ, 0x1f, R2 ;  /* 0x0000001fff007819 */ /* 0x001fe40000011402 */
[----:B------:R-:W-:Y:S02]  /*ccd0*/  SHF.R.S32.HI R85, RZ, 0x1f, R86 ;  /* 0x0000001fff557819 */ /* 0x000fe40000011456 */
[----:B------:R-:W-:Y:S01]  /*cce0*/  SHF.R.S32.HI R87, RZ, 0x1f, R88 ;  /* 0x0000001fff577819 */ /* 0x000fe20000011458 */
[----:B-1----:R-:W-:Y:S06]  /*ccf0*/  @P2 BRA `(.L_x_5380) ;  /* 0x0000000000442947 */ /* 0x002fec0003800000 */
        /* <DEDUP_REMOVED lines=17> */
.L_x_5380:
[----:B------:R-:W-:Y:S05]  /*ce10*/  BSYNC B1 ;  /* 0x0000000000017941 */ /* 0x000fea0003800000 */
.L_x_5379:
[----:B---3--:R1:W3:Y:S01]  /*ce20*/  SHFL.IDX PT, R3, R9, 0x1, 0x181f ;  /* 0x00381f0009037f89 */ /* 0x0082e200000e0000 */
        /* <DEDUP_REMOVED lines=20> */
.L_x_5382:
[----:B------:R-:W-:Y:S05]  /*cf70*/  BSYNC B1 ;  /* 0x0000000000017941 */ /* 0x000fea0003800000 */
.L_x_5381:
        /* <DEDUP_REMOVED lines=21> */
.L_x_5384:
[----:B------:R-:W-:Y:S05]  /*d0d0*/  BSYNC B1 ;  /* 0x0000000000017941 */ /* 0x000fea0003800000 */
.L_x_5383:
        /* <DEDUP_REMOVED lines=12> */
[-C--:B-1-3--:R-:W-:Y:S02]  /*d1a0*/  @!P3 LEA.HI.X R9, R2, R15.reuse, R0, 0x1, P0 ;  /* 0x0000000f0209b211 */ /* 0x08afe400000f0c00 */
        /* <DEDUP_REMOVED lines=11> */
.L_x_5378:
[----:B0-----:R-:W0:Y:S01]  /*d260*/  @P4 LDC R13, c[0x0][0xcec] ;  /* 0x00033b00ff0d4b82 */ /* 0x001e220000000800 */
[----:B------:R-:W-:Y:S01]  /*d270*/  ULDC.64 UR4, c[0x0][0xc08] ;  /* 0x0003020000047ab9 */ /* 0x000fe20000000a00 */
[----:B------:R-:W-:Y:S01]  /*d280*/  ULDC.64 UR6, c[0x0][0xc30] ;  /* 0x00030c0000067ab9 */ /* 0x000fe20000000a00 */
[----:B------:R-:W-:Y:S01]  /*d290*/  IMAD R9, R9, UR4, RZ ;  /* 0x0000000409097c24 */ /* 0x000fe2000f8e02ff */
[----:B------:R-:W-:Y:S01]  /*d2a0*/  ISETP.GE.AND P0, PT, R14, R8, PT ;  /* 0x000000080e00720c */ /* 0x000fe20003f06270 */
[C---:B------:R-:W-:Y:S01]  /*d2b0*/  IMAD.WIDE.U32 R2, R4.reuse, UR4, RZ ;  /* 0x0000000404027c25 */ /* 0x040fe2000f8e00ff */
[----:B------:R-:W-:Y:S01]  /*d2c0*/  BSSY B1, `(.L_x_5386) ;  /* 0x00000eb000017945 */ /* 0x000fe20003800000 */
[----:B------:R-:W-:Y:S01]  /*d2d0*/  SHF.R.S32.HI R22, RZ, 0x1f, R213 ;  /* 0x0000001fff167819 */ /* 0x000fe200000114d5 */
[----:B------:R-:W1:Y:S01]  /*d2e0*/  @P4 LDC R10, c[0x0][0xcf0] ;  /* 0x00033c00ff0a4b82 */ /* 0x000e620000000800 */
[----:B------:R-:W-:Y:S01]  /*d2f0*/  IMAD R9, R4, UR5, R9 ;  /* 0x0000000504097c24 */ /* 0x000fe2000f8e0209 */
[----:B------:R-:W-:Y:S01]  /*d300*/  ULDC.64 UR4, c[0x0][0xc38] ;  /* 0x00030e0000047ab9 */ /* 0x000fe20000000a00 */
[----:B------:R-:W-:Y:S01]  /*d310*/  SHF.R.S32.HI R4, RZ, 0x1f, R207 ;  /* 0x0000001fff047819 */ /* 0x000fe200000114cf */
[----:B------:R-:W-:Y:S01]  /*d320*/  VIADD R163, R201, 0x80 ;  /* 0x00000080c9a37836 */ /* 0x000fe20000000000 */
[----:B------:R-:W-:Y:S01]  /*d330*/  SHF.R.S32.HI R153, RZ, 0x1f, R229 ;  /* 0x0000001fff997819 */ /* 0x000fe200000114e5 */
[----:B------:R-:W-:Y:S01]  /*d340*/  IMAD.IADD R3, R3, 0x1, R9 ;  /* 0x0000000103037824 */ /* 0x000fe200078e0209 */
[----:B------:R-:W-:Y:S01]  /*d350*/  SHF.R.S32.HI R154, RZ, 0x1f, R230 ;  /* 0x0000001fff9a7819 */ /* 0x000fe200000114e6 */
[----:B------:R-:W-:Y:S01]  /*d360*/  IMAD.MOV.U32 R9, RZ, RZ, R18 ;  /* 0x000000ffff097224 */ /* 0x000fe200078e0012 */
[----:B------:R-:W-:Y:S01]  /*d370*/  SHF.R.S32.HI R155, RZ, 0x1f, R231 ;  /* 0x0000001fff9b7819 */ /* 0x000fe200000114e7 */
[----:B------:R-:W-:Y:S01]  /*d380*/  IMAD.WIDE.U32 R2, R208, UR4, R2 ;  /* 0x00000004d0027c25 */ /* 0x000fe2000f8e0002 */
[----:B------:R-:W-:-:S02]  /*d390*/  SHF.R.S32.HI R156, RZ, 0x1f, R232 ;  /* 0x0000001fff9c7819 */ /* 0x000fc400000114e8 */
[----:B------:R-:W-:Y:S01]  /*d3a0*/  SHF.R.S32.HI R157, RZ, 0x1f, R233 ;  /* 0x0000001fff9d7819 */ /* 0x000fe200000114e9 */
[----:B------:R-:W-:Y:S01]  /*d3b0*/  IMAD R3, R208, UR5, R3 ;  /* 0x00000005d0037c24 */ /* 0x000fe2000f8e0203 */
[----:B------:R-:W-:Y:S01]  /*d3c0*/  ULDC.64 UR4, c[0x0][0xc40] ;  /* 0x0003100000047ab9 */ /* 0x000fe20000000a00 */
[----:B0-----:R-:W-:Y:S01]  /*d3d0*/  @P4 IMAD.HI.U32 R13, R18, R13, RZ ;  /* 0x0000000d120d4227 */ /* 0x001fe200078e00ff */
[----:B------:R-:W-:Y:S02]  /*d3e0*/  SHF.R.S32.HI R159, RZ, 0x1f, R235 ;  /* 0x0000001fff9f7819 */ /* 0x000fe400000114eb */
[----:B------:R-:W-:Y:S01]  /*d3f0*/  SHF.R.S32.HI R160, RZ, 0x1f, R236 ;  /* 0x0000001fffa07819 */ /* 0x000fe200000114ec */
[----:B------:R-:W-:Y:S01]  /*d400*/  IMAD R4, R4, UR4, RZ ;  /* 0x0000000404047c24 */ /* 0x000fe2000f8e02ff */
[----:B------:R-:W-:Y:S01]  /*d410*/  SHF.R.S32.HI R161, RZ, 0x1f, R237 ;  /* 0x0000001fffa17819 */ /* 0x000fe200000114ed */
[----:B------:R-:W-:Y:S01]  /*d420*/  IMAD.WIDE.U32 R2, R207, UR4, R2 ;  /* 0x00000004cf027c25 */ /* 0x000fe2000f8e0002 */
[----:B------:R-:W-:-:S02]  /*d430*/  SHF.R.S32.HI R163, RZ, 0x1f, R163 ;  /* 0x0000001fffa37819 */ /* 0x000fc400000114a3 */
[----:B-1----:R-:W-:Y:S01]  /*d440*/  @P4 SHF.R.U32.HI R9, RZ, R10, R13 ;  /* 0x0000000aff094219 */ /* 0x002fe2000001160d */
[----:B------:R-:W-:Y:S01]  /*d450*/  IMAD R11, R207, UR5, R4 ;  /* 0x00000005cf0b7c24 */ /* 0x000fe2000f8e0204 */
[----:B------:R-:W-:Y:S01]  /*d460*/  ULDC.64 UR4, c[0x0][0xc48] ;  /* 0x0003120000047ab9 */ /* 0x000fe20000000a00 */
[----:B------:R-:W-:Y:S01]  /*d470*/  VIADD R165, R201, 0x78 ;  /* 0x00000078c9a57836 */ /* 0x000fe20000000000 */
[----:B------:R-:W-:Y:S01]  /*d480*/  SHF.R.S32.HI R4, RZ, 0x1f, R9 ;  /* 0x0000001fff047819 */ /* 0x000fe20000011409 */
[----:B------:R-:W-:Y:S02]  /*d490*/  IMAD.IADD R3, R3, 0x1, R11 ;  /* 0x0000000103037824 */ /* 0x000fe400078e020b */
[----:B------:R-:W-:Y:S01]  /*d4a0*/  IMAD.MOV R11, RZ, RZ, -R9 ;  /* 0x000000ffff0b7224 */ /* 0x000fe200078e0a09 */
[----:B------:R-:W-:Y:S01]  /*d4b0*/  SHF.R.S32.HI R165, RZ, 0x1f, R165 ;  /* 0x0000001fffa57819 */ /* 0x000fe200000114a5 */
[----:B------:R-:W-:-:S04]  /*d4c0*/  IMAD.WIDE.U32 R2, R158, UR4, R2 ;  /* 0x000000049e027c25 */ /* 0x000fc8000f8e0002 */
[----:B------:R-:W-:Y:S01]  /*d4d0*/  IMAD R11, R152, R11, R18 ;  /* 0x0000000b980b7224 */ /* 0x000fe200078e0212 */
[----:B------:R-:W-:Y:S01]  /*d4e0*/  SHF.R.S32.HI R152, RZ, 0x1f, R228 ;  /* 0x0000001fff987819 */ /* 0x000fe200000114e4 */
[----:B------:R-:W-:Y:S02]  /*d4f0*/  IMAD R4, R4, UR6, RZ ;  /* 0x0000000604047c24 */ /* 0x000fe4000f8e02ff */
[----:B------:R-:W-:Y:S01]  /*d500*/  IMAD R3, R158, UR5, R3 ;  /* 0x000000059e037c24 */ /* 0x000fe2000f8e0203 */
[----:B------:R-:W-:Y:S01]  /*d510*/  ULDC.64 UR4, c[0x0][0xc28] ;  /* 0x00030a0000047ab9 */ /* 0x000fe20000000a00 */
[C---:B------:R-:W-:Y:S01]  /*d520*/  IMAD R13, R9.reuse, UR7, R4 ;  /* 0x00000007090d7c24 */ /* 0x040fe2000f8e0204 */
[----:B------:R-:W-:Y:S01]  /*d530*/  SHF.R.S32.HI R4, RZ, 0x1f, R11 ;  /* 0x0000001fff047819 */ /* 0x000fe2000001140b */
[----:B------:R-:W-:Y:S01]  /*d540*/  IMAD.WIDE.U32 R2, R9, UR6, R2 ;  /* 0x0000000609027c25 */ /* 0x000fe2000f8e0002 */
[----:B------:R-:W-:-:S03]  /*d550*/  SHF.R.S32.HI R158, RZ, 0x1f, R234 ;  /* 0x0000001fff9e7819 */ /* 0x000fc600000114ea */
[----:B------:R-:W-:Y:S02]  /*d560*/  IMAD R4, R4, UR4, RZ ;  /* 0x0000000404047c24 */ /* 0x000fe4000f8e02ff */
[----:B------:R-:W-:Y:S02]  /*d570*/  IMAD.IADD R3, R3, 0x1, R13 ;  /* 0x0000000103037824 */ /* 0x000fe400078e020d */
[C---:B------:R-:W-:Y:S02]  /*d580*/  IMAD R9, R11.reuse, UR5, R4 ;  /* 0x000000050b097c24 */ /* 0x040fe4000f8e0204 */
[----:B------:R-:W-:Y:S01]  /*d590*/  IMAD.WIDE.U32 R2, R11, UR4, R2 ;  /* 0x000000040b027c25 */ /* 0x000fe2000f8e0002 */
[----:B------:R-:W-:-:S03]  /*d5a0*/  ULDC.64 UR4, c[0x0][0xc00] ;  /* 0x0003000000047ab9 */ /* 0x000fc60000000a00 */
[----:B------:R-:W-:Y:S01]  /*d5b0*/  VIADD R4, R0, 0x32420 ;  /* 0x0003242000047836 */ /* 0x000fe20000000000 */
[C---:B------:R-:W-:Y:S01]  /*d5c0*/  LEA R0, P1, R2.reuse, UR4, 0x2 ;  /* 0x0000000402007c11 */ /* 0x040fe2000f8210ff */
[----:B------:R-:W-:Y:S02]  /*d5d0*/  IMAD.IADD R3, R3, 0x1, R9 ;  /* 0x0000000103037824 */ /* 0x000fe400078e0209 */
[C---:B------:R-:W-:Y:S01]  /*d5e0*/  VIADD R167, R201.reuse, 0x70 ;  /* 0x00000070c9a77836 */ /* 0x040fe20000000000 */
[----:B------:R-:W-:Y:S01]  /*d5f0*/  PRMT R9, RZ, 0x654, R4 ;  /* 0x00000654ff097816 */ /* 0x000fe20000000004 */
[C---:B------:R-:W-:Y:S01]  /*d600*/  VIADD R169, R201.reuse, 0x68 ;  /* 0x00000068c9a97836 */ /* 0x040fe20000000000 */
[----:B------:R-:W-:Y:S01]  /*d610*/  LEA.HI.X R4, R2, UR5, R3, 0x2, P1 ;  /* 0x0000000502047c11 */ /* 0x000fe200088f1403 */
[C---:B------:R-:W-:Y:S01]  /*d620*/  VIADD R171, R201.reuse, 0x60 ;  /* 0x00000060c9ab7836 */ /* 0x040fe20000000000 */
[----:B------:R0:W-:Y:S01]  /*d630*/  SYNCS.ARRIVE.TRANS64.RED.A1T0 RZ, [R9+URZ], RZ ;  /* 0x000000ff09ff79a7 */ /* 0x0001e2000810043f */
[C---:B------:R-:W-:Y:S01]  /*d640*/  VIADD R173, R201.reuse, 0x58 ;  /* 0x00000058c9ad7836 */ /* 0x040fe20000000000 */
[----:B------:R0:W1:Y:S01]  /*d650*/  SHFL.IDX PT, R2, R0, RZ, 0x1c1f ;  /* 0x001c1fff00027589 */ /* 0x00006200000e0000 */
[C---:B------:R-:W-:Y:S01]  /*d660*/  VIADD R175, R201.reuse, 0x50 ;  /* 0x00000050c9af7836 */ /* 0x040fe20000000000 */
[----:B------:R-:W-:Y:S01]  /*d670*/  SHF.R.S32.HI R167, RZ, 0x1f, R167 ;  /* 0x0000001fffa77819 */ /* 0x000fe200000114a7 */
[C---:B------:R-:W-:Y:S01]  /*d680*/  VIADD R177, R201.reuse, 0x48 ;  /* 0x00000048c9b17836 */ /* 0x040fe20000000000 */
[----:B------:R0:W2:Y:S01]  /*d690*/  SHFL.IDX PT, R3, R4, RZ, 0x1c1f ;  /* 0x001c1fff04037589 */ /* 0x0000a200000e0000 */
        /* <DEDUP_REMOVED lines=36> */
[----:B------:R-:W-:Y:S01]  /*d8e0*/  VIADD R192, R201, 0x8 ;  /* 0x00000008c9c07836 */ /* 0x000fe20000000000 */
[----:B012---:R-:W-:Y:S06]  /*d8f0*/  @P0 BRA `(.L_x_5387) ;  /* 0x00000008001c0947 */ /* 0x007fec0003800000 */
[----:B------:R-:W-:Y:S01]  /*d900*/  ULDC UR4, c[0x0][0xbc8] ;  /* 0x0002f20000047ab9 */ /* 0x000fe20000000800 */
[C---:B------:R-:W-:Y:S01]  /*d910*/  VIADD R17, R201.reuse, 0xe8 ;  /* 0x000000e8c9117836 */ /* 0x040fe20000000000 */
[----:B------:R-:W-:Y:S01]  /*d920*/  ISETP.GE.AND P4, PT, R192, UR4, PT ;  /* 0x00000004c0007c0c */ /* 0x000fe2000bf86270 */
[C---:B------:R-:W-:Y:S01]  /*d930*/  VIADD R23, R201.reuse, 0xf8 ;  /* 0x000000f8c9177836 */ /* 0x040fe20000000000 */
[----:B------:R-:W-:Y:S02]  /*d940*/  ISETP.GE.AND P3, PT, R190, UR4, PT ;  /* 0x00000004be007c0c */ /* 0x000fe4000bf66270 */
[----:B------:R-:W-:Y:S02]  /*d950*/  ISETP.GE.AND P5, PT, R201, UR4, PT ;  /* 0x00000004c9007c0c */ /* 0x000fe4000bfa6270 */
[----:B------:R-:W-:Y:S02]  /*d960*/  ISETP.GE.AND P1, PT, R186, UR4, PT ;  /* 0x00000004ba007c0c */ /* 0x000fe4000bf26270 */
[----:B------:R-:W-:-:S02]  /*d970*/  ISETP.GE.AND P0, PT, R188, UR4, PT ;  /* 0x00000004bc007c0c */ /* 0x000fc4000bf06270 */
[----:B------:R-:W-:-:S03]  /*d980*/  SHF.R.S32.HI R9, RZ, 0x1f, R210 ;  /* 0x0000001fff097819 */ /* 0x000fc600000114d2 */
[-C--:B------:R-:W-:Y:S02]  /*d990*/  @!P4 LEA R10, P2, R192, R2.reuse, 0x2 ;  /* 0x00000002c00ac211 */ /* 0x080fe400078410ff */
[----:B------:R-:W-:Y:S02]  /*d9a0*/  @!P3 LEA R12, P6, R190, R2, 0x2 ;  /* 0x00000002be0cb211 */ /* 0x000fe400078c10ff */
[----:B------:R-:W-:Y:S01]  /*d9b0*/  @!P5 IMAD.WIDE R14, R201, 0x4, R2 ;  /* 0x00000004c90ed825 */ /* 0x000fe200078e0202 */
[-C--:B------:R-:W-:Y:S02]  /*d9c0*/  @!P4 LEA.HI.X R11, R192, R3.reuse, R193, 0x2, P2 ;  /* 0x00000003c00bc211 */ /* 0x080fe400010f14c1 */
[----:B------:R-:W-:Y:S02]  /*d9d0*/  ISETP.GE.AND P2, PT, R184, UR4, PT ;  /* 0x00000004b8007c0c */ /* 0x000fe4000bf46270 */
[----:B------:R-:W-:Y:S01]  /*d9e0*/  @!P3 LEA.HI.X R13, R190, R3, R191, 0x2, P6 ;  /* 0x00000003be0db211 */ /* 0x000fe200030f14bf */
[----:B------:R0:W-:Y:S04]  /*d9f0*/  @!P5 ST.E.64 desc[UR38][R14.64], R24 ;  /* 0x000000180e00d985 */ /* 0x0001e8000c101b26 */
[----:B------:R1:W-:Y:S01]  /*da00*/  @!P4 ST.E.64 desc[UR38][R10.64], R28 ;  /* 0x0000001c0a00c985 */ /* 0x0003e2000c101b26 */
[----:B------:R-:W-:-:S03]  /*da10*/  ISETP.GE.AND P4, PT, R180, UR4, PT ;  /* 0x00000004b4007c0c */ /* 0x000fc6000bf86270 */
[----:B------:R2:W-:Y:S01]  /*da20*/  @!P3 ST.E.64 desc[UR38][R12.64], R32 ;  /* 0x000000200c00b985 */ /* 0x0005e2000c101b26 */
[----:B------:R-:W-:Y:S01]  /*da30*/  ISETP.GE.AND P3, PT, R182, UR4, PT ;  /* 0x00000004b6007c0c */ /* 0x000fe2000bf66270 */
[----:B0-----:R-:W-:Y:S01]  /*da40*/  VIADD R25, R201, 0xf0 ;  /* 0x000000f0c9197836 */ /* 0x001fe20000000000 */
[-C--:B-1----:R-:W-:Y:S02]  /*da50*/  @!P0 LEA R10, P6, R188, R2.reuse, 0x2 ;  /* 0x00000002bc0a8211 */ /* 0x082fe400078c10ff */
[-C--:B--2---:R-:W-:Y:S02]  /*da60*/  @!P1 LEA R12, P5, R186, R2.reuse, 0x2 ;  /* 0x00000002ba0c9211 */ /* 0x084fe400078a10ff */
        /* <DEDUP_REMOVED lines=10> */
[-C--:B0-----:R-:W-:Y:S02]  /*db10*/  @!P3 LEA R10, P6, R182, R2.reuse, 0x2 ;  /* 0x00000002b60ab211 */ /* 0x081fe400078c10ff */
[-C--:B-1----:R-:W-:Y:S02]  /*db20*/  @!P4 LEA R12, P2, R180, R2.reuse, 0x2 ;  /* 0x00000002b40cc211 */ /* 0x082fe400078410ff */
        /* <DEDUP_REMOVED lines=9> */
[-C--:B0-----:R-:W-:Y:S02]  /*dbc0*/  @!P0 LEA R10, P4, R176, R2.reuse, 0x2 ;  /* 0x00000002b00a8211 */ /* 0x081fe400078810ff */
[----:B-1----:R-:W-:Y:S02]  /*dbd0*/  @!P1 LEA R12, P5, R174, R2, 0x2 ;  /* 0x00000002ae0c9211 */ /* 0x002fe400078a10ff */
        /* <DEDUP_REMOVED lines=11> */
[-C--:B0-----:R-:W-:Y:S02]  /*dc90*/  @!P3 LEA R10, P6, R170, R2.reuse, 0x2 ;  /* 0x00000002aa0ab211 */ /* 0x081fe400078c10ff */
[-C--:B-1----:R-:W-:Y:S02]  /*dca0*/  @!P4 LEA R12, P2, R168, R2.reuse, 0x2 ;  /* 0x00000002a80cc211 */ /* 0x082fe400078410ff */
        /* <DEDUP_REMOVED lines=22> */
[CC--:B-1----:R-:W-:Y:S02]  /*de10*/  @!P4 LEA R12, P0, R235.reuse, R2.reuse, 0x2 ;  /* 0x00000002eb0cc211 */ /* 0x0c2fe400078010ff */
[-C--:B------:R-:W-:Y:S02]  /*de20*/  @!P5 LEA.HI.X R11, R236, R3.reuse, R160, 0x2, P1 ;  /* 0x00000003ec0bd211 */ /* 0x080fe400008f14a0 */
[----:B------:R-:W-:Y:S02]  /*de30*/  ISETP.GE.AND P1, PT, R232, UR4, PT ;  /* 0x00000004e8007c0c */ /* 0x000fe4000bf26270 */
[----:B--2---:R-:W-:Y:S01]  /*de40*/  @!P3 LEA R14, P6, R234, R2, 0x2 ;  /* 0x00000002ea0eb211 */ /* 0x004fe200078c10ff */
[----:B------:R0:W-:Y:S01]  /*de50*/  @!P5 ST.E.64 desc[UR38][R10.64], R96 ;  /* 0x000000600a00d985 */ /* 0x0001e2000c101b26 */
[----:B------:R-:W-:-:S02]  /*de60*/  @!P4 LEA.HI.X R13, R235, R3, R159, 0x2, P0 ;  /* 0x00000003eb0dc211 */ /* 0x000fc400000f149f */
[----:B------:R-:W-:Y:S02]  /*de70*/  @!P3 LEA.HI.X R15, R234, R3, R158, 0x2, P6 ;  /* 0x00000003ea0fb211 */ /* 0x000fe400030f149e */
[----:B------:R-:W-:Y:S01]  /*de80*/  ISETP.GE.AND P0, PT, R231, UR4, PT ;  /* 0x00000004e7007c0c */ /* 0x000fe2000bf06270 */
[----:B------:R1:W-:Y:S01]  /*de90*/  @!P4 ST.E.64 desc[UR38][R12.64], R100 ;  /* 0x000000640c00c985 */ /* 0x0003e2000c101b26 */
[----:B------:R-:W-:-:S03]  /*dea0*/  ISETP.GE.AND P4, PT, R229, UR4, PT ;  /* 0x00000004e5007c0c */ /* 0x000fc6000bf86270 */
[----:B------:R2:W-:Y:S01]  /*deb0*/  @!P3 ST.E.64 desc[UR38][R14.64], R104 ;  /* 0x000000680e00b985 */ /* 0x0005e2000c101b26 */
[----:B------:R-:W-:Y:S02]  /*dec0*/  ISETP.GE.AND P3, PT, R230, UR4, PT ;  /* 0x00000004e6007c0c */ /* 0x000fe4000bf66270 */
[----:B0-----:R-:W-:-:S04]  /*ded0*/  @!P2 LEA R10, P6, R233, R2, 0x2 ;  /* 0x00000002e90aa211 */ /* 0x001fc800078c10ff */
[----:B------:R-:W-:Y:S02]  /*dee0*/  @!P2 LEA.HI.X R11, R233, R3, R157, 0x2, P6 ;  /* 0x00000003e90ba211 */ /* 0x000fe400030f149d */
[----:B-1----:R-:W-:-:S03]  /*def0*/  @!P1 LEA R12, P5, R232, R2, 0x2 ;  /* 0x00000002e80c9211 */ /* 0x002fc600078a10ff */
[----:B------:R0:W-:Y:S01]  /*df00*/  @!P2 ST.E.64 desc[UR38][R10.64], R108 ;  /* 0x0000006c0a00a985 */ /* 0x0001e2000c101b26 */
[-C--:B------:R-:W-:Y:S02]  /*df10*/  @!P1 LEA.HI.X R13, R232, R3.reuse, R156, 0x2, P5 ;  /* 0x00000003e80d9211 */ /* 0x080fe400028f149c */
[-C--:B--2---:R-:W-:Y:S02]  /*df20*/  @!P0 LEA R14, P6, R231, R2.reuse, 0x2 ;  /* 0x00000002e70e8211 */ /* 0x084fe400078c10ff */
[-C--:B------:R-:W-:Y:S01]  /*df30*/  @!P4 LEA R20, P5, R229, R2.reuse, 0x2 ;  /* 0x00000002e514c211 */ /* 0x080fe200078a10ff */
[----:B------:R1:W-:Y:S01]  /*df40*/  @!P1 ST.E.64 desc[UR38][R12.64], R112 ;  /* 0x000000700c009985 */ /* 0x0003e2000c101b26 */
[----:B------:R-:W-:Y:S02]  /*df50*/  @!P3 LEA R18, P1, R230, R2, 0x2 ;  /* 0x00000002e612b211 */ /* 0x000fe400078210ff */
[----:B------:R-:W-:Y:S02]  /*df60*/  @!P0 LEA.HI.X R15, R231, R3, R155, 0x2, P6 ;  /* 0x00000003e70f8211 */ /* 0x000fe400030f149b */
[----:B------:R-:W-:-:S02]  /*df70*/  ISETP.GE.AND P2, PT, R228, UR4, PT ;  /* 0x00000004e4007c0c */ /* 0x000fc4000bf46270 */
[-C--:B------:R-:W-:Y:S01]  /*df80*/  @!P3 LEA.HI.X R19, R230, R3.reuse, R154, 0x2, P1 ;  /* 0x00000003e613b211 */ /* 0x080fe200008f149a */
[----:B------:R2:W-:Y:S01]  /*df90*/  @!P0 ST.E.64 desc[UR38][R14.64], R116 ;  /* 0x000000740e008985 */ /* 0x0005e2000c101b26 */
[----:B------:R-:W-:Y:S02]  /*dfa0*/  ISETP.GE.AND P1, PT, R213, UR4, PT ;  /* 0x00000004d5007c0c */ /* 0x000fe4000bf26270 */
[----:B------:R-:W-:Y:S01]  /*dfb0*/  @!P4 LEA.HI.X R21, R229, R3, R153, 0x2, P5 ;  /* 0x00000003e515c211 */ /* 0x000fe200028f1499 */
[----:B------:R3:W-:Y:S01]  /*dfc0*/  @!P3 ST.E.64 desc[UR38][R18.64], R120 ;  /* 0x000000781200b985 */ /* 0x0007e2000c101b26 */
[----:B------:R-:W-:Y:S02]  /*dfd0*/  ISETP.GE.AND P0, PT, R210, UR4, PT ;  /* 0x00000004d2007c0c */ /* 0x000fe4000bf06270 */
[----:B------:R-:W-:Y:S01]  /*dfe0*/  ISETP.GE.AND P3, PT, R25, UR4, PT ;  /* 0x0000000419007c0c */ /* 0x000fe2000bf66270 */
[----:B------:R4:W-:Y:S01]  /*dff0*/  @!P4 ST.E.64 desc[UR38][R20.64], R124 ;  /* 0x0000007c1400c985 */ /* 0x0009e2000c101b26 */
[----:B------:R-:W-:-:S02]  /*e000*/  ISETP.GE.AND P4, PT, R17, UR4, PT ;  /* 0x0000000411007c0c */ /* 0x000fc4000bf86270 */
[----:B0-----:R-:W-:-:S03]  /*e010*/  @!P2 LEA R10, P5, R228, R2, 0x2 ;  /* 0x00000002e40aa211 */ /* 0x001fc600078a10ff */
[CC--:B-1----:R-:W-:Y:S02]  /*e020*/  @!P1 LEA R12, P6, R213.reuse, R2.reuse, 0x2 ;  /* 0x00000002d50c9211 */ /* 0x0c2fe400078c10ff */
[-C--:B------:R-:W-:Y:S02]  /*e030*/  @!P2 LEA.HI.X R11, R228, R3.reuse, R152, 0x2, P5 ;  /* 0x00000003e40ba211 */ /* 0x080fe400028f1498 */
[C---:B--2---:R-:W-:Y:S02]  /*e040*/  @!P0 LEA R14, P5, R210.reuse, R2, 0x2 ;  /* 0x00000002d20e8211 */ /* 0x044fe400078a10ff */
[-C--:B------:R-:W-:Y:S01]  /*e050*/  @!P1 LEA.HI.X R13, R213, R3.reuse, R22, 0x2, P6 ;  /* 0x00000003d50d9211 */ /* 0x080fe200030f1416 */
[----:B------:R0:W-:Y:S01]  /*e060*/  @!P2 ST.E.64 desc[UR38][R10.64], R128 ;  /* 0x000000800a00a985 */ /* 0x0001e2000c101b26 */
[----:B------:R-:W-:Y:S02]  /*e070*/  ISETP.GE.AND P6, PT, R23, UR4, PT ;  /* 0x0000000417007c0c */ /* 0x000fe4000bfc6270 */
[----:B------:R-:W-:Y:S01]  /*e080*/  @!P0 LEA.HI.X R15, R210, R3, R9, 0x2, P5 ;  /* 0x00000003d20f8211 */ /* 0x000fe200028f1409 */
[----:B------:R0:W-:Y:S01]  /*e090*/  @!P1 ST.E.64 desc[UR38][R12.64], R132 ;  /* 0x000000840c009985 */ /* 0x0001e2000c101b26 */
[----:B---3--:R-:W-:-:S02]  /*e0a0*/  SHF.R.S32.HI R19, RZ, 0x1f, R17 ;  /* 0x0000001fff137819 */ /* 0x008fc40000011411 */
[CC--:B------:R-:W-:Y:S01]  /*e0b0*/  @!P4 LEA R18, P5, R17.reuse, R2.reuse, 0x2 ;  /* 0x000000021112c211 */ /* 0x0c0fe200078a10ff */
[----:B------:R0:W-:Y:S01]  /*e0c0*/  @!P0 ST.E.64 desc[UR38][R14.64], R136 ;  /* 0x000000880e008985 */ /* 0x0001e2000c101b26 */
[----:B------:R-:W-:Y:S02]  /*e0d0*/  SHF.R.S32.HI R9, RZ, 0x1f, R25 ;  /* 0x0000001fff097819 */ /* 0x000fe40000011419 */
[----:B------:R-:W-:Y:S02]  /*e0e0*/  @!P4 LEA.HI.X R19, R17, R3, R19, 0x2, P5 ;  /* 0x000000031113c211 */ /* 0x000fe400028f1413 */
[----:B----4-:R-:W-:-:S03]  /*e0f0*/  @!P3 LEA R20, P5, R25, R2, 0x2 ;  /* 0x000000021914b211 */ /* 0x010fc600078a10ff */
[----:B------:R0:W-:Y:S01]  /*e100*/  @!P4 ST.E.64 desc[UR38][R18.64], R140 ;  /* 0x0000008c1200c985 */ /* 0x0001e2000c101b26 */
[-C--:B------:R-:W-:Y:S02]  /*e110*/  @!P3 LEA.HI.X R21, R25, R3.reuse, R9, 0x2, P5 ;  /* 0x000000031915b211 */ /* 0x080fe400028f1409 */
[----:B------:R-:W-:Y:S02]  /*e120*/  SHF.R.S32.HI R9, RZ, 0x1f, R23 ;  /* 0x0000001fff097819 */ /* 0x000fe40000011417 */
[C---:B------:R-:W-:Y:S01]  /*e130*/  @!P6 LEA R2, P5, R23.reuse, R2, 0x2 ;  /* 0x000000021702e211 */ /* 0x040fe200078a10ff */
[----:B------:R0:W-:Y:S03]  /*e140*/  @!P3 ST.E.64 desc[UR38][R20.64], R144 ;  /* 0x000000901400b985 */ /* 0x0001e6000c101b26 */
[----:B------:R-:W-:-:S05]  /*e150*/  @!P6 LEA.HI.X R3, R23, R3, R9, 0x2, P5 ;  /* 0x000000031703e211 */ /* 0x000fca00028f1409 */
[----:B------:R0:W-:Y:S04]  /*e160*/  @!P6 ST.E.64 desc[UR38][R2.64], R148 ;  /* 0x000000940200e985 */ /* 0x0001e8000c101b26 */
.L_x_5387:
[----:B------:R-:W-:Y:S05]  /*e170*/  BSYNC B1 ;  /* 0x0000000000017941 */ /* 0x000fea0003800000 */
.L_x_5386:
[----:B------:R-:W-:Y:S01]  /*e180*/  ISETP.GE.AND P0, PT, R16, R8, PT ;  /* 0x000000081000720c */ /* 0x000fe20003f06270 */
[----:B0-----:R0:W1:Y:S04]  /*e190*/  SHFL.IDX PT, R3, R4, 0x1, 0x1c1f ;  /* 0x003c1f0004037f89 */ /* 0x00106800000e0000 */
[----:B------:R0:W2:Y:S08]  /*e1a0*/  SHFL.IDX PT, R2, R0, 0x1, 0x1c1f ;  /* 0x003c1f0000027f89 */ /* 0x0000b000000e0000 */
[----:B0-----:R-:W-:Y:S05]  /*e1b0*/  @P0 BRA `(.L_x_5385) ;  /* 0x0000001400b80947 */ /* 0x001fea0003800000 */
        /* <DEDUP_REMOVED lines=9> */
[CC--:B--2---:R-:W-:Y:S02]  /*e250*/  @!P5 LEA R10, P3, R192.reuse, R2.reuse, 0x2 ;  /* 0x00000002c00ad211 */ /* 0x0c4fe400078610ff */
[----:B-1----:R-:W-:Y:S02]  /*e260*/  @!P4 IMAD.WIDE R8, R201, 0x4, R2 ;  /* 0x00000004c908c825 */ /* 0x002fe400078e0202 */
[-C--:B------:R-:W-:Y:S02]  /*e270*/  @!P5 LEA.HI.X R11, R192, R3.reuse, R193, 0x2, P3 ;  /* 0x00000003c00bd211 */ /* 0x080fe400018f14c1 */
[-C--:B------:R-:W-:Y:S01]  /*e280*/  @!P2 LEA R12, P6, R190, R2.reuse, 0x2 ;  /* 0x00000002be0ca211 */ /* 0x080fe200078c10ff */
[----:B------:R0:W-:Y:S01]  /*e290*/  @!P4 ST.E.64 desc[UR38][R8.64], R26 ;  /* 0x0000001a0800c985 */ /* 0x0001e2000c101b26 */
[----:B------:R-:W-:Y:S02]  /*e2a0*/  ISETP.GE.AND P3, PT, R184, UR4, PT ;  /* 0x00000004b8007c0c */ /* 0x000fe4000bf66270 */
[----:B------:R-:W-:Y:S01]  /*e2b0*/  @!P2 LEA.HI.X R13, R190, R3, R191, 0x2, P6 ;  /* 0x00000003be0da211 */ /* 0x000fe200030f14bf */
[----:B------:R1:W-:Y:S01]  /*e2c0*/  @!P5 ST.E.64 desc[UR38][R10.64], R30 ;  /* 0x0000001e0a00d985 */ /* 0x0003e2000c101b26 */
[----:B------:R-:W-:-:S02]  /*e2d0*/  @!P1 LEA R14, P5, R188, R2, 0x2 ;  /* 0x00000002bc0e9211 */ /* 0x000fc400078a10ff */
[----:B------:R-:W-:Y:S01]  /*e2e0*/  ISETP.GE.AND P4, PT, R182, UR4, PT ;  /* 0x00000004b6007c0c */ /* 0x000fe2000bf86270 */
[----:B------:R2:W-:Y:S01]  /*e2f0*/  @!P2 ST.E.64 desc[UR38][R12.64], R34 ;  /* 0x000000220c00a985 */ /* 0x0005e2000c101b26 */
[-C--:B------:R-:W-:Y:S02]  /*e300*/  @!P0 LEA R16, P6, R186, R2.reuse, 0x2 ;  /* 0x00000002ba108211 */ /* 0x080fe400078c10ff */
        /* <DEDUP_REMOVED lines=8> */
[-C--:B-1----:R-:W-:Y:S02]  /*e390*/  @!P4 LEA R10, P2, R182, R2.reuse, 0x2 ;  /* 0x00000002b60ac211 */ /* 0x082fe400078410ff */
[-C--:B------:R-:W-:Y:S02]  /*e3a0*/  @!P3 LEA.HI.X R9, R184, R3.reuse, R185, 0x2, P6 ;  /* 0x00000003b809b211 */ /* 0x080fe400030f14b9 */
[----:B------:R-:W-:Y:S02]  /*e3b0*/  @!P5 LEA R18, P6, R180, R2, 0x2 ;  /* 0x00000002b412d211 */ /* 0x000fe400078c10ff */
[----:B------:R-:W-:Y:S01]  /*e3c0*/  @!P4 LEA.HI.X R11, R182, R3, R183, 0x2, P2 ;  /* 0x00000003b60bc211 */ /* 0x000fe200010f14b7 */
[----:B------:R1:W-:Y:S01]  /*e3d0*/  @!P3 ST.E.64 desc[UR38][R8.64], R46 ;  /* 0x0000002e0800b985 */ /* 0x0003e2000c101b26 */
[----:B------:R-:W-:-:S02]  /*e3e0*/  ISETP.GE.AND P2, PT, R174, UR4, PT ;  /* 0x00000004ae007c0c */ /* 0x000fc4000bf46270 */
[-C--:B------:R-:W-:Y:S01]  /*e3f0*/  @!P5 LEA.HI.X R19, R180, R3.reuse, R181, 0x2, P6 ;  /* 0x00000003b413d211 */ /* 0x080fe200030f14b5 */
[----:B------:R4:W-:Y:S01]  /*e400*/  @!P4 ST.E.64 desc[UR38][R10.64], R50 ;  /* 0x000000320a00c985 */ /* 0x0009e2000c101b26 */
[-C--:B--2---:R-:W-:Y:S02]  /*e410*/  @!P0 LEA R12, P4, R178, R2.reuse, 0x2 ;  /* 0x00000002b20c8211 */ /* 0x084fe400078810ff */
        /* <DEDUP_REMOVED lines=8> */
[-C--:B0-----:R-:W-:Y:S01]  /*e4a0*/  @!P2 LEA R16, P6, R174, R2.reuse, 0x2 ;  /* 0x00000002ae10a211 */ /* 0x081fe200078c10ff */
        /* <DEDUP_REMOVED lines=20> */
[-C--:B-1----:R-:W-:Y:S02]  /*e5f0*/  @!P0 LEA R16, P6, R162, R2.reuse, 0x2 ;  /* 0x00000002a2108211 */ /* 0x082fe400078c10ff */
        /* <DEDUP_REMOVED lines=52> */
[-C--:B------:R-:W-:Y:S01]  /*e940*/  @!P4 LEA.HI.X R9, R213, R3.reuse, R22, 0x2, P6 ;  /* 0x00000003d509c211 */ /* 0x080fe200030f1416 */
[----:B---3--:R-:W-:Y:S01]  /*e950*/  VIADD R19, R201, 0xf8 ;  /* 0x000000f8c9137836 */ /* 0x008fe20000000000 */
[----:B------:R-:W-:Y:S02]  /*e960*/  SHF.R.S32.HI R0, RZ, 0x1f, R23 ;  /* 0x0000001fff007819 */ /* 0x000fe40000011417 */
[C---:B------:R-:W-:Y:S01]  /*e970*/  @!P2 LEA R16, P6, R23.reuse, R2, 0x2 ;  /* 0x000000021710a211 */ /* 0x040fe200078c10ff */
[----:B------:R0:W-:Y:S01]  /*e980*/  @!P4 ST.E.64 desc[UR38][R8.64], R134 ;  /* 0x000000860800c985 */ /* 0x0001e2000c101b26 */
[-C--:B------:R-:W-:Y:S02]  /*e990*/  @!P5 LEA.HI.X R11, R210, R3.reuse, R21, 0x2, P3 ;  /* 0x00000003d20bd211 */ /* 0x080fe400018f1415 */
[----:B------:R-:W-:-:S02]  /*e9a0*/  @!P2 LEA.HI.X R17, R23, R3, R0, 0x2, P6 ;  /* 0x000000031711a211 */ /* 0x000fc400030f1400 */
        /* <DEDUP_REMOVED lines=10> */
.L_x_5376:
[----:B------:R-:W3:Y:S01]  /*ea50*/  LDC.64 R8, c[0x0][0xd00] ;  /* 0x00034000ff087b82 */ /* 0x000ee20000000a00 */
[----:B------:R-:W-:Y:S01]  /*ea60*/  ULDC.64 UR4, c[0x0][0xd08] ;  /* 0x0003420000047ab9 */ /* 0x000fe20000000a00 */
[----:B------:R-:W-:Y:S01]  /*ea70*/  IMAD.MOV.U32 R17, RZ, RZ, RZ ;  /* 0x000000ffff117224 */ /* 0x000fe200078e00ff */
[----:B------:R-:W-:-:S04]  /*ea80*/  ISETP.NE.U32.AND P0, PT, RZ, UR4, PT ;  /* 0x00000004ff007c0c */ /* 0x000fc8000bf05070 */
[----:B------:R-:W-:Y:S01]  /*ea90*/  ISETP.NE.AND.EX P1, PT, RZ, UR5, PT, P0 ;  /* 0x00000005ff007c0c */ /* 0x000fe2000bf25300 */
[----:B------:R-:W4:Y:S01]  /*eaa0*/  LDC.64 R2, c[0x0][0xd00] ;  /* 0x00034000ff027b82 */ /* 0x000f220000000a00 */
[----:B---3--:R-:W-:-:S04]  /*eab0*/  ISETP.NE.U32.AND P0, PT, R8, RZ, PT ;  /* 0x000000ff0800720c */ /* 0x008fc80003f05070 */
[----:B------:R-:W-:-:S07]  /*eac0*/  ISETP.NE.AND.EX P0, PT, R9, RZ, PT, P0 ;  /* 0x000000ff0900720c */ /* 0x000fce0003f05300 */
[----:B------:R-:W3:Y:S01]  /*ead0*/  @P1 LDC.64 R8, c[0x0][0xd08] ;  /* 0x00034200ff081b82 */ /* 0x000ee20000000a00 */
[----:B------:R-:W-:Y:S01]  /*eae0*/  ULDC UR4, c[0x0][0xb88] ;  /* 0x0002e20000047ab9 */ /* 0x000fe20000000800 */
[----:B----4-:R-:W-:-:S04]  /*eaf0*/  IMAD.WIDE R10, R207, 0x4, R2 ;  /* 0x00000004cf0a7825 */ /* 0x010fc800078e0202 */
[----:B-1----:R-:W-:Y:S01]  /*eb00*/  IMAD.U32 R0, RZ, RZ, UR4 ;  /* 0x00000004ff007e24 */ /* 0x002fe2000f8e00ff */
[----:B------:R1:W5:Y:S01]  /*eb10*/  @P0 LDG.E R17, desc[UR38][R10.64] ;  /* 0x000000260a110981 */ /* 0x000362000c1e1900 */
[----:B--2---:R-:W2:Y:S01]  /*eb20*/  S2R R4, SR_TID.X ;  /* 0x0000000000047919 */ /* 0x004ea20000002100 */
[----:B---3--:R-:W-:-:S05]  /*eb30*/  @P1 IMAD.WIDE R2, R207, 0x4, R8 ;  /* 0x00000004cf021825 */ /* 0x008fca00078e0208 */
[----:B------:R1:W5:Y:S01]  /*eb40*/  @P1 LDG.E R0, desc[UR38][R2.64] ;  /* 0x0000002602001981 */ /* 0x000362000c1e1900 */
[----:B------:R-:W-:-:S13]  /*eb50*/  ISETP.NE.AND P2, PT, R209, RZ, PT ;  /* 0x000000ffd100720c */ /* 0x000fda0003f45270 */
[----:B------:R-:W3:Y:S01]  /*eb60*/  @!P2 LDC R209, c[0x0][0xbd4] ;  /* 0x0002f500ffd1ab82 */ /* 0x000ee20000000800 */
[----:B--2---:R-:W-:-:S05]  /*eb70*/  VIADD R20, R4, 0xffffff80 ;  /* 0xffffff8004147836 */ /* 0x004fca0000000000 */
[----:B------:R-:W-:Y:S02]  /*eb80*/  ISETP.GT.AND P3, PT, R20, 0x7f, PT ;  /* 0x0000007f1400780c */ /* 0x000fe40003f64270 */
[----:B---3--:R-:W-:Y:S01]  /*eb90*/  ISETP.GT.AND P2, PT, R209, 0x1, PT ;  /* 0x00000001d100780c */ /* 0x008fe20003f44270 */
[----:B-1----:R-:W-:-:S12]  /*eba0*/  @P1 BRA `(.L_x_5388) ;  /* 0x0000000000101947 */ /* 0x002fd80003800000 */
[----:B------:R-:W-:Y:S05]  /*ebb0*/  @!P0 BRA `(.L_x_5388) ;  /* 0x00000000000c8947 */ /* 0x000fea0003800000 */
[----:B------:R-:W2:Y:S04]  /*ebc0*/  LDG.E R3, desc[UR38][R10.64] ;  /* 0x000000260a037981 */ /* 0x000ea8000c1e1900 */
[----:B-----5:R-:W2:Y:S02]  /*ebd0*/  LDG.E R0, desc[UR38][R10.64+0x4] ;  /* 0x000004260a007981 */ /* 0x020ea4000c1e1900 */
[----:B--2---:R-:W-:-:S07]  /*ebe0*/  IMAD.IADD R0, R0, 0x1, -R3 ;  /* 0x0000000100007824 */ /* 0x004fce00078e0a03 */
.L_x_5388:
[----:B------:R-:W-:Y:S01]  /*ebf0*/  BSSY B1, `(.L_x_5389) ;  /* 0x0000036000017945 */ /* 0x000fe20003800000 */
[----:B------:R-:W-:Y:S02]  /*ec00*/  SEL R207, R207, RZ, !P0 ;  /* 0x000000ffcfcf7207 */ /* 0x000fe40004000000 */
[----:B------:R-:W-:Y:S02]  /*ec10*/  SEL R211, R211, RZ, !P0 ;  /* 0x000000ffd3d37207 */ /* 0x000fe40004000000 */
[----:B-----5:R-:W-:Y:S01]  /*ec20*/  SHF.R.S32.HI R18, RZ, 0x1f, R17 ;  /* 0x0000001fff127819 */ /* 0x020fe20000011411 */
[----:B------:R-:W-:Y:S06]  /*ec30*/  @P3 BRA `(.L_x_5390) ;  /* 0x0000000000c43947 */ /* 0x000fec0003800000 */
[----:B------:R-:W1:Y:S01]  /*ec40*/  LDC R29, c[0x0][0xce8] ;  /* 0x00033a00ff1d7b82 */ /* 0x000e620000000800 */
[----:B------:R-:W-:Y:S01]  /*ec50*/  IADD3 R25, R200, -0x80, R4 ;  /* 0xffffff80c8197810 */ /* 0x000fe20007ffe004 */
[----:B-1----:R-:W-:-:S05]  /*ec60*/  IMAD R2, R0, R29, RZ ;  /* 0x0000001d00027224 */ /* 0x002fca00078e02ff */
[----:B------:R-:W-:-:S13]  /*ec70*/  ISETP.GE.AND P0, PT, R25, R2, PT ;  /* 0x000000021900720c */ /* 0x000fda0003f06270 */
[----:B------:R-:W-:Y:S05]  /*ec80*/  @P0 BRA `(.L_x_5390) ;  /* 0x0000000000b00947 */ /* 0x000fea0003800000 */
[----:B------:R-:W2:Y:S01]  /*ec90*/  LDL.LU R22, [R1+0x3c] ;  /* 0x00003c0001167983 */ /* 0x000ea20000300800 */
[----:B------:R-:W-:Y:S01]  /*eca0*/  ISETP.NE.AND P1, PT, R29, 0x1, PT ;  /* 0x000000011d00780c */ /* 0x000fe20003f25270 */
[----:B------:R-:W-:Y:S01]  /*ecb0*/  IMAD.MOV.U32 R16, RZ, RZ, 0xab8 ;  /* 0x00000ab8ff107424 */ /* 0x000fe200078e00ff */
[----:B------:R-:W-:Y:S01]  /*ecc0*/  ISETP.GT.AND P0, PT, R209, 0x1, PT ;  /* 0x00000001d100780c */ /* 0x000fe20003f04270 */
[----:B------:R-:W1:Y:S01]  /*ecd0*/  LDC.64 R26, c[0x0][0xca8] ;  /* 0x00032a00ff1a7b82 */ /* 0x000e620000000a00 */
[----:B------:R-:W-:Y:S02]  /*ece0*/  IMAD.MOV.U32 R19, RZ, RZ, R25 ;  /* 0x000000ffff137224 */ /* 0x000fe400078e0019 */
[----:B------:R-:W-:-:S05]  /*ecf0*/  SEL R16, R16, 0xa78, P0 ;  /* 0x00000a7810107807 */ /* 0x000fca0000000000 */
[----:B------:R-:W3:Y:S08]  /*ed00*/  LDC.64 R8, c[0x0][R16+0x220] ;  /* 0x0000880010087b82 */ /* 0x000ef00000000a00 */
[----:B------:R-:W4:Y:S08]  /*ed10*/  @P1 LDC R4, c[0x0][0xcec] ;  /* 0x00033b00ff041b82 */ /* 0x000f300000000800 */
[----:B------:R-:W5:Y:S08]  /*ed20*/  LDC.64 R2, c[0x0][R16+0x218] ;  /* 0x0000860010027b82 */ /* 0x000f700000000a00 */
[----:B------:R-:W0:Y:S01]  /*ed30*/  @P1 LDC R23, c[0x0][0xcf0] ;  /* 0x00033c00ff171b82 */ /* 0x000e220000000800 */
[----:B---3--:R-:W-:-:S02]  /*ed40*/  IMAD R9, R9, R207, RZ ;  /* 0x000000cf09097224 */ /* 0x008fc400078e02ff */
[----:B------:R-:W-:-:S05]  /*ed50*/  IMAD.WIDE.U32 R14, R8, R207, RZ ;  /* 0x000000cf080e7225 */ /* 0x000fca00078e00ff */
[----:B------:R-:W3:Y:S01]  /*ed60*/  LDC.64 R10, c[0x0][R16+0x228] ;  /* 0x00008a00100a7b82 */ /* 0x000ee20000000a00 */
[----:B----4-:R-:W-:-:S07]  /*ed70*/  @P1 IMAD.HI.U32 R4, R25, R4, RZ ;  /* 0x0000000419041227 */ /* 0x010fce00078e00ff */
[----:B------:R-:W4:Y:S01]  /*ed80*/  LDC.64 R12, c[0x0][R16+0x210] ;  /* 0x00008400100c7b82 */ /* 0x000f220000000a00 */
[-C--:B-----5:R-:W-:Y:S02]  /*ed90*/  IMAD R21, R3, R208.reuse, RZ ;  /* 0x000000d003157224 */ /* 0x0a0fe400078e02ff */
[----:B------:R-:W-:-:S04]  /*eda0*/  IMAD.WIDE.U32 R2, R2, R208, RZ ;  /* 0x000000d002027225 */ /* 0x000fc800078e00ff */
[----:B------:R-:W-:Y:S01]  /*edb0*/  IMAD.IADD R21, R3, 0x1, R21 ;  /* 0x0000000103157824 */ /* 0x000fe200078e0215 */
[----:B0-----:R-:W-:Y:S01]  /*edc0*/  @P1 SHF.R.U32.HI R19, RZ, R23, R4 ;  /* 0x00000017ff131219 */ /* 0x001fe20000011604 */
[----:B------:R-:W-:Y:S01]  /*edd0*/  IMAD R23, R8, R211, R9 ;  /* 0x000000d308177224 */ /* 0x000fe200078e0209 */
[----:B-1----:R-:W0:Y:S01]  /*ede0*/  @!P0 LDC R26, c[0x0][0xc50] ;  /* 0x00031400ff1a8b82 */ /* 0x002e220000000800 */
        /* <DEDUP_REMOVED lines=22> */
.L_x_5390:
[----:B------:R-:W-:Y:S05]  /*ef50*/  BSYNC B1 ;  /* 0x0000000000017941 */ /* 0x000fea0003800000 */
.L_x_5389:
[----:B------:R-:W-:Y:S05]  /*ef60*/  @P2 BRA `(.L_x_5385) ;  /* 0x00000008004c2947 */ /* 0x000fea0003800000 */
[----:B------:R-:W2:Y:S01]  /*ef70*/  LDC R15, c[0x0][0xce8] ;  /* 0x00033a00ff0f7b82 */ /* 0x000ea20000000800 */
[----:B-1----:R-:W-:Y:S01]  /*ef80*/  SHF.R.S32.HI R3, RZ, 0x1f, R20 ;  /* 0x0000001fff037819 */ /* 0x002fe20000011414 */
        /* <DEDUP_REMOVED lines=14> */
[----:B------:R-:W-:Y:S02]  /*f070*/  IMAD.IADD R13, R200, 0x1, R9 ;  /* 0x00000001c80d7824 */ /* 0x000fe400078e0209 */
[----:B------:R-:W-:Y:S01]  /*f080*/  IMAD R3, R208, UR5, R3 ;  /* 0x00000005d0037c24 */ /* 0x000fe2000f8e0203 */
[----:B------:R-:W-:Y:S01]  /*f090*/  ULDC.64 UR4, c[0x0][0xbf0] ;  /* 0x0002fc0000047ab9 */ /* 0x000fe20000000a00 */
[----:B------:R-:W-:Y:S02]  /*f0a0*/  IMAD.MOV.U32 R9, RZ, RZ, R13 ;  /* 0x000000ffff097224 */ /* 0x000fe400078e000d */
[----:B------:R-:W-:Y:S02]  /*f0b0*/  IMAD R8, R211, UR4, RZ ;  /* 0x00000004d3087c24 */ /* 0x000fe4000f8e02ff */
[----:B------:R-:W-:Y:S02]  /*f0c0*/  IMAD.WIDE.U32 R2, R207, UR4, R2 ;  /* 0x00000004cf027c25 */ /* 0x000fe4000f8e0002 */
[----:B------:R-:W1:Y:S02]  /*f0d0*/  @P0 LDC R4, c[0x0][0xcec] ;  /* 0x00033b00ff040b82 */ /* 0x000e640000000800 */
[----:B------:R-:W-:-:S06]  /*f0e0*/  IMAD.IADD R200, R17, 0x1, R200 ;  /* 0x0000000111c87824 */ /* 0x000fcc00078e02c8 */
[----:B------:R-:W2:Y:S01]  /*f0f0*/  @P0 LDC R11, c[0x0][0xcf0] ;  /* 0x00033c00ff0b0b82 */ /* 0x000ea20000000800 */
[----:B-1----:R-:W-:-:S05]  /*f100*/  @P0 IMAD.HI.U32 R4, R13, R4, RZ ;  /* 0x000000040d040227 */ /* 0x002fca00078e00ff */
        /* <DEDUP_REMOVED lines=54> */
.L_x_5392:
[----:B------:R-:W-:Y:S05]  /*f470*/  BSYNC B1 ;  /* 0x0000000000017941 */ /* 0x000fea0003800000 */
.L_x_5391:
        /* <DEDUP_REMOVED lines=21> */
.L_x_5394:
[----:B------:R-:W-:Y:S05]  /*f5d0*/  BSYNC B1 ;  /* 0x0000000000017941 */ /* 0x000fea0003800000 */
.L_x_5393:
        /* <DEDUP_REMOVED lines=21> */
.L_x_5396:
[----:B------:R-:W-:Y:S05]  /*f730*/  BSYNC B1 ;  /* 0x0000000000017941 */ /* 0x000fea0003800000 */
.L_x_5395:
[----:B0-----:R-:W-:Y:S01]  /*f740*/  VIADD R0, R200, 0x60 ;  /* 0x00000060c8007836 */ /* 0x001fe20000000000 */
[----:B-1-3--:R-:W3:Y:S04]  /*f750*/  SHFL.IDX PT, R4, R4, 0x3, 0x181f ;  /* 0x00781f0004047f89 */ /* 0x00aee800000e0000 */
        /* <DEDUP_REMOVED lines=8> */
[----:B0-2---:R-:W-:-:S04]  /*f7e0*/  @!P3 LEA R8, P4, R9, R2, 0x1 ;  /* 0x000000020908b211 */ /* 0x005fc800078808ff */
        /* <DEDUP_REMOVED lines=11> */
.L_x_5385:
[----:B------:R-:W-:Y:S05]  /*f8a0*/  BSYNC B0 ;  /* 0x0000000000007941 */ /* 0x000fea0003800000 */
.L_x_5375:
[----:B------:R-:W-:Y:S02]  /*f8b0*/  ULDC UR4, c[0x0][0xd3c] ;  /* 0x00034f0000047ab9 */ /* 0x000fe40000000800 */
[----:B------:R-:W-:-:S13]  /*f8c0*/  ISETP.GE.AND P0, PT, R7, UR4, PT ;  /* 0x0000000407007c0c */ /* 0x000fda000bf06270 */
[----:B------:R-:W-:Y:S05]  /*f8d0*/  @!P0 BRA `(.L_x_5397) ;  /* 0xffffff1800208947 */ /* 0x000fea000383ffff */
[----:B------:R-:W-:Y:S05]  /*f8e0*/  EXIT ;  /* 0x000000000000794d */ /* 0x000fea0003800000 */
.L_x_5337:
        /* <DEDUP_REMOVED lines=20> */
.L_x_5398:
        /* <DEDUP_REMOVED lines=44> */
.L_x_5402:
        /* <DEDUP_REMOVED lines=39> */
.L_x_5400:
        /* <DEDUP_REMOVED lines=12> */
.L_x_5403:
[----:B---34-:R-:W-:Y:S01]  /*10020*/  IMAD R3, R4, UR5, R8 ;  /* 0x0000000504037c24 */ /* 0x018fe2000f8e0208 */
[----:B-1----:R-:W-:Y:S01]  /*10030*/  ISETP.NE.AND P0, PT, R7, 0x1, PT ;  /* 0x000000010700780c */ /* 0x002fe20003f05270 */
[----:B------:R-:W-:-:S03]  /*10040*/  VIADD R13, R9, UR4 ;  /* 0x00000004090d7c36 */ /* 0x000fc60008000000 */
[----:B------:R1:W-:Y:S01]  /*10050*/  STL [R1], R3 ;  /* 0x0000000301007387 */ /* 0x0003e20000100800 */
[----:B------:R-:W-:-:S03]  /*10060*/  IADD3 R4, -R3, UR6, RZ ;  /* 0x0000000603047c10 */ /* 0x000fc6000fffe1ff */
[----:B------:R1:W-:Y:S05]  /*10070*/  STL [R1+0xc], R13 ;  /* 0x00000c0d01007387 */ /* 0x0003ea0000100800 */
[----:B------:R-:W-:Y:S05]  /*10080*/  @!P0 BRA `(.L_x_5404) ;  /* 0x0000000000e08947 */ /* 0x000fea0003800000 */
[----:B0-2---:R-:W-:Y:S01]  /*10090*/  IABS R6, R5 ;  /* 0x0000000500067213 */ /* 0x005fe20000000000 */
[----:B------:R-:W-:Y:S01]  /*100a0*/  IMAD.MOV.U32 R2, RZ, RZ, RZ ;  /* 0x000000ffff027224 */ /* 0x000fe200078e00ff */
[----:B------:R-:W-:Y:S02]  /*100b0*/  IABS R8, R7 ;  /* 0x0000000700087213 */ /* 0x000fe40000000000 */
[----:B------:R-:W0:Y:S08]  /*100c0*/  I2F.RP R9, R6 ;  /* 0x0000000600097306 */ /* 0x000e300000209400 */
[----:B------:R-:W-:Y:S08]  /*100d0*/  I2F.RP R12, R8 ;  /* 0x00000008000c7306 */ /* 0x000ff00000209400 */
[----:B0-----:R-:W1:Y:S02]  /*100e0*/  MUFU.RCP R9, R9 ;  /* 0x0000000900097308 */ /* 0x001e640000001000 */
[----:B-1----:R-:W-:-:S06]  /*100f0*/  VIADD R3, R9, 0xffffffe ;  /* 0x0ffffffe09037836 */ /* 0x002fcc0000000000 */
[----:B------:R-:W0:Y:S02]  /*10100*/  F2I.FTZ.U32.TRUNC.NTZ R3, R3 ;  /* 0x0000000300037305 */ /* 0x000e24000021f000 */
[----:B0-----:R-:W-:-:S04]  /*10110*/  IMAD.MOV R11, RZ, RZ, -R3 ;  /* 0x000000ffff0b7224 */ /* 0x001fc800078e0a03 */
[----:B------:R-:W-:-:S04]  /*10120*/  IMAD R11, R11, R6, RZ ;  /* 0x000000060b0b7224 */ /* 0x000fc800078e02ff */
[----:B------:R-:W-:Y:S01]  /*10130*/  IMAD.HI.U32 R10, R3, R11, R2 ;  /* 0x0000000b030a7227 */ /* 0x000fe200078e0002 */
[----:B------:R-:W-:Y:S01]  /*10140*/  IABS R11, R4 ;  /* 0x00000004000b7213 */ /* 0x000fe20000000000 */
[----:B------:R-:W0:Y:S01]  /*10150*/  MUFU.RCP R2, R12 ;  /* 0x0000000c00027308 */ /* 0x000e220000001000 */
[----:B------:R-:W-:-:S03]  /*10160*/  IABS R3, R5 ;  /* 0x0000000500037213 */ /* 0x000fc60000000000 */
[----:B------:R-:W-:-:S04]  /*10170*/  IMAD.HI.U32 R9, R10, R11, RZ ;  /* 0x0000000b0a097227 */ /* 0x000fc800078e00ff */
[----:B------:R-:W-:-:S04]  /*10180*/  IMAD.MOV R14, RZ, RZ, -R3 ;  /* 0x000000ffff0e7224 */ /* 0x000fc800078e0a03 */
[----:B------:R-:W-:Y:S02]  /*10190*/  IMAD R11, R9, R14, R11 ;  /* 0x0000000e090b7224 */ /* 0x000fe400078e020b */
[----:B0-----:R-:W-:-:S03]  /*101a0*/  VIADD R3, R2, 0xffffffe ;  /* 0x0ffffffe02037836 */ /* 0x001fc60000000000 */
[----:B------:R-:W-:Y:S01]  /*101b0*/  ISETP.GT.U32.AND P1, PT, R6, R11, PT ;  /* 0x0000000b0600720c */ /* 0x000fe20003f24070 */
[----:B------:R-:W-:Y:S02]  /*101c0*/  IMAD.MOV.U32 R2, RZ, RZ, RZ ;  /* 0x000000ffff027224 */ /* 0x000fe400078e00ff */
        /* <DEDUP_REMOVED lines=24> */
[----:B------:R-:W-:Y:S01]  /*10350*/  ISETP.GE.U32.AND P0, PT, R3, R8, PT ;  /* 0x000000080300720c */ /* 0x000fe20003f06070 */
[----:B------:R-:W-:-:S04]  /*10360*/  IMAD.MOV R3, RZ, RZ, -R9 ;  /* 0x000000ffff037224 */ /* 0x000fc800078e0a09 */
[----:B------:R-:W-:-:S08]  /*10370*/  IMAD R3, R5, R3, R4 ;  /* 0x0000000305037224 */ /* 0x000fd000078e0204 */
[----:B------:R-:W-:-:S04]  /*10380*/  @P0 VIADD R6, R6, 0x1 ;  /* 0x0000000106060836 */ /* 0x000fc80000000000 */
        /* <DEDUP_REMOVED lines=8> */
.L_x_5404:
        /* <DEDUP_REMOVED lines=15> */
[----:B------:R-:W-:Y:S02]  /*10500*/  IMAD.MOV R12, RZ, RZ, -R11 ;  /* 0x000000ffff0c7224 */ /* 0x000fe400078e0a0b */
[----:B------:R-:W-:Y:S01]  /*10510*/  IMAD.HI.U32 R11, R2, R3, RZ ;  /* 0x00000003020b7227 */ /* 0x000fe200078e00ff */
[----:B------:R-:W-:-:S03]  /*10520*/  LOP3.LUT R2, R4, R7, RZ, 0x3c, !PT ;  /* 0x0000000704027212 */ /* 0x000fc600078e3cff */
[----:B------:R-:W-:Y:S01]  /*10530*/  IMAD R3, R11, R12, R3 ;  /* 0x0000000c0b037224 */ /* 0x000fe200078e0203 */
[----:B------:R-:W-:-:S04]  /*10540*/  ISETP.GE.AND P2, PT, R2, RZ, PT ;  /* 0x000000ff0200720c */ /* 0x000fc80003f46270 */
        /* <DEDUP_REMOVED lines=11> */
[----:B------:R-:W-:-:S03]  /*10600*/  IMAD R7, R7, R11, R4 ;  /* 0x0000000b07077224 */ /* 0x000fc600078e0204 */
[----:B------:R-:W-:Y:S02]  /*10610*/  VIADDMNMX R6, R3, UR5, R6, PT ;  /* 0x0000000503067c46 */ /* 0x000fe4000b800106 */
[----:B------:R-:W-:Y:S02]  /*10620*/  IADD3 R8, R8, 0x1000000, R7 ;  /* 0x0100000008087810 */ /* 0x000fe40007ffe007 */
[----:B------:R-:W-:-:S04]  /*10630*/  IABS R9, R6 ;  /* 0x0000000600097213 */ /* 0x000fc80000000000 */
[----:B------:R-:W0:Y:S08]  /*10640*/  I2F.RP R10, R9 ;  /* 0x00000009000a7306 */ /* 0x000e300000209400 */
[----:B0-----:R-:W0:Y:S02]  /*10650*/  MUFU.RCP R10, R10 ;  /* 0x0000000a000a7308 */ /* 0x001e240000001000 */
[----:B0-----:R-:W-:Y:S01]  /*10660*/  VIADD R2, R10, 0xffffffe ;  /* 0x0ffffffe0a027836 */ /* 0x001fe20000000000 */
[----:B------:R-:W-:-:S05]  /*10670*/  IABS R10, R6 ;  /* 0x00000006000a7213 */ /* 0x000fca0000000000 */
[----:B------:R0:W1:Y:S02]  /*10680*/  F2I.FTZ.U32.TRUNC.NTZ R3, R2 ;  /* 0x0000000200037305 */ /* 0x000064000021f000 */
[----:B0-----:R-:W-:Y:S02]  /*10690*/  IMAD.MOV.U32 R2, RZ, RZ, RZ ;  /* 0x000000ffff027224 */ /* 0x001fe400078e00ff */
[----:B-1----:R-:W-:-:S04]  /*106a0*/  IMAD.MOV R4, RZ, RZ, -R3 ;  /* 0x000000ffff047224 */ /* 0x002fc800078e0a03 */
[----:B------:R-:W-:Y:S01]  /*106b0*/  IMAD R11, R4, R9, RZ ;  /* 0x00000009040b7224 */ /* 0x000fe200078e02ff */
[----:B------:R-:W-:-:S03]  /*106c0*/  IABS R4, R7 ;  /* 0x0000000700047213 */ /* 0x000fc60000000000 */
[----:B------:R-:W-:-:S04]  /*106d0*/  IMAD.HI.U32 R3, R3, R11, R2 ;  /* 0x0000000b03037227 */ /* 0x000fc800078e0002 */
        /* <DEDUP_REMOVED lines=16> */
.L_x_5405:
[----:B01----:R-:W-:-:S05]  /*107e0*/  LOP3.LUT R2, RZ, R3, RZ, 0x33, !PT ;  /* 0x00000003ff027212 */ /* 0x003fca00078e33ff */
[----:B------:R-:W-:-:S05]  /*107f0*/  IMAD.IADD R2, R5, 0x1, R2 ;  /* 0x0000000105027824 */ /* 0x000fca00078e0202 */
[----:B------:R1:W-:Y:S01]  /*10800*/  STL [R1+0x4], R2 ;  /* 0x0000040201007387 */ /* 0x0003e20000100800 */
[----:B------:R-:W-:Y:S05]  /*10810*/  BRA `(.L_x_5406) ;  /* 0x0000000000107947 */ /* 0x000fea0003800000 */
.L_x_5401:
[----:B------:R-:W-:Y:S01]  /*10820*/  IMAD.U32 R2, RZ, RZ, UR6 ;  /* 0x00000006ff027e24 */ /* 0x000fe2000f8e00ff */
[----:B------:R0:W-:Y:S04]  /*10830*/  STL [R1+0x4], RZ ;  /* 0x000004ff01007387 */ /* 0x0001e80000100800 */
[----:B------:R0:W-:Y:S04]  /*10840*/  STL [R1+0x8], RZ ;  /* 0x000008ff01007387 */ /* 0x0001e80000100800 */
[----:B------:R0:W-:Y:S02]  /*10850*/  STL [R1], R2 ;  /* 0x0000000201007387 */ /* 0x0001e40000100800 */
.L_x_5406:
        /* <DEDUP_REMOVED lines=10> */
.L_x_5399:
        /* <DEDUP_REMOVED lines=8> */
[----:B-1----:R-:W1:Y:S01]  /*10980*/  S2R R5, SR_TID.X ;  /* 0x0000000000057919 */ /* 0x002e620000002100 */
        /* <DEDUP_REMOVED lines=8> */
[C---:B-1----:R-:W-:Y:S01]  /*10a10*/  LOP3.LUT R4, R5.reuse, 0x7f, RZ, 0xc0, !PT ;  /* 0x0000007f05047812 */ /* 0x042fe200078ec0ff */
[----:B--2---:R-:W-:-:S05]  /*10a20*/  IMAD.SHL.U32 R0, R5, 0x8, RZ ;  /* 0x0000000805007824 */ /* 0x004fca00078e00ff */
        /* <DEDUP_REMOVED lines=16> */
.L_x_5517:
[----:B--2---:R-:W2:Y:S01]  /*10b30*/  LDL R0, [R1+0xc] ;  /* 0x00000c0001007983 */ /* 0x004ea20000100800 */
[----:B-1----:R-:W2:Y:S01]  /*10b40*/  LDC.64 R2, c[0x0][0xd88] ;  /* 0x00036200ff027b82 */ /* 0x002ea20000000a00 */
[----:B------:R-:W-:Y:S05]  /*10b50*/  YIELD ;  /* 0x0000000000007946 */ /* 0x000fea0003800000 */
[----:B------:R-:W-:Y:S01]  /*10b60*/  ULDC.64 UR4, c[0x0][0xb20] ;  /* 0x0002c80000047ab9 */ /* 0x000fe20000000a00 */
[----:B0-----:R-:W-:Y:S01]  /*10b70*/  IMAD.MOV.U32 R6, RZ, RZ, RZ ;  /* 0x000000ffff067224 */ /* 0x001fe200078e00ff */
        /* <DEDUP_REMOVED lines=51> */
.L_x_5408:
        /* <DEDUP_REMOVED lines=18> */
.L_x_5409:
[----:B------:R-:W-:Y:S05]  /*10fd0*/  @!P0 BRA `(.L_x_5410) ;  /* 0x00000000000c8947 */ /* 0x000fea0003800000 */
[----:B------:R-:W3:Y:S04]  /*10fe0*/  LDG.E R6, desc[UR38][R4.64] ;  /* 0x0000002604067981 */ /* 0x000ee8000c1e1900 */
[----:B------:R-:W3:Y:S02]  /*10ff0*/  LDG.E R4, desc[UR38][R4.64+0x4] ;  /* 0x0000042604047981 */ /* 0x000ee4000c1e1900 */
[----:B---3--:R-:W-:-:S07]  /*11000*/  IMAD.IADD R6, R4, 0x1, -R6 ;  /* 0x0000000104067824 */ /* 0x008fce00078e0a06 */
.L_x_5410:
[----:B------:R-:W3:Y:S01]  /*11010*/  LDL R5, [R1+0x4] ;  /* 0x0000040001057983 */ /* 0x000ee20000100800 */
[----:B-----5:R-:W-:Y:S01]  /*11020*/  IMAD.IADD R6, R6, 0x1, -R0 ;  /* 0x0000000106067824 */ /* 0x020fe200078e0a00 */
[----:B------:R-:W-:Y:S01]  /*11030*/  BSSY B0, `(.L_x_5411) ;  /* 0x000003a000007945 */ /* 0x000fe20003800000 */
[----:B------:R-:W4:Y:S02]  /*11040*/  LDC R0, c[0x0][0x448] ;  /* 0x00011200ff007b82 */ /* 0x000f240000000800 */
[----:B----4-:R-:W-:-:S13]  /*11050*/  ISETP.NE.AND P0, PT, R0, 0x1, PT ;  /* 0x000000010000780c */ /* 0x010fda0003f05270 */
[----:B--2---:R-:W2:Y:S08]  /*11060*/  @P0 LDC R2, c[0x0][0x44c] ;  /* 0x00011300ff020b82 */ /* 0x004eb00000000800 */
[----:B------:R-:W4:Y:S01]  /*11070*/  @P0 LDC R4, c[0x0][0x450] ;  /* 0x00011400ff040b82 */ /* 0x000f220000000800 */
[----:B---3--:R-:W-:Y:S02]  /*11080*/  IMAD.SHL.U32 R0, R5, 0x80, RZ ;  /* 0x0000008005007824 */ /* 0x008fe400078e00ff */
[----:B------:R-:W-:-:S02]  /*11090*/  IMAD.MOV.U32 R5, RZ, RZ, RZ ;  /* 0x000000ffff057224 */ /* 0x000fc400078e00ff */
[----:B------:R-:W-:Y:S02]  /*110a0*/  VIADD R0, R0, 0x7f ;  /* 0x0000007f00007836 */ /* 0x000fe40000000000 */
[----:B------:R-:W-:Y:S02]  /*110b0*/  IMAD.MOV.U32 R10, RZ, RZ, R5 ;  /* 0x000000ffff0a7224 */ /* 0x000fe400078e0005 */
[----:B--2---:R-:W-:-:S05]  /*110c0*/  @P0 IMAD.HI.U32 R2, R0, R2, RZ ;  /* 0x0000000200020227 */ /* 0x004fca00078e00ff */
[----:B----4-:R-:W-:Y:S01]  /*110d0*/  @P0 SHF.R.U32.HI R0, RZ, R4, R2 ;  /* 0x00000004ff000219 */ /* 0x010fe20000011602 */
[C---:B------:R-:W-:Y:S01]  /*110e0*/  VIADD R4, R6.reuse, 0x5f ;  /* 0x0000005f06047836 */ /* 0x040fe20000000000 */
[----:B------:R-:W-:Y:S02]  /*110f0*/  IADD3 R2, R6, 0x60, -R9 ;  /* 0x0000006006027810 */ /* 0x000fe40007ffe809 */
[----:B01----:R-:W-:-:S03]  /*11100*/  LOP3.LUT R9, R3, 0xff, RZ, 0xc0, !PT ;  /* 0x000000ff03097812 */ /* 0x003fc600078ec0ff */
[----:B------:R-:W-:Y:S02]  /*11110*/  IMAD.IADD R2, R2, 0x1, R0 ;  /* 0x0000000102027824 */ /* 0x000fe400078e0200 */
[----:B------:R-:W-:-:S04]  /*11120*/  IMAD.HI R0, R4, 0x2aaaaaab, RZ ;  /* 0x2aaaaaab04007827 */ /* 0x000fc800078e02ff */
[----:B------:R-:W-:Y:S01]  /*11130*/  IMAD.HI R2, R2, 0x2aaaaaab, RZ ;  /* 0x2aaaaaab02027827 */ /* 0x000fe200078e02ff */
[----:B------:R-:W-:-:S04]  /*11140*/  SHF.R.U32.HI R4, RZ, 0x1f, R0 ;  /* 0x0000001fff047819 */ /* 0x000fc80000011600 */
[----:B------:R-:W-:Y:S02]  /*11150*/  LEA.HI.SX32 R4, R0, R4, 0x1c ;  /* 0x0000000400047211 */ /* 0x000fe400078fe2ff */
[----:B------:R-:W-:-:S04]  /*11160*/  SHF.R.U32.HI R0, RZ, 0x1f, R2 ;  /* 0x0000001fff007819 */ /* 0x000fc80000011602 */
[----:B------:R-:W-:-:S04]  /*11170*/  LEA.HI.SX32 R0, R2, R0, 0x1c ;  /* 0x0000000002007211 */ /* 0x000fc800078fe2ff */
[----:B------:R-:W-:Y:S02]  /*11180*/  VIMNMX R8, R4, R0, PT ;  /* 0x0000000004087248 */ /* 0x000fe40003fe0100 */
[----:B------:R-:W-:Y:S02]  /*11190*/  SHF.R.U32.HI R0, RZ, 0x10, R3 ;  /* 0x00000010ff007819 */ /* 0x000fe40000011603 */
[----:B------:R-:W-:Y:S01]  /*111a0*/  ISETP.GE.AND P1, PT, R8, 0x1, PT ;  /* 0x000000010800780c */ /* 0x000fe20003f26270 */
[----:B------:R0:W-:Y:S01]  /*111b0*/  STL [R1+0x3c], R8 ;  /* 0x00003c0801007387 */ /* 0x0001e20000100800 */
[----:B------:R-:W-:-:S03]  /*111c0*/  ISETP.NE.AND P0, PT, R0, RZ, PT ;  /* 0x000000ff0000720c */ /* 0x000fc60003f05270 */
[----:B------:R0:W-:Y:S04]  /*111d0*/  STL [R1+0x44], R5 ;  /* 0x0000440501007387 */ /* 0x0001e80000100800 */
[----:B------:R0:W-:Y:S06]  /*111e0*/  STL [R1+0x74], R9 ;  /* 0x0000740901007387 */ /* 0x0001ec0000100800 */
[----:B------:R-:W1:Y:S01]  /*111f0*/  @!P0 LDC R0, c[0x0][0xae8] ;  /* 0x0002ba00ff008b82 */ /* 0x000e620000000800 */
        /* <DEDUP_REMOVED lines=29> */
.L_x_5412:
[----:B------:R-:W-:Y:S05]  /*113d0*/  BSYNC B0 ;  /* 0x0000000000007941 */ /* 0x000fea0003800000 */
.L_x_5411:
        /* <DEDUP_REMOVED lines=12> */
[----:B------:R-:W1:Y:S01]  /*114a0*/  S2R R3, SR_LANEID ;  /* 0x0000000000037919 */ /* 0x000e620000000000 */
[----:B------:R-:W-:Y:S02]  /*114b0*/  VOTEU.ANY UR4, UPT, PT ;  /* 0x0000000000047886 */ /* 0x000fe400038e0100 */
[----:B------:R-:W1:Y:S08]  /*114c0*/  FLO.U32 R0, UR4 ;  /* 0x0000000400007d00 */ /* 0x000e7000080e0000 */
[----:B0-----:R-:W0:Y:S01]  /*114d0*/  POPC R5, UR4 ;  /* 0x0000000400057d09 */ /* 0x001e220008000000 */
[----:B-1----:R-:W-:-:S02]  /*114e0*/  ISETP.EQ.U32.AND P0, PT, R0, R3, PT ;  /* 0x000000030000720c */ /* 0x002fc40003f02070 */
[----:B------:R-:W0:Y:S11]  /*114f0*/  LDC.64 R2, c[0x0][0xd60] ;  /* 0x00035800ff027b82 */ /* 0x000e360000000a00 */
[----:B0-----:R-:W3:Y:S01]  /*11500*/  @P0 ATOMG.E.ADD.STRONG.GPU PT, R3, desc[UR38][R2.64], R5 ;  /* 0x00000005020309a8 */ /* 0x001ee200081ee1e6 */
[----:B------:R-:W0:Y:S02]  /*11510*/  S2R R4, SR_LTMASK ;  /* 0x0000000000047919 */ /* 0x000e240000003900 */
[----:B0-----:R-:W-:-:S04]  /*11520*/  LOP3.LUT R4, R4, UR4, RZ, 0xc0, !PT ;  /* 0x0000000404047c12 */ /* 0x001fc8000f8ec0ff */
[----:B------:R-:W0:Y:S01]  /*11530*/  POPC R7, R4 ;  /* 0x0000000400077309 */ /* 0x000e220000000000 */
[----:B---3--:R-:W0:Y:S02]  /*11540*/  SHFL.IDX PT, R0, R3, R0, 0x1f ;  /* 0x00001f0003007589 */ /* 0x008e2400000e0000 */
[----:B0-----:R-:W-:-:S05]  /*11550*/  IADD3 R0, R0, UR40, R7 ;  /* 0x0000002800007c10 */ /* 0x001fca000fffe007 */
[----:B------:R4:W-:Y:S01]  /*11560*/  STL [R1], R0 ;  /* 0x0000000001007387 */ /* 0x0009e20000100800 */
[----:B------:R-:W-:Y:S05]  /*11570*/  BRA `(.L_x_5415) ;  /* 0x00000048004c7947 */ /* 0x000fea0003800000 */
.L_x_5414:
        /* <DEDUP_REMOVED lines=20> */
.L_x_5417:
[----:B------:R-:W-:Y:S05]  /*116c0*/  BSYNC B6 ;  /* 0x0000000000067941 */ /* 0x000fea0003800000 */
.L_x_5416:
        /* <DEDUP_REMOVED lines=9> */
[----:B------:R-:W-:Y:S02]  /*11760*/  IMAD.U32 R4, RZ, RZ, UR6 ;  /* 0x00000006ff047e24 */ /* 0x000fe4000f8e00ff */
[----:B0-----:R-:W-:Y:S02]  /*11770*/  IMAD.U32 R5, RZ, RZ, UR7 ;  /* 0x00000007ff057e24 */ /* 0x001fe4000f8e00ff */
[----:B------:R-:W-:Y:S02]  /*11780*/  IMAD.U32 R6, RZ, RZ, UR8 ;  /* 0x00000008ff067e24 */ /* 0x000fe4000f8e00ff */
[----:B------:R-:W-:-:S02]  /*11790*/  IMAD.U32 R7, RZ, RZ, UR9 ;  /* 0x00000009ff077e24 */ /* 0x000fc4000f8e00ff */
[----:B--2---:R-:W-:Y:S02]  /*117a0*/  IMAD.U32 R10, RZ, RZ, UR4 ;  /* 0x00000004ff0a7e24 */ /* 0x004fe4000f8e00ff */
[----:B------:R-:W-:Y:S02]  /*117b0*/  IMAD.U32 R11, RZ, RZ, UR5 ;  /* 0x00000005ff0b7e24 */ /* 0x000fe4000f8e00ff */
[----:B------:R-:W-:Y:S02]  /*117c0*/  IMAD.MOV.U32 R8, RZ, RZ, 0x70 ;  /* 0x00000070ff087424 */ /* 0x000fe400078e00ff */
[----:B------:R-:W-:Y:S02]  /*117d0*/  IMAD.MOV.U32 R12, RZ, RZ, 0x1 ;  /* 0x00000001ff0c7424 */ /* 0x000fe400078e00ff */
[----:B-1----:R-:W-:-:S07]  /*117e0*/  IMAD.MOV.U32 R13, RZ, RZ, RZ ;  /* 0x000000ffff0d7224 */ /* 0x002fce00078e00ff */
[----:B------:R-:W-:-:S07]  /*117f0*/  LEPC R20, `(.L_x_5420) ;  /* 0x000000001014794e */ /* 0x000fce0000000000 */
[----:B---3--:R-:W-:Y:S05]  /*11800*/  CALL.ABS.NOINC R2 ;  /* 0x0000000002007343 */ /* 0x008fea0003c00000 */
.L_x_5420:
        /* <DEDUP_REMOVED lines=16> */
.L_x_5419:
[----:B------:R-:W-:Y:S05]  /*11910*/  BSYNC B6 ;  /* 0x0000000000067941 */ /* 0x000fea0003800000 */
.L_x_5418:
[----:B------:R-:W3:Y:S01]  /*11920*/  LDL.LU R4, [R1+0x18] ;  /* 0x0000180001047983 */ /* 0x000ee20000300800 */
[----:B------:R-:W-:-:S03]  /*11930*/  ULDC.64 UR4, c[0x0][0xaf0] ;  /* 0x0002bc0000047ab9 */ /* 0x000fc60000000a00 */
[----:B------:R-:W4:Y:S01]  /*11940*/  LDL R7, [R1+0x8] ;  /* 0x0000080001077983 */ /* 0x000f220000100800 */
[----:B------:R-:W-:-:S03]  /*11950*/  ISETP.NE.U32.AND P0, PT, RZ, UR4, PT ;  /* 0x00000004ff007c0c */ /* 0x000fc6000bf05070 */
[----:B------:R-:W5:Y:S01]  /*11960*/  LDL R0, [R1+0x40] ;  /* 0x0000400001007983 */ /* 0x000f620000100800 */
[----:B------:R-:W-:-:S13]  /*11970*/  ISETP.NE.AND.EX P0, PT, RZ, UR5, PT, P0 ;  /* 0x00000005ff007c0c */ /* 0x000fda000bf05300 */
[----:B------:R-:W-:-:S04]  /*11980*/  @P0 IADD3 R2, P1, R16, UR4, RZ ;  /* 0x0000000410020c10 */ /* 0x000fc8000ff3e0ff */
[----:B---3--:R-:W-:Y:S01]  /*11990*/  @P0 IADD3.X R3, R4, UR5, RZ, P1, !PT ;  /* 0x0000000504030c10 */ /* 0x008fe20008ffe4ff */
[----:B------:R-:W-:-:S04]  /*119a0*/  ULDC.64 UR4, c[0x0][0xb00] ;  /* 0x0002c00000047ab9 */ /* 0x000fc80000000a00 */
[----:B----4-:R1:W0:Y:S02]  /*119b0*/  @P0 LDG.E R7, desc[UR38][R2.64] ;  /* 0x0000002602070981 */ /* 0x010224000c1e1900 */
        /* <DEDUP_REMOVED lines=14> */
.L_x_5534:
        /* <DEDUP_REMOVED lines=11> */
.L_x_5537:
        /* <DEDUP_REMOVED lines=24> */
.L_x_5424:
[----:B-1----:R-:W3:Y:S01]  /*11cd0*/  LDL R2, [R1+0x14] ;  /* 0x0000140001027983 */ /* 0x002ee20000100800 */
[----:B0-----:R-:W-:Y:S01]  /*11ce0*/  IMAD R0, R19, 0x8, R18 ;  /* 0x0000000813007824 */ /* 0x001fe200078e0212 */
[----:B---3--:R-:W-:-:S04]  /*11cf0*/  SHF.L.U32 R2, R2, 0x1f, RZ ;  /* 0x0000001f02027819 */ /* 0x008fc800000006ff */
[----:B------:R-:W0:Y:S02]  /*11d00*/  SYNCS.PHASECHK.TRANS64.TRYWAIT P0, [R0+URZ+0x32440], R2 ;  /* 0x03244002000075a7 */ /* 0x000e24000800017f */
[----:B0-----:R-:W-:Y:S05]  /*11d10*/  @!P0 BRA `(.L_x_5425) ;  /* 0x0000005800d88947 */ /* 0x001fea0003800000 */
.L_x_5538:
        /* <DEDUP_REMOVED lines=11> */
.L_x_5426:
        /* <DEDUP_REMOVED lines=24> */
.L_x_5422:
[----:B0-----:R-:W3:Y:S04]  /*11f50*/  LDL.LU R4, [R1+0x28] ;  /* 0x0000280001047983 */ /* 0x001ee80000300800 */
[----:B------:R-:W4:Y:S04]  /*11f60*/  LDL.LU R3, [R1+0x48] ;  /* 0x0000480001037983 */ /* 0x000f280000300800 */
[----:B-1----:R-:W5:Y:S01]  /*11f70*/  LDL R2, [R1+0x2c] ;  /* 0x00002c0001027983 */ /* 0x002f620000100800 */
        /* <DEDUP_REMOVED lines=10> */
[----:B------:R5:W-:Y:S02]  /*12020*/  STL [R1+0x38], R0 ;  /* 0x0000380001007387 */ /* 0x000be40000100800 */
[----:B-----5:R-:W-:-:S05]  /*12030*/  SHF.R.S32.HI R0, RZ, 0x1f, R2 ;  /* 0x0000001fff007819 */ /* 0x020fca0000011402 */
        /* <DEDUP_REMOVED lines=19> */
.L_x_5428:
[----:B------:R-:W-:Y:S05]  /*12170*/  BSYNC B6 ;  /* 0x0000000000067941 */ /* 0x000fea0003800000 */
.L_x_5427:
[----:B--2---:R-:W2:Y:S01]  /*12180*/  LDL R10, [R1+0x4] ;  /* 0x00000400010a7983 */ /* 0x004ea20000100800 */
        /* <DEDUP_REMOVED lines=15> */
[----:B------:R-:W0:Y:S03]  /*12280*/  @P0 LDC R2, c[0x0][0x44c] ;  /* 0x00011300ff020b82 */ /* 0x000e260000000800 */
[----:B--2---:R-:W-:-:S04]  /*12290*/  IMAD R5, R10, 0x80, R0 ;  /* 0x000000800a057824 */ /* 0x004fc800078e0200 */
        /* <DEDUP_REMOVED lines=30> */
[C---:B0-----:R-:W-:Y:S01]  /*12480*/  IMAD.WIDE.U32 R4, R0.reuse, UR4, R2 ;  /* 0x0000000400047c25 */ /* 0x041fe2000f8e0002 */
        /* <DEDUP_REMOVED lines=14> */
[----:B------:R-:W0:Y:S03]  /*12570*/  SHFL.IDX PT, R5, R3, RZ, 0x181f ;  /* 0x00181fff03057589 */ /* 0x000e2600000e0000 */
[----:B------:R-:W-:Y:S02]  /*12580*/  IMAD R10, R10, 0x80, R6 ;  /* 0x000000800a0a7824 */ /* 0x000fe400078e0206 */
[----:B------:R-:W1:Y:S04]  /*12590*/  SHFL.IDX PT, R6, R3, 0x1, 0x181f ;  /* 0x00381f0003067f89 */ /* 0x000e6800000e0000 */
[----:B------:R-:W-:Y:S01]  /*125a0*/  STL [R1+0x4], R10 ;  /* 0x0000040a01007387 */ /* 0x000fe20000100800 */
[----:B--2---:R-:W-:-:S05]  /*125b0*/  IMAD R0, R11, R7, RZ ;  /* 0x000000070b007224 */ /* 0x004fca00078e02ff */
[C---:B------:R-:W-:Y:S01]  /*125c0*/  ISETP.GE.AND P1, PT, R10.reuse, R0, PT ;  /* 0x000000000a00720c */ /* 0x040fe20003f26270 */
[----:B------:R-:W2:Y:S01]  /*125d0*/  SHFL.IDX PT, R7, R2, 0x1, 0x181f ;  /* 0x00381f0002077f89 */ /* 0x000ea200000e0000 */
[----:B------:R-:W-:-:S11]  /*125e0*/  VIADD R11, R10, 0x10 ;  /* 0x000000100a0b7836 */ /* 0x000fd60000000000 */
        /* <DEDUP_REMOVED lines=71> */
.L_x_5555:
        /* <DEDUP_REMOVED lines=12> */
.L_x_5430:
        /* <DEDUP_REMOVED lines=37> */
.L_x_5432:
[----:B------:R-:W-:Y:S05]  /*12d70*/  BSYNC B6 ;  /* 0x0000000000067941 */ /* 0x000fea0003800000 */
.L_x_5431:
        /* <DEDUP_REMOVED lines=10> */
[----:B--2---:R-:W-:-:S12]  /*12e20*/  IMAD.MOV.U32 R3, RZ, RZ, R5 ;  /* 0x000000ffff037224 */ /* 0x004fd800078e0005 */
        /* <DEDUP_REMOVED lines=12> */
[----:B0-----:R-:W-:-:S04]  /*12ef0*/  @P0 SHF.R.U32.HI R0, RZ, R5, R4 ;  /* 0x00000005ff000219 */ /* 0x001fc80000011604 */
[--C-:B------:R-:W-:Y:S01]  /*12f00*/  SHF.R.S32.HI R4, RZ, 0x1f, R0.reuse ;  /* 0x0000001fff047819 */ /* 0x100fe20000011400 */
[----:B------:R-:W-:Y:S02]  /*12f10*/  IMAD.MOV R6, RZ, RZ, -R0 ;  /* 0x000000ffff067224 */ /* 0x000fe400078e0a00 */
[----:B------:R-:W-:-:S04]  /*12f20*/  IMAD.WIDE.U32 R2, R0, UR4, R2 ;  /* 0x0000000400027c25 */ /* 0x000fc8000f8e0002 */
[----:B------:R-:W-:Y:S02]  /*12f30*/  IMAD R4, R4, UR4, RZ ;  /* 0x0000000404047c24 */ /* 0x000fe4000f8e02ff */
[----:B------:R-:W-:Y:S02]  /*12f40*/  IMAD R6, R7, R6, R8 ;  /* 0x0000000607067224 */ /* 0x000fe400078e0208 */
[----:B------:R-:W-:Y:S01]  /*12f50*/  IMAD R0, R0, UR5, R4 ;  /* 0x0000000500007c24 */ /* 0x000fe2000f8e0204 */
[----:B------:R-:W-:Y:S01]  /*12f60*/  ULDC.64 UR4, c[0x0][0x3c8] ;  /* 0x0000f20000047ab9 */ /* 0x000fe20000000a00 */
[----:B-1----:R-:W-:Y:S02]  /*12f70*/  IMAD.SHL.U32 R8, R9, 0x8, RZ ;  /* 0x0000000809087824 */ /* 0x002fe400078e00ff */
        /* <DEDUP_REMOVED lines=99> */
.L_x_5573:
        /* <DEDUP_REMOVED lines=14> */
.L_x_5435:
[----:B------:R-:W-:Y:S05]  /*13690*/  BSYNC B0 ;  /* 0x0000000000007941 */ /* 0x000fea0003800000 */
.L_x_5434:
[----:B------:R-:W-:Y:S01]  /*136a0*/  NOP ;  /* 0x0000000000007918 */ /* 0x000fe20000000000 */
[----:B------:R-:W-:-:S13]  /*136b0*/  PLOP3.LUT P0, PT, PT, PT, PT, 0x80, 0x0 ;  /* 0x000000000000781c */ /* 0x000fda0003f0f070 */
.L_x_5436:
        /* <DEDUP_REMOVED lines=18> */
.L_x_5574:
[----:B------:R-:W-:Y:S05]  /*137e0*/  BSYNC B0 ;  /* 0x0000000000007941 */ /* 0x000fea0003800000 */
.L_x_5437:
        /* <DEDUP_REMOVED lines=13> */
.L_x_5575:
[----:B------:R-:W-:Y:S05]  /*138c0*/  BSYNC B1 ;  /* 0x0000000000017941 */ /* 0x000fea0003800000 */
.L_x_5441:
        /* <DEDUP_REMOVED lines=9> */
.L_x_5444:
[----:B------:R-:W-:Y:S05]  /*13960*/  BSYNC B1 ;  /* 0x0000000000017941 */ /* 0x000fea0003800000 */
.L_x_5443:
        /* <DEDUP_REMOVED lines=12> */
.L_x_5445:
        /* <DEDUP_REMOVED lines=15> */
.L_x_5446:
        /* <DEDUP_REMOVED lines=15> */
.L_x_5447:
        /* <DEDUP_REMOVED lines=15> */
.L_x_5448:
        /* <DEDUP_REMOVED lines=10> */
.L_x_5440:
[----:B------:R-:W-:Y:S05]  /*13da0*/  BSYNC B0 ;  /* 0x0000000000007941 */ /* 0x000fea0003800000 */
.L_x_5439:
        /* <DEDUP_REMOVED lines=54> */
.L_x_5455:
        /* <DEDUP_REMOVED lines=8> */
.L_x_5576:
[----:B------:R-:W-:Y:S05]  /*14190*/  BSYNC B3 ;  /* 0x0000000000037941 */ /* 0x000fea0003800000 */
.L_x_5456:
        /* <DEDUP_REMOVED lines=9> */
.L_x_5459:
[----:B------:R-:W-:Y:S05]  /*14230*/  BSYNC B3 ;  /* 0x0000000000037941 */ /* 0x000fea0003800000 */
.L_x_5458:
        /* <DEDUP_REMOVED lines=12> */
.L_x_5460:
        /* <DEDUP_REMOVED lines=13> */
.L_x_5577:
[----:B------:R-:W-:Y:S05]  /*143d0*/  BSYNC B3 ;  /* 0x0000000000037941 */ /* 0x000fea0003800000 */
.L_x_5461:
        /* <DEDUP_REMOVED lines=11> */
.L_x_5464:
[----:B------:R-:W-:Y:S05]  /*14490*/  BSYNC B3 ;  /* 0x0000000000037941 */ /* 0x000fea0003800000 */
.L_x_5463:
        /* <DEDUP_REMOVED lines=9> */
.L_x_5465:
        /* <DEDUP_REMOVED lines=15> */
.L_x_5466:
        /* <DEDUP_REMOVED lines=15> */
.L_x_5467:
        /* <DEDUP_REMOVED lines=15> */
.L_x_5468:
        /* <DEDUP_REMOVED lines=10> */
.L_x_5454:
[----:B------:R-:W-:Y:S05]  /*148a0*/  BSYNC B1 ;  /* 0x0000000000017941 */ /* 0x000fea0003800000 */
.L_x_5453:
[----:B------:R-:W2:Y:S02]  /*148b0*/  LDL.LU R5, [R1+0x40] ;  /* 0x0000400001057983 */ /* 0x000ea40000300800 */
[----:B--2---:R-:W-:-:S07]  /*148c0*/  VIADD R0, R5, 0xfffffffd ;  /* 0xfffffffd05007836 */ /* 0x004fce0000000000 */
.L_x_5452:
[----:B------:R-:W-:Y:S05]  /*148d0*/  BSYNC B2 ;  /* 0x0000000000027941 */ /* 0x000fea0003800000 */
.L_x_5451:
[----:B------:R-:W-:Y:S01]  /*148e0*/  VIADD R8, R8, 0xfffffffe ;  /* 0xfffffffe08087836 */ /* 0x000fe20000000000 */
[----:B------:R-:W-:-:S04]  /*148f0*/  LOP3.LUT R4, RZ, R4, RZ, 0x33, !PT ;  /* 0x00000004ff047212 */ /* 0x000fc800078e33ff */
[----:B------:R-:W-:-:S13]  /*14900*/  ISETP.NE.AND P0, PT, R8, R4, PT ;  /* 0x000000040800720c */ /* 0x000fda0003f05270 */
[----:B------:R-:W-:Y:S05]  /*14910*/  @!P0 BRA `(.L_x_5450) ;  /* 0x0000001000f88947 */ /* 0x000fea0003800000 */
.L_x_5501:
        /* <DEDUP_REMOVED lines=35> */
.L_x_5471:
        /* <DEDUP_REMOVED lines=8> */
.L_x_5578:
[----:B------:R-:W-:Y:S05]  /*14bd0*/  BSYNC B2 ;  /* 0x0000000000027941 */ /* 0x000fea0003800000 */
.L_x_5472:
        /* <DEDUP_REMOVED lines=9> */
.L_x_5475:
[----:B------:R-:W-:Y:S05]  /*14c70*/  BSYNC B2 ;  /* 0x0000000000027941 */ /* 0x000fea0003800000 */
.L_x_5474:
        /* <DEDUP_REMOVED lines=12> */
.L_x_5476:
        /* <DEDUP_REMOVED lines=13> */
.L_x_5579:
[----:B------:R-:W-:Y:S05]  /*14e10*/  BSYNC B2 ;  /* 0x0000000000027941 */ /* 0x000fea0003800000 */
.L_x_5477:
        /* <DEDUP_REMOVED lines=11> */
.L_x_5480:
[----:B------:R-:W-:Y:S05]  /*14ed0*/  BSYNC B2 ;  /* 0x0000000000027941 */ /* 0x000fea0003800000 */
.L_x_5479:
        /* <DEDUP_REMOVED lines=9> */
.L_x_5481:
        /* <DEDUP_REMOVED lines=15> */
.L_x_5482:
        /* <DEDUP_REMOVED lines=15> */
.L_x_5483:
        /* <DEDUP_REMOVED lines=15> */
.L_x_5484:
        /* <DEDUP_REMOVED lines=10> */
.L_x_5470:
[----:B------:R-:W-:Y:S05]  /*152e0*/  BSYNC B1 ;  /* 0x0000000000017941 */ /* 0x000fea0003800000 */
.L_x_5469:
        /* <DEDUP_REMOVED lines=35> */
.L_x_5487:
        /* <DEDUP_REMOVED lines=8> */
.L_x_5580:
[----:B------:R-:W-:Y:S05]  /*155a0*/  BSYNC B2 ;  /* 0x0000000000027941 */ /* 0x000fea0003800000 */
.L_x_5488:
        /* <DEDUP_REMOVED lines=9> */
.L_x_5491:
[----:B------:R-:W-:Y:S05]  /*15640*/  BSYNC B2 ;  /* 0x0000000000027941 */ /* 0x000fea0003800000 */
.L_x_5490:
        /* <DEDUP_REMOVED lines=12> */
.L_x_5492:
        /* <DEDUP_REMOVED lines=13> */
.L_x_5581:
[----:B------:R-:W-:Y:S05]  /*157e0*/  BSYNC B2 ;  /* 0x0000000000027941 */ /* 0x000fea0003800000 */
.L_x_5493:
        /* <DEDUP_REMOVED lines=11> */
.L_x_5496:
[----:B------:R-:W-:Y:S05]  /*158a0*/  BSYNC B2 ;  /* 0x0000000000027941 */ /* 0x000fea0003800000 */
.L_x_5495:
        /* <DEDUP_REMOVED lines=9> */
.L_x_5497:
        /* <DEDUP_REMOVED lines=15> */
.L_x_5498:
        /* <DEDUP_REMOVED lines=15> */
.L_x_5499:
        /* <DEDUP_REMOVED lines=15> */
.L_x_5500:
        /* <DEDUP_REMOVED lines=10> */
.L_x_5486:
[----:B------:R-:W-:Y:S05]  /*15cb0*/  BSYNC B1 ;  /* 0x0000000000017941 */ /* 0x000fea0003800000 */
.L_x_5485:
[----:B------:R-:W2:Y:S01]  /*15cc0*/  LDL R5, [R1+0x24] ;  /* 0x0000240001057983 */ /* 0x000ea20000100800 */
[----:B------:R-:W-:Y:S01]  /*15cd0*/  VIADD R0, R0, 0xfffffffe ;  /* 0xfffffffe00007836 */ /* 0x000fe20000000000 */
[----:B--2---:R-:W-:-:S13]  /*15ce0*/  ISETP.GT.AND P0, PT, R6, R5, PT ;  /* 0x000000050600720c */ /* 0x004fda0003f04270 */
[----:B------:R-:W-:Y:S05]  /*15cf0*/  @P0 BRA `(.L_x_5501) ;  /* 0xffffffec00080947 */ /* 0x000fea000383ffff */
.L_x_5450:
[----:B------:R-:W-:Y:S05]  /*15d00*/  BSYNC B0 ;  /* 0x0000000000007941 */ /* 0x000fea0003800000 */
.L_x_5449:
        /* <DEDUP_REMOVED lines=24> */
.L_x_5503:
[----:B------:R-:W-:Y:S05]  /*15e90*/  BSYNC B0 ;  /* 0x0000000000007941 */ /* 0x000fea0003800000 */
.L_x_5502:
[----:B------:R-:W-:-:S07]  /*15ea0*/  SEL R19, R19, RZ, P0 ;  /* 0x000000ff13137207 */ /* 0x000fce0000000000 */
.L_x_5415:
[----:B------:R-:W-:Y:S05]  /*15eb0*/  BSYNC B7 ;  /* 0x0000000000077941 */ /* 0x000fea0003800000 */
.L_x_5413:
        /* <DEDUP_REMOVED lines=9> */
[----:B0-2---:R-:W0:Y:S04]  /*15f50*/  LDS.128 R4, [R18+0x324d0] ;  /* 0x0324d00012047984 */ /* 0x005e280000000c00 */
[----:B0-----:R2:W-:Y:S04]  /*15f60*/  STL.64 [R1], R4 ;  /* 0x0000000401007387 */ /* 0x0015e80000100a00 */
[----:B------:R2:W-:Y:S01]  /*15f70*/  STL.64 [R1+0x8], R6 ;  /* 0x0000080601007387 */ /* 0x0005e20000100a00 */
[----:B------:R-:W-:Y:S06]  /*15f80*/  BAR.ARV 0x4, 0x180 ;  /* 0x0106000000007b1d */ /* 0x000fec0000002000 */
[----:B------:R-:W-:Y:S05]  /*15f90*/  BRA `(.L_x_5505) ;  /* 0x0000001000347947 */ /* 0x000fea0003800000 */
.L_x_5504:
[----:B------:R-:W3:Y:S01]  /*15fa0*/  S2R R0, SR_TID.X ;  /* 0x0000000000007919 */ /* 0x000ee20000002100 */
[----:B------:R-:W-:Y:S01]  /*15fb0*/  UMOV UR4, 0xffffffff ;  /* 0xffffffff00047882 */ /* 0x000fe20000000000 */
[----:B---3--:R-:W-:-:S04]  /*15fc0*/  LOP3.LUT R16, R0, 0x1f, RZ, 0xc0, !PT ;  /* 0x0000001f00107812 */ /* 0x008fc800078ec0ff */
[----:B------:R-:W-:Y:S01]  /*15fd0*/  ISETP.NE.AND P0, PT, R16, 0x1f, PT ;  /* 0x0000001f1000780c */ /* 0x000fe20003f05270 */
[----:B------:R-:W-:-:S12]  /*15fe0*/  BRA.DIV UR4, `(.L_x_5506) ;  /* 0x0000003604087947 */ /* 0x000fd8000b800000 */
[----:B------:R-:W3:Y:S01]  /*15ff0*/  LDL.LU R3, [R1] ;  /* 0x0000000001037983 */ /* 0x000ee20000300800 */
[----:B------:R-:W-:-:S03]  /*16000*/  ULDC UR4, c[0x0][0xd3c] ;  /* 0x00034f0000047ab9 */ /* 0x000fc60000000800 */
[----:B------:R-:W4:Y:S01]  /*16010*/  LDL R4, [R1+0xc] ;  /* 0x00000c0001047983 */ /* 0x000f220000100800 */
[----:B---3--:R-:W-:Y:S02]  /*16020*/  IMAD.MOV.U32 R7, RZ, RZ, R3 ;  /* 0x000000ffff077224 */ /* 0x008fe400078e0003 */
[----:B----4-:R-:W-:-:S05]  /*16030*/  IMAD.IADD R0, R4, 0x1, R16 ;  /* 0x0000000104007824 */ /* 0x010fca00078e0210 */
[----:B------:R-:W-:-:S13]  /*16040*/  ISETP.GE.OR P1, PT, R0, UR4, !P0 ;  /* 0x0000000400007c0c */ /* 0x000fda000c726670 */
[----:B-1----:R-:W1:Y:S08]  /*16050*/  @!P1 LDC.64 R2, c[0x0][0xd80] ;  /* 0x00036000ff029b82 */ /* 0x002e700000000a00 */
[----:B0-----:R-:W0:Y:S01]  /*16060*/  @!P1 LDC.64 R4, c[0x0][0xd78] ;  /* 0x00035e00ff049b82 */ /* 0x001e220000000a00 */
[----:B-1----:R-:W-:-:S05]  /*16070*/  @!P1 IMAD.WIDE R2, R0, 0x4, R2 ;  /* 0x0000000400029825 */ /* 0x002fca00078e0202 */
[----:B--2---:R0:W2:Y:S02]  /*16080*/  @!P1 LDG.E R6, desc[UR38][R2.64] ;  /* 0x0000002602069981 */ /* 0x0040a4000c1e1900 */
[----:B0-----:R-:W-:-:S06]  /*16090*/  @!P1 IMAD.WIDE R2, R0, 0x4, R4 ;  /* 0x0000000400029825 */ /* 0x001fcc00078e0204 */
        /* <DEDUP_REMOVED lines=30> */
.L_x_5591:
[----:B------:R-:W-:Y:S02]  /*16280*/  ULDC UR4, c[0x0][0xd38] ;  /* 0x00034e0000047ab9 */ /* 0x000fe40000000800 */
[----:B------:R-:W-:-:S04]  /*16290*/  IMAD.U32 R7, RZ, RZ, UR4 ;  /* 0x00000004ff077e24 */ /* 0x000fc8000f8e00ff */
[----:B-1----:R-:W-:-:S04]  /*162a0*/  IMAD R10, R10, R7, RZ ;  /* 0x000000070a0a7224 */ /* 0x002fc800078e02ff */
[----:B------:R-:W-:-:S05]  /*162b0*/  IMAD.IADD R4, R9, 0x1, R10 ;  /* 0x0000000109047824 */ /* 0x000fca00078e020a */
[----:B------:R-:W-:-:S13]  /*162c0*/  ISETP.GT.AND P6, PT, R4, R0, PT ;  /* 0x000000000400720c */ /* 0x000fda0003fc4270 */
[----:B------:R-:W-:Y:S05]  /*162d0*/  @P6 BRA `(.L_x_5507) ;  /* 0x0000000000ac6947 */ /* 0x000fea0003800000 */
.L_x_5510:
        /* <DEDUP_REMOVED lines=37> */
.L_x_5599:
[----:B------:R-:W-:Y:S02]  /*16530*/  ULDC UR4, c[0x0][0xd38] ;  /* 0x00034e0000047ab9 */ /* 0x000fe40000000800 */
[----:B------:R-:W-:-:S04]  /*16540*/  IMAD.U32 R7, RZ, RZ, UR4 ;  /* 0x00000004ff077e24 */ /* 0x000fc8000f8e00ff */
[----:B-1----:R-:W-:-:S04]  /*16550*/  IMAD R10, R10, R7, RZ ;  /* 0x000000070a0a7224 */ /* 0x002fc800078e02ff */
[----:B------:R-:W-:-:S05]  /*16560*/  IMAD.IADD R4, R10, 0x1, R4 ;  /* 0x000000010a047824 */ /* 0x000fca00078e0204 */
[----:B------:R-:W-:-:S13]  /*16570*/  ISETP.GT.AND P6, PT, R4, R0, PT ;  /* 0x000000000400720c */ /* 0x000fda0003fc4270 */
[----:B------:R-:W-:Y:S05]  /*16580*/  @!P6 BRA `(.L_x_5510) ;  /* 0xfffffffc0054e947 */ /* 0x000fea000383ffff */
.L_x_5507:
        /* <DEDUP_REMOVED lines=12> */
.L_x_5604:
[----:B------:R-:W-:-:S13]  /*16650*/  ISETP.NE.AND P0, PT, R3, RZ, PT ;  /* 0x000000ff0300720c */ /* 0x000fda0003f05270 */
[----:B------:R-:W-:Y:S05]  /*16660*/  @!P0 BRA `(.L_x_5512) ;  /* 0x0000000000148947 */ /* 0x000fea0003800000 */
[----:B------:R-:W-:Y:S01]  /*16670*/  UMOV UR4, 0xffffffff ;  /* 0xffffffff00047882 */ /* 0x000fe20000000000 */
[----:B---3--:R-:W-:Y:S02]  /*16680*/  VIADD R9, R9, 0xffffffff ;  /* 0xffffffff09097836 */ /* 0x008fe40000000000 */
[----:B------:R-:W-:Y:S05]  /*16690*/  BRA.DIV UR4, `(.L_x_5513) ;  /* 0x0000003604fc7947 */ /* 0x000fea000b800000 */
[----:B0-----:R0:W2:Y:S02]  /*166a0*/  SHFL.IDX PT, R2, R2, R9, 0x1f ;  /* 0x00001f0902027589 */ /* 0x0010a400000e0000 */
.L_x_5607:
[----:B--2---:R-:W-:-:S07]  /*166b0*/  IMAD.MOV.U32 R8, RZ, RZ, R2 ;  /* 0x000000ffff087224 */ /* 0x004fce00078e0002 */
.L_x_5512:
[----:B0-----:R-:W-:Y:S01]  /*166c0*/  IMAD R2, R8, R7, R10 ;  /* 0x0000000708027224 */ /* 0x001fe200078e020a */
[----:B------:R-:W-:-:S03]  /*166d0*/  ISETP.NE.AND P0, PT, R6, 0x1, PT ;  /* 0x000000010600780c */ /* 0x000fc60003f05270 */
[----:B------:R-:W-:Y:S01]  /*166e0*/  IMAD.IADD R0, R0, 0x1, -R2 ;  /* 0x0000000100007824 */ /* 0x000fe200078e0a02 */
[----:B------:R0:W-:Y:S09]  /*166f0*/  STL [R1], R2 ;  /* 0x0000000201007387 */ /* 0x0001f20000100800 */
        /* <DEDUP_REMOVED lines=58> */
.L_x_5514:
        /* <DEDUP_REMOVED lines=56> */
[----:B------:R-:W-:-:S06]  /*16e20*/  @P0 VIADD R2, R2, 0x1 ;  /* 0x0000000102020836 */ /* 0x000fcc0000000000 */
[----:B------:R-:W-:Y:S01]  /*16e30*/  @!P2 IMAD.MOV R2, RZ, RZ, -R2 ;  /* 0x000000ffff02a224 */ /* 0x000fe200078e0a02 */
[----:B------:R-:W-:Y:S01]  /*16e40*/  @!P1 LOP3.LUT R2, RZ, R6, RZ, 0x33, !PT ;  /* 0x00000006ff029212 */ /* 0x000fe200078e33ff */
[----:B------:R-:W-:-:S04]  /*16e50*/  IMAD.MOV R6, RZ, RZ, -R6 ;  /* 0x000000ffff067224 */ /* 0x000fc800078e0a06 */
[----:B------:R-:W-:Y:S02]  /*16e60*/  IMAD R3, R2, R6, R0 ;  /* 0x0000000602037224 */ /* 0x000fe400078e0200 */
[----:B------:R-:W-:-:S03]  /*16e70*/  IMAD.MOV.U32 R0, RZ, RZ, R2 ;  /* 0x000000ffff007224 */ /* 0x000fc600078e0002 */
[----:B------:R1:W-:Y:S04]  /*16e80*/  STL [R1+0x8], R3 ;  /* 0x0000080301007387 */ /* 0x0003e80000100800 */
.L_x_5515:
[----:B-1----:R-:W-:-:S05]  /*16e90*/  LOP3.LUT R3, RZ, R0, RZ, 0x33, !PT ;  /* 0x00000000ff037212 */ /* 0x002fca00078e33ff */
[----:B------:R-:W-:-:S05]  /*16ea0*/  IMAD.IADD R0, R4, 0x1, R3 ;  /* 0x0000000104007824 */ /* 0x000fca00078e0203 */
[----:B------:R2:W-:Y:S01]  /*16eb0*/  STL [R1+0x4], R0 ;  /* 0x0000040001007387 */ /* 0x0005e20000100800 */
[----:B------:R-:W-:Y:S05]  /*16ec0*/  BRA `(.L_x_5516) ;  /* 0x0000000000287947 */ /* 0x000fea0003800000 */
.L_x_5508:
        /* <DEDUP_REMOVED lines=10> */
.L_x_5516:
[----:B01----:R-:W3:Y:S04]  /*16f70*/  LDL R2, [R1+0xc] ;  /* 0x00000c0001027983 */ /* 0x003ee80000100800 */
[----:B------:R-:W4:Y:S04]  /*16f80*/  LDL R3, [R1+0x8] ;  /* 0x0000080001037983 */ /* 0x000f280000100800 */
[----:B------:R-:W5:Y:S04]  /*16f90*/  LDL R4, [R1] ;  /* 0x0000000001047983 */ /* 0x000f680000100800 */
[----:B------:R-:W5:Y:S01]  /*16fa0*/  LDL R5, [R1+0x4] ;  /* 0x0000040001057983 */ /* 0x000f620000100800 */
[----:B--2---:R-:W0:Y:S01]  /*16fb0*/  S2R R0, SR_TID.X ;  /* 0x0000000000007919 */ /* 0x004e220000002100 */
[----:B------:R-:W-:Y:S05]  /*16fc0*/  WARPSYNC.ALL ;  /* 0x0000000000007948 */ /* 0x000fea0003800000 */
[----:B0-----:R-:W-:Y:S01]  /*16fd0*/  LOP3.LUT R0, R0, 0x1f, RZ, 0xc0, !PT ;  /* 0x0000001f00007812 */ /* 0x001fe200078ec0ff */
[----:B------:R-:W-:Y:S03]  /*16fe0*/  BAR.SYNC.DEFER_BLOCKING 0x4, 0x180 ;  /* 0x0106000000007b1d */ /* 0x000fe60000010000 */
[----:B------:R-:W-:-:S13]  /*16ff0*/  ISETP.NE.AND P0, PT, R0, RZ, PT ;  /* 0x000000ff0000720c */ /* 0x000fda0003f05270 */
[----:B------:R-:W0:Y:S01]  /*17000*/  @!P0 S2R R0, SR_CgaCtaId ;  /* 0x0000000000008919 */ /* 0x000e220000008800 */
[----:B---3--:R-:W-:Y:S01]  /*17010*/  IMAD.MOV.U32 R7, RZ, RZ, R2 ;  /* 0x000000ffff077224 */ /* 0x008fe200078e0002 */
[----:B------:R-:W-:Y:S01]  /*17020*/  @!P0 MOV R2, 0x400 ;  /* 0x0000040000028802 */ /* 0x000fe20000000f00 */
[----:B----4-:R-:W-:-:S03]  /*17030*/  IMAD.MOV.U32 R6, RZ, RZ, R3 ;  /* 0x000000ffff067224 */ /* 0x010fc600078e0003 */
[----:B0-----:R-:W-:-:S05]  /*17040*/  @!P0 LEA R18, R0, R2, 0x18 ;  /* 0x0000000200128211 */ /* 0x001fca00078ec0ff */
[----:B-----5:R0:W-:Y:S01]  /*17050*/  @!P0 STS.128 [R18+0x324d0], R4 ;  /* 0x0324d00412008388 */ /* 0x0201e20000000c00 */
[----:B------:R-:W-:Y:S06]  /*17060*/  BAR.ARV 0x5, 0x180 ;  /* 0x0146000000007b1d */ /* 0x000fec0000002000 */
.L_x_5505:
[----:B------:R-:W3:Y:S01]  /*17070*/  LDL R0, [R1+0xc] ;  /* 0x00000c0001007983 */ /* 0x000ee20000100800 */
[----:B------:R-:W-:Y:S02]  /*17080*/  ULDC UR4, c[0x0][0xd3c] ;  /* 0x00034f0000047ab9 */ /* 0x000fe40000000800 */
[----:B---3--:R-:W-:-:S13]  /*17090*/  ISETP.GE.AND P0, PT, R0, UR4, PT ;  /* 0x0000000400007c0c */ /* 0x008fda000bf06270 */
[----:B------:R-:W-:Y:S05]  /*170a0*/  @!P0 BRA `(.L_x_5517) ;  /* 0xffffff9800a08947 */ /* 0x000fea000383ffff */
[----:B------:R-:W-:Y:S05]  /*170b0*/  BSYNC B8 ;  /* 0x0000000000087941 */ /* 0x000fea0003800000 */
.L_x_5407:
[----:B--2---:R-:W2:Y:S01]  /*170c0*/  LDL.LU R0, [R1+0x70] ;  /* 0x0000700001007983 */ /* 0x004ea20000300800 */
        /* <DEDUP_REMOVED lines=11> */
.L_x_5608:
[----:B------:R-:W-:Y:S05]  /*17180*/  BSYNC B0 ;  /* 0x0000000000007941 */ /* 0x000fea0003800000 */
.L_x_5518:
[----:B------:R-:W-:-:S03]  /*17190*/  UMOV UR4, 0xffffffff ;  /* 0xffffffff00047882 */ /* 0x000fc60000000000 */
[----:B------:R-:W-:Y:S05]  /*171a0*/  BRA.DIV UR4, `(.L_x_5520) ;  /* 0x0000002e04787947 */ /* 0x000fea000b800000 */
[----:B------:R-:W1:Y:S02]  /*171b0*/  S2R R2, SR_TID.X ;  /* 0x0000000000027919 */ /* 0x000e640000002100 */
[----:B-1----:R-:W-:-:S04]  /*171c0*/  SHF.R.U32.HI R2, RZ, 0x5, R2 ;  /* 0x00000005ff027819 */ /* 0x002fc80000011602 */
[----:B------:R-:W-:-:S05]  /*171d0*/  LOP3.LUT R2, R2, 0x3, RZ, 0xc0, !PT ;  /* 0x0000000302027812 */ /* 0x000fca00078ec0ff */
[----:B------:R1:W2:Y:S02]  /*171e0*/  SHFL.IDX PT, R14, R2, RZ, 0x1f ;  /* 0x00001fff020e7589 */ /* 0x0002a400000e0000 */
.L_x_5611:
[----:B--2---:R-:W-:Y:S01]  /*171f0*/  ISETP.NE.AND P0, PT, R14, RZ, PT ;  /* 0x000000ff0e00720c */ /* 0x004fe20003f05270 */
[----:B------:R-:W-:-:S12]  /*17200*/  BSSY B0, `(.L_x_5521) ;  /* 0x0000025000007945 */ /* 0x000fd80003800000 */
[----:B------:R-:W-:Y:S05]  /*17210*/  @P0 BRA `(.L_x_5522) ;  /* 0x00000000008c0947 */ /* 0x000fea0003800000 */
[----:B------:R-:W-:-:S03]  /*17220*/  UMOV UR4, 0xffffffff ;  /* 0xffffffff00047882 */ /* 0x000fc60000000000 */
[----:B------:R-:W-:Y:S05]  /*17230*/  BRA.DIV UR4, `(.L_x_5523) ;  /* 0x0000002e04887947 */ /* 0x000fea000b800000 */
[----:B------:R-:W-:-:S13]  /*17240*/  ELECT P6, URZ, PT ;  /* 0x00000000003f782f */ /* 0x000fda00038c0000 */
.L_x_5614:
[----:B------:R-:W-:Y:S05]  /*17250*/  @!P6 BRA `(.L_x_5522) ;  /* 0x00000000007ce947 */ /* 0x000fea0003800000 */
[----:B-1----:R-:W2:Y:S02]  /*17260*/  LDL.LU R2, [R1+0x78] ;  /* 0x0000780001027983 */ /* 0x002ea40000300800 */
[----:B--2---:R-:W-:-:S04]  /*17270*/  LOP3.LUT R2, R2, 0x2, RZ, 0xfc, !PT ;  /* 0x0000000202027812 */ /* 0x004fc800078efcff */
[----:B------:R-:W-:-:S13]  /*17280*/  ISETP.NE.AND P2, PT, R2, 0x3, PT ;  /* 0x000000030200780c */ /* 0x000fda0003f45270 */
[----:B------:R-:W-:Y:S05]  /*17290*/  @!P2 BRA `(.L_x_5524) ;  /* 0x000000000004a947 */ /* 0x000fea0003800000 */
[----:B------:R-:W-:Y:S01]  /*172a0*/  BPT.TRAP 0x1 ;  /* 0x000000040000795c */ /* 0x000fe20000300000 */
.L_x_5524:
        /* <DEDUP_REMOVED lines=13> */
.L_x_5615:
[----:B------:R-:W1:Y:S02]  /*17380*/  SYNCS.PHASECHK.TRANS64.TRYWAIT P0, [R7+URZ], R2 ;  /* 0x00000002070075a7 */ /* 0x000e64000800017f */
[----:B-1----:R-:W-:Y:S05]  /*17390*/  @!P0 BRA `(.L_x_5526) ;  /* 0x0000002c00648947 */ /* 0x002fea0003800000 */
.L_x_5616:
[----:B------:R-:W-:Y:S05]  /*173a0*/  @!P2 BRA `(.L_x_5527) ;  /* 0x000000000004a947 */ /* 0x000fea0003800000 */
[----:B------:R-:W-:Y:S01]  /*173b0*/  BPT.TRAP 0x1 ;  /* 0x000000040000795c */ /* 0x000fe20000300000 */
.L_x_5527:
[----:B------:R-:W-:-:S04]  /*173c0*/  VIADD R0, R0, 0x32460 ;  /* 0x0003246000007836 */ /* 0x000fc80000000000 */
[----:B------:R-:W-:-:S04]  /*173d0*/  IMAD R4, R19, 0x8, R0 ;  /* 0x0000000813047824 */ /* 0x000fc800078e0200 */
[----:B------:R-:W2:Y:S02]  /*173e0*/  SYNCS.PHASECHK.TRANS64.TRYWAIT P0, [R4+URZ], R5 ;  /* 0x00000005040075a7 */ /* 0x000ea4000800017f */
[----:B--2---:R-:W-:Y:S05]  /*173f0*/  @!P0 BRA `(.L_x_5528) ;  /* 0x0000002c00608947 */ /* 0x004fea0003800000 */
.L_x_5617:
[----:B------:R-:W-:-:S07]  /*17400*/  IMAD R3, R3, 0x8, R0 ;  /* 0x0000000803037824 */ /* 0x000fce00078e0200 */
.L_x_5529:
[----:B---3--:R3:W4:Y:S02]  /*17410*/  SYNCS.PHASECHK.TRANS64.TRYWAIT P0, [R3+URZ], R2 ;  /* 0x00000002030075a7 */ /* 0x008724000800017f */
[----:B----4-:R-:W-:Y:S05]  /*17420*/  @!P0 NANOSLEEP.SYNCS 0x989680 ;  /* 0x009896800000895d */ /* 0x010fea0003900000 */
[----:B------:R-:W4:Y:S02]  /*17430*/  @!P0 SYNCS.PHASECHK.TRANS64 P0, [R3+URZ], R2 ;  /* 0x00000002030085a7 */ /* 0x000f24000800007f */
[----:B----4-:R-:W-:Y:S05]  /*17440*/  @!P0 BRA `(.L_x_5529) ;  /* 0xfffffffc00f08947 */ /* 0x010fea000383ffff */
.L_x_5522:
[----:B------:R-:W-:Y:S05]  /*17450*/  BSYNC B0 ;  /* 0x0000000000007941 */ /* 0x000fea0003800000 */
.L_x_5521:
[----:B------:R-:W-:Y:S05]  /*17460*/  EXIT ;  /* 0x000000000000794d */ /* 0x000fea0003800000 */
.L_x_5345:
[----:B0-----:R0:W1:Y:S02]  /*17470*/  SYNCS.PHASECHK.TRANS64.TRYWAIT P0, [R5+URZ+0x32400], R2 ;  /* 0x03240002050075a7 */ /* 0x001064000800017f */
[----:B-1----:R-:W-:Y:S05]  /*17480*/  @!P0 NANOSLEEP.SYNCS 0x989680 ;  /* 0x009896800000895d */ /* 0x002fea0003900000 */
[----:B------:R-:W1:Y:S02]  /*17490*/  @!P0 SYNCS.PHASECHK.TRANS64 P0, [R5+URZ+0x32400], R2 ;  /* 0x03240002050085a7 */ /* 0x000e64000800007f */
[----:B-1----:R-:W-:Y:S05]  /*174a0*/  @!P0 BRA `(.L_x_5345) ;  /* 0xfffffffc00f08947 */ /* 0x002fea000383ffff */
[----:B------:R-:W-:Y:S05]  /*174b0*/  BRA `(.L_x_5530) ;  /* 0xfffffea800e47947 */ /* 0x000fea000383ffff */
.L_x_5349:
[----:B---3--:R3:W4:Y:S02]  /*174c0*/  SYNCS.PHASECHK.TRANS64.TRYWAIT P1, [R0+URZ+0x32430], R3 ;  /* 0x03243003000075a7 */ /* 0x008724000802017f */
[----:B----4-:R-:W-:Y:S05]  /*174d0*/  @!P1 NANOSLEEP.SYNCS 0x989680 ;  /* 0x009896800000995d */ /* 0x010fea0003900000 */
[----:B------:R-:W4:Y:S02]  /*174e0*/  @!P1 SYNCS.PHASECHK.TRANS64 P1, [R0+URZ+0x32430], R3 ;  /* 0x03243003000095a7 */ /* 0x000f24000802007f */
[----:B----4-:R-:W-:Y:S05]  /*174f0*/  @!P1 BRA `(.L_x_5349) ;  /* 0xfffffffc00f09947 */ /* 0x010fea000383ffff */
[----:B------:R-:W-:Y:S05]  /*17500*/  BRA `(.L_x_5348) ;  /* 0xfffffeac000c7947 */ /* 0x000fea000383ffff */
.L_x_5350:
[----:B----4-:R4:W0:Y:S02]  /*17510*/  SYNCS.PHASECHK.TRANS64.TRYWAIT P1, [R5+URZ+0x32410], R2 ;  /* 0x03241002050075a7 */ /* 0x010824000802017f */
[----:B0-----:R-:W-:Y:S05]  /*17520*/  @!P1 NANOSLEEP.SYNCS 0x989680 ;  /* 0x009896800000995d */ /* 0x001fea0003900000 */
[----:B------:R-:W0:Y:S02]  /*17530*/  @!P1 SYNCS.PHASECHK.TRANS64 P1, [R5+URZ+0x32410], R2 ;  /* 0x03241002050095a7 */ /* 0x000e24000802007f */
[----:B0-----:R-:W-:Y:S05]  /*17540*/  @!P1 BRA `(.L_x_5350) ;  /* 0xfffffffc00f09947 */ /* 0x001fea000383ffff */
[----:B------:R-:W-:Y:S05]  /*17550*/  BRA `(.L_x_5531) ;  /* 0xfffffeac00b87947 */ /* 0x000fea000383ffff */
.L_x_5354:
[----:B------:R0:W0:Y:S02]  /*17560*/  SYNCS.PHASECHK.TRANS64.TRYWAIT P1, [R0+URZ+0x32450], R3 ;  /* 0x03245003000075a7 */ /* 0x000024000802017f */
[----:B0-----:R-:W-:Y:S05]  /*17570*/  @!P1 NANOSLEEP.SYNCS 0x989680 ;  /* 0x009896800000995d */ /* 0x001fea0003900000 */
[----:B------:R-:W0:Y:S02]  /*17580*/  @!P1 SYNCS.PHASECHK.TRANS64 P1, [R0+URZ+0x32450], R3 ;  /* 0x03245003000095a7 */ /* 0x000e24000802007f */
[----:B0-----:R-:W-:Y:S05]  /*17590*/  @!P1 BRA `(.L_x_5354) ;  /* 0xfffffffc00f09947 */ /* 0x001fea000383ffff */
[----:B------:R-:W-:Y:S05]  /*175a0*/  BRA `(.L_x_5353) ;  /* 0xfffffeac00c47947 */ /* 0x000fea000383ffff */
.L_x_5359:
[----:B-1----:R-:W-:-:S04]  /*175b0*/  IMAD.U32 R20, RZ, RZ, UR5 ;  /* 0x00000005ff147e24 */ /* 0x002fc8000f8e00ff */
[----:B------:R1:W2:Y:S03]  /*175c0*/  SYNCS.PHASECHK.TRANS64.TRYWAIT P2, [R20+URZ+0x32430], R13 ;  /* 0x0324300d140075a7 */ /* 0x0002a6000804017f */
[----:B--2---:R-:W-:Y:S05]  /*175d0*/  @!P2 NANOSLEEP.SYNCS 0x989680 ;  /* 0x009896800000a95d */ /* 0x004fea0003900000 */
[----:B------:R-:W2:Y:S02]  /*175e0*/  @!P2 SYNCS.PHASECHK.TRANS64 P2, [R20+URZ+0x32430], R13 ;  /* 0x0324300d1400a5a7 */ /* 0x000ea4000804007f */
[----:B--2---:R-:W-:Y:S05]  /*175f0*/  @!P2 BRA `(.L_x_5359) ;  /* 0xfffffffc00eca947 */ /* 0x004fea000383ffff */
[----:B------:R-:W-:Y:S05]  /*17600*/  BRA `(.L_x_5358) ;  /* 0xfffffed800087947 */ /* 0x000fea000383ffff */
.L_x_5363:
[----:B-1----:R-:W-:-:S04]  /*17610*/  IMAD.U32 R20, RZ, RZ, UR5 ;  /* 0x00000005ff147e24 */ /* 0x002fc8000f8e00ff */
[----:B------:R1:W3:Y:S03]  /*17620*/  SYNCS.PHASECHK.TRANS64.TRYWAIT P2, [R20+URZ+0x32450], R13 ;  /* 0x0324500d140075a7 */ /* 0x0002e6000804017f */
[----:B---3--:R-:W-:Y:S05]  /*17630*/  @!P2 NANOSLEEP.SYNCS 0x989680 ;  /* 0x009896800000a95d */ /* 0x008fea0003900000 */
[----:B------:R-:W3:Y:S02]  /*17640*/  @!P2 SYNCS.PHASECHK.TRANS64 P2, [R20+URZ+0x32450], R13 ;  /* 0x0324500d1400a5a7 */ /* 0x000ee4000804007f */
[----:B---3--:R-:W-:Y:S05]  /*17650*/  @!P2 BRA `(.L_x_5363) ;  /* 0xfffffffc00eca947 */ /* 0x008fea000383ffff */
[----:B------:R-:W-:Y:S05]  /*17660*/  BRA `(.L_x_5362) ;  /* 0xfffffed800847947 */ /* 0x000fea000383ffff */
.L_x_5369:
[----:B-1----:R-:W-:-:S04]  /*17670*/  IMAD.U32 R20, RZ, RZ, UR5 ;  /* 0x00000005ff147e24 */ /* 0x002fc8000f8e00ff */
[----:B------:R1:W2:Y:S03]  /*17680*/  SYNCS.PHASECHK.TRANS64.TRYWAIT P2, [R20+URZ+0x32430], R13 ;  /* 0x0324300d140075a7 */ /* 0x0002a6000804017f */
[----:B--2---:R-:W-:Y:S05]  /*17690*/  @!P2 NANOSLEEP.SYNCS 0x989680 ;  /* 0x009896800000a95d */ /* 0x004fea0003900000 */
[----:B------:R-:W2:Y:S02]  /*176a0*/  @!P2 SYNCS.PHASECHK.TRANS64 P2, [R20+URZ+0x32430], R13 ;  /* 0x0324300d1400a5a7 */ /* 0x000ea4000804007f */
[----:B--2---:R-:W-:Y:S05]  /*176b0*/  @!P2 BRA `(.L_x_5369) ;  /* 0xfffffffc00eca947 */ /* 0x004fea000383ffff */
[----:B------:R-:W-:Y:S05]  /*176c0*/  BRA `(.L_x_5368) ;  /* 0xffffff0400fc7947 */ /* 0x000fea000383ffff */
.L_x_5373:
[----:B-1----:R-:W-:-:S04]  /*176d0*/  IMAD.U32 R20, RZ, RZ, UR5 ;  /* 0x00000005ff147e24 */ /* 0x002fc8000f8e00ff */
[----:B------:R1:W3:Y:S03]  /*176e0*/  SYNCS.PHASECHK.TRANS64.TRYWAIT P2, [R20+URZ+0x32450], R13 ;  /* 0x0324500d140075a7 */ /* 0x0002e6000804017f */
[----:B---3--:R-:W-:Y:S05]  /*176f0*/  @!P2 NANOSLEEP.SYNCS 0x989680 ;  /* 0x009896800000a95d */ /* 0x008fea0003900000 */
[----:B------:R-:W3:Y:S02]  /*17700*/  @!P2 SYNCS.PHASECHK.TRANS64 P2, [R20+URZ+0x32450], R13 ;  /* 0x0324500d1400a5a7 */ /* 0x000ee4000804007f */
[----:B---3--:R-:W-:Y:S05]  /*17710*/  @!P2 BRA `(.L_x_5373) ;  /* 0xfffffffc00eca947 */ /* 0x008fea000383ffff */
[----:B------:R-:W-:Y:S05]  /*17720*/  BRA `(.L_x_5372) ;  /* 0xffffff0800787947 */ /* 0x000fea000383ffff */
.L_x_5421:
        /* <DEDUP_REMOVED lines=11> */
.L_x_5533:
[----:B------:R-:W-:Y:S05]  /*177e0*/  BSYNC B0 ;  /* 0x0000000000007941 */ /* 0x000fea0003800000 */
.L_x_5532:
[----:B------:R-:W-:Y:S05]  /*177f0*/  BRA `(.L_x_5534) ;  /* 0xffffffa000a87947 */ /* 0x000fea000383ffff */
.L_x_5423:
[----:B------:R-:W-:Y:S01]  /*17800*/  BSSY B0, `(.L_x_5535) ;  /* 0x0000006000007945 */ /* 0x000fe20003800000 */
[----:B------:R-:W-:-:S07]  /*17810*/  IMAD.MOV.U32 R15, RZ, RZ, -0x1 ;  /* 0xffffffffff0f7424 */ /* 0x000fce00078e00ff */
[----:B0-2---:R-:W-:Y:S05]  /*17820*/  WARPSYNC.COLLECTIVE R15, `(.L_x_5536) ;  /* 0x000000000f0c7348 */ /* 0x005fea0003c00000 */
[----:B------:R-:W-:Y:S02]  /*17830*/  ELECT P6, UR62, PT ;  /* 0x00000000003e782f */ /* 0x000fe400038c0000 */
[----:B------:R-:W-:Y:S01]  /*17840*/  MOV R14, UR62 ;  /* 0x0000003e000e7c02 */ /* 0x000fe20008000f00 */
[----:B0-2---:R-:W-:Y:S10]  /*17850*/  ENDCOLLECTIVE ;  /* 0x000000000000791b */ /* 0x005ff40003800000 */
.L_x_5536:
[----:B------:R-:W-:Y:S05]  /*17860*/  BSYNC B0 ;  /* 0x0000000000007941 */ /* 0x000fea0003800000 */
.L_x_5535:
[----:B------:R-:W-:Y:S05]  /*17870*/  BRA `(.L_x_5537) ;  /* 0xffffffa000b47947 */ /* 0x000fea000383ffff */
.L_x_5425:
[----:B0-----:R0:W1:Y:S02]  /*17880*/  SYNCS.PHASECHK.TRANS64.TRYWAIT P0, [R0+URZ+0x32440], R2 ;  /* 0x03244002000075a7 */ /* 0x001064000800017f */
[----:B-1----:R-:W-:Y:S05]  /*17890*/  @!P0 NANOSLEEP.SYNCS 0x989680 ;  /* 0x009896800000895d */ /* 0x002fea0003900000 */
[----:B------:R-:W1:Y:S02]  /*178a0*/  @!P0 SYNCS.PHASECHK.TRANS64 P0, [R0+URZ+0x32440], R2 ;  /* 0x03244002000085a7 */ /* 0x000e64000800007f */
[----:B-1----:R-:W-:Y:S05]  /*178b0*/  @!P0 BRA `(.L_x_5425) ;  /* 0xfffffffc00f08947 */ /* 0x002fea000383ffff */
[----:B------:R-:W-:Y:S05]  /*178c0*/  BRA `(.L_x_5538) ;  /* 0xffffffa400147947 */ /* 0x000fea000383ffff */
.L_x_5429:
        /* <DEDUP_REMOVED lines=9> */
.L_x_5539:
[----:B------:R-:W-:Y:S02]  /*17960*/  IMAD.MOV.U32 R13, RZ, RZ, R3 ;  /* 0x000000ffff0d7224 */ /* 0x000fe400078e0003 */
[----:B------:R-:W-:Y:S01]  /*17970*/  IMAD.MOV.U32 R4, RZ, RZ, R14 ;  /* 0x000000ffff047224 */ /* 0x000fe200078e000e */
[----:B------:R-:W-:-:S07]  /*17980*/  LOP3.LUT R6, R6, 0x7f, RZ, 0xc0, !PT ;  /* 0x0000007f06067812 */ /* 0x000fce00078ec0ff */
[----:B------:R-:W-:Y:S05]  /*17990*/  WARPSYNC.COLLECTIVE R15, `(.L_x_5540) ;  /* 0x000000000f087348 */ /* 0x000fea0003c00000 */
[----:B------:R0:W1:Y:S02]  /*179a0*/  SHFL.IDX P6, R14, R13, R12, R11 ;  /* 0x0000000c0d0e7389 */ /* 0x00006400000c000b */
[----:B01----:R-:W-:Y:S01]  /*179b0*/  ENDCOLLECTIVE ;  /* 0x000000000000791b */ /* 0x003fe20003800000 */
.L_x_5540:
[----:B------:R-:W-:-:S05]  /*179c0*/  SHF.R.U32.HI R6, RZ, 0x3, R6 ;  /* 0x00000003ff067819 */ /* 0x000fca0000011606 */
[----:B------:R-:W-:-:S05]  /*179d0*/  IMAD R10, R10, 0x80, R6 ;  /* 0x000000800a0a7824 */ /* 0x000fca00078e0206 */
[----:B------:R0:W-:Y:S01]  /*179e0*/  STL [R1+0x4], R10 ;  /* 0x0000040a01007387 */ /* 0x0001e20000100800 */
[----:B------:R-:W-:Y:S02]  /*179f0*/  IMAD.MOV.U32 R13, RZ, RZ, R2 ;  /* 0x000000ffff0d7224 */ /* 0x000fe400078e0002 */
[----:B------:R-:W-:Y:S02]  /*17a00*/  IMAD.MOV.U32 R12, RZ, RZ, 0x1 ;  /* 0x00000001ff0c7424 */ /* 0x000fe400078e00ff */
[----:B------:R-:W-:-:S07]  /*17a10*/  IMAD.MOV.U32 R5, RZ, RZ, R14 ;  /* 0x000000ffff057224 */ /* 0x000fce00078e000e */
[----:B0-----:R-:W-:Y:S05]  /*17a20*/  WARPSYNC.COLLECTIVE R15, `(.L_x_5541) ;  /* 0x000000000f087348 */ /* 0x001fea0003c00000 */
[----:B------:R1:W2:Y:S02]  /*17a30*/  SHFL.IDX P6, R14, R13, R12, R11 ;  /* 0x0000000c0d0e7389 */ /* 0x0002a400000c000b */
[----:B012---:R-:W-:Y:S01]  /*17a40*/  ENDCOLLECTIVE ;  /* 0x000000000000791b */ /* 0x007fe20003800000 */
.L_x_5541:
[----:B------:R-:W-:Y:S02]  /*17a50*/  IMAD.MOV.U32 R13, RZ, RZ, R3 ;  /* 0x000000ffff0d7224 */ /* 0x000fe400078e0003 */
[----:B------:R-:W-:Y:S02]  /*17a60*/  IMAD R0, R0, R7, RZ ;  /* 0x0000000700007224 */ /* 0x000fe400078e02ff */
[----:B------:R-:W-:-:S07]  /*17a70*/  IMAD.MOV.U32 R7, RZ, RZ, R14 ;  /* 0x000000ffff077224 */ /* 0x000fce00078e000e */
[----:B------:R-:W-:Y:S05]  /*17a80*/  WARPSYNC.COLLECTIVE R15, `(.L_x_5542) ;  /* 0x000000000f087348 */ /* 0x000fea0003c00000 */
[----:B------:R0:W1:Y:S02]  /*17a90*/  SHFL.IDX P6, R14, R13, R12, R11 ;  /* 0x0000000c0d0e7389 */ /* 0x00006400000c000b */
[----:B01----:R-:W-:Y:S01]  /*17aa0*/  ENDCOLLECTIVE ;  /* 0x000000000000791b */ /* 0x003fe20003800000 */
.L_x_5542:
        /* <DEDUP_REMOVED lines=10> */
.L_x_5543:
        /* <DEDUP_REMOVED lines=15> */
.L_x_5544:
        /* <DEDUP_REMOVED lines=19> */
.L_x_5545:
        /* <DEDUP_REMOVED lines=10> */
.L_x_5546:
        /* <DEDUP_REMOVED lines=13> */
.L_x_5547:
        /* <DEDUP_REMOVED lines=10> */
.L_x_5548:
        /* <DEDUP_REMOVED lines=13> */
.L_x_5549:
        /* <DEDUP_REMOVED lines=10> */
.L_x_5550:
        /* <DEDUP_REMOVED lines=13> */
.L_x_5551:
        /* <DEDUP_REMOVED lines=10> */
.L_x_5552:
        /* <DEDUP_REMOVED lines=11> */
.L_x_5553:
        /* <DEDUP_REMOVED lines=14> */
.L_x_5554:
[----:B------:R-:W-:Y:S01]  /*183f0*/  IMAD.MOV.U32 R3, RZ, RZ, R14 ;  /* 0x000000ffff037224 */ /* 0x000fe200078e000e */
[----:B------:R-:W-:Y:S06]  /*18400*/  BRA `(.L_x_5555) ;  /* 0xffffffa400947947 */ /* 0x000fec000383ffff */
.L_x_5433:
        /* <DEDUP_REMOVED lines=12> */
[-C--:B----4-:R-:W-:Y:S01]  /*184d0*/  ISETP.GE.AND P5, PT, R15, R3.reuse, PT ;  /* 0x000000030f00720c */ /* 0x090fe20003fa6270 */
[----:B------:R-:W-:Y:S01]  /*184e0*/  IMAD.MOV.U32 R15, RZ, RZ, -0x1 ;  /* 0xffffffffff0f7424 */ /* 0x000fe200078e00ff */
[----:B-----5:R-:W-:Y:S02]  /*184f0*/  ISETP.GE.AND P6, PT, R14, R3, PT ;  /* 0x000000030e00720c */ /* 0x020fe40003fc6270 */
[----:B------:R-:W-:-:S07]  /*18500*/  LOP3.LUT R9, R9, 0xffffffef, RZ, 0xc0, !PT ;  /* 0xffffffef09097812 */ /* 0x000fce00078ec0ff */
[----:B------:R-:W-:Y:S02]  /*18510*/  @P4 LOP3.LUT R9, R9, 0x10, RZ, 0xfc, !PT ;  /* 0x0000001009094812 */ /* 0x000fe400078efcff */
[----:B------:R-:W-:Y:S01]  /*18520*/  ISETP.GE.AND P4, PT, R13, R3, PT ;  /* 0x000000030d00720c */ /* 0x000fe20003f86270 */
[----:B------:R-:W-:Y:S01]  /*18530*/  IMAD.MOV.U32 R13, RZ, RZ, R0 ;  /* 0x000000ffff0d7224 */ /* 0x000fe200078e0000 */
[----:B------:R-:W-:-:S04]  /*18540*/  LOP3.LUT R9, R9, 0xfffffff7, RZ, 0xc0, !PT ;  /* 0xfffffff709097812 */ /* 0x000fc800078ec0ff */
        /* <DEDUP_REMOVED lines=16> */
.L_x_5557:
[----:B------:R-:W-:Y:S05]  /*18650*/  BSYNC B0 ;  /* 0x0000000000007941 */ /* 0x000fea0003800000 */
.L_x_5556:
        /* <DEDUP_REMOVED lines=10> */
.L_x_5558:
        /* <DEDUP_REMOVED lines=16> */
.L_x_5559:
        /* <DEDUP_REMOVED lines=15> */
.L_x_5560:
        /* <DEDUP_REMOVED lines=12> */
.L_x_5561:
        /* <DEDUP_REMOVED lines=12> */
.L_x_5562:
        /* <DEDUP_REMOVED lines=12> */
.L_x_5563:
        /* <DEDUP_REMOVED lines=12> */
.L_x_5564:
        /* <DEDUP_REMOVED lines=12> */
.L_x_5565:
        /* <DEDUP_REMOVED lines=12> */
.L_x_5566:
        /* <DEDUP_REMOVED lines=12> */
.L_x_5567:
        /* <DEDUP_REMOVED lines=11> */
.L_x_5568:
        /* <DEDUP_REMOVED lines=16> */
.L_x_5569:
[----:B------:R-:W-:Y:S02]  /*18fe0*/  IMAD.MOV.U32 R13, RZ, RZ, R2 ;  /* 0x000000ffff0d7224 */ /* 0x000fe400078e0002 */
[----:B------:R-:W-:-:S07]  /*18ff0*/  IMAD.MOV.U32 R6, RZ, RZ, R14 ;  /* 0x000000ffff067224 */ /* 0x000fce00078e000e */
[----:B------:R-:W-:Y:S05]  /*19000*/  WARPSYNC.COLLECTIVE R15, `(.L_x_5570) ;  /* 0x000000000f087348 */ /* 0x000fea0003c00000 */
[----:B------:R0:W1:Y:S02]  /*19010*/  SHFL.IDX P6, R14, R13, R12, R11 ;  /* 0x0000000c0d0e7389 */ /* 0x00006400000c000b */
[----:B01----:R-:W-:Y:S01]  /*19020*/  ENDCOLLECTIVE ;  /* 0x000000000000791b */ /* 0x003fe20003800000 */
.L_x_5570:
[----:B------:R-:W-:Y:S02]  /*19030*/  IMAD.MOV.U32 R13, RZ, RZ, R0 ;  /* 0x000000ffff0d7224 */ /* 0x000fe400078e0000 */
[----:B------:R-:W-:Y:S02]  /*19040*/  IMAD.MOV.U32 R12, RZ, RZ, 0x7 ;  /* 0x00000007ff0c7424 */ /* 0x000fe400078e00ff */
[----:B------:R-:W-:-:S07]  /*19050*/  IMAD.MOV.U32 R4, RZ, RZ, R14 ;  /* 0x000000ffff047224 */ /* 0x000fce00078e000e */
[----:B------:R-:W-:Y:S05]  /*19060*/  WARPSYNC.COLLECTIVE R15, `(.L_x_5571) ;  /* 0x000000000f087348 */ /* 0x000fea0003c00000 */
[----:B------:R0:W1:Y:S02]  /*19070*/  SHFL.IDX P6, R14, R13, R12, R11 ;  /* 0x0000000c0d0e7389 */ /* 0x00006400000c000b */
[----:B01----:R-:W-:Y:S01]  /*19080*/  ENDCOLLECTIVE ;  /* 0x000000000000791b */ /* 0x003fe20003800000 */
.L_x_5571:
        /* <DEDUP_REMOVED lines=14> */
.L_x_5572:
[----:B------:R-:W-:Y:S01]  /*19170*/  IMAD.MOV.U32 R2, RZ, RZ, R14 ;  /* 0x000000ffff027224 */ /* 0x000fe200078e000e */
[----:B------:R-:W-:Y:S06]  /*19180*/  BRA `(.L_x_5573) ;  /* 0xffffffa400087947 */ /* 0x000fec000383ffff */
.L_x_5438:
[----:B0-----:R0:W1:Y:S02]  /*19190*/  SYNCS.PHASECHK.TRANS64.TRYWAIT P0, [R18+URZ+0x32420], R0 ;  /* 0x03242000120075a7 */ /* 0x001064000800017f */
[----:B-1----:R-:W-:Y:S05]  /*191a0*/  @!P0 NANOSLEEP.SYNCS 0x989680 ;  /* 0x009896800000895d */ /* 0x002fea0003900000 */
[----:B------:R-:W1:Y:S02]  /*191b0*/  @!P0 SYNCS.PHASECHK.TRANS64 P0, [R18+URZ+0x32420], R0 ;  /* 0x03242000120085a7 */ /* 0x000e64000800007f */
[----:B-1----:R-:W-:Y:S05]  /*191c0*/  @!P0 BRA `(.L_x_5438) ;  /* 0xfffffffc00f08947 */ /* 0x002fea000383ffff */
[----:B------:R-:W-:Y:S05]  /*191d0*/  BRA `(.L_x_5574) ;  /* 0xffffffa400807947 */ /* 0x000fea000383ffff */
.L_x_5442:
[----:B0-----:R0:W1:Y:S02]  /*191e0*/  SYNCS.PHASECHK.TRANS64.TRYWAIT P0, [R2+URZ+0x32460], R0 ;  /* 0x03246000020075a7 */ /* 0x001064000800017f */
[----:B-1----:R-:W-:Y:S05]  /*191f0*/  @!P0 NANOSLEEP.SYNCS 0x989680 ;  /* 0x009896800000895d */ /* 0x002fea0003900000 */
[----:B------:R-:W1:Y:S02]  /*19200*/  @!P0 SYNCS.PHASECHK.TRANS64 P0, [R2+URZ+0x32460], R0 ;  /* 0x03246000020085a7 */ /* 0x000e64000800007f */
[----:B-1----:R-:W-:Y:S05]  /*19210*/  @!P0 BRA `(.L_x_5442) ;  /* 0xfffffffc00f08947 */ /* 0x002fea000383ffff */
[----:B------:R-:W-:Y:S05]  /*19220*/  BRA `(.L_x_5575) ;  /* 0xffffffa400a47947 */ /* 0x000fea000383ffff */
.L_x_5457:
[----:B-1----:R1:W2:Y:S02]  /*19230*/  SYNCS.PHASECHK.TRANS64.TRYWAIT P0, [R2+URZ+0x32440], R6 ;  /* 0x03244006020075a7 */ /* 0x0022a4000800017f */
[----:B--2---:R-:W-:Y:S05]  /*19240*/  @!P0 NANOSLEEP.SYNCS 0x989680 ;  /* 0x009896800000895d */ /* 0x004fea0003900000 */
[----:B------:R-:W2:Y:S02]  /*19250*/  @!P0 SYNCS.PHASECHK.TRANS64 P0, [R2+URZ+0x32440], R6 ;  /* 0x03244006020085a7 */ /* 0x000ea4000800007f */
[----:B--2---:R-:W-:Y:S05]  /*19260*/  @!P0 BRA `(.L_x_5457) ;  /* 0xfffffffc00f08947 */ /* 0x004fea000383ffff */
[----:B------:R-:W-:Y:S05]  /*19270*/  BRA `(.L_x_5576) ;  /* 0xffffffac00c47947 */ /* 0x000fea000383ffff */
.L_x_5462:
[----:B0-----:R0:W2:Y:S02]  /*19280*/  SYNCS.PHASECHK.TRANS64.TRYWAIT P0, [R2+URZ+0x32460], R6 ;  /* 0x03246006020075a7 */ /* 0x0010a4000800017f */
[----:B--2---:R-:W-:Y:S05]  /*19290*/  @!P0 NANOSLEEP.SYNCS 0x989680 ;  /* 0x009896800000895d */ /* 0x004fea0003900000 */
[----:B------:R-:W2:Y:S02]  /*192a0*/  @!P0 SYNCS.PHASECHK.TRANS64 P0, [R2+URZ+0x32460], R6 ;  /* 0x03246006020085a7 */ /* 0x000ea4000800007f */
[----:B--2---:R-:W-:Y:S05]  /*192b0*/  @!P0 BRA `(.L_x_5462) ;  /* 0xfffffffc00f08947 */ /* 0x004fea000383ffff */
[----:B------:R-:W-:Y:S05]  /*192c0*/  BRA `(.L_x_5577) ;  /* 0xffffffb000407947 */ /* 0x000fea000383ffff */
.L_x_5473:
[----:B-1----:R1:W2:Y:S02]  /*192d0*/  SYNCS.PHASECHK.TRANS64.TRYWAIT P0, [R2+URZ+0x32440], R3 ;  /* 0x03244003020075a7 */ /* 0x0022a4000800017f */
[----:B--2---:R-:W-:Y:S05]  /*192e0*/  @!P0 NANOSLEEP.SYNCS 0x989680 ;  /* 0x009896800000895d */ /* 0x004fea0003900000 */
[----:B------:R-:W2:Y:S02]  /*192f0*/  @!P0 SYNCS.PHASECHK.TRANS64 P0, [R2+URZ+0x32440], R3 ;  /* 0x03244003020085a7 */ /* 0x000ea4000800007f */
[----:B--2---:R-:W-:Y:S05]  /*19300*/  @!P0 BRA `(.L_x_5473) ;  /* 0xfffffffc00f08947 */ /* 0x004fea000383ffff */
[----:B------:R-:W-:Y:S05]  /*19310*/  BRA `(.L_x_5578) ;  /* 0xffffffb8002c7947 */ /* 0x000fea000383ffff */
.L_x_5478:
[----:B--2---:R2:W3:Y:S02]  /*19320*/  SYNCS.PHASECHK.TRANS64.TRYWAIT P0, [R2+URZ+0x32460], R3 ;  /* 0x03246003020075a7 */ /* 0x0044e4000800017f */
[----:B---3--:R-:W-:Y:S05]  /*19330*/  @!P0 NANOSLEEP.SYNCS 0x989680 ;  /* 0x009896800000895d */ /* 0x008fea0003900000 */
[----:B------:R-:W3:Y:S02]  /*19340*/  @!P0 SYNCS.PHASECHK.TRANS64 P0, [R2+URZ+0x32460], R3 ;  /* 0x03246003020085a7 */ /* 0x000ee4000800007f */
[----:B---3--:R-:W-:Y:S05]  /*19350*/  @!P0 BRA `(.L_x_5478) ;  /* 0xfffffffc00f08947 */ /* 0x008fea000383ffff */
[----:B------:R-:W-:Y:S05]  /*19360*/  BRA `(.L_x_5579) ;  /* 0xffffffb800a87947 */ /* 0x000fea000383ffff */
.L_x_5489:
[----:B-1----:R1:W2:Y:S02]  /*19370*/  SYNCS.PHASECHK.TRANS64.TRYWAIT P0, [R3+URZ+0x32440], R2 ;  /* 0x03244002030075a7 */ /* 0x0022a4000800017f */
[----:B--2---:R-:W-:Y:S05]  /*19380*/  @!P0 NANOSLEEP.SYNCS 0x989680 ;  /* 0x009896800000895d */ /* 0x004fea0003900000 */
[----:B------:R-:W2:Y:S02]  /*19390*/  @!P0 SYNCS.PHASECHK.TRANS64 P0, [R3+URZ+0x32440], R2 ;  /* 0x03244002030085a7 */ /* 0x000ea4000800007f */
[----:B--2---:R-:W-:Y:S05]  /*193a0*/  @!P0 BRA `(.L_x_5489) ;  /* 0xfffffffc00f08947 */ /* 0x004fea000383ffff */
[----:B------:R-:W-:Y:S05]  /*193b0*/  BRA `(.L_x_5580) ;  /* 0xffffffc000787947 */ /* 0x000fea000383ffff */
.L_x_5494:
[----:B--2---:R2:W3:Y:S02]  /*193c0*/  SYNCS.PHASECHK.TRANS64.TRYWAIT P0, [R3+URZ+0x32460], R2 ;  /* 0x03246002030075a7 */ /* 0x0044e4000800017f */
[----:B---3--:R-:W-:Y:S05]  /*193d0*/  @!P0 NANOSLEEP.SYNCS 0x989680 ;  /* 0x009896800000895d */ /* 0x008fea0003900000 */
[----:B------:R-:W3:Y:S02]  /*193e0*/  @!P0 SYNCS.PHASECHK.TRANS64 P0, [R3+URZ+0x32460], R2 ;  /* 0x03246002030085a7 */ /* 0x000ee4000800007f */
[----:B---3--:R-:W-:Y:S05]  /*193f0*/  @!P0 BRA `(.L_x_5494) ;  /* 0xfffffffc00f08947 */ /* 0x008fea000383ffff */
[----:B------:R-:W-:Y:S05]  /*19400*/  BRA `(.L_x_5581) ;  /* 0xffffffc000f47947 */ /* 0x000fea000383ffff */
.L_x_5506:
        /* <DEDUP_REMOVED lines=9> */
.L_x_5583:
[----:B------:R-:W-:Y:S05]  /*194a0*/  BSYNC B0 ;  /* 0x0000000000007941 */ /* 0x000fea0003800000 */
.L_x_5582:
        /* <DEDUP_REMOVED lines=9> */
.L_x_5584:
        /* <DEDUP_REMOVED lines=26> */
.L_x_5585:
        /* <DEDUP_REMOVED lines=8> */
.L_x_5586:
        /* <DEDUP_REMOVED lines=8> */
.L_x_5587:
        /* <DEDUP_REMOVED lines=8> */
.L_x_5588:
        /* <DEDUP_REMOVED lines=8> */
.L_x_5589:
        /* <DEDUP_REMOVED lines=9> */
.L_x_5590:
[----:B------:R-:W-:Y:S01]  /*19970*/  IMAD.MOV.U32 R10, RZ, RZ, R14 ;  /* 0x000000ffff0a7224 */ /* 0x000fe200078e000e */
[----:B------:R-:W-:Y:S06]  /*19980*/  BRA `(.L_x_5591) ;  /* 0xffffffc8003c7947 */ /* 0x000fec000383ffff */
.L_x_5509:
        /* <DEDUP_REMOVED lines=8> */
.L_x_5593:
[----:B------:R-:W-:Y:S05]  /*19a10*/  BSYNC B0 ;  /* 0x0000000000007941 */ /* 0x000fea0003800000 */
.L_x_5592:
        /* <DEDUP_REMOVED lines=10> */
.L_x_5594:
        /* <DEDUP_REMOVED lines=8> */
.L_x_5595:
        /* <DEDUP_REMOVED lines=8> */
.L_x_5596:
        /* <DEDUP_REMOVED lines=8> */
.L_x_5597:
        /* <DEDUP_REMOVED lines=9> */
.L_x_5598:
[----:B------:R-:W-:Y:S01]  /*19cd0*/  IMAD.MOV.U32 R10, RZ, RZ, R14 ;  /* 0x000000ffff0a7224 */ /* 0x000fe200078e000e */
[----:B------:R-:W-:Y:S06]  /*19ce0*/  BRA `(.L_x_5599) ;  /* 0xffffffc800107947 */ /* 0x000fec000383ffff */
.L_x_5511:
[----:B------:R-:W-:Y:S01]  /*19cf0*/  BSSY B0, `(.L_x_5600) ;  /* 0x0000006000007945 */ /* 0x000fe20003800000 */
[----:B------:R-:W-:Y:S01]  /*19d00*/  PLOP3.LUT P6, PT, P6, PT, PT, 0x8, 0x0 ;  /* 0x000000000000781c */ /* 0x000fe200037ce170 */
[----:B------:R-:W-:-:S12]  /*19d10*/  IMAD.MOV.U32 R15, RZ, RZ, -0x1 ;  /* 0xffffffffff0f7424 */ /* 0x000fd800078e00ff */
[----:B0-----:R-:W-:Y:S05]  /*19d20*/  WARPSYNC.COLLECTIVE R15, `(.L_x_5601) ;  /* 0x000000000f087348 */ /* 0x001fea0003c00000 */
[----:B------:R-:W-:Y:S01]  /*19d30*/  VOTE.ANY R14, PT, P6 ;  /* 0x00000000000e7806 */ /* 0x000fe200030e0100 */
[----:B0-----:R-:W-:Y:S06]  /*19d40*/  ENDCOLLECTIVE ;  /* 0x000000000000791b */ /* 0x001fec0003800000 */
.L_x_5601:
[----:B------:R-:W-:Y:S05]  /*19d50*/  BSYNC B0 ;  /* 0x0000000000007941 */ /* 0x000fea0003800000 */
.L_x_5600:
        /* <DEDUP_REMOVED lines=10> */
.L_x_5602:
[----:B------:R-:W-:Y:S02]  /*19e00*/  IMAD.MOV.U32 R13, RZ, RZ, R6 ;  /* 0x000000ffff0d7224 */ /* 0x000fe400078e0006 */
[----:B------:R-:W-:-:S07]  /*19e10*/  IMAD.MOV.U32 R4, RZ, RZ, R14 ;  /* 0x000000ffff047224 */ /* 0x000fce00078e000e */
[----:B------:R-:W-:Y:S05]  /*19e20*/  WARPSYNC.COLLECTIVE R15, `(.L_x_5603) ;  /* 0x000000000f087348 */ /* 0x000fea0003c00000 */
[----:B------:R0:W1:Y:S02]  /*19e30*/  SHFL.IDX P6, R14, R13, R12, R11 ;  /* 0x0000000c0d0e7389 */ /* 0x00006400000c000b */
[----:B01----:R-:W-:Y:S01]  /*19e40*/  ENDCOLLECTIVE ;  /* 0x000000000000791b */ /* 0x003fe20003800000 */
.L_x_5603:
[----:B------:R-:W-:Y:S02]  /*19e50*/  IMAD.MOV.U32 R6, RZ, RZ, R14 ;  /* 0x000000ffff067224 */ /* 0x000fe400078e000e */
[----:B------:R-:W-:-:S05]  /*19e60*/  IMAD.IADD R5, R9, 0x1, R16 ;  /* 0x0000000109057824 */ /* 0x000fca00078e0210 */
[----:B------:R1:W-:Y:S01]  /*19e70*/  STL [R1+0xc], R5 ;  /* 0x00000c0501007387 */ /* 0x0003e20000100800 */
[----:B------:R-:W-:Y:S05]  /*19e80*/  BRA `(.L_x_5604) ;  /* 0xffffffc400f07947 */ /* 0x000fea000383ffff */
.L_x_5513:
        /* <DEDUP_REMOVED lines=8> */
.L_x_5606:
[----:B------:R-:W-:Y:S05]  /*19f10*/  BSYNC B0 ;  /* 0x0000000000007941 */ /* 0x000fea0003800000 */
.L_x_5605:
[----:B------:R-:W-:Y:S01]  /*19f20*/  IMAD.MOV.U32 R2, RZ, RZ, R14 ;  /* 0x000000ffff027224 */ /* 0x000fe200078e000e */
[----:B------:R-:W-:Y:S06]  /*19f30*/  BRA `(.L_x_5607) ;  /* 0xffffffc400dc7947 */ /* 0x000fec000383ffff */
.L_x_5519:
[----:B0-----:R0:W1:Y:S02]  /*19f40*/  SYNCS.PHASECHK.TRANS64.TRYWAIT P0, [R0+URZ+0x32420], R3 ;  /* 0x03242003000075a7 */ /* 0x001064000800017f */
[----:B-1----:R-:W-:Y:S05]  /*19f50*/  @!P0 NANOSLEEP.SYNCS 0x989680 ;  /* 0x009896800000895d */ /* 0x002fea0003900000 */
[----:B------:R-:W1:Y:S02]  /*19f60*/  @!P0 SYNCS.PHASECHK.TRANS64 P0, [R0+URZ+0x32420], R3 ;  /* 0x03242003000085a7 */ /* 0x000e64000800007f */
[----:B-1----:R-:W-:Y:S05]  /*19f70*/  @!P0 BRA `(.L_x_5519) ;  /* 0xfffffffc00f08947 */ /* 0x002fea000383ffff */
[----:B------:R-:W-:Y:S05]  /*19f80*/  BRA `(.L_x_5608) ;  /* 0xffffffd0007c7947 */ /* 0x000fea000383ffff */
.L_x_5520:
        /* <DEDUP_REMOVED lines=11> */
.L_x_5610:
[----:B------:R-:W-:Y:S05]  /*1a040*/  BSYNC B0 ;  /* 0x0000000000007941 */ /* 0x000fea0003800000 */
.L_x_5609:
[----:B------:R-:W-:Y:S05]  /*1a050*/  BRA `(.L_x_5611) ;  /* 0xffffffd000647947 */ /* 0x000fea000383ffff */
.L_x_5523:
[----:B------:R-:W-:Y:S01]  /*1a060*/  BSSY B1, `(.L_x_5612) ;  /* 0x0000006000017945 */ /* 0x000fe20003800000 */
[----:B------:R-:W-:-:S07]  /*1a070*/  IMAD.MOV.U32 R15, RZ, RZ, -0x1 ;  /* 0xffffffffff0f7424 */ /* 0x000fce00078e00ff */
[----:B01----:R-:W-:Y:S05]  /*1a080*/  WARPSYNC.COLLECTIVE R15, `(.L_x_5613) ;  /* 0x000000000f0c7348 */ /* 0x003fea0003c00000 */
[----:B------:R-:W-:Y:S02]  /*1a090*/  ELECT P6, UR62, PT ;  /* 0x00000000003e782f */ /* 0x000fe400038c0000 */
[----:B------:R-:W-:Y:S01]  /*1a0a0*/  MOV R14, UR62 ;  /* 0x0000003e000e7c02 */ /* 0x000fe20008000f00 */
[----:B01----:R-:W-:Y:S10]  /*1a0b0*/  ENDCOLLECTIVE ;  /* 0x000000000000791b */ /* 0x003ff40003800000 */
.L_x_5613:
[----:B------:R-:W-:Y:S05]  /*1a0c0*/  BSYNC B1 ;  /* 0x0000000000017941 */ /* 0x000fea0003800000 */
.L_x_5612:
[----:B------:R-:W-:Y:S05]  /*1a0d0*/  BRA `(.L_x_5614) ;  /* 0xffffffd0005c7947 */ /* 0x000fea000383ffff */
.L_x_5525:
[----:B0-----:R0:W1:Y:S02]  /*1a0e0*/  SYNCS.PHASECHK.TRANS64.TRYWAIT P0, [R6+URZ], R5 ;  /* 0x00000005060075a7 */ /* 0x001064000800017f */
[----:B-1----:R-:W-:Y:S05]  /*1a0f0*/  @!P0 NANOSLEEP.SYNCS 0x989680 ;  /* 0x009896800000895d */ /* 0x002fea0003900000 */
[----:B------:R-:W1:Y:S02]  /*1a100*/  @!P0 SYNCS.PHASECHK.TRANS64 P0, [R6+URZ], R5 ;  /* 0x00000005060085a7 */ /* 0x000e64000800007f */
[----:B-1----:R-:W-:Y:S05]  /*1a110*/  @!P0 BRA `(.L_x_5525) ;  /* 0xfffffffc00f08947 */ /* 0x002fea000383ffff */
[----:B------:R-:W-:Y:S05]  /*1a120*/  BRA `(.L_x_5615) ;  /* 0xffffffd000947947 */ /* 0x000fea000383ffff */
.L_x_5526:
[----:B-1----:R1:W2:Y:S02]  /*1a130*/  SYNCS.PHASECHK.TRANS64.TRYWAIT P0, [R7+URZ], R2 ;  /* 0x00000002070075a7 */ /* 0x0022a4000800017f */
[----:B--2---:R-:W-:Y:S05]  /*1a140*/  @!P0 NANOSLEEP.SYNCS 0x989680 ;  /* 0x009896800000895d */ /* 0x004fea0003900000 */
[----:B------:R-:W2:Y:S02]  /*1a150*/  @!P0 SYNCS.PHASECHK.TRANS64 P0, [R7+URZ], R2 ;  /* 0x00000002070085a7 */ /* 0x000ea4000800007f */
[----:B--2---:R-:W-:Y:S05]  /*1a160*/  @!P0 BRA `(.L_x_5526) ;  /* 0xfffffffc00f08947 */ /* 0x004fea000383ffff */
[----:B------:R-:W-:Y:S05]  /*1a170*/  BRA `(.L_x_5616) ;  /* 0xffffffd000887947 */ /* 0x000fea000383ffff */
.L_x_5528:
[----:B--2---:R2:W3:Y:S02]  /*1a180*/  SYNCS.PHASECHK.TRANS64.TRYWAIT P0, [R4+URZ], R5 ;  /* 0x00000005040075a7 */ /* 0x0044e4000800017f */
[----:B---3--:R-:W-:Y:S05]  /*1a190*/  @!P0 NANOSLEEP.SYNCS 0x989680 ;  /* 0x009896800000895d */ /* 0x008fea0003900000 */
[----:B------:R-:W3:Y:S02]  /*1a1a0*/  @!P0 SYNCS.PHASECHK.TRANS64 P0, [R4+URZ], R5 ;  /* 0x00000005040085a7 */ /* 0x000ee4000800007f */
[----:B---3--:R-:W-:Y:S05]  /*1a1b0*/  @!P0 BRA `(.L_x_5528) ;  /* 0xfffffffc00f08947 */ /* 0x008fea000383ffff */
[----:B------:R-:W-:Y:S05]  /*1a1c0*/  BRA `(.L_x_5617) ;  /* 0xffffffd0008c7947 */ /* 0x000fea000383ffff */
.L_x_5618:
        /* <DEDUP_REMOVED lines=11> */
.L_x_6147:


//--------------------- .text._ZN7cutlass13device_kernelIN5flash11enable_sm90INS1_16FlashAttnFwdSm90INS1_25CollectiveMainloopFwdSm90ILi2EN4cute5tupleIJNS5_1CILi1EEES8_S8_EEENS6_IJNS7_ILi128EEENS7_ILi96EEENS7_ILi64EEEEEELi256ENS_6half_tEfNS_4arch4Sm90ELb1ELb0ELb1ELb1ELb0ELb1ELb1ELb1ELb0ELb1ELb1ELb0EEENS1_21CollectiveEpilogueFwdINS6_IJSA_NS7_ILi256EEESB_EEES9_SE_SG_Li256ELb1ELb1ELb1ELb0EEENS1_36VarlenDynamicPersistentTileSchedulerILi128ELi96ELi256ELi128ELb1ELb1ELb1ELb1ELb1ELb1EEEEEEEEEvNT_6ParamsE --------------------------
	.section	.text._ZN7cutlass13device_kernelIN5flash11enable_sm90INS1_16FlashAttnFwdSm90INS1_25CollectiveMainloopFwdSm90ILi2EN4cute5tupleIJNS5_1CILi1EEES8_S8_EEENS6_IJNS7_ILi128EEENS7_ILi96EEENS7_ILi64EEEEEELi256ENS_6half_tEfNS_4arch4Sm90ELb1ELb0ELb1ELb1ELb0ELb1ELb1ELb1ELb0ELb1ELb1ELb0EEENS1_21CollectiveEpilogueFwdINS6_IJSA_NS7_ILi256EEESB_EEES9_SE_SG_Li256ELb1ELb1ELb1ELb0EEENS1_36VarlenDynamicPersistentTileSchedulerILi128ELi96ELi256ELi128ELb1ELb1ELb1ELb1ELb1ELb1EEEEEEEEEvNT_6ParamsE,"ax",@progbits
	.align	128
.text._ZN7cutlass13device_kernelIN5flash11enable_sm90INS1_16FlashAttnFwdSm90INS1_25CollectiveMainloopFwdSm90ILi2EN4cute5tupleIJNS5_1CILi1EEES8_S8_EEENS6_IJNS7_ILi128EEENS7_ILi96EEENS7_ILi64EEEEEELi256ENS_6half_tEfNS_4arch4Sm90ELb1ELb0ELb1ELb1ELb0ELb1ELb1ELb1ELb0ELb1ELb1ELb0EEENS1_21CollectiveEpilogueFwdINS6_IJSA_NS7_ILi256EEESB_EEES9_SE_SG_Li256ELb1ELb1ELb1ELb0EEENS1_36VarlenDynamicPersistentTileSchedulerILi128ELi96ELi256ELi128ELb1ELb1ELb1ELb1ELb1ELb1EEEEEEEEEvNT_6ParamsE:
        .type           _ZN7cutlass13device_kernelIN5flash11enable_sm90INS1_16FlashAttnFwdSm90INS1_25CollectiveMainloopFwdSm90ILi2EN4cute5tupleIJNS5_1CILi1EEES8_S8_EEENS6_IJNS7_ILi128EEENS7_ILi96EEENS7_ILi64EEEEEELi256ENS_6half_tEfNS_4arch4Sm90ELb1ELb0ELb1ELb1ELb0ELb1ELb1ELb1ELb0ELb1ELb1ELb0EEENS1_21CollectiveEpilogueFwdINS6_IJSA_NS7_ILi256EEESB_EEES9_SE_SG_Li256ELb1ELb1ELb1ELb0EEENS1_36VarlenDynamicPersistentTileSchedulerILi128ELi96ELi256ELi128ELb1ELb1ELb1ELb1ELb1ELb1EEEEEEEEEvNT_6ParamsE,@function
        .size           _ZN7cutlass13device_kernelIN5flash11enable_sm90INS1_16FlashAttnFwdSm90INS1_25CollectiveMainloopFwdSm90ILi2EN4cute5tupleIJNS5_1CILi1EEES8_S8_EEENS6_IJNS7_ILi128EEENS7_ILi96EEENS7_ILi64EEEEEELi256ENS_6half_tEfNS_4arch4Sm90ELb1ELb0ELb1ELb1ELb0ELb1ELb1ELb1ELb0ELb1ELb1ELb0EEENS1_21CollectiveEpilogueFwdINS6_IJSA_NS7_ILi256EEESB_EEES9_SE_SG_Li256ELb1ELb1ELb1ELb0EEENS1_36VarlenDynamicPersistentTileSchedulerILi128ELi96ELi256ELi128ELb1ELb1ELb1ELb1ELb1ELb1EEEEEEEEEvNT_6ParamsE,(.L_x_6148 - _ZN7cutlass13device_kernelIN5flash11enable_sm90INS1_16FlashAttnFwdSm90INS1_25CollectiveMainloopFwdSm90ILi2EN4cute5tupleIJNS5_1CILi1EEES8_S8_EEENS6_IJNS7_ILi128EEENS7_ILi96EEENS7_ILi64EEEEEELi256ENS_6half_tEfNS_4arch4Sm90ELb1ELb0ELb1ELb1ELb0ELb1ELb1ELb1ELb0ELb1ELb1ELb0EEENS1_21CollectiveEpilogueFwdINS6_IJSA_NS7_ILi256EEESB_EEES9_SE_SG_Li256ELb1ELb1ELb1ELb0EEENS1_36VarlenDynamicPersistentTileSchedulerILi128ELi96ELi256ELi128ELb1ELb1ELb1ELb1ELb1ELb1EEEEEEEEEvNT_6ParamsE)
        .other          _ZN7cutlass13device_kernelIN5flash11enable_sm90INS1_16FlashAttnFwdSm90INS1_25CollectiveMainloopFwdSm90ILi2EN4cute5tupleIJNS5_1CILi1EEES8_S8_EEENS6_IJNS7_ILi128EEENS7_ILi96EEENS7_ILi64EEEEEELi256ENS_6half_tEfNS_4arch4Sm90ELb1ELb0ELb1ELb1ELb0ELb1ELb1ELb1ELb0ELb1ELb1ELb0EEENS1_21CollectiveEpilogueFwdINS6_IJSA_NS7_ILi256EEESB_EEES9_SE_SG_Li256ELb1ELb1ELb1ELb0EEENS1_36VarlenDynamicPersistentTileSchedulerILi128ELi96ELi256ELi128ELb1ELb1ELb1ELb1ELb1ELb1EEEEEEEEEvNT_6ParamsE,@"STO_CUDA_ENTRY STV_DEFAULT"
_ZN7cutlass13device_kernelIN5flash11enable_sm90INS1_16FlashAttnFwdSm90INS1_25CollectiveMainloopFwdSm90ILi2EN4cute5tupleIJNS5_1CILi1EEES8_S8_EEENS6_IJNS7_ILi128EEENS7_ILi96EEENS7_ILi64EEEEEELi256ENS_6half_tEfNS_4arch4Sm90ELb1ELb0ELb1ELb1ELb0ELb1ELb1ELb1ELb0ELb1ELb1ELb0EEENS1_21CollectiveEpilogueFwdINS6_IJSA_NS7_ILi256EEESB_EEES9_SE_SG_Li256ELb1ELb1ELb1ELb0EEENS1_36VarlenDynamicPersistentTileSchedulerILi128ELi96ELi256ELi128ELb1ELb1ELb1ELb1ELb1ELb1EEEEEEEEEvNT_6ParamsE:
        /* <DEDUP_REMOVED lines=24> */
.L_x_5620:
[----:B------:R-:W-:Y:S05]  /*0180*/  BSYNC B0 ;  /* 0x0000000000007941 */ /* 0x000fea0003800000 */
.L_x_5619:
        /* <DEDUP_REMOVED lines=43> */
.L_x_5621:
        /* <DEDUP_REMOVED lines=22> */
.L_x_5622:
        /* <DEDUP_REMOVED lines=18> */
.L_x_5623:
        /* <DEDUP_REMOVED lines=22> */
.L_x_5624:
        /* <DEDUP_REMOVED lines=22> */
.L_x_5625:
[----:B------:R-:W-:Y:S01]  /*0980*/  PLOP3.LUT P0, PT, PT, PT, UP0, 0x80, 0x0 ;  /* 0x000000000000781c */ /* 0x000fe20003f0f008 */
[----:B------:R-:W-:Y:S01]  /*0990*/  UMOV UR36, 0x1 ;  /* 0x0000000100247882 */ /* 0x000fe20000000000 */
[----:B------:R-:W-:Y:S01]  /*09a0*/  NOP ;  /* 0x0000000000007918 */ /* 0x000fe20000000000 */
[----:B------:R-:W-:Y:S01]  /*09b0*/  USEL UR36, UR36, 0x2, !UP0 ;  /* 0x0000000224247887 */ /* 0x000fe2000c000000 */
[----:B------:R-:W-:Y:S01]  /*09c0*/  BSSY B9, `(.L_x_5626) ;  /* 0x0002257000097945 */ /* 0x000fe20003800000 */
[----:B------:R-:W-:Y:S01]  /*09d0*/  ULDC.64 UR40, c[0x0][0x208] ;  /* 0x0000820000287ab9 */ /* 0x000fe20000000a00 */
[----:B0123--:R-:W-:Y:S07]  /*09e0*/  BAR.SYNC.DEFER_BLOCKING 0x0 ;  /* 0x0000000000007b1d */ /* 0x00ffee0000010000 */
[----:B------:R-:W-:Y:S05]  /*09f0*/  @!P0 BRA `(.L_x_5627) ;  /* 0x00000190002c8947 */ /* 0x000fea0003800000 */
.L_x_5628:
[----:B------:R-:W-:-:S08]  /*0a00*/  NOP ;  /* 0x0000000000007918 */ /* 0x000fd00000000000 */
[----:B------:R-:W0:Y:S02]  /*0a10*/  USETMAXREG.TRY_ALLOC.CTAPOOL UP0, 0xf0 ;  /* 0x000000f0000079c8 */ /* 0x000e240008000600 */
[----:B0-----:R-:W-:-:S13]  /*0a20*/  PLOP3.LUT P0, PT, PT, PT, UP0, 0x80, 0x0 ;  /* 0x000000000000781c */ /* 0x001fda0003f0f008 */
[----:B------:R-:W-:Y:S05]  /*0a30*/  @!P0 BRA `(.L_x_5628) ;  /* 0xfffffffc00f08947 */ /* 0x000fea000383ffff */
[----:B------:R-:W2:Y:S01]  /*0a40*/  LDL.LU R0, [R1+0x48] ;  /* 0x0000480001007983 */ /* 0x000ea20000300800 */
[----:B------:R-:W-:Y:S01]  /*0a50*/  SHF.R.U32.HI R2, RZ, 0x7, R6 ;  /* 0x00000007ff027819 */ /* 0x000fe20000011606 */
[----:B------:R-:W0:Y:S01]  /*0a60*/  S2UR UR5, SR_CgaCtaId ;  /* 0x00000000000579c3 */ /* 0x000e220000008800 */
[----:B------:R-:W-:-:S07]  /*0a70*/  UMOV UR4, 0x400 ;  /* 0x0000040000047882 */ /* 0x000fce0000000000 */
[----:B------:R-:W-:Y:S06]  /*0a80*/  BAR.ARV 0x8, 0x180 ;  /* 0x0206000000007b1d */ /* 0x000fec0000002000 */
[----:B------:R-:W-:-:S13]  /*0a90*/  ISETP.NE.AND P0, PT, R2, 0x1, PT ;  /* 0x000000010200780c */ /* 0x000fda0003f05270 */
[----:B------:R-:W-:Y:S06]  /*0aa0*/  @!P0 BAR.ARV 0x9, 0x100 ;  /* 0x0244000000008b1d */ /* 0x000fec0000002000 */
[----:B0-----:R-:W-:Y:S02]  /*0ab0*/  ULEA UR4, UR5, UR4, 0x18 ;  /* 0x0000000405047291 */ /* 0x001fe4000f8ec03f */
[----:B------:R-:W-:Y:S04]  /*0ac0*/  BAR.SYNC.DEFER_BLOCKING 0x5, 0x180 ;  /* 0x0146000000007b1d */ /* 0x000fe80000010000 */
[----:B------:R-:W-:-:S02]  /*0ad0*/  IMAD.U32 R19, RZ, RZ, UR4 ;  /* 0x00000004ff137e24 */ /* 0x000fc4000f8e00ff */
[----:B------:R-:W-:-:S03]  /*0ae0*/  ULDC UR4, c[0x0][0xd3c] ;  /* 0x00034f0000047ab9 */ /* 0x000fc60000000800 */
[----:B------:R-:W0:Y:S01]  /*0af0*/  LDS.128 R12, [R19+0x324d0] ;  /* 0x0324d000130c7984 */ /* 0x000e220000000c00 */
[----:B------:R-:W-:Y:S06]  /*0b00*/  BAR.ARV 0x4, 0x180 ;  /* 0x0106000000007b1d */ /* 0x000fec0000002000 */
[----:B--2---:R-:W-:-:S04]  /*0b10*/  LOP3.LUT R0, R0, 0xfffffffb, RZ, 0xc0, !PT ;  /* 0xfffffffb00007812 */ /* 0x004fc800078ec0ff */
[----:B------:R-:W-:Y:S02]  /*0b20*/  @P0 LOP3.LUT R0, R0, 0x4, RZ, 0xfc, !PT ;  /* 0x0000000400000812 */ /* 0x000fe400078efcff */
[----:B0-----:R-:W-:-:S03]  /*0b30*/  ISETP.GE.AND P0, PT, R15, UR4, PT ;  /* 0x000000040f007c0c */ /* 0x001fc6000bf06270 */
[----:B------:R0:W-:Y:S10]  /*0b40*/  STL [R1+0x48], R0 ;  /* 0x0000480001007387 */ /* 0x0001f40000100800 */
[----:B0-----:R-:W-:Y:S05]  /*0b50*/  @P0 BRA `(.L_x_5629) ;  /* 0x0000022000f40947 */ /* 0x001fea0003800000 */
[----:B------:R-:W-:Y:S01]  /*0b60*/  VIADD R6, R6, 0xffffff80 ;  /* 0xffffff8006067836 */ /* 0x000fe20000000000 */
[----:B------:R-:W-:Y:S01]  /*0b70*/  ULOP3.LUT UR37, UR36, 0x1, URZ, 0xfc, !UPT ;  /* 0x0000000124257892 */ /* 0x000fe2000f8efc3f */
[----:B------:R-:W-:Y:S02]  /*0b80*/  IMAD.MOV.U32 R18, RZ, RZ, RZ ;  /* 0x000000ffff127224 */ /* 0x000fe400078e00ff */
[----:B------:R-:W-:Y:S01]  /*0b90*/  IMAD.MOV.U32 R202, RZ, RZ, RZ ;  /* 0x000000ffffca7224 */ /* 0x000fe200078e00ff */
[----:B------:R-:W-:Y:S01]  /*0ba0*/  SHF.R.S32.HI R3, RZ, 0x1f, R6 ;  /* 0x0000001fff037819 */ /* 0x000fe20000011406 */
[----:B------:R-:W-:-:S03]  /*0bb0*/  IMAD.MOV.U32 R23, RZ, RZ, RZ ;  /* 0x000000ffff177224 */ /* 0x000fc600078e00ff */
        /* <DEDUP_REMOVED lines=14> */
[----:B------:R-:W-:Y:S02]  /*0ca0*/  SHF.R.S32.HI R8, RZ, 0x1f, R10 ;  /* 0x0000001fff087819 */ /* 0x000fe4000001140a */
[----:B------:R-:W-:Y:S02]  /*0cb0*/  LEA.HI R9, R9, R21, RZ, 0x5 ;  /* 0x0000001509097211 */ /* 0x000fe400078f28ff */
[----:B------:R-:W-:Y:S02]  /*0cc0*/  LEA.HI R8, R8, R11, RZ, 0x3 ;  /* 0x0000000b08087211 */ /* 0x000fe400078f18ff */
[----:B------:R-:W-:Y:S02]  /*0cd0*/  LOP3.LUT R4, R4, 0x1ffffffe, RZ, 0xc0, !PT ;  /* 0x1ffffffe04047812 */ /* 0x000fe400078ec0ff */
[----:B------:R-:W-:Y:S01]  /*0ce0*/  LOP3.LUT R12, R8, 0xfffffff8, RZ, 0xc0, !PT ;  /* 0xfffffff8080c7812 */ /* 0x000fe200078ec0ff */
[----:B------:R-:W-:Y:S01]  /*0cf0*/  IMAD.IADD R8, R5, 0x1, -R0 ;  /* 0x0000000105087824 */ /* 0x000fe200078e0a00 */
[-C--:B------:R-:W-:Y:S01]  /*0d00*/  LEA.HI R0, R3, R6.reuse, RZ, 0x5 ;  /* 0x0000000603007211 */ /* 0x080fe200078f28ff */
[----:B------:R-:W-:Y:S01]  /*0d10*/  IMAD.IADD R4, R7, 0x1, -R4 ;  /* 0x0000000107047824 */ /* 0x000fe200078e0a04 */
[----:B------:R-:W-:Y:S01]  /*0d20*/  LEA.HI R3, R3, R6, RZ, 0x3 ;  /* 0x0000000603037211 */ /* 0x000fe200078f18ff */
[----:B------:R-:W-:Y:S01]  /*0d30*/  IMAD.IADD R12, R11, 0x1, -R12 ;  /* 0x000000010b0c7824 */ /* 0x000fe200078e0a0c */
[----:B------:R-:W-:-:S02]  /*0d40*/  SHF.R.S32.HI R9, RZ, 0x5, R9 ;  /* 0x00000005ff097819 */ /* 0x000fc40000011409 */
[----:B------:R-:W-:Y:S02]  /*0d50*/  LOP3.LUT R7, R3, 0xfffffff8, RZ, 0xc0, !PT ;  /* 0xfffffff803077812 */ /* 0x000fe400078ec0ff */
[----:B------:R-:W-:Y:S01]  /*0d60*/  LOP3.LUT R5, R2, 0x3fffff0, RZ, 0xc0, !PT ;  /* 0x03fffff002057812 */ /* 0x000fe200078ec0ff */
[----:B------:R-:W-:Y:S01]  /*0d70*/  IMAD R9, R9, 0x10, R12 ;  /* 0x0000001009097824 */ /* 0x000fe200078e020c */
[----:B------:R-:W-:Y:S01]  /*0d80*/  LOP3.LUT R3, R22, 0xfffffffc, RZ, 0xc0, !PT ;  /* 0xfffffffc16037812 */ /* 0x000fe200078ec0ff */
[----:B------:R-:W-:Y:S01]  /*0d90*/  IMAD.MOV.U32 R2, RZ, RZ, RZ ;  /* 0x000000ffff027224 */ /* 0x000fe200078e00ff */
[----:B------:R-:W-:Y:S01]  /*0da0*/  SHF.R.S32.HI R22, RZ, 0x2, R22 ;  /* 0x00000002ff167819 */ /* 0x000fe20000011416 */
[----:B------:R-:W-:Y:S01]  /*0db0*/  IMAD R20, R8, 0x40, R9 ;  /* 0x0000004008147824 */ /* 0x000fe200078e0209 */
[----:B------:R-:W-:Y:S01]  /*0dc0*/  SHF.R.S32.HI R16, RZ, 0x5, R0 ;  /* 0x00000005ff107819 */ /* 0x000fe20000011400 */
[----:B------:R-:W-:Y:S01]  /*0dd0*/  IMAD.IADD R5, R6, 0x1, -R5 ;  /* 0x0000000106057824 */ /* 0x000fe200078e0a05 */
[----:B------:R-:W-:Y:S01]  /*0de0*/  IADD3 R9, R22, 0x40, RZ ;  /* 0x0000004016097810 */ /* 0x000fe20007ffe0ff */
[C---:B------:R-:W-:Y:S01]  /*0df0*/  IMAD.IADD R3, R6.reuse, 0x1, -R3 ;  /* 0x0000000106037824 */ /* 0x040fe200078e0a03 */
[----:B------:R-:W-:Y:S01]  /*0e00*/  IADD3 R228, R6, -R7, RZ ;  /* 0x8000000706e47210 */ /* 0x000fe20007ffe0ff */
[----:B------:R-:W-:Y:S01]  /*0e10*/  IMAD R5, R16, 0x10, R5 ;  /* 0x0000001010057824 */ /* 0x000fe200078e0205 */
[----:B------:R-:W-:Y:S01]  /*0e20*/  SHF.R.S32.HI R8, RZ, 0x1f, R9 ;  /* 0x0000001fff087819 */ /* 0x000fe20000011409 */
[----:B------:R0:W-:Y:S01]  /*0e30*/  STL [R1+0x64], R16 ;  /* 0x0000641001007387 */ /* 0x0001e20000100800 */
[----:B------:R-:W-:Y:S01]  /*0e40*/  LEA.HI R0, R3, R3, RZ, 0x1 ;  /* 0x0000000303007211 */ /* 0x000fe200078f08ff */
[----:B------:R-:W-:Y:S01]  /*0e50*/  IMAD R11, R5, 0x8, R4 ;  /* 0x00000008050b7824 */ /* 0x000fe200078e0204 */
[----:B------:R-:W-:Y:S01]  /*0e60*/  LEA.HI R8, R8, R9, RZ, 0x3 ;  /* 0x0000000908087211 */ /* 0x000fe200078f18ff */
[----:B------:R-:W-:Y:S01]  /*0e70*/  IMAD.SHL.U32 R228, R228, 0x8, RZ ;  /* 0x00000008e4e47824 */ /* 0x000fe200078e00ff */
[----:B------:R-:W-:Y:S01]  /*0e80*/  SHF.R.S32.HI R4, RZ, 0x1f, R22 ;  /* 0x0000001fff047819 */ /* 0x000fe20000011416 */
[----:B------:R-:W-:Y:S01]  /*0e90*/  IMAD.SHL.U32 R4, R9, 0x40, RZ ;  /* 0x0000004009047824 */ /* 0x000fe200078e00ff */
[----:B------:R-:W-:Y:S01]  /*0ea0*/  LOP3.LUT R0, R0, 0x1ffffffe, RZ, 0xc0, !PT ;  /* 0x1ffffffe00007812 */ /* 0x000fe200078ec0ff */
[----:B------:R-:W-:Y:S01]  /*0eb0*/  IMAD.SHL.U32 R8, R8, 0x40, RZ ;  /* 0x0000004008087824 */ /* 0x000fe200078e00ff */
[----:B------:R-:W-:Y:S01]  /*0ec0*/  LOP3.LUT R10, R10, 0x7ffffffc, RZ, 0xc0, !PT ;  /* 0x7ffffffc0a0a7812 */ /* 0x000fe200078ec0ff */
[C---:B------:R-:W-:Y:S01]  /*0ed0*/  IMAD.SHL.U32 R200, R3.reuse, 0x4, RZ ;  /* 0x0000000403c87824 */ /* 0x040fe200078e00ff */
[----:B------:R-:W-:Y:S01]  /*0ee0*/  STL [R1+0x198], R20 ;  /* 0x0001981401007387 */ /* 0x000fe20000100800 */
[----:B------:R-:W-:-:S02]  /*0ef0*/  IMAD.IADD R0, R3, 0x1, -R0 ;  /* 0x0000000103007824 */ /* 0x000fc400078e0a00 */
[----:B0-----:R-:W-:Y:S01]  /*0f00*/  IMAD.SHL.U32 R16, R3, 0x8, RZ ;  /* 0x0000000803107824 */ /* 0x001fe200078e00ff */
[----:B------:R-:W-:Y:S01]  /*0f10*/  LOP3.LUT R3, R4, 0x1c0, RZ, 0xc0, !PT ;  /* 0x000001c004037812 */ /* 0x000fe200078ec0ff */
[----:B------:R-:W-:Y:S01]  /*0f20*/  IMAD.IADD R10, R21, 0x1, -R10 ;  /* 0x00000001150a7824 */ /* 0x000fe200078e0a0a */
[----:B------:R-:W-:Y:S01]  /*0f30*/  SHF.R.S32.HI R4, RZ, 0x1f, R228 ;  /* 0x0000001fff047819 */ /* 0x000fe200000114e4 */
[----:B------:R-:W-:Y:S01]  /*0f40*/  STL [R1+0x8c], RZ ;  /* 0x00008cff01007387 */ /* 0x000fe20000100800 */
[----:B------:R-:W-:Y:S01]  /*0f50*/  LOP3.LUT R4, R8, 0xfffffe00, RZ, 0xc0, !PT ;  /* 0xfffffe0008047812 */ /* 0x000fe200078ec0ff */
[C---:B------:R-:W-:Y:S01]  /*0f60*/  VIADD R8, R228.reuse, 0x80 ;  /* 0x00000080e4087836 */ /* 0x040fe20000000000 */
[----:B------:R-:W-:Y:S01]  /*0f70*/  SHF.R.U32.HI R9, RZ, 0x3, R3 ;  /* 0x00000003ff097819 */ /* 0x000fe20000011603 */
[----:B------:R-:W-:Y:S01]  /*0f80*/  VIADD R12, R228, 0x40 ;  /* 0x00000040e40c7836 */ /* 0x000fe20000000000 */
[----:B------:R-:W-:Y:S01]  /*0f90*/  LOP3.LUT R3, R3, 0x38, R16, 0xf8, !PT ;  /* 0x0000003803037812 */ /* 0x000fe200078ef810 */
[----:B------:R0:W-:Y:S01]  /*0fa0*/  STL [R1+0x68], R4 ;  /* 0x0000680401007387 */ /* 0x0001e20000100800 */
[----:B------:R-:W-:Y:S01]  /*0fb0*/  SHF.L.U32 R45, R10, 0x1, RZ ;  /* 0x000000010a2d7819 */ /* 0x000fe200000006ff */
[----:B------:R-:W-:Y:S01]  /*0fc0*/  IMAD.MOV.U32 R7, RZ, RZ, R15 ;  /* 0x000000ffff077224 */ /* 0x000fe200078e000f */
[----:B------:R-:W-:Y:S01]  /*0fd0*/  SHF.R.S32.HI R12, RZ, 0x1f, R12 ;  /* 0x0000001fff0c7819 */ /* 0x000fe2000001140c */
[----:B------:R-:W-:Y:S01]  /*0fe0*/  IMAD.MOV.U32 R6, RZ, RZ, R14 ;  /* 0x000000ffff067224 */ /* 0x000fe200078e000e */
[C---:B------:R-:W-:Y:S01]  /*0ff0*/  IADD3 R36, R45.reuse, 0x48, RZ ;  /* 0x000000482d247810 */ /* 0x040fe20007ffe0ff */
[C---:B------:R-:W-:Y:S01]  /*1000*/  VIADD R44, R45.reuse, 0x8 ;  /* 0x000000082d2c7836 */ /* 0x040fe20000000000 */
[----:B------:R-:W-:Y:S01]  /*1010*/  STL [R1+0x5c], R45 ;  /* 0x00005c2d01007387 */ /* 0x000fe20000100800 */
[C---:B------:R-:W-:Y:S01]  /*1020*/  VIADD R43, R45.reuse, 0x10 ;  /* 0x000000102d2b7836 */ /* 0x040fe20000000000 */
[C---:B------:R-:W-:Y:S01]  /*1030*/  IADD3 R25, R45.reuse, 0xa0, RZ ;  /* 0x000000a02d197810 */ /* 0x040fe20007ffe0ff */
[C---:B------:R-:W-:Y:S01]  /*1040*/  VIADD R42, R45.reuse, 0x18 ;  /* 0x000000182d2a7836 */ /* 0x040fe20000000000 */
[----:B0-----:R-:W-:Y:S01]  /*1050*/  LOP3.LUT R4, R4, R3, R9, 0xf6, !PT ;  /* 0x0000000304047212 */ /* 0x001fe200078ef609 */
[----:B------:R-:W-:Y:S01]  /*1060*/  VIADD R41, R45, 0x20 ;  /* 0x000000202d297836 */ /* 0x000fe20000000000 */
[----:B------:R-:W-:Y:S01]  /*1070*/  SHF.R.S32.HI R9, RZ, 0x1f, R8 ;  /* 0x0000001fff097819 */ /* 0x000fe20000011408 */
[----:B------:R-:W-:-:S02]  /*1080*/  IMAD.SHL.U32 R8, R11, 0x8, RZ ;  /* 0x000000080b087824 */ /* 0x000fc400078e00ff */
[----:B------:R-:W-:Y:S01]  /*1090*/  IMAD R3, R4, 0x2, R19 ;  /* 0x0000000204037824 */ /* 0x000fe200078e0213 */
[----:B------:R-:W-:Y:S01]  /*10a0*/  SHF.R.S32.HI R4, RZ, 0x1f, R44 ;  /* 0x0000001fff047819 */ /* 0x000fe2000001142c */
[C---:B------:R-:W-:Y:S01]  /*10b0*/  VIADD R40, R45.reuse, 0x28 ;  /* 0x000000282d287836 */ /* 0x040fe20000000000 */
[----:B------:R-:W-:Y:S01]  /*10c0*/  STL [R1+0x19c], R8 ;  /* 0x00019c0801007387 */ /* 0x000fe20000100800 */
[C---:B------:R-:W-:Y:S02]  /*10d0*/  VIADD R39, R45.reuse, 0x30 ;  /* 0x000000302d277836 */ /* 0x040fe40000000000 */
[C---:B------:R-:W-:Y:S01]  /*10e0*/  VIADD R38, R45.reuse, 0x38 ;  /* 0x000000382d267836 */ /* 0x040fe20000000000 */
[----:B------:R0:W-:Y:S01]  /*10f0*/  STL [R1+0x194], R3 ;  /* 0x0001940301007387 */ /* 0x0001e20000100800 */
[C---:B------:R-:W-:Y:S02]  /*1100*/  VIADD R37, R45.reuse, 0x40 ;  /* 0x000000402d257836 */ /* 0x040fe40000000000 */
[C---:B------:R-:W-:Y:S01]  /*1110*/  VIADD R35, R45.reuse, 0x50 ;  /* 0x000000502d237836 */ /* 0x040fe20000000000 */
[----:B------:R-:W-:Y:S01]  /*1120*/  STL [R1+0x10c], R44 ;  /* 0x00010c2c01007387 */ /* 0x000fe20000100800 */
[----:B------:R-:W-:-:S02]  /*1130*/  VIADD R34, R45, 0x58 ;  /* 0x000000582d227836 */ /* 0x000fc40000000000 */
[C---:B------:R-:W-:Y:S01]  /*1140*/  VIADD R33, R45.reuse, 0x60 ;  /* 0x000000602d217836 */ /* 0x040fe20000000000 */
[----:B------:R1:W-:Y:S01]  /*1150*/  STL [R1+0x108], R43 ;  /* 0x0001082b01007387 */ /* 0x0003e20000100800 */
[C---:B------:R-:W-:Y:S01]  /*1160*/  VIADD R32, R45.reuse, 0x68 ;  /* 0x000000682d207836 */ /* 0x040fe20000000000 */
[C---:B0-----:R-:W-:Y:S01]  /*1170*/  IADD3 R3, R45.reuse, 0xf8, RZ ;  /* 0x000000f82d037810 */ /* 0x041fe20007ffe0ff */
[C---:B------:R-:W-:Y:S01]  /*1180*/  VIADD R31, R45.reuse, 0x70 ;  /* 0x000000702d1f7836 */ /* 0x040fe20000000000 */
[----:B------:R-:W-:Y:S01]  /*1190*/  STL [R1+0x104], R42 ;  /* 0x0001042a01007387 */ /* 0x000fe20000100800 */
[C---:B------:R-:W-:Y:S02]  /*11a0*/  VIADD R30, R45.reuse, 0x78 ;  /* 0x000000782d1e7836 */ /* 0x040fe40000000000 */
[C---:B------:R-:W-:Y:S01]  /*11b0*/  VIADD R29, R45.reuse, 0x80 ;  /* 0x000000802d1d7836 */ /* 0x040fe20000000000 */
[----:B------:R0:W-:Y:S01]  /*11c0*/  STL [R1+0x100], R41 ;  /* 0x0001002901007387 */ /* 0x0001e20000100800 */
[C---:B------:R-:W-:Y:S01]  /*11d0*/  VIADD R28, R45.reuse, 0x88 ;  /* 0x000000882d1c7836 */ /* 0x040fe20000000000 */
[----:B-1----:R-:W-:Y:S01]  /*11e0*/  SHF.R.S32.HI R43, RZ, 0x1f, R43 ;  /* 0x0000001fff2b7819 */ /* 0x002fe2000001142b */
[C---:B------:R-:W-:Y:S01]  /*11f0*/  VIADD R27, R45.reuse, 0x90 ;  /* 0x000000902d1b7836 */ /* 0x040fe20000000000 */
[----:B------:R1:W-:Y:S01]  /*1200*/  STL [R1+0xfc], R40 ;  /* 0x0000fc2801007387 */ /* 0x0003e20000100800 */
[----:B------:R-:W-:-:S02]  /*1210*/  VIADD R26, R45, 0x98 ;  /* 0x000000982d1a7836 */ /* 0x000fc40000000000 */
[C---:B------:R-:W-:Y:S01]  /*1220*/  VIADD R24, R45.reuse, 0xa8 ;  /* 0x000000a82d187836 */ /* 0x040fe20000000000 */
[----:B------:R-:W-:Y:S01]  /*1230*/  STL [R1+0xf8], R39 ;  /* 0x0000f82701007387 */ /* 0x000fe20000100800 */
[C---:B------:R-:W-:Y:S01]  /*1240*/  VIADD R21, R45.reuse, 0xb0 ;  /* 0x000000b02d157836 */ /* 0x040fe20000000000 */
[----:B0-----:R-:W-:Y:S01]  /*1250*/  SHF.R.S32.HI R41, RZ, 0x1f, R41 ;  /* 0x0000001fff297819 */ /* 0x001fe20000011429 */
[C---:B------:R-:W-:Y:S01]  /*1260*/  VIADD R15, R45.reuse, 0xb8 ;  /* 0x000000b82d0f7836 */ /* 0x040fe20000000000 */
[----:B------:R0:W-:Y:S01]  /*1270*/  STL [R1+0xf4], R38 ;  /* 0x0000f42601007387 */ /* 0x0001e20000100800 */
[----:B------:R-:W-:Y:S01]  /*1280*/  IMAD.MOV.U32 R5, RZ, RZ, R13 ;  /* 0x000000ffff057224 */ /* 0x000fe200078e000d */
        /* <DEDUP_REMOVED lines=10> */
[C---:B------:R-:W-:Y:S01]  /*1330*/  VIADD R9, R45.reuse, 0xe8 ;  /* 0x000000e82d097836 */ /* 0x040fe20000000000 */
[----:B-1----:R-:W-:Y:S01]  /*1340*/  SHF.R.S32.HI R37, RZ, 0x1f, R37 ;  /* 0x0000001fff257819 */ /* 0x002fe20000011425 */
[----:B------:R-:W-:Y:S01]  /*1350*/  VIADD R8, R45, 0xf0 ;  /* 0x000000f02d087836 */ /* 0x000fe20000000000 */
[----:B------:R1:W-:Y:S01]  /*1360*/  STL [R1+0xe4], R34 ;  /* 0x0000e42201007387 */ /* 0x0003e20000100800 */
[----:B------:R-:W-:-:S02]  /*1370*/  IMAD R0, R0, 0x8, R20 ;  /* 0x0000000800007824 */ /* 0x000fc400078e0214 */
[----:B------:R-:W-:Y:S01]  /*1380*/  VIADD R203, R200, 0x10 ;  /* 0x00000010c8cb7836 */ /* 0x000fe20000000000 */
[----:B------:R-:W-:Y:S01]  /*1390*/  STL [R1+0xe0], R33 ;  /* 0x0000e02101007387 */ /* 0x000fe20000100800 */
[----:B0-----:R-:W-:-:S03]  /*13a0*/  SHF.R.S32.HI R35, RZ, 0x1f, R35 ;  /* 0x0000001fff237819 */ /* 0x001fc60000011423 */
[----:B------:R0:W-:Y:S01]  /*13b0*/  STL [R1+0xdc], R32 ;  /* 0x0000dc2001007387 */ /* 0x0001e20000100800 */
[----:B-1----:R-:W-:-:S03]  /*13c0*/  SHF.R.S32.HI R34, RZ, 0x1f, R34 ;  /* 0x0000001fff227819 */ /* 0x002fc60000011422 */
[----:B------:R1:W-:Y:S04]  /*13d0*/  STL [R1+0xd8], R31 ;  /* 0x0000d81f01007387 */ /* 0x0003e80000100800 */
        /* <DEDUP_REMOVED lines=25> */
[----:B------:R2:W-:Y:S01]  /*1570*/  STL [R1+0x190], R4 ;  /* 0x0001900401007387 */ /* 0x0005e20000100800 */
[----:B0-----:R-:W-:-:S03]  /*1580*/  SHF.R.S32.HI R10, RZ, 0x1f, R10 ;  /* 0x0000001fff0a7819 */ /* 0x001fc6000001140a */
[----:B------:R-:W-:Y:S01]  /*1590*/  STL [R1+0x98], R8 ;  /* 0x0000980801007387 */ /* 0x000fe20000100800 */
[----:B-1----:R-:W-:-:S03]  /*15a0*/  SHF.R.S32.HI R9, RZ, 0x1f, R9 ;  /* 0x0000001fff097819 */ /* 0x002fc60000011409 */
[----:B------:R-:W-:Y:S01]  /*15b0*/  STL [R1+0x18c], R43 ;  /* 0x00018c2b01007387 */ /* 0x000fe20000100800 */
[----:B--2---:R-:W-:-:S03]  /*15c0*/  SHF.R.S32.HI R4, RZ, 0x1f, R42 ;  /* 0x0000001fff047819 */ /* 0x004fc6000001142a */
[----:B------:R0:W-:Y:S04]  /*15d0*/  STL [R1+0x94], R3 ;  /* 0x0000940301007387 */ /* 0x0001e80000100800 */
[----:B------:R1:W-:Y:S04]  /*15e0*/  STL [R1+0x188], R4 ;  /* 0x0001880401007387 */ /* 0x0003e80000100800 */
[----:B------:R-:W-:Y:S01]  /*15f0*/  STL [R1+0x184], R41 ;  /* 0x0001842901007387 */ /* 0x000fe20000100800 */
[----:B0-----:R-:W-:-:S03]  /*1600*/  SHF.R.S32.HI R3, RZ, 0x1f, R3 ;  /* 0x0000001fff037819 */ /* 0x001fc60000011403 */
[----:B------:R-:W-:Y:S01]  /*1610*/  STL [R1+0x180], R40 ;  /* 0x0001802801007387 */ /* 0x000fe20000100800 */
[----:B-1----:R-:W-:-:S05]  /*1620*/  SHF.R.S32.HI R4, RZ, 0x1f, R39 ;  /* 0x0000001fff047819 */ /* 0x002fca0000011427 */
[----:B------:R0:W-:Y:S04]  /*1630*/  STL [R1+0x17c], R4 ;  /* 0x00017c0401007387 */ /* 0x0001e80000100800 */
[----:B------:R-:W-:Y:S04]  /*1640*/  STL [R1+0x178], R38 ;  /* 0x0001782601007387 */ /* 0x000fe80000100800 */
[----:B------:R-:W-:Y:S01]  /*1650*/  STL [R1+0x174], R37 ;  /* 0x0001742501007387 */ /* 0x000fe20000100800 */
[----:B0-----:R-:W-:-:S05]  /*1660*/  SHF.R.S32.HI R4, RZ, 0x1f, R36 ;  /* 0x0000001fff047819 */ /* 0x001fca0000011424 */
        /* <DEDUP_REMOVED lines=25> */
[----:B------:R1:W-:Y:S04]  /*1800*/  STL [R1+0x124], R10 ;  /* 0x0001240a01007387 */ /* 0x0003e80000100800 */
[----:B------:R1:W-:Y:S01]  /*1810*/  STL [R1+0x120], R9 ;  /* 0x0001200901007387 */ /* 0x0003e20000100800 */
[----:B0-----:R-:W-:-:S05]  /*1820*/  SHF.R.S32.HI R4, RZ, 0x1f, R8 ;  /* 0x0000001fff047819 */ /* 0x001fca0000011408 */
[----:B------:R1:W-:Y:S04]  /*1830*/  STL [R1+0x11c], R4 ;  /* 0x00011c0401007387 */ /* 0x0003e80000100800 */
[----:B------:R1:W-:Y:S04]  /*1840*/  STL [R1+0x6c], R0 ;  /* 0x00006c0001007387 */ /* 0x0003e80000100800 */
[----:B------:R1:W-:Y:S02]  /*1850*/  STL [R1+0x118], R3 ;  /* 0x0001180301007387 */ /* 0x0003e40000100800 */
.L_x_5791:
[----:B0123--:R-:W0:Y:S02]  /*1860*/  LDC.64 R8, c[0x0][0xd88] ;  /* 0x00036200ff087b82 */ /* 0x00fe240000000a00 */
[----:B0-----:R-:W-:-:S05]  /*1870*/  IMAD.WIDE R8, R7, 0x4, R8 ;  /* 0x0000000407087825 */ /* 0x001fca00078e0208 */
[----:B------:R-:W2:Y:S01]  /*1880*/  LDG.E R33, desc[UR40][R8.64] ;  /* 0x0000002808217981 */ /* 0x000ea2000c1e1900 */
[----:B------:R-:W-:Y:S05]  /*1890*/  YIELD ;  /* 0x0000000000007946 */ /* 0x000fea0003800000 */
[----:B------:R-:W-:Y:S01]  /*18a0*/  ULDC.64 UR4, c[0x0][0xb20] ;  /* 0x0002c80000047ab9 */ /* 0x000fe20000000a00 */
[----:B------:R-:W-:Y:S01]  /*18b0*/  ULDC.64 UR8, c[0x0][0xb10] ;  /* 0x0002c40000087ab9 */ /* 0x000fe20000000a00 */
[----:B------:R-:W-:Y:S01]  /*18c0*/  ISETP.NE.U32.AND P1, PT, RZ, UR4, PT ;  /* 0x00000004ff007c0c */ /* 0x000fe2000bf25070 */
[----:B------:R-:W-:Y:S01]  /*18d0*/  IMAD.MOV.U32 R15, RZ, RZ, RZ ;  /* 0x000000ffff0f7224 */ /* 0x000fe200078e00ff */
[----:B------:R-:W-:Y:S01]  /*18e0*/  ULDC.64 UR6, c[0x0][0xb00] ;  /* 0x0002c00000067ab9 */ /* 0x000fe20000000a00 */
[----:B------:R-:W-:Y:S01]  /*18f0*/  IMAD.MOV.U32 R31, RZ, RZ, RZ ;  /* 0x000000ffff1f7224 */ /* 0x000fe200078e00ff */
[----:B------:R-:W-:-:S02]  /*1900*/  ISETP.NE.AND.EX P1, PT, RZ, UR5, PT, P1 ;  /* 0x00000005ff007c0c */ /* 0x000fc4000bf25310 */
[----:B------:R-:W-:-:S04]  /*1910*/  ISETP.NE.U32.AND P0, PT, RZ, UR6, PT ;  /* 0x00000006ff007c0c */ /* 0x000fc8000bf05070 */
[----:B------:R-:W-:Y:S02]  /*1920*/  ISETP.NE.AND.EX P0, PT, RZ, UR7, PT, P0 ;  /* 0x00000007ff007c0c */ /* 0x000fe4000bf05300 */
[----:B--2---:R-:W-:Y:S01]  /*1930*/  SHF.R.S32.HI R0, RZ, 0x1f, R33 ;  /* 0x0000001fff007819 */ /* 0x004fe20000011421 */
[----:B------:R-:W-:-:S04]  /*1940*/  IMAD.SHL.U32 R35, R33, 0x4, RZ ;  /* 0x0000000421237824 */ /* 0x000fc800078e00ff */
[C---:B------:R-:W-:Y:S01]  /*1950*/  @P1 LEA R10, P2, R33.reuse, UR4, 0x2 ;  /* 0x00000004210a1c11 */ /* 0x040fe2000f8410ff */
[----:B------:R-:W-:Y:S01]  /*1960*/  STL [R1+0x80], R33 ;  /* 0x0000802101007387 */ /* 0x000fe20000100800 */
[C-C-:B------:R-:W-:Y:S02]  /*1970*/  SHF.L.U64.HI R34, R33.reuse, 0x2, R0.reuse ;  /* 0x0000000221227819 */ /* 0x140fe40000010200 */
[----:B------:R-:W-:Y:S01]  /*1980*/  @P1 LEA.HI.X R11, R33, UR5, R0, 0x2, P2 ;  /* 0x00000005210b1c11 */ /* 0x000fe200090f1400 */
[----:B------:R-:W-:Y:S01]  /*1990*/  ULDC UR4, c[0x0][0x288] ;  /* 0x0000a20000047ab9 */ /* 0x000fe20000000800 */
[----:B------:R-:W-:Y:S01]  /*19a0*/  ISETP.NE.U32.AND P2, PT, RZ, UR8, PT ;  /* 0x00000008ff007c0c */ /* 0x000fe2000bf45070 */
[----:B------:R0:W-:Y:S01]  /*19b0*/  STL [R1+0x110], R0 ;  /* 0x0001100001007387 */ /* 0x0001e20000100800 */
[----:B------:R-:W-:Y:S02]  /*19c0*/  IADD3 R12, P3, R35, UR6, RZ ;  /* 0x00000006230c7c10 */ /* 0x000fe4000ff7e0ff */
[----:B------:R-:W-:Y:S01]  /*19d0*/  ISETP.NE.AND.EX P2, PT, RZ, UR9, PT, P2 ;  /* 0x00000009ff007c0c */ /* 0x000fe2000bf45320 */
[----:B------:R1:W5:Y:S01]  /*19e0*/  @P1 LDG.E R15, desc[UR40][R10.64] ;  /* 0x000000280a0f1981 */ /* 0x000362000c1e1900 */
[----:B------:R-:W-:-:S03]  /*19f0*/  IADD3.X R13, R34, UR7, RZ, P3, !PT ;  /* 0x00000007220d7c10 */ /* 0x000fc60009ffe4ff */
[----:B------:R1:W-:Y:S01]  /*1a00*/  STL [R1+0x84], R35 ;  /* 0x0000842301007387 */ /* 0x0003e20000100800 */
[----:B0-----:R-:W-:Y:S01]  /*1a10*/  IMAD.U32 R0, RZ, RZ, UR4 ;  /* 0x00000004ff007e24 */ /* 0x001fe2000f8e00ff */
[----:B------:R-:W-:Y:S02]  /*1a20*/  ULDC.64 UR4, c[0x0][0x418] ;  /* 0x0001060000047ab9 */ /* 0x000fe40000000a00 */
[----:B------:R1:W5:Y:S04]  /*1a30*/  @P0 LDG.E R31, desc[UR40][R12.64] ;  /* 0x000000280c1f0981 */ /* 0x000368000c1e1900 */
[----:B------:R-:W-:Y:S01]  /*1a40*/  @P2 IADD3 R8, P1, R35, UR8, RZ ;  /* 0x0000000823082c10 */ /* 0x000fe2000ff3e0ff */
[----:B------:R1:W-:Y:S03]  /*1a50*/  STL [R1+0x88], R34 ;  /* 0x0000882201007387 */ /* 0x0003e60000100800 */
[----:B------:R-:W-:-:S05]  /*1a60*/  @P2 IADD3.X R9, R34, UR9, RZ, P1, !PT ;  /* 0x0000000922092c10 */ /* 0x000fca0008ffe4ff */
[----:B------:R-:W2:Y:S01]  /*1a70*/  @P2 LDG.E R0, desc[UR40][R8.64] ;  /* 0x0000002808002981 */ /* 0x000ea2000c1e1900 */
        /* <DEDUP_REMOVED lines=9> */
[----:B--2---:R1:W-:Y:S01]  /*1b10*/  STL [R1+0x24], R0 ;  /* 0x0000240001007387 */ /* 0x0043e20000100800 */
[----:B----4-:R-:W-:Y:S01]  /*1b20*/  IMAD.MOV.U32 R14, RZ, RZ, R0 ;  /* 0x000000ffff0e7224 */ /* 0x010fe200078e0000 */
[----:B------:R-:W-:Y:S06]  /*1b30*/  @P2 BRA `(.L_x_5630) ;  /* 0x0000000000282947 */ /* 0x000fec0003800000 */
[----:B------:R-:W-:Y:S02]  /*1b40*/  ULDC.64 UR4, c[0x0][0xaf8] ;  /* 0x0002be0000047ab9 */ /* 0x000fe40000000a00 */
[----:B------:R-:W-:-:S04]  /*1b50*/  ISETP.NE.U32.AND P1, PT, RZ, UR4, PT ;  /* 0x00000004ff007c0c */ /* 0x000fc8000bf25070 */
[----:B------:R-:W-:-:S13]  /*1b60*/  ISETP.NE.AND.EX P1, PT, RZ, UR5, PT, P1 ;  /* 0x00000005ff007c0c */ /* 0x000fda000bf25310 */
[----:B------:R-:W-:Y:S05]  /*1b70*/  @!P1 BRA `(.L_x_5630) ;  /* 0x0000000000189947 */ /* 0x000fea0003800000 */
[----:B------:R-:W0:Y:S02]  /*1b80*/  LDC.64 R8, c[0x0][0xaf8] ;  /* 0x0002be00ff087b82 */ /* 0x000e240000000a00 */
[----:B0-----:R-:W-:-:S05]  /*1b90*/  IMAD.WIDE R8, R33, 0x4, R8 ;  /* 0x0000000421087825 */ /* 0x001fca00078e0208 */
[----:B-1----:R-:W2:Y:S04]  /*1ba0*/  LDG.E R0, desc[UR40][R8.64] ;  /* 0x0000002808007981 */ /* 0x002ea8000c1e1900 */
[----:B------:R-:W2:Y:S02]  /*1bb0*/  LDG.E R3, desc[UR40][R8.64+0x4] ;  /* 0x0000042808037981 */ /* 0x000ea4000c1e1900 */
[----:B--2---:R-:W-:-:S05]  /*1bc0*/  IMAD.IADD R14, R3, 0x1, -R0 ;  /* 0x00000001030e7824 */ /* 0x004fca00078e0a00 */
[----:B------:R0:W-:Y:S02]  /*1bd0*/  STL [R1+0x24], R14 ;  /* 0x0000240e01007387 */ /* 0x0001e40000100800 */
.L_x_5630:
[C---:B------:R-:W-:Y:S01]  /*1be0*/  LOP3.LUT R32, R6.reuse, 0xffff, RZ, 0xc0, !PT ;  /* 0x0000ffff06207812 */ /* 0x040fe200078ec0ff */
[----:B------:R-:W-:Y:S01]  /*1bf0*/  ULDC.64 UR4, c[0x0][0xb18] ;  /* 0x0002c60000047ab9 */ /* 0x000fe20000000a00 */
[C---:B------:R-:W-:Y:S02]  /*1c00*/  LOP3.LUT R3, R6.reuse, 0xff000000, RZ, 0xc0, !PT ;  /* 0xff00000006037812 */ /* 0x040fe400078ec0ff */
[----:B------:R-:W-:Y:S01]  /*1c10*/  ISETP.NE.U32.AND P1, PT, RZ, UR4, PT ;  /* 0x00000004ff007c0c */ /* 0x000fe2000bf25070 */
[----:B------:R2:W-:Y:S01]  /*1c20*/  STL [R1+0x78], R32 ;  /* 0x0000782001007387 */ /* 0x0005e20000100800 */
[----:B-1----:R-:W-:Y:S02]  /*1c30*/  LOP3.LUT R0, R6, 0xff0000, RZ, 0xc0, !PT ;  /* 0x00ff000006007812 */ /* 0x002fe400078ec0ff */
[----:B------:R-:W-:Y:S02]  /*1c40*/  ISETP.NE.AND.EX P1, PT, RZ, UR5, PT, P1 ;  /* 0x00000005ff007c0c */ /* 0x000fe4000bf25310 */
[----:B------:R-:W-:-:S04]  /*1c50*/  SHF.R.U32.HI R3, RZ, 0x8, R3 ;  /* 0x00000008ff037819 */ /* 0x000fc80000011603 */
[----:B------:R-:W-:-:S07]  /*1c60*/  LEA.HI R10, R0, R3, RZ, 0x10 ;  /* 0x00000003000a7211 */ /* 0x000fce00078f80ff */
[----:B--2---:R-:W-:Y:S05]  /*1c70*/  @!P1 BRA `(.L_x_5631) ;  /* 0x0000000000109947 */ /* 0x004fea0003800000 */
[----:B------:R-:W-:-:S04]  /*1c80*/  IADD3 R6, P0, R35, UR4, RZ ;  /* 0x0000000423067c10 */ /* 0x000fc8000ff1e0ff */
[----:B------:R-:W-:-:S05]  /*1c90*/  IADD3.X R7, R34, UR5, RZ, P0, !PT ;  /* 0x0000000522077c10 */ /* 0x000fca00087fe4ff */
[----:B------:R1:W5:Y:S01]  /*1ca0*/  LDG.E R30, desc[UR40][R6.64] ;  /* 0x00000028061e7981 */ /* 0x000362000c1e1900 */
[----:B------:R-:W-:Y:S05]  /*1cb0*/  BRA `(.L_x_5632) ;  /* 0x0000000000107947 */ /* 0x000fea0003800000 */
.L_x_5631:
[----:B------:R-:W-:Y:S05]  /*1cc0*/  @!P0 BRA `(.L_x_5632) ;  /* 0x00000000000c8947 */ /* 0x000fea0003800000 */
[----:B------:R-:W2:Y:S04]  /*1cd0*/  LDG.E R3, desc[UR40][R12.64] ;  /* 0x000000280c037981 */ /* 0x000ea8000c1e1900 */
[----:B------:R-:W2:Y:S02]  /*1ce0*/  LDG.E R30, desc[UR40][R12.64+0x4] ;  /* 0x000004280c1e7981 */ /* 0x000ea4000c1e1900 */
[----:B--2---:R-:W-:-:S07]  /*1cf0*/  IMAD.IADD R30, R30, 0x1, -R3 ;  /* 0x000000011e1e7824 */ /* 0x004fce00078e0a03 */
.L_x_5632:
[----:B------:R-:W-:Y:S01]  /*1d00*/  ULDC.64 UR4, c[0x0][0xb08] ;  /* 0x0002c20000047ab9 */ /* 0x000fe20000000a00 */
[----:B------:R-:W2:Y:S01]  /*1d10*/  LDC R4, c[0x0][0x448] ;  /* 0x00011200ff047b82 */ /* 0x000ea20000000800 */
[----:B------:R-:W-:-:S04]  /*1d20*/  ISETP.NE.U32.AND P0, PT, RZ, UR4, PT ;  /* 0x00000004ff007c0c */ /* 0x000fc8000bf05070 */
[----:B------:R-:W-:Y:S01]  /*1d30*/  ISETP.NE.AND.EX P0, PT, RZ, UR5, PT, P0 ;  /* 0x00000005ff007c0c */ /* 0x000fe2000bf05300 */
[----:B------:R-:W-:-:S12]  /*1d40*/  ULDC.64 UR4, c[0x0][0xb28] ;  /* 0x0002ca0000047ab9 */ /* 0x000fd80000000a00 */
[----:B-1----:R-:W1:Y:S02]  /*1d50*/  @P0 LDC.64 R6, c[0x0][0xb08] ;  /* 0x0002c200ff060b82 */ /* 0x002e640000000a00 */
[----:B-1----:R-:W-:-:S05]  /*1d60*/  @P0 IMAD.WIDE R6, R33, 0x4, R6 ;  /* 0x0000000421060825 */ /* 0x002fca00078e0206 */
[----:B------:R-:W3:Y:S04]  /*1d70*/  @P0 LDG.E R0, desc[UR40][R6.64] ;  /* 0x0000002806000981 */ /* 0x000ee8000c1e1900 */
[----:B------:R1:W3:Y:S01]  /*1d80*/  @P0 LDG.E R3, desc[UR40][R6.64+0x4] ;  /* 0x0000042806030981 */ /* 0x0002e2000c1e1900 */
[----:B------:R-:W-:Y:S02]  /*1d90*/  ISETP.NE.U32.AND P1, PT, RZ, UR4, PT ;  /* 0x00000004ff007c0c */ /* 0x000fe4000bf25070 */
[----:B-----5:R-:W-:Y:S02]  /*1da0*/  MOV R152, R30 ;  /* 0x0000001e00987202 */ /* 0x020fe40000000f00 */
[----:B------:R-:W-:-:S13]  /*1db0*/  ISETP.NE.AND.EX P1, PT, RZ, UR5, PT, P1 ;  /* 0x00000005ff007c0c */ /* 0x000fda000bf25310 */
[----:B------:R-:W-:-:S04]  /*1dc0*/  @P1 IADD3 R8, P2, R35, UR4, RZ ;  /* 0x0000000423081c10 */ /* 0x000fc8000ff5e0ff */
[----:B------:R-:W-:-:S05]  /*1dd0*/  @P1 IADD3.X R9, R34, UR5, RZ, P2, !PT ;  /* 0x0000000522091c10 */ /* 0x000fca00097fe4ff */
[----:B------:R4:W5:Y:S01]  /*1de0*/  @P1 LDG.E R152, desc[UR40][R8.64] ;  /* 0x0000002808981981 */ /* 0x000962000c1e1900 */
[----:B--2---:R-:W-:Y:S01]  /*1df0*/  ISETP.NE.AND P1, PT, R4, 0x1, PT ;  /* 0x000000010400780c */ /* 0x004fe20003f25270 */
[----:B------:R-:W-:Y:S01]  /*1e00*/  IMAD.SHL.U32 R5, R5, 0x80, RZ ;  /* 0x0000008005057824 */ /* 0x000fe200078e00ff */
[----:B------:R-:W-:Y:S01]  /*1e10*/  LOP3.LUT R12, R10, 0xff, RZ, 0xc0, !PT ;  /* 0x000000ff0a0c7812 */ /* 0x000fe200078ec0ff */
[----:B------:R-:W-:Y:S01]  /*1e20*/  IMAD.IADD R15, R30, 0x1, -R15 ;  /* 0x000000011e0f7824 */ /* 0x000fe200078e0a0f */
[----:B------:R-:W-:Y:S01]  /*1e30*/  BSSY B0, `(.L_x_5633) ;  /* 0x0000037000007945 */ /* 0x000fe20003800000 */
[----:B------:R-:W-:Y:S01]  /*1e40*/  VIADD R4, R5, 0x7f ;  /* 0x0000007f05047836 */ /* 0x000fe20000000000 */
[----:B------:R2:W-:Y:S07]  /*1e50*/  STL [R1+0x50], R5 ;  /* 0x0000500501007387 */ /* 0x0005ee0000100800 */
[----:B------:R-:W0:Y:S08]  /*1e60*/  @P1 LDC R11, c[0x0][0x44c] ;  /* 0x00011300ff0b1b82 */ /* 0x000e300000000800 */
[----:B-1----:R-:W1:Y:S01]  /*1e70*/  @P1 LDC R7, c[0x0][0x450] ;  /* 0x00011400ff071b82 */ /* 0x002e620000000800 */
[----:B---3--:R-:W-:-:S02]  /*1e80*/  @P0 IMAD.IADD R24, R3, 0x1, -R0 ;  /* 0x0000000103180824 */ /* 0x008fc400078e0a00 */
[----:B0-----:R-:W-:-:S04]  /*1e90*/  @P1 IMAD.HI.U32 R0, R4, R11, RZ ;  /* 0x0000000b04001227 */ /* 0x001fc800078e00ff */
[----:B--2---:R-:W-:Y:S01]  /*1ea0*/  IMAD.IADD R5, R15, 0x1, R24 ;  /* 0x000000010f057824 */ /* 0x004fe200078e0218 */
[----:B-1----:R-:W-:-:S03]  /*1eb0*/  @P1 SHF.R.U32.HI R4, RZ, R7, R0 ;  /* 0x00000007ff041219 */ /* 0x002fc60000011600 */
[C---:B------:R-:W-:Y:S01]  /*1ec0*/  VIADD R0, R5.reuse, 0x5f ;  /* 0x0000005f05007836 */ /* 0x040fe20000000000 */
[----:B------:R-:W-:Y:S01]  /*1ed0*/  IADD3 R60, R5, 0x60, -R14 ;  /* 0x00000060053c7810 */ /* 0x000fe20007ffe80e */
[----:B------:R0:W-:Y:S02]  /*1ee0*/  STL [R1+0x28], R5 ;  /* 0x0000280501007387 */ /* 0x0001e40000100800 */
[----:B------:R-:W-:Y:S02]  /*1ef0*/  IMAD.HI R0, R0, 0x2aaaaaab, RZ ;  /* 0x2aaaaaab00007827 */ /* 0x000fe400078e02ff */
[----:B------:R1:W-:Y:S02]  /*1f00*/  STL [R1+0x90], R12 ;  /* 0x0000900c01007387 */ /* 0x0003e40000100800 */
[----:B------:R-:W-:Y:S01]  /*1f10*/  IMAD.IADD R4, R60, 0x1, R4 ;  /* 0x000000013c047824 */ /* 0x000fe200078e0204 */
[----:B------:R-:W-:-:S03]  /*1f20*/  SHF.R.U32.HI R29, RZ, 0x1f, R0 ;  /* 0x0000001fff1d7819 */ /* 0x000fc60000011600 */
[----:B------:R-:W-:Y:S01]  /*1f30*/  IMAD.HI R4, R4, 0x2aaaaaab, RZ ;  /* 0x2aaaaaab04047827 */ /* 0x000fe200078e02ff */
[----:B0-----:R-:W-:Y:S02]  /*1f40*/  SHF.R.U32.HI R5, RZ, 0x10, R10 ;  /* 0x00000010ff057819 */ /* 0x001fe4000001160a */
[----:B------:R-:W-:Y:S01]  /*1f50*/  LEA.HI.SX32 R29, R0, R29, 0x1c ;  /* 0x0000001d001d7211 */ /* 0x000fe200078fe2ff */
[----:B------:R-:W-:Y:S01]  /*1f60*/  IMAD.MOV.U32 R0, RZ, RZ, RZ ;  /* 0x000000ffff007224 */ /* 0x000fe200078e00ff */
[----:B------:R-:W-:Y:S01]  /*1f70*/  SHF.R.U32.HI R3, RZ, 0x1f, R4 ;  /* 0x0000001fff037819 */ /* 0x000fe20000011604 */
[----:B------:R1:W-:Y:S03]  /*1f80*/  STL [R1+0x7c], R5 ;  /* 0x00007c0501007387 */ /* 0x0003e60000100800 */
[----:B------:R-:W-:-:S04]  /*1f90*/  LEA.HI.SX32 R4, R4, R3, 0x1c ;  /* 0x0000000304047211 */ /* 0x000fc800078fe2ff */
[----:B----4-:R-:W-:-:S04]  /*1fa0*/  VIMNMX R9, R29, R4, PT ;  /* 0x000000041d097248 */ /* 0x010fc80003fe0100 */
[----:B------:R-:W-:-:S13]  /*1fb0*/  ISETP.GE.AND P0, PT, R9, 0x1, PT ;  /* 0x000000010900780c */ /* 0x000fda0003f06270 */
[----:B-1----:R-:W-:Y:S05]  /*1fc0*/  @!P0 BRA `(.L_x_5634) ;  /* 0x0000000000748947 */ /* 0x002fea0003800000 */
        /* <DEDUP_REMOVED lines=11> */
[----:B0-----:R-:W-:Y:S01]  /*2080*/  VIADD R4, R3, 0xffffffe ;  /* 0x0ffffffe03047836 */ /* 0x001fe20000000000 */
[----:B------:R-:W-:-:S05]  /*2090*/  IADD3 R3, RZ, -R11, RZ ;  /* 0x8000000bff037210 */ /* 0x000fca0007ffe0ff */
        /* <DEDUP_REMOVED lines=16> */
.L_x_5634:
[----:B------:R-:W-:Y:S05]  /*21a0*/  BSYNC B0 ;  /* 0x0000000000007941 */ /* 0x000fea0003800000 */
.L_x_5633:
        /* <DEDUP_REMOVED lines=25> */
[----:B------:R-:W-:Y:S01]  /*2340*/  MOV R5, UR5 ;  /* 0x0000000500057c02 */ /* 0x000fe20008000f00 */
[----:B------:R-:W-:Y:S01]  /*2350*/  ULDC.64 UR4, c[0x4][0xa0] ;  /* 0x0100280000047ab9 */ /* 0x000fe20000000a00 */
        /* <DEDUP_REMOVED lines=9> */
[----:B0----5:R-:W-:Y:S05]  /*23f0*/  CALL.ABS.NOINC R14 ;  /* 0x000000000e007343 */ /* 0x021fea0003c00000 */
.L_x_5637:
[----:B------:R-:W-:Y:S05]  /*2400*/  BSYNC B6 ;  /* 0x0000000000067941 */ /* 0x000fea0003800000 */
.L_x_5636:
        /* <DEDUP_REMOVED lines=9> */
[----:B------:R-:W-:Y:S01]  /*24a0*/  IMAD.U32 R5, RZ, RZ, UR5 ;  /* 0x00000005ff057e24 */ /* 0x000fe2000f8e00ff */
[----:B------:R-:W0:Y:S01]  /*24b0*/  LDC.64 R14, c[0x4][R14] ;  /* 0x010000000e0e7b82 */ /* 0x000e220000000a00 */
[----:B------:R-:W-:Y:S01]  /*24c0*/  ULDC.64 UR4, c[0x4][0x18] ;  /* 0x0100060000047ab9 */ /* 0x000fe20000000a00 */
        /* <DEDUP_REMOVED lines=8> */
.L_x_5639:
[----:B------:R-:W-:Y:S05]  /*2550*/  BSYNC B6 ;  /* 0x0000000000067941 */ /* 0x000fea0003800000 */
.L_x_5638:
[----:B------:R-:W-:Y:S01]  /*2560*/  ULDC.64 UR4, c[0x0][0xaf0] ;  /* 0x0002bc0000047ab9 */ /* 0x000fe20000000a00 */
[----:B------:R-:W-:Y:S01]  /*2570*/  IMAD.MOV.U32 R0, RZ, RZ, R33 ;  /* 0x000000ffff007224 */ /* 0x000fe200078e0021 */
[----:B------:R-:W-:Y:S01]  /*2580*/  ISETP.NE.U32.AND P0, PT, RZ, UR4, PT ;  /* 0x00000004ff007c0c */ /* 0x000fe2000bf05070 */
[----:B------:R-:W0:Y:S01]  /*2590*/  LDC.64 R8, c[0x0][0x300] ;  /* 0x0000c000ff087b82 */ /* 0x000e220000000a00 */
[----:B------:R-:W1:Y:S02]  /*25a0*/  S2R R42, SR_TID.X ;  /* 0x00000000002a7919 */ /* 0x000e640000002100 */
[----:B------:R-:W-:Y:S01]  /*25b0*/  ISETP.NE.AND.EX P0, PT, RZ, UR5, PT, P0 ;  /* 0x00000005ff007c0c */ /* 0x000fe2000bf05300 */
[----:B------:R-:W-:Y:S01]  /*25c0*/  IMAD.IADD R59, R31, 0x1, R30 ;  /* 0x000000011f3b7824 */ /* 0x000fe200078e021e */
[----:B------:R-:W2:Y:S01]  /*25d0*/  S2R R11, SR_TID.X ;  /* 0x00000000000b7919 */ /* 0x000ea20000002100 */
[----:B------:R-:W-:Y:S02]  /*25e0*/  SHF.R.S32.HI R17, RZ, 0x1f, R16 ;  /* 0x0000001fff117819 */ /* 0x000fe40000011410 */
[----:B------:R-:W-:Y:S01]  /*25f0*/  SHF.R.S32.HI R40, RZ, 0x1f, R22 ;  /* 0x0000001fff287819 */ /* 0x000fe20000011416 */
[C---:B------:R-:W-:Y:S01]  /*2600*/  VIADD R64, R16.reuse, 0x60 ;  /* 0x0000006010407836 */ /* 0x040fe20000000000 */
[----:B------:R-:W3:Y:S01]  /*2610*/  LDC.64 R14, c[0x0][0x3f8] ;  /* 0x0000fe00ff0e7b82 */ /* 0x000ee20000000a00 */
[C---:B------:R-:W-:Y:S01]  /*2620*/  VIADD R12, R16.reuse, 0xe0 ;  /* 0x000000e0100c7836 */ /* 0x040fe20000000000 */
[----:B------:R-:W4:Y:S04]  /*2630*/  LDL R38, [R1+0x68] ;  /* 0x0000680001267983 */ /* 0x000f280000100800 */
[----:B------:R-:W-:Y:S01]  /*2640*/  @P0 IADD3 R6, P1, R35, UR4, RZ ;  /* 0x0000000423060c10 */ /* 0x000fe2000ff3e0ff */
[----:B------:R-:W-:Y:S01]  /*2650*/  VIADD R65, R16, 0x80 ;  /* 0x0000008010417836 */ /* 0x000fe20000000000 */
[----:B------:R-:W3:Y:S02]  /*2660*/  LDC.64 R56, c[0x0][0x408] ;  /* 0x00010200ff387b82 */ /* 0x000ee40000000a00 */
[----:B------:R-:W-:Y:S01]  /*2670*/  @P0 IADD3.X R7, R34, UR5, RZ, P1, !PT ;  /* 0x0000000522070c10 */ /* 0x000fe20008ffe4ff */
[----:B------:R-:W-:-:S04]  /*2680*/  ULDC.64 UR4, c[0x0][0xb00] ;  /* 0x0002c00000047ab9 */ /* 0x000fc80000000a00 */
[----:B------:R2:W4:Y:S01]  /*2690*/  @P0 LDG.E R0, desc[UR40][R6.64] ;  /* 0x0000002806000981 */ /* 0x000522000c1e1900 */
[----:B------:R-:W-:Y:S01]  /*26a0*/  SHF.R.S32.HI R33, RZ, 0x1f, R59 ;  /* 0x0000001fff217819 */ /* 0x000fe2000001143b */
[-C--:B0-----:R-:W-:Y:S01]  /*26b0*/  IMAD.WIDE.U32 R4, R59, R8.reuse, RZ ;  /* 0x000000083b047225 */ /* 0x081fe200078e00ff */
[----:B------:R-:W-:Y:S01]  /*26c0*/  ISETP.NE.U32.AND P0, PT, RZ, UR4, PT ;  /* 0x00000004ff007c0c */ /* 0x000fe2000bf05070 */
[----:B------:R-:W0:Y:S02]  /*26d0*/  LDC R75, c[0x0][0x3f4] ;  /* 0x0000fd00ff4b7b82 */ /* 0x000e240000000800 */
[----:B------:R-:W-:Y:S01]  /*26e0*/  IMAD R10, R33, R8, RZ ;  /* 0x00000008210a7224 */ /* 0x000fe200078e02ff */
[----:B------:R-:W-:Y:S01]  /*26f0*/  ISETP.NE.AND.EX P0, PT, RZ, UR5, PT, P0 ;  /* 0x00000005ff007c0c */ /* 0x000fe2000bf05300 */
[----:B------:R-:W-:Y:S01]  /*2700*/  ULDC.64 UR4, c[0x0][0x308] ;  /* 0x0000c20000047ab9 */ /* 0x000fe20000000a00 */
[----:B-1----:R-:W-:Y:S01]  /*2710*/  SHF.R.U32.HI R42, RZ, 0x7, R42 ;  /* 0x00000007ff2a7819 */ /* 0x002fe2000001162a */
[----:B------:R-:W-:-:S02]  /*2720*/  IMAD R3, R59, R9, R10 ;  /* 0x000000093b037224 */ /* 0x000fc400078e020a */
[----:B------:R-:W-:Y:S01]  /*2730*/  IMAD.WIDE.U32 R62, R22, R8, R16 ;  /* 0x00000008163e7225 */ /* 0x000fe200078e0010 */
[----:B------:R-:W-:-:S03]  /*2740*/  ISETP.NE.AND P6, PT, R42, 0x1, PT ;  /* 0x000000012a00780c */ /* 0x000fc60003fc5270 */
[----:B------:R-:W-:Y:S02]  /*2750*/  IMAD.IADD R5, R5, 0x1, R3 ;  /* 0x0000000105057824 */ /* 0x000fe400078e0203 */
[----:B--2---:R-:W-:Y:S02]  /*2760*/  VIADD R11, R11, 0xffffff80 ;  /* 0xffffff800b0b7836 */ /* 0x004fe40000000000 */
[----:B------:R-:W-:-:S03]  /*2770*/  IMAD.WIDE.U32 R4, R32, UR4, R4 ;  /* 0x0000000420047c25 */ /* 0x000fc6000f8e0004 */
[----:B------:R-:W-:Y:S01]  /*2780*/  SHF.R.S32.HI R6, RZ, 0x1f, R11 ;  /* 0x0000001fff067819 */ /* 0x000fe2000001140b */
[----:B------:R-:W-:Y:S01]  /*2790*/  IMAD R5, R32, UR5, R5 ;  /* 0x0000000520057c24 */ /* 0x000fe2000f8e0205 */
[----:B------:R-:W-:Y:S01]  /*27a0*/  ULDC.64 UR4, c[0x0][0x310] ;  /* 0x0000c40000047ab9 */ /* 0x000fe20000000a00 */
[----:B------:R-:W-:Y:S01]  /*27b0*/  VIADD R66, R16, 0xa0 ;  /* 0x000000a010427836 */ /* 0x000fe20000000000 */
[----:B------:R-:W-:Y:S01]  /*27c0*/  LEA.HI R36, R6, R11, RZ, 0x2 ;  /* 0x0000000b06247211 */ /* 0x000fe200078f10ff */
[----:B------:R-:W-:Y:S01]  /*27d0*/  VIADD R11, R16, 0xc0 ;  /* 0x000000c0100b7836 */ /* 0x000fe20000000000 */
[----:B------:R-:W-:Y:S01]  /*27e0*/  SHF.R.S32.HI R201, RZ, 0x1f, R200 ;  /* 0x0000001fffc97819 */ /* 0x000fe200000114c8 */
[----:B---3--:R-:W-:-:S04]  /*27f0*/  IMAD R30, R40, R56, RZ ;  /* 0x00000038281e7224 */ /* 0x008fc800078e02ff */
[C---:B------:R-:W-:Y:S02]  /*2800*/  IMAD R39, R22.reuse, R57, R30 ;  /* 0x0000003916277224 */ /* 0x040fe400078e021e */
[----:B------:R-:W-:-:S04]  /*2810*/  IMAD.WIDE.U32 R30, R22, R56, R16 ;  /* 0x00000038161e7225 */ /* 0x000fc800078e0010 */
[----:B------:R-:W-:Y:S01]  /*2820*/  IMAD.IADD R31, R39, 0x1, R31 ;  /* 0x00000001271f7824 */ /* 0x000fe200078e021f */
[----:B----4-:R-:W-:Y:S02]  /*2830*/  SHF.R.S32.HI R3, RZ, 0x1f, R0 ;  /* 0x0000001fff037819 */ /* 0x010fe40000011400 */
        /* <DEDUP_REMOVED lines=8> */
[----:B------:R-:W-:Y:S01]  /*28c0*/  IADD3 R0, R16, 0x20, RZ ;  /* 0x0000002010007810 */ /* 0x000fe20007ffe0ff */
[----:B------:R-:W-:Y:S05]  /*28d0*/  @!P6 WARPSYNC.ALL ;  /* 0x000000000000e948 */ /* 0x000fea0003800000 */
[----:B------:R-:W-:Y:S01]  /*28e0*/  ULDC UR4, c[0x0][0x320] ;  /* 0x0000c80000047ab9 */ /* 0x000fe20000000800 */
[----:B------:R-:W-:Y:S01]  /*28f0*/  IMAD.IADD R61, R5, 0x1, R61 ;  /* 0x00000001053d7824 */ /* 0x000fe200078e023d */
[----:B------:R-:W-:Y:S01]  /*2900*/  ISETP.GE.AND P1, PT, R0, UR4, PT ;  /* 0x0000000400007c0c */ /* 0x000fe2000bf26270 */
[----:B------:R-:W-:Y:S01]  /*2910*/  ULDC.64 UR6, c[0x0][0x330] ;  /* 0x0000cc0000067ab9 */ /* 0x000fe20000000a00 */
[----:B------:R-:W-:-:S02]  /*2920*/  ISETP.GE.AND P0, PT, R16, UR4, PT ;  /* 0x0000000410007c0c */ /* 0x000fc4000bf06270 */
[----:B------:R-:W-:Y:S02]  /*2930*/  SEL R7, RZ, 0xffffffff, P1 ;  /* 0xffffffffff077807 */ /* 0x000fe40000800000 */
[----:B------:R-:W-:Y:S01]  /*2940*/  IADD3.X R62, R61, R63, R10, P2, !PT ;  /* 0x0000003f3d3e7210 */ /* 0x000fe200017fe40a */
[----:B------:R-:W-:Y:S01]  /*2950*/  VIADD R63, R16, 0x40 ;  /* 0x00000040103f7836 */ /* 0x000fe20000000000 */
[----:B------:R-:W-:Y:S01]  /*2960*/  SEL R6, RZ, 0x1, P0 ;  /* 0x00000001ff067807 */ /* 0x000fe20000000000 */
[----:B------:R-:W-:Y:S01]  /*2970*/  IMAD.SHL.U32 R7, R7, 0x2, RZ ;  /* 0x0000000207077824 */ /* 0x000fe200078e00ff */
[----:B------:R-:W-:Y:S02]  /*2980*/  ISETP.GE.AND P1, PT, R64, UR4, PT ;  /* 0x0000000440007c0c */ /* 0x000fe4000bf26270 */
        /* <DEDUP_REMOVED lines=11> */
[----:B------:R-:W-:-:S02]  /*2a40*/  LOP3.LUT R10, R12, R10, R11, 0xfe, !PT ;  /* 0x0000000a0c0a7212 */ /* 0x000fc400078efe0b */
[----:B------:R-:W-:Y:S02]  /*2a50*/  SEL R11, RZ, 0x10, P0 ;  /* 0x00000010ff0b7807 */ /* 0x000fe40000000000 */
[----:B------:R-:W-:-:S04]  /*2a60*/  SEL R12, RZ, 0x20, P1 ;  /* 0x00000020ff0c7807 */ /* 0x000fc80000800000 */
[----:B------:R-:W-:Y:S02]  /*2a70*/  LOP3.LUT R11, R12, R10, R11, 0xfe, !PT ;  /* 0x0000000a0c0b7212 */ /* 0x000fe400078efe0b */
[----:B------:R-:W-:Y:S01]  /*2a80*/  SEL R10, RZ, 0x40, P2 ;  /* 0x00000040ff0a7807 */ /* 0x000fe20001000000 */
[----:B------:R-:W-:-:S03]  /*2a90*/  IMAD R13, R13, UR4, RZ ;  /* 0x000000040d0d7c24 */ /* 0x000fc6000f8e02ff */
[----:B------:R-:W-:Y:S01]  /*2aa0*/  LOP3.LUT R95, R11, R10, RZ, 0xfc, !PT ;  /* 0x0000000a0b5f7212 */ /* 0x000fe200078efcff */
[-C--:B------:R-:W-:Y:S02]  /*2ab0*/  IMAD R10, R40, R14.reuse, RZ ;  /* 0x0000000e280a7224 */ /* 0x080fe400078e02ff */
[----:B------:R-:W-:Y:S02]  /*2ac0*/  IMAD R93, R21, UR5, R13 ;  /* 0x00000005155d7c24 */ /* 0x000fe4000f8e020d */
[C---:B------:R-:W-:Y:S02]  /*2ad0*/  IMAD R37, R22.reuse, R15, R10 ;  /* 0x0000000f16257224 */ /* 0x040fe400078e020a */
[----:B------:R-:W-:-:S04]  /*2ae0*/  IMAD.WIDE.U32 R10, R22, R14, R200 ;  /* 0x0000000e160a7225 */ /* 0x000fc800078e00c8 */
[----:B------:R-:W-:-:S04]  /*2af0*/  IMAD.WIDE.U32 R12, R22, R14, R16 ;  /* 0x0000000e160c7225 */ /* 0x000fc800078e0010 */
[----:B------:R-:W-:Y:S02]  /*2b00*/  IMAD.IADD R11, R11, 0x1, R37 ;  /* 0x000000010b0b7824 */ /* 0x000fe400078e0225 */
[----:B------:R-:W-:Y:S01]  /*2b10*/  IMAD.IADD R13, R37, 0x1, R13 ;  /* 0x00000001250d7824 */ /* 0x000fe200078e020d */
[----:B-----5:R-:W-:Y:S01]  /*2b20*/  SHF.R.S32.HI R37, RZ, 0x1f, R152 ;  /* 0x0000001fff257819 */ /* 0x020fe20000011498 */
[----:B------:R-:W-:Y:S01]  /*2b30*/  IMAD.WIDE.U32 R6, R21, UR4, R6 ;  /* 0x0000000415067c25 */ /* 0x000fe2000f8e0006 */
[----:B0-----:R-:W-:Y:S01]  /*2b40*/  ISETP.GE.AND P0, PT, R16, R75, PT ;  /* 0x0000004b1000720c */ /* 0x001fe20003f06270 */
[----:B------:R-:W-:Y:S02]  /*2b50*/  ULDC UR4, c[0x0][0x2f4] ;  /* 0x0000bd0000047ab9 */ /* 0x000fe40000000800 */
[----:B------:R-:W-:-:S04]  /*2b60*/  IMAD.WIDE.U32 R20, R22, R56, R200 ;  /* 0x0000003816147225 */ /* 0x000fc800078e00c8 */
[----:B------:R-:W-:Y:S01]  /*2b70*/  IMAD R34, R37, R14, RZ ;  /* 0x0000000e25227224 */ /* 0x000fe200078e02ff */
[----:B------:R-:W-:-:S03]  /*2b80*/  IADD3 R21, R21, R39, RZ ;  /* 0x0000002715157210 */ /* 0x000fc60007ffe0ff */
[----:B------:R-:W-:Y:S02]  /*2b90*/  IMAD R39, R152, R15, R34 ;  /* 0x0000000f98277224 */ /* 0x000fe400078e0222 */
[----:B------:R-:W2:Y:S01]  /*2ba0*/  LDL R34, [R1+0x64] ;  /* 0x0000640001227983 */ /* 0x000ea20000100800 */
[----:B------:R-:W-:Y:S02]  /*2bb0*/  IADD3 R58, P1, R22, R59, RZ ;  /* 0x0000003b163a7210 */ /* 0x000fe40007f3e0ff */
[----:B------:R-:W-:-:S03]  /*2bc0*/  SEL R35, R75, RZ, P0 ;  /* 0x000000ff4b237207 */ /* 0x000fc60000000000 */
[----:B------:R-:W-:Y:S02]  /*2bd0*/  IMAD.X R59, R40, 0x1, R33, P1 ;  /* 0x00000001283b7824 */ /* 0x000fe400008e0621 */
[----:B------:R-:W-:Y:S02]  /*2be0*/  IMAD.IADD R35, R16, 0x1, R35 ;  /* 0x0000000110237824 */ /* 0x000fe400078e0223 */
[----:B------:R-:W-:Y:S01]  /*2bf0*/  VIADD R40, R22, 0x40 ;  /* 0x0000004016287836 */ /* 0x000fe20000000000 */
[----:B------:R-:W-:Y:S02]  /*2c00*/  SHF.R.S32.HI R43, RZ, 0x1f, R36 ;  /* 0x0000001fff2b7819 */ /* 0x000fe40000011424 */
[----:B------:R-:W-:Y:S01]  /*2c10*/  SHF.R.S32.HI R32, RZ, 0x1f, R35 ;  /* 0x0000001fff207819 */ /* 0x000fe20000011423 */
[----:B------:R-:W-:Y:S01]  /*2c20*/  IMAD.SHL.U32 R40, R40, 0x40, RZ ;  /* 0x0000004028287824 */ /* 0x000fe200078e00ff */
[----:B------:R-:W-:Y:S02]  /*2c30*/  LEA.HI R43, R43, R22, RZ, 0x3 ;  /* 0x000000162b2b7211 */ /* 0x000fe400078f18ff */
[----:B------:R-:W-:-:S02]  /*2c40*/  LEA.HI R32, R32, R35, RZ, 0x3 ;  /* 0x0000002320207211 */ /* 0x000fc400078f18ff */
[----:B------:R-:W-:Y:S02]  /*2c50*/  LOP3.LUT R40, R40, 0x1c0, RZ, 0xc0, !PT ;  /* 0x000001c028287812 */ /* 0x000fe400078ec0ff */
[----:B------:R-:W-:Y:S02]  /*2c60*/  LOP3.LUT R43, R43, 0xfffffff8, RZ, 0xc0, !PT ;  /* 0xfffffff82b2b7812 */ /* 0x000fe400078ec0ff */
[----:B------:R-:W-:Y:S02]  /*2c70*/  LOP3.LUT R33, R40, 0x38, R32, 0xf8, !PT ;  /* 0x0000003828217812 */ /* 0x000fe400078ef820 */
[C---:B------:R-:W-:Y:S01]  /*2c80*/  IADD3 R40, R22.reuse, 0x40, RZ ;  /* 0x0000004016287810 */ /* 0x040fe20007ffe0ff */
[----:B------:R-:W-:Y:S01]  /*2c90*/  IMAD.IADD R43, R22, 0x1, -R43 ;  /* 0x00000001162b7824 */ /* 0x000fe200078e0a2b */
[----:B------:R-:W-:-:S03]  /*2ca0*/  SHF.L.U64.HI R67, R8, 0x6, R9 ;  /* 0x0000000608437819 */ /* 0x000fc60000010209 */
[----:B------:R-:W-:Y:S02]  /*2cb0*/  IMAD.SHL.U32 R40, R40, 0x40, RZ ;  /* 0x0000004028287824 */ /* 0x000fe400078e00ff */
[----:B------:R-:W-:Y:S02]  /*2cc0*/  IMAD.SHL.U32 R83, R43, 0x40, RZ ;  /* 0x000000402b537824 */ /* 0x000fe400078e00ff */
[----:B------:R-:W-:Y:S02]  /*2cd0*/  IMAD R35, R9, 0x60, RZ ;  /* 0x0000006009237824 */ /* 0x000fe400078e02ff */
[----:B------:R-:W-:Y:S01]  /*2ce0*/  IMAD.SHL.U32 R68, R8, 0x40, RZ ;  /* 0x0000004008447824 */ /* 0x000fe200078e00ff */
[----:B------:R-:W-:Y:S01]  /*2cf0*/  LOP3.LUT R40, R40, 0x1c0, RZ, 0xc0, !PT ;  /* 0x000001c028287812 */ /* 0x000fe200078ec0ff */
[----:B------:R-:W-:Y:S01]  /*2d00*/  IMAD.WIDE.U32 R8, R8, 0x60, RZ ;  /* 0x0000006008087825 */ /* 0x000fe200078e00ff */
[----:B------:R-:W-:Y:S02]  /*2d10*/  LOP3.LUT R83, R83, 0x1c0, RZ, 0xc0, !PT ;  /* 0x000001c053537812 */ /* 0x000fe400078ec0ff */
[----:B------:R-:W-:-:S02]  /*2d20*/  SHF.R.U32.HI R40, RZ, 0x3, R40 ;  /* 0x00000003ff287819 */ /* 0x000fc40000011628 */
[----:B------:R-:W-:Y:S02]  /*2d30*/  IADD3 R76, R9, R35, RZ ;  /* 0x00000023094c7210 */ /* 0x000fe40007ffe0ff */
[----:B------:R-:W-:Y:S02]  /*2d40*/  SHF.R.U32.HI R86, RZ, 0x3, R83 ;  /* 0x00000003ff567819 */ /* 0x000fe40000011653 */
[----:B------:R-:W-:Y:S01]  /*2d50*/  LOP3.LUT R35, R83, 0x18, R16, 0xf8, !PT ;  /* 0x0000001853237812 */ /* 0x000fe200078ef810 */
[----:B------:R-:W-:Y:S01]  /*2d60*/  IMAD.MOV.U32 R89, RZ, RZ, 0x20 ;  /* 0x00000020ff597424 */ /* 0x000fe200078e00ff */
[----:B------:R-:W-:Y:S01]  /*2d70*/  LOP3.LUT R88, R33, R40, RZ, 0x3c, !PT ;  /* 0x0000002821587212 */ /* 0x000fe200078e3cff */
[----:B------:R-:W-:Y:S01]  /*2d80*/  IMAD R37, R37, R56, RZ ;  /* 0x0000003825257224 */ /* 0x000fe200078e02ff */
[----:B------:R-:W-:Y:S02]  /*2d90*/  LOP3.LUT P1, RZ, R43, 0x4, RZ, 0xc0, !PT ;  /* 0x000000042bff7812 */ /* 0x000fe4000782c0ff */
[----:B------:R-:W-:-:S02]  /*2da0*/  LOP3.LUT R33, R83, 0x38, R32, 0xf8, !PT ;  /* 0x0000003853217812 */ /* 0x000fc400078ef820 */
[----:B------:R-:W-:Y:S01]  /*2db0*/  LOP3.LUT R35, R35, R86, RZ, 0x3c, !PT ;  /* 0x0000005623237212 */ /* 0x000fe200078e3cff */
[----:B------:R-:W-:Y:S01]  /*2dc0*/  IMAD R77, R15, 0x60, RZ ;  /* 0x000000600f4d7824 */ /* 0x000fe200078e02ff */
[C---:B------:R-:W-:Y:S01]  /*2dd0*/  SHF.L.U64.HI R69, R14.reuse, 0x6, R15 ;  /* 0x000000060e457819 */ /* 0x040fe2000001020f */
[----:B------:R-:W-:Y:S01]  /*2de0*/  IMAD.SHL.U32 R70, R14, 0x40, RZ ;  /* 0x000000400e467824 */ /* 0x000fe200078e00ff */
[----:B------:R-:W-:Y:S01]  /*2df0*/  SHF.L.U64.HI R71, R56, 0x6, R57 ;  /* 0x0000000638477819 */ /* 0x000fe20000010239 */
[C---:B------:R-:W-:Y:S01]  /*2e00*/  IMAD.WIDE.U32 R10, R152.reuse, R14, R10 ;  /* 0x0000000e980a7225 */ /* 0x040fe200078e000a */
[----:B------:R-:W-:Y:S02]  /*2e10*/  SEL R89, R89, 0xffffffe0, !P1 ;  /* 0xffffffe059597807 */ /* 0x000fe40004800000 */
[----:B------:R-:W-:Y:S01]  /*2e20*/  LOP3.LUT R33, R33, R86, RZ, 0x3c, !PT ;  /* 0x0000005621217212 */ /* 0x000fe200078e3cff */
[----:B------:R-:W-:Y:S01]  /*2e30*/  IMAD.WIDE.U32 R12, R152, R14, R12 ;  /* 0x0000000e980c7225 */ /* 0x000fe200078e000c */
[----:B------:R-:W-:-:S02]  /*2e40*/  SEL R94, RZ, 0xffffff80, P3 ;  /* 0xffffff80ff5e7807 */ /* 0x000fc40001800000 */
[----:B------:R-:W-:Y:S01]  /*2e50*/  LOP3.LUT R85, R32, 0xfffffff8, RZ, 0xc0, !PT ;  /* 0xfffffff820557812 */ /* 0x000fe200078ec0ff */
[----:B------:R-:W-:Y:S02]  /*2e60*/  IMAD R37, R152, R57, R37 ;  /* 0x0000003998257224 */ /* 0x000fe400078e0225 */
[----:B------:R-:W-:Y:S02]  /*2e70*/  IMAD R41, R57, 0x60, RZ ;  /* 0x0000006039297824 */ /* 0x000fe400078e02ff */
[----:B------:R-:W-:Y:S02]  /*2e80*/  IMAD.SHL.U32 R72, R56, 0x40, RZ ;  /* 0x0000004038487824 */ /* 0x000fe400078e00ff */
[----:B------:R-:W-:-:S04]  /*2e90*/  IMAD.WIDE.U32 R20, R152, R56, R20 ;  /* 0x0000003898147225 */ /* 0x000fc800078e0014 */
[----:B------:R-:W-:Y:S02]  /*2ea0*/  VIADD R44, R22, 0x40 ;  /* 0x00000040162c7836 */ /* 0x000fe40000000000 */
[----:B------:R-:W-:Y:S01]  /*2eb0*/  IMAD.WIDE.U32 R30, R152, R56, R30 ;  /* 0x00000038981e7225 */ /* 0x000fe200078e001e */
[----:B------:R-:W-:-:S03]  /*2ec0*/  LOP3.LUT R94, R95, 0x80, R94, 0xc8, !PT ;  /* 0x000000805f5e7812 */ /* 0x000fc600078ec85e */
[----:B------:R-:W-:-:S04]  /*2ed0*/  IMAD.WIDE.U32 R14, R14, 0x60, RZ ;  /* 0x000000600e0e7825 */ /* 0x000fc800078e00ff */
[----:B------:R-:W-:Y:S01]  /*2ee0*/  IMAD.WIDE.U32 R56, R56, 0x60, RZ ;  /* 0x0000006038387825 */ /* 0x000fe200078e00ff */
[----:B------:R-:W-:Y:S02]  /*2ef0*/  SHF.R.S32.HI R73, RZ, 0x1f, R44 ;  /* 0x0000001fff497819 */ /* 0x000fe4000001142c */
[----:B------:R-:W-:Y:S01]  /*2f00*/  SHF.R.S32.HI R84, RZ, 0x3, R32 ;  /* 0x00000003ff547819 */ /* 0x000fe20000011420 */
[----:B------:R-:W-:Y:S01]  /*2f10*/  VIADD R74, R42, 0x8 ;  /* 0x000000082a4a7836 */ /* 0x000fe20000000000 */
[----:B------:R-:W-:Y:S01]  /*2f20*/  SHF.R.S32.HI R87, RZ, 0x1f, R85 ;  /* 0x0000001fff577819 */ /* 0x000fe20000011455 */
[----:B------:R-:W-:Y:S01]  /*2f30*/  IMAD.SHL.U32 R75, R75, 0x2, RZ ;  /* 0x000000024b4b7824 */ /* 0x000fe200078e00ff */
[----:B------:R-:W-:Y:S01]  /*2f40*/  ISETP.GE.AND P1, PT, R16, UR4, PT ;  /* 0x0000000410007c0c */ /* 0x000fe2000bf26270 */
[----:B------:R-:W-:Y:S01]  /*2f50*/  IMAD.IADD R77, R15, 0x1, R77 ;  /* 0x000000010f4d7824 */ /* 0x000fe200078e024d */
[----:B------:R-:W-:Y:S01]  /*2f60*/  ISETP.GE.AND P2, PT, R0, UR4, PT ;  /* 0x0000000400007c0c */ /* 0x000fe2000bf46270 */
[----:B------:R-:W-:Y:S01]  /*2f70*/  IMAD.IADD R78, R57, 0x1, R41 ;  /* 0x00000001394e7824 */ /* 0x000fe200078e0229 */
[----:B------:R-:W-:Y:S01]  /*2f80*/  LOP3.LUT R95, R95, 0x40, RZ, 0xc0, !PT ;  /* 0x000000405f5f7812 */ /* 0x000fe200078ec0ff */
[----:B------:R-:W-:-:S02]  /*2f90*/  IMAD.IADD R79, R11, 0x1, R39 ;  /* 0x000000010b4f7824 */ /* 0x000fc400078e0227 */
[----:B------:R-:W-:Y:S02]  /*2fa0*/  IMAD.IADD R80, R39, 0x1, R13 ;  /* 0x0000000127507824 */ /* 0x000fe400078e020d */
[----:B------:R-:W-:Y:S02]  /*2fb0*/  IMAD.IADD R81, R21, 0x1, R37 ;  /* 0x0000000115517824 */ /* 0x000fe400078e0225 */
[----:B------:R-:W-:Y:S02]  /*2fc0*/  IMAD.IADD R82, R37, 0x1, R31 ;  /* 0x0000000125527824 */ /* 0x000fe400078e021f */
[----:B------:R-:W-:Y:S02]  /*2fd0*/  IMAD.IADD R88, R38, 0x1, R88 ;  /* 0x0000000126587824 */ /* 0x000fe400078e0258 */
[----:B------:R-:W-:Y:S01]  /*2fe0*/  IMAD.IADD R93, R7, 0x1, R93 ;  /* 0x00000001075d7824 */ /* 0x000fe200078e025d */
[----:B------:R-:W-:Y:S01]  /*2ff0*/  @!P6 BAR.SYNC.DEFER_BLOCKING 0x9, 0x100 ;  /* 0x024400000000eb1d */ /* 0x000fe20000010000 */
[----:B--2---:R-:W-:-:S02]  /*3000*/  IMAD R90, R34, 0x200, R35 ;  /* 0x00000200225a7824 */ /* 0x004fc400078e0223 */
[----:B------:R-:W-:Y:S02]  /*3010*/  IMAD R91, R34, 0x200, R33 ;  /* 0x00000200225b7824 */ /* 0x000fe400078e0221 */
[----:B------:R-:W-:-:S07]  /*3020*/  IMAD.IADD R92, R89, 0x1, R90 ;  /* 0x00000001595c7824 */ /* 0x000fce00078e025a */
.L_x_5687:
        /* <DEDUP_REMOVED lines=12> */
[----:B------:R-:W-:Y:S02]  /*30f0*/  IADD3 R27, P3, P4, R3, R100, R68 ;  /* 0x00000064031b7210 */ /* 0x000fe40007c7e044 */
[----:B------:R-:W-:Y:S01]  /*3100*/  LEA R103, R103, R26, 0x1 ;  /* 0x0000001a67677211 */ /* 0x000fe200078e08ff */
        /* <DEDUP_REMOVED lines=12> */
[----:B---3--:R-:W-:Y:S05]  /*31d0*/  @!P3 BRA `(.L_x_5641) ;  /* 0x00000028000cb947 */ /* 0x008fea0003800000 */
        /* <DEDUP_REMOVED lines=41> */
.L_x_5644:
[----:B------:R-:W-:Y:S05]  /*3470*/  BSYNC B1 ;  /* 0x0000000000017941 */ /* 0x000fea0003800000 */
.L_x_5643:
[----:B0-----:R-:W-:Y:S01]  /*3480*/  VIADD R36, R22, 0x40 ;  /* 0x0000004016247836 */ /* 0x001fe20000000000 */
[----:B------:R-:W-:Y:S01]  /*3490*/  BSSY B1, `(.L_x_5645) ;  /* 0x000001c000017945 */ /* 0x000fe20003800000 */
[----:B------:R-:W-:Y:S01]  /*34a0*/  CS2R R44, SRZ ;  /* 0x00000000002c7805 */ /* 0x000fe2000001ff00 */
[----:B-----5:R-:W-:Y:S01]  /*34b0*/  IMAD.MOV.U32 R98, RZ, RZ, R50 ;  /* 0x000000ffff627224 */ /* 0x020fe200078e0032 */
[----:B------:R-:W-:Y:S02]  /*34c0*/  CS2R R46, SRZ ;  /* 0x00000000002e7805 */ /* 0x000fe4000001ff00 */
[----:B------:R-:W-:Y:S02]  /*34d0*/  ISETP.GE.AND P5, PT, R36, R106, PT ;  /* 0x0000006a2400720c */ /* 0x000fe40003fa6270 */
[----:B------:R-:W-:Y:S01]  /*34e0*/  CS2R R36, SRZ ;  /* 0x0000000000247805 */ /* 0x000fe2000001ff00 */
[----:B------:R-:W-:-:S10]  /*34f0*/  IMAD.MOV.U32 R99, RZ, RZ, R51 ;  /* 0x000000ffff637224 */ /* 0x000fd400078e0033 */
        /* <DEDUP_REMOVED lines=21> */
.L_x_5646:
[----:B------:R-:W-:Y:S05]  /*3650*/  BSYNC B1 ;  /* 0x0000000000017941 */ /* 0x000fea0003800000 */
.L_x_5645:
        /* <DEDUP_REMOVED lines=24> */
[----:B------:R-:W-:Y:S02]  /*37e0*/  PRMT R101, R34, 0x7610, R101 ;  /* 0x0000761022657816 */ /* 0x000fe40000000065 */
[----:B------:R-:W-:Y:S01]  /*37f0*/  PRMT R100, R100, 0x5410, R35 ;  /* 0x0000541064647816 */ /* 0x000fe20000000023 */
[----:B------:R-:W-:Y:S06]  /*3800*/  @!P3 BRA `(.L_x_5647) ;  /* 0x000000000004b947 */ /* 0x000fec0003800000 */
[----:B------:R-:W-:Y:S01]  /*3810*/  BPT.TRAP 0x1 ;  /* 0x000000040000795c */ /* 0x000fe20000300000 */
.L_x_5647:
[----:B------:R-:W-:Y:S01]  /*3820*/  IMAD R96, R18, 0x8, R19 ;  /* 0x0000000812607824 */ /* 0x000fe200078e0213 */
[----:B------:R-:W-:Y:S01]  /*3830*/  SHF.L.U32 R107, R202, 0x1f, RZ ;  /* 0x0000001fca6b7819 */ /* 0x000fe200000006ff */
[----:B------:R-:W-:Y:S03]  /*3840*/  BSSY B1, `(.L_x_5648) ;  /* 0x0000003000017945 */ /* 0x000fe60003800000 */
[----:B------:R-:W0:Y:S02]  /*3850*/  SYNCS.PHASECHK.TRANS64.TRYWAIT P6, [R96+URZ+0x32490], R107 ;  /* 0x0324906b600075a7 */ /* 0x000e2400080c017f */
[----:B0-----:R-:W-:Y:S05]  /*3860*/  @!P6 BRA `(.L_x_5649) ;  /* 0x000001f400b8e947 */ /* 0x001fea0003800000 */
.L_x_5962:
[----:B------:R-:W-:Y:S05]  /*3870*/  BSYNC B1 ;  /* 0x0000000000017941 */ /* 0x000fea0003800000 */
.L_x_5648:
        /* <DEDUP_REMOVED lines=19> */
[-C--:B------:R-:W-:Y:S01]  /*39b0*/  FMUL.FTZ R110, R35, R108.reuse ;  /* 0x0000006c236e7220 */ /* 0x080fe20000410000 */
[----:B------:R-:W-:Y:S02]  /*39c0*/  HADD2.F32 R52, -RZ, R52.H0_H0 ;  /* 0x20000034ff347230 */ /* 0x000fe40000004100 */
        /* <DEDUP_REMOVED lines=28> */
.L_x_5655:
[----:B------:R-:W-:Y:S05]  /*3b90*/  BSYNC B3 ;  /* 0x0000000000037941 */ /* 0x000fea0003800000 */
.L_x_5654:
[----:B--2---:R1:W-:Y:S02]  /*3ba0*/  STG.E.128 desc[UR40][R42.64], R32 ;  /* 0x000000202a007986 */ /* 0x0043e4000c101d28 */
.L_x_5653:
[----:B------:R-:W-:Y:S05]  /*3bb0*/  BSYNC B2 ;  /* 0x0000000000027941 */ /* 0x000fea0003800000 */
.L_x_5652:
        /* <DEDUP_REMOVED lines=46> */
.L_x_5657:
[----:B------:R-:W-:Y:S05]  /*3ea0*/  BSYNC B2 ;  /* 0x0000000000027941 */ /* 0x000fea0003800000 */
.L_x_5656:
[----:B--2---:R2:W-:Y:S02]  /*3eb0*/  STG.E.128 desc[UR40][R42.64+0x40], R32 ;  /* 0x000040202a007986 */ /* 0x0045e4000c101d28 */
.L_x_5651:
[----:B------:R-:W-:Y:S05]  /*3ec0*/  BSYNC B1 ;  /* 0x0000000000017941 */ /* 0x000fea0003800000 */
.L_x_5650:
        /* <DEDUP_REMOVED lines=48> */
.L_x_5662:
[----:B------:R-:W-:Y:S05]  /*41d0*/  BSYNC B2 ;  /* 0x0000000000027941 */ /* 0x000fea0003800000 */
.L_x_5661:
[----:B--2---:R3:W-:Y:S02]  /*41e0*/  STG.E.128 desc[UR40][R40.64], R32 ;  /* 0x0000002028007986 */ /* 0x0047e4000c101d28 */
.L_x_5660:
[----:B------:R-:W-:Y:S05]  /*41f0*/  BSYNC B1 ;  /* 0x0000000000017941 */ /* 0x000fea0003800000 */
.L_x_5659:
        /* <DEDUP_REMOVED lines=46> */
.L_x_5664:
[----:B------:R-:W-:Y:S05]  /*44e0*/  BSYNC B1 ;  /* 0x0000000000017941 */ /* 0x000fea0003800000 */
.L_x_5663:
[----:B--2---:R4:W-:Y:S01]  /*44f0*/  STG.E.128 desc[UR40][R40.64+0x40], R32 ;  /* 0x0000402028007986 */ /* 0x0049e2000c101d28 */
[----:B------:R-:W-:Y:S05]  /*4500*/  BRA `(.L_x_5658) ;  /* 0x0000001400ac7947 */ /* 0x000fea0003800000 */
.L_x_5642:
[----:B------:R-:W-:-:S05]  /*4510*/  VIADD R36, R22, 0x40 ;  /* 0x0000004016247836 */ /* 0x000fca0000000000 */
        /* <DEDUP_REMOVED lines=39> */
[----:B---3--:R-:W-:Y:S01]  /*4790*/  IMAD.MOV.U32 R50, RZ, RZ, R34 ;  /* 0x000000ffff327224 */ /* 0x008fe200078e0022 */
[----:B------:R-:W-:Y:S01]  /*47a0*/  MOV R53, R32 ;  /* 0x0000002000357202 */ /* 0x000fe20000000f00 */
[----:B------:R-:W-:Y:S02]  /*47b0*/  IMAD.MOV.U32 R52, RZ, RZ, R35 ;  /* 0x000000ffff347224 */ /* 0x000fe400078e0023 */
[----:B------:R-:W-:Y:S01]  /*47c0*/  IMAD.MOV.U32 R54, RZ, RZ, R33 ;  /* 0x000000ffff367224 */ /* 0x000fe200078e0021 */
[----:B------:R-:W-:Y:S02]  /*47d0*/  PRMT R127, R50, 0x7610, R127 ;  /* 0x00007610327f7816 */ /* 0x000fe4000000007f */
[----:B------:R-:W-:Y:S02]  /*47e0*/  PRMT R123, R52, 0x5410, R53 ;  /* 0x00005410347b7816 */ /* 0x000fe40000000035 */
[----:B------:R-:W-:Y:S01]  /*47f0*/  PRMT R118, R54, 0x7610, R118 ;  /* 0x0000761036767816 */ /* 0x000fe20000000076 */
[----:B----4-:R-:W-:-:S02]  /*4800*/  IMAD.MOV.U32 R50, RZ, RZ, R38 ;  /* 0x000000ffff327224 */ /* 0x010fc400078e0026 */
        /* <DEDUP_REMOVED lines=22> */
.L_x_5665:
        /* <DEDUP_REMOVED lines=9> */
.L_x_5963:
[----:B------:R-:W-:Y:S05]  /*4a00*/  BSYNC B1 ;  /* 0x0000000000017941 */ /* 0x000fea0003800000 */
.L_x_5666:
[----:B------:R-:W-:Y:S01]  /*4a10*/  ISETP.GE.OR P5, PT, R22, R106, P1 ;  /* 0x0000006a1600720c */ /* 0x000fe20000fa6670 */
[----:B------:R-:W-:-:S12]  /*4a20*/  BSSY B1, `(.L_x_5668) ;  /* 0x000007b000017945 */ /* 0x000fd80003800000 */
[----:B------:R-:W-:Y:S05]  /*4a30*/  @P5 BRA `(.L_x_5669) ;  /* 0x0000000400e45947 */ /* 0x000fea0003800000 */
[----:B------:R-:W3:Y:S01]  /*4a40*/  LDL R50, [R1+0x64] ;  /* 0x0000640001327983 */ /* 0x000ee20000100800 */
[----:B------:R-:W-:Y:S01]  /*4a50*/  SHF.R.S32.HI R48, RZ, 0x1f, R22 ;  /* 0x0000001fff307819 */ /* 0x000fe20000011416 */
[----:B--2---:R-:W-:-:S04]  /*4a60*/  IMAD.WIDE.U32 R104, R22, R102, R100 ;  /* 0x0000006616687225 */ /* 0x004fc800078e0064 */
[----:B------:R-:W-:-:S04]  /*4a70*/  IMAD R48, R48, R102, RZ ;  /* 0x0000006630307224 */ /* 0x000fc800078e02ff */
[----:B------:R-:W-:Y:S01]  /*4a80*/  IMAD R49, R22, R103, R48 ;  /* 0x0000006716317224 */ /* 0x000fe200078e0230 */
[----:B------:R-:W-:-:S03]  /*4a90*/  SEL R48, R75, R110, !P0 ;  /* 0x0000006e4b307207 */ /* 0x000fc60004000000 */
[----:B------:R-:W-:Y:S01]  /*4aa0*/  IMAD.IADD R114, R49, 0x1, R105 ;  /* 0x0000000131727824 */ /* 0x000fe200078e0269 */
[----:B------:R-:W-:-:S04]  /*4ab0*/  SHF.R.S32.HI R49, RZ, 0x1f, R48 ;  /* 0x0000001fff317819 */ /* 0x000fc80000011430 */
[----:B------:R-:W-:-:S04]  /*4ac0*/  LEA.HI R49, R49, R48, RZ, 0x4 ;  /* 0x0000003031317211 */ /* 0x000fc800078f20ff */
[----:B------:R-:W-:-:S05]  /*4ad0*/  LEA.HI.SX32 R49, R49, R84, 0x1c ;  /* 0x0000005431317211 */ /* 0x000fca00078fe2ff */
[----:B------:R-:W-:-:S05]  /*4ae0*/  IMAD.SHL.U32 R111, R49, 0x8, RZ ;  /* 0x00000008316f7824 */ /* 0x000fca00078e00ff */
[----:B------:R-:W-:-:S04]  /*4af0*/  LOP3.LUT R49, R83, 0x38, R111, 0xf8, !PT ;  /* 0x0000003853317812 */ /* 0x000fc800078ef86f */
[----:B------:R-:W-:Y:S01]  /*4b00*/  LOP3.LUT R49, R49, R86, RZ, 0x3c, !PT ;  /* 0x0000005631317212 */ /* 0x000fe200078e3cff */
[----:B------:R-:W-:-:S04]  /*4b10*/  IMAD R48, R18, 0x1800, R91 ;  /* 0x0000180012307824 */ /* 0x000fc800078e025b */
[----:B------:R-:W-:Y:S01]  /*4b20*/  IMAD R48, R48, 0x2, R19 ;  /* 0x0000000230307824 */ /* 0x000fe200078e0213 */
[----:B------:R-:W-:Y:S01]  /*4b30*/  IADD3 R109, P5, P6, R4, R104, R85 ;  /* 0x00000068046d7210 */ /* 0x000fe20007ebe055 */
[----:B------:R-:W-:Y:S03]  /*4b40*/  BSSY B2, `(.L_x_5670) ;  /* 0x000005c000027945 */ /* 0x000fe60003800000 */
[----:B------:R-:W-:Y:S01]  /*4b50*/  IADD3.X R112, R61, R114, R87, P5, P6 ;  /* 0x000000723d707210 */ /* 0x000fe20002fec457 */
[----:B---3--:R-:W-:-:S04]  /*4b60*/  IMAD R49, R50, 0x200, R49 ;  /* 0x0000020032317824 */ /* 0x008fc800078e0231 */
        /* <DEDUP_REMOVED lines=10> */
[----:B------:R-:W-:Y:S01]  /*4c10*/  SHF.R.U64 R34, R38, 0x10, R39 ;  /* 0x0000001026227819 */ /* 0x000fe20000001227 */
[----:B------:R-:W-:Y:S01]  /*4c20*/  HADD2.F32 R113, -RZ, R113.H0_H0 ;  /* 0x20000071ff717230 */ /* 0x000fe20000004100 */
[--C-:B------:R-:W-:Y:S01]  /*4c30*/  SHF.R.U64 R36, R36, 0x10, R37.reuse ;  /* 0x0000001024247819 */ /* 0x100fe20000001225 */
[----:B------:R-:W-:Y:S01]  /*4c40*/  HADD2.F32 R33, -RZ, R33.H0_H0 ;  /* 0x20000021ff217230 */ /* 0x000fe20000004100 */
[----:B------:R-:W-:Y:S01]  /*4c50*/  SHF.R.U32.HI R115, RZ, 0x10, R37 ;  /* 0x00000010ff737819 */ /* 0x000fe20000011625 */
[----:B-1----:R-:W-:Y:S01]  /*4c60*/  HADD2.F32 R37, -RZ, R49.H0_H0 ;  /* 0x20000031ff257230 */ /* 0x002fe20000004100 */
[----:B------:R-:W-:Y:S01]  /*4c70*/  SHF.R.U32.HI R38, RZ, 0x10, R39 ;  /* 0x00000010ff267819 */ /* 0x000fe20000011627 */
[----:B--2---:R-:W-:Y:S01]  /*4c80*/  HADD2.F32 R39, -RZ, R53.H0_H0 ;  /* 0x20000035ff277230 */ /* 0x004fe20000004100 */
[----:B------:R-:W-:Y:S01]  /*4c90*/  SHF.R.U32.HI R35, RZ, 0x10, R35 ;  /* 0x00000010ff237819 */ /* 0x000fe20000011623 */
[----:B------:R-:W-:-:S02]  /*4ca0*/  HADD2.F32 R115, -RZ, R115.H0_H0 ;  /* 0x20000073ff737230 */ /* 0x000fc40000004100 */
[-C--:B------:R-:W-:Y:S01]  /*4cb0*/  FMUL.FTZ R124, R37, R116.reuse ;  /* 0x00000074257c7220 */ /* 0x080fe20000410000 */
[C---:B------:R-:W-:Y:S01]  /*4cc0*/  FMUL.FTZ R122, R39.reuse, R116 ;  /* 0x00000074277a7220 */ /* 0x040fe20000410000 */
[----:B------:R-:W-:Y:S02]  /*4cd0*/  HADD2.F32 R116, -RZ, R53.H1_H1 ;  /* 0x30000035ff747230 */ /* 0x000fe40000004100 */
[-C--:B------:R-:W-:Y:S01]  /*4ce0*/  FFMA.FTZ R39, R39, R118.reuse, R124 ;  /* 0x0000007627277223 */ /* 0x080fe2000001007c */
[----:B------:R-:W-:Y:S02]  /*4cf0*/  HADD2.F32 R53, -RZ, R49.H1_H1 ;  /* 0x30000031ff357230 */ /* 0x000fe40000004100 */
[----:B------:R-:W-:Y:S01]  /*4d00*/  FFMA.FTZ R37, R37, R118, -R122 ;  /* 0x0000007625257223 */ /* 0x000fe2000001087a */
[----:B------:R-:W-:Y:S01]  /*4d10*/  MOV R49, R54 ;  /* 0x0000003600317202 */ /* 0x000fe20000000f00 */
[----:B------:R-:W-:Y:S01]  /*4d20*/  FMUL.FTZ R118, R116, R115 ;  /* 0x0000007374767220 */ /* 0x000fe20000410000 */
[----:B------:R-:W-:-:S02]  /*4d30*/  HADD2.F32 R122, -RZ, R125.H0_H0 ;  /* 0x2000007dff7a7230 */ /* 0x000fc40000004100 */
[C---:B------:R-:W-:Y:S01]  /*4d40*/  FMUL.FTZ R115, R53.reuse, R115 ;  /* 0x0000007335737220 */ /* 0x040fe20000410000 */
[----:B------:R-:W-:Y:S02]  /*4d50*/  HADD2.F32 R124, -RZ, R38.H0_H0 ;  /* 0x20000026ff7c7230 */ /* 0x000fe40000004100 */
[-C--:B------:R-:W-:Y:S01]  /*4d60*/  FFMA.FTZ R54, R53, R113.reuse, -R118 ;  /* 0x0000007135367223 */ /* 0x080fe20000010876 */
[----:B------:R-:W-:Y:S02]  /*4d70*/  HADD2.F32 R53, -RZ, R55.H0_H0 ;  /* 0x20000037ff357230 */ /* 0x000fe40000004100 */
[----:B------:R-:W-:Y:S01]  /*4d80*/  FFMA.FTZ R116, R116, R113, R115 ;  /* 0x0000007174747223 */ /* 0x000fe20000010073 */
[----:B------:R-:W-:Y:S02]  /*4d90*/  HADD2.F32 R118, -RZ, R123.H0_H0 ;  /* 0x2000007bff767230 */ /* 0x000fe40000004100 */
[----:B------:R-:W-:Y:S02]  /*4da0*/  HADD2.F32 R113, -RZ, R51.H0_H0 ;  /* 0x20000033ff717230 */ /* 0x000fe40000004100 */
[----:B------:R-:W-:Y:S01]  /*4db0*/  FMUL.FTZ R126, R53, R122 ;  /* 0x0000007a357e7220 */ /* 0x000fe20000410000 */
[----:B------:R-:W-:Y:S01]  /*4dc0*/  HADD2.F32 R55, -RZ, R55.H1_H1 ;  /* 0x30000037ff377230 */ /* 0x000fe20000004100 */
[----:B------:R-:W-:Y:S01]  /*4dd0*/  F2FP.F16.F32.PACK_AB R39, R116, R39 ;  /* 0x000000277427723e */ /* 0x000fe200000000ff */
[----:B------:R-:W-:-:S02]  /*4de0*/  HADD2.F32 R51, -RZ, R51.H1_H1 ;  /* 0x30000033ff337230 */ /* 0x000fc40000004100 */
[C---:B------:R-:W-:Y:S01]  /*4df0*/  FMUL.FTZ R128, R113.reuse, R122 ;  /* 0x0000007a71807220 */ /* 0x040fe20000410000 */
[----:B------:R-:W-:Y:S01]  /*4e00*/  FFMA.FTZ R38, R113, R118, -R126 ;  /* 0x0000007671267223 */ /* 0x000fe2000001087e */
[----:B------:R-:W-:Y:S02]  /*4e10*/  HADD2.F32 R122, -RZ, R35.H0_H0 ;  /* 0x20000023ff7a7230 */ /* 0x000fe40000004100 */
[-C--:B------:R-:W-:Y:S01]  /*4e20*/  FMUL.FTZ R126, R55, R124.reuse ;  /* 0x0000007c377e7220 */ /* 0x080fe20000410000 */
[----:B------:R-:W-:Y:S01]  /*4e30*/  FMUL.FTZ R124, R51, R124 ;  /* 0x0000007c337c7220 */ /* 0x000fe20000410000 */
[----:B------:R-:W-:Y:S01]  /*4e40*/  FFMA.FTZ R35, R53, R118, R128 ;  /* 0x0000007635237223 */ /* 0x000fe20000010080 */
[----:B------:R-:W-:Y:S02]  /*4e50*/  HADD2.F32 R115, -RZ, R125.H1_H1 ;  /* 0x3000007dff737230 */ /* 0x000fe40000004100 */
[-C--:B------:R-:W-:Y:S01]  /*4e60*/  FFMA.FTZ R51, R51, R122.reuse, -R126 ;  /* 0x0000007a33337223 */ /* 0x080fe2000001087e */
[----:B------:R-:W-:Y:S01]  /*4e70*/  FFMA.FTZ R118, R55, R122, R124 ;  /* 0x0000007a37767223 */ /* 0x000fe2000001007c */
[----:B------:R-:W-:-:S02]  /*4e80*/  HADD2.F32 R55, -RZ, R123.H1_H1 ;  /* 0x3000007bff377230 */ /* 0x000fc40000004100 */
[----:B------:R-:W-:Y:S01]  /*4e90*/  HADD2.F32 R123, -RZ, R36.H0_H0 ;  /* 0x20000024ff7b7230 */ /* 0x000fe20000004100 */
[----:B------:R-:W-:Y:S01]  /*4ea0*/  F2FP.F16.F32.PACK_AB R51, R51, R38 ;  /* 0x000000263333723e */ /* 0x000fe200000000ff */
[----:B------:R-:W-:Y:S01]  /*4eb0*/  HADD2.F32 R53, -RZ, R52.H0_H0 ;  /* 0x20000034ff357230 */ /* 0x000fe20000004100 */
        /* <DEDUP_REMOVED lines=9> */
[C---:B------:R-:W-:Y:S01]  /*4f50*/  FMUL.FTZ R123, R48.reuse, R123 ;  /* 0x0000007b307b7220 */ /* 0x040fe20000410000 */
[----:B------:R-:W-:Y:S01]  /*4f60*/  FFMA.FTZ R36, R53, R55, R122 ;  /* 0x0000003735247223 */ /* 0x000fe2000001007a */
[-C--:B------:R-:W-:Y:S01]  /*4f70*/  FFMA.FTZ R53, R48, R113.reuse, -R115 ;  /* 0x0000007130357223 */ /* 0x080fe20000010873 */
[----:B------:R-:W-:Y:S02]  /*4f80*/  HADD2.F32 R48, -RZ, R49.H0_H0 ;  /* 0x20000031ff307230 */ /* 0x000fe40000004100 */
[----:B------:R-:W-:Y:S01]  /*4f90*/  FFMA.FTZ R55, R52, R113, R123 ;  /* 0x0000007134377223 */ /* 0x000fe2000001007b */
[----:B------:R-:W-:Y:S02]  /*4fa0*/  HADD2.F32 R52, -RZ, R34.H0_H0 ;  /* 0x20000022ff347230 */ /* 0x000fe40000004100 */
[----:B------:R-:W-:-:S02]  /*4fb0*/  HADD2.F32 R115, -RZ, R127.H1_H1 ;  /* 0x3000007fff737230 */ /* 0x000fc40000004100 */
[--C-:B------:R-:W-:Y:S01]  /*4fc0*/  HADD2.F32 R34, -RZ, R50.reuse.H0_H0 ;  /* 0x20000032ff227230 */ /* 0x100fe20000004100 */
[----:B------:R-:W-:Y:S01]  /*4fd0*/  F2FP.F16.F32.PACK_AB R38, R55, R36 ;  /* 0x000000243726723e */ /* 0x000fe200000000ff */
[----:B------:R-:W-:Y:S02]  /*4fe0*/  HADD2.F32 R49, -RZ, R49.H1_H1 ;  /* 0x30000031ff317230 */ /* 0x000fe40000004100 */
[-C--:B------:R-:W-:Y:S01]  /*4ff0*/  FMUL.FTZ R123, R48, R115.reuse ;  /* 0x00000073307b7220 */ /* 0x080fe20000410000 */
[----:B------:R-:W-:Y:S02]  /*5000*/  HADD2.F32 R50, -RZ, R50.H1_H1 ;  /* 0x30000032ff327230 */ /* 0x000fe40000004100 */
[----:B------:R-:W-:Y:S01]  /*5010*/  FMUL.FTZ R115, R34, R115 ;  /* 0x0000007322737220 */ /* 0x000fe20000410000 */
[----:B------:R-:W-:Y:S02]  /*5020*/  HADD2.F32 R113, -RZ, R127.H0_H0 ;  /* 0x2000007fff717230 */ /* 0x000fe40000004100 */
[----:B------:R-:W-:Y:S01]  /*5030*/  FMUL.FTZ R125, R49, R52 ;  /* 0x00000034317d7220 */ /* 0x000fe20000410000 */
[----:B------:R-:W-:-:S02]  /*5040*/  IMAD.MOV.U32 R55, RZ, RZ, R35 ;  /* 0x000000ffff377224 */ /* 0x000fc400078e0023 */
[----:B------:R-:W-:Y:S01]  /*5050*/  FMUL.FTZ R52, R50, R52 ;  /* 0x0000003432347220 */ /* 0x000fe20000410000 */
[-C--:B------:R-:W-:Y:S01]  /*5060*/  FFMA.FTZ R115, R48, R113.reuse, R115 ;  /* 0x0000007130737223 */ /* 0x080fe20000010073 */
[----:B------:R-:W-:Y:S02]  /*5070*/  FFMA.FTZ R123, R34, R113, -R123 ;  /* 0x00000071227b7223 */ /* 0x000fe4000001087b */
[-C--:B------:R-:W-:Y:S01]  /*5080*/  FFMA.FTZ R52, R49, R33.reuse, R52 ;  /* 0x0000002131347223 */ /* 0x080fe20000010034 */
[----:B------:R-:W-:Y:S01]  /*5090*/  FFMA.FTZ R50, R50, R33, -R125 ;  /* 0x0000002132327223 */ /* 0x000fe2000001087d */
[----:B------:R-:W-:Y:S02]  /*50a0*/  F2FP.F16.F32.PACK_AB R49, R54, R37 ;  /* 0x000000253631723e */ /* 0x000fe400000000ff */
[----:B------:R-:W-:Y:S01]  /*50b0*/  F2FP.F16.F32.PACK_AB R48, R53, R32 ;  /* 0x000000203530723e */ /* 0x000fe200000000ff */
[----:B------:R-:W-:Y:S01]  /*50c0*/  IMAD.MOV.U32 R53, RZ, RZ, R39 ;  /* 0x000000ffff357224 */ /* 0x000fe200078e0027 */
[----:B------:R-:W-:Y:S01]  /*50d0*/  F2FP.F16.F32.PACK_AB R54, R52, R115 ;  /* 0x000000733436723e */ /* 0x000fe200000000ff */
[----:B------:R-:W-:Y:S01]  /*50e0*/  IMAD.MOV.U32 R52, RZ, RZ, R38 ;  /* 0x000000ffff347224 */ /* 0x000fe200078e0026 */
[----:B------:R-:W-:-:S07]  /*50f0*/  F2FP.F16.F32.PACK_AB R50, R50, R123 ;  /* 0x0000007b3232723e */ /* 0x000fce00000000ff */
.L_x_5671:
[----:B------:R-:W-:Y:S05]  /*5100*/  BSYNC B2 ;  /* 0x0000000000027941 */ /* 0x000fea0003800000 */
.L_x_5670:
        /* <DEDUP_REMOVED lines=12> */
.L_x_5669:
[----:B------:R-:W-:Y:S05]  /*51d0*/  BSYNC B1 ;  /* 0x0000000000017941 */ /* 0x000fea0003800000 */
.L_x_5668:
[----:B-1----:R-:W-:Y:S02]  /*51e0*/  VIADD R33, R22, 0x40 ;  /* 0x0000004016217836 */ /* 0x002fe40000000000 */
[-C--:B--2---:R-:W-:Y:S02]  /*51f0*/  IMAD R32, R73, R102.reuse, RZ ;  /* 0x0000006649207224 */ /* 0x084fe400078e02ff */
[C---:B------:R-:W-:Y:S01]  /*5200*/  IMAD.WIDE.U32 R100, R33.reuse, R102, R100 ;  /* 0x0000006621647225 */ /* 0x040fe200078e0064 */
[----:B------:R-:W-:-:S03]  /*5210*/  ISETP.GE.OR P5, PT, R33, R106, P1 ;  /* 0x0000006a2100720c */ /* 0x000fc60000fa6670 */
[----:B------:R-:W-:-:S10]  /*5220*/  IMAD R103, R33, R103, R32 ;  /* 0x0000006721677224 */ /* 0x000fd400078e0220 */
[----:B------:R-:W-:Y:S05]  /*5230*/  @P5 BRA `(.L_x_5658) ;  /* 0x0000000800605947 */ /* 0x000fea0003800000 */
[----:B------:R-:W2:Y:S01]  /*5240*/  LDL R34, [R1+0x68] ;  /* 0x0000680001227983 */ /* 0x000ea20000100800 */
[----:B------:R-:W-:Y:S01]  /*5250*/  IMAD.IADD R50, R101, 0x1, R103 ;  /* 0x0000000165327824 */ /* 0x000fe200078e0267 */
[----:B------:R-:W-:Y:S01]  /*5260*/  IADD3 R32, P5, P6, R4, R100, R85 ;  /* 0x0000006404207210 */ /* 0x000fe20007ebe055 */
[C---:B------:R-:W-:Y:S01]  /*5270*/  VIADD R35, R22.reuse, 0x40 ;  /* 0x0000004016237836 */ /* 0x040fe20000000000 */
[----:B------:R-:W-:Y:S01]  /*5280*/  SEL R110, R75, R110, !P0 ;  /* 0x0000006e4b6e7207 */ /* 0x000fe20004000000 */
[----:B------:R-:W-:Y:S01]  /*5290*/  VIADD R36, R22, 0x40 ;  /* 0x0000004016247836 */ /* 0x000fe20000000000 */
[----:B------:R-:W-:Y:S01]  /*52a0*/  IADD3.X R33, R61, R50, R87, P5, P6 ;  /* 0x000000323d217210 */ /* 0x000fe20002fec457 */
[----:B------:R-:W-:Y:S01]  /*52b0*/  IMAD.SHL.U32 R35, R35, 0x40, RZ ;  /* 0x0000004023237824 */ /* 0x000fe200078e00ff */
[----:B------:R-:W-:Y:S01]  /*52c0*/  LEA R48, P5, R32, R98, 0x1 ;  /* 0x0000006220307211 */ /* 0x000fe200078a08ff */
[----:B------:R-:W-:Y:S01]  /*52d0*/  IMAD.SHL.U32 R36, R36, 0x40, RZ ;  /* 0x0000004024247824 */ /* 0x000fe200078e00ff */
[----:B------:R-:W-:Y:S02]  /*52e0*/  BSSY B1, `(.L_x_5672) ;  /* 0x0000068000017945 */ /* 0x000fe40003800000 */
[----:B------:R-:W-:-:S02]  /*52f0*/  LEA.HI.X R49, R32, R99, R33, 0x1, P5 ;  /* 0x0000006320317211 */ /* 0x000fc400028f0c21 */
[----:B------:R-:W-:Y:S02]  /*5300*/  SHF.R.S32.HI R33, RZ, 0x1f, R110 ;  /* 0x0000001fff217819 */ /* 0x000fe4000001146e */
[----:B------:R-:W-:Y:S02]  /*5310*/  LOP3.LUT R35, R35, 0x1c0, RZ, 0xc0, !PT ;  /* 0x000001c023237812 */ /* 0x000fe400078ec0ff */
[----:B------:R-:W-:Y:S02]  /*5320*/  LEA.HI R33, R33, R110, RZ, 0x4 ;  /* 0x0000006e21217211 */ /* 0x000fe400078f20ff */
[----:B------:R-:W-:Y:S02]  /*5330*/  LOP3.LUT R36, R36, 0x1c0, RZ, 0xc0, !PT ;  /* 0x000001c024247812 */ /* 0x000fe400078ec0ff */
[----:B------:R-:W-:Y:S02]  /*5340*/  LEA.HI.SX32 R33, R33, R84, 0x1c ;  /* 0x0000005421217211 */ /* 0x000fe400078fe2ff */
[----:B------:R-:W-:-:S03]  /*5350*/  SHF.R.U32.HI R35, RZ, 0x3, R35 ;  /* 0x00000003ff237819 */ /* 0x000fc60000011623 */
[----:B------:R-:W-:-:S05]  /*5360*/  IMAD.SHL.U32 R51, R33, 0x8, RZ ;  /* 0x0000000821337824 */ /* 0x000fca00078e00ff */
[----:B------:R-:W-:-:S04]  /*5370*/  LOP3.LUT R32, R36, 0x38, R51, 0xf8, !PT ;  /* 0x0000003824207812 */ /* 0x000fc800078ef833 */
[----:B------:R-:W-:-:S04]  /*5380*/  LOP3.LUT R32, R32, R35, RZ, 0x3c, !PT ;  /* 0x0000002320207212 */ /* 0x000fc800078e3cff */
[----:B--2---:R-:W-:Y:S01]  /*5390*/  IADD3 R33, R34, R32, RZ ;  /* 0x0000002022217210 */ /* 0x004fe20007ffe0ff */
        /* <DEDUP_REMOVED lines=20> */
[----:B------:R-:W-:Y:S01]  /*54e0*/  HADD2.F32 R39, -RZ, R46.H0_H0 ;  /* 0x2000002eff277230 */ /* 0x000fe20000004100 */
[----:B------:R-:W-:Y:S01]  /*54f0*/  SHF.R.U32.HI R45, RZ, 0x10, R43 ;  /* 0x00000010ff2d7819 */ /* 0x000fe2000001162b */
[----:B------:R-:W-:-:S02]  /*5500*/  IMAD.MOV.U32 R43, RZ, RZ, R36 ;  /* 0x000000ffff2b7224 */ /* 0x000fc400078e0024 */
[----:B------:R-:W-:Y:S02]  /*5510*/  HADD2.F32 R46, -RZ, R46.H1_H1 ;  /* 0x3000002eff2e7230 */ /* 0x000fe40000004100 */
[-C--:B------:R-:W-:Y:S01]  /*5520*/  FMUL.FTZ R102, R39, R54.reuse ;  /* 0x0000003627667220 */ /* 0x080fe20000410000 */
[----:B------:R-:W-:Y:S02]  /*5530*/  HADD2.F32 R35, -RZ, R33.H0_H0 ;  /* 0x20000021ff237230 */ /* 0x000fe40000004100 */
        /* <DEDUP_REMOVED lines=9> */
[--C-:B------:R-:W-:Y:S02]  /*55d0*/  HADD2.F32 R54, -RZ, R120.reuse.H0_H0 ;  /* 0x20000078ff367230 */ /* 0x100fe40000004100 */
[----:B------:R-:W-:Y:S01]  /*55e0*/  FFMA.FTZ R46, R46, R53, R55 ;  /* 0x000000352e2e7223 */ /* 0x000fe20000010037 */
[----:B------:R-:W-:Y:S02]  /*55f0*/  HADD2.F32 R120, -RZ, R120.H1_H1 ;  /* 0x30000078ff787230 */ /* 0x000fe40000004100 */
[----:B------:R-:W-:Y:S01]  /*5600*/  HADD2.F32 R53, -RZ, R47.H0_H0 ;  /* 0x2000002fff357230 */ /* 0x000fe20000004100 */
[----:B------:R-:W-:Y:S01]  /*5610*/  F2FP.F16.F32.PACK_AB R33, R36, R33 ;  /* 0x000000212421723e */ /* 0x000fe200000000ff */
[----:B------:R-:W-:-:S02]  /*5620*/  HADD2.F32 R39, -RZ, R37.H0_H0 ;  /* 0x20000025ff277230 */ /* 0x000fc40000004100 */
[----:B------:R-:W-:Y:S02]  /*5630*/  HADD2.F32 R47, -RZ, R47.H1_H1 ;  /* 0x3000002fff2f7230 */ /* 0x000fe40000004100 */
[-C--:B------:R-:W-:Y:S01]  /*5640*/  FMUL.FTZ R102, R53, R120.reuse ;  /* 0x0000007835667220 */ /* 0x080fe20000410000 */
[----:B------:R-:W-:Y:S02]  /*5650*/  HADD2.F32 R55, -RZ, R104.H0_H0 ;  /* 0x20000068ff377230 */ /* 0x000fe40000004100 */
[C---:B------:R-:W-:Y:S01]  /*5660*/  FMUL.FTZ R120, R39.reuse, R120 ;  /* 0x0000007827787220 */ /* 0x040fe20000410000 */
[----:B------:R-:W-:Y:S02]  /*5670*/  HADD2.F32 R52, -RZ, R37.H1_H1 ;  /* 0x30000025ff347230 */ /* 0x000fe40000004100 */
[-C--:B------:R-:W-:Y:S01]  /*5680*/  FFMA.FTZ R37, R39, R54.reuse, -R102 ;  /* 0x0000003627257223 */ /* 0x080fe20000010866 */
[----:B------:R-:W-:Y:S02]  /*5690*/  HADD2.F32 R45, -RZ, R45.H0_H0 ;  /* 0x2000002dff2d7230 */ /* 0x000fe40000004100 */
[-C--:B------:R-:W-:Y:S01]  /*56a0*/  FMUL.FTZ R103, R47, R55.reuse ;  /* 0x000000372f677220 */ /* 0x080fe20000410000 */
[----:B------:R-:W-:Y:S01]  /*56b0*/  FFMA.FTZ R39, R53, R54, R120 ;  /* 0x0000003635277223 */ /* 0x000fe20000010078 */
[----:B------:R-:W-:Y:S01]  /*56c0*/  FMUL.FTZ R104, R52, R55 ;  /* 0x0000003734687220 */ /* 0x000fe20000410000 */
[----:B------:R-:W-:-:S02]  /*56d0*/  HADD2.F32 R55, -RZ, R44.H0_H0 ;  /* 0x2000002cff377230 */ /* 0x000fc40000004100 */
[-C--:B------:R-:W-:Y:S01]  /*56e0*/  FFMA.FTZ R52, R52, R45.reuse, -R103 ;  /* 0x0000002d34347223 */ /* 0x080fe20000010867 */
[----:B------:R-:W-:Y:S02]  /*56f0*/  HADD2.F32 R53, -RZ, R119.H1_H1 ;  /* 0x30000077ff357230 */ /* 0x000fe40000004100 */
[----:B------:R-:W-:Y:S01]  /*5700*/  FFMA.FTZ R54, R47, R45, R104 ;  /* 0x0000002d2f367223 */ /* 0x000fe20000010068 */
[--C-:B------:R-:W-:Y:S02]  /*5710*/  HADD2.F32 R45, -RZ, R43.reuse.H0_H0 ;  /* 0x2000002bff2d7230 */ /* 0x100fe40000004100 */
        /* <DEDUP_REMOVED lines=17> */
[----:B------:R-:W-:Y:S01]  /*5830*/  HADD2.F32 R43, -RZ, R42.H0_H0 ;  /* 0x2000002aff2b7230 */ /* 0x000fe20000004100 */
[----:B------:R-:W-:Y:S01]  /*5840*/  F2FP.F16.F32.PACK_AB R39, R54, R39 ;  /* 0x000000273627723e */ /* 0x000fe200000000ff */
[----:B------:R-:W-:-:S02]  /*5850*/  HADD2.F32 R32, -RZ, R34.H0_H0 ;  /* 0x20000022ff207230 */ /* 0x000fc40000004100 */
[-C--:B------:R-:W-:Y:S01]  /*5860*/  FMUL.FTZ R47, R40, R119.reuse ;  /* 0x00000077282f7220 */ /* 0x080fe20000410000 */
[----:B------:R-:W-:Y:S01]  /*5870*/  HADD2.F32 R38, -RZ, R38.H1_H1 ;  /* 0x30000026ff267230 */ /* 0x000fe20000004100 */
[----:B------:R-:W-:Y:S01]  /*5880*/  F2FP.F16.F32.PACK_AB R36, R45, R102 ;  /* 0x000000662d24723e */ /* 0x000fe200000000ff */
[----:B------:R-:W-:Y:S02]  /*5890*/  HADD2.F32 R34, -RZ, R34.H1_H1 ;  /* 0x30000022ff227230 */ /* 0x000fe40000004100 */
[----:B------:R-:W-:Y:S01]  /*58a0*/  FMUL.FTZ R119, R32, R119 ;  /* 0x0000007720777220 */ /* 0x000fe20000410000 */
[----:B------:R-:W-:Y:S02]  /*58b0*/  HADD2.F32 R41, -RZ, R41.H0_H0 ;  /* 0x20000029ff297230 */ /* 0x000fe40000004100 */
[----:B------:R-:W-:Y:S01]  /*58c0*/  FMUL.FTZ R53, R38, R43 ;  /* 0x0000002b26357220 */ /* 0x000fe20000410000 */
[----:B------:R-:W-:Y:S01]  /*58d0*/  FFMA.FTZ R47, R32, R117, -R47 ;  /* 0x00000075202f7223 */ /* 0x000fe2000001082f */
[----:B------:R-:W-:Y:S01]  /*58e0*/  FMUL.FTZ R43, R34, R43 ;  /* 0x0000002b222b7220 */ /* 0x000fe20000410000 */
[----:B------:R-:W-:Y:S01]  /*58f0*/  FFMA.FTZ R119, R40, R117, R119 ;  /* 0x0000007528777223 */ /* 0x000fe20000010077 */
[----:B------:R-:W-:Y:S01]  /*5900*/  FFMA.FTZ R34, R34, R41, -R53 ;  /* 0x0000002922227223 */ /* 0x000fe20000010835 */
[----:B------:R-:W-:Y:S01]  /*5910*/  F2FP.F16.F32.PACK_AB R32, R44, R103 ;  /* 0x000000672c20723e */ /* 0x000fe200000000ff */
[----:B------:R-:W-:Y:S01]  /*5920*/  FFMA.FTZ R38, R38, R41, R43 ;  /* 0x0000002926267223 */ /* 0x000fe2000001002b */
[----:B------:R-:W-:-:S02]  /*5930*/  IMAD.MOV.U32 R35, RZ, RZ, R52 ;  /* 0x000000ffff237224 */ /* 0x000fc400078e0034 */
[----:B------:R-:W-:Y:S02]  /*5940*/  F2FP.F16.F32.PACK_AB R34, R34, R47 ;  /* 0x0000002f2222723e */ /* 0x000fe400000000ff */
[----:B------:R-:W-:-:S07]  /*5950*/  F2FP.F16.F32.PACK_AB R38, R38, R119 ;  /* 0x000000772626723e */ /* 0x000fce00000000ff */
.L_x_5673:
[----:B------:R-:W-:Y:S05]  /*5960*/  BSYNC B1 ;  /* 0x0000000000017941 */ /* 0x000fea0003800000 */
.L_x_5672:
        /* <DEDUP_REMOVED lines=10> */
.L_x_5641:
[----:B------:R-:W-:-:S06]  /*5a10*/  UISETP.NE.AND UP0, UPT, UR37, 0x3, UPT ;  /* 0x000000032500788c */ /* 0x000fcc000bf05270 */
[----:B------:R-:W-:-:S13]  /*5a20*/  PLOP3.LUT P3, PT, PT, PT, UP0, 0x80, 0x0 ;  /* 0x000000000000781c */ /* 0x000fda0003f6f008 */
[----:B------:R-:W-:Y:S05]  /*5a30*/  @!P3 BRA `(.L_x_5674) ;  /* 0x000000000004b947 */ /* 0x000fea0003800000 */
[----:B------:R-:W-:Y:S01]  /*5a40*/  BPT.TRAP 0x1 ;  /* 0x000000040000795c */ /* 0x000fe20000300000 */
.L_x_5674:
[----:B------:R-:W-:Y:S01]  /*5a50*/  IMAD R96, R18, 0x8, R19 ;  /* 0x0000000812607824 */ /* 0x000fe200078e0213 */
[----:B------:R-:W-:Y:S01]  /*5a60*/  SHF.L.U32 R107, R202, 0x1f, RZ ;  /* 0x0000001fca6b7819 */ /* 0x000fe200000006ff */
[----:B------:R-:W-:Y:S01]  /*5a70*/  IMAD R106, R27, -0x60, R24 ;  /* 0xffffffa01b6a7824 */ /* 0x000fe200078e0218 */
[----:B------:R-:W-:Y:S02]  /*5a80*/  BSSY B1, `(.L_x_5675) ;  /* 0x0000004000017945 */ /* 0x000fe40003800000 */
[----:B------:R-:W0:Y:S02]  /*5a90*/  SYNCS.PHASECHK.TRANS64.TRYWAIT P4, [R96+URZ+0x32490], R107 ;  /* 0x0324906b600075a7 */ /* 0x000e24000808017f */
[----:B------:R-:W-:Y:S01]  /*5aa0*/  VIMNMX R106, R106, 0x60, PT ;  /* 0x000000606a6a7848 */ /* 0x000fe20003fe0100 */
[----:B0-----:R-:W-:Y:S06]  /*5ab0*/  @!P4 BRA `(.L_x_5676) ;  /* 0x000001d4004cc947 */ /* 0x001fec0003800000 */
.L_x_5964:
[----:B------:R-:W-:Y:S05]  /*5ac0*/  BSYNC B1 ;  /* 0x0000000000017941 */ /* 0x000fea0003800000 */
.L_x_5675:
[CC--:B------:R-:W-:Y:S01]  /*5ad0*/  ISETP.GE.AND P5, PT, R22.reuse, R106.reuse, PT ;  /* 0x0000006a1600720c */ /* 0x0c0fe20003fa6270 */
[----:B------:R-:W-:Y:S01]  /*5ae0*/  VIADD R32, R22, 0x40 ;  /* 0x0000004016207836 */ /* 0x000fe20000000000 */
[----:B------:R-:W-:Y:S04]  /*5af0*/  BSSY B1, `(.L_x_5677) ;  /* 0x0000007000017945 */ /* 0x000fe80003800000 */
[----:B------:R-:W-:-:S07]  /*5b00*/  ISETP.GE.AND P4, PT, R32, R106, PT ;  /* 0x0000006a2000720c */ /* 0x000fce0003f86270 */
[----:B------:R-:W-:Y:S06]  /*5b10*/  @P5 BRA `(.L_x_5678) ;  /* 0x0000000000105947 */ /* 0x000fec0003800000 */
[----:B------:R-:W1:Y:S04]  /*5b20*/  @!P1 LDS.128 R32, [R104] ;  /* 0x0000000068209984 */ /* 0x000e680000000c00 */
[----:B------:R-:W2:Y:S04]  /*5b30*/  @!P2 LDS.128 R36, [R103] ;  /* 0x000000006724a984 */ /* 0x000ea80000000c00 */
[----:B-1----:R1:W-:Y:S04]  /*5b40*/  @!P1 STG.E.128 desc[UR40][R42.64], R32 ;  /* 0x000000202a009986 */ /* 0x0023e8000c101d28 */
[----:B--2---:R1:W-:Y:S02]  /*5b50*/  @!P2 STG.E.128 desc[UR40][R42.64+0x40], R36 ;  /* 0x000040242a00a986 */ /* 0x0043e4000c101d28 */
.L_x_5678:
[----:B------:R-:W-:Y:S05]  /*5b60*/  BSYNC B1 ;  /* 0x0000000000017941 */ /* 0x000fea0003800000 */
.L_x_5677:
[----:B------:R-:W-:Y:S05]  /*5b70*/  @P4 BRA `(.L_x_5658) ;  /* 0x0000000000104947 */ /* 0x000fea0003800000 */
[----:B-1----:R-:W1:Y:S04]  /*5b80*/  @!P1 LDS.128 R32, [R104+0x2000] ;  /* 0x0020000068209984 */ /* 0x002e680000000c00 */
[----:B------:R-:W2:Y:S04]  /*5b90*/  @!P2 LDS.128 R36, [R103+0x2000] ;  /* 0x002000006724a984 */ /* 0x000ea80000000c00 */
[----:B-1----:R1:W-:Y:S04]  /*5ba0*/  @!P1 STG.E.128 desc[UR40][R40.64], R32 ;  /* 0x0000002028009986 */ /* 0x0023e8000c101d28 */
[----:B--2---:R1:W-:Y:S02]  /*5bb0*/  @!P2 STG.E.128 desc[UR40][R40.64+0x40], R36 ;  /* 0x000040242800a986 */ /* 0x0043e4000c101d28 */
.L_x_5658:
[----:B------:R-:W-:Y:S05]  /*5bc0*/  BSYNC B0 ;  /* 0x0000000000007941 */ /* 0x000fea0003800000 */
.L_x_5640:
        /* <DEDUP_REMOVED lines=17> */
.L_x_5680:
[----:B------:R-:W-:Y:S05]  /*5ce0*/  BSYNC B0 ;  /* 0x0000000000007941 */ /* 0x000fea0003800000 */
.L_x_5679:
[----:B------:R-:W2:Y:S01]  /*5cf0*/  SYNCS.PHASECHK.TRANS64.TRYWAIT P3, [R96+URZ+0x324b0], R107 ;  /* 0x0324b06b600075a7 */ /* 0x000ea2000806017f */
[----:B------:R-:W-:Y:S01]  /*5d00*/  ULDC UR38, c[0x0][0x320] ;  /* 0x0000c80000267ab9 */ /* 0x000fe20000000800 */
[----:B------:R-:W-:Y:S01]  /*5d10*/  ULDC.64 UR44, c[0x0][0x328] ;  /* 0x0000ca00002c7ab9 */ /* 0x000fe20000000a00 */
[----:B------:R-:W-:Y:S01]  /*5d20*/  ULDC.64 UR46, c[0x0][0x318] ;  /* 0x0000c600002e7ab9 */ /* 0x000fe20000000a00 */
[----:B------:R-:W-:Y:S01]  /*5d30*/  BSSY B0, `(.L_x_5681) ;  /* 0x0000003000007945 */ /* 0x000fe20003800000 */
[----:B-1----:R-:W-:-:S03]  /*5d40*/  IMAD R32, R18, 0x6000, R90 ;  /* 0x0000600012207824 */ /* 0x002fc600078e025a */
[----:B--2---:R-:W-:Y:S05]  /*5d50*/  @!P3 BRA `(.L_x_5682) ;  /* 0x000001d000b8b947 */ /* 0x004fea0003800000 */
.L_x_5965:
[----:B------:R-:W-:Y:S05]  /*5d60*/  BSYNC B0 ;  /* 0x0000000000007941 */ /* 0x000fea0003800000 */
.L_x_5681:
[----:B------:R-:W-:Y:S01]  /*5d70*/  ISETP.GE.AND P3, PT, R22, R106, PT ;  /* 0x0000006a1600720c */ /* 0x000fe20003f66270 */
[----:B------:R-:W-:Y:S01]  /*5d80*/  BSSY B0, `(.L_x_5683) ;  /* 0x0000026000007945 */ /* 0x000fe20003800000 */
[----:B------:R-:W-:Y:S01]  /*5d90*/  IADD3 R40, R89, R32, RZ ;  /* 0x0000002059287210 */ /* 0x000fe20007ffe0ff */
        /* <DEDUP_REMOVED lines=36> */
.L_x_5684:
[----:B------:R-:W-:Y:S05]  /*5fe0*/  BSYNC B0 ;  /* 0x0000000000007941 */ /* 0x000fea0003800000 */
.L_x_5683:
[----:B--2---:R-:W-:Y:S01]  /*5ff0*/  VIADD R32, R22, 0x40 ;  /* 0x0000004016207836 */ /* 0x004fe20000000000 */
[----:B------:R-:W-:Y:S04]  /*6000*/  BSSY B0, `(.L_x_5685) ;  /* 0x0000025000007945 */ /* 0x000fe80003800000 */
[----:B------:R-:W-:-:S13]  /*6010*/  ISETP.GE.AND P3, PT, R32, R106, PT ;  /* 0x0000006a2000720c */ /* 0x000fda0003f66270 */
[----:B------:R-:W-:Y:S05]  /*6020*/  @P3 BRA `(.L_x_5686) ;  /* 0x0000000000883947 */ /* 0x000fea0003800000 */
[----:B------:R-:W-:Y:S01]  /*6030*/  IADD3 R35, P3, R36, 0x40, RZ ;  /* 0x0000004024237810 */ /* 0x000fe20007f7e0ff */
        /* <DEDUP_REMOVED lines=33> */
.L_x_5686:
[----:B------:R-:W-:Y:S05]  /*6250*/  BSYNC B0 ;  /* 0x0000000000007941 */ /* 0x000fea0003800000 */
.L_x_5685:
[----:B------:R-:W-:Y:S01]  /*6260*/  @!PT LDS RZ, [RZ] ;  /* 0x00000000fffff984 */ /* 0x000fe20000000800 */
[----:B------:R-:W-:Y:S01]  /*6270*/  @!PT LDS RZ, [RZ] ;  /* 0x00000000fffff984 */ /* 0x000fe20000000800 */
[----:B------:R-:W-:Y:S01]  /*6280*/  @!PT LDS RZ, [RZ] ;  /* 0x00000000fffff984 */ /* 0x000fe20000000800 */
[----:B------:R-:W-:Y:S01]  /*6290*/  @!PT LDS RZ, [RZ] ;  /* 0x00000000fffff984 */ /* 0x000fe20000000800 */
[----:B------:R3:W-:Y:S06]  /*62a0*/  MEMBAR.ALL.CTA ;  /* 0x0000000000007992 */ /* 0x0007ec0000008000 */
[----:B---3--:R-:W3:Y:S02]  /*62b0*/  FENCE.VIEW.ASYNC.S ;  /* 0x00000000000073c6 */ /* 0x008ee40000000000 */
[----:B---3--:R3:W-:Y:S01]  /*62c0*/  BAR.SYNC.DEFER_BLOCKING R74, 0x80 ;  /* 0x0002004a0000751d */ /* 0x0087e20000010000 */
[----:B------:R-:W-:Y:S01]  /*62d0*/  ISETP.NE.AND P5, PT, R97, RZ, PT ;  /* 0x000000ff6100720c */ /* 0x000fe20003fa5270 */
[----:B------:R-:W-:Y:S01]  /*62e0*/  VIADD R18, R18, 0x1 ;  /* 0x0000000112127836 */ /* 0x000fe20000000000 */
[----:B01----:R-:W-:-:S04]  /*62f0*/  @!P4 IADD3 R96, R96, 0x324c0, RZ ;  /* 0x000324c06060c810 */ /* 0x003fc80007ffe0ff */
[C---:B------:R-:W-:Y:S02]  /*6300*/  ISETP.NE.AND P3, PT, R18.reuse, 0x2, PT ;  /* 0x000000021200780c */ /* 0x040fe40003f65270 */
[----:B------:R-:W-:Y:S02]  /*6310*/  @!P4 PRMT R96, RZ, 0x654, R96 ;  /* 0x00000654ff60c816 */ /* 0x000fe40000000060 */
[----:B--2---:R-:W-:Y:S02]  /*6320*/  SEL R33, RZ, 0x1, P3 ;  /* 0x00000001ff217807 */ /* 0x004fe40001800000 */
        /* <DEDUP_REMOVED lines=9> */
.L_x_5635:
[----:B------:R-:W2:Y:S01]  /*63c0*/  LDL R3, [R1+0x50] ;  /* 0x0000500001037983 */ /* 0x000ea20000100800 */
[----:B------:R-:W0:Y:S01]  /*63d0*/  LDC R0, c[0x0][0x448] ;  /* 0x00011200ff007b82 */ /* 0x000e220000000800 */
[----:B------:R-:W-:Y:S01]  /*63e0*/  IMAD.MOV.U32 R210, RZ, RZ, RZ ;  /* 0x000000ffffd27224 */ /* 0x000fe200078e00ff */
[----:B0-----:R-:W-:-:S13]  /*63f0*/  ISETP.NE.AND P1, PT, R0, 0x1, PT ;  /* 0x000000010000780c */ /* 0x001fda0003f25270 */
[----:B------:R-:W0:Y:S08]  /*6400*/  @P1 LDC R0, c[0x0][0x44c] ;  /* 0x00011300ff001b82 */ /* 0x000e300000000800 */
[----:B------:R-:W1:Y:S01]  /*6410*/  @P1 LDC R5, c[0x0][0x450] ;  /* 0x00011400ff051b82 */ /* 0x000e620000000800 */
[----:B--2---:R-:W-:-:S04]  /*6420*/  VIADD R3, R3, 0x7f ;  /* 0x0000007f03037836 */ /* 0x004fc80000000000 */
        /* <DEDUP_REMOVED lines=12> */
.L_x_5688:
[----:B------:R-:W-:Y:S04]  /*64f0*/  BSSY B0, `(.L_x_5689) ;  /* 0x0000020000007945 */ /* 0x000fe80003800000 */
[----:B------:R-:W-:Y:S05]  /*6500*/  @!P1 BRA `(.L_x_5690) ;  /* 0x0000000000789947 */ /* 0x000fea0003800000 */
[----:B------:R-:W2:Y:S01]  /*6510*/  LDL R0, [R1+0x7c] ;  /* 0x00007c0001007983 */ /* 0x000ea20000100800 */
[----:B------:R-:W-:Y:S01]  /*6520*/  ULDC UR4, c[0x0][0xae8] ;  /* 0x0002ba0000047ab9 */ /* 0x000fe20000000800 */
[----:B--2---:R-:W-:-:S04]  /*6530*/  ISETP.NE.AND P0, PT, R0, RZ, PT ;  /* 0x000000ff0000720c */ /* 0x004fc80003f05270 */
        /* <DEDUP_REMOVED lines=23> */
[----:B------:R-:W-:-:S05]  /*66b0*/  @P0 IADD3 R5, R5, 0x1, RZ ;  /* 0x0000000105050810 */ /* 0x000fca0007ffe0ff */
[----:B------:R-:W-:Y:S01]  /*66c0*/  @!P2 IMAD.MOV R5, RZ, RZ, -R5 ;  /* 0x000000ffff05a224 */ /* 0x000fe200078e0a05 */
[----:B------:R-:W-:-:S05]  /*66d0*/  @!P1 LOP3.LUT R5, RZ, R9, RZ, 0x33, !PT ;  /* 0x00000009ff059212 */ /* 0x000fca00078e33ff */
[----:B------:R-:W-:-:S07]  /*66e0*/  IMAD.MOV.U32 R210, RZ, RZ, R5 ;  /* 0x000000ffffd27224 */ /* 0x000fce00078e0005 */
.L_x_5690:
[----:B------:R-:W-:Y:S05]  /*66f0*/  BSYNC B0 ;  /* 0x0000000000007941 */ /* 0x000fea0003800000 */
.L_x_5689:
[----:B------:R-:W2:Y:S01]  /*6700*/  LDL R0, [R1+0x90] ;  /* 0x0000900001007983 */ /* 0x000ea20000100800 */
[----:B------:R-:W-:Y:S01]  /*6710*/  PLOP3.LUT P0, PT, PT, PT, PT, 0x80, 0x0 ;  /* 0x000000000000781c */ /* 0x000fe20003f0f070 */
[----:B------:R-:W-:Y:S01]  /*6720*/  IMAD.MOV.U32 R3, RZ, RZ, RZ ;  /* 0x000000ffff037224 */ /* 0x000fe200078e00ff */
        /* <DEDUP_REMOVED lines=28> */
[----:B---3--:R-:W-:Y:S02]  /*68f0*/  CS2R R96, SRZ ;  /* 0x0000000000607805 */ /* 0x008fe4000001ff00 */
        /* <DEDUP_REMOVED lines=35> */
[----:B--2---:R-:W-:-:S05]  /*6b30*/  IMAD R0, R0, R210, RZ ;  /* 0x000000d200007224 */ /* 0x004fca00078e02ff */
[----:B------:R0:W-:Y:S01]  /*6b40*/  STL [R1+0x60], R0 ;  /* 0x0000600001007387 */ /* 0x0001e20000100800 */
[----:B------:R-:W-:Y:S02]  /*6b50*/  VIADDMNMX R210, R0, R210, R29, PT ;  /* 0x000000d200d27246 */ /* 0x000fe4000380011d */
[----:B------:R-:W-:Y:S02]  /*6b60*/  CS2R R28, SRZ ;  /* 0x00000000001c7805 */ /* 0x000fe4000001ff00 */
[----:B------:R-:W-:-:S13]  /*6b70*/  ISETP.GT.AND P1, PT, R210, R0, PT ;  /* 0x00000000d200720c */ /* 0x000fda0003f24270 */
[----:B0-----:R-:W-:Y:S05]  /*6b80*/  @!P1 BRA `(.L_x_5691) ;  /* 0x000000d0004c9947 */ /* 0x001fea0003800000 */
        /* <DEDUP_REMOVED lines=8> */
.L_x_5968:
[----:B-1----:R-:W-:Y:S01]  /*6c10*/  LEA.HI R0, R14, R14, RZ, 0x1 ;  /* 0x0000000e0e007211 */ /* 0x002fe200078f08ff */
[----:B------:R-:W-:Y:S01]  /*6c20*/  VIADD R24, R19, 0x18400 ;  /* 0x0001840013187836 */ /* 0x000fe20000000000 */
[----:B------:R-:W-:Y:S01]  /*6c30*/  BSSY B6, `(.L_x_5693) ;  /* 0x000001d000067945 */ /* 0x000fe20003800000 */
[----:B------:R-:W-:Y:S01]  /*6c40*/  IMAD.MOV.U32 R225, RZ, RZ, 0x40000040 ;  /* 0x40000040ffe17424 */ /* 0x000fe200078e00ff */
[----:B------:R-:W-:Y:S02]  /*6c50*/  LOP3.LUT R3, R0, 0x7fffe, RZ, 0xc0, !PT ;  /* 0x0007fffe00037812 */ /* 0x000fe400078ec0ff */
[----:B------:R-:W-:-:S03]  /*6c60*/  LOP3.LUT P0, RZ, R24, 0x1bf, RZ, 0xc0, !PT ;  /* 0x000001bf18ff7812 */ /* 0x000fc6000780c0ff */
[----:B------:R-:W-:-:S04]  /*6c70*/  IMAD.IADD R3, R14, 0x1, -R3 ;  /* 0x000000010e037824 */ /* 0x000fc800078e0a03 */
[----:B------:R-:W-:-:S05]  /*6c80*/  IMAD R3, R3, 0x2000, R24 ;  /* 0x0000200003037824 */ /* 0x000fca00078e0218 */
[----:B------:R-:W-:Y:S01]  /*6c90*/  SHF.R.U32.HI R0, RZ, 0x4, R3 ;  /* 0x00000004ff007819 */ /* 0x000fe20000011603 */
[----:B------:R-:W-:-:S03]  /*6ca0*/  VIADD R3, R3, 0xa000 ;  /* 0x0000a00003037836 */ /* 0x000fc60000000000 */
[----:B------:R-:W-:Y:S02]  /*6cb0*/  LOP3.LUT R0, R0, 0x3fff, RZ, 0xc0, !PT ;  /* 0x00003fff00007812 */ /* 0x000fe400078ec0ff */
[----:B------:R-:W-:Y:S02]  /*6cc0*/  SHF.R.U32.HI R3, RZ, 0x4, R3 ;  /* 0x00000004ff037819 */ /* 0x000fe40000011603 */
[----:B------:R-:W-:Y:S02]  /*6cd0*/  LOP3.LUT R224, R0, 0x10000, RZ, 0xfc, !PT ;  /* 0x0001000000e07812 */ /* 0x000fe400078efcff */
[----:B------:R-:W-:Y:S01]  /*6ce0*/  LOP3.LUT R72, R3, 0x3fff, RZ, 0xc0, !PT ;  /* 0x00003fff03487812 */ /* 0x000fe200078ec0ff */
[----:B------:R-:W-:Y:S06]  /*6cf0*/  @!P0 BRA `(.L_x_5694) ;  /* 0x0000000000408947 */ /* 0x000fec0003800000 */
[----:B------:R-:W-:Y:S01]  /*6d00*/  MOV R14, 0x0 ;  /* 0x00000000000e7802 */ /* 0x000fe20000000f00 */
[----:B------:R-:W-:Y:S01]  /*6d10*/  ULDC.64 UR4, c[0x4][0x98] ;  /* 0x0100260000047ab9 */ /* 0x000fe20000000a00 */
[----:B------:R-:W-:Y:S01]  /*6d20*/  ULDC.64 UR6, c[0x4][0xa0] ;  /* 0x0100280000067ab9 */ /* 0x000fe20000000a00 */
[----:B------:R-:W-:Y:S01]  /*6d30*/  MOV R4, UR4 ;  /* 0x0000000400047c02 */ /* 0x000fe20008000f00 */
[----:B------:R-:W-:Y:S01]  /*6d40*/  IMAD.U32 R5, RZ, RZ, UR5 ;  /* 0x00000005ff057e24 */ /* 0x000fe2000f8e00ff */
[----:B------:R-:W-:Y:S01]  /*6d50*/  ULDC.64 UR4, c[0x4][0x38] ;  /* 0x01000e0000047ab9 */ /* 0x000fe20000000a00 */
[----:B------:R-:W1:Y:S01]  /*6d60*/  LDC.64 R14, c[0x4][R14] ;  /* 0x010000000e0e7b82 */ /* 0x000e620000000a00 */
        /* <DEDUP_REMOVED lines=9> */
.L_x_5694:
[----:B------:R-:W-:Y:S05]  /*6e00*/  BSYNC B6 ;  /* 0x0000000000067941 */ /* 0x000fea0003800000 */
.L_x_5693:
[----:B------:R-:W-:Y:S02]  /*6e10*/  ULDC UR4, c[0x0][0x3f4] ;  /* 0x0000fd0000047ab9 */ /* 0x000fe40000000800 */
[----:B------:R-:W-:-:S13]  /*6e20*/  ISETP.LT.AND P0, PT, RZ, UR4, PT ;  /* 0x00000004ff007c0c */ /* 0x000fda000bf01270 */
[----:B------:R-:W-:Y:S05]  /*6e30*/  @P0 BRA `(.L_x_5695) ;  /* 0x0000000000400947 */ /* 0x000fea0003800000 */
[----:B------:R-:W2:Y:S02]  /*6e40*/  LDL R20, [R1+0x8c] ;  /* 0x00008c0001147983 */ /* 0x000ea40000100800 */
[----:B--2---:R-:W-:-:S04]  /*6e50*/  LEA.HI R0, R20, R20, RZ, 0x1 ;  /* 0x0000001414007211 */ /* 0x004fc800078f08ff */
        /* <DEDUP_REMOVED lines=8> */
.L_x_5698:
[----:B--2---:R2:W3:Y:S02]  /*6ee0*/  SYNCS.PHASECHK.TRANS64.TRYWAIT P0, [R19+URZ+0x32400], R4 ;  /* 0x03240004130075a7 */ /* 0x0044e4000800017f */
[----:B---3--:R-:W-:Y:S05]  /*6ef0*/  @!P0 NANOSLEEP.SYNCS 0x989680 ;  /* 0x009896800000895d */ /* 0x008fea0003900000 */
[----:B------:R-:W3:Y:S02]  /*6f00*/  @!P0 SYNCS.PHASECHK.TRANS64 P0, [R19+URZ+0x32400], R4 ;  /* 0x03240004130085a7 */ /* 0x000ee4000800007f */
[----:B---3--:R-:W-:Y:S05]  /*6f10*/  @!P0 BRA `(.L_x_5698) ;  /* 0xfffffffc00f08947 */ /* 0x008fea000383ffff */
.L_x_5697:
[----:B------:R-:W-:Y:S05]  /*6f20*/  BSYNC B0 ;  /* 0x0000000000007941 */ /* 0x000fea0003800000 */
.L_x_5696:
[----:B------:R-:W-:Y:S05]  /*6f30*/  BRA `(.L_x_5699) ;  /* 0x0000002c00387947 */ /* 0x000fea0003800000 */
.L_x_5695:
[----:B-----5:R-:W-:Y:S01]  /*6f40*/  SHF.R.S32.HI R0, RZ, 0x1f, R152 ;  /* 0x0000001fff007819 */ /* 0x020fe20000011498 */
[----:B------:R-:W-:Y:S01]  /*6f50*/  ULDC.64 UR4, c[0x0][0x3f8] ;  /* 0x0000fe0000047ab9 */ /* 0x000fe20000000a00 */
[----:B------:R-:W-:Y:S01]  /*6f60*/  LOP3.LUT P0, RZ, R24, 0x3ff, RZ, 0xc0, !PT ;  /* 0x000003ff18ff7812 */ /* 0x000fe2000780c0ff */
        /* <DEDUP_REMOVED lines=8> */
[----:B------:R-:W-:Y:S01]  /*6ff0*/  IMAD.IADD R27, R3, 0x1, R25 ;  /* 0x00000001031b7824 */ /* 0x000fe200078e0219 */
[----:B------:R-:W-:Y:S01]  /*7000*/  IADD3 R29, R5, R153, RZ ;  /* 0x00000099051d7210 */ /* 0x000fe20007ffe0ff */
        /* <DEDUP_REMOVED lines=17> */
.L_x_5701:
[----:B------:R-:W-:Y:S05]  /*7120*/  BSYNC B6 ;  /* 0x0000000000067941 */ /* 0x000fea0003800000 */
.L_x_5700:
[----:B------:R-:W2:Y:S01]  /*7130*/  LDL R35, [R1+0x50] ;  /* 0x0000500001237983 */ /* 0x000ea20000100800 */
[----:B------:R-:W-:Y:S01]  /*7140*/  LEA.HI R31, R31, R26, RZ, 0x2 ;  /* 0x0000001a1f1f7211 */ /* 0x000fe200078f10ff */
[----:B------:R-:W-:Y:S01]  /*7150*/  ULDC.U8 UR4, c[0x0][0x410] ;  /* 0x0001040000047ab9 */ /* 0x000fe20000000000 */
[----:B------:R-:W-:Y:S01]  /*7160*/  BSSY B0, `(.L_x_5702) ;  /* 0x00002a3000007945 */ /* 0x000fe20003800000 */
[----:B------:R-:W-:Y:S02]  /*7170*/  ISETP.NE.AND P0, PT, RZ, UR4, PT ;  /* 0x00000004ff007c0c */ /* 0x000fe4000bf05270 */
[----:B------:R-:W-:Y:S02]  /*7180*/  SHF.R.S32.HI R3, RZ, 0x1f, R31 ;  /* 0x0000001fff037819 */ /* 0x000fe4000001141f */
[----:B------:R-:W-:Y:S02]  /*7190*/  LOP3.LUT R31, R31, 0xfffffffc, RZ, 0xc0, !PT ;  /* 0xfffffffc1f1f7812 */ /* 0x000fe400078ec0ff */
[----:B------:R-:W-:-:S03]  /*71a0*/  LEA.HI R3, R3, R22, RZ, 0x3 ;  /* 0x0000001603037211 */ /* 0x000fc600078f18ff */
[----:B------:R-:W-:Y:S01]  /*71b0*/  IMAD.IADD R26, R26, 0x1, -R31 ;  /* 0x000000011a1a7824 */ /* 0x000fe200078e0a1f */
[----:B------:R-:W-:-:S05]  /*71c0*/  LOP3.LUT R3, R3, 0xfffffff8, RZ, 0xc0, !PT ;  /* 0xfffffff803037812 */ /* 0x000fca00078ec0ff */
[C---:B------:R-:W-:Y:S01]  /*71d0*/  IMAD.IADD R36, R22.reuse, 0x1, -R3 ;  /* 0x0000000116247824 */ /* 0x040fe200078e0a03 */
[----:B--2---:R-:W-:Y:S01]  /*71e0*/  IADD3 R37, R22, R35, RZ ;  /* 0x0000002316257210 */ /* 0x004fe20007ffe0ff */
        /* <DEDUP_REMOVED lines=36> */
.L_x_5974:
[----:B------:R-:W5:Y:S01]  /*7430*/  LDL R8, [R1+0x24] ;  /* 0x0000240001087983 */ /* 0x000f620000100800 */
[----:B------:R-:W-:Y:S01]  /*7440*/  BSSY B1, `(.L_x_5705) ;  /* 0x000001e000017945 */ /* 0x000fe20003800000 */
[----:B------:R-:W-:Y:S02]  /*7450*/  CS2R R26, SRZ ;  /* 0x00000000001a7805 */ /* 0x000fe4000001ff00 */
[----:B------:R-:W-:Y:S02]  /*7460*/  CS2R R24, SRZ ;  /* 0x0000000000187805 */ /* 0x000fe4000001ff00 */
[----:B------:R-:W-:Y:S02]  /*7470*/  CS2R R28, SRZ ;  /* 0x00000000001c7805 */ /* 0x000fe4000001ff00 */
[----:B------:R-:W-:Y:S01]  /*7480*/  CS2R R20, SRZ ;  /* 0x0000000000147805 */ /* 0x000fe2000001ff00 */
[----:B-----5:R-:W-:-:S05]  /*7490*/  IMAD R38, R8, R38, RZ ;  /* 0x0000002608267224 */ /* 0x020fca00078e02ff */
[----:B------:R-:W-:-:S13]  /*74a0*/  ISETP.GE.AND P0, PT, R37, R38, PT ;  /* 0x000000262500720c */ /* 0x000fda0003f06270 */
        /* <DEDUP_REMOVED lines=9> */
[C---:B------:R-:W-:Y:S02]  /*7540*/  @!P3 SHF.L.U32 R9, R203.reuse, 0x1, RZ ;  /* 0x00000001cb09b819 */ /* 0x040fe400000006ff */
[----:B------:R-:W-:Y:S02]  /*7550*/  @!P3 SHF.L.U64.HI R24, R203, 0x1, R40 ;  /* 0x00000001cb18b819 */ /* 0x000fe40000010228 */
[----:B------:R-:W-:Y:S02]  /*7560*/  CS2R R26, SRZ ;  /* 0x00000000001a7805 */ /* 0x000fe4000001ff00 */
[----:B------:R-:W-:Y:S02]  /*7570*/  @!P3 IADD3 R10, P0, R0, R9, RZ ;  /* 0x00000009000ab210 */ /* 0x000fe40007f1e0ff */
[----:B------:R-:W-:-:S02]  /*7580*/  CS2R R20, SRZ ;  /* 0x0000000000147805 */ /* 0x000fc4000001ff00 */
[----:B0-----:R-:W-:Y:S01]  /*7590*/  @!P3 IADD3 R8, P1, R14, R9, RZ ;  /* 0x000000090e08b210 */ /* 0x001fe20007f3e0ff */
[----:B------:R-:W-:Y:S01]  /*75a0*/  @!P2 IMAD.WIDE R12, R200, 0x2, R14 ;  /* 0x00000002c80ca825 */ /* 0x000fe200078e020e */
[----:B------:R0:W5:Y:S03]  /*75b0*/  @!P2 LD.E.64 R28, desc[UR40][R32.64] ;  /* 0x00000028201ca980 */ /* 0x000166000c101b00 */
[--C-:B------:R-:W-:Y:S01]  /*75c0*/  @!P3 IMAD.X R11, R3, 0x1, R24.reuse, P0 ;  /* 0x00000001030bb824 */ /* 0x100fe200000e0618 */
[----:B------:R0:W5:Y:S01]  /*75d0*/  @!P2 LD.E.64 R26, desc[UR40][R12.64] ;  /* 0x000000280c1aa980 */ /* 0x000162000c101b00 */
[----:B------:R-:W-:Y:S01]  /*75e0*/  @!P3 IMAD.X R9, R5, 0x1, R24, P1 ;  /* 0x000000010509b824 */ /* 0x000fe200008e0618 */
[----:B------:R-:W-:Y:S02]  /*75f0*/  CS2R R24, SRZ ;  /* 0x0000000000187805 */ /* 0x000fe4000001ff00 */
[----:B------:R0:W5:Y:S04]  /*7600*/  @!P3 LD.E.64 R20, desc[UR40][R10.64] ;  /* 0x000000280a14b980 */ /* 0x000168000c101b00 */
[----:B------:R0:W5:Y:S02]  /*7610*/  @!P3 LD.E.64 R24, desc[UR40][R8.64] ;  /* 0x000000280818b980 */ /* 0x000164000c101b00 */
.L_x_5706:
[----:B------:R-:W-:Y:S05]  /*7620*/  BSYNC B1 ;  /* 0x0000000000017941 */ /* 0x000fea0003800000 */
.L_x_5705:
[----:B----45:R-:W-:Y:S01]  /*7630*/  IMAD.MOV.U32 R5, RZ, RZ, R24 ;  /* 0x000000ffff057224 */ /* 0x030fe200078e0018 */
[----:B------:R-:W-:Y:S01]  /*7640*/  UMOV UR4, 0xffffffff ;  /* 0xffffffff00047882 */ /* 0x000fe20000000000 */
[----:B0-----:R-:W-:Y:S02]  /*7650*/  IMAD.MOV.U32 R8, RZ, RZ, R25 ;  /* 0x000000ffff087224 */ /* 0x001fe400078e0019 */
[----:B---3--:R-:W-:Y:S02]  /*7660*/  IMAD.MOV.U32 R0, RZ, RZ, R26 ;  /* 0x000000ffff007224 */ /* 0x008fe400078e001a */
[----:B--2---:R-:W-:Y:S01]  /*7670*/  IMAD.MOV.U32 R3, RZ, RZ, R27 ;  /* 0x000000ffff037224 */ /* 0x004fe200078e001b */
[----:B------:R-:W-:Y:S01]  /*7680*/  PRMT R43, R5, 0x5410, R8 ;  /* 0x00005410052b7816 */ /* 0x000fe20000000008 */
[----:B------:R-:W-:Y:S01]  /*7690*/  IMAD.MOV.U32 R5, RZ, RZ, R20 ;  /* 0x000000ffff057224 */ /* 0x000fe200078e0014 */
[----:B------:R-:W-:Y:S02]  /*76a0*/  MOV R8, R21 ;  /* 0x0000001500087202 */ /* 0x000fe40000000f00 */
[----:B------:R-:W-:Y:S01]  /*76b0*/  PRMT R42, R0, 0x5410, R3 ;  /* 0x00005410002a7816 */ /* 0x000fe20000000003 */
[----:B------:R-:W-:Y:S01]  /*76c0*/  IMAD.MOV.U32 R0, RZ, RZ, R28 ;  /* 0x000000ffff007224 */ /* 0x000fe200078e001c */
[----:B------:R-:W-:Y:S01]  /*76d0*/  PRMT R45, R5, 0x5410, R8 ;  /* 0x00005410052d7816 */ /* 0x000fe20000000008 */
[----:B------:R-:W-:Y:S01]  /*76e0*/  IMAD.MOV.U32 R3, RZ, RZ, R29 ;  /* 0x000000ffff037224 */ /* 0x000fe200078e001d */
[----:B------:R-:W-:-:S04]  /*76f0*/  CS2R R8, SRZ ;  /* 0x0000000000087805 */ /* 0x000fc8000001ff00 */
[----:B------:R-:W-:Y:S01]  /*7700*/  PRMT R44, R0, 0x5410, R3 ;  /* 0x00005410002c7816 */ /* 0x000fe20000000003 */
[----:B------:R-:W-:Y:S06]  /*7710*/  BRA.DIV UR4, `(.L_x_5707) ;  /* 0x000001ba04f07947 */ /* 0x000fec000b800000 */
[----:B------:R0:W2:Y:S04]  /*7720*/  SHFL.IDX PT, R3, R6, 0x1, 0x1c1f ;  /* 0x003c1f0006037f89 */ /* 0x0000a800000e0000 */
[----:B-1----:R-:W1:Y:S04]  /*7730*/  SHFL.IDX PT, R4, R4, 0x1, 0x1c1f ;  /* 0x003c1f0004047f89 */ /* 0x002e6800000e0000 */
[----:B------:R-:W3:Y:S04]  /*7740*/  SHFL.IDX PT, R7, R7, 0x1, 0x1c1f ;  /* 0x003c1f0007077f89 */ /* 0x000ee800000e0000 */
[----:B0-----:R-:W4:Y:S02]  /*7750*/  SHFL.IDX PT, R30, R30, 0x1, 0x1c1f ;  /* 0x003c1f001e1e7f89 */ /* 0x001f2400000e0000 */
.L_x_5980:
[----:B------:R-:W5:Y:S01]  /*7760*/  LDL R5, [R1+0x8c] ;  /* 0x00008c0001057983 */ /* 0x000f620000100800 */
[----:B------:R-:W-:Y:S01]  /*7770*/  VIADD R37, R37, 0x40 ;  /* 0x0000004025257836 */ /* 0x000fe20000000000 */
[----:B------:R-:W-:Y:S01]  /*7780*/  BSSY B1, `(.L_x_5708) ;  /* 0x0000020000017945 */ /* 0x000fe20003800000 */
[----:B------:R-:W-:Y:S02]  /*7790*/  CS2R R10, SRZ ;  /* 0x00000000000a7805 */ /* 0x000fe4000001ff00 */
[----:B------:R-:W-:Y:S02]  /*77a0*/  CS2R R14, SRZ ;  /* 0x00000000000e7805 */ /* 0x000fe4000001ff00 */
[----:B------:R-:W-:Y:S02]  /*77b0*/  CS2R R12, SRZ ;  /* 0x00000000000c7805 */ /* 0x000fe4000001ff00 */
[----:B------:R-:W-:Y:S02]  /*77c0*/  ISETP.GE.AND P0, PT, R37, R38, PT ;  /* 0x000000262500720c */ /* 0x000fe40003f06270 */
[----:B-----5:R-:W-:-:S04]  /*77d0*/  LEA.HI R0, R5, R5, RZ, 0x1 ;  /* 0x0000000505007211 */ /* 0x020fc800078f08ff */
[----:B------:R-:W-:-:S05]  /*77e0*/  LOP3.LUT R0, R0, 0xfffffffe, RZ, 0xc0, !PT ;  /* 0xfffffffe00007812 */ /* 0x000fca00078ec0ff */
[----:B------:R-:W-:-:S05]  /*77f0*/  IMAD.IADD R0, R5, 0x1, -R0 ;  /* 0x0000000105007824 */ /* 0x000fca00078e0a00 */
[----:B------:R-:W-:Y:S01]  /*7800*/  SHF.L.U32 R34, R0, 0x1f, RZ ;  /* 0x0000001f00227819 */ /* 0x000fe200000006ff */
[----:B------:R-:W-:Y:S06]  /*7810*/  @P0 BRA `(.L_x_5709) ;  /* 0x0000000000580947 */ /* 0x000fec0003800000 */
[----:B------:R-:W-:Y:S01]  /*7820*/  ULDC UR4, c[0x0][0x3f4] ;  /* 0x0000fd0000047ab9 */ /* 0x000fe20000000800 */
[----:B--2---:R-:W-:Y:S01]  /*7830*/  IMAD.MOV.U32 R5, RZ, RZ, R3 ;  /* 0x000000ffff057224 */ /* 0x004fe200078e0003 */
[----:B------:R-:W-:Y:S02]  /*7840*/  ISETP.GE.AND P2, PT, R200, UR4, PT ;  /* 0x00000004c8007c0c */ /* 0x000fe4000bf46270 */
[----:B------:R-:W-:Y:S02]  /*7850*/  CS2R R14, SRZ ;  /* 0x00000000000e7805 */ /* 0x000fe4000001ff00 */
[----:B------:R-:W-:Y:S01]  /*7860*/  ISETP.GE.AND P3, PT, R203, UR4, PT ;  /* 0x00000004cb007c0c */ /* 0x000fe2000bf66270 */
[----:B----4-:R-:W-:Y:S02]  /*7870*/  IMAD.MOV.U32 R10, RZ, RZ, R30 ;  /* 0x000000ffff0a7224 */ /* 0x010fe400078e001e */
[----:B---3--:R-:W-:-:S06]  /*7880*/  IMAD.MOV.U32 R11, RZ, RZ, R7 ;  /* 0x000000ffff0b7224 */ /* 0x008fcc00078e0007 */
[----:B-1----:R-:W-:-:S04]  /*7890*/  @!P2 IMAD.WIDE R32, R200, 0x2, R4 ;  /* 0x00000002c820a825 */ /* 0x002fc800078e0204 */
[C---:B------:R-:W-:Y:S01]  /*78a0*/  @!P3 SHF.L.U64.HI R40, R203.reuse, 0x1, R40 ;  /* 0x00000001cb28b819 */ /* 0x040fe20000010228 */
[----:B------:R-:W-:Y:S01]  /*78b0*/  @!P3 IMAD.SHL.U32 R5, R203, 0x2, RZ ;  /* 0x00000002cb05b824 */ /* 0x000fe200078e00ff */
[----:B------:R-:W-:Y:S02]  /*78c0*/  CS2R R8, SRZ ;  /* 0x0000000000087805 */ /* 0x000fe4000001ff00 */
[----:B------:R-:W-:Y:S01]  /*78d0*/  CS2R R12, SRZ ;  /* 0x00000000000c7805 */ /* 0x000fe2000001ff00 */
[----:B------:R0:W5:Y:S01]  /*78e0*/  @!P2 LD.E.64 R14, desc[UR40][R32.64] ;  /* 0x00000028200ea980 */ /* 0x000162000c101b00 */
[-C--:B------:R-:W-:Y:S02]  /*78f0*/  @!P3 IADD3 R4, P0, R4, R5.reuse, RZ ;  /* 0x000000050404b210 */ /* 0x080fe40007f1e0ff */
[----:B------:R-:W-:Y:S01]  /*7900*/  @!P3 IADD3 R6, P1, R30, R5, RZ ;  /* 0x000000051e06b210 */ /* 0x000fe20007f3e0ff */
[----:B------:R-:W-:Y:S01]  /*7910*/  @!P2 IMAD.WIDE R30, R200, 0x2, R10 ;  /* 0x00000002c81ea825 */ /* 0x000fe200078e020a */
[----:B------:R-:W-:-:S03]  /*7920*/  CS2R R10, SRZ ;  /* 0x00000000000a7805 */ /* 0x000fc6000001ff00 */
[--C-:B------:R-:W-:Y:S01]  /*7930*/  @!P3 IMAD.X R5, R3, 0x1, R40.reuse, P0 ;  /* 0x000000010305b824 */ /* 0x100fe200000e0628 */
[----:B------:R0:W5:Y:S01]  /*7940*/  @!P2 LD.E.64 R8, desc[UR40][R30.64] ;  /* 0x000000281e08a980 */ /* 0x000162000c101b00 */
[----:B------:R-:W-:-:S03]  /*7950*/  @!P3 IMAD.X R7, R7, 0x1, R40, P1 ;  /* 0x000000010707b824 */ /* 0x000fc600008e0628 */
[----:B------:R0:W5:Y:S04]  /*7960*/  @!P3 LD.E.64 R12, desc[UR40][R4.64] ;  /* 0x00000028040cb980 */ /* 0x000168000c101b00 */
[----:B------:R0:W5:Y:S02]  /*7970*/  @!P3 LD.E.64 R10, desc[UR40][R6.64] ;  /* 0x00000028060ab980 */ /* 0x000164000c101b00 */
.L_x_5709:
[----:B------:R-:W-:Y:S05]  /*7980*/  BSYNC B1 ;  /* 0x0000000000017941 */ /* 0x000fea0003800000 */
.L_x_5708:
[----:B0---4-:R-:W4:Y:S01]  /*7990*/  LDL R30, [R1+0x64] ;  /* 0x00006400011e7983 */ /* 0x011f220000100800 */
[----:B------:R-:W0:Y:S01]  /*79a0*/  SYNCS.PHASECHK.TRANS64.TRYWAIT P0, [R19+URZ+0x32400], R34 ;  /* 0x03240022130075a7 */ /* 0x000e22000800017f */
[----:B--2---:R-:W-:Y:S01]  /*79b0*/  IMAD.SHL.U32 R3, R36, 0x40, RZ ;  /* 0x0000004024037824 */ /* 0x004fe200078e00ff */
[----:B------:R-:W-:Y:S01]  /*79c0*/  VIADDMNMX R31, R38, -R35, 0x80, PT ;  /* 0x00000080261f7446 */ /* 0x000fe20003800923 */
[----:B-----5:R-:W-:Y:S01]  /*79d0*/  IMAD.MOV.U32 R5, RZ, RZ, R8 ;  /* 0x000000ffff057224 */ /* 0x020fe200078e0008 */
[----:B------:R-:W-:Y:S01]  /*79e0*/  BSSY B1, `(.L_x_5710) ;  /* 0x0000019000017945 */ /* 0x000fe20003800000 */
[----:B---3--:R-:W-:Y:S01]  /*79f0*/  IMAD.MOV.U32 R7, RZ, RZ, R14 ;  /* 0x000000ffff077224 */ /* 0x008fe200078e000e */
[----:B------:R-:W-:Y:S01]  /*7a00*/  LOP3.LUT R3, R3, 0x1c0, RZ, 0xc0, !PT ;  /* 0x000001c003037812 */ /* 0x000fe200078ec0ff */
[----:B------:R-:W-:Y:S01]  /*7a10*/  IMAD.MOV.U32 R6, RZ, RZ, R11 ;  /* 0x000000ffff067224 */ /* 0x000fe200078e000b */
[----:B------:R-:W-:Y:S01]  /*7a20*/  PRMT R46, R5, 0x7610, R46 ;  /* 0x00007610052e7816 */ /* 0x000fe2000000002e */
[----:B------:R-:W-:Y:S01]  /*7a30*/  IMAD.MOV.U32 R5, RZ, RZ, R10 ;  /* 0x000000ffff057224 */ /* 0x000fe200078e000a */
[----:B-1----:R-:W-:-:S02]  /*7a40*/  LOP3.LUT R4, R3, 0x18, R16, 0xf8, !PT ;  /* 0x0000001803047812 */ /* 0x002fc400078ef810 */
[----:B------:R-:W-:Y:S02]  /*7a50*/  SHF.R.U32.HI R3, RZ, 0x3, R3 ;  /* 0x00000003ff037819 */ /* 0x000fe40000011603 */
[----:B------:R-:W-:Y:S02]  /*7a60*/  PRMT R48, R7, 0x7610, R48 ;  /* 0x0000761007307816 */ /* 0x000fe40000000030 */
[----:B------:R-:W-:Y:S02]  /*7a70*/  LOP3.LUT R3, R4, R3, RZ, 0x3c, !PT ;  /* 0x0000000304037212 */ /* 0x000fe400078e3cff */
[----:B------:R-:W-:Y:S02]  /*7a80*/  MOV R4, R9 ;  /* 0x0000000900047202 */ /* 0x000fe40000000f00 */
[----:B------:R-:W-:Y:S01]  /*7a90*/  PRMT R47, R5, 0x5410, R6 ;  /* 0x00005410052f7816 */ /* 0x000fe20000000006 */
[----:B------:R-:W-:Y:S01]  /*7aa0*/  IMAD.MOV.U32 R5, RZ, RZ, R13 ;  /* 0x000000ffff057224 */ /* 0x000fe200078e000d */
[----:B------:R-:W-:Y:S01]  /*7ab0*/  PRMT R46, R46, 0x5410, R4 ;  /* 0x000054102e2e7816 */ /* 0x000fe20000000004 */
[----:B------:R-:W-:Y:S01]  /*7ac0*/  IMAD.MOV.U32 R4, RZ, RZ, R12 ;  /* 0x000000ffff047224 */ /* 0x000fe200078e000c */
[----:B------:R-:W-:-:S02]  /*7ad0*/  LOP3.LUT P2, RZ, R36, 0x4, RZ, 0xc0, !PT ;  /* 0x0000000424ff7812 */ /* 0x000fc4000784c0ff */
[----:B------:R-:W-:Y:S02]  /*7ae0*/  ISETP.GE.AND P1, PT, R22, R31, PT ;  /* 0x0000001f1600720c */ /* 0x000fe40003f26270 */
[----:B------:R-:W-:Y:S01]  /*7af0*/  PRMT R49, R4, 0x7610, R49 ;  /* 0x0000761004317816 */ /* 0x000fe20000000031 */
[----:B----4-:R-:W-:Y:S02]  /*7b00*/  IMAD R30, R30, 0x200, R3 ;  /* 0x000002001e1e7824 */ /* 0x010fe400078e0203 */
[----:B------:R-:W-:Y:S02]  /*7b10*/  IMAD.MOV.U32 R3, RZ, RZ, R15 ;  /* 0x000000ffff037224 */ /* 0x000fe400078e000f */
[----:B------:R-:W-:-:S03]  /*7b20*/  IMAD R30, R30, 0x2, R19 ;  /* 0x000000021e1e7824 */ /* 0x000fc600078e0213 */
[----:B------:R-:W-:Y:S01]  /*7b30*/  PRMT R48, R48, 0x5410, R3 ;  /* 0x0000541030307816 */ /* 0x000fe20000000003 */
[C---:B------:R-:W-:Y:S02]  /*7b40*/  VIADD R4, R30.reuse, 0x18400 ;  /* 0x000184001e047836 */ /* 0x040fe40000000000 */
[----:B------:R-:W-:Y:S01]  /*7b50*/  VIADD R3, R30, 0x18440 ;  /* 0x000184401e037836 */ /* 0x000fe20000000000 */
[----:B0-----:R-:W-:Y:S06]  /*7b60*/  @!P0 BRA `(.L_x_5711) ;  /* 0x000001b800508947 */ /* 0x001fec0003800000 */
.L_x_5981:
[----:B------:R-:W-:Y:S05]  /*7b70*/  BSYNC B1 ;  /* 0x0000000000017941 */ /* 0x000fea0003800000 */
.L_x_5710:
[----:B------:R-:W-:Y:S01]  /*7b80*/  BSSY B1, `(.L_x_5712) ;  /* 0x000005f000017945 */ /* 0x000fe20003800000 */
[----:B------:R-:W-:Y:S02]  /*7b90*/  PRMT R49, R49, 0x5410, R5 ;  /* 0x0000541031317816 */ /* 0x000fe40000000005 */
[----:B------:R-:W-:Y:S01]  /*7ba0*/  @P2 IADD3 R3, R4, -0x40, RZ ;  /* 0xffffffc004032810 */ /* 0x000fe20007ffe0ff */
[----:B------:R-:W-:Y:S06]  /*7bb0*/  @P1 BRA `(.L_x_5713) ;  /* 0x00000004006c1947 */ /* 0x000fec0003800000 */
[----:B------:R-:W1:Y:S01]  /*7bc0*/  LDC R4, c[0x0][0x3f4] ;  /* 0x0000fd00ff047b82 */ /* 0x000e620000000800 */
[----:B------:R-:W-:Y:S01]  /*7bd0*/  BSSY B2, `(.L_x_5714) ;  /* 0x000002e000027945 */ /* 0x000fe20003800000 */
[-C--:B-1----:R-:W-:Y:S02]  /*7be0*/  ISETP.GE.AND P0, PT, R200, R4.reuse, PT ;  /* 0x00000004c800720c */ /* 0x082fe40003f06270 */
[----:B------:R-:W-:-:S11]  /*7bf0*/  ISETP.GE.AND P1, PT, R203, R4, PT ;  /* 0x00000004cb00720c */ /* 0x000fd60003f26270 */
[----:B------:R-:W-:Y:S05]  /*7c00*/  @P0 BRA `(.L_x_5715) ;  /* 0x0000000000a80947 */ /* 0x000fea0003800000 */
[----:B------:R-:W1:Y:S01]  /*7c10*/  LDS.128 R4, [R30+0x18400] ;  /* 0x018400001e047984 */ /* 0x000e620000000c00 */
[----:B------:R-:W-:Y:S01]  /*7c20*/  SHF.R.U32.HI R33, RZ, 0x10, R29 ;  /* 0x00000010ff217819 */ /* 0x000fe2000001161d */
[----:B0-----:R-:W-:Y:S01]  /*7c30*/  HADD2.F32 R34, -RZ, R42.H0_H0 ;  /* 0x2000002aff227230 */ /* 0x001fe20000004100 */
        /* <DEDUP_REMOVED lines=39> */
.L_x_5715:
[----:B------:R-:W-:Y:S05]  /*7eb0*/  BSYNC B2 ;  /* 0x0000000000027941 */ /* 0x000fea0003800000 */
.L_x_5714:
[----:B------:R-:W-:Y:S05]  /*7ec0*/  @P1 BRA `(.L_x_5713) ;  /* 0x0000000000a81947 */ /* 0x000fea0003800000 */
[----:B-1----:R-:W1:Y:S01]  /*7ed0*/  LDS.128 R4, [R3] ;  /* 0x0000000003047984 */ /* 0x002e620000000c00 */
[----:B------:R-:W-:Y:S01]  /*7ee0*/  SHF.R.U32.HI R27, RZ, 0x10, R21 ;  /* 0x00000010ff1b7819 */ /* 0x000fe20000011615 */
[----:B------:R-:W-:Y:S01]  /*7ef0*/  HADD2.F32 R28, -RZ, R43.H0_H0 ;  /* 0x2000002bff1c7230 */ /* 0x000fe20000004100 */
        /* <DEDUP_REMOVED lines=10> */
[C---:B0-----:R-:W-:Y:S01]  /*7fa0*/  FMUL.FTZ R34, R25.reuse, R27 ;  /* 0x0000001b19227220 */ /* 0x041fe20000410000 */
        /* <DEDUP_REMOVED lines=28> */
.L_x_5713:
[----:B------:R-:W-:Y:S05]  /*8170*/  BSYNC B1 ;  /* 0x0000000000017941 */ /* 0x000fea0003800000 */
.L_x_5712:
[----:B-12---:R-:W-:-:S05]  /*8180*/  VIADD R4, R22, 0x40 ;  /* 0x0000004016047836 */ /* 0x006fca0000000000 */
[----:B------:R-:W-:-:S13]  /*8190*/  ISETP.GE.AND P0, PT, R4, R31, PT ;  /* 0x0000001f0400720c */ /* 0x000fda0003f06270 */
        /* <DEDUP_REMOVED lines=48> */
.L_x_5718:
[----:B------:R-:W-:Y:S05]  /*84a0*/  BSYNC B1 ;  /* 0x0000000000017941 */ /* 0x000fea0003800000 */
.L_x_5717:
[----:B------:R-:W-:Y:S05]  /*84b0*/  @P1 BRA `(.L_x_5716) ;  /* 0x0000001400b41947 */ /* 0x000fea0003800000 */
[----:B-1----:R-:W1:Y:S01]  /*84c0*/  LDS.128 R4, [R3+0x2000] ;  /* 0x0020000003047984 */ /* 0x002e620000000c00 */
[--C-:B------:R-:W-:Y:S01]  /*84d0*/  SHF.R.U64 R27, R12, 0x10, R13.reuse ;  /* 0x000000100c1b7819 */ /* 0x100fe2000000120d */
[----:B------:R-:W-:Y:S01]  /*84e0*/  HADD2.F32 R14, -RZ, R47.H0_H0 ;  /* 0x2000002fff0e7230 */ /* 0x000fe20000004100 */
[----:B------:R-:W-:Y:S01]  /*84f0*/  SHF.R.U32.HI R13, RZ, 0x10, R13 ;  /* 0x00000010ff0d7819 */ /* 0x000fe2000001160d */
[----:B------:R-:W-:Y:S01]  /*8500*/  HADD2.F32 R12, -RZ, R49.H0_H0 ;  /* 0x20000031ff0c7230 */ /* 0x000fe20000004100 */
[--C-:B------:R-:W-:Y:S02]  /*8510*/  SHF.R.U32.HI R15, RZ, 0x10, R11.reuse ;  /* 0x00000010ff0f7819 */ /* 0x100fe4000001160b */
[----:B------:R-:W-:Y:S01]  /*8520*/  SHF.R.U64 R25, R10, 0x10, R11 ;  /* 0x000000100a197819 */ /* 0x000fe2000000120b */
[----:B------:R-:W-:Y:S02]  /*8530*/  HADD2.F32 R13, -RZ, R13.H0_H0 ;  /* 0x2000000dff0d7230 */ /* 0x000fe40000004100 */
[----:B------:R-:W-:-:S02]  /*8540*/  HADD2.F32 R15, -RZ, R15.H0_H0 ;  /* 0x2000000fff0f7230 */ /* 0x000fc40000004100 */
[--C-:B-1----:R-:W-:Y:S02]  /*8550*/  HADD2.F32 R10, -RZ, R7.reuse.H0_H0 ;  /* 0x20000007ff0a7230 */ /* 0x102fe40000004100 */
[----:B------:R-:W-:Y:S02]  /*8560*/  HADD2.F32 R11, -RZ, R7.H1_H1 ;  /* 0x30000007ff0b7230 */ /* 0x000fe40000004100 */
[--C-:B------:R-:W-:Y:S02]  /*8570*/  HADD2.F32 R7, -RZ, R4.reuse.H0_H0 ;  /* 0x20000004ff077230 */ /* 0x100fe40000004100 */
[----:B------:R-:W-:Y:S02]  /*8580*/  HADD2.F32 R4, -RZ, R4.H1_H1 ;  /* 0x30000004ff047230 */ /* 0x000fe40000004100 */
[C---:B------:R-:W-:Y:S01]  /*8590*/  FMUL.FTZ R24, R11.reuse, R13 ;  /* 0x0000000d0b187220 */ /* 0x040fe20000410000 */
[----:B------:R-:W-:Y:S01]  /*85a0*/  FMUL.FTZ R21, R11, R15 ;  /* 0x0000000f0b157220 */ /* 0x000fe20000410000 */
[----:B------:R-:W-:-:S02]  /*85b0*/  HADD2.F32 R8, -RZ, R6.H0_H0 ;  /* 0x20000006ff087230 */ /* 0x000fc40000004100 */
[----:B------:R-:W-:Y:S01]  /*85c0*/  FMUL.FTZ R20, R4, R14 ;  /* 0x0000000e04147220 */ /* 0x000fe20000410000 */
[----:B------:R-:W-:Y:S01]  /*85d0*/  FFMA.FTZ R26, R10, R15, R24 ;  /* 0x0000000f0a1a7223 */ /* 0x000fe20000010018 */
[----:B------:R-:W-:Y:S02]  /*85e0*/  HADD2.F32 R9, -RZ, R6.H1_H1 ;  /* 0x30000006ff097230 */ /* 0x000fe40000004100 */
[-C--:B------:R-:W-:Y:S01]  /*85f0*/  FMUL.FTZ R24, R4, R12.reuse ;  /* 0x0000000c04187220 */ /* 0x080fe20000410000 */
[C---:B------:R-:W-:Y:S01]  /*8600*/  FFMA.FTZ R20, R7.reuse, R12, -R20 ;  /* 0x0000000c07147223 */ /* 0x040fe20000010814 */
[----:B------:R-:W-:Y:S02]  /*8610*/  HADD2.F32 R6, -RZ, R5.H0_H0 ;  /* 0x20000005ff067230 */ /* 0x000fe40000004100 */
[----:B------:R-:W-:Y:S01]  /*8620*/  FFMA.FTZ R21, R10, R13, -R21 ;  /* 0x0000000d0a157223 */ /* 0x000fe20000010815 */
        /* <DEDUP_REMOVED lines=8> */
[C---:B------:R-:W-:Y:S01]  /*86b0*/  FFMA.FTZ R15, R8.reuse, R10, -R15 ;  /* 0x0000000a080f7223 */ /* 0x040fe2000001080f */
[C---:B------:R-:W-:Y:S01]  /*86c0*/  FMUL.FTZ R7, R5.reuse, R11 ;  /* 0x0000000b05077220 */ /* 0x040fe20000410000 */
[----:B------:R-:W-:Y:S01]  /*86d0*/  FMUL.FTZ R14, R5, R4 ;  /* 0x00000004050e7220 */ /* 0x000fe20000410000 */
[----:B------:R-:W-:-:S02]  /*86e0*/  FFMA.FTZ R8, R8, R12, R9 ;  /* 0x0000000c08087223 */ /* 0x000fc40000010009 */
[----:B------:R-:W-:Y:S01]  /*86f0*/  FFMA.FTZ R5, R6, R4, -R7 ;  /* 0x0000000406057223 */ /* 0x000fe20000010807 */
[----:B------:R-:W-:Y:S01]  /*8700*/  F2FP.F16.F32.PACK_AB R7, R26, R21 ;  /* 0x000000151a07723e */ /* 0x000fe200000000ff */
[----:B------:R-:W-:Y:S01]  /*8710*/  FFMA.FTZ R14, R6, R11, R14 ;  /* 0x0000000b060e7223 */ /* 0x000fe2000001000e */
[----:B------:R-:W-:Y:S02]  /*8720*/  F2FP.F16.F32.PACK_AB R4, R13, R20 ;  /* 0x000000140d04723e */ /* 0x000fe400000000ff */
[----:B------:R-:W-:Y:S02]  /*8730*/  F2FP.F16.F32.PACK_AB R6, R8, R15 ;  /* 0x0000000f0806723e */ /* 0x000fe400000000ff */
[----:B------:R-:W-:-:S05]  /*8740*/  F2FP.F16.F32.PACK_AB R5, R14, R5 ;  /* 0x000000050e05723e */ /* 0x000fca00000000ff */
[----:B------:R3:W-:Y:S01]  /*8750*/  STS.128 [R3+0x2000], R4 ;  /* 0x0020000403007388 */ /* 0x0007e20000000c00 */
[----:B------:R-:W-:Y:S05]  /*8760*/  BRA `(.L_x_5716) ;  /* 0x0000001400087947 */ /* 0x000fea0003800000 */
.L_x_5703:
        /* <DEDUP_REMOVED lines=30> */
[----:B------:R-:W2:Y:S01]  /*8950*/  LDL R0, [R1+0x24] ;  /* 0x0000240001007983 */ /* 0x000ea20000100800 */
[----:B------:R-:W1:Y:S03]  /*8960*/  LDC R39, c[0x0][0x3f4] ;  /* 0x0000fd00ff277b82 */ /* 0x000e660000000800 */
[----:B------:R-:W3:Y:S04]  /*8970*/  SHFL.IDX PT, R3, R24, RZ, 0x1c1f ;  /* 0x001c1fff18037589 */ /* 0x000ee800000e0000 */
[----:B------:R-:W-:Y:S04]  /*8980*/  SHFL.IDX PT, R14, R27, RZ, 0x1c1f ;  /* 0x001c1fff1b0e7589 */ /* 0x000fe800000e0000 */
[----:B------:R-:W-:Y:S01]  /*8990*/  SHFL.IDX PT, R4, R25, RZ, 0x1c1f ;  /* 0x001c1fff19047589 */ /* 0x000fe200000e0000 */
[----:B-1----:R-:W-:Y:S01]  /*89a0*/  ISETP.GE.AND P0, PT, R16, R39, PT ;  /* 0x000000271000720c */ /* 0x002fe20003f06270 */
[----:B--2---:R-:W-:-:S02]  /*89b0*/  IMAD R34, R0, R34, RZ ;  /* 0x0000002200227224 */ /* 0x004fc400078e02ff */
[----:B------:R-:W1:Y:S03]  /*89c0*/  SHFL.IDX PT, R0, R26, RZ, 0x1c1f ;  /* 0x001c1fff1a007589 */ /* 0x000e6600000e0000 */
[----:B------:R-:W-:-:S13]  /*89d0*/  ISETP.GE.OR P1, PT, R37, R34, P0 ;  /* 0x000000222500720c */ /* 0x000fda0000726670 */
[C---:B------:R-:W-:Y:S01]  /*89e0*/  @!P1 IMAD.SHL.U32 R5, R16.reuse, 0x2, RZ ;  /* 0x0000000210059824 */ /* 0x040fe200078e00ff */
[----:B------:R-:W-:-:S04]  /*89f0*/  @!P1 SHF.L.U64.HI R21, R16, 0x1, R41 ;  /* 0x0000000110159819 */ /* 0x000fc80000010229 */
[----:B---3--:R-:W-:-:S05]  /*8a00*/  @!P1 IADD3 R6, P2, R3, R5, RZ ;  /* 0x0000000503069210 */ /* 0x008fca0007f5e0ff */
[----:B-1----:R-:W-:-:S05]  /*8a10*/  @!P1 IMAD.X R7, R0, 0x1, R21, P2 ;  /* 0x0000000100079824 */ /* 0x002fca00010e0615 */
[----:B------:R-:W2:Y:S01]  /*8a20*/  @!P1 LD.E.128 R8, desc[UR40][R6.64] ;  /* 0x0000002806089980 */ /* 0x000ea2000c101d00 */
[----:B------:R-:W-:-:S05]  /*8a30*/  @!P1 IADD3 R14, P2, R14, R5, RZ ;  /* 0x000000050e0e9210 */ /* 0x000fca0007f5e0ff */
[----:B------:R-:W-:Y:S01]  /*8a40*/  @!P1 IMAD.X R5, R4, 0x1, R21, P2 ;  /* 0x0000000104059824 */ /* 0x000fe200010e0615 */
[----:B------:R-:W-:-:S06]  /*8a50*/  @!P1 MOV R4, R14 ;  /* 0x0000000e00049202 */ /* 0x000fcc0000000f00 */
[----:B------:R-:W3:Y:S01]  /*8a60*/  @!P1 LD.E.128 R4, desc[UR40][R4.64] ;  /* 0x0000002804049980 */ /* 0x000ee2000c101d00 */
[----:B------:R-:W-:Y:S02]  /*8a70*/  CS2R R20, SRZ ;  /* 0x0000000000147805 */ /* 0x000fe4000001ff00 */
[----:B------:R-:W-:Y:S02]  /*8a80*/  CS2R R28, SRZ ;  /* 0x00000000001c7805 */ /* 0x000fe4000001ff00 */
[----:B------:R-:W-:Y:S01]  /*8a90*/  CS2R R32, SRZ ;  /* 0x0000000000207805 */ /* 0x000fe2000001ff00 */
[----:B------:R-:W1:Y:S01]  /*8aa0*/  SHFL.IDX PT, R24, R24, 0x1, 0x1c1f ;  /* 0x003c1f0018187f89 */ /* 0x000e6200000e0000 */
[----:B------:R-:W-:-:S03]  /*8ab0*/  CS2R R30, SRZ ;  /* 0x00000000001e7805 */ /* 0x000fc6000001ff00 */
[----:B------:R4:W0:Y:S04]  /*8ac0*/  SHFL.IDX PT, R14, R27, 0x1, 0x1c1f ;  /* 0x003c1f001b0e7f89 */ /* 0x00082800000e0000 */
[----:B------:R-:W0:Y:S01]  /*8ad0*/  SHFL.IDX PT, R25, R25, 0x1, 0x1c1f ;  /* 0x003c1f0019197f89 */ /* 0x000e2200000e0000 */
[----:B--2---:R-:W-:Y:S02]  /*8ae0*/  @!P1 IMAD.MOV.U32 R21, RZ, RZ, R9 ;  /* 0x000000ffff159224 */ /* 0x004fe400078e0009 */
[----:B------:R-:W-:Y:S02]  /*8af0*/  @!P1 IMAD.MOV.U32 R20, RZ, RZ, R8 ;  /* 0x000000ffff149224 */ /* 0x000fe400078e0008 */
[----:B------:R-:W-:Y:S02]  /*8b00*/  IMAD.MOV.U32 R3, RZ, RZ, R21 ;  /* 0x000000ffff037224 */ /* 0x000fe400078e0015 */
[----:B------:R-:W-:-:S02]  /*8b10*/  IMAD.MOV.U32 R0, RZ, RZ, R20 ;  /* 0x000000ffff007224 */ /* 0x000fc400078e0014 */
[----:B------:R-:W-:Y:S01]  /*8b20*/  @!P1 IMAD.MOV.U32 R28, RZ, RZ, R10 ;  /* 0x000000ffff1c9224 */ /* 0x000fe200078e000a */
[----:B------:R-:W-:Y:S01]  /*8b30*/  PRMT R42, R42, 0x5410, R3 ;  /* 0x000054102a2a7816 */ /* 0x000fe20000000003 */
[----:B------:R-:W-:Y:S01]  /*8b40*/  @!P1 IMAD.MOV.U32 R29, RZ, RZ, R11 ;  /* 0x000000ffff1d9224 */ /* 0x000fe200078e000b */
[----:B------:R4:W2:Y:S01]  /*8b50*/  SHFL.IDX PT, R3, R26, 0x1, 0x1c1f ;  /* 0x003c1f001a037f89 */ /* 0x0008a200000e0000 */
[----:B------:R-:W-:Y:S01]  /*8b60*/  PRMT R53, R53, 0x5410, R0 ;  /* 0x0000541035357816 */ /* 0x000fe20000000000 */
[----:B------:R-:W-:Y:S01]  /*8b70*/  IMAD.MOV.U32 R0, RZ, RZ, R28 ;  /* 0x000000ffff007224 */ /* 0x000fe200078e001c */
[----:B---3--:R-:W-:Y:S01]  /*8b80*/  @!P1 MOV R32, R6 ;  /* 0x0000000600209202 */ /* 0x008fe20000000f00 */
[----:B------:R-:W-:Y:S02]  /*8b90*/  IMAD.MOV.U32 R8, RZ, RZ, R29 ;  /* 0x000000ffff087224 */ /* 0x000fe400078e001d */
[----:B------:R-:W-:Y:S02]  /*8ba0*/  @!P1 IMAD.MOV.U32 R31, RZ, RZ, R5 ;  /* 0x000000ffff1f9224 */ /* 0x000fe400078e0005 */
[----:B------:R-:W-:Y:S01]  /*8bb0*/  @!P1 IMAD.MOV.U32 R30, RZ, RZ, R4 ;  /* 0x000000ffff1e9224 */ /* 0x000fe200078e0004 */
[----:B------:R-:W-:Y:S01]  /*8bc0*/  PRMT R35, R0, 0x5410, R8 ;  /* 0x0000541000237816 */ /* 0x000fe20000000008 */
[----:B------:R-:W-:-:S02]  /*8bd0*/  @!P1 IMAD.MOV.U32 R33, RZ, RZ, R7 ;  /* 0x000000ffff219224 */ /* 0x000fc400078e0007 */
[----:B------:R-:W-:Y:S02]  /*8be0*/  IMAD.MOV.U32 R4, RZ, RZ, R31 ;  /* 0x000000ffff047224 */ /* 0x000fe400078e001f */
[----:B------:R-:W-:Y:S02]  /*8bf0*/  IMAD.MOV.U32 R5, RZ, RZ, R32 ;  /* 0x000000ffff057224 */ /* 0x000fe400078e0020 */
[----:B------:R-:W-:Y:S01]  /*8c00*/  IMAD.MOV.U32 R0, RZ, RZ, R30 ;  /* 0x000000ffff007224 */ /* 0x000fe200078e001e */
[----:B------:R-:W-:Y:S01]  /*8c10*/  PRMT R42, R4, 0x7610, R42 ;  /* 0x00007610042a7816 */ /* 0x000fe2000000002a */
[----:B------:R-:W-:Y:S01]  /*8c20*/  IMAD.MOV.U32 R6, RZ, RZ, R33 ;  /* 0x000000ffff067224 */ /* 0x000fe200078e0021 */
[----:B------:R-:W-:Y:S02]  /*8c30*/  PRMT R53, R5, 0x7610, R53 ;  /* 0x0000761005357816 */ /* 0x000fe40000000035 */
[----:B------:R-:W-:Y:S02]  /*8c40*/  CS2R R4, SRZ ;  /* 0x0000000000047805 */ /* 0x000fe4000001ff00 */
[----:B01--4-:R-:W-:-:S07]  /*8c50*/  PRMT R48, R0, 0x5410, R6 ;  /* 0x0000541000307816 */ /* 0x013fce0000000006 */
.L_x_5991:
[----:B------:R-:W3:Y:S01]  /*8c60*/  LDL R6, [R1+0x8c] ;  /* 0x00008c0001067983 */ /* 0x000ee20000100800 */
[----:B------:R-:W-:Y:S01]  /*8c70*/  VIADD R37, R37, 0x40 ;  /* 0x0000004025257836 */ /* 0x000fe20000000000 */
[----:B------:R-:W-:Y:S01]  /*8c80*/  BSSY B1, `(.L_x_5720) ;  /* 0x0000016000017945 */ /* 0x000fe20003800000 */
[----:B------:R-:W-:Y:S02]  /*8c90*/  CS2R R8, SRZ ;  /* 0x0000000000087805 */ /* 0x000fe4000001ff00 */
[----:B------:R-:W-:Y:S02]  /*8ca0*/  CS2R R10, SRZ ;  /* 0x00000000000a7805 */ /* 0x000fe4000001ff00 */
[----:B------:R-:W-:Y:S02]  /*8cb0*/  ISETP.GE.AND P1, PT, R37, R34, PT ;  /* 0x000000222500720c */ /* 0x000fe40003f26270 */
[----:B---3--:R-:W-:-:S04]  /*8cc0*/  LEA.HI R0, R6, R6, RZ, 0x1 ;  /* 0x0000000606007211 */ /* 0x008fc800078f08ff */
        /* <DEDUP_REMOVED lines=13> */
[--C-:B--2---:R-:W-:Y:S02]  /*8da0*/  IMAD.X R9, R3, 0x1, R6.reuse, P1 ;  /* 0x0000000103097824 */ /* 0x104fe400008e0606 */
[----:B------:R-:W-:-:S04]  /*8db0*/  IMAD.X R5, R25, 0x1, R6, P2 ;  /* 0x0000000119057824 */ /* 0x000fc800010e0606 */
[----:B------:R-:W5:Y:S04]  /*8dc0*/  LD.E.128 R8, desc[UR40][R8.64] ;  /* 0x0000002808087980 */ /* 0x000f68000c101d00 */
[----:B------:R-:W5:Y:S02]  /*8dd0*/  LD.E.128 R4, desc[UR40][R4.64] ;  /* 0x0000002804047980 */ /* 0x000f64000c101d00 */
.L_x_5721:
[----:B------:R-:W-:Y:S05]  /*8de0*/  BSYNC B1 ;  /* 0x0000000000017941 */ /* 0x000fea0003800000 */
.L_x_5720:
[----:B--2---:R-:W2:Y:S01]  /*8df0*/  LDL R3, [R1+0x50] ;  /* 0x0000500001037983 */ /* 0x004ea20000100800 */
[----:B------:R-:W0:Y:S01]  /*8e00*/  SYNCS.PHASECHK.TRANS64.TRYWAIT P1, [R19+URZ+0x32400], R12 ;  /* 0x0324000c130075a7 */ /* 0x000e22000802017f */
[----:B-----5:R-:W-:Y:S01]  /*8e10*/  IMAD.MOV.U32 R13, RZ, RZ, R4 ;  /* 0x000000ffff0d7224 */ /* 0x020fe200078e0004 */
[----:B------:R-:W-:Y:S01]  /*8e20*/  IADD3 R15, R22, 0x40, RZ ;  /* 0x00000040160f7810 */ /* 0x000fe20007ffe0ff */
[----:B------:R-:W-:Y:S01]  /*8e30*/  IMAD.MOV.U32 R14, RZ, RZ, R5 ;  /* 0x000000ffff0e7224 */ /* 0x000fe200078e0005 */
[----:B------:R-:W-:Y:S01]  /*8e40*/  BSSY B1, `(.L_x_5722) ;  /* 0x000000d000017945 */ /* 0x000fe20003800000 */
[----:B------:R-:W-:-:S03]  /*8e50*/  IMAD.IADD R37, R16, 0x1, R39 ;  /* 0x0000000110257824 */ /* 0x000fc600078e0227 */
[----:B------:R-:W-:Y:S01]  /*8e60*/  PRMT R54, R13, 0x5410, R14 ;  /* 0x000054100d367816 */ /* 0x000fe2000000000e */
[----:B------:R-:W-:Y:S02]  /*8e70*/  IMAD.MOV.U32 R13, RZ, RZ, R7 ;  /* 0x000000ffff0d7224 */ /* 0x000fe400078e0007 */
[----:B------:R-:W-:Y:S01]  /*8e80*/  IMAD.MOV.U32 R14, RZ, RZ, R8 ;  /* 0x000000ffff0e7224 */ /* 0x000fe200078e0008 */
[----:B--2---:R-:W-:-:S04]  /*8e90*/  VIADDMNMX R3, R34, -R3, 0x80, PT ;  /* 0x0000008022037446 */ /* 0x004fc80003800903 */
[-C--:B------:R-:W-:Y:S02]  /*8ea0*/  ISETP.GE.OR P2, PT, R22, R3.reuse, P0 ;  /* 0x000000031600720c */ /* 0x080fe40000746670 */
[----:B------:R-:W-:Y:S01]  /*8eb0*/  ISETP.GE.OR P0, PT, R15, R3, P0 ;  /* 0x000000030f00720c */ /* 0x000fe20000706670 */
[----:B------:R-:W-:Y:S02]  /*8ec0*/  IMAD.MOV.U32 R3, RZ, RZ, R6 ;  /* 0x000000ffff037224 */ /* 0x000fe400078e0006 */
[----:B------:R-:W-:-:S03]  /*8ed0*/  IMAD.MOV.U32 R15, RZ, RZ, R9 ;  /* 0x000000ffff0f7224 */ /* 0x000fc600078e0009 */
[----:B------:R-:W-:Y:S02]  /*8ee0*/  PRMT R55, R3, 0x5410, R13 ;  /* 0x0000541003377816 */ /* 0x000fe4000000000d */
[----:B------:R-:W-:Y:S01]  /*8ef0*/  PRMT R56, R14, 0x5410, R15 ;  /* 0x000054100e387816 */ /* 0x000fe2000000000f */
[----:B0-----:R-:W-:Y:S06]  /*8f00*/  @!P1 BRA `(.L_x_5723) ;  /* 0x000001a800e49947 */ /* 0x001fec0003800000 */
.L_x_5992:
[----:B------:R-:W-:Y:S05]  /*8f10*/  BSYNC B1 ;  /* 0x0000000000017941 */ /* 0x000fea0003800000 */
.L_x_5722:
[----:B------:R-:W-:Y:S01]  /*8f20*/  BSSY B1, `(.L_x_5724) ;  /* 0x0000064000017945 */ /* 0x000fe20003800000 */
[----:B------:R-:W-:Y:S01]  /*8f30*/  IMAD.MOV.U32 R3, RZ, RZ, R10 ;  /* 0x000000ffff037224 */ /* 0x000fe200078e000a */
[----:B------:R-:W-:Y:S01]  /*8f40*/  LOP3.LUT R37, R37, 0x38, RZ, 0xc0, !PT ;  /* 0x0000003825257812 */ /* 0x000fe200078ec0ff */
[----:B------:R-:W-:Y:S01]  /*8f50*/  IMAD.MOV.U32 R34, RZ, RZ, R11 ;  /* 0x000000ffff227224 */ /* 0x000fe200078e000b */
[----:B------:R-:W-:Y:S06]  /*8f60*/  @P2 BRA `(.L_x_5725) ;  /* 0x00000004007c2947 */ /* 0x000fec0003800000 */
[----:B------:R-:W2:Y:S01]  /*8f70*/  LDL R25, [R1+0x64] ;  /* 0x0000640001197983 */ /* 0x000ea20000100800 */
[----:B------:R-:W-:Y:S01]  /*8f80*/  IMAD.SHL.U32 R36, R36, 0x40, RZ ;  /* 0x0000004024247824 */ /* 0x000fe200078e00ff */
[--C-:B------:R-:W-:Y:S01]  /*8f90*/  SHF.R.U64 R50, R30, 0x10, R31.reuse ;  /* 0x000000101e327819 */ /* 0x100fe2000000121f */
[--C-:B------:R-:W-:Y:S01]  /*8fa0*/  HADD2.F32 R41, -RZ, R42.reuse.H0_H0 ;  /* 0x2000002aff297230 */ /* 0x100fe20000004100 */
[----:B------:R-:W-:Y:S01]  /*8fb0*/  SHF.R.U32.HI R38, RZ, 0x10, R31 ;  /* 0x00000010ff267819 */ /* 0x000fe2000001161f */
[----:B------:R-:W-:Y:S01]  /*8fc0*/  HADD2.F32 R39, -RZ, R42.H1_H1 ;  /* 0x3000002aff277230 */ /* 0x000fe20000004100 */
[----:B------:R-:W-:Y:S02]  /*8fd0*/  LOP3.LUT R24, R36, 0x1c0, RZ, 0xc0, !PT ;  /* 0x000001c024187812 */ /* 0x000fe400078ec0ff */
[----:B------:R-:W-:Y:S01]  /*8fe0*/  SHF.R.U64 R52, R20, 0x10, R21 ;  /* 0x0000001014347819 */ /* 0x000fe20000001215 */
[----:B------:R-:W-:Y:S01]  /*8ff0*/  HADD2.F32 R38, -RZ, R38.H0_H0 ;  /* 0x20000026ff267230 */ /* 0x000fe20000004100 */
[----:B------:R-:W-:-:S02]  /*9000*/  SHF.R.U32.HI R13, RZ, 0x3, R24 ;  /* 0x00000003ff0d7819 */ /* 0x000fc40000011618 */
[----:B0-----:R-:W-:Y:S02]  /*9010*/  LOP3.LUT R12, R24, 0x38, R16, 0xf8, !PT ;  /* 0x00000038180c7812 */ /* 0x001fe400078ef810 */
[----:B------:R-:W-:Y:S02]  /*9020*/  LOP3.LUT R24, R13, R37, R24, 0x1e, !PT ;  /* 0x000000250d187212 */ /* 0x000fe400078e1e18 */
[----:B------:R-:W-:Y:S02]  /*9030*/  LOP3.LUT R12, R12, R13, RZ, 0x3c, !PT ;  /* 0x0000000d0c0c7212 */ /* 0x000fe400078e3cff */
[----:B------:R-:W-:Y:S02]  /*9040*/  SHF.R.U32.HI R40, RZ, 0x10, R21 ;  /* 0x00000010ff287819 */ /* 0x000fe40000011615 */
[--C-:B------:R-:W-:Y:S02]  /*9050*/  SHF.R.U64 R49, R32, 0x10, R33.reuse ;  /* 0x0000001020317819 */ /* 0x100fe40000001221 */
[----:B------:R-:W-:-:S02]  /*9060*/  SHF.R.U32.HI R44, RZ, 0x10, R33 ;  /* 0x00000010ff2c7819 */ /* 0x000fc40000011621 */
[--C-:B------:R-:W-:Y:S02]  /*9070*/  SHF.R.U64 R51, R28, 0x10, R29.reuse ;  /* 0x000000101c337819 */ /* 0x100fe4000000121d */
[----:B------:R-:W-:Y:S01]  /*9080*/  SHF.R.U32.HI R46, RZ, 0x10, R29 ;  /* 0x00000010ff2e7819 */ /* 0x000fe2000001161d */
[C---:B--2---:R-:W-:Y:S01]  /*9090*/  IMAD R24, R25.reuse, 0x200, R24 ;  /* 0x0000020019187824 */ /* 0x044fe200078e0218 */
[----:B------:R-:W-:-:S03]  /*90a0*/  LEA R12, R25, R12, 0x9 ;  /* 0x0000000c190c7211 */ /* 0x000fc600078e48ff */
[--C-:B------:R-:W-:Y:S02]  /*90b0*/  IMAD R47, R24, 0x2, R19.reuse ;  /* 0x00000002182f7824 */ /* 0x100fe400078e0213 */
[----:B------:R-:W-:-:S03]  /*90c0*/  IMAD R36, R12, 0x2, R19 ;  /* 0x000000020c247824 */ /* 0x000fc600078e0213 */
        /* <DEDUP_REMOVED lines=73> */
.L_x_5725:
[----:B------:R-:W-:Y:S05]  /*9560*/  BSYNC B1 ;  /* 0x0000000000017941 */ /* 0x000fea0003800000 */
.L_x_5724:
[----:B------:R-:W-:Y:S01]  /*9570*/  PRMT R41, R3, 0x5410, R34 ;  /* 0x0000541003297816 */ /* 0x000fe20000000022 */
[----:B------:R-:W-:Y:S06]  /*9580*/  @P0 BRA `(.L_x_5716) ;  /* 0x0000000400800947 */ /* 0x000fec0003800000 */
[----:B------:R-:W2:Y:S01]  /*9590*/  LDL R20, [R1+0x68] ;  /* 0x0000680001147983 */ /* 0x000ea20000100800 */
[C---:B01----:R-:W-:Y:S02]  /*95a0*/  VIADD R12, R22.reuse, 0x40 ;  /* 0x00000040160c7836 */ /* 0x043fe40000000000 */
[----:B------:R-:W-:Y:S01]  /*95b0*/  VIADD R13, R22, 0x40 ;  /* 0x00000040160d7836 */ /* 0x000fe20000000000 */
[----:B------:R-:W3:Y:S01]  /*95c0*/  LDL R42, [R1+0x194] ;  /* 0x00019400012a7983 */ /* 0x000ee20000100800 */
[----:B------:R-:W-:Y:S02]  /*95d0*/  IMAD.SHL.U32 R12, R12, 0x40, RZ ;  /* 0x000000400c0c7824 */ /* 0x000fe400078e00ff */
[----:B------:R-:W-:-:S03]  /*95e0*/  IMAD.SHL.U32 R13, R13, 0x40, RZ ;  /* 0x000000400d0d7824 */ /* 0x000fc600078e00ff */
[----:B------:R-:W-:Y:S02]  /*95f0*/  LOP3.LUT R12, R12, 0x1c0, RZ, 0xc0, !PT ;  /* 0x000001c00c0c7812 */ /* 0x000fe400078ec0ff */
[----:B------:R-:W-:Y:S02]  /*9600*/  LOP3.LUT R13, R13, 0x1c0, RZ, 0xc0, !PT ;  /* 0x000001c00d0d7812 */ /* 0x000fe400078ec0ff */
[----:B------:R-:W-:-:S04]  /*9610*/  SHF.R.U32.HI R12, RZ, 0x3, R12 ;  /* 0x00000003ff0c7819 */ /* 0x000fc8000001160c */
[----:B------:R-:W-:Y:S01]  /*9620*/  LOP3.LUT R37, R12, R37, R13, 0x1e, !PT ;  /* 0x000000250c257212 */ /* 0x000fe200078e1e0d */
[----:B------:R-:W-:Y:S01]  /*9630*/  HADD2.F32 R21, -RZ, R54.H1_H1 ;  /* 0x30000036ff157230 */ /* 0x000fe20000004100 */
[----:B------:R-:W-:Y:S02]  /*9640*/  SHF.R.U64 R40, R8, 0x10, R9 ;  /* 0x0000001008287819 */ /* 0x000fe40000001209 */
[----:B------:R-:W-:Y:S02]  /*9650*/  SHF.R.U32.HI R30, RZ, 0x10, R5 ;  /* 0x00000010ff1e7819 */ /* 0x000fe40000011605 */
[--C-:B------:R-:W-:Y:S02]  /*9660*/  SHF.R.U64 R39, R10, 0x10, R11.reuse ;  /* 0x000000100a277819 */ /* 0x100fe4000000120b */
[----:B------:R-:W-:Y:S01]  /*9670*/  SHF.R.U32.HI R38, RZ, 0x10, R11 ;  /* 0x00000010ff267819 */ /* 0x000fe2000001160b */
[----:B------:R-:W-:Y:S01]  /*9680*/  HADD2.F32 R11, -RZ, R56.H1_H1 ;  /* 0x30000038ff0b7230 */ /* 0x000fe20000004100 */
[----:B------:R-:W-:Y:S01]  /*9690*/  SHF.R.U32.HI R28, RZ, 0x10, R9 ;  /* 0x00000010ff1c7819 */ /* 0x000fe20000011609 */
[----:B------:R-:W-:Y:S01]  /*96a0*/  HADD2.F32 R30, -RZ, R30.H0_H0 ;  /* 0x2000001eff1e7230 */ /* 0x000fe20000004100 */
[----:B------:R-:W-:-:S02]  /*96b0*/  SHF.R.U64 R35, R6, 0x10, R7 ;  /* 0x0000001006237819 */ /* 0x000fc40000001207 */
[----:B------:R-:W-:Y:S01]  /*96c0*/  SHF.R.U32.HI R33, RZ, 0x10, R7 ;  /* 0x00000010ff217819 */ /* 0x000fe20000011607 */
[----:B--2---:R-:W-:-:S04]  /*96d0*/  IMAD.IADD R20, R20, 0x1, R37 ;  /* 0x0000000114147824 */ /* 0x004fc800078e0225 */
[----:B------:R-:W-:Y:S01]  /*96e0*/  IMAD R20, R20, 0x2, R19 ;  /* 0x0000000214147824 */ /* 0x000fe200078e0213 */
[----:B---3--:R-:W0:Y:S04]  /*96f0*/  LDS.128 R12, [R42+0x18400] ;  /* 0x018400002a0c7984 */ /* 0x008e280000000c00 */
[----:B------:R-:W1:Y:S01]  /*9700*/  LDS.128 R24, [R20+0x18400] ;  /* 0x0184000014187984 */ /* 0x000e620000000c00 */
[----:B------:R-:W-:Y:S01]  /*9710*/  SHF.R.U64 R37, R4, 0x10, R5 ;  /* 0x0000001004257819 */ /* 0x000fe20000001205 */
[----:B0-----:R-:W-:Y:S02]  /*9720*/  HADD2.F32 R4, -RZ, R13.H0_H0 ;  /* 0x2000000dff047230 */ /* 0x001fe40000004100 */
[--C-:B-1----:R-:W-:Y:S02]  /*9730*/  HADD2.F32 R8, -RZ, R25.reuse.H0_H0 ;  /* 0x20000019ff087230 */ /* 0x102fe40000004100 */
[----:B------:R-:W-:-:S03]  /*9740*/  HADD2.F32 R25, -RZ, R25.H1_H1 ;  /* 0x30000019ff197230 */ /* 0x000fc60000004100 */
[C---:B------:R-:W-:Y:S01]  /*9750*/  FMUL.FTZ R29, R8.reuse, R21 ;  /* 0x00000015081d7220 */ /* 0x040fe20000410000 */
[-C--:B------:R-:W-:Y:S01]  /*9760*/  FMUL.FTZ R31, R8, R11.reuse ;  /* 0x0000000b081f7220 */ /* 0x080fe20000410000 */
[----:B------:R-:W-:Y:S02]  /*9770*/  HADD2.F32 R13, -RZ, R13.H1_H1 ;  /* 0x3000000dff0d7230 */ /* 0x000fe40000004100 */
[----:B------:R-:W-:Y:S01]  /*9780*/  FMUL.FTZ R32, R25, R30 ;  /* 0x0000001e19207220 */ /* 0x000fe20000410000 */
[----:B------:R-:W-:Y:S02]  /*9790*/  HADD2.F32 R8, -RZ, R28.H0_H0 ;  /* 0x2000001cff087230 */ /* 0x000fe40000004100 */
[C---:B------:R-:W-:Y:S01]  /*97a0*/  FFMA.FTZ R29, R4.reuse, R11, -R29 ;  /* 0x0000000b041d7223 */ /* 0x040fe2000001081d */
[----:B------:R-:W-:Y:S02]  /*97b0*/  HADD2.F32 R7, -RZ, R24.H0_H0 ;  /* 0x20000018ff077230 */ /* 0x000fe40000004100 */
[----:B------:R-:W-:Y:S01]  /*97c0*/  FFMA.FTZ R31, R4, R21, R31 ;  /* 0x00000015041f7223 */ /* 0x000fe2000001001f */
[----:B------:R-:W-:-:S02]  /*97d0*/  HADD2.F32 R28, -RZ, R54.H0_H0 ;  /* 0x20000036ff1c7230 */ /* 0x000fc40000004100 */
[----:B------:R-:W-:Y:S02]  /*97e0*/  HADD2.F32 R4, -RZ, R56.H0_H0 ;  /* 0x20000038ff047230 */ /* 0x000fe40000004100 */
[-C--:B------:R-:W-:Y:S01]  /*97f0*/  FFMA.FTZ R34, R13, R8.reuse, -R32 ;  /* 0x000000080d227223 */ /* 0x080fe20000010820 */
[----:B------:R-:W-:Y:S02]  /*9800*/  HADD2.F32 R3, -RZ, R12.H0_H0 ;  /* 0x2000000cff037230 */ /* 0x000fe40000004100 */
[----:B------:R-:W-:Y:S01]  /*9810*/  FMUL.FTZ R36, R25, R8 ;  /* 0x0000000819247220 */ /* 0x000fe20000410000 */
[C---:B------:R-:W-:Y:S01]  /*9820*/  FMUL.FTZ R32, R7.reuse, R28 ;  /* 0x0000001c07207220 */ /* 0x040fe20000410000 */
[----:B------:R-:W-:Y:S02]  /*9830*/  HADD2.F32 R9, -RZ, R26.H0_H0 ;  /* 0x2000001aff097230 */ /* 0x000fe40000004100 */
[----:B------:R-:W-:Y:S01]  /*9840*/  FMUL.FTZ R7, R7, R4 ;  /* 0x0000000407077220 */ /* 0x000fe20000410000 */
[----:B------:R-:W-:-:S02]  /*9850*/  HADD2.F32 R8, -RZ, R55.H0_H0 ;  /* 0x20000037ff087230 */ /* 0x000fc40000004100 */
[----:B------:R-:W-:Y:S01]  /*9860*/  FFMA.FTZ R36, R13, R30, R36 ;  /* 0x0000001e0d247223 */ /* 0x000fe20000010024 */
[C---:B------:R-:W-:Y:S01]  /*9870*/  FFMA.FTZ R32, R3.reuse, R4, -R32 ;  /* 0x0000000403207223 */ /* 0x040fe20000010820 */
[----:B------:R-:W-:Y:S02]  /*9880*/  HADD2.F32 R5, -RZ, R14.H0_H0 ;  /* 0x2000000eff057230 */ /* 0x000fe40000004100 */
[----:B------:R-:W-:Y:S01]  /*9890*/  FFMA.FTZ R13, R3, R28, R7 ;  /* 0x0000001c030d7223 */ /* 0x000fe20000010007 */
[----:B------:R-:W-:Y:S02]  /*98a0*/  HADD2.F32 R4, -RZ, R41.H0_H0 ;  /* 0x20000029ff047230 */ /* 0x000fe40000004100 */
[----:B------:R-:W-:Y:S01]  /*98b0*/  FMUL.FTZ R28, R9, R8 ;  /* 0x00000008091c7220 */ /* 0x000fe20000410000 */
[----:B------:R-:W-:Y:S02]  /*98c0*/  HADD2.F32 R10, -RZ, R27.H0_H0 ;  /* 0x2000001bff0a7230 */ /* 0x000fe40000004100 */
[----:B------:R-:W-:-:S02]  /*98d0*/  HADD2.F32 R3, -RZ, R41.H1_H1 ;  /* 0x30000029ff037230 */ /* 0x000fc40000004100 */
[----:B------:R-:W-:Y:S02]  /*98e0*/  HADD2.F32 R7, -RZ, R55.H1_H1 ;  /* 0x30000037ff077230 */ /* 0x000fe40000004100 */
[-C--:B------:R-:W-:Y:S01]  /*98f0*/  FMUL.FTZ R30, R9, R4.reuse ;  /* 0x00000004091e7220 */ /* 0x080fe20000410000 */
[----:B------:R-:W-:Y:S01]  /*9900*/  FFMA.FTZ R21, R5, R4, -R28 ;  /* 0x0000000405157223 */ /* 0x000fe2000001081c */
[----:B------:R-:W-:Y:S02]  /*9910*/  HADD2.F32 R6, -RZ, R15.H0_H0 ;  /* 0x2000000fff067230 */ /* 0x000fe40000004100 */
[----:B------:R-:W-:Y:S02]  /*9920*/  HADD2.F32 R4, -RZ, R38.H0_H0 ;  /* 0x20000026ff047230 */ /* 0x000fe40000004100 */
[C---:B------:R-:W-:Y:S01]  /*9930*/  FMUL.FTZ R9, R10.reuse, R7 ;  /* 0x000000070a097220 */ /* 0x040fe20000410000 */
[----:B------:R-:W-:Y:S02]  /*9940*/  HADD2.F32 R27, -RZ, R27.H1_H1 ;  /* 0x3000001bff1b7230 */ /* 0x000fe40000004100 */
[----:B------:R-:W-:Y:S01]  /*9950*/  FMUL.FTZ R38, R10, R3 ;  /* 0x000000030a267220 */ /* 0x000fe20000410000 */
[----:B------:R-:W-:-:S02]  /*9960*/  HADD2.F32 R28, -RZ, R33.H0_H0 ;  /* 0x20000021ff1c7230 */ /* 0x000fc40000004100 */
[----:B------:R-:W-:Y:S01]  /*9970*/  FFMA.FTZ R10, R5, R8, R30 ;  /* 0x00000008050a7223 */ /* 0x000fe2000001001e */
[----:B------:R-:W-:Y:S02]  /*9980*/  HADD2.F32 R15, -RZ, R15.H1_H1 ;  /* 0x3000000fff0f7230 */ /* 0x000fe40000004100 */
[C---:B------:R-:W-:Y:S01]  /*9990*/  FFMA.FTZ R25, R6.reuse, R3, -R9 ;  /* 0x0000000306197223 */ /* 0x040fe20000010809 */
[----:B------:R-:W-:Y:S01]  /*99a0*/  FFMA.FTZ R38, R6, R7, R38 ;  /* 0x0000000706267223 */ /* 0x000fe20000010026 */
[----:B------:R-:W-:Y:S02]  /*99b0*/  HADD2.F32 R24, -RZ, R24.H1_H1 ;  /* 0x30000018ff187230 */ /* 0x000fe40000004100 */
[C---:B------:R-:W-:Y:S01]  /*99c0*/  FMUL.FTZ R8, R27.reuse, R28 ;  /* 0x0000001c1b087220 */ /* 0x040fe20000410000 */
[----:B------:R-:W-:Y:S02]  /*99d0*/  HADD2.F32 R26, -RZ, R26.H1_H1 ;  /* 0x3000001aff1a7230 */ /* 0x000fe40000004100 */
        /* <DEDUP_REMOVED lines=27> */
.L_x_5716:
[----:B------:R-:W-:Y:S05]  /*9b90*/  BSYNC B0 ;  /* 0x0000000000007941 */ /* 0x000fea0003800000 */
.L_x_5702:
        /* <DEDUP_REMOVED lines=8> */
.L_x_5699:
[----:B---3--:R-:W3:Y:S01]  /*9c20*/  S2R R3, SR_TID.X ;  /* 0x0000000000037919 */ /* 0x008ee20000002100 */
[----:B-12---:R-:W-:Y:S01]  /*9c30*/  IMAD.U32 R4, RZ, RZ, UR37 ;  /* 0x00000025ff047e24 */ /* 0x006fe2000f8e00ff */
[----:B------:R-:W-:Y:S05]  /*9c40*/  WARPSYNC.ALL ;  /* 0x0000000000007948 */ /* 0x000fea0003800000 */
[----:B------:R-:W-:Y:S02]  /*9c50*/  ISETP.NE.AND P1, PT, R4, 0x3, PT ;  /* 0x000000030400780c */ /* 0x000fe40003f25270 */
[----:B---3--:R-:W-:-:S04]  /*9c60*/  SHF.R.U32.HI R3, RZ, 0x7, R3 ;  /* 0x00000007ff037819 */ /* 0x008fc80000011603 */
[----:B------:R-:W-:-:S05]  /*9c70*/  IADD3 R3, R3, 0x8, RZ ;  /* 0x0000000803037810 */ /* 0x000fca0007ffe0ff */
[----:B------:R1:W-:Y:S06]  /*9c80*/  BAR.SYNC.DEFER_BLOCKING R3, 0x100 ;  /* 0x000400030000751d */ /* 0x0003ec0000010000 */
[----:B------:R-:W-:Y:S05]  /*9c90*/  @!P1 BRA `(.L_x_5726) ;  /* 0x0000000000049947 */ /* 0x000fea0003800000 */
[----:B------:R-:W-:Y:S01]  /*9ca0*/  BPT.TRAP 0x1 ;  /* 0x000000040000795c */ /* 0x000fe20000300000 */
.L_x_5726:
[----:B------:R-:W-:Y:S01]  /*9cb0*/  IMAD R179, R2, 0x8, R19 ;  /* 0x0000000802b37824 */ /* 0x000fe200078e0213 */
[----:B------:R-:W-:-:S04]  /*9cc0*/  SHF.L.U32 R8, R23, 0x1f, RZ ;  /* 0x0000001f17087819 */ /* 0x000fc800000006ff */
[----:B------:R2:W3:Y:S01]  /*9cd0*/  SYNCS.PHASECHK.TRANS64.TRYWAIT P0, [R179+URZ+0x32430], R8 ;  /* 0x03243008b30075a7 */ /* 0x0004e2000800017f */
[----:B------:R-:W-:Y:S05]  /*9ce0*/  @!P1 BRA `(.L_x_5727) ;  /* 0x0000000000049947 */ /* 0x000fea0003800000 */
[----:B------:R-:W-:Y:S01]  /*9cf0*/  BPT.TRAP 0x1 ;  /* 0x000000040000795c */ /* 0x000fe20000300000 */
.L_x_5727:
[----:B------:R-:W-:-:S05]  /*9d00*/  VIADD R4, R19, 0x1c400 ;  /* 0x0001c40013047836 */ /* 0x000fca0000000000 */
[----:B------:R-:W-:-:S04]  /*9d10*/  SHF.R.U32.HI R4, RZ, 0x4, R4 ;  /* 0x00000004ff047819 */ /* 0x000fc80000011604 */
[----:B------:R-:W-:-:S04]  /*9d20*/  LOP3.LUT R4, R4, 0x3fff, RZ, 0xc0, !PT ;  /* 0x00003fff04047812 */ /* 0x000fc800078ec0ff */
[----:B------:R-:W-:-:S05]  /*9d30*/  LOP3.LUT R4, R4, 0x10000, RZ, 0xfc, !PT ;  /* 0x0001000004047812 */ /* 0x000fca00078efcff */
[----:B------:R4:W-:Y:S01]  /*9d40*/  STL [R1+0x4c], R4 ;  /* 0x00004c0401007387 */ /* 0x0009e20000100800 */
[----:B---3--:R-:W-:Y:S05]  /*9d50*/  @P0 BRA `(.L_x_5728) ;  /* 0x0000000000080947 */ /* 0x008fea0003800000 */
[----:B------:R-:W3:Y:S02]  /*9d60*/  SYNCS.PHASECHK.TRANS64.TRYWAIT P0, [R179+URZ+0x32430], R8 ;  /* 0x03243008b30075a7 */ /* 0x000ee4000800017f */
[----:B---3--:R-:W-:Y:S05]  /*9d70*/  @!P0 BRA `(.L_x_5729) ;  /* 0x0000019c005c8947 */ /* 0x008fea0003800000 */
.L_x_5728:
[----:B----4-:R-:W4:Y:S01]  /*9d80*/  LDL R4, [R1+0x4c] ;  /* 0x00004c0001047983 */ /* 0x010f220000100800 */
[----:B------:R-:W-:Y:S01]  /*9d90*/  IMAD.MOV.U32 R5, RZ, RZ, 0x40000040 ;  /* 0x40000040ff057424 */ /* 0x000fe200078e00ff */
[----:B------:R-:W-:Y:S05]  /*9da0*/  WARPSYNC.ALL ;  /* 0x0000000000007948 */ /* 0x000fea0003800000 */
[C---:B------:R-:W-:Y:S01]  /*9db0*/  R2UR UR4, R224.reuse ;  /* 0x00000000e00472ca */ /* 0x040fe200000e0000 */
[----:B0-----:R-:W-:Y:S01]  /*9dc0*/  WARPGROUP.ARRIVE ;  /* 0x00000000000079c5 */ /* 0x001fe20000000000 */
[----:B------:R-:W-:Y:S01]  /*9dd0*/  R2UR UR5, R225 ;  /* 0x00000000e10572ca */ /* 0x000fe200000e0000 */
[----:B------:R-:W-:Y:S01]  /*9de0*/  VIADD R14, R224, 0x2 ;  /* 0x00000002e00e7836 */ /* 0x000fe20000000000 */
[----:B------:R-:W-:Y:S01]  /*9df0*/  R2UR UR7, R5 ;  /* 0x00000000050772ca */ /* 0x000fe200000e0000 */
[----:B------:R-:W-:Y:S01]  /*9e00*/  IMAD.MOV.U32 R15, RZ, RZ, 0x40000040 ;  /* 0x40000040ff0f7424 */ /* 0x000fe200078e00ff */
[----:B------:R-:W-:Y:S01]  /*9e10*/  SHF.L.U32 R0, R0, 0x1f, RZ ;  /* 0x0000001f00007819 */ /* 0x000fe200000006ff */
[----:B------:R-:W-:Y:S01]  /*9e20*/  IMAD.MOV.U32 R7, RZ, RZ, 0x40000040 ;  /* 0x40000040ff077424 */ /* 0x000fe200078e00ff */
[----:B------:R-:W-:Y:S01]  /*9e30*/  BSSY B0, `(.L_x_5730) ;  /* 0x0000028000007945 */ /* 0x000fe20003800000 */
[----:B------:R-:W-:Y:S01]  /*9e40*/  VIADD R12, R224, 0x4 ;  /* 0x00000004e00c7836 */ /* 0x000fe20000000000 */
[----:B------:R0:W-:Y:S01]  /*9e50*/  STL.64 [R1+0x10], R14 ;  /* 0x0000100e01007387 */ /* 0x0001e20000100a00 */
[----:B------:R-:W-:-:S02]  /*9e60*/  IMAD.MOV.U32 R13, RZ, RZ, 0x40000040 ;  /* 0x40000040ff0d7424 */ /* 0x000fc400078e00ff */
[----:B------:R-:W-:Y:S02]  /*9e70*/  VIADD R10, R224, 0x6 ;  /* 0x00000006e00a7836 */ /* 0x000fe40000000000 */
[----:B------:R-:W-:Y:S01]  /*9e80*/  IMAD.MOV.U32 R11, RZ, RZ, 0x40000040 ;  /* 0x40000040ff0b7424 */ /* 0x000fe200078e00ff */
[----:B------:R0:W-:Y:S01]  /*9e90*/  STL.64 [R1+0x8], R12 ;  /* 0x0000080c01007387 */ /* 0x0001e20000100a00 */
[----:B------:R-:W-:-:S03]  /*9ea0*/  IMAD.MOV.U32 R5, RZ, RZ, 0x40000040 ;  /* 0x40000040ff057424 */ /* 0x000fc600078e00ff */
[----:B------:R0:W-:Y:S01]  /*9eb0*/  STL.64 [R1], R10 ;  /* 0x0000000a01007387 */ /* 0x0001e20000100a00 */
[----:B----4-:R-:W-:-:S04]  /*9ec0*/  IMAD R4, R2, 0x300, R4 ;  /* 0x0000030002047824 */ /* 0x010fc800078e0204 */
[C---:B------:R-:W-:Y:S01]  /*9ed0*/  VIADD R6, R4.reuse, 0x2 ;  /* 0x0000000204067836 */ /* 0x040fe20000000000 */
[----:B------:R-:W-:-:S13]  /*9ee0*/  R2UR UR6, R4 ;  /* 0x00000000040672ca */ /* 0x000fda00000e0000 */
[----:B------:R-:W-:Y:S01]  /*9ef0*/  HGMMA.64x96x16.F32 R24, gdesc[UR4], RZ, !UPT, gsb0 ;  /* 0x01600000041879f0 */ /* 0x000fe2000c0008ff */
[----:B------:R-:W-:Y:S02]  /*9f00*/  R2UR UR4, R14 ;  /* 0x000000000e0472ca */ /* 0x000fe400000e0000 */
[----:B------:R-:W-:Y:S02]  /*9f10*/  R2UR UR5, R15 ;  /* 0x000000000f0572ca */ /* 0x000fe400000e0000 */
[----:B------:R-:W-:Y:S01]  /*9f20*/  R2UR UR6, R6 ;  /* 0x00000000060672ca */ /* 0x000fe200000e0000 */
[C---:B------:R-:W-:Y:S01]  /*9f30*/  VIADD R6, R4.reuse, 0x4 ;  /* 0x0000000404067836 */ /* 0x040fe20000000000 */
[----:B------:R-:W-:Y:S01]  /*9f40*/  R2UR UR7, R7 ;  /* 0x00000000070772ca */ /* 0x000fe200000e0000 */
[----:B------:R-:W-:Y:S01]  /*9f50*/  VIADD R4, R4, 0x6 ;  /* 0x0000000604047836 */ /* 0x000fe20000000000 */
        /* <DEDUP_REMOVED lines=19> */
[----:B------:R-:W4:Y:S02]  /*a090*/  SYNCS.PHASECHK.TRANS64.TRYWAIT P0, [R19+URZ+0x32410], R0 ;  /* 0x03241000130075a7 */ /* 0x000f24000800017f */
[----:B0---4-:R-:W-:Y:S05]  /*a0a0*/  @!P0 BRA `(.L_x_5731) ;  /* 0x0000019800a48947 */ /* 0x011fea0003800000 */
.L_x_5993:
[----:B------:R-:W-:Y:S05]  /*a0b0*/  BSYNC B0 ;  /* 0x0000000000007941 */ /* 0x000fea0003800000 */
.L_x_5730:
[----:B------:R-:W-:Y:S05]  /*a0c0*/  @!P1 BRA `(.L_x_5732) ;  /* 0x0000000000049947 */ /* 0x000fea0003800000 */
[----:B------:R-:W-:Y:S01]  /*a0d0*/  BPT.TRAP 0x1 ;  /* 0x000000040000795c */ /* 0x000fe20000300000 */
.L_x_5732:
[----:B------:R4:W0:Y:S01]  /*a0e0*/  SYNCS.PHASECHK.TRANS64.TRYWAIT P2, [R179+URZ+0x32450], R8 ;  /* 0x03245008b30075a7 */ /* 0x000822000804017f */
[----:B------:R-:W-:Y:S05]  /*a0f0*/  @!P1 BRA `(.L_x_5733) ;  /* 0x0000000000049947 */ /* 0x000fea0003800000 */
[----:B------:R-:W-:Y:S01]  /*a100*/  BPT.TRAP 0x1 ;  /* 0x000000040000795c */ /* 0x000fe20000300000 */
.L_x_5733:
[----:B0-----:R-:W0:Y:S01]  /*a110*/  S2R R0, SR_TID.X ;  /* 0x0000000000007919 */ /* 0x001e220000002100 */
[----:B------:R-:W-:Y:S01]  /*a120*/  BSSY B0, `(.L_x_5734) ;  /* 0x0000006000007945 */ /* 0x000fe20003800000 */
[----:B0-----:R-:W-:-:S04]  /*a130*/  LOP3.LUT R0, R0, 0x7f, RZ, 0xc0, !PT ;  /* 0x0000007f00007812 */ /* 0x001fc800078ec0ff */
[----:B------:R-:W-:Y:S01]  /*a140*/  ISETP.NE.AND P0, PT, R0, RZ, PT ;  /* 0x000000ff0000720c */ /* 0x000fe20003f05270 */
[----:B------:R-:W-:-:S12]  /*a150*/  @P2 BRA `(.L_x_5735) ;  /* 0x0000000000082947 */ /* 0x000fd80003800000 */
[----:B------:R-:W0:Y:S02]  /*a160*/  SYNCS.PHASECHK.TRANS64.TRYWAIT P2, [R179+URZ+0x32450], R8 ;  /* 0x03245008b30075a7 */ /* 0x000e24000804017f */
[----:B0-----:R-:W-:Y:S05]  /*a170*/  @!P2 BRA `(.L_x_5736) ;  /* 0x000001980084a947 */ /* 0x001fea0003800000 */
.L_x_5735:
[----:B------:R-:W-:Y:S05]  /*a180*/  BSYNC B0 ;  /* 0x0000000000007941 */ /* 0x000fea0003800000 */
.L_x_5734:
[----:B------:R-:W-:Y:S05]  /*a190*/  WARPSYNC.ALL ;  /* 0x0000000000007948 */ /* 0x000fea0003800000 */
[----:B------:R-:W-:Y:S01]  /*a1a0*/  R2UR UR42, R19 ;  /* 0x00000000132a72ca */ /* 0x000fe200000e0000 */
[----:B------:R-:W-:Y:S01]  /*a1b0*/  IMAD.MOV.U32 R73, RZ, RZ, 0xc00 ;  /* 0x00000c00ff497424 */ /* 0x000fe200078e00ff */
[----:B------:R-:W-:Y:S01]  /*a1c0*/  LOP3.LUT R4, R72, 0x10000, RZ, 0xfc, !PT ;  /* 0x0001000048047812 */ /* 0x000fe200078efcff */
[----:B------:R-:W-:Y:S01]  /*a1d0*/  IMAD.MOV.U32 R5, RZ, RZ, 0x40000040 ;  /* 0x40000040ff057424 */ /* 0x000fe200078e00ff */
[----:B------:R-:W-:Y:S01]  /*a1e0*/  WARPGROUP.ARRIVE ;  /* 0x00000000000079c5 */ /* 0x000fe20000000000 */
[----:B------:R-:W-:Y:S01]  /*a1f0*/  IMAD.MOV.U32 R237, RZ, RZ, 0x40000040 ;  /* 0x40000040ffed7424 */ /* 0x000fe200078e00ff */
[----:B------:R-:W-:Y:S01]  /*a200*/  MOV R7, 0x40000040 ;  /* 0x4000004000077802 */ /* 0x000fe20000000f00 */
[----:B------:R-:W-:Y:S01]  /*a210*/  IMAD.MOV.U32 R235, RZ, RZ, 0x40000040 ;  /* 0x40000040ffeb7424 */ /* 0x000fe200078e00ff */
[----:B------:R-:W2:Y:S01]  /*a220*/  LDL.LU R78, [R1+0x48] ;  /* 0x00004800014e7983 */ /* 0x000ea20000300800 */
[----:B------:R-:W-:Y:S01]  /*a230*/  IMAD.MOV.U32 R233, RZ, RZ, 0x40000040 ;  /* 0x40000040ffe97424 */ /* 0x000fe200078e00ff */
[----:B------:R-:W-:Y:S01]  /*a240*/  MOV R227, 0x40000040 ;  /* 0x4000004000e37802 */ /* 0x000fe20000000f00 */
[----:B------:R-:W-:Y:S01]  /*a250*/  IMAD.MOV.U32 R215, RZ, RZ, 0x40000040 ;  /* 0x40000040ffd77424 */ /* 0x000fe200078e00ff */
[----:B------:R-:W0:Y:S01]  /*a260*/  LDC R83, c[0x0][0x448] ;  /* 0x00011200ff537b82 */ /* 0x000e220000000800 */
[----:B------:R-:W-:Y:S01]  /*a270*/  UIADD3 UR42, UR42, 0x400, URZ ;  /* 0x000004002a2a7890 */ /* 0x000fe2000fffe03f */
[C---:B------:R-:W-:Y:S01]  /*a280*/  R2UR UR4, R4.reuse ;  /* 0x00000000040472ca */ /* 0x040fe200000e0000 */
[C---:B------:R-:W-:Y:S01]  /*a290*/  VIADD R236, R4.reuse, 0x2 ;  /* 0x0000000204ec7836 */ /* 0x040fe20000000000 */
[----:B------:R-:W-:Y:S01]  /*a2a0*/  R2UR UR5, R5 ;  /* 0x00000000050572ca */ /* 0x000fe200000e0000 */
[----:B------:R-:W-:Y:S01]  /*a2b0*/  USHF.R.U32.HI UR42, URZ, 0x4, UR42 ;  /* 0x000000043f2a7899 */ /* 0x000fe2000801162a */
[----:B------:R-:W-:-:S02]  /*a2c0*/  VIADD R234, R4, 0x4 ;  /* 0x0000000404ea7836 */ /* 0x000fc40000000000 */
[----:B------:R-:W-:Y:S01]  /*a2d0*/  IMAD.MOV.U32 R213, RZ, RZ, 0x40000040 ;  /* 0x40000040ffd57424 */ /* 0x000fe200078e00ff */
[----:B------:R-:W-:Y:S01]  /*a2e0*/  ULOP3.LUT UR42, UR42, 0x3fff, URZ, 0xc0, !UPT ;  /* 0x00003fff2a2a7892 */ /* 0x000fe2000f8ec03f */
[C---:B------:R-:W-:Y:S02]  /*a2f0*/  VIADD R232, R4.reuse, 0x6 ;  /* 0x0000000604e87836 */ /* 0x040fe40000000000 */
[----:B------:R-:W-:Y:S01]  /*a300*/  IMAD.MOV.U32 R209, RZ, RZ, 0x40000040 ;  /* 0x40000040ffd17424 */ /* 0x000fe200078e00ff */
[----:B------:R-:W-:Y:S01]  /*a310*/  ULOP3.LUT UR39, UR42, 0x10000, URZ, 0xfc, !UPT ;  /* 0x000100002a277892 */ /* 0x000fe2000f8efc3f */
[C---:B------:R-:W-:Y:S02]  /*a320*/  VIADD R226, R4.reuse, 0x400 ;  /* 0x0000040004e27836 */ /* 0x040fe40000000000 */
[----:B------:R-:W-:Y:S02]  /*a330*/  IMAD.MOV.U32 R207, RZ, RZ, 0x40000040 ;  /* 0x40000040ffcf7424 */ /* 0x000fe400078e00ff */
[----:B------:R-:W-:Y:S01]  /*a340*/  IMAD.MOV.U32 R205, RZ, RZ, 0x40000040 ;  /* 0x40000040ffcd7424 */ /* 0x000fe200078e00ff */
[----:B------:R-:W-:Y:S01]  /*a350*/  IADD3 R20, R4, 0x804, RZ ;  /* 0x0000080404147810 */ /* 0x000fe20007ffe0ff */
[----:B------:R-:W-:Y:S01]  /*a360*/  IMAD R72, R2, R73, UR39 ;  /* 0x0000002702487e24 */ /* 0x000fe2000f8e0249 */
[----:B------:R-:W2:Y:S01]  /*a370*/  LDL R79, [R1+0x6c] ;  /* 0x00006c00014f7983 */ /* 0x000ea20000100800 */
[----:B------:R-:W-:Y:S01]  /*a380*/  IMAD.MOV.U32 R73, RZ, RZ, 0x40000040 ;  /* 0x40000040ff497424 */ /* 0x000fe200078e00ff */
[----:B------:R-:W-:Y:S01]  /*a390*/  ULDC UR43, c[0x0][0xa80] ;  /* 0x0002a000002b7ab9 */ /* 0x000fe20000000800 */
[----:B------:R-:W-:Y:S01]  /*a3a0*/  IMAD.MOV.U32 R21, RZ, RZ, 0x40000040 ;  /* 0x40000040ff157424 */ /* 0x000fe200078e00ff */
[----:B------:R-:W-:Y:S01]  /*a3b0*/  R2UR UR6, R72 ;  /* 0x00000000480672ca */ /* 0x000fe200000e0000 */
[C---:B------:R-:W-:Y:S01]  /*a3c0*/  VIADD R214, R4.reuse, 0x402 ;  /* 0x0000040204d67836 */ /* 0x040fe20000000000 */
[----:B------:R-:W-:Y:S01]  /*a3d0*/  R2UR UR7, R73 ;  /* 0x00000000490772ca */ /* 0x000fe200000e0000 */
[----:B------:R-:W-:Y:S01]  /*a3e0*/  VIADD R212, R4, 0x404 ;  /* 0x0000040404d47836 */ /* 0x000fe20000000000 */
[----:B------:R-:W2:Y:S01]  /*a3f0*/  LDL R81, [R1+0x50] ;  /* 0x0000500001517983 */ /* 0x000ea20000100800 */
[----:B------:R-:W-:Y:S01]  /*a400*/  VIADD R6, R72, 0x2 ;  /* 0x0000000248067836 */ /* 0x000fe20000000000 */
[----:B0-----:R-:W-:Y:S01]  /*a410*/  ISETP.NE.AND P5, PT, R83, 0x1, PT ;  /* 0x000000015300780c */ /* 0x001fe20003fa5270 */
[C---:B------:R-:W-:Y:S01]  /*a420*/  VIADD R208, R4.reuse, 0x406 ;  /* 0x0000040604d07836 */ /* 0x040fe20000000000 */
[----:B------:R-:W2:Y:S01]  /*a430*/  LDL R182, [R1+0x28] ;  /* 0x0000280001b67983 */ /* 0x000ea20000100800 */
[C---:B------:R-:W-:Y:S01]  /*a440*/  VIADD R206, R4.reuse, 0x800 ;  /* 0x0000080004ce7836 */ /* 0x040fe20000000000 */
[----:B------:R-:W-:Y:S01]  /*a450*/  ULDC UR50, c[0x0][0xad0] ;  /* 0x0002b40000327ab9 */ /* 0x000fe20000000800 */
[C---:B------:R-:W-:Y:S01]  /*a460*/  VIADD R204, R4.reuse, 0x802 ;  /* 0x0000080204cc7836 */ /* 0x040fe20000000000 */
[----:B------:R-:W2:Y:S01]  /*a470*/  LDL R183, [R1+0x24] ;  /* 0x0000240001b77983 */ /* 0x000ea20000100800 */
[----:B------:R-:W-:Y:S01]  /*a480*/  VIADD R14, R4, 0x806 ;  /* 0x00000806040e7836 */ /* 0x000fe20000000000 */
[----:B------:R-:W-:Y:S01]  /*a490*/  ULDC UR51, c[0x0][0xad0] ;  /* 0x0002b40000337ab9 */ /* 0x000fe20000000800 */
[----:B------:R-:W-:Y:S01]  /*a4a0*/  HGMMA.64x96x16.F32 R24, gdesc[UR4], R24, gsb0 ;  /* 0x01600000041879f0 */ /* 0x000fe20008000818 */
[----:B------:R-:W-:Y:S01]  /*a4b0*/  R2UR UR4, R236 ;  /* 0x00000000ec0472ca */ /* 0x000fe200000e0000 */
[----:B------:R-:W-:Y:S01]  /*a4c0*/  IMAD.MOV.U32 R15, RZ, RZ, 0x40000040 ;  /* 0x40000040ff0f7424 */ /* 0x000fe200078e00ff */
[----:B------:R-:W-:Y:S01]  /*a4d0*/  R2UR UR5, R237 ;  /* 0x00000000ed0572ca */ /* 0x000fe200000e0000 */
[----:B------:R-:W-:Y:S01]  /*a4e0*/  VIADD R12, R4, 0xc00 ;  /* 0x00000c00040c7836 */ /* 0x000fe20000000000 */
[----:B------:R-:W-:Y:S01]  /*a4f0*/  R2UR UR6, R6 ;  /* 0x00000000060672ca */ /* 0x000fe200000e0000 */
[----:B------:R-:W-:Y:S01]  /*a500*/  VIADD R6, R72, 0x4 ;  /* 0x0000000448067836 */ /* 0x000fe20000000000 */
[----:B------:R-:W-:Y:S01]  /*a510*/  R2UR UR7, R7 ;  /* 0x00000000070772ca */ /* 0x000fe200000e0000 */
[----:B------:R-:W-:Y:S01]  /*a520*/  IMAD.MOV.U32 R7, RZ, RZ, 0x40000040 ;  /* 0x40000040ff077424 */ /* 0x000fe200078e00ff */
[----:B------:R-:W-:Y:S01]  /*a530*/  ULDC UR48, c[0x0][0xa80] ;  /* 0x0002a00000307ab9 */ /* 0x000fe20000000800 */
[----:B------:R-:W-:Y:S01]  /*a540*/  IMAD.MOV.U32 R13, RZ, RZ, 0x40000040 ;  /* 0x40000040ff0d7424 */ /* 0x000fe200078e00ff */
[----:B------:R-:W-:Y:S01]  /*a550*/  ULDC UR49, c[0x0][0xa80] ;  /* 0x0002a00000317ab9 */ /* 0x000fe20000000800 */
[----:B------:R-:W-:-:S02]  /*a560*/  VIADD R10, R4, 0xc02 ;  /* 0x00000c02040a7836 */ /* 0x000fc40000000000 */
[----:B------:R-:W-:Y:S02]  /*a570*/  IMAD.MOV.U32 R11, RZ, RZ, 0x40000040 ;  /* 0x40000040ff0b7424 */ /* 0x000fe400078e00ff */
[----:B--234-:R-:W-:Y:S02]  /*a580*/  VIADD R8, R4, 0xc04 ;  /* 0x00000c0404087836 */ /* 0x01cfe40000000000 */
[----:B------:R-:W-:Y:S02]  /*a590*/  IMAD.MOV.U32 R9, RZ, RZ, 0x40000040 ;  /* 0x40000040ff097424 */ /* 0x000fe400078e00ff */
[----:B------:R-:W-:Y:S01]  /*a5a0*/  IMAD.MOV.U32 R73, RZ, RZ, 0x40000040 ;  /* 0x40000040ff497424 */ /* 0x000fe200078e00ff */
[----:B------:R-:W-:Y:S02]  /*a5b0*/  WARPGROUP.DEPBAR.LE gsb0, 0x0 ;  /* 0x00008000000079c5 */ /* 0x000fe40000010000 */
        /* <DEDUP_REMOVED lines=42> */
[----:B------:R-:W-:Y:S01]  /*a860*/  IMAD.MOV.U32 R7, RZ, RZ, 0x40000040 ;  /* 0x40000040ff077424 */ /* 0x000fe200078e00ff */
[----:B------:R-:W-:Y:S01]  /*a870*/  IADD3 R6, R72, 0x306, RZ ;  /* 0x0000030648067810 */ /* 0x000fe20007ffe0ff */
[----:B------:R-:W-:-:S02]  /*a880*/  WARPGROUP.DEPBAR.LE gsb0, 0x0 ;  /* 0x00008000000079c5 */ /* 0x000fc40000010000 */
[----:B------:R-:W-:-:S08]  /*a890*/  WARPGROUP.ARRIVE ;  /* 0x00000000000079c5 */ /* 0x000fd00000000000 */
        /* <DEDUP_REMOVED lines=41> */
[----:B------:R-:W-:Y:S02]  /*ab30*/  R2UR UR7, R7 ;  /* 0x00000000070772ca */ /* 0x000fe400000e0000 */
[----:B------:R-:W-:Y:S01]  /*ab40*/  MOV R7, 0x40000040 ;  /* 0x4000004000077802 */ /* 0x000fe20000000f00 */
        /* <DEDUP_REMOVED lines=15> */
[C---:B------:R-:W-:Y:S01]  /*ac40*/  VIADD R6, R72.reuse, 0x904 ;  /* 0x0000090448067836 */ /* 0x040fe20000000000 */
[----:B------:R-:W-:Y:S01]  /*ac50*/  R2UR UR7, R7 ;  /* 0x00000000070772ca */ /* 0x000fe200000e0000 */
[----:B------:R-:W-:Y:S02]  /*ac60*/  IMAD.MOV.U32 R7, RZ, RZ, 0x40000040 ;  /* 0x40000040ff077424 */ /* 0x000fe400078e00ff */
[----:B------:R-:W-:Y:S01]  /*ac70*/  VIADD R72, R72, 0x906 ;  /* 0x0000090648487836 */ /* 0x000fe20000000000 */
[----:B------:R-:W-:-:S02]  /*ac80*/  WARPGROUP.DEPBAR.LE gsb0, 0x0 ;  /* 0x00008000000079c5 */ /* 0x000fc40000010000 */
[----:B------:R-:W-:-:S07]  /*ac90*/  WARPGROUP.ARRIVE ;  /* 0x00000000000079c5 */ /* 0x000fce0000000000 */
        /* <DEDUP_REMOVED lines=21> */
[----:B------:R-:W2:Y:S01]  /*adf0*/  LDL R30, [R1+0x5c] ;  /* 0x00005c00011e7983 */ /* 0x000ea20000100800 */
[----:B------:R-:W-:Y:S01]  /*ae00*/  FMUL.FTZ R24, R28, UR4 ;  /* 0x000000041c187c20 */ /* 0x000fe20008410000 */
[----:B------:R-:W-:Y:S01]  /*ae10*/  FMUL.FTZ R82, R29, UR4 ;  /* 0x000000041d527c20 */ /* 0x000fe20008410000 */
[----:B------:R-:W0:Y:S01]  /*ae20*/  @P5 LDC R28, c[0x0][0x44c] ;  /* 0x00011300ff1c5b82 */ /* 0x000e220000000800 */
[----:B------:R-:W-:Y:S01]  /*ae30*/  LOP3.LUT R78, R78, 0xfffffffe, RZ, 0xc0, !PT ;  /* 0xfffffffe4e4e7812 */ /* 0x000fe200078ec0ff */
[----:B------:R-:W-:Y:S01]  /*ae40*/  FMUL.FTZ R77, R34, UR4 ;  /* 0x00000004224d7c20 */ /* 0x000fe20008410000 */
[----:B------:R-:W-:Y:S01]  /*ae50*/  FMUL.FTZ R0, R25, UR4 ;  /* 0x0000000419007c20 */ /* 0x000fe20008410000 */
[----:B------:R-:W3:Y:S01]  /*ae60*/  MUFU.TANH R84, R84 ;  /* 0x0000005400547308 */ /* 0x000ee20000002400 */
[----:B------:R-:W-:Y:S01]  /*ae70*/  FMUL.FTZ R80, R33, UR4 ;  /* 0x0000000421507c20 */ /* 0x000fe20008410000 */
[----:B------:R-:W-:Y:S01]  /*ae80*/  FMUL.FTZ R73, R26, UR4 ;  /* 0x000000041a497c20 */ /* 0x000fe20008410000 */
[----:B------:R-:W-:Y:S01]  /*ae90*/  FMUL.FTZ R72, R27, UR4 ;  /* 0x000000041b487c20 */ /* 0x000fe20008410000 */
[----:B------:R-:W4:Y:S01]  /*aea0*/  @P5 LDC R29, c[0x0][0x450] ;  /* 0x00011400ff1d5b82 */ /* 0x000f220000000800 */
[----:B------:R-:W-:Y:S01]  /*aeb0*/  @P5 LOP3.LUT R78, R78, 0x1, RZ, 0xfc, !PT ;  /* 0x000000014e4e5812 */ /* 0x000fe200078efcff */
[----:B------:R-:W-:Y:S01]  /*aec0*/  FMUL.FTZ R34, R45, UR4 ;  /* 0x000000042d227c20 */ /* 0x000fe20008410000 */
[----:B------:R-:W-:Y:S01]  /*aed0*/  FMUL.FTZ R25, R32, UR4 ;  /* 0x0000000420197c20 */ /* 0x000fe20008410000 */
[----:B------:R-:W1:Y:S01]  /*aee0*/  MUFU.TANH R0, R0 ;  /* 0x0000000000007308 */ /* 0x000e620000002400 */
[----:B------:R-:W-:Y:S01]  /*aef0*/  FMUL.FTZ R76, R35, UR4 ;  /* 0x00000004234c7c20 */ /* 0x000fe20008410000 */
[----:B------:R3:W-:Y:S01]  /*af00*/  STL [R1+0x48], R78 ;  /* 0x0000484e01007387 */ /* 0x0007e20000100800 */
[----:B------:R-:W-:-:S02]  /*af10*/  IMAD R45, R210, -0x60, R182 ;  /* 0xffffffa0d22d7824 */ /* 0x000fc400078e02b6 */
[----:B------:R-:W-:Y:S01]  /*af20*/  FMUL.FTZ R40, R40, UR4 ;  /* 0x0000000428287c20 */ /* 0x000fe20008410000 */
[----:B------:R-:W-:Y:S02]  /*af30*/  FMUL.FTZ R74, R31, UR4 ;  /* 0x000000041f4a7c20 */ /* 0x000fe40008410000 */
[----:B------:R-:W1:Y:S01]  /*af40*/  MUFU.TANH R24, R24 ;  /* 0x0000001800187308 */ /* 0x000e620000002400 */
[----:B------:R-:W-:Y:S01]  /*af50*/  FMUL.FTZ R26, R36, UR4 ;  /* 0x00000004241a7c20 */ /* 0x000fe20008410000 */
[----:B---3--:R-:W-:Y:S01]  /*af60*/  FMUL.FTZ R78, R38, UR4 ;  /* 0x00000004264e7c20 */ /* 0x008fe20008410000 */
[----:B------:R-:W-:Y:S01]  /*af70*/  FMUL.FTZ R38, R39, UR4 ;  /* 0x0000000427267c20 */ /* 0x000fe20008410000 */
[----:B------:R-:W-:-:S04]  /*af80*/  IMAD.IADD R39, R79, 0x1, R81 ;  /* 0x000000014f277824 */ /* 0x000fc800078e0251 */
[----:B------:R-:W3:Y:S01]  /*af90*/  MUFU.TANH R82, R82 ;  /* 0x0000005200527308 */ /* 0x000ee20000002400 */
[----:B------:R-:W-:Y:S01]  /*afa0*/  FMUL.FTZ R32, R52, UR4 ;  /* 0x0000000434207c20 */ /* 0x000fe20008410000 */
[----:B0-----:R-:W-:-:S06]  /*afb0*/  @P5 IMAD.HI.U32 R28, R39, R28, RZ ;  /* 0x0000001c271c5227 */ /* 0x001fcc00078e00ff */
[----:B------:R-:W0:Y:S01]  /*afc0*/  MUFU.TANH R25, R25 ;  /* 0x0000001900197308 */ /* 0x000e220000002400 */
[----:B----4-:R-:W-:Y:S01]  /*afd0*/  @P5 SHF.R.U32.HI R39, RZ, R29, R28 ;  /* 0x0000001dff275219 */ /* 0x010fe2000001161c */
[----:B------:R-:W-:Y:S01]  /*afe0*/  FMUL.FTZ R27, R37, UR4 ;  /* 0x00000004251b7c20 */ /* 0x000fe20008410000 */
[----:B------:R-:W-:Y:S01]  /*aff0*/  FMUL.FTZ R35, R48, UR4 ;  /* 0x0000000430237c20 */ /* 0x000fe20008410000 */
[----:B------:R-:W-:Y:S01]  /*b000*/  FMUL.FTZ R33, R49, UR4 ;  /* 0x0000000431217c20 */ /* 0x000fe20008410000 */
[----:B------:R-:W-:Y:S01]  /*b010*/  FMUL.FTZ R57, R57, UR4 ;  /* 0x0000000439397c20 */ /* 0x000fe20008410000 */
[----:B------:R-:W4:Y:S02]  /*b020*/  SHFL.IDX PT, R79, R39, RZ, 0x1c1f ;  /* 0x001c1fff274f7589 */ /* 0x000f2400000e0000 */
        /* <DEDUP_REMOVED lines=17> */
[----:B------:R-:W0:Y:S01]  /*b140*/  S2R R83, SR_TID.X ;  /* 0x0000000000537919 */ /* 0x000e220000002100 */
[----:B------:R-:W-:Y:S01]  /*b150*/  ULOP3.LUT UR42, UR42, 0x3000000, URZ, 0xfc, !UPT ;  /* 0x030000002a2a7892 */ /* 0x000fe2000f8efc3f */
[----:B------:R-:W-:Y:S01]  /*b160*/  IMAD.MOV.U32 R180, RZ, RZ, R81 ;  /* 0x000000ffffb47224 */ /* 0x000fe200078e0051 */
[----:B------:R-:W3:Y:S04]  /*b170*/  LDL R181, [R1+0x60] ;  /* 0x0000600001b57983 */ /* 0x000ee80000100800 */
[----:B------:R-:W0:Y:S08]  /*b180*/  MUFU.TANH R40, R40 ;  /* 0x0000002800287308 */ /* 0x000e300000002400 */
[----:B------:R-:W0:Y:S08]  /*b190*/  MUFU.TANH R36, R36 ;  /* 0x0000002400247308 */ /* 0x000e300000002400 */
[----:B------:R-:W0:Y:S08]  /*b1a0*/  MUFU.TANH R37, R37 ;  /* 0x0000002500257308 */ /* 0x000e300000002400 */
[----:B------:R-:W0:Y:S01]  /*b1b0*/  MUFU.TANH R34, R34 ;  /* 0x0000002200227308 */ /* 0x000e220000002400 */
[----:B------:R-:W-:-:S07]  /*b1c0*/  FMUL.FTZ R31, R53, UR4 ;  /* 0x00000004351f7c20 */ /* 0x000fce0008410000 */
[----:B------:R-:W0:Y:S08]  /*b1d0*/  MUFU.TANH R35, R35 ;  /* 0x0000002300237308 */ /* 0x000e300000002400 */
[----:B------:R-:W0:Y:S08]  /*b1e0*/  MUFU.TANH R33, R33 ;  /* 0x0000002100217308 */ /* 0x000e300000002400 */
[----:B------:R-:W0:Y:S08]  /*b1f0*/  MUFU.TANH R32, R32 ;  /* 0x0000002000207308 */ /* 0x000e300000002400 */
[----:B------:R-:W0:Y:S08]  /*b200*/  MUFU.TANH R31, R31 ;  /* 0x0000001f001f7308 */ /* 0x000e300000002400 */
[----:B------:R-:W-:Y:S08]  /*b210*/  MUFU.TANH R28, R57 ;  /* 0x00000039001c7308 */ /* 0x000ff00000002400 */
[----:B------:R-:W-:Y:S08]  /*b220*/  MUFU.TANH R65, R65 ;  /* 0x0000004100417308 */ /* 0x000ff00000002400 */
[----:B------:R-:W-:Y:S01]  /*b230*/  MUFU.TANH R69, R69 ;  /* 0x0000004500457308 */ /* 0x000fe20000002400 */
[----:B------:R-:W-:Y:S01]  /*b240*/  FMUL.FTZ R49, R46, UR4 ;  /* 0x000000042e317c20 */ /* 0x000fe20008410000 */
[----:B------:R-:W0:Y:S06]  /*b250*/  SHFL.IDX PT, R39, R39, 0x1, 0x1c1f ;  /* 0x003c1f0027277f89 */ /* 0x000e2c00000e0000 */
[----:B------:R-:W-:Y:S08]  /*b260*/  MUFU.TANH R73, R73 ;  /* 0x0000004900497308 */ /* 0x000ff00000002400 */
[----:B------:R-:W-:Y:S08]  /*b270*/  MUFU.TANH R72, R72 ;  /* 0x0000004800487308 */ /* 0x000ff00000002400 */
[----:B------:R-:W-:Y:S08]  /*b280*/  MUFU.TANH R75, R75 ;  /* 0x0000004b004b7308 */ /* 0x000ff00000002400 */
[----:B------:R-:W-:Y:S08]  /*b290*/  MUFU.TANH R74, R74 ;  /* 0x0000004a004a7308 */ /* 0x000ff00000002400 */
[----:B------:R-:W-:Y:S08]  /*b2a0*/  MUFU.TANH R77, R77 ;  /* 0x0000004d004d7308 */ /* 0x000ff00000002400 */
[----:B------:R-:W-:Y:S01]  /*b2b0*/  MUFU.TANH R76, R76 ;  /* 0x0000004c004c7308 */ /* 0x000fe20000002400 */
[----:B--2---:R-:W-:-:S02]  /*b2c0*/  IADD3 R86, -R30, 0x61, R45 ;  /* 0x000000611e567810 */ /* 0x004fc40007ffe12d */
[----:B------:R-:W-:-:S03]  /*b2d0*/  IADD3 R45, -R30, 0x60, R45 ;  /* 0x000000601e2d7810 */ /* 0x000fc60007ffe12d */
[----:B------:R-:W-:-:S05]  /*b2e0*/  IMAD.IADD R86, R86, 0x1, -R183 ;  /* 0x0000000156567824 */ /* 0x000fca00078e0ab7 */
[----:B----4-:R-:W-:-:S04]  /*b2f0*/  VIADDMNMX R79, R79, R86, R45, PT ;  /* 0x000000564f4f7246 */ /* 0x010fc8000380012d */
[C---:B------:R-:W-:Y:S02]  /*b300*/  ISETP.GT.AND P3, PT, R79.reuse, RZ, PT ;  /* 0x000000ff4f00720c */ /* 0x040fe40003f64270 */
[C---:B------:R-:W-:Y:S02]  /*b310*/  ISETP.GT.AND P4, PT, R79.reuse, 0x1, PT ;  /* 0x000000014f00780c */ /* 0x040fe40003f84270 */
[C---:B------:R-:W-:Y:S02]  /*b320*/  ISETP.GT.AND P2, PT, R79.reuse, 0x8, PT ;  /* 0x000000084f00780c */ /* 0x040fe40003f44270 */
[----:B------:R-:W-:Y:S02]  /*b330*/  FSEL R84, R84, -INF , P3 ;  /* 0xff80000054547808 */ /* 0x000fe40001800000 */
[----:B-1----:R-:W-:Y:S02]  /*b340*/  FSEL R52, R0, -INF , P4 ;  /* 0xff80000000347808 */ /* 0x002fe40002000000 */
[----:B------:R-:W-:-:S02]  /*b350*/  ISETP.GT.AND P3, PT, R79, 0x9, PT ;  /* 0x000000094f00780c */ /* 0x000fc40003f64270 */
[----:B------:R-:W-:Y:S02]  /*b360*/  FSEL R48, R24, -INF , P2 ;  /* 0xff80000018307808 */ /* 0x000fe40001000000 */
[----:B------:R-:W-:Y:S02]  /*b370*/  FMNMX.FTZ R29, R84, R52, !PT ;  /* 0x00000034541d7209 */ /* 0x000fe40007810000 */
[C---:B------:R-:W-:Y:S02]  /*b380*/  ISETP.GT.AND P2, PT, R79.reuse, 0x10, PT ;  /* 0x000000104f00780c */ /* 0x040fe40003f44270 */
[----:B---3--:R-:W-:Y:S02]  /*b390*/  FSEL R82, R82, -INF , P3 ;  /* 0xff80000052527808 */ /* 0x008fe40001800000 */
[----:B------:R-:W-:Y:S01]  /*b3a0*/  FMNMX.FTZ R29, R48, R29, !PT ;  /* 0x0000001d301d7209 */ /* 0x000fe20007810000 */
[----:B------:R-:W-:Y:S01]  /*b3b0*/  FMUL.FTZ R0, R56, UR4 ;  /* 0x0000000438007c20 */ /* 0x000fe20008410000 */
[----:B------:R-:W-:-:S02]  /*b3c0*/  ISETP.GT.AND P3, PT, R79, 0x11, PT ;  /* 0x000000114f00780c */ /* 0x000fc40003f64270 */
[----:B0-----:R-:W-:Y:S02]  /*b3d0*/  FSEL R56, R25, -INF , P2 ;  /* 0xff80000019387808 */ /* 0x001fe40001000000 */
[----:B------:R-:W-:Y:S02]  /*b3e0*/  FMNMX.FTZ R29, R82, R29, !PT ;  /* 0x0000001d521d7209 */ /* 0x000fe40007810000 */
[C---:B------:R-:W-:Y:S02]  /*b3f0*/  ISETP.GT.AND P2, PT, R79.reuse, 0x18, PT ;  /* 0x000000184f00780c */ /* 0x040fe40003f44270 */
[----:B------:R-:W-:Y:S02]  /*b400*/  FSEL R80, R80, -INF , P3 ;  /* 0xff80000050507808 */ /* 0x000fe40001800000 */
[----:B------:R-:W-:Y:S02]  /*b410*/  FMNMX.FTZ R29, R56, R29, !PT ;  /* 0x0000001d381d7209 */ /* 0x000fe40007810000 */
[----:B------:R-:W-:-:S02]  /*b420*/  ISETP.GT.AND P3, PT, R79, 0x19, PT ;  /* 0x000000194f00780c */ /* 0x000fc40003f64270 */
[----:B------:R-:W-:Y:S02]  /*b430*/  FSEL R44, R26, -INF , P2 ;  /* 0xff8000001a2c7808 */ /* 0x000fe40001000000 */
[----:B------:R-:W-:Y:S02]  /*b440*/  FMNMX.FTZ R29, R80, R29, !PT ;  /* 0x0000001d501d7209 */ /* 0x000fe40007810000 */
[----:B------:R-:W-:Y:S02]  /*b450*/  ISETP.GT.AND P2, PT, R79, 0x20, PT ;  /* 0x000000204f00780c */ /* 0x000fe40003f44270 */
[----:B------:R-:W-:Y:S02]  /*b460*/  FSEL R41, R27, -INF , P3 ;  /* 0xff8000001b297808 */ /* 0x000fe40001800000 */
[----:B------:R-:W-:Y:S02]  /*b470*/  FMNMX.FTZ R24, R44, R29, !PT ;  /* 0x0000001d2c187209 */ /* 0x000fe40007810000 */
[----:B------:R-:W-:-:S02]  /*b480*/  ISETP.GT.AND P3, PT, R79, 0x21, PT ;  /* 0x000000214f00780c */ /* 0x000fc40003f64270 */
[----:B------:R-:W-:Y:S02]  /*b490*/  FSEL R40, R40, -INF , P2 ;  /* 0xff80000028287808 */ /* 0x000fe40001000000 */
[----:B------:R-:W-:Y:S02]  /*b4a0*/  FMNMX.FTZ R25, R41, R24, !PT ;  /* 0x0000001829197209 */ /* 0x000fe40007810000 */
[C---:B------:R-:W-:Y:S02]  /*b4b0*/  ISETP.GT.AND P2, PT, R79.reuse, 0x28, PT ;  /* 0x000000284f00780c */ /* 0x040fe40003f44270 */
[----:B------:R-:W-:Y:S02]  /*b4c0*/  FSEL R36, R36, -INF , P3 ;  /* 0xff80000024247808 */ /* 0x000fe40001800000 */
[----:B------:R-:W-:Y:S01]  /*b4d0*/  FMNMX.FTZ R25, R40, R25, !PT ;  /* 0x0000001928197209 */ /* 0x000fe20007810000 */
[----:B------:R0:W1:Y:S01]  /*b4e0*/  MUFU.TANH R30, R0 ;  /* 0x00000000001e7308 */ /* 0x0000620000002400 */
[----:B------:R-:W-:-:S02]  /*b4f0*/  ISETP.GT.AND P3, PT, R79, 0x29, PT ;  /* 0x000000294f00780c */ /* 0x000fc40003f64270 */
[----:B------:R-:W-:Y:S02]  /*b500*/  FSEL R37, R37, -INF , P2 ;  /* 0xff80000025257808 */ /* 0x000fe40001000000 */
[----:B------:R-:W-:Y:S02]  /*b510*/  ISETP.GT.AND P2, PT, R79, 0x30, PT ;  /* 0x000000304f00780c */ /* 0x000fe40003f44270 */
[----:B0-----:R-:W-:Y:S02]  /*b520*/  FMNMX.FTZ R0, R36, R25, !PT ;  /* 0x0000001924007209 */ /* 0x001fe40007810000 */
[----:B------:R-:W-:Y:S02]  /*b530*/  FSEL R34, R34, -INF , P3 ;  /* 0xff80000022227808 */ /* 0x000fe40001800000 */
[----:B------:R-:W-:Y:S02]  /*b540*/  FMNMX.FTZ R25, R37, R0, !PT ;  /* 0x0000000025197209 */ /* 0x000fe40007810000 */
[----:B------:R-:W-:-:S02]  /*b550*/  ISETP.GT.AND P3, PT, R79, 0x31, PT ;  /* 0x000000314f00780c */ /* 0x000fc40003f64270 */
[----:B------:R-:W-:Y:S02]  /*b560*/  FSEL R35, R35, -INF , P2 ;  /* 0xff80000023237808 */ /* 0x000fe40001000000 */
[----:B------:R-:W-:Y:S02]  /*b570*/  FMNMX.FTZ R0, R34, R25, !PT ;  /* 0x0000001922007209 */ /* 0x000fe40007810000 */
[----:B------:R-:W-:Y:S02]  /*b580*/  ISETP.GT.AND P2, PT, R79, 0x38, PT ;  /* 0x000000384f00780c */ /* 0x000fe40003f44270 */
[----:B------:R-:W-:Y:S02]  /*b590*/  FSEL R33, R33, -INF , P3 ;  /* 0xff80000021217808 */ /* 0x000fe40001800000 */
[----:B------:R-:W-:Y:S01]  /*b5a0*/  FMNMX.FTZ R0, R35, R0, !PT ;  /* 0x0000000023007209 */ /* 0x000fe20007810000 */
[----:B------:R-:W0:Y:S01]  /*b5b0*/  MUFU.TANH R29, R60 ;  /* 0x0000003c001d7308 */ /* 0x000e220000002400 */
[----:B------:R-:W-:-:S02]  /*b5c0*/  ISETP.GT.AND P3, PT, R79, 0x39, PT ;  /* 0x000000394f00780c */ /* 0x000fc40003f64270 */
[----:B------:R-:W-:Y:S02]  /*b5d0*/  FSEL R32, R32, -INF , P2 ;  /* 0xff80000020207808 */ /* 0x000fe40001000000 */
[----:B------:R-:W-:Y:S02]  /*b5e0*/  FMNMX.FTZ R25, R33, R0, !PT ;  /* 0x0000000021197209 */ /* 0x000fe40007810000 */
[----:B------:R-:W-:Y:S01]  /*b5f0*/  ISETP.GT.AND P2, PT, R79, 0x40, PT ;  /* 0x000000404f00780c */ /* 0x000fe20003f44270 */
[----:B------:R-:W2:Y:S01]  /*b600*/  MUFU.TANH R26, R61 ;  /* 0x0000003d001a7308 */ /* 0x000ea20000002400 */
[----:B------:R-:W-:Y:S02]  /*b610*/  FSEL R31, R31, -INF , P3 ;  /* 0xff8000001f1f7808 */ /* 0x000fe40001800000 */
[----:B------:R-:W-:Y:S02]  /*b620*/  FMNMX.FTZ R0, R32, R25, !PT ;  /* 0x0000001920007209 */ /* 0x000fe40007810000 */
[----:B------:R-:W-:-:S02]  /*b630*/  ISETP.GT.AND P3, PT, R79, 0x41, PT ;  /* 0x000000414f00780c */ /* 0x000fc40003f64270 */
[----:B-1----:R-:W-:Y:S01]  /*b640*/  FSEL R30, R30, -INF , P2 ;  /* 0xff8000001e1e7808 */ /* 0x002fe20001000000 */
[----:B------:R-:W1:Y:S01]  /*b650*/  MUFU.TANH R27, R64 ;  /* 0x00000040001b7308 */ /* 0x000e620000002400 */
[----:B------:R-:W-:Y:S02]  /*b660*/  FMNMX.FTZ R25, R31, R0, !PT ;  /* 0x000000001f197209 */ /* 0x000fe40007810000 */
[C---:B------:R-:W-:Y:S02]  /*b670*/  ISETP.GT.AND P2, PT, R79.reuse, 0x48, PT ;  /* 0x000000484f00780c */ /* 0x040fe40003f44270 */
[----:B------:R-:W-:Y:S02]  /*b680*/  FSEL R28, R28, -INF , P3 ;  /* 0xff8000001c1c7808 */ /* 0x000fe40001800000 */
[----:B------:R-:W-:Y:S01]  /*b690*/  FMNMX.FTZ R25, R30, R25, !PT ;  /* 0x000000191e197209 */ /* 0x000fe20007810000 */
[----:B------:R-:W3:Y:S01]  /*b6a0*/  MUFU.TANH R24, R68 ;  /* 0x0000004400187308 */ /* 0x000ee20000002400 */
[----:B------:R-:W-:-:S02]  /*b6b0*/  ISETP.GT.AND P3, PT, R79, 0x49, PT ;  /* 0x000000494f00780c */ /* 0x000fc40003f64270 */
[----:B0-----:R-:W-:Y:S02]  /*b6c0*/  FSEL R29, R29, -INF , P2 ;  /* 0xff8000001d1d7808 */ /* 0x001fe40001000000 */
[----:B------:R-:W-:Y:S02]  /*b6d0*/  FMNMX.FTZ R0, R28, R25, !PT ;  /* 0x000000191c007209 */ /* 0x000fe40007810000 */
[----:B------:R-:W-:Y:S02]  /*b6e0*/  ISETP.GT.AND P2, PT, R79, 0x50, PT ;  /* 0x000000504f00780c */ /* 0x000fe40003f44270 */
[----:B--2---:R-:W-:Y:S02]  /*b6f0*/  FSEL R26, R26, -INF , P3 ;  /* 0xff8000001a1a7808 */ /* 0x004fe40001800000 */
[----:B------:R-:W-:Y:S02]  /*b700*/  FMNMX.FTZ R25, R29, R0, !PT ;  /* 0x000000001d197209 */ /* 0x000fe40007810000 */
[----:B------:R-:W-:-:S02]  /*b710*/  ISETP.GT.AND P3, PT, R79, 0x51, PT ;  /* 0x000000514f00780c */ /* 0x000fc40003f64270 */
[----:B-1----:R-:W-:Y:S02]  /*b720*/  FSEL R27, R27, -INF , P2 ;  /* 0xff8000001b1b7808 */ /* 0x002fe40001000000 */
[----:B------:R-:W-:Y:S02]  /*b730*/  FMNMX.FTZ R0, R26, R25, !PT ;  /* 0x000000191a007209 */ /* 0x000fe40007810000 */
[----:B------:R-:W-:Y:S02]  /*b740*/  ISETP.GT.AND P2, PT, R79, 0x58, PT ;  /* 0x000000584f00780c */ /* 0x000fe40003f44270 */
[----:B------:R-:W-:Y:S02]  /*b750*/  FSEL R25, R65, -INF , P3 ;  /* 0xff80000041197808 */ /* 0x000fe40001800000 */
[----:B------:R-:W-:Y:S02]  /*b760*/  FMNMX.FTZ R0, R27, R0, !PT ;  /* 0x000000001b007209 */ /* 0x000fe40007810000 */
[----:B------:R-:W-:-:S02]  /*b770*/  ISETP.GT.AND P3, PT, R79, 0x59, PT ;  /* 0x000000594f00780c */ /* 0x000fc40003f64270 */
[----:B---3--:R-:W-:Y:S02]  /*b780*/  FSEL R24, R24, -INF , P2 ;  /* 0xff80000018187808 */ /* 0x008fe40001000000 */
[----:B------:R-:W-:Y:S02]  /*b790*/  FMNMX.FTZ R53, R25, R0, !PT ;  /* 0x0000000019357209 */ /* 0x000fe40007810000 */
[----:B------:R-:W-:Y:S02]  /*b7a0*/  FSEL R0, R69, -INF , P3 ;  /* 0xff80000045007808 */ /* 0x000fe40001800000 */
[----:B------:R-:W-:-:S04]  /*b7b0*/  FMNMX.FTZ R53, R24, R53, !PT ;  /* 0x0000003518357209 */ /* 0x000fc80007810000 */
[----:B------:R-:W-:-:S05]  /*b7c0*/  FMNMX.FTZ R46, R0, R53, !PT ;  /* 0x00000035002e7209 */ /* 0x000fca0007810000 */
[----:B------:R-:W0:Y:S01]  /*b7d0*/  SHFL.BFLY PT, R61, R46, 0x2, 0x1f ;  /* 0x0c401f002e3d7f89 */ /* 0x000e2200000e0000 */
[----:B------:R-:W-:Y:S01]  /*b7e0*/  FMUL.FTZ R53, R51, UR4 ;  /* 0x0000000433357c20 */ /* 0x000fe20008410000 */
[----:B------:R-:W-:-:S04]  /*b7f0*/  VIADDMNMX R45, R39, R86, R45, PT ;  /* 0x00000056272d7246 */ /* 0x000fc8000380012d */
[C---:B------:R-:W-:Y:S02]  /*b800*/  ISETP.GT.AND P2, PT, R45.reuse, RZ, PT ;  /* 0x000000ff2d00720c */ /* 0x040fe40003f44270 */
[C---:B------:R-:W-:Y:S02]  /*b810*/  ISETP.GT.AND P3, PT, R45.reuse, 0x1, PT ;  /* 0x000000012d00780c */ /* 0x040fe40003f64270 */
[----:B------:R-:W-:Y:S02]  /*b820*/  ISETP.GT.AND P4, PT, R45, 0x8, PT ;  /* 0x000000082d00780c */ /* 0x000fe40003f84270 */
[----:B0-----:R-:W-:-:S05]  /*b830*/  FMNMX.FTZ R176, R46, R61, !PT ;  /* 0x0000003d2eb07209 */ /* 0x001fca0007810000 */
[----:B------:R-:W0:Y:S01]  /*b840*/  SHFL.BFLY PT, R51, R176, 0x1, 0x1f ;  /* 0x0c201f00b0337f89 */ /* 0x000e2200000e0000 */
[----:B------:R-:W-:Y:S02]  /*b850*/  FSEL R73, R73, -INF , P2 ;  /* 0xff80000049497808 */ /* 0x000fe40001000000 */
[----:B------:R-:W-:Y:S01]  /*b860*/  FSEL R72, R72, -INF , P3 ;  /* 0xff80000048487808 */ /* 0x000fe20001800000 */
[----:B------:R-:W1:Y:S01]  /*b870*/  MUFU.TANH R78, R78 ;  /* 0x0000004e004e7308 */ /* 0x000e620000002400 */
[----:B------:R-:W-:Y:S02]  /*b880*/  ISETP.GT.AND P2, PT, R45, 0x9, PT ;  /* 0x000000092d00780c */ /* 0x000fe40003f44270 */
[----:B------:R-:W-:Y:S02]  /*b890*/  FSEL R75, R75, -INF , P4 ;  /* 0xff8000004b4b7808 */ /* 0x000fe40002000000 */
[----:B------:R-:W-:Y:S02]  /*b8a0*/  FMNMX.FTZ R46, R73, R72, !PT ;  /* 0x00000048492e7209 */ /* 0x000fe40007810000 */
[----:B------:R-:W-:Y:S01]  /*b8b0*/  ISETP.GT.AND P3, PT, R45, 0x10, PT ;  /* 0x000000102d00780c */ /* 0x000fe20003f64270 */
[----:B------:R-:W2:Y:S01]  /*b8c0*/  MUFU.TANH R38, R38 ;  /* 0x0000002600267308 */ /* 0x000ea20000002400 */
[----:B------:R-:W-:-:S02]  /*b8d0*/  FSEL R74, R74, -INF , P2 ;  /* 0xff8000004a4a7808 */ /* 0x000fc40001000000 */
[----:B------:R-:W-:Y:S02]  /*b8e0*/  FMNMX.FTZ R39, R75, R46, !PT ;  /* 0x0000002e4b277209 */ /* 0x000fe40007810000 */
[----:B------:R-:W-:Y:S02]  /*b8f0*/  ISETP.GT.AND P2, PT, R45, 0x11, PT ;  /* 0x000000112d00780c */ /* 0x000fe40003f44270 */
[----:B------:R-:W-:Y:S01]  /*b900*/  FSEL R77, R77, -INF , P3 ;  /* 0xff8000004d4d7808 */ /* 0x000fe20001800000 */
[----:B------:R-:W3:Y:S01]  /*b910*/  MUFU.TANH R42, R42 ;  /* 0x0000002a002a7308 */ /* 0x000ee20000002400 */
[----:B------:R-:W-:Y:S02]  /*b920*/  FMNMX.FTZ R46, R74, R39, !PT ;  /* 0x000000274a2e7209 */ /* 0x000fe40007810000 */
[----:B------:R-:W-:Y:S02]  /*b930*/  ISETP.GT.AND P3, PT, R45, 0x18, PT ;  /* 0x000000182d00780c */ /* 0x000fe40003f64270 */
[----:B0-----:R-:W-:-:S02]  /*b940*/  FMNMX.FTZ R176, R176, R51, !PT ;  /* 0x00000033b0b07209 */ /* 0x001fc40007810000 */
[----:B------:R-:W-:Y:S01]  /*b950*/  FSEL R76, R76, -INF , P2 ;  /* 0xff8000004c4c7808 */ /* 0x000fe20001000000 */
[----:B------:R-:W0:Y:S01]  /*b960*/  MUFU.TANH R43, R43 ;  /* 0x0000002b002b7308 */ /* 0x000e220000002400 */
[----:B------:R-:W-:Y:S01]  /*b970*/  FMNMX.FTZ R39, R77, R46, !PT ;  /* 0x0000002e4d277209 */ /* 0x000fe20007810000 */
[----:B------:R-:W-:Y:S01]  /*b980*/  FMUL.FTZ R60, R55, UR4 ;  /* 0x00000004373c7c20 */ /* 0x000fe20008410000 */
[----:B------:R-:W-:Y:S01]  /*b990*/  ISETP.GT.AND P2, PT, R45, 0x19, PT ;  /* 0x000000192d00780c */ /* 0x000fe20003f44270 */
[----:B------:R-:W-:Y:S01]  /*b9a0*/  FMUL.FTZ R55, R176, UR43 ;  /* 0x0000002bb0377c20 */ /* 0x000fe20008410000 */
[----:B-1----:R-:W-:Y:S02]  /*b9b0*/  FSEL R78, R78, -INF , P3 ;  /* 0xff8000004e4e7808 */ /* 0x002fe40001800000 */
[----:B------:R-:W-:Y:S01]  /*b9c0*/  FMNMX.FTZ R51, R76, R39, !PT ;  /* 0x000000274c337209 */ /* 0x000fe20007810000 */
[----:B------:R-:W1:Y:S01]  /*b9d0*/  MUFU.TANH R49, R49 ;  /* 0x0000003100317308 */ /* 0x000e620000002400 */
[----:B------:R-:W-:-:S02]  /*b9e0*/  FSETP.NEU.FTZ.AND P4, PT, R176, -INF , PT ;  /* 0xff800000b000780b */ /* 0x000fc40003f9d000 */
[----:B------:R-:W-:Y:S02]  /*b9f0*/  ISETP.GT.AND P3, PT, R45, 0x20, PT ;  /* 0x000000202d00780c */ /* 0x000fe40003f64270 */
[----:B--2---:R-:W-:Y:S02]  /*ba00*/  FSEL R46, R38, -INF , P2 ;  /* 0xff800000262e7808 */ /* 0x004fe40001000000 */
[----:B------:R-:W-:Y:S01]  /*ba10*/  FMNMX.FTZ R51, R78, R51, !PT ;  /* 0x000000334e337209 */ /* 0x000fe20007810000 */
[----:B------:R-:W-:Y:S01]  /*ba20*/  MUFU.TANH R47, R47 ;  /* 0x0000002f002f7308 */ /* 0x000fe20000002400 */
[----:B------:R-:W-:Y:S01]  /*ba30*/  FSEL R55, R55, RZ, P4 ;  /* 0x000000ff37377208 */ /* 0x000fe20002000000 */
[----:B------:R-:W-:Y:S01]  /*ba40*/  FMUL.FTZ R57, R54, UR4 ;  /* 0x0000000436397c20 */ /* 0x000fe20008410000 */
[----:B------:R-:W-:Y:S02]  /*ba50*/  ISETP.GT.AND P2, PT, R45, 0x21, PT ;  /* 0x000000212d00780c */ /* 0x000fe40003f44270 */
[----:B---3--:R-:W-:-:S02]  /*ba60*/  FSEL R42, R42, -INF , P3 ;  /* 0xff8000002a2a7808 */ /* 0x008fc40001800000 */
[----:B------:R-:W-:Y:S01]  /*ba70*/  FMNMX.FTZ R51, R46, R51, !PT ;  /* 0x000000332e337209 */ /* 0x000fe20007810000 */
[----:B------:R-:W2:Y:S01]  /*ba80*/  MUFU.TANH R50, R50 ;  /* 0x0000003200327308 */ /* 0x000ea20000002400 */
[--C-:B------:R-:W-:Y:S01]  /*ba90*/  FFMA.FTZ R54, R52, UR43, -R55.reuse ;  /* 0x0000002b34367c23 */ /* 0x100fe20008010837 */
[----:B------:R-:W-:Y:S02]  /*baa0*/  ISETP.GT.AND P3, PT, R45, 0x28, PT ;  /* 0x000000282d00780c */ /* 0x000fe40003f64270 */
[----:B0-----:R-:W-:Y:S02]  /*bab0*/  FSEL R52, R43, -INF , P2 ;  /* 0xff8000002b347808 */ /* 0x001fe40001000000 */
[----:B------:R-:W-:Y:S02]  /*bac0*/  FMNMX.FTZ R51, R42, R51, !PT ;  /* 0x000000332a337209 */ /* 0x000fe40007810000 */
[----:B------:R-:W0:Y:S01]  /*bad0*/  MUFU.TANH R53, R53 ;  /* 0x0000003500357308 */ /* 0x000e220000002400 */
[----:B------:R-:W-:Y:S01]  /*bae0*/  FFMA.FTZ R154, R48, UR43, -R55 ;  /* 0x0000002b309a7c23 */ /* 0x000fe20008010837 */
[----:B------:R-:W-:-:S02]  /*baf0*/  ISETP.GT.AND P2, PT, R45, 0x29, PT ;  /* 0x000000292d00780c */ /* 0x000fc40003f44270 */
[----:B-1----:R-:W-:Y:S02]  /*bb00*/  FSEL R48, R49, -INF , P3 ;  /* 0xff80000031307808 */ /* 0x002fe40001800000 */
[----:B------:R-:W-:Y:S02]  /*bb10*/  FMNMX.FTZ R43, R52, R51, !PT ;  /* 0x00000033342b7209 */ /* 0x000fe40007810000 */
[----:B------:R-:W1:Y:S01]  /*bb20*/  MUFU.TANH R57, R57 ;  /* 0x0000003900397308 */ /* 0x000e620000002400 */
[----:B------:R-:W-:Y:S01]  /*bb30*/  ISETP.GT.AND P3, PT, R45, 0x30, PT ;  /* 0x000000302d00780c */ /* 0x000fe20003f64270 */
[----:B------:R-:W-:Y:S01]  /*bb40*/  FMUL.FTZ R61, R59, UR4 ;  /* 0x000000043b3d7c20 */ /* 0x000fe20008410000 */
[----:B------:R-:W-:-:S05]  /*bb50*/  FMNMX.FTZ R43, R48, R43, !PT ;  /* 0x0000002b302b7209 */ /* 0x000fca0007810000 */
[----:B------:R-:W3:Y:S01]  /*bb60*/  MUFU.TANH R60, R60 ;  /* 0x0000003c003c7308 */ /* 0x000ee20000002400 */
[----:B--2---:R-:W-:Y:S01]  /*bb70*/  FSEL R38, R50, -INF , P3 ;  /* 0xff80000032267808 */ /* 0x004fe20001800000 */
[----:B------:R-:W-:-:S06]  /*bb80*/  FMUL.FTZ R59, R62, UR4 ;  /* 0x000000043e3b7c20 */ /* 0x000fcc0008410000 */
[----:B------:R2:W-:Y:S01]  /*bb90*/  MUFU.EX2 R39, R54 ;  /* 0x0000003600277308 */ /* 0x0005e20000000800 */
[----:B------:R-:W-:Y:S02]  /*bba0*/  ISETP.GT.AND P3, PT, R45, 0x38, PT ;  /* 0x000000382d00780c */ /* 0x000fe40003f64270 */
[----:B--2---:R-:W-:-:S05]  /*bbb0*/  FSEL R54, R47, -INF , P2 ;  /* 0xff8000002f367808 */ /* 0x004fca0001000000 */
[----:B------:R-:W2:Y:S01]  /*bbc0*/  MUFU.TANH R58, R58 ;  /* 0x0000003a003a7308 */ /* 0x000ea20000002400 */
[----:B------:R-:W-:Y:S02]  /*bbd0*/  ISETP.GT.AND P2, PT, R45, 0x31, PT ;  /* 0x000000312d00780c */ /* 0x000fe40003f44270 */
[----:B------:R-:W-:Y:S02]  /*bbe0*/  FMNMX.FTZ R43, R54, R43, !PT ;  /* 0x0000002b362b7209 */ /* 0x000fe40007810000 */
[----:B0-----:R-:W-:Y:S02]  /*bbf0*/  FSEL R50, R53, -INF , P2 ;  /* 0xff80000035327808 */ /* 0x001fe40001000000 */
[----:B------:R-:W-:Y:S01]  /*bc00*/  FMNMX.FTZ R43, R38, R43, !PT ;  /* 0x0000002b262b7209 */ /* 0x000fe20007810000 */
[----:B------:R-:W0:Y:S01]  /*bc10*/  MUFU.TANH R61, R61 ;  /* 0x0000003d003d7308 */ /* 0x000e220000002400 */
[----:B------:R-:W-:Y:S01]  /*bc20*/  FFMA.FTZ R156, R56, UR43, -R55 ;  /* 0x0000002b389c7c23 */ /* 0x000fe20008010837 */
[----:B------:R-:W-:Y:S01]  /*bc30*/  ISETP.GT.AND P2, PT, R45, 0x39, PT ;  /* 0x000000392d00780c */ /* 0x000fe20003f44270 */
[----:B------:R-:W-:Y:S01]  /*bc40*/  FMUL.FTZ R62, R66, UR4 ;  /* 0x00000004423e7c20 */ /* 0x000fe20008410000 */
[----:B-1----:R-:W-:-:S02]  /*bc50*/  FSEL R56, R57, -INF , P3 ;  /* 0xff80000039387808 */ /* 0x002fc40001800000 */
[----:B------:R-:W-:Y:S02]  /*bc60*/  FMNMX.FTZ R43, R50, R43, !PT ;  /* 0x0000002b322b7209 */ /* 0x000fe40007810000 */
[----:B------:R-:W1:Y:S01]  /*bc70*/  MUFU.TANH R59, R59 ;  /* 0x0000003b003b7308 */ /* 0x000e620000002400 */
[----:B---3--:R-:W-:Y:S01]  /*bc80*/  FSEL R57, R60, -INF , P2 ;  /* 0xff8000003c397808 */ /* 0x008fe20001000000 */
[----:B------:R-:W-:Y:S01]  /*bc90*/  FMUL.FTZ R64, R67, UR4 ;  /* 0x0000000443407c20 */ /* 0x000fe20008410000 */
[----:B------:R-:W-:Y:S02]  /*bca0*/  ISETP.GT.AND P3, PT, R45, 0x40, PT ;  /* 0x000000402d00780c */ /* 0x000fe40003f64270 */
[----:B------:R-:W-:-:S03]  /*bcb0*/  FMNMX.FTZ R60, R56, R43, !PT ;  /* 0x0000002b383c7209 */ /* 0x000fc60007810000 */
[----:B------:R-:W3:Y:S01]  /*bcc0*/  MUFU.TANH R63, R63 ;  /* 0x0000003f003f7308 */ /* 0x000ee20000002400 */
[----:B------:R-:W-:Y:S01]  /*bcd0*/  ISETP.GT.AND P2, PT, R45, 0x41, PT ;  /* 0x000000412d00780c */ /* 0x000fe20003f44270 */
[----:B------:R-:W-:Y:S01]  /*bce0*/  FMUL.FTZ R65, R70, UR4 ;  /* 0x0000000446417c20 */ /* 0x000fe20008410000 */
[----:B--2---:R-:W-:Y:S02]  /*bcf0*/  FSEL R58, R58, -INF , P3 ;  /* 0xff8000003a3a7808 */ /* 0x004fe40001800000 */
[----:B------:R-:W-:-:S03]  /*bd00*/  FMNMX.FTZ R43, R57, R60, !PT ;  /* 0x0000003c392b7209 */ /* 0x000fc60007810000 */
[----:B------:R-:W2:Y:S01]  /*bd10*/  MUFU.TANH R62, R62 ;  /* 0x0000003e003e7308 */ /* 0x000ea20000002400 */
[----:B------:R-:W-:Y:S01]  /*bd20*/  FFMA.FTZ R158, R44, UR43, -R55 ;  /* 0x0000002b2c9e7c23 */ /* 0x000fe20008010837 */
[----:B------:R-:W-:Y:S01]  /*bd30*/  ISETP.GT.AND P3, PT, R45, 0x48, PT ;  /* 0x000000482d00780c */ /* 0x000fe20003f64270 */
[----:B------:R-:W-:Y:S01]  /*bd40*/  FMUL.FTZ R66, R71, UR4 ;  /* 0x0000000447427c20 */ /* 0x000fe20008410000 */
[----:B0-----:R-:W-:Y:S02]  /*bd50*/  FSEL R44, R61, -INF , P2 ;  /* 0xff8000003d2c7808 */ /* 0x001fe40001000000 */
[----:B------:R-:W-:Y:S02]  /*bd60*/  FMNMX.FTZ R43, R58, R43, !PT ;  /* 0x0000002b3a2b7209 */ /* 0x000fe40007810000 */
[----:B------:R-:W0:Y:S01]  /*bd70*/  MUFU.TANH R64, R64 ;  /* 0x0000004000407308 */ /* 0x000e220000002400 */
[----:B------:R-:W-:Y:S02]  /*bd80*/  ISETP.GT.AND P2, PT, R45, 0x49, PT ;  /* 0x000000492d00780c */ /* 0x000fe40003f44270 */
[----:B-1----:R-:W-:-:S02]  /*bd90*/  FSEL R59, R59, -INF , P3 ;  /* 0xff8000003b3b7808 */ /* 0x002fc40001800000 */
[----:B------:R-:W-:-:S03]  /*bda0*/  FMNMX.FTZ R68, R44, R43, !PT ;  /* 0x0000002b2c447209 */ /* 0x000fc60007810000 */
[----:B------:R-:W1:Y:S01]  /*bdb0*/  MUFU.TANH R65, R65 ;  /* 0x0000004100417308 */ /* 0x000e620000002400 */
[----:B------:R-:W-:Y:S01]  /*bdc0*/  FFMA.FTZ R49, R41, UR43, -R55 ;  /* 0x0000002b29317c23 */ /* 0x000fe20008010837 */
[----:B------:R-:W-:Y:S02]  /*bdd0*/  ISETP.GT.AND P3, PT, R45, 0x50, PT ;  /* 0x000000502d00780c */ /* 0x000fe40003f64270 */
[----:B---3--:R-:W-:Y:S02]  /*bde0*/  FSEL R60, R63, -INF , P2 ;  /* 0xff8000003f3c7808 */ /* 0x008fe40001000000 */
[----:B------:R-:W-:Y:S02]  /*bdf0*/  FMNMX.FTZ R41, R59, R68, !PT ;  /* 0x000000443b297209 */ /* 0x000fe40007810000 */
[----:B------:R-:W3:Y:S01]  /*be00*/  MUFU.TANH R66, R66 ;  /* 0x0000004200427308 */ /* 0x000ee20000002400 */
[----:B--2---:R-:W-:Y:S02]  /*be10*/  FSEL R61, R62, -INF , P3 ;  /* 0xff8000003e3d7808 */ /* 0x004fe40001800000 */
[----:B------:R-:W-:-:S02]  /*be20*/  ISETP.GT.AND P2, PT, R45, 0x51, PT ;  /* 0x000000512d00780c */ /* 0x000fc40003f44270 */
[----:B------:R-:W-:Y:S01]  /*be30*/  FMNMX.FTZ R62, R60, R41, !PT ;  /* 0x000000293c3e7209 */ /* 0x000fe20007810000 */
[----:B------:R-:W-:Y:S01]  /*be40*/  FFMA.FTZ R160, R40, UR43, -R55 ;  /* 0x0000002b28a07c23 */ /* 0x000fe20008010837 */
[----:B------:R-:W-:Y:S02]  /*be50*/  ISETP.GT.AND P3, PT, R45, 0x58, PT ;  /* 0x000000582d00780c */ /* 0x000fe40003f64270 */
[----:B0-----:R-:W-:Y:S02]  /*be60*/  FSEL R40, R64, -INF , P2 ;  /* 0xff80000040287808 */ /* 0x001fe40001000000 */
[----:B------:R-:W-:Y:S02]  /*be70*/  FMNMX.FTZ R41, R61, R62, !PT ;  /* 0x0000003e3d297209 */ /* 0x000fe40007810000 */
[----:B------:R-:W-:Y:S02]  /*be80*/  ISETP.GT.AND P2, PT, R45, 0x59, PT ;  /* 0x000000592d00780c */ /* 0x000fe40003f44270 */
[----:B-1----:R-:W-:-:S02]  /*be90*/  FSEL R62, R65, -INF , P3 ;  /* 0xff800000413e7808 */ /* 0x002fc40001800000 */
[----:B------:R-:W-:Y:S01]  /*bea0*/  FMNMX.FTZ R43, R40, R41, !PT ;  /* 0x00000029282b7209 */ /* 0x000fe20007810000 */
[----:B------:R-:W-:Y:S01]  /*beb0*/  FFMA.FTZ R45, R36, UR43, -R55 ;  /* 0x0000002b242d7c23 */ /* 0x000fe20008010837 */
[----:B---3--:R-:W-:Y:S02]  /*bec0*/  FSEL R36, R66, -INF , P2 ;  /* 0xff80000042247808 */ /* 0x008fe40001000000 */
[----:B------:R-:W-:-:S04]  /*bed0*/  FMNMX.FTZ R43, R62, R43, !PT ;  /* 0x0000002b3e2b7209 */ /* 0x000fc80007810000 */
[----:B------:R-:W-:Y:S01]  /*bee0*/  FMNMX.FTZ R43, R36, R43, !PT ;  /* 0x0000002b242b7209 */ /* 0x000fe20007810000 */
[----:B------:R-:W-:-:S04]  /*bef0*/  FFMA.FTZ R47, R34, UR43, -R55 ;  /* 0x0000002b222f7c23 */ /* 0x000fc80008010837 */
[----:B------:R-:W0:Y:S01]  /*bf00*/  SHFL.BFLY PT, R34, R43, 0x2, 0x1f ;  /* 0x0c401f002b227f89 */ /* 0x000e2200000e0000 */
[--C-:B------:R-:W-:Y:S01]  /*bf10*/  FFMA.FTZ R164, R35, UR43, -R55.reuse ;  /* 0x0000002b23a47c23 */ /* 0x100fe20008010837 */
[--C-:B------:R-:W-:Y:S01]  /*bf20*/  FFMA.FTZ R35, R33, UR43, -R55.reuse ;  /* 0x0000002b21237c23 */ /* 0x100fe20008010837 */
[----:B------:R-:W-:Y:S01]  /*bf30*/  FFMA.FTZ R33, R31, UR43, -R55 ;  /* 0x0000002b1f217c23 */ /* 0x000fe20008010837 */
[----:B0-----:R-:W-:-:S05]  /*bf40*/  FMNMX.FTZ R34, R43, R34, !PT ;  /* 0x000000222b227209 */ /* 0x001fca0007810000 */
[----:B------:R-:W0:Y:S01]  /*bf50*/  SHFL.BFLY PT, R31, R34, 0x1, 0x1f ;  /* 0x0c201f00221f7f89 */ /* 0x000e2200000e0000 */
[----:B------:R-:W-:Y:S08]  /*bf60*/  MUFU.EX2 R41, R45 ;  /* 0x0000002d00297308 */ /* 0x000ff00000000800 */
[----:B------:R1:W-:Y:S02]  /*bf70*/  MUFU.EX2 R45, R35 ;  /* 0x00000023002d7308 */ /* 0x0003e40000000800 */
[----:B-1----:R-:W-:Y:S01]  /*bf80*/  FFMA.FTZ R35, R25, UR43, -R55 ;  /* 0x0000002b19237c23 */ /* 0x002fe20008010837 */
[----:B0-----:R-:W-:-:S04]  /*bf90*/  FMNMX.FTZ R178, R34, R31, !PT ;  /* 0x0000001f22b27209 */ /* 0x001fc80007810000 */
[C---:B------:R-:W-:Y:S01]  /*bfa0*/  FSETP.NEU.FTZ.AND P2, PT, R178.reuse, -INF , PT ;  /* 0xff800000b200780b */ /* 0x040fe20003f5d000 */
[----:B------:R-:W-:Y:S01]  /*bfb0*/  FMUL.FTZ R25, R178, UR43 ;  /* 0x0000002bb2197c20 */ /* 0x000fe20008410000 */
[----:B-----5:R-:W-:-:S04]  /*bfc0*/  FFMA.FTZ R152, R84, UR43, -R55 ;  /* 0x0000002b54987c23 */ /* 0x020fc80008010837 */
[----:B------:R-:W-:Y:S01]  /*bfd0*/  FSEL R25, R25, RZ, P2 ;  /* 0x000000ff19197208 */ /* 0x000fe20001000000 */
[--C-:B------:R-:W-:Y:S01]  /*bfe0*/  FFMA.FTZ R31, R0, UR43, -R55.reuse ;  /* 0x0000002b001f7c23 */ /* 0x100fe20008010837 */
[--C-:B------:R-:W-:Y:S01]  /*bff0*/  FFMA.FTZ R43, R26, UR43, -R55.reuse ;  /* 0x0000002b1a2b7c23 */ /* 0x100fe20008010837 */
[----:B------:R-:W-:Y:S01]  /*c000*/  FFMA.FTZ R174, R24, UR43, -R55 ;  /* 0x0000002b18ae7c23 */ /* 0x000fe20008010837 */
[----:B------:R-:W0:Y:S01]  /*c010*/  @P5 LDC R26, c[0x0][0x44c] ;  /* 0x00011300ff1a5b82 */ /* 0x000e220000000800 */
[--C-:B------:R-:W-:Y:S01]  /*c020*/  FFMA.FTZ R153, R73, UR43, -R25.reuse ;  /* 0x0000002b49997c23 */ /* 0x100fe20008010819 */
[----:B------:R-:W-:Y:S01]  /*c030*/  FFMA.FTZ R0, R72, UR43, -R25 ;  /* 0x0000002b48007c23 */ /* 0x000fe20008010819 */
[----:B------:R-:W-:Y:S01]  /*c040*/  SHF.R.U32.HI R83, RZ, 0x7, R83 ;  /* 0x00000007ff537819 */ /* 0x000fe20000011653 */
[----:B------:R-:W-:Y:S01]  /*c050*/  FFMA.FTZ R155, R75, UR43, -R25 ;  /* 0x0000002b4b9b7c23 */ /* 0x000fe20008010819 */
[----:B------:R-:W-:Y:S01]  /*c060*/  @!P0 VIADD R24, R179, 0x32440 ;  /* 0x00032440b3188836 */ /* 0x000fe20000000000 */
[----:B------:R-:W1:Y:S01]  /*c070*/  MUFU.EX2 R152, R152 ;  /* 0x0000009800987308 */ /* 0x000e620000000800 */
[--C-:B------:R-:W-:Y:S01]  /*c080*/  FFMA.FTZ R172, R27, UR43, -R55.reuse ;  /* 0x0000002b1bac7c23 */ /* 0x100fe20008010837 */
[----:B------:R-:W-:Y:S01]  /*c090*/  FFMA.FTZ R168, R30, UR43, -R55 ;  /* 0x0000002b1ea87c23 */ /* 0x000fe20008010837 */
[----:B------:R-:W-:Y:S01]  /*c0a0*/  IADD3 R177, -R83, 0xb, RZ ;  /* 0x0000000b53b17810 */ /* 0x000fe20007ffe1ff */
[----:B------:R-:W2:Y:S01]  /*c0b0*/  @P5 LDC R27, c[0x0][0x450] ;  /* 0x00011400ff1b5b82 */ /* 0x000ea20000000800 */
[----:B------:R-:W-:-:S03]  /*c0c0*/  FFMA.FTZ R30, R74, UR43, -R25 ;  /* 0x0000002b4a1e7c23 */ /* 0x000fc60008010819 */
[----:B------:R-:W-:Y:S01]  /*c0d0*/  MUFU.EX2 R153, R153 ;  /* 0x0000009900997308 */ /* 0x000fe20000000800 */
[----:B------:R-:W-:Y:S01]  /*c0e0*/  FFMA.FTZ R82, R82, UR43, -R55 ;  /* 0x0000002b52527c23 */ /* 0x000fe20008010837 */
[----:B------:R-:W-:Y:S01]  /*c0f0*/  @!P0 PRMT R24, RZ, 0x654, R24 ;  /* 0x00000654ff188816 */ /* 0x000fe20000000018 */
[----:B------:R-:W-:Y:S01]  /*c100*/  FFMA.FTZ R157, R77, UR43, -R25 ;  /* 0x0000002b4d9d7c23 */ /* 0x000fe20008010819 */
[----:B------:R3:W-:Y:S06]  /*c110*/  BAR.ARV R177, 0x100 ;  /* 0x000400b10000751d */ /* 0x0007ec0000002000 */
[----:B------:R-:W4:Y:S01]  /*c120*/  MUFU.EX2 R0, R0 ;  /* 0x0000000000007308 */ /* 0x000f220000000800 */
[----:B------:R3:W-:Y:S01]  /*c130*/  @!P0 SYNCS.ARRIVE.TRANS64.RED.A1T0 RZ, [R24+URZ], RZ ;  /* 0x000000ff18ff89a7 */ /* 0x0007e2000810043f */
[----:B------:R-:W-:Y:S01]  /*c140*/  FFMA.FTZ R166, R32, UR43, -R55 ;  /* 0x0000002b20a67c23 */ /* 0x000fe20008010837 */
[--C-:B------:R-:W-:Y:S01]  /*c150*/  FFMA.FTZ R161, R42, UR43, -R25.reuse ;  /* 0x0000002b2aa17c23 */ /* 0x100fe20008010819 */
[----:B------:R1:W-:Y:S01]  /*c160*/  BAR.SYNC.DEFER_BLOCKING R3, 0x100 ;  /* 0x000400030000751d */ /* 0x0003e20000010000 */
[----:B------:R-:W-:-:S05]  /*c170*/  FFMA.FTZ R165, R38, UR43, -R25 ;  /* 0x0000002b26a57c23 */ /* 0x000fca0008010819 */
[----:B------:R-:W4:Y:S01]  /*c180*/  MUFU.EX2 R154, R154 ;  /* 0x0000009a009a7308 */ /* 0x000f220000000800 */
[----:B------:R-:W-:Y:S01]  /*c190*/  FFMA.FTZ R53, R80, UR43, -R55 ;  /* 0x0000002b50357c23 */ /* 0x000fe20008010837 */
[--C-:B------:R-:W-:Y:S01]  /*c1a0*/  FFMA.FTZ R64, R76, UR43, -R25.reuse ;  /* 0x0000002b4c407c23 */ /* 0x100fe20008010819 */
[----:B------:R-:W-:-:S05]  /*c1b0*/  FFMA.FTZ R159, R78, UR43, -R25 ;  /* 0x0000002b4e9f7c23 */ /* 0x000fca0008010819 */
[----:B------:R-:W0:Y:S01]  /*c1c0*/  MUFU.EX2 R155, R155 ;  /* 0x0000009b009b7308 */ /* 0x000e220000000800 */
[--C-:B------:R-:W-:Y:S01]  /*c1d0*/  FFMA.FTZ R32, R46, UR43, -R25.reuse ;  /* 0x0000002b2e207c23 */ /* 0x100fe20008010819 */
[--C-:B------:R-:W-:Y:S01]  /*c1e0*/  FFMA.FTZ R34, R52, UR43, -R25.reuse ;  /* 0x0000002b34227c23 */ /* 0x100fe20008010819 */
[--C-:B------:R-:W-:Y:S01]  /*c1f0*/  FFMA.FTZ R163, R48, UR43, -R25.reuse ;  /* 0x0000002b30a37c23 */ /* 0x100fe20008010819 */
[--C-:B------:R-:W-:Y:S01]  /*c200*/  FFMA.FTZ R42, R54, UR43, -R25.reuse ;  /* 0x0000002b362a7c23 */ /* 0x100fe20008010819 */
[--C-:B------:R-:W-:Y:S01]  /*c210*/  FFMA.FTZ R38, R50, UR43, -R25.reuse ;  /* 0x0000002b32267c23 */ /* 0x100fe20008010819 */
[--C-:B------:R-:W-:Y:S02]  /*c220*/  FFMA.FTZ R167, R56, UR43, -R25.reuse ;  /* 0x0000002b38a77c23 */ /* 0x100fe40008010819 */
[----:B------:R-:W2:Y:S01]  /*c230*/  MUFU.EX2 R51, R82 ;  /* 0x0000005200337308 */ /* 0x000ea20000000800 */
[--C-:B------:R-:W-:Y:S01]  /*c240*/  FFMA.FTZ R57, R57, UR43, -R25.reuse ;  /* 0x0000002b39397c23 */ /* 0x100fe20008010819 */
[--C-:B------:R-:W-:Y:S01]  /*c250*/  FFMA.FTZ R169, R58, UR43, -R25.reuse ;  /* 0x0000002b3aa97c23 */ /* 0x100fe20008010819 */
[--C-:B-1----:R-:W-:Y:S01]  /*c260*/  FFMA.FTZ R3, R44, UR43, -R25.reuse ;  /* 0x0000002b2c037c23 */ /* 0x102fe20008010819 */
[--C-:B------:R-:W-:Y:S01]  /*c270*/  FFMA.FTZ R59, R59, UR43, -R25.reuse ;  /* 0x0000002b3b3b7c23 */ /* 0x100fe20008010819 */
[--C-:B------:R-:W-:Y:S01]  /*c280*/  FFMA.FTZ R60, R60, UR43, -R25.reuse ;  /* 0x0000002b3c3c7c23 */ /* 0x100fe20008010819 */
[--C-:B------:R-:W-:Y:S01]  /*c290*/  FFMA.FTZ R61, R61, UR43, -R25.reuse ;  /* 0x0000002b3d3d7c23 */ /* 0x100fe20008010819 */
[--C-:B------:R-:W-:Y:S01]  /*c2a0*/  FFMA.FTZ R40, R40, UR43, -R25.reuse ;  /* 0x0000002b28287c23 */ /* 0x100fe20008010819 */
[----:B------:R-:W1:Y:S01]  /*c2b0*/  MUFU.EX2 R30, R30 ;  /* 0x0000001e001e7308 */ /* 0x000e620000000800 */
[--C-:B------:R-:W-:Y:S01]  /*c2c0*/  FFMA.FTZ R62, R62, UR43, -R25.reuse ;  /* 0x0000002b3e3e7c23 */ /* 0x100fe20008010819 */
[----:B------:R-:W-:Y:S01]  /*c2d0*/  FFMA.FTZ R36, R36, UR43, -R25 ;  /* 0x0000002b24247c23 */ /* 0x000fe20008010819 */
[----:B------:R-:W-:-:S02]  /*c2e0*/  IMAD.MOV.U32 R25, RZ, RZ, 0x40000040 ;  /* 0x40000040ff197424 */ /* 0x000fc400078e00ff */
[----:B------:R-:W-:Y:S01]  /*c2f0*/  FFMA.FTZ R170, R29, UR43, -R55 ;  /* 0x0000002b1daa7c23 */ /* 0x000fe20008010837 */
[----:B------:R-:W-:Y:S02]  /*c300*/  IMAD.MOV.U32 R29, RZ, RZ, 0xc00 ;  /* 0x00000c00ff1d7424 */ /* 0x000fe400078e00ff */
[----:B------:R-:W1:Y:S01]  /*c310*/  MUFU.EX2 R156, R156 ;  /* 0x0000009c009c7308 */ /* 0x000e620000000800 */
[----:B------:R-:W-:Y:S01]  /*c320*/  R2UR UR7, R25 ;  /* 0x00000000190772ca */ /* 0x000fe200000e0000 */
[----:B------:R-:W-:Y:S01]  /*c330*/  FADD.FTZ R25, R152, R39 ;  /* 0x0000002798197221 */ /* 0x000fe20000010000 */
[----:B---3--:R-:W-:-:S05]  /*c340*/  IMAD R24, R2, R29, UR42 ;  /* 0x0000002a02187e24 */ /* 0x008fca000f8e021d */
[----:B------:R-:W3:Y:S01]  /*c350*/  MUFU.EX2 R157, R157 ;  /* 0x0000009d009d7308 */ /* 0x000ee20000000800 */
[----:B----4-:R-:W-:Y:S01]  /*c360*/  FADD.FTZ R44, R153, R0 ;  /* 0x00000000992c7221 */ /* 0x010fe20000010000 */
[----:B------:R-:W-:Y:S02]  /*c370*/  IMAD.MOV.U32 R29, RZ, RZ, 0x40000040 ;  /* 0x40000040ff1d7424 */ /* 0x000fe400078e00ff */
[----:B------:R-:W-:-:S04]  /*c380*/  FADD.FTZ R46, R154, R25 ;  /* 0x000000199a2e7221 */ /* 0x000fc80000010000 */
[----:B------:R-:W4:Y:S01]  /*c390*/  MUFU.EX2 R53, R53 ;  /* 0x0000003500357308 */ /* 0x000f220000000800 */
[----:B0-----:R-:W-:-:S04]  /*c3a0*/  @P5 IMAD.HI.U32 R26, R81, R26, RZ ;  /* 0x0000001a511a5227 */ /* 0x001fc800078e00ff */
[----:B------:R-:W-:-:S03]  /*c3b0*/  FADD.FTZ R25, R155, R44 ;  /* 0x0000002c9b197221 */ /* 0x000fc60000010000 */
[----:B------:R-:W0:Y:S01]  /*c3c0*/  MUFU.EX2 R64, R64 ;  /* 0x0000004000407308 */ /* 0x000e220000000800 */
[--C-:B------:R-:W-:Y:S01]  /*c3d0*/  FFMA.FTZ R162, R37, UR43, -R55.reuse ;  /* 0x0000002b25a27c23 */ /* 0x100fe20008010837 */
[----:B------:R-:W-:Y:S01]  /*c3e0*/  R2UR UR11, R29 ;  /* 0x000000001d0b72ca */ /* 0x000fe200000e0000 */
[----:B------:R-:W-:-:S05]  /*c3f0*/  FFMA.FTZ R37, R28, UR43, -R55 ;  /* 0x0000002b1c257c23 */ /* 0x000fca0008010837 */
[----:B------:R-:W0:Y:S01]  /*c400*/  MUFU.EX2 R158, R158 ;  /* 0x0000009e009e7308 */ /* 0x000e220000000800 */
[----:B--2---:R-:W-:Y:S01]  /*c410*/  FADD.FTZ R29, R51, R46 ;  /* 0x0000002e331d7221 */ /* 0x004fe20000010000 */
[----:B------:R-:W-:Y:S01]  /*c420*/  VIADD R28, R24, 0x80 ;  /* 0x00000080181c7836 */ /* 0x000fe20000000000 */
[----:B------:R-:W-:-:S05]  /*c430*/  @P5 SHF.R.U32.HI R180, RZ, R27, R26 ;  /* 0x0000001bffb45219 */ /* 0x000fca000001161a */
[----:B------:R-:W2:Y:S01]  /*c440*/  MUFU.EX2 R159, R159 ;  /* 0x0000009f009f7308 */ /* 0x000ea20000000800 */
[----:B-1----:R-:W-:Y:S01]  /*c450*/  FADD.FTZ R46, R30, R25 ;  /* 0x000000191e2e7221 */ /* 0x002fe20000010000 */
[----:B------:R-:W-:Y:S02]  /*c460*/  IMAD.MOV.U32 R27, RZ, RZ, 0x40000040 ;  /* 0x40000040ff1b7424 */ /* 0x000fe400078e00ff */
[----:B------:R-:W-:-:S04]  /*c470*/  FADD.FTZ R48, R156, R29 ;  /* 0x0000001d9c307221 */ /* 0x000fc80000010000 */
[----:B------:R-:W1:Y:S01]  /*c480*/  MUFU.EX2 R49, R49 ;  /* 0x0000003100317308 */ /* 0x000e620000000800 */
[----:B---3--:R-:W-:Y:S01]  /*c490*/  FADD.FTZ R25, R157, R46 ;  /* 0x0000002e9d197221 */ /* 0x008fe20000010000 */
[----:B------:R-:W-:-:S06]  /*c4a0*/  R2UR UR10, R28 ;  /* 0x000000001c0a72ca */ /* 0x000fcc00000e0000 */
[----:B------:R-:W3:Y:S01]  /*c4b0*/  MUFU.EX2 R32, R32 ;  /* 0x0000002000207308 */ /* 0x000ee20000000800 */
[C---:B------:R-:W-:Y:S01]  /*c4c0*/  IADD3 R28, R24.reuse, 0x180, RZ ;  /* 0x00000180181c7810 */ /* 0x040fe20007ffe0ff */
[----:B------:R-:W-:Y:S01]  /*c4d0*/  VIADD R26, R24, 0x100 ;  /* 0x00000100181a7836 */ /* 0x000fe20000000000 */
[----:B------:R-:W-:-:S05]  /*c4e0*/  R2UR UR15, R27 ;  /* 0x000000001b0f72ca */ /* 0x000fca00000e0000 */
[----:B------:R-:W3:Y:S01]  /*c4f0*/  MUFU.EX2 R160, R160 ;  /* 0x000000a000a07308 */ /* 0x000ee20000000800 */
[----:B----4-:R-:W-:Y:S01]  /*c500*/  FADD.FTZ R27, R53, R48 ;  /* 0x00000030351b7221 */ /* 0x010fe20000010000 */
[----:B0-----:R-:W-:-:S06]  /*c510*/  FADD.FTZ R46, R64, R25 ;  /* 0x00000019402e7221 */ /* 0x001fcc0000010000 */
[----:B------:R-:W0:Y:S01]  /*c520*/  MUFU.EX2 R161, R161 ;  /* 0x000000a100a17308 */ /* 0x000e220000000800 */
[----:B------:R-:W-:Y:S01]  /*c530*/  IMAD.MOV.U32 R29, RZ, RZ, 0x40000040 ;  /* 0x40000040ff1d7424 */ /* 0x000fe200078e00ff */
[----:B------:R-:W-:Y:S01]  /*c540*/  R2UR UR18, R28 ;  /* 0x000000001c1272ca */ /* 0x000fe200000e0000 */
[----:B------:R-:W-:-:S05]  /*c550*/  FADD.FTZ R28, R158, R27 ;  /* 0x0000001b9e1c7221 */ /* 0x000fca0000010000 */
[----:B------:R-:W4:Y:S01]  /*c560*/  MUFU.EX2 R34, R34 ;  /* 0x0000002200227308 */ /* 0x000f220000000800 */
[----:B------:R-:W-:Y:S01]  /*c570*/  R2UR UR14, R26 ;  /* 0x000000001a0e72ca */ /* 0x000fe200000e0000 */
[----:B--2---:R-:W-:Y:S01]  /*c580*/  FADD.FTZ R25, R159, R46 ;  /* 0x0000002e9f197221 */ /* 0x004fe20000010000 */
[----:B------:R-:W-:Y:S01]  /*c590*/  VIADD R26, R24, 0x200 ;  /* 0x00000200181a7836 */ /* 0x000fe20000000000 */
[----:B------:R-:W-:-:S04]  /*c5a0*/  R2UR UR19, R29 ;  /* 0x000000001d1372ca */ /* 0x000fc800000e0000 */
[----:B------:R-:W2:Y:S01]  /*c5b0*/  MUFU.EX2 R162, R162 ;  /* 0x000000a200a27308 */ /* 0x000ea20000000800 */
[----:B------:R-:W-:Y:S02]  /*c5c0*/  IMAD.MOV.U32 R27, RZ, RZ, 0x40000040 ;  /* 0x40000040ff1b7424 */ /* 0x000fe400078e00ff */
[----:B-1----:R-:W-:Y:S01]  /*c5d0*/  FADD.FTZ R29, R49, R28 ;  /* 0x0000001c311d7221 */ /* 0x002fe20000010000 */
[----:B---3--:R-:W-:-:S04]  /*c5e0*/  FADD.FTZ R46, R32, R25 ;  /* 0x00000019202e7221 */ /* 0x008fc80000010000 */
[----:B------:R-:W-:Y:S01]  /*c5f0*/  MUFU.EX2 R163, R163 ;  /* 0x000000a300a37308 */ /* 0x000fe20000000800 */
[----:B------:R-:W-:Y:S01]  /*c600*/  R2UR UR6, R24 ;  /* 0x00000000180672ca */ /* 0x000fe200000e0000 */
[----:B------:R-:W-:Y:S01]  /*c610*/  IMAD.MOV.U32 R25, RZ, RZ, 0x40000040 ;  /* 0x40000040ff197424 */ /* 0x000fe200078e00ff */
[----:B------:R-:W-:Y:S01]  /*c620*/  R2UR UR22, R26 ;  /* 0x000000001a1672ca */ /* 0x000fe200000e0000 */
[----:B------:R-:W-:-:S04]  /*c630*/  VIADD R24, R24, 0x280 ;  /* 0x0000028018187836 */ /* 0x000fc80000000000 */
[----:B------:R-:W1:Y:S01]  /*c640*/  MUFU.EX2 R47, R47 ;  /* 0x0000002f002f7308 */ /* 0x000e620000000800 */
[----:B------:R-:W-:Y:S01]  /*c650*/  R2UR UR23, R27 ;  /* 0x000000001b1772ca */ /* 0x000fe200000e0000 */
[----:B------:R-:W-:Y:S01]  /*c660*/  FADD.FTZ R26, R160, R29 ;  /* 0x0000001da01a7221 */ /* 0x000fe20000010000 */
[----:B0-----:R-:W-:-:S05]  /*c670*/  FADD.FTZ R27, R161, R46 ;  /* 0x0000002ea11b7221 */ /* 0x001fca0000010000 */
[----:B------:R-:W-:Y:S01]  /*c680*/  MUFU.EX2 R42, R42 ;  /* 0x0000002a002a7308 */ /* 0x000fe20000000800 */
[----:B------:R-:W-:Y:S01]  /*c690*/  R2UR UR27, R25 ;  /* 0x00000000191b72ca */ /* 0x000fe200000e0000 */
[----:B------:R-:W-:Y:S01]  /*c6a0*/  FADD.FTZ R25, R41, R26 ;  /* 0x0000001a29197221 */ /* 0x000fe20000010000 */
[----:B------:R-:W-:-:S05]  /*c6b0*/  R2UR UR26, R24 ;  /* 0x00000000181a72ca */ /* 0x000fca00000e0000 */
[----:B------:R-:W0:Y:S01]  /*c6c0*/  MUFU.EX2 R164, R164 ;  /* 0x000000a400a47308 */ /* 0x000e220000000800 */
[----:B----4-:R-:W-:-:S07]  /*c6d0*/  FADD.FTZ R24, R34, R27 ;  /* 0x0000001b22187221 */ /* 0x010fce0000010000 */
[----:B------:R-:W3:Y:S01]  /*c6e0*/  MUFU.EX2 R165, R165 ;  /* 0x000000a500a57308 */ /* 0x000ee20000000800 */
[----:B--2---:R-:W-:-:S07]  /*c6f0*/  FADD.FTZ R26, R162, R25 ;  /* 0x00000019a21a7221 */ /* 0x004fce0000010000 */
[----:B------:R-:W2:Y:S01]  /*c700*/  MUFU.EX2 R38, R38 ;  /* 0x0000002600267308 */ /* 0x000ea20000000800 */
[----:B-1----:R-:W-:-:S07]  /*c710*/  FADD.FTZ R25, R47, R26 ;  /* 0x0000001a2f197221 */ /* 0x002fce0000010000 */
[----:B------:R-:W1:Y:S01]  /*c720*/  MUFU.EX2 R167, R167 ;  /* 0x000000a700a77308 */ /* 0x000e620000000800 */
[----:B------:R-:W-:-:S07]  /*c730*/  F2FP.F16.F32.PACK_AB R153, R0, R153 ;  /* 0x000000990099723e */ /* 0x000fce00000000ff */
[----:B------:R4:W-:Y:S01]  /*c740*/  MUFU.EX2 R28, R3 ;  /* 0x00000003001c7308 */ /* 0x0009e20000000800 */
[----:B0-----:R-:W-:-:S07]  /*c750*/  FADD.FTZ R0, R164, R25 ;  /* 0x00000019a4007221 */ /* 0x001fce0000010000 */
[----:B------:R-:W0:Y:S01]  /*c760*/  MUFU.EX2 R166, R166 ;  /* 0x000000a600a67308 */ /* 0x000e220000000800 */
[----:B----4-:R-:W-:-:S04]  /*c770*/  FADD.FTZ R3, R163, R24 ;  /* 0x00000018a3037221 */ /* 0x010fc80000010000 */
[----:B------:R-:W-:-:S03]  /*c780*/  FADD.FTZ R24, R42, R3 ;  /* 0x000000032a187221 */ /* 0x000fc60000010000 */
[----:B------:R-:W4:Y:S01]  /*c790*/  MUFU.EX2 R44, R57 ;  /* 0x00000039002c7308 */ /* 0x000f220000000800 */
[----:B---3--:R-:W-:-:S07]  /*c7a0*/  FADD.FTZ R3, R165, R24 ;  /* 0x00000018a5037221 */ /* 0x008fce0000010000 */
[----:B------:R-:W3:Y:S01]  /*c7b0*/  MUFU.EX2 R33, R33 ;  /* 0x0000002100217308 */ /* 0x000ee20000000800 */
[----:B------:R-:W-:Y:S01]  /*c7c0*/  FADD.FTZ R25, R45, R0 ;  /* 0x000000002d197221 */ /* 0x000fe20000010000 */
[----:B--2---:R-:W-:-:S06]  /*c7d0*/  FADD.FTZ R0, R38, R3 ;  /* 0x0000000326007221 */ /* 0x004fcc0000010000 */
[----:B------:R-:W2:Y:S08]  /*c7e0*/  MUFU.EX2 R169, R169 ;  /* 0x000000a900a97308 */ /* 0x000eb00000000800 */
[----:B------:R-:W2:Y:S01]  /*c7f0*/  MUFU.EX2 R168, R168 ;  /* 0x000000a800a87308 */ /* 0x000ea20000000800 */
[----:B-1----:R-:W-:Y:S01]  /*c800*/  FADD.FTZ R3, R167, R0 ;  /* 0x00000000a7037221 */ /* 0x002fe20000010000 */
[----:B0-----:R-:W-:-:S06]  /*c810*/  FADD.FTZ R24, R166, R25 ;  /* 0x00000019a6187221 */ /* 0x001fcc0000010000 */
[----:B------:R-:W0:Y:S01]  /*c820*/  MUFU.EX2 R37, R37 ;  /* 0x0000002500257308 */ /* 0x000e220000000800 */
[----:B----4-:R-:W-:Y:S01]  /*c830*/  FADD.FTZ R0, R44, R3 ;  /* 0x000000032c007221 */ /* 0x010fe20000010000 */
[----:B---3--:R-:W-:-:S06]  /*c840*/  FADD.FTZ R25, R33, R24 ;  /* 0x0000001821197221 */ /* 0x008fcc0000010000 */
[----:B------:R-:W1:Y:S08]  /*c850*/  MUFU.EX2 R59, R59 ;  /* 0x0000003b003b7308 */ /* 0x000e700000000800 */
[----:B------:R-:W3:Y:S01]  /*c860*/  MUFU.EX2 R170, R170 ;  /* 0x000000aa00aa7308 */ /* 0x000ee20000000800 */
[----:B--2---:R-:W-:Y:S01]  /*c870*/  FADD.FTZ R3, R169, R0 ;  /* 0x00000000a9037221 */ /* 0x004fe20000010000 */
[----:B------:R-:W-:-:S06]  /*c880*/  FADD.FTZ R24, R168, R25 ;  /* 0x00000019a8187221 */ /* 0x000fcc0000010000 */
[----:B------:R-:W2:Y:S08]  /*c890*/  MUFU.EX2 R60, R60 ;  /* 0x0000003c003c7308 */ /* 0x000eb00000000800 */
[----:B------:R-:W4:Y:S01]  /*c8a0*/  MUFU.EX2 R43, R43 ;  /* 0x0000002b002b7308 */ /* 0x000f220000000800 */
[----:B------:R-:W-:Y:S01]  /*c8b0*/  FADD.FTZ R0, R28, R3 ;  /* 0x000000031c007221 */ /* 0x000fe20000010000 */
[----:B0-----:R-:W-:-:S06]  /*c8c0*/  FADD.FTZ R25, R37, R24 ;  /* 0x0000001825197221 */ /* 0x001fcc0000010000 */
[----:B------:R-:W0:Y:S08]  /*c8d0*/  MUFU.EX2 R61, R61 ;  /* 0x0000003d003d7308 */ /* 0x000e300000000800 */
[----:B------:R-:W0:Y:S01]  /*c8e0*/  MUFU.EX2 R172, R172 ;  /* 0x000000ac00ac7308 */ /* 0x000e220000000800 */
[----:B-1----:R-:W-:Y:S01]  /*c8f0*/  FADD.FTZ R3, R59, R0 ;  /* 0x000000003b037221 */ /* 0x002fe20000010000 */
[----:B---3--:R-:W-:-:S06]  /*c900*/  FADD.FTZ R24, R170, R25 ;  /* 0x00000019aa187221 */ /* 0x008fcc0000010000 */
[----:B------:R-:W1:Y:S08]  /*c910*/  MUFU.EX2 R40, R40 ;  /* 0x0000002800287308 */ /* 0x000e700000000800 */
[----:B------:R-:W3:Y:S01]  /*c920*/  MUFU.EX2 R35, R35 ;  /* 0x0000002300237308 */ /* 0x000ee20000000800 */
[----:B--2---:R-:W-:Y:S01]  /*c930*/  FADD.FTZ R0, R60, R3 ;  /* 0x000000033c007221 */ /* 0x004fe20000010000 */
[----:B----4-:R-:W-:-:S06]  /*c940*/  FADD.FTZ R25, R43, R24 ;  /* 0x000000182b197221 */ /* 0x010fcc0000010000 */
[----:B------:R-:W2:Y:S08]  /*c950*/  MUFU.EX2 R62, R62 ;  /* 0x0000003e003e7308 */ /* 0x000eb00000000800 */
[----:B------:R-:W4:Y:S01]  /*c960*/  MUFU.EX2 R174, R174 ;  /* 0x000000ae00ae7308 */ /* 0x000f220000000800 */
[----:B0-----:R-:W-:Y:S01]  /*c970*/  FADD.FTZ R3, R61, R0 ;  /* 0x000000003d037221 */ /* 0x001fe20000010000 */
[----:B------:R-:W-:-:S06]  /*c980*/  FADD.FTZ R24, R172, R25 ;  /* 0x00000019ac187221 */ /* 0x000fcc0000010000 */
[----:B------:R-:W0:Y:S08]  /*c990*/  MUFU.EX2 R175, R36 ;  /* 0x0000002400af7308 */ /* 0x000e300000000800 */
[----:B------:R-:W0:Y:S01]  /*c9a0*/  MUFU.EX2 R31, R31 ;  /* 0x0000001f001f7308 */ /* 0x000e220000000800 */
[----:B-1----:R-:W-:Y:S01]  /*c9b0*/  FADD.FTZ R3, R40, R3 ;  /* 0x0000000328037221 */ /* 0x002fe20000010000 */
[----:B---3--:R-:W-:Y:S01]  /*c9c0*/  FADD.FTZ R25, R35, R24 ;  /* 0x0000001823197221 */ /* 0x008fe20000010000 */
[----:B------:R-:W-:-:S02]  /*c9d0*/  F2FP.F16.F32.PACK_AB R152, R39, R152 ;  /* 0x000000982798723e */ /* 0x000fc400000000ff */
[----:B--2---:R-:W-:Y:S01]  /*c9e0*/  FADD.FTZ R24, R62, R3 ;  /* 0x000000033e187221 */ /* 0x004fe20000010000 */
[----:B----4-:R-:W-:Y:S01]  /*c9f0*/  FADD.FTZ R0, R174, R25 ;  /* 0x00000019ae007221 */ /* 0x010fe20000010000 */
[----:B------:R-:W-:Y:S02]  /*ca00*/  F2FP.F16.F32.PACK_AB R154, R51, R154 ;  /* 0x0000009a339a723e */ /* 0x000fe400000000ff */
[----:B------:R-:W-:Y:S01]  /*ca10*/  F2FP.F16.F32.PACK_AB R155, R30, R155 ;  /* 0x0000009b1e9b723e */ /* 0x000fe200000000ff */
[----:B0-----:R-:W-:Y:S01]  /*ca20*/  FADD.FTZ R3, R175, R24 ;  /* 0x00000018af037221 */ /* 0x001fe20000010000 */
[----:B------:R-:W-:Y:S02]  /*ca30*/  F2FP.F16.F32.PACK_AB R156, R53, R156 ;  /* 0x0000009c359c723e */ /* 0x000fe400000000ff */
[----:B------:R-:W-:Y:S02]  /*ca40*/  F2FP.F16.F32.PACK_AB R157, R64, R157 ;  /* 0x0000009d409d723e */ /* 0x000fe400000000ff */
[----:B------:R-:W-:-:S02]  /*ca50*/  F2FP.F16.F32.PACK_AB R158, R49, R158 ;  /* 0x0000009e319e723e */ /* 0x000fc400000000ff */
[----:B------:R-:W-:Y:S01]  /*ca60*/  F2FP.F16.F32.PACK_AB R159, R32, R159 ;  /* 0x0000009f209f723e */ /* 0x000fe200000000ff */
[----:B------:R-:W-:Y:S01]  /*ca70*/  FADD.FTZ R0, R31, R0 ;  /* 0x000000001f007221 */ /* 0x000fe20000010000 */
        /* <DEDUP_REMOVED lines=16> */
[----:B------:R-:W-:-:S06]  /*cb80*/  WARPGROUP.ARRIVE ;  /* 0x00000000000079c5 */ /* 0x000fcc0000000000 */
        /* <DEDUP_REMOVED lines=16> */
[----:B------:R-:W-:Y:S01]  /*cc90*/  HGMMA.64x256x16.F32 R24, R168, gdesc[UR20].tnspB, R24, gsb0 ;  /* 0x43e00014a8187df0 */ /* 0x000fe20008000818 */
[----:B------:R-:W-:-:S05]  /*cca0*/  IADD3 R152, R180, R182, -R183 ;  /* 0x000000b6b4987210 */ /* 0x000fca0007ffe8b7 */
[----:B------:R-:W-:-:S05]  /*ccb0*/  IMAD.HI R152, R152, 0x2aaaaaab, RZ ;  /* 0x2aaaaaab98987827 */ /* 0x000fca00078e02ff */
[----:B------:R-:W-:-:S04]  /*ccc0*/  SHF.R.U32.HI R153, RZ, 0x1f, R152 ;  /* 0x0000001fff997819 */ /* 0x000fc80000011698 */
[----:B------:R-:W-:-:S04]  /*ccd0*/  LEA.HI.SX32 R153, R152, R153, 0x1c ;  /* 0x0000009998997211 */ /* 0x000fc800078fe2ff */
[----:B------:R-:W-:Y:S01]  /*cce0*/  VIMNMX R154, R181, R153, !PT ;  /* 0x00000099b59a7248 */ /* 0x000fe20007fe0100 */
[----:B------:R-:W-:-:S04]  /*ccf0*/  VIADD R210, R210, 0xfffffffe ;  /* 0xfffffffed2d27836 */ /* 0x000fc80000000000 */
[----:B------:R0:W-:Y:S01]  /*cd00*/  STL [R1+0x2c], R154 ;  /* 0x00002c9a01007387 */ /* 0x0001e20000100800 */
[----:B------:R-:W-:Y:S01]  /*cd10*/  ISETP.GE.AND P2, PT, R210, R154, PT ;  /* 0x0000009ad200720c */ /* 0x000fe20003f46270 */
[----:B------:R-:W-:-:S05]  /*cd20*/  @!P0 VIADD R179, R179, 0x32460 ;  /* 0x00032460b3b38836 */ /* 0x000fca0000000000 */
[----:B------:R-:W-:Y:S01]  /*cd30*/  @!P0 PRMT R179, RZ, 0x654, R179 ;  /* 0x00000654ffb38816 */ /* 0x000fe200000000b3 */
[----:B------:R-:W-:Y:S02]  /*cd40*/  WARPGROUP.DEPBAR.LE gsb0, 0x0 ;  /* 0x00008000000079c5 */ /* 0x000fe40000010000 */
[----:B------:R-:W-:-:S06]  /*cd50*/  WARPGROUP.ARRIVE ;  /* 0x00000000000079c5 */ /* 0x000fcc0000000000 */
[----:B------:R-:W-:Y:S03]  /*cd60*/  HGMMA.64x256x16.F32 R24, R172, gdesc[UR24].tnspB, R24, gsb0 ;  /* 0x43e00018ac187df0 */ /* 0x000fe60008000818 */
[----:B------:R-:W-:Y:S02]  /*cd70*/  WARPGROUP.DEPBAR.LE gsb0, 0x0 ;  /* 0x00008000000079c5 */ /* 0x000fe40000010000 */
[----:B------:R0:W-:Y:S01]  /*cd80*/  @!P0 SYNCS.ARRIVE.TRANS64.RED.A1T0 RZ, [R179+URZ], RZ ;  /* 0x000000ffb3ff89a7 */ /* 0x0001e2000810043f */
[----:B------:R-:W-:Y:S05]  /*cd90*/  @!P2 BRA `(.L_x_5737) ;  /* 0x000000340068a947 */ /* 0x000fea0003800000 */
[----:B------:R-:W-:Y:S02]  /*cda0*/  IMAD.MOV.U32 R216, RZ, RZ, R178 ;  /* 0x000000ffffd87224 */ /* 0x000fe400078e00b2 */
[----:B------:R-:W-:-:S07]  /*cdb0*/  IMAD.MOV.U32 R217, RZ, RZ, R176 ;  /* 0x000000ffffd97224 */ /* 0x000fce00078e00b0 */
.L_x_5747:
[----:B------:R-:W-:Y:S01]  /*cdc0*/  IADD3 R2, R2, 0x1, RZ ;  /* 0x0000000102027810 */ /* 0x000fe20007ffe0ff */
[----:B------:R-:W-:Y:S05]  /*cdd0*/  YIELD ;  /* 0x0000000000007946 */ /* 0x000fea0003800000 */
[----:B------:R-:W-:-:S04]  /*cde0*/  ISETP.NE.AND P2, PT, R2, 0x2, PT ;  /* 0x000000020200780c */ /* 0x000fc80003f45270 */
[----:B------:R-:W-:Y:S02]  /*cdf0*/  SEL R152, RZ, 0x1, P2 ;  /* 0x00000001ff987807 */ /* 0x000fe40001000000 */
[----:B------:R-:W-:Y:S02]  /*ce00*/  SEL R2, R2, RZ, P2 ;  /* 0x000000ff02027207 */ /* 0x000fe40001000000 */
[----:B------:R-:W-:Y:S01]  /*ce10*/  LOP3.LUT R23, R23, R152, RZ, 0x3c, !PT ;  /* 0x0000009817177212 */ /* 0x000fe200078e3cff */
[----:B-1----:R-:W-:Y:S06]  /*ce20*/  @!P1 BRA `(.L_x_5738) ;  /* 0x0000000000049947 */ /* 0x002fec0003800000 */
[----:B------:R-:W-:Y:S01]  /*ce30*/  BPT.TRAP 0x1 ;  /* 0x000000040000795c */ /* 0x000fe20000300000 */
.L_x_5738:
[----:B------:R-:W-:Y:S01]  /*ce40*/  IMAD R211, R2, 0x8, R19 ;  /* 0x0000000802d37824 */ /* 0x000fe200078e0213 */
[----:B------:R-:W-:-:S04]  /*ce50*/  SHF.L.U32 R218, R23, 0x1f, RZ ;  /* 0x0000001f17da7819 */ /* 0x000fc800000006ff */
[----:B------:R1:W2:Y:S01]  /*ce60*/  SYNCS.PHASECHK.TRANS64.TRYWAIT P2, [R211+URZ+0x32430], R218 ;  /* 0x032430dad30075a7 */ /* 0x0002a2000804017f */
[----:B------:R-:W-:Y:S05]  /*ce70*/  @!P1 BRA `(.L_x_5739) ;  /* 0x0000000000049947 */ /* 0x000fea0003800000 */
[----:B------:R-:W-:Y:S01]  /*ce80*/  BPT.TRAP 0x1 ;  /* 0x000000040000795c */ /* 0x000fe20000300000 */
.L_x_5739:
[----:B------:R-:W3:Y:S01]  /*ce90*/  LDL R152, [R1+0x4c] ;  /* 0x00004c0001987983 */ /* 0x000ee20000100800 */
[----:B------:R-:W-:Y:S02]  /*cea0*/  IMAD.MOV.U32 R157, RZ, RZ, 0x40000040 ;  /* 0x40000040ff9d7424 */ /* 0x000fe400078e00ff */
[----:B---3--:R-:W-:Y:S01]  /*ceb0*/  IMAD R156, R2, 0x300, R152 ;  /* 0x00000300029c7824 */ /* 0x008fe200078e0298 */
[----:B--2---:R-:W-:Y:S06]  /*cec0*/  @P2 BRA `(.L_x_5740) ;  /* 0x0000000000082947 */ /* 0x004fec0003800000 */
[----:B------:R-:W2:Y:S02]  /*ced0*/  SYNCS.PHASECHK.TRANS64.TRYWAIT P2, [R211+URZ+0x32430], R218 ;  /* 0x032430dad30075a7 */ /* 0x000ea4000804017f */
[----:B--2---:R-:W-:Y:S05]  /*cee0*/  @!P2 BRA `(.L_x_5741) ;  /* 0x0000016c003ca947 */ /* 0x004fea0003800000 */
.L_x_5740:
[----:B------:R-:W3:Y:S04]  /*cef0*/  LDL.64 R230, [R1+0x10] ;  /* 0x0000100001e67983 */ /* 0x000ee80000100a00 */
[----:B------:R-:W4:Y:S01]  /*cf00*/  LDL.64 R222, [R1+0x8] ;  /* 0x0000080001de7983 */ /* 0x000f220000100a00 */
[----:B------:R-:W-:Y:S05]  /*cf10*/  WARPSYNC.ALL ;  /* 0x0000000000007948 */ /* 0x000fea0003800000 */
[----:B------:R-:W5:Y:S01]  /*cf20*/  LDL.64 R220, [R1] ;  /* 0x0000000001dc7983 */ /* 0x000f620000100a00 */
[C---:B------:R-:W-:Y:S01]  /*cf30*/  R2UR UR6, R156.reuse ;  /* 0x000000009c0672ca */ /* 0x040fe200000e0000 */
[C---:B0-----:R-:W-:Y:S01]  /*cf40*/  VIADD R154, R156.reuse, 0x2 ;  /* 0x000000029c9a7836 */ /* 0x041fe20000000000 */
        /* <DEDUP_REMOVED lines=14> */
[----:B------:R-:W-:-:S06]  /*d030*/  WARPGROUP.ARRIVE ;  /* 0x00000000000079c5 */ /* 0x000fcc0000000000 */
[----:B------:R-:W-:Y:S03]  /*d040*/  HGMMA.64x96x16.F32 R152, gdesc[UR4], RZ, !UPT, gsb0 ;  /* 0x01600000049879f0 */ /* 0x000fe6000c0008ff */
[----:B------:R-:W-:Y:S02]  /*d050*/  WARPGROUP.DEPBAR.LE gsb0, 0x0 ;  /* 0x00008000000079c5 */ /* 0x000fe40000010000 */
[----:B------:R-:W-:Y:S01]  /*d060*/  WARPGROUP.ARRIVE ;  /* 0x00000000000079c5 */ /* 0x000fe20000000000 */
[----:B---3--:R-:W-:Y:S02]  /*d070*/  R2UR UR8, R230 ;  /* 0x00000000e60872ca */ /* 0x008fe400000e0000 */
[----:B------:R-:W-:Y:S02]  /*d080*/  R2UR UR9, R231 ;  /* 0x00000000e70972ca */ /* 0x000fe400000e0000 */
[----:B----4-:R-:W-:-:S02]  /*d090*/  R2UR UR12, R222 ;  /* 0x00000000de0c72ca */ /* 0x010fc400000e0000 */
[----:B------:R-:W-:Y:S02]  /*d0a0*/  R2UR UR13, R223 ;  /* 0x00000000df0d72ca */ /* 0x000fe400000e0000 */
[----:B-----5:R-:W-:Y:S02]  /*d0b0*/  R2UR UR16, R220 ;  /* 0x00000000dc1072ca */ /* 0x020fe400000e0000 */
[----:B------:R-:W-:-:S05]  /*d0c0*/  R2UR UR17, R221 ;  /* 0x00000000dd1172ca */ /* 0x000fca00000e0000 */
        /* <DEDUP_REMOVED lines=10> */
.L_x_5742:
[----:B------:R0:W3:Y:S01]  /*d170*/  SYNCS.PHASECHK.TRANS64.TRYWAIT P2, [R211+URZ+0x32450], R218 ;  /* 0x032450dad30075a7 */ /* 0x0000e2000804017f */
[----:B------:R-:W-:Y:S05]  /*d180*/  @!P1 BRA `(.L_x_5743) ;  /* 0x0000000000049947 */ /* 0x000fea0003800000 */
[----:B------:R-:W-:Y:S01]  /*d190*/  BPT.TRAP 0x1 ;  /* 0x000000040000795c */ /* 0x000fe20000300000 */
.L_x_5743:
[----:B------:R-:W-:Y:S04]  /*d1a0*/  BSSY B0, `(.L_x_5744) ;  /* 0x0000004000007945 */ /* 0x000fe80003800000 */
[----:B---3--:R-:W-:Y:S05]  /*d1b0*/  @P2 BRA `(.L_x_5745) ;  /* 0x0000000000082947 */ /* 0x008fea0003800000 */
[----:B------:R-:W3:Y:S02]  /*d1c0*/  SYNCS.PHASECHK.TRANS64.TRYWAIT P2, [R211+URZ+0x32450], R218 ;  /* 0x032450dad30075a7 */ /* 0x000ee4000804017f */
[----:B---3--:R-:W-:Y:S05]  /*d1d0*/  @!P2 BRA `(.L_x_5746) ;  /* 0x000001680094a947 */ /* 0x008fea0003800000 */
.L_x_5745:
[----:B------:R-:W-:Y:S05]  /*d1e0*/  BSYNC B0 ;  /* 0x0000000000007941 */ /* 0x000fea0003800000 */
.L_x_5744:
[----:B------:R-:W-:Y:S05]  /*d1f0*/  WARPSYNC.ALL ;  /* 0x0000000000007948 */ /* 0x000fea0003800000 */
[----:B------:R-:W0:Y:S01]  /*d200*/  LDL R229, [R1+0x50] ;  /* 0x0000500001e57983 */ /* 0x000e220000100800 */
[----:B------:R-:W4:Y:S03]  /*d210*/  LDC R219, c[0x0][0x448] ;  /* 0x00011200ffdb7b82 */ /* 0x000f260000000800 */
[----:B------:R-:W0:Y:S01]  /*d220*/  LDL R222, [R1+0x6c] ;  /* 0x00006c0001de7983 */ /* 0x000e220000100800 */
[----:B----4-:R-:W-:-:S13]  /*d230*/  ISETP.NE.AND P2, PT, R219, 0x1, PT ;  /* 0x00000001db00780c */ /* 0x010fda0003f45270 */
[----:B------:R-:W4:Y:S08]  /*d240*/  @P2 LDC R220, c[0x0][0x44c] ;  /* 0x00011300ffdc2b82 */ /* 0x000f300000000800 */
[----:B------:R-:W5:Y:S01]  /*d250*/  @P2 LDC R219, c[0x0][0x450] ;  /* 0x00011400ffdb2b82 */ /* 0x000f620000000800 */
[----:B------:R-:W-:Y:S02]  /*d260*/  MOV R221, 0x40000040 ;  /* 0x4000004000dd7802 */ /* 0x000fe40000000f00 */
[----:B------:R-:W-:-:S02]  /*d270*/  R2UR UR4, R4 ;  /* 0x00000000040472ca */ /* 0x000fc400000e0000 */
[----:B------:R-:W-:Y:S02]  /*d280*/  R2UR UR7, R221 ;  /* 0x00000000dd0772ca */ /* 0x000fe400000e0000 */
[----:B------:R-:W-:Y:S01]  /*d290*/  R2UR UR5, R5 ;  /* 0x00000000050572ca */ /* 0x000fe200000e0000 */
[----:B------:R-:W-:Y:S01]  /*d2a0*/  WARPGROUP.ARRIVE ;  /* 0x00000000000079c5 */ /* 0x000fe20000000000 */
[----:B------:R-:W-:Y:S02]  /*d2b0*/  IMAD.MOV.U32 R223, RZ, RZ, 0x40000040 ;  /* 0x40000040ffdf7424 */ /* 0x000fe400078e00ff */
[----:B0123--:R-:W-:Y:S02]  /*d2c0*/  IMAD.IADD R218, R222, 0x1, R229 ;  /* 0x00000001deda7824 */ /* 0x00ffe400078e02e5 */
[----:B------:R-:W-:Y:S01]  /*d2d0*/  IMAD.MOV.U32 R221, RZ, RZ, 0x40000040 ;  /* 0x40000040ffdd7424 */ /* 0x000fe200078e00ff */
[----:B------:R-:W2:Y:S01]  /*d2e0*/  LDL R229, [R1+0x5c] ;  /* 0x00005c0001e57983 */ /* 0x000ea20000100800 */
[----:B----4-:R-:W-:-:S05]  /*d2f0*/  @P2 IMAD.HI.U32 R220, R218, R220, RZ ;  /* 0x000000dcdadc2227 */ /* 0x010fca00078e00ff */
[----:B-----5:R-:W-:Y:S01]  /*d300*/  @P2 SHF.R.U32.HI R218, RZ, R219, R220 ;  /* 0x000000dbffda2219 */ /* 0x020fe200000116dc */
[----:B------:R-:W-:-:S04]  /*d310*/  IMAD.MOV.U32 R220, RZ, RZ, 0xc00 ;  /* 0x00000c00ffdc7424 */ /* 0x000fc800078e00ff */
[----:B------:R-:W-:-:S05]  /*d320*/  IMAD R220, R2, R220, UR39 ;  /* 0x0000002702dc7e24 */ /* 0x000fca000f8e02dc */
[----:B------:R-:W-:-:S13]  /*d330*/  R2UR UR6, R220 ;  /* 0x00000000dc0672ca */ /* 0x000fda00000e0000 */
[----:B------:R-:W-:Y:S01]  /*d340*/  HGMMA.64x96x16.F32 R152, gdesc[UR4], R152, gsb0 ;  /* 0x01600000049879f0 */ /* 0x000fe20008000898 */
[----:B------:R-:W-:Y:S01]  /*d350*/  VIADD R222, R220, 0x2 ;  /* 0x00000002dcde7836 */ /* 0x000fe20000000000 */
[----:B------:R-:W-:Y:S02]  /*d360*/  R2UR UR7, R223 ;  /* 0x00000000df0772ca */ /* 0x000fe400000e0000 */
[----:B------:R-:W-:Y:S02]  /*d370*/  R2UR UR4, R236 ;  /* 0x00000000ec0472ca */ /* 0x000fe400000e0000 */
        /* <DEDUP_REMOVED lines=137> */
[----:B------:R0:W1:Y:S08]  /*dc10*/  MUFU.TANH R165, R172 ;  /* 0x000000ac00a57308 */ /* 0x0000700000002400 */
[----:B------:R3:W4:Y:S01]  /*dc20*/  MUFU.TANH R164, R169 ;  /* 0x000000a900a47308 */ /* 0x0007220000002400 */
[----:B0-----:R-:W-:-:S02]  /*dc30*/  FMUL.FTZ R172, R173, UR51 ;  /* 0x00000033adac7c20 */ /* 0x001fc40008410000 */
[----:B------:R-:W5:Y:S04]  /*dc40*/  LDL R173, [R1+0x28] ;  /* 0x0000280001ad7983 */ /* 0x000f680000100800 */
[----:B---3--:R-:W5:Y:S01]  /*dc50*/  LDL R169, [R1+0x24] ;  /* 0x0000240001a97983 */ /* 0x008f620000100800 */
[----:B------:R-:W-:Y:S01]  /*dc60*/  FMUL.FTZ R176, R176, UR51 ;  /* 0x00000033b0b07c20 */ /* 0x000fe20008410000 */
[----:B------:R-:W-:Y:S01]  /*dc70*/  FMUL.FTZ R220, R160, UR51 ;  /* 0x00000033a0dc7c20 */ /* 0x000fe20008410000 */
[----:B------:R-:W-:Y:S02]  /*dc80*/  FMUL.FTZ R160, R168, UR51 ;  /* 0x00000033a8a07c20 */ /* 0x000fe40008410000 */
[----:B------:R0:W3:Y:S02]  /*dc90*/  MUFU.TANH R168, R176 ;  /* 0x000000b000a87308 */ /* 0x0000e40000002400 */
[----:B0-----:R-:W0:Y:S01]  /*dca0*/  SHFL.IDX PT, R176, R218, RZ, 0x1c1f ;  /* 0x001c1fffdab07589 */ /* 0x001e2200000e0000 */
[----:B------:R-:W-:Y:S01]  /*dcb0*/  FMUL.FTZ R219, R152, UR51 ;  /* 0x0000003398db7c20 */ /* 0x000fe20008410000 */
[----:B------:R-:W-:Y:S01]  /*dcc0*/  FMUL.FTZ R156, R156, UR51 ;  /* 0x000000339c9c7c20 */ /* 0x000fe20008410000 */
[----:B------:R-:W-:Y:S01]  /*dcd0*/  FMUL.FTZ R223, R153, UR51 ;  /* 0x0000003399df7c20 */ /* 0x000fe20008410000 */
[----:B------:R-:W0:Y:S01]  /*dce0*/  SHFL.IDX PT, R152, R218, 0x1, 0x1c1f ;  /* 0x003c1f00da987f89 */ /* 0x000e2200000e0000 */
[----:B------:R-:W-:-:S03]  /*dcf0*/  IMAD R153, R210, -0x60, RZ ;  /* 0xffffffa0d2997824 */ /* 0x000fc600078e02ff */
[----:B------:R-:W0:Y:S02]  /*dd00*/  MUFU.TANH R156, R156 ;  /* 0x0000009c009c7308 */ /* 0x000e240000002400 */
[----:B--2---:R-:W-:-:S06]  /*dd10*/  IADD3 R153, -R229, 0x1, R153 ;  /* 0x00000001e5997810 */ /* 0x004fcc0007ffe199 */
[----:B------:R-:W2:Y:S08]  /*dd20*/  MUFU.TANH R219, R219 ;  /* 0x000000db00db7308 */ /* 0x000eb00000002400 */
[----:B------:R-:W2:Y:S08]  /*dd30*/  MUFU.TANH R223, R223 ;  /* 0x000000df00df7308 */ /* 0x000eb00000002400 */
[----:B------:R-:W2:Y:S08]  /*dd40*/  MUFU.TANH R157, R157 ;  /* 0x0000009d009d7308 */ /* 0x000eb00000002400 */
[----:B------:R-:W2:Y:S08]  /*dd50*/  MUFU.TANH R222, R222 ;  /* 0x000000de00de7308 */ /* 0x000eb00000002400 */
[----:B------:R-:W2:Y:S01]  /*dd60*/  MUFU.TANH R220, R220 ;  /* 0x000000dc00dc7308 */ /* 0x000ea20000002400 */
[----:B------:R-:W-:-:S07]  /*dd70*/  FMUL.FTZ R231, R177, UR51 ;  /* 0x00000033b1e77c20 */ /* 0x000fce0008410000 */
[----:B------:R-:W2:Y:S01]  /*dd80*/  MUFU.TANH R160, R160 ;  /* 0x000000a000a07308 */ /* 0x000ea20000002400 */
[----:B------:R-:W-:-:S07]  /*dd90*/  FMUL.FTZ R230, R180, UR51 ;  /* 0x00000033b4e67c20 */ /* 0x000fce0008410000 */
[----:B------:R-:W2:Y:S01]  /*dda0*/  MUFU.TANH R161, R161 ;  /* 0x000000a100a17308 */ /* 0x000ea20000002400 */
[----:B------:R-:W-:-:S07]  /*ddb0*/  FMUL.FTZ R229, R181, UR51 ;  /* 0x00000033b5e57c20 */ /* 0x000fce0008410000 */
[----:B------:R-:W2:Y:S01]  /*ddc0*/  MUFU.TANH R221, R221 ;  /* 0x000000dd00dd7308 */ /* 0x000ea20000002400 */
[----:B-1----:R-:W-:-:S07]  /*ddd0*/  IMAD.MOV.U32 R181, RZ, RZ, R165 ;  /* 0x000000ffffb57224 */ /* 0x002fce00078e00a5 */
[----:B------:R-:W1:Y:S01]  /*dde0*/  MUFU.TANH R172, R172 ;  /* 0x000000ac00ac7308 */ /* 0x000e620000002400 */
[----:B----4-:R-:W-:Y:S02]  /*ddf0*/  IMAD.MOV.U32 R180, RZ, RZ, R164 ;  /* 0x000000ffffb47224 */ /* 0x010fe400078e00a4 */
[----:B------:R-:W-:Y:S01]  /*de00*/  FMUL.FTZ R164, R184, UR51 ;  /* 0x00000033b8a47c20 */ /* 0x000fe20008410000 */
[----:B------:R-:W-:Y:S01]  /*de10*/  FMUL.FTZ R165, R185, UR51 ;  /* 0x00000033b9a57c20 */ /* 0x000fe20008410000 */
[----:B---3--:R-:W-:-:S03]  /*de20*/  IMAD.MOV.U32 R185, RZ, RZ, R168 ;  /* 0x000000ffffb97224 */ /* 0x008fc600078e00a8 */
[----:B------:R-:W3:Y:S01]  /*de30*/  MUFU.TANH R231, R231 ;  /* 0x000000e700e77308 */ /* 0x000ee20000002400 */
[----:B------:R-:W-:Y:S01]  /*de40*/  FMUL.FTZ R168, R188, UR51 ;  /* 0x00000033bca87c20 */ /* 0x000fe20008410000 */
[----:B------:R-:W-:-:S06]  /*de50*/  FMUL.FTZ R192, R192, UR51 ;  /* 0x00000033c0c07c20 */ /* 0x000fcc0008410000 */
[----:B------:R-:W4:Y:S08]  /*de60*/  MUFU.TANH R230, R230 ;  /* 0x000000e600e67308 */ /* 0x000f300000002400 */
[----:B------:R-:W4:Y:S08]  /*de70*/  MUFU.TANH R229, R229 ;  /* 0x000000e500e57308 */ /* 0x000f300000002400 */
[----:B------:R-:W4:Y:S08]  /*de80*/  MUFU.TANH R164, R164 ;  /* 0x000000a400a47308 */ /* 0x000f300000002400 */
[----:B------:R-:W4:Y:S08]  /*de90*/  MUFU.TANH R165, R165 ;  /* 0x000000a500a57308 */ /* 0x000f300000002400 */
[----:B------:R-:W4:Y:S01]  /*dea0*/  MUFU.TANH R168, R168 ;  /* 0x000000a800a87308 */ /* 0x000f220000002400 */
[----:B------:R-:W-:Y:S01]  /*deb0*/  FMUL.FTZ R188, R196, UR51 ;  /* 0x00000033c4bc7c20 */ /* 0x000fe20008410000 */
[----:B------:R-:W-:-:S06]  /*dec0*/  FMUL.FTZ R154, R154, UR51 ;  /* 0x000000339a9a7c20 */ /* 0x000fcc0008410000 */
[----:B------:R-:W-:Y:S01]  /*ded0*/  MUFU.TANH R188, R188 ;  /* 0x000000bc00bc7308 */ /* 0x000fe20000002400 */
[----:B-----5:R-:W-:-:S04]  /*dee0*/  IADD3 R153, -R169, R153, R173 ;  /* 0x00000099a9997210 */ /* 0x020fc80007ffe1ad */
[----:B0-----:R-:W-:-:S04]  /*def0*/  IADD3 R176, R153, R176, RZ ;  /* 0x000000b099b07210 */ /* 0x001fc80007ffe0ff */
[C---:B------:R-:W-:Y:S02]  /*df00*/  ISETP.GT.AND P3, PT, R176.reuse, 0x8, PT ;  /* 0x00000008b000780c */ /* 0x040fe40003f64270 */
[C---:B------:R-:W-:Y:S02]  /*df10*/  ISETP.GT.AND P2, PT, R176.reuse, RZ, PT ;  /* 0x000000ffb000720c */ /* 0x040fe40003f44270 */
[----:B------:R-:W-:Y:S02]  /*df20*/  ISETP.GT.AND P4, PT, R176, 0x1, PT ;  /* 0x00000001b000780c */ /* 0x000fe40003f84270 */
[----:B------:R-:W-:Y:S01]  /*df30*/  FSEL R177, R156, -INF , P3 ;  /* 0xff8000009cb17808 */ /* 0x000fe20001800000 */
[----:B------:R-:W-:Y:S01]  /*df40*/  IMAD.IADD R152, R153, 0x1, R152 ;  /* 0x0000000199987824 */ /* 0x000fe200078e0298 */
[----:B------:R-:W-:Y:S02]  /*df50*/  ISETP.GT.AND P3, PT, R176, 0x11, PT ;  /* 0x00000011b000780c */ /* 0x000fe40003f64270 */
[----:B--2---:R-:W-:-:S02]  /*df60*/  FSEL R153, R219, -INF , P2 ;  /* 0xff800000db997808 */ /* 0x004fc40001000000 */
[----:B------:R-:W-:Y:S02]  /*df70*/  FSEL R223, R223, -INF , P4 ;  /* 0xff800000dfdf7808 */ /* 0x000fe40002000000 */
[C---:B------:R-:W-:Y:S02]  /*df80*/  ISETP.GT.AND P2, PT, R176.reuse, 0x9, PT ;  /* 0x00000009b000780c */ /* 0x040fe40003f44270 */
[C---:B------:R-:W-:Y:S02]  /*df90*/  ISETP.GT.AND P4, PT, R176.reuse, 0x10, PT ;  /* 0x00000010b000780c */ /* 0x040fe40003f84270 */
[----:B------:R-:W-:Y:S02]  /*dfa0*/  FSEL R218, R157, -INF , P3 ;  /* 0xff8000009dda7808 */ /* 0x000fe40001800000 */
[----:B------:R-:W-:Y:S02]  /*dfb0*/  ISETP.GT.AND P3, PT, R176, 0x20, PT ;  /* 0x00000020b000780c */ /* 0x000fe40003f64270 */
[----:B------:R-:W-:-:S02]  /*dfc0*/  FSEL R222, R222, -INF , P2 ;  /* 0xff800000dede7808 */ /* 0x000fc40001000000 */
[----:B------:R-:W-:Y:S01]  /*dfd0*/  FSEL R220, R220, -INF , P4 ;  /* 0xff800000dcdc7808 */ /* 0x000fe20002000000 */
[----:B------:R-:W-:Y:S01]  /*dfe0*/  FMUL.FTZ R169, R189, UR51 ;  /* 0x00000033bda97c20 */ /* 0x000fe20008410000 */
[C---:B------:R-:W-:Y:S02]  /*dff0*/  ISETP.GT.AND P2, PT, R176.reuse, 0x18, PT ;  /* 0x00000018b000780c */ /* 0x040fe40003f44270 */
[----:B------:R-:W-:Y:S02]  /*e000*/  ISETP.GT.AND P4, PT, R176, 0x19, PT ;  /* 0x00000019b000780c */ /* 0x000fe40003f84270 */
[----:B------:R-:W-:Y:S02]  /*e010*/  FSEL R173, R160, -INF , P3 ;  /* 0xff800000a0ad7808 */ /* 0x000fe40001800000 */
[----:B------:R-:W-:Y:S02]  /*e020*/  ISETP.GT.AND P3, PT, R176, 0x29, PT ;  /* 0x00000029b000780c */ /* 0x000fe40003f64270 */
[----:B------:R-:W-:-:S02]  /*e030*/  FSEL R219, R161, -INF , P2 ;  /* 0xff800000a1db7808 */ /* 0x000fc40001000000 */
[----:B------:R-:W-:Y:S02]  /*e040*/  FSEL R221, R221, -INF , P4 ;  /* 0xff800000dddd7808 */ /* 0x000fe40002000000 */
[C---:B------:R-:W-:Y:S02]  /*e050*/  ISETP.GT.AND P2, PT, R176.reuse, 0x21, PT ;  /* 0x00000021b000780c */ /* 0x040fe40003f44270 */
[----:B------:R-:W-:Y:S01]  /*e060*/  ISETP.GT.AND P4, PT, R176, 0x28, PT ;  /* 0x00000028b000780c */ /* 0x000fe20003f84270 */
[----:B------:R-:W0:Y:S01]  /*e070*/  MUFU.TANH R169, R169 ;  /* 0x000000a900a97308 */ /* 0x000e220000002400 */
[----:B-1----:R-:W-:Y:S02]  /*e080*/  FSEL R184, R172, -INF , P3 ;  /* 0xff800000acb87808 */ /* 0x002fe40001800000 */
[----:B------:R-:W-:Y:S02]  /*e090*/  FSEL R180, R180, -INF , P2 ;  /* 0xff800000b4b47808 */ /* 0x000fe40001000000 */
[----:B------:R-:W-:-:S03]  /*e0a0*/  FSEL R181, R181, -INF , P4 ;  /* 0xff800000b5b57808 */ /* 0x000fc60002000000 */
[----:B------:R-:W1:Y:S01]  /*e0b0*/  MUFU.TANH R172, R192 ;  /* 0x000000c000ac7308 */ /* 0x000e620000002400 */
[C---:B------:R-:W-:Y:S02]  /*e0c0*/  ISETP.GT.AND P2, PT, R176.reuse, 0x30, PT ;  /* 0x00000030b000780c */ /* 0x040fe40003f44270 */
[C---:B------:R-:W-:Y:S02]  /*e0d0*/  ISETP.GT.AND P4, PT, R176.reuse, 0x31, PT ;  /* 0x00000031b000780c */ /* 0x040fe40003f84270 */
[----:B------:R-:W-:Y:S02]  /*e0e0*/  ISETP.GT.AND P3, PT, R176, 0x38, PT ;  /* 0x00000038b000780c */ /* 0x000fe40003f64270 */
[----:B------:R-:W-:Y:S02]  /*e0f0*/  FSEL R156, R185, -INF , P2 ;  /* 0xff800000b99c7808 */ /* 0x000fe40001000000 */
[----:B---3--:R-:W-:Y:S02]  /*e100*/  FSEL R157, R231, -INF , P4 ;  /* 0xff800000e79d7808 */ /* 0x008fe40002000000 */
[----:B----4-:R-:W-:-:S02]  /*e110*/  FSEL R160, R230, -INF , P3 ;  /* 0xff800000e6a07808 */ /* 0x010fc40001800000 */
[C---:B------:R-:W-:Y:S02]  /*e120*/  ISETP.GT.AND P2, PT, R176.reuse, 0x39, PT ;  /* 0x00000039b000780c */ /* 0x040fe40003f44270 */
[C---:B------:R-:W-:Y:S02]  /*e130*/  ISETP.GT.AND P4, PT, R176.reuse, 0x40, PT ;  /* 0x00000040b000780c */ /* 0x040fe40003f84270 */
[----:B------:R-:W-:Y:S02]  /*e140*/  ISETP.GT.AND P3, PT, R176, 0x41, PT ;  /* 0x00000041b000780c */ /* 0x000fe40003f64270 */
[----:B------:R-:W-:Y:S02]  /*e150*/  FSEL R161, R229, -INF , P2 ;  /* 0xff800000e5a17808 */ /* 0x000fe40001000000 */
[----:B------:R-:W-:Y:S02]  /*e160*/  FSEL R164, R164, -INF , P4 ;  /* 0xff800000a4a47808 */ /* 0x000fe40002000000 */
[----:B------:R-:W-:-:S02]  /*e170*/  FSEL R165, R165, -INF , P3 ;  /* 0xff800000a5a57808 */ /* 0x000fc40001800000 */
[C---:B------:R-:W-:Y:S02]  /*e180*/  ISETP.GT.AND P2, PT, R176.reuse, 0x48, PT ;  /* 0x00000048b000780c */ /* 0x040fe40003f44270 */
[C---:B------:R-:W-:Y:S02]  /*e190*/  ISETP.GT.AND P4, PT, R176.reuse, 0x49, PT ;  /* 0x00000049b000780c */ /* 0x040fe40003f84270 */
[----:B------:R-:W-:Y:S02]  /*e1a0*/  ISETP.GT.AND P3, PT, R176, 0x50, PT ;  /* 0x00000050b000780c */ /* 0x000fe40003f64270 */
[----:B------:R-:W-:Y:S02]  /*e1b0*/  FSEL R168, R168, -INF , P2 ;  /* 0xff800000a8a87808 */ /* 0x000fe40001000000 */
[----:B0-----:R-:W-:Y:S02]  /*e1c0*/  FSEL R169, R169, -INF , P4 ;  /* 0xff800000a9a97808 */ /* 0x001fe40002000000 */
[----:B-1----:R-:W-:-:S02]  /*e1d0*/  FSEL R172, R172, -INF , P3 ;  /* 0xff800000acac7808 */ /* 0x002fc40001800000 */
[C---:B------:R-:W-:Y:S02]  /*e1e0*/  ISETP.GT.AND P2, PT, R176.reuse, 0x51, PT ;  /* 0x00000051b000780c */ /* 0x040fe40003f44270 */
[C---:B------:R-:W-:Y:S02]  /*e1f0*/  ISETP.GT.AND P4, PT, R176.reuse, 0x58, PT ;  /* 0x00000058b000780c */ /* 0x040fe40003f84270 */
[----:B------:R-:W-:Y:S02]  /*e200*/  ISETP.GT.AND P3, PT, R176, 0x59, PT ;  /* 0x00000059b000780c */ /* 0x000fe40003f64270 */
        /* <DEDUP_REMOVED lines=13> */
[----:B------:R-:W-:Y:S01]  /*e2e0*/  FMNMX.FTZ R176, R157, R176, !PT ;  /* 0x000000b09db07209 */ /* 0x000fe20007810000 */
[----:B------:R-:W-:-:S03]  /*e2f0*/  FMUL.FTZ R185, R193, UR51 ;  /* 0x00000033c1b97c20 */ /* 0x000fc60008410000 */
[----:B------:R-:W-:-:S04]  /*e300*/  FMNMX.FTZ R176, R160, R176, !PT ;  /* 0x000000b0a0b07209 */ /* 0x000fc80007810000 */
[----:B------:R-:W-:Y:S01]  /*e310*/  FMNMX.FTZ R176, R161, R176, !PT ;  /* 0x000000b0a1b07209 */ /* 0x000fe20007810000 */
[----:B------:R-:W0:Y:S01]  /*e320*/  MUFU.TANH R185, R185 ;  /* 0x000000b900b97308 */ /* 0x000e220000002400 */
[----:B------:R-:W-:Y:S02]  /*e330*/  FMUL.FTZ R189, R197, UR51 ;  /* 0x00000033c5bd7c20 */ /* 0x000fe40008410000 */
[----:B------:R-:W-:-:S04]  /*e340*/  FMNMX.FTZ R176, R164, R176, !PT ;  /* 0x000000b0a4b07209 */ /* 0x000fc80007810000 */
[----:B------:R-:W-:Y:S01]  /*e350*/  FMNMX.FTZ R176, R165, R176, !PT ;  /* 0x000000b0a5b07209 */ /* 0x000fe20007810000 */
[----:B------:R1:W-:Y:S08]  /*e360*/  MUFU.TANH R231, R154 ;  /* 0x0000009a00e77308 */ /* 0x0003f00000002400 */
[----:B------:R-:W2:Y:S01]  /*e370*/  MUFU.TANH R189, R189 ;  /* 0x000000bd00bd7308 */ /* 0x000ea20000002400 */
[----:B-1----:R-:W-:-:S04]  /*e380*/  FMNMX.FTZ R154, R168, R176, !PT ;  /* 0x000000b0a89a7209 */ /* 0x002fc80007810000 */
[----:B------:R-:W-:Y:S02]  /*e390*/  FMNMX.FTZ R154, R169, R154, !PT ;  /* 0x0000009aa99a7209 */ /* 0x000fe40007810000 */
[----:B0-----:R-:W-:Y:S02]  /*e3a0*/  FSEL R185, R185, -INF , P2 ;  /* 0xff800000b9b97808 */ /* 0x001fe40001000000 */
[----:B------:R-:W-:Y:S02]  /*e3b0*/  FMNMX.FTZ R154, R172, R154, !PT ;  /* 0x0000009aac9a7209 */ /* 0x000fe40007810000 */
[----:B------:R-:W-:Y:S02]  /*e3c0*/  FSEL R188, R188, -INF , P4 ;  /* 0xff800000bcbc7808 */ /* 0x000fe40002000000 */
[----:B------:R-:W-:Y:S02]  /*e3d0*/  FMNMX.FTZ R154, R185, R154, !PT ;  /* 0x0000009ab99a7209 */ /* 0x000fe40007810000 */
[----:B--2---:R-:W-:-:S02]  /*e3e0*/  FSEL R189, R189, -INF , P3 ;  /* 0xff800000bdbd7808 */ /* 0x004fc40001800000 */
[----:B------:R-:W-:Y:S01]  /*e3f0*/  FMNMX.FTZ R154, R188, R154, !PT ;  /* 0x0000009abc9a7209 */ /* 0x000fe20007810000 */
[----:B------:R-:W-:-:S03]  /*e400*/  FMUL.FTZ R192, R155, UR51 ;  /* 0x000000339bc07c20 */ /* 0x000fc60008410000 */
[----:B------:R-:W-:Y:S01]  /*e410*/  FMNMX.FTZ R154, R189, R154, !PT ;  /* 0x0000009abd9a7209 */ /* 0x000fe20007810000 */
[----:B------:R-:W-:-:S04]  /*e420*/  FMUL.FTZ R155, R158, UR51 ;  /* 0x000000339e9b7c20 */ /* 0x000fc80008410000 */
[----:B------:R-:W0:Y:S01]  /*e430*/  SHFL.BFLY PT, R158, R154, 0x2, 0x1f ;  /* 0x0c401f009a9e7f89 */ /* 0x000e2200000e0000 */
[----:B------:R-:W-:Y:S01]  /*e440*/  FMUL.FTZ R229, R159, UR51 ;  /* 0x000000339fe57c20 */ /* 0x000fe20008410000 */
[----:B------:R-:W1:Y:S01]  /*e450*/  MUFU.TANH R192, R192 ;  /* 0x000000c000c07308 */ /* 0x000e620000002400 */
[----:B------:R-:W-:Y:S01]  /*e460*/  FMUL.FTZ R196, R162, UR51 ;  /* 0x00000033a2c47c20 */ /* 0x000fe20008410000 */
[----:B------:R-:W-:Y:S01]  /*e470*/  FMUL.FTZ R197, R163, UR51 ;  /* 0x00000033a3c57c20 */ /* 0x000fe20008410000 */
[----:B0-----:R-:W-:-:S05]  /*e480*/  FMNMX.FTZ R158, R154, R158, !PT ;  /* 0x0000009e9a9e7209 */ /* 0x001fca0007810000 */
[----:B------:R-:W0:Y:S01]  /*e490*/  SHFL.BFLY PT, R176, R158, 0x1, 0x1f ;  /* 0x0c201f009eb07f89 */ /* 0x000e2200000e0000 */
[----:B------:R-:W2:Y:S01]  /*e4a0*/  MUFU.TANH R155, R155 ;  /* 0x0000009b009b7308 */ /* 0x000ea20000002400 */
[----:B------:R-:W-:Y:S02]  /*e4b0*/  IMAD.MOV.U32 R159, RZ, RZ, R231 ;  /* 0x000000ffff9f7224 */ /* 0x000fe400078e00e7 */
[----:B------:R-:W-:Y:S01]  /*e4c0*/  FMUL.FTZ R231, R166, UR51 ;  /* 0x00000033a6e77c20 */ /* 0x000fe20008410000 */
[----:B------:R-:W-:-:S04]  /*e4d0*/  FMUL.FTZ R230, R167, UR51 ;  /* 0x00000033a7e67c20 */ /* 0x000fc80008410000 */
[----:B------:R-:W3:Y:S01]  /*e4e0*/  MUFU.TANH R229, R229 ;  /* 0x000000e500e57308 */ /* 0x000ee20000002400 */
[----:B------:R-:W-:Y:S01]  /*e4f0*/  ISETP.GT.AND P3, PT, R152, RZ, PT ;  /* 0x000000ff9800720c */ /* 0x000fe20003f64270 */
[----:B------:R-:W-:Y:S01]  /*e500*/  FMUL.FTZ R163, R170, UR51 ;  /* 0x00000033aaa37c20 */ /* 0x000fe20008410000 */
[----:B------:R-:W-:-:S05]  /*e510*/  ISETP.GT.AND P4, PT, R152, 0x1, PT ;  /* 0x000000019800780c */ /* 0x000fca0003f84270 */
[----:B------:R-:W4:Y:S01]  /*e520*/  MUFU.TANH R196, R196 ;  /* 0x000000c400c47308 */ /* 0x000f220000002400 */
[----:B------:R-:W-:-:S07]  /*e530*/  FMUL.FTZ R170, R171, UR51 ;  /* 0x00000033abaa7c20 */ /* 0x000fce0008410000 */
[----:B------:R-:W5:Y:S01]  /*e540*/  MUFU.TANH R197, R197 ;  /* 0x000000c500c57308 */ /* 0x000f620000002400 */
[----:B0-----:R-:W-:Y:S02]  /*e550*/  FMNMX.FTZ R176, R158, R176, !PT ;  /* 0x000000b09eb07209 */ /* 0x001fe40007810000 */
[----:B------:R-:W-:Y:S02]  /*e560*/  FSEL R158, R159, -INF , P3 ;  /* 0xff8000009f9e7808 */ /* 0x000fe40001800000 */
[----:B------:R-:W-:-:S03]  /*e570*/  ISETP.GT.AND P3, PT, R152, 0x8, PT ;  /* 0x000000089800780c */ /* 0x000fc60003f64270 */
[----:B------:R-:W0:Y:S01]  /*e580*/  MUFU.TANH R231, R231 ;  /* 0x000000e700e77308 */ /* 0x000e220000002400 */
[----:B-1----:R-:W-:Y:S01]  /*e590*/  FSEL R159, R192, -INF , P4 ;  /* 0xff800000c09f7808 */ /* 0x002fe20002000000 */
[----:B------:R-:W-:Y:S01]  /*e5a0*/  FMUL.FTZ R166, R174, UR51 ;  /* 0x00000033aea67c20 */ /* 0x000fe20008410000 */
[----:B------:R-:W-:Y:S01]  /*e5b0*/  ISETP.GT.AND P4, PT, R152, 0x9, PT ;  /* 0x000000099800780c */ /* 0x000fe20003f84270 */
[----:B------:R-:W-:-:S04]  /*e5c0*/  FMUL.FTZ R193, R175, UR51 ;  /* 0x00000033afc17c20 */ /* 0x000fc80008410000 */
[----:B------:R-:W1:Y:S01]  /*e5d0*/  MUFU.TANH R230, R230 ;  /* 0x000000e600e67308 */ /* 0x000e620000002400 */
[----:B------:R-:W-:Y:S02]  /*e5e0*/  FSETP.NEU.FTZ.AND P2, PT, R176, -INF , PT ;  /* 0xff800000b000780b */ /* 0x000fe40003f5d000 */
[----:B--2---:R-:W-:Y:S02]  /*e5f0*/  FSEL R155, R155, -INF , P3 ;  /* 0xff8000009b9b7808 */ /* 0x004fe40001800000 */
[----:B------:R-:W-:-:S03]  /*e600*/  ISETP.GT.AND P3, PT, R152, 0x10, PT ;  /* 0x000000109800780c */ /* 0x000fc60003f64270 */
[----:B------:R-:W2:Y:S01]  /*e610*/  MUFU.TANH R163, R163 ;  /* 0x000000a300a37308 */ /* 0x000ea20000002400 */
[----:B---3--:R-:W-:Y:S01]  /*e620*/  FSEL R229, R229, -INF , P4 ;  /* 0xff800000e5e57808 */ /* 0x008fe20002000000 */
[----:B------:R-:W-:Y:S01]  /*e630*/  FMUL.FTZ R178, R178, UR51 ;  /* 0x00000033b2b27c20 */ /* 0x000fe20008410000 */
[----:B------:R-:W-:Y:S01]  /*e640*/  ISETP.GT.AND P4, PT, R152, 0x11, PT ;  /* 0x000000119800780c */ /* 0x000fe20003f84270 */
[----:B------:R-:W-:-:S04]  /*e650*/  FMUL.FTZ R171, R179, UR51 ;  /* 0x00000033b3ab7c20 */ /* 0x000fc80008410000 */
[----:B------:R-:W-:Y:S01]  /*e660*/  MUFU.TANH R170, R170 ;  /* 0x000000aa00aa7308 */ /* 0x000fe20000002400 */
[----:B------:R-:W-:Y:S02]  /*e670*/  FSEL R154, R176, RZ, P2 ;  /* 0x000000ffb09a7208 */ /* 0x000fe40001000000 */
[----:B----4-:R-:W-:Y:S02]  /*e680*/  FSEL R196, R196, -INF , P3 ;  /* 0xff800000c4c47808 */ /* 0x010fe40001800000 */
[----:B------:R-:W-:-:S03]  /*e690*/  ISETP.GT.AND P3, PT, R152, 0x18, PT ;  /* 0x000000189800780c */ /* 0x000fc60003f64270 */
[----:B------:R-:W3:Y:S01]  /*e6a0*/  MUFU.TANH R166, R166 ;  /* 0x000000a600a67308 */ /* 0x000ee20000002400 */
[----:B-----5:R-:W-:Y:S01]  /*e6b0*/  FSEL R197, R197, -INF , P4 ;  /* 0xff800000c5c57808 */ /* 0x020fe20002000000 */
[----:B------:R-:W-:Y:S01]  /*e6c0*/  FMUL.FTZ R174, R182, UR51 ;  /* 0x00000033b6ae7c20 */ /* 0x000fe20008410000 */
[----:B------:R-:W-:Y:S01]  /*e6d0*/  ISETP.GT.AND P4, PT, R152, 0x19, PT ;  /* 0x000000199800780c */ /* 0x000fe20003f84270 */
[----:B------:R-:W-:-:S04]  /*e6e0*/  FADD.FTZ R154, -R154, R217 ;  /* 0x000000d99a9a7221 */ /* 0x000fc80000010100 */
[----:B------:R-:W4:Y:S01]  /*e6f0*/  MUFU.TANH R193, R193 ;  /* 0x000000c100c17308 */ /* 0x000f220000002400 */
[----:B------:R-:W-:Y:S01]  /*e700*/  FMUL.FTZ R175, R183, UR51 ;  /* 0x00000033b7af7c20 */ /* 0x000fe20008410000 */
[----:B0-----:R-:W-:Y:S01]  /*e710*/  FSEL R217, R231, -INF , P3 ;  /* 0xff800000e7d97808 */ /* 0x001fe20001800000 */
[----:B------:R-:W-:Y:S01]  /*e720*/  FMUL.FTZ R190, R190, UR51 ;  /* 0x00000033bebe7c20 */ /* 0x000fe20008410000 */
[----:B------:R-:W-:Y:S02]  /*e730*/  ISETP.GT.AND P3, PT, R152, 0x20, PT ;  /* 0x000000209800780c */ /* 0x000fe40003f64270 */
[----:B-1----:R-:W-:Y:S02]  /*e740*/  FSEL R230, R230, -INF , P4 ;  /* 0xff800000e6e67808 */ /* 0x002fe40002000000 */
[----:B------:R-:W0:Y:S01]  /*e750*/  MUFU.TANH R178, R178 ;  /* 0x000000b200b27308 */ /* 0x000e220000002400 */
[----:B------:R-:W-:Y:S01]  /*e760*/  ISETP.GT.AND P4, PT, R152, 0x21, PT ;  /* 0x000000219800780c */ /* 0x000fe20003f84270 */
[----:B------:R-:W-:Y:S01]  /*e770*/  FMUL.FTZ R167, R186, UR51 ;  /* 0x00000033baa77c20 */ /* 0x000fe20008410000 */
[----:B------:R-:W-:-:S05]  /*e780*/  FMUL.FTZ R162, R187, UR51 ;  /* 0x00000033bba27c20 */ /* 0x000fca0008410000 */
[----:B------:R-:W1:Y:S01]  /*e790*/  MUFU.TANH R171, R171 ;  /* 0x000000ab00ab7308 */ /* 0x000e620000002400 */
[----:B--2---:R-:W-:Y:S02]  /*e7a0*/  FSEL R187, R163, -INF , P3 ;  /* 0xff800000a3bb7808 */ /* 0x004fe40001800000 */
[----:B------:R-:W-:-:S05]  /*e7b0*/  ISETP.GT.AND P3, PT, R152, 0x28, PT ;  /* 0x000000289800780c */ /* 0x000fca0003f64270 */
[----:B------:R-:W2:Y:S01]  /*e7c0*/  MUFU.TANH R174, R174 ;  /* 0x000000ae00ae7308 */ /* 0x000ea20000002400 */
[----:B------:R-:W-:-:S07]  /*e7d0*/  FMUL.FTZ R191, R191, UR51 ;  /* 0x00000033bfbf7c20 */ /* 0x000fce0008410000 */
[----:B------:R-:W5:Y:S01]  /*e7e0*/  MUFU.TANH R175, R175 ;  /* 0x000000af00af7308 */ /* 0x000f620000002400 */
[----:B---3--:R-:W-:-:S07]  /*e7f0*/  FSEL R192, R166, -INF , P3 ;  /* 0xff800000a6c07808 */ /* 0x008fce0001800000 */
[----:B------:R3:W-:Y:S01]  /*e800*/  MUFU.TANH R163, R190 ;  /* 0x000000be00a37308 */ /* 0x0007e20000002400 */
[----:B------:R-:W-:Y:S02]  /*e810*/  ISETP.GT.AND P3, PT, R152, 0x30, PT ;  /* 0x000000309800780c */ /* 0x000fe40003f64270 */
[----:B---3--:R-:W-:Y:S02]  /*e820*/  FSEL R190, R170, -INF , P4 ;  /* 0xff800000aabe7808 */ /* 0x008fe40002000000 */
[----:B------:R-:W-:-:S03]  /*e830*/  ISETP.GT.AND P4, PT, R152, 0x29, PT ;  /* 0x000000299800780c */ /* 0x000fc60003f84270 */
[----:B------:R-:W3:Y:S01]  /*e840*/  MUFU.TANH R167, R167 ;  /* 0x000000a700a77308 */ /* 0x000ee20000002400 */
[----:B----4-:R-:W-:Y:S02]  /*e850*/  FSEL R193, R193, -INF , P4 ;  /* 0xff800000c1c17808 */ /* 0x010fe40002000000 */
[----:B------:R-:W-:-:S05]  /*e860*/  ISETP.GT.AND P4, PT, R152, 0x31, PT ;  /* 0x000000319800780c */ /* 0x000fca0003f84270 */
[----:B------:R-:W4:Y:S01]  /*e870*/  MUFU.TANH R162, R162 ;  /* 0x000000a200a27308 */ /* 0x000f220000002400 */
[----:B0-----:R-:W-:Y:S02]  /*e880*/  FSEL R179, R178, -INF , P3 ;  /* 0xff800000b2b37808 */ /* 0x001fe40001800000 */
[----:B-1----:R-:W-:Y:S02]  /*e890*/  FSEL R171, R171, -INF , P4 ;  /* 0xff800000abab7808 */ /* 0x002fe40002000000 */
[----:B------:R-:W-:-:S03]  /*e8a0*/  ISETP.GT.AND P3, PT, R152, 0x38, PT ;  /* 0x000000389800780c */ /* 0x000fc60003f64270 */
[----:B------:R-:W0:Y:S01]  /*e8b0*/  MUFU.TANH R166, R191 ;  /* 0x000000bf00a67308 */ /* 0x000e220000002400 */
[----:B------:R-:W-:Y:S01]  /*e8c0*/  ISETP.GT.AND P4, PT, R152, 0x39, PT ;  /* 0x000000399800780c */ /* 0x000fe20003f84270 */
[----:B------:R-:W-:Y:S01]  /*e8d0*/  UMOV UR43, UR49 ;  /* 0x00000031002b7c82 */ /* 0x000fe20008000000 */
[----:B--2---:R-:W-:Y:S02]  /*e8e0*/  FSEL R174, R174, -INF , P3 ;  /* 0xff800000aeae7808 */ /* 0x004fe40001800000 */
[----:B-----5:R-:W-:Y:S01]  /*e8f0*/  FSEL R175, R175, -INF , P4 ;  /* 0xff800000afaf7808 */ /* 0x020fe20002000000 */
[----:B------:R-:W-:Y:S01]  /*e900*/  FMUL.FTZ R182, R176, UR43 ;  /* 0x0000002bb0b67c20 */ /* 0x000fe20008410000 */
[C---:B------:R-:W-:Y:S02]  /*e910*/  ISETP.GT.AND P3, PT, R152.reuse, 0x40, PT ;  /* 0x000000409800780c */ /* 0x040fe40003f64270 */
[----:B------:R-:W-:Y:S02]  /*e920*/  ISETP.GT.AND P4, PT, R152, 0x41, PT ;  /* 0x000000419800780c */ /* 0x000fe40003f84270 */
[----:B---3--:R-:W-:-:S02]  /*e930*/  FSEL R167, R167, -INF , P3 ;  /* 0xff800000a7a77808 */ /* 0x008fc40001800000 */
[----:B----4-:R-:W-:Y:S02]  /*e940*/  FSEL R162, R162, -INF , P4 ;  /* 0xff800000a2a27808 */ /* 0x010fe40002000000 */
[C---:B------:R-:W-:Y:S02]  /*e950*/  ISETP.GT.AND P3, PT, R152.reuse, 0x48, PT ;  /* 0x000000489800780c */ /* 0x040fe40003f64270 */
[----:B------:R-:W-:Y:S02]  /*e960*/  ISETP.GT.AND P4, PT, R152, 0x49, PT ;  /* 0x000000499800780c */ /* 0x000fe40003f84270 */
[----:B------:R-:W-:Y:S02]  /*e970*/  FSEL R182, R182, RZ, P2 ;  /* 0x000000ffb6b67208 */ /* 0x000fe40001000000 */
[----:B------:R-:W-:Y:S02]  /*e980*/  FSEL R163, R163, -INF , P3 ;  /* 0xff800000a3a37808 */ /* 0x000fe40001800000 */
[----:B0-----:R-:W-:Y:S01]  /*e990*/  FSEL R166, R166, -INF , P4 ;  /* 0xff800000a6a67808 */ /* 0x001fe20002000000 */
[----:B------:R-:W-:Y:S01]  /*e9a0*/  FMUL.FTZ R194, R194, UR51 ;  /* 0x00000033c2c27c20 */ /* 0x000fe20008410000 */
[----:B------:R-:W-:-:S02]  /*e9b0*/  ISETP.GT.AND P3, PT, R152, 0x50, PT ;  /* 0x000000509800780c */ /* 0x000fc40003f64270 */
[C---:B------:R-:W-:Y:S02]  /*e9c0*/  ISETP.GT.AND P4, PT, R152.reuse, 0x51, PT ;  /* 0x000000519800780c */ /* 0x040fe40003f84270 */
[C---:B------:R-:W-:Y:S02]  /*e9d0*/  ISETP.GT.AND P5, PT, R152.reuse, 0x58, PT ;  /* 0x000000589800780c */ /* 0x040fe40003fa4270 */
[----:B------:R-:W-:Y:S01]  /*e9e0*/  ISETP.GT.AND P6, PT, R152, 0x59, PT ;  /* 0x000000599800780c */ /* 0x000fe20003fc4270 */
[----:B------:R-:W-:Y:S01]  /*e9f0*/  FFMA.FTZ R152, R153, UR43, -R182 ;  /* 0x0000002b99987c23 */ /* 0x000fe200080108b6 */
[----:B------:R-:W-:Y:S01]  /*ea00*/  FMUL.FTZ R154, R154, UR43 ;  /* 0x0000002b9a9a7c20 */ /* 0x000fe20008410000 */
[----:B------:R-:W-:Y:S08]  /*ea10*/  MUFU.TANH R170, R194 ;  /* 0x000000c200aa7308 */ /* 0x000ff00000002400 */
[----:B------:R-:W-:Y:S08]  /*ea20*/  MUFU.EX2 R152, R152 ;  /* 0x0000009800987308 */ /* 0x000ff00000000800 */
[----:B------:R-:W0:Y:S02]  /*ea30*/  MUFU.EX2 R194, R154 ;  /* 0x0000009a00c27308 */ /* 0x000e240000000800 */
[----:B0-----:R-:W-:Y:S01]  /*ea40*/  FFMA.FTZ R153, R194, R0, R152 ;  /* 0x00000000c2997223 */ /* 0x001fe20000010098 */
[----:B------:R-:W-:-:S04]  /*ea50*/  FMNMX.FTZ R0, R158, R216, !PT ;  /* 0x000000d89e007209 */ /* 0x000fc80007810000 */
[----:B------:R-:W-:-:S04]  /*ea60*/  FMNMX.FTZ R0, R159, R0, !PT ;  /* 0x000000009f007209 */ /* 0x000fc80007810000 */
[----:B------:R-:W-:-:S04]  /*ea70*/  FMNMX.FTZ R0, R155, R0, !PT ;  /* 0x000000009b007209 */ /* 0x000fc80007810000 */
[----:B------:R-:W-:-:S04]  /*ea80*/  FMNMX.FTZ R0, R229, R0, !PT ;  /* 0x00000000e5007209 */ /* 0x000fc80007810000 */
[----:B------:R-:W-:-:S04]  /*ea90*/  FMNMX.FTZ R0, R196, R0, !PT ;  /* 0x00000000c4007209 */ /* 0x000fc80007810000 */
[----:B------:R-:W-:-:S04]  /*eaa0*/  FMNMX.FTZ R0, R197, R0, !PT ;  /* 0x00000000c5007209 */ /* 0x000fc80007810000 */
[----:B------:R-:W-:Y:S01]  /*eab0*/  FMNMX.FTZ R0, R217, R0, !PT ;  /* 0x00000000d9007209 */ /* 0x000fe20007810000 */
[----:B------:R-:W-:-:S03]  /*eac0*/  FFMA.FTZ R154, R223, UR43, -R182 ;  /* 0x0000002bdf9a7c23 */ /* 0x000fc600080108b6 */
[----:B------:R-:W-:-:S04]  /*ead0*/  FMNMX.FTZ R0, R230, R0, !PT ;  /* 0x00000000e6007209 */ /* 0x000fc80007810000 */
[----:B------:R-:W-:Y:S01]  /*eae0*/  FMNMX.FTZ R0, R187, R0, !PT ;  /* 0x00000000bb007209 */ /* 0x000fe20007810000 */
[----:B------:R-:W0:Y:S03]  /*eaf0*/  MUFU.EX2 R154, R154 ;  /* 0x0000009a009a7308 */ /* 0x000e260000000800 */
[----:B------:R-:W-:-:S04]  /*eb00*/  FMNMX.FTZ R0, R190, R0, !PT ;  /* 0x00000000be007209 */ /* 0x000fc80007810000 */
[----:B------:R-:W-:-:S04]  /*eb10*/  FMNMX.FTZ R0, R192, R0, !PT ;  /* 0x00000000c0007209 */ /* 0x000fc80007810000 */
[----:B------:R-:W-:-:S04]  /*eb20*/  FMNMX.FTZ R0, R193, R0, !PT ;  /* 0x00000000c1007209 */ /* 0x000fc80007810000 */
[----:B------:R-:W-:Y:S01]  /*eb30*/  FMNMX.FTZ R0, R179, R0, !PT ;  /* 0x00000000b3007209 */ /* 0x000fe20007810000 */
[C---:B0-----:R-:W-:Y:S01]  /*eb40*/  FADD.FTZ R153, R154.reuse, R153 ;  /* 0x000000999a997221 */ /* 0x041fe20000010000 */
[----:B------:R-:W-:Y:S02]  /*eb50*/  F2FP.F16.F32.PACK_AB R152, R154, R152 ;  /* 0x000000989a98723e */ /* 0x000fe400000000ff */
[----:B------:R-:W-:Y:S01]  /*eb60*/  FMNMX.FTZ R154, R171, R0, !PT ;  /* 0x00000000ab9a7209 */ /* 0x000fe20007810000 */
[----:B------:R-:W-:-:S03]  /*eb70*/  FMUL.FTZ R195, R195, UR51 ;  /* 0x00000033c3c37c20 */ /* 0x000fc60008410000 */
[----:B------:R-:W-:Y:S01]  /*eb80*/  FMNMX.FTZ R154, R174, R154, !PT ;  /* 0x0000009aae9a7209 */ /* 0x000fe20007810000 */
[----:B------:R-:W-:-:S03]  /*eb90*/  FMUL.FTZ R183, R198, UR51 ;  /* 0x00000033c6b77c20 */ /* 0x000fc60008410000 */
[----:B------:R-:W-:Y:S01]  /*eba0*/  FMNMX.FTZ R154, R175, R154, !PT ;  /* 0x0000009aaf9a7209 */ /* 0x000fe20007810000 */
[----:B------:R-:W0:Y:S01]  /*ebb0*/  MUFU.TANH R0, R195 ;  /* 0x000000c300007308 */ /* 0x000e220000002400 */
[----:B------:R-:W-:Y:S02]  /*ebc0*/  FMUL.FTZ R186, R199, UR51 ;  /* 0x00000033c7ba7c20 */ /* 0x000fe40008410000 */
[----:B------:R-:W-:-:S04]  /*ebd0*/  FMNMX.FTZ R154, R167, R154, !PT ;  /* 0x0000009aa79a7209 */ /* 0x000fc80007810000 */
[----:B------:R-:W-:Y:S01]  /*ebe0*/  FMNMX.FTZ R154, R162, R154, !PT ;  /* 0x0000009aa29a7209 */ /* 0x000fe20007810000 */
[----:B------:R-:W1:Y:S03]  /*ebf0*/  MUFU.TANH R183, R183 ;  /* 0x000000b700b77308 */ /* 0x000e660000002400 */
[----:B------:R-:W-:-:S05]  /*ec00*/  FMNMX.FTZ R154, R163, R154, !PT ;  /* 0x0000009aa39a7209 */ /* 0x000fca0007810000 */
[----:B------:R-:W2:Y:S01]  /*ec10*/  MUFU.TANH R186, R186 ;  /* 0x000000ba00ba7308 */ /* 0x000ea20000002400 */
[----:B------:R-:W-:Y:S02]  /*ec20*/  FSEL R170, R170, -INF , P3 ;  /* 0xff800000aaaa7808 */ /* 0x000fe40001800000 */
[----:B------:R-:W-:Y:S02]  /*ec30*/  FMNMX.FTZ R154, R166, R154, !PT ;  /* 0x0000009aa69a7209 */ /* 0x000fe40007810000 */
[----:B0-----:R-:W-:Y:S02]  /*ec40*/  FSEL R0, R0, -INF , P4 ;  /* 0xff80000000007808 */ /* 0x001fe40002000000 */
[----:B------:R-:W-:Y:S02]  /*ec50*/  FMNMX.FTZ R154, R170, R154, !PT ;  /* 0x0000009aaa9a7209 */ /* 0x000fe40007810000 */
[----:B-1----:R-:W-:Y:S02]  /*ec60*/  FSEL R183, R183, -INF , P5 ;  /* 0xff800000b7b77808 */ /* 0x002fe40002800000 */
[----:B------:R-:W-:-:S04]  /*ec70*/  FMNMX.FTZ R154, R0, R154, !PT ;  /* 0x0000009a009a7209 */ /* 0x000fc80007810000 */
[----:B------:R-:W-:Y:S02]  /*ec80*/  FMNMX.FTZ R154, R183, R154, !PT ;  /* 0x0000009ab79a7209 */ /* 0x000fe40007810000 */
[----:B--2---:R-:W-:-:S04]  /*ec90*/  FSEL R186, R186, -INF , P6 ;  /* 0xff800000baba7808 */ /* 0x004fc80003000000 */
[----:B------:R-:W-:-:S05]  /*eca0*/  FMNMX.FTZ R178, R186, R154, !PT ;  /* 0x0000009abab27209 */ /* 0x000fca0007810000 */
[----:B------:R-:W0:Y:S02]  /*ecb0*/  SHFL.BFLY PT, R154, R178, 0x2, 0x1f ;  /* 0x0c401f00b29a7f89 */ /* 0x000e2400000e0000 */
[----:B0-----:R-:W-:Y:S01]  /*ecc0*/  FMNMX.FTZ R178, R178, R154, !PT ;  /* 0x0000009ab2b27209 */ /* 0x001fe20007810000 */
[----:B------:R-:W-:-:S04]  /*ecd0*/  FFMA.FTZ R154, R177, UR43, -R182 ;  /* 0x0000002bb19a7c23 */ /* 0x000fc800080108b6 */
[----:B------:R-:W0:Y:S01]  /*ece0*/  SHFL.BFLY PT, R191, R178, 0x1, 0x1f ;  /* 0x0c201f00b2bf7f89 */ /* 0x000e2200000e0000 */
[----:B------:R-:W-:Y:S01]  /*ecf0*/  FFMA.FTZ R177, R222, UR43, -R182 ;  /* 0x0000002bdeb17c23 */ /* 0x000fe200080108b6 */
[----:B------:R-:W1:Y:S01]  /*ed00*/  MUFU.EX2 R154, R154 ;  /* 0x0000009a009a7308 */ /* 0x000e620000000800 */
[----:B------:R-:W2:Y:S01]  /*ed10*/  S2R R231, SR_TID.X ;  /* 0x0000000000e77919 */ /* 0x000ea20000002100 */
[-C--:B------:R-:W-:Y:S01]  /*ed20*/  FMUL.FTZ R24, R24, R194.reuse ;  /* 0x000000c218187220 */ /* 0x080fe20000410000 */
[-C--:B------:R-:W-:Y:S01]  /*ed30*/  FMUL.FTZ R25, R25, R194.reuse ;  /* 0x000000c219197220 */ /* 0x080fe20000410000 */
[-C--:B------:R-:W-:Y:S01]  /*ed40*/  FMUL.FTZ R28, R28, R194.reuse ;  /* 0x000000c21c1c7220 */ /* 0x080fe20000410000 */
[-C--:B------:R-:W-:Y:S01]  /*ed50*/  FMUL.FTZ R29, R29, R194.reuse ;  /* 0x000000c21d1d7220 */ /* 0x080fe20000410000 */
[-C--:B------:R-:W-:Y:S02]  /*ed60*/  FMUL.FTZ R32, R32, R194.reuse ;  /* 0x000000c220207220 */ /* 0x080fe40000410000 */
        /* <DEDUP_REMOVED lines=14> */
[----:B0-----:R-:W-:Y:S01]  /*ee50*/  FMNMX.FTZ R178, R178, R191, !PT ;  /* 0x000000bfb2b27209 */ /* 0x001fe20007810000 */
[-C--:B------:R-:W-:Y:S01]  /*ee60*/  FMUL.FTZ R57, R57, R194.reuse ;  /* 0x000000c239397220 */ /* 0x080fe20000410000 */
[-C--:B------:R-:W-:Y:S01]  /*ee70*/  FMUL.FTZ R60, R60, R194.reuse ;  /* 0x000000c23c3c7220 */ /* 0x080fe20000410000 */
[----:B------:R-:W-:Y:S01]  /*ee80*/  FMUL.FTZ R61, R61, R194 ;  /* 0x000000c23d3d7220 */ /* 0x000fe20000410000 */
[C---:B------:R-:W-:Y:S01]  /*ee90*/  FSETP.NEU.FTZ.AND P2, PT, R178.reuse, -INF , PT ;  /* 0xff800000b200780b */ /* 0x040fe20003f5d000 */
[----:B------:R-:W-:Y:S01]  /*eea0*/  FMUL.FTZ R191, R178, UR43 ;  /* 0x0000002bb2bf7c20 */ /* 0x000fe20008410000 */
[C---:B---3--:R-:W-:Y:S01]  /*eeb0*/  FADD.FTZ R195, R177.reuse, R153 ;  /* 0x00000099b1c37221 */ /* 0x048fe20000010000 */
[----:B------:R-:W-:Y:S01]  /*eec0*/  F2FP.F16.F32.PACK_AB R154, R177, R154 ;  /* 0x0000009ab19a723e */ /* 0x000fe200000000ff */
[-C--:B------:R-:W-:Y:S01]  /*eed0*/  FMUL.FTZ R64, R64, R194.reuse ;  /* 0x000000c240407220 */ /* 0x080fe20000410000 */
[----:B------:R-:W-:Y:S01]  /*eee0*/  FSEL R177, R178, RZ, P2 ;  /* 0x000000ffb2b17208 */ /* 0x000fe20001000000 */
[-C--:B------:R-:W-:Y:S01]  /*eef0*/  FMUL.FTZ R65, R65, R194.reuse ;  /* 0x000000c241417220 */ /* 0x080fe20000410000 */
[----:B------:R-:W-:Y:S01]  /*ef00*/  FSEL R191, R191, RZ, P2 ;  /* 0x000000ffbfbf7208 */ /* 0x000fe20001000000 */
[-C--:B------:R-:W-:Y:S01]  /*ef10*/  FMUL.FTZ R68, R68, R194.reuse ;  /* 0x000000c244447220 */ /* 0x080fe20000410000 */
[-C--:B------:R-:W-:Y:S01]  /*ef20*/  FMUL.FTZ R69, R69, R194.reuse ;  /* 0x000000c245457220 */ /* 0x080fe20000410000 */
[----:B------:R-:W-:Y:S01]  /*ef30*/  FADD.FTZ R177, -R177, R216 ;  /* 0x000000d8b1b17221 */ /* 0x000fe20000010100 */
[-C--:B------:R-:W-:Y:S01]  /*ef40*/  FMUL.FTZ R72, R72, R194.reuse ;  /* 0x000000c248487220 */ /* 0x080fe20000410000 */
[--C-:B------:R-:W-:Y:S01]  /*ef50*/  FFMA.FTZ R153, R158, UR43, -R191.reuse ;  /* 0x0000002b9e997c23 */ /* 0x100fe200080108bf */
[-C--:B------:R-:W-:Y:S01]  /*ef60*/  FMUL.FTZ R73, R73, R194.reuse ;  /* 0x000000c249497220 */ /* 0x080fe20000410000 */
[----:B------:R-:W-:Y:S01]  /*ef70*/  FMUL.FTZ R177, R177, UR43 ;  /* 0x0000002bb1b17c20 */ /* 0x000fe20008410000 */
        /* <DEDUP_REMOVED lines=11> */
[----:B------:R0:W1:Y:S01]  /*f030*/  MUFU.EX2 R216, R177 ;  /* 0x000000b100d87308 */ /* 0x0000620000000800 */
[----:B------:R-:W-:Y:S01]  /*f040*/  FFMA.FTZ R158, R159, UR43, -R191 ;  /* 0x0000002b9f9e7c23 */ /* 0x000fe200080108bf */
[----:B--2---:R-:W-:Y:S01]  /*f050*/  SHF.R.U32.HI R231, RZ, 0x7, R231 ;  /* 0x00000007ffe77819 */ /* 0x004fe200000116e7 */
[-C--:B------:R-:W-:Y:S01]  /*f060*/  FMUL.FTZ R96, R96, R194.reuse ;  /* 0x000000c260607220 */ /* 0x080fe20000410000 */
[-C--:B------:R-:W-:Y:S01]  /*f070*/  FMUL.FTZ R97, R97, R194.reuse ;  /* 0x000000c261617220 */ /* 0x080fe20000410000 */
[-C--:B------:R-:W-:Y:S01]  /*f080*/  FMUL.FTZ R100, R100, R194.reuse ;  /* 0x000000c264647220 */ /* 0x080fe20000410000 */
[-C--:B------:R-:W-:Y:S01]  /*f090*/  FMUL.FTZ R101, R101, R194.reuse ;  /* 0x000000c265657220 */ /* 0x080fe20000410000 */
[-C--:B------:R-:W-:Y:S01]  /*f0a0*/  FMUL.FTZ R104, R104, R194.reuse ;  /* 0x000000c268687220 */ /* 0x080fe20000410000 */
[-C--:B------:R-:W-:Y:S01]  /*f0b0*/  FMUL.FTZ R105, R105, R194.reuse ;  /* 0x000000c269697220 */ /* 0x080fe20000410000 */
[----:B0-----:R-:W-:Y:S01]  /*f0c0*/  IADD3 R177, -R231, 0xb, RZ ;  /* 0x0000000be7b17810 */ /* 0x001fe20007ffe1ff */
[----:B------:R-:W0:Y:S01]  /*f0d0*/  MUFU.EX2 R158, R158 ;  /* 0x0000009e009e7308 */ /* 0x000e220000000800 */
[-C--:B------:R-:W-:Y:S01]  /*f0e0*/  FMUL.FTZ R108, R108, R194.reuse ;  /* 0x000000c26c6c7220 */ /* 0x080fe20000410000 */
[-C--:B------:R-:W-:Y:S01]  /*f0f0*/  FMUL.FTZ R109, R109, R194.reuse ;  /* 0x000000c26d6d7220 */ /* 0x080fe20000410000 */
[-C--:B------:R-:W-:Y:S01]  /*f100*/  FMUL.FTZ R112, R112, R194.reuse ;  /* 0x000000c270707220 */ /* 0x080fe20000410000 */
[-C--:B------:R-:W-:Y:S01]  /*f110*/  FMUL.FTZ R113, R113, R194.reuse ;  /* 0x000000c271717220 */ /* 0x080fe20000410000 */
[-C--:B------:R-:W-:Y:S01]  /*f120*/  FMUL.FTZ R116, R116, R194.reuse ;  /* 0x000000c274747220 */ /* 0x080fe20000410000 */
[----:B------:R-:W-:Y:S01]  /*f130*/  FMUL.FTZ R117, R117, R194 ;  /* 0x000000c275757220 */ /* 0x000fe20000410000 */
[----:B-1----:R-:W-:Y:S01]  /*f140*/  FFMA.FTZ R198, R216, R3, R153 ;  /* 0x00000003d8c67223 */ /* 0x002fe20000010099 */
[----:B------:R-:W-:-:S02]  /*f150*/  @!P0 VIADD R3, R211, 0x32440 ;  /* 0x00032440d3038836 */ /* 0x000fc40000000000 */
[-C--:B------:R-:W-:Y:S01]  /*f160*/  FMUL.FTZ R120, R120, R194.reuse ;  /* 0x000000c278787220 */ /* 0x080fe20000410000 */
[-C--:B------:R-:W-:Y:S01]  /*f170*/  FMUL.FTZ R121, R121, R194.reuse ;  /* 0x000000c279797220 */ /* 0x080fe20000410000 */
[-C--:B------:R-:W-:Y:S01]  /*f180*/  FMUL.FTZ R124, R124, R194.reuse ;  /* 0x000000c27c7c7220 */ /* 0x080fe20000410000 */
[-C--:B------:R-:W-:Y:S01]  /*f190*/  FMUL.FTZ R125, R125, R194.reuse ;  /* 0x000000c27d7d7220 */ /* 0x080fe20000410000 */
[----:B------:R-:W-:Y:S01]  /*f1a0*/  @!P0 PRMT R3, RZ, 0x654, R3 ;  /* 0x00000654ff038816 */ /* 0x000fe20000000003 */
        /* <DEDUP_REMOVED lines=14> */
[----:B------:R-:W-:Y:S01]  /*f290*/  FMUL.FTZ R149, R149, R194 ;  /* 0x000000c295957220 */ /* 0x000fe20000410000 */
[--C-:B------:R-:W-:Y:S01]  /*f2a0*/  FFMA.FTZ R199, R155, UR43, -R191.reuse ;  /* 0x0000002b9bc77c23 */ /* 0x100fe200080108bf */
[----:B------:R-:W-:Y:S01]  /*f2b0*/  FFMA.FTZ R194, R229, UR43, -R191 ;  /* 0x0000002be5c27c23 */ /* 0x000fe200080108bf */
[----:B------:R2:W-:Y:S01]  /*f2c0*/  BAR.SYNC.DEFER_BLOCKING R3, 0x100 ;  /* 0x000400030000751d */ /* 0x0005e20000010000 */
[C---:B0-----:R-:W-:Y:S01]  /*f2d0*/  FADD.FTZ R198, R158.reuse, R198 ;  /* 0x000000c69ec67221 */ /* 0x041fe20000010000 */
[----:B------:R-:W-:-:S04]  /*f2e0*/  F2FP.F16.F32.PACK_AB R153, R158, R153 ;  /* 0x000000999e99723e */ /* 0x000fc800000000ff */
[----:B------:R-:W-:Y:S01]  /*f2f0*/  MUFU.EX2 R199, R199 ;  /* 0x000000c700c77308 */ /* 0x000fe20000000800 */
[----:B------:R-:W-:Y:S02]  /*f300*/  IMAD.MOV.U32 R158, RZ, RZ, 0xc00 ;  /* 0x00000c00ff9e7424 */ /* 0x000fe400078e00ff */
[--C-:B------:R-:W-:Y:S01]  /*f310*/  FFMA.FTZ R164, R164, UR43, -R182.reuse ;  /* 0x0000002ba4a47c23 */ /* 0x100fe200080108b6 */
[--C-:B------:R-:W-:Y:S01]  /*f320*/  FFMA.FTZ R165, R165, UR43, -R182.reuse ;  /* 0x0000002ba5a57c23 */ /* 0x100fe200080108b6 */
[--C-:B------:R-:W-:Y:S01]  /*f330*/  FFMA.FTZ R168, R168, UR43, -R182.reuse ;  /* 0x0000002ba8a87c23 */ /* 0x100fe200080108b6 */
[----:B------:R-:W-:Y:S01]  /*f340*/  FFMA.FTZ R169, R169, UR43, -R182 ;  /* 0x0000002ba9a97c23 */ /* 0x000fe200080108b6 */
[----:B------:R-:W3:Y:S01]  /*f350*/  LDL R222, [R1+0x2c] ;  /* 0x00002c0001de7983 */ /* 0x000ee20000100800 */
[----:B------:R-:W0:Y:S01]  /*f360*/  MUFU.EX2 R194, R194 ;  /* 0x000000c200c27308 */ /* 0x000e220000000800 */
[----:B------:R-:W-:Y:S02]  /*f370*/  IMAD R158, R2, R158, UR42 ;  /* 0x0000002a029e7e24 */ /* 0x000fe4000f8e029e */
[----:B------:R-:W-:-:S02]  /*f380*/  IMAD.MOV.U32 R159, RZ, RZ, 0x40000040 ;  /* 0x40000040ff9f7424 */ /* 0x000fc400078e00ff */
[-C--:B------:R-:W-:Y:S01]  /*f390*/  FMUL.FTZ R26, R26, R216.reuse ;  /* 0x000000d81a1a7220 */ /* 0x080fe20000410000 */
[-C--:B------:R-:W-:Y:S01]  /*f3a0*/  FMUL.FTZ R27, R27, R216.reuse ;  /* 0x000000d81b1b7220 */ /* 0x080fe20000410000 */
[----:B------:R-:W-:Y:S01]  /*f3b0*/  R2UR UR6, R158 ;  /* 0x000000009e0672ca */ /* 0x000fe200000e0000 */
        /* <DEDUP_REMOVED lines=63> */
[----:B0-----:R-:W-:-:S05]  /*f7b0*/  F2FP.F16.F32.PACK_AB R155, R194, R199 ;  /* 0x000000c7c29b723e */ /* 0x001fca00000000ff */
[----:B------:R-:W-:-:S06]  /*f7c0*/  WARPGROUP.ARRIVE ;  /* 0x00000000000079c5 */ /* 0x000fcc0000000000 */
[----:B------:R-:W-:Y:S01]  /*f7d0*/  HGMMA.64x256x16.F32 R24, R152, gdesc[UR4].tnspB, R24, gsb0 ;  /* 0x43e0000498187df0 */ /* 0x000fe20008000818 */
[--C-:B------:R-:W-:Y:S01]  /*f7e0*/  FFMA.FTZ R159, R218, UR43, -R182.reuse ;  /* 0x0000002bda9f7c23 */ /* 0x100fe200080108b6 */
[--C-:B------:R-:W-:Y:S01]  /*f7f0*/  FFMA.FTZ R197, R197, UR43, -R191.reuse ;  /* 0x0000002bc5c57c23 */ /* 0x100fe200080108bf */
[--C-:B------:R-:W-:Y:S01]  /*f800*/  FFMA.FTZ R216, R219, UR43, -R182.reuse ;  /* 0x0000002bdbd87c23 */ /* 0x100fe200080108b6 */
[----:B--2---:R-:W-:Y:S01]  /*f810*/  FFMA.FTZ R3, R221, UR43, -R182 ;  /* 0x0000002bdd037c23 */ /* 0x004fe200080108b6 */
[----:B------:R-:W-:Y:S02]  /*f820*/  FFMA.FTZ R217, R217, UR43, -R191 ;  /* 0x0000002bd9d97c23 */ /* 0x000fe400080108bf */
[----:B------:R-:W-:Y:S08]  /*f830*/  MUFU.EX2 R159, R159 ;  /* 0x0000009f009f7308 */ /* 0x000ff00000000800 */
[----:B------:R-:W-:Y:S08]  /*f840*/  MUFU.EX2 R197, R197 ;  /* 0x000000c500c57308 */ /* 0x000ff00000000800 */
[----:B------:R-:W-:Y:S08]  /*f850*/  MUFU.EX2 R216, R216 ;  /* 0x000000d800d87308 */ /* 0x000ff00000000800 */
[----:B------:R-:W-:Y:S08]  /*f860*/  MUFU.EX2 R3, R3 ;  /* 0x0000000300037308 */ /* 0x000ff00000000800 */
[----:B------:R-:W-:Y:S01]  /*f870*/  MUFU.EX2 R217, R217 ;  /* 0x000000d900d97308 */ /* 0x000fe20000000800 */
[----:B------:R-:W-:-:S04]  /*f880*/  FADD.FTZ R199, R199, R198 ;  /* 0x000000c6c7c77221 */ /* 0x000fc80000010000 */
[----:B------:R-:W-:Y:S01]  /*f890*/  FADD.FTZ R199, R194, R199 ;  /* 0x000000c7c2c77221 */ /* 0x000fe20000010000 */
[--C-:B------:R-:W-:Y:S01]  /*f8a0*/  FFMA.FTZ R194, R180, UR43, -R182.reuse ;  /* 0x0000002bb4c27c23 */ /* 0x100fe200080108b6 */
[----:B------:R-:W-:Y:S01]  /*f8b0*/  FFMA.FTZ R180, R184, UR43, -R182 ;  /* 0x0000002bb8b47c23 */ /* 0x000fe200080108b6 */
[--C-:B------:R-:W-:Y:S01]  /*f8c0*/  FFMA.FTZ R187, R187, UR43, -R191.reuse ;  /* 0x0000002bbbbb7c23 */ /* 0x100fe200080108bf */
[--C-:B------:R-:W-:Y:S01]  /*f8d0*/  FFMA.FTZ R190, R190, UR43, -R191.reuse ;  /* 0x0000002bbebe7c23 */ /* 0x100fe200080108bf */
[----:B------:R-:W-:Y:S02]  /*f8e0*/  FFMA.FTZ R184, R193, UR43, -R191 ;  /* 0x0000002bc1b87c23 */ /* 0x000fe400080108bf */
[----:B------:R-:W-:Y:S08]  /*f8f0*/  MUFU.EX2 R194, R194 ;  /* 0x000000c200c27308 */ /* 0x000ff00000000800 */
[----:B------:R-:W-:Y:S08]  /*f900*/  MUFU.EX2 R180, R180 ;  /* 0x000000b400b47308 */ /* 0x000ff00000000800 */
[----:B------:R-:W-:Y:S08]  /*f910*/  MUFU.EX2 R187, R187 ;  /* 0x000000bb00bb7308 */ /* 0x000ff00000000800 */
[----:B------:R-:W-:Y:S01]  /*f920*/  MUFU.EX2 R190, R190 ;  /* 0x000000be00be7308 */ /* 0x000fe20000000800 */
[----:B------:R-:W-:-:S02]  /*f930*/  WARPGROUP.DEPBAR.LE gsb0, 0x0 ;  /* 0x00008000000079c5 */ /* 0x000fc40000010000 */
[----:B------:R-:W-:Y:S01]  /*f940*/  FFMA.FTZ R154, R220, UR43, -R182 ;  /* 0x0000002bdc9a7c23 */ /* 0x000fe200080108b6 */
[--C-:B------:R-:W-:Y:S01]  /*f950*/  FFMA.FTZ R155, R196, UR43, -R191.reuse ;  /* 0x0000002bc49b7c23 */ /* 0x100fe200080108bf */
[----:B------:R-:W-:-:S04]  /*f960*/  FFMA.FTZ R196, R230, UR43, -R191 ;  /* 0x0000002be6c47c23 */ /* 0x000fc800080108bf */
[----:B------:R-:W0:Y:S08]  /*f970*/  MUFU.EX2 R154, R154 ;  /* 0x0000009a009a7308 */ /* 0x000e300000000800 */
[----:B------:R-:W2:Y:S08]  /*f980*/  MUFU.EX2 R155, R155 ;  /* 0x0000009b009b7308 */ /* 0x000eb00000000800 */
[----:B------:R-:W4:Y:S01]  /*f990*/  MUFU.EX2 R196, R196 ;  /* 0x000000c400c47308 */ /* 0x000f220000000800 */
[----:B------:R-:W-:-:S02]  /*f9a0*/  VIADD R152, R158, 0x80 ;  /* 0x000000809e987836 */ /* 0x000fc40000000000 */
[----:B------:R-:W-:Y:S02]  /*f9b0*/  IMAD.MOV.U32 R153, RZ, RZ, 0x40000040 ;  /* 0x40000040ff997424 */ /* 0x000fe400078e00ff */
[----:B0-----:R-:W-:Y:S01]  /*f9c0*/  FADD.FTZ R198, R154, R195 ;  /* 0x000000c39ac67221 */ /* 0x001fe20000010000 */
[----:B------:R-:W-:Y:S02]  /*f9d0*/  R2UR UR6, R152 ;  /* 0x00000000980672ca */ /* 0x000fe400000e0000 */
[----:B------:R-:W-:Y:S01]  /*f9e0*/  R2UR UR7, R153 ;  /* 0x00000000990772ca */ /* 0x000fe200000e0000 */
[----:B--2---:R-:W-:Y:S01]  /*f9f0*/  FADD.FTZ R199, R155, R199 ;  /* 0x000000c79bc77221 */ /* 0x004fe20000010000 */
[----:B------:R-:W-:Y:S02]  /*fa00*/  F2FP.F16.F32.PACK_AB R152, R159, R154 ;  /* 0x0000009a9f98723e */ /* 0x000fe400000000ff */
[----:B------:R-:W-:Y:S02]  /*fa10*/  F2FP.F16.F32.PACK_AB R153, R197, R155 ;  /* 0x0000009bc599723e */ /* 0x000fe400000000ff */
[----:B------:R-:W-:-:S02]  /*fa20*/  F2FP.F16.F32.PACK_AB R154, R3, R216 ;  /* 0x000000d8039a723e */ /* 0x000fc400000000ff */
[----:B----4-:R-:W-:-:S04]  /*fa30*/  F2FP.F16.F32.PACK_AB R155, R196, R217 ;  /* 0x000000d9c49b723e */ /* 0x010fc800000000ff */
[----:B------:R-:W-:-:S06]  /*fa40*/  WARPGROUP.ARRIVE ;  /* 0x00000000000079c5 */ /* 0x000fcc0000000000 */
[----:B------:R-:W-:Y:S01]  /*fa50*/  HGMMA.64x256x16.F32 R24, R152, gdesc[UR4].tnspB, R24, gsb0 ;  /* 0x43e0000498187df0 */ /* 0x000fe20008000818 */
[--C-:B------:R-:W-:Y:S01]  /*fa60*/  FFMA.FTZ R195, R173, UR43, -R182.reuse ;  /* 0x0000002badc37c23 */ /* 0x100fe200080108b6 */
[----:B------:R-:W-:Y:S01]  /*fa70*/  FFMA.FTZ R173, R181, UR43, -R182 ;  /* 0x0000002bb5ad7c23 */ /* 0x000fe200080108b6 */
[--C-:B------:R-:W-:Y:S01]  /*fa80*/  FFMA.FTZ R181, R192, UR43, -R191.reuse ;  /* 0x0000002bc0b57c23 */ /* 0x100fe200080108bf */
[----:B------:R-:W-:Y:S08]  /*fa90*/  MUFU.EX2 R184, R184 ;  /* 0x000000b800b87308 */ /* 0x000ff00000000800 */
[----:B------:R-:W0:Y:S08]  /*faa0*/  MUFU.EX2 R195, R195 ;  /* 0x000000c300c37308 */ /* 0x000e300000000800 */
[----:B------:R-:W2:Y:S08]  /*fab0*/  MUFU.EX2 R173, R173 ;  /* 0x000000ad00ad7308 */ /* 0x000eb00000000800 */
[----:B------:R-:W4:Y:S01]  /*fac0*/  MUFU.EX2 R181, R181 ;  /* 0x000000b500b57308 */ /* 0x000f220000000800 */
[----:B------:R-:W-:Y:S01]  /*fad0*/  FADD.FTZ R198, R159, R198 ;  /* 0x000000c69fc67221 */ /* 0x000fe20000010000 */
[--C-:B------:R-:W-:Y:S01]  /*fae0*/  FFMA.FTZ R192, R156, UR43, -R182.reuse ;  /* 0x0000002b9cc07c23 */ /* 0x100fe200080108b6 */
[--C-:B------:R-:W-:Y:S01]  /*faf0*/  FFMA.FTZ R159, R161, UR43, -R182.reuse ;  /* 0x0000002ba19f7c23 */ /* 0x100fe200080108b6 */
[--C-:B------:R-:W-:Y:S01]  /*fb00*/  FFMA.FTZ R156, R157, UR43, -R182.reuse ;  /* 0x0000002b9d9c7c23 */ /* 0x100fe200080108b6 */
[--C-:B------:R-:W-:Y:S01]  /*fb10*/  FFMA.FTZ R161, R171, UR43, -R191.reuse ;  /* 0x0000002baba17c23 */ /* 0x100fe200080108bf */
[----:B------:R-:W-:Y:S01]  /*fb20*/  FFMA.FTZ R157, R160, UR43, -R182 ;  /* 0x0000002ba09d7c23 */ /* 0x000fe200080108b6 */
[--C-:B------:R-:W-:Y:S01]  /*fb30*/  FFMA.FTZ R171, R174, UR43, -R191.reuse ;  /* 0x0000002baeab7c23 */ /* 0x100fe200080108bf */
[--C-:B------:R-:W-:Y:S01]  /*fb40*/  FFMA.FTZ R160, R179, UR43, -R191.reuse ;  /* 0x0000002bb3a07c23 */ /* 0x100fe200080108bf */
[----:B------:R-:W-:Y:S01]  /*fb50*/  FFMA.FTZ R174, R175, UR43, -R191 ;  /* 0x0000002bafae7c23 */ /* 0x000fe200080108bf */
[----:B------:R-:W-:Y:S08]  /*fb60*/  MUFU.EX2 R192, R192 ;  /* 0x000000c000c07308 */ /* 0x000ff00000000800 */
[----:B------:R-:W5:Y:S08]  /*fb70*/  MUFU.EX2 R156, R156 ;  /* 0x0000009c009c7308 */ /* 0x000f700000000800 */
[----:B------:R-:W-:Y:S08]  /*fb80*/  MUFU.EX2 R157, R157 ;  /* 0x0000009d009d7308 */ /* 0x000ff00000000800 */
[----:B------:R-:W-:Y:S08]  /*fb90*/  MUFU.EX2 R159, R159 ;  /* 0x0000009f009f7308 */ /* 0x000ff00000000800 */
[----:B------:R-:W-:Y:S08]  /*fba0*/  MUFU.EX2 R160, R160 ;  /* 0x000000a000a07308 */ /* 0x000ff00000000800 */
[----:B------:R-:W1:Y:S08]  /*fbb0*/  MUFU.EX2 R161, R161 ;  /* 0x000000a100a17308 */ /* 0x000e700000000800 */
[----:B------:R-:W-:Y:S08]  /*fbc0*/  MUFU.EX2 R171, R171 ;  /* 0x000000ab00ab7308 */ /* 0x000ff00000000800 */
[----:B------:R-:W3:Y:S01]  /*fbd0*/  MUFU.EX2 R174, R174 ;  /* 0x000000ae00ae7308 */ /* 0x000ee20000000800 */
[----:B------:R-:W-:-:S02]  /*fbe0*/  WARPGROUP.DEPBAR.LE gsb0, 0x0 ;  /* 0x00008000000079c5 */ /* 0x000fc40000010000 */
[----:B------:R-:W-:Y:S01]  /*fbf0*/  VIADD R152, R158, 0x100 ;  /* 0x000001009e987836 */ /* 0x000fe20000000000 */
[----:B------:R-:W-:-:S04]  /*fc00*/  MOV R153, 0x40000040 ;  /* 0x4000004000997802 */ /* 0x000fc80000000f00 */
[----:B------:R-:W-:Y:S02]  /*fc10*/  R2UR UR6, R152 ;  /* 0x00000000980672ca */ /* 0x000fe400000e0000 */
[----:B------:R-:W-:Y:S02]  /*fc20*/  R2UR UR7, R153 ;  /* 0x00000000990772ca */ /* 0x000fe400000e0000 */
[----:B0-----:R-:W-:Y:S02]  /*fc30*/  F2FP.F16.F32.PACK_AB R152, R194, R195 ;  /* 0x000000c3c298723e */ /* 0x001fe400000000ff */
[----:B------:R-:W-:Y:S02]  /*fc40*/  F2FP.F16.F32.PACK_AB R153, R190, R187 ;  /* 0x000000bbbe99723e */ /* 0x000fe400000000ff */
[----:B--2---:R-:W-:Y:S02]  /*fc50*/  F2FP.F16.F32.PACK_AB R154, R180, R173 ;  /* 0x000000adb49a723e */ /* 0x004fe400000000ff */
[----:B----4-:R-:W-:-:S04]  /*fc60*/  F2FP.F16.F32.PACK_AB R155, R184, R181 ;  /* 0x000000b5b89b723e */ /* 0x010fc800000000ff */
[----:B------:R-:W-:-:S06]  /*fc70*/  WARPGROUP.ARRIVE ;  /* 0x00000000000079c5 */ /* 0x000fcc0000000000 */
[----:B------:R-:W-:Y:S01]  /*fc80*/  HGMMA.64x256x16.F32 R24, R152, gdesc[UR4].tnspB, R24, gsb0 ;  /* 0x43e0000498187df0 */ /* 0x000fe20008000818 */
[----:B------:R-:W-:Y:S01]  /*fc90*/  FADD.FTZ R216, R216, R198 ;  /* 0x000000c6d8d87221 */ /* 0x000fe20000010000 */
[--C-:B------:R-:W-:Y:S01]  /*fca0*/  FFMA.FTZ R162, R162, UR43, -R191.reuse ;  /* 0x0000002ba2a27c23 */ /* 0x100fe200080108bf */
[--C-:B------:R-:W-:Y:S01]  /*fcb0*/  FFMA.FTZ R163, R163, UR43, -R191.reuse ;  /* 0x0000002ba3a37c23 */ /* 0x100fe200080108bf */
[--C-:B------:R-:W-:Y:S01]  /*fcc0*/  FFMA.FTZ R166, R166, UR43, -R191.reuse ;  /* 0x0000002ba6a67c23 */ /* 0x100fe200080108bf */
[----:B------:R-:W-:Y:S01]  /*fcd0*/  FADD.FTZ R216, R3, R216 ;  /* 0x000000d803d87221 */ /* 0x000fe20000010000 */
[----:B------:R-:W-:Y:S01]  /*fce0*/  FFMA.FTZ R3, R167, UR43, -R191 ;  /* 0x0000002ba7037c23 */ /* 0x000fe200080108bf */
[----:B------:R-:W-:Y:S08]  /*fcf0*/  MUFU.EX2 R164, R164 ;  /* 0x000000a400a47308 */ /* 0x000ff00000000800 */
[----:B------:R-:W0:Y:S08]  /*fd00*/  MUFU.EX2 R165, R165 ;  /* 0x000000a500a57308 */ /* 0x000e300000000800 */
[----:B------:R-:W-:Y:S08]  /*fd10*/  MUFU.EX2 R168, R168 ;  /* 0x000000a800a87308 */ /* 0x000ff00000000800 */
[----:B------:R-:W-:Y:S08]  /*fd20*/  MUFU.EX2 R169, R169 ;  /* 0x000000a900a97308 */ /* 0x000ff00000000800 */
[----:B------:R-:W-:Y:S08]  /*fd30*/  MUFU.EX2 R3, R3 ;  /* 0x0000000300037308 */ /* 0x000ff00000000800 */
[----:B------:R-:W2:Y:S08]  /*fd40*/  MUFU.EX2 R162, R162 ;  /* 0x000000a200a27308 */ /* 0x000eb00000000800 */
[----:B------:R-:W-:Y:S08]  /*fd50*/  MUFU.EX2 R163, R163 ;  /* 0x000000a300a37308 */ /* 0x000ff00000000800 */
[----:B------:R-:W4:Y:S01]  /*fd60*/  MUFU.EX2 R166, R166 ;  /* 0x000000a600a67308 */ /* 0x000f220000000800 */
[----:B------:R-:W-:-:S02]  /*fd70*/  WARPGROUP.DEPBAR.LE gsb0, 0x0 ;  /* 0x00008000000079c5 */ /* 0x000fc40000010000 */
[----:B------:R-:W-:Y:S02]  /*fd80*/  VIADD R152, R158, 0x180 ;  /* 0x000001809e987836 */ /* 0x000fe40000000000 */
[----:B------:R-:W-:-:S03]  /*fd90*/  IMAD.MOV.U32 R153, RZ, RZ, 0x40000040 ;  /* 0x40000040ff997424 */ /* 0x000fc600078e00ff */
[----:B------:R-:W-:Y:S02]  /*fda0*/  R2UR UR6, R152 ;  /* 0x00000000980672ca */ /* 0x000fe400000e0000 */
[----:B------:R-:W-:Y:S02]  /*fdb0*/  R2UR UR7, R153 ;  /* 0x00000000990772ca */ /* 0x000fe400000e0000 */
[----:B-----5:R-:W-:Y:S02]  /*fdc0*/  F2FP.F16.F32.PACK_AB R152, R156, R192 ;  /* 0x000000c09c98723e */ /* 0x020fe400000000ff */
[----:B-1----:R-:W-:Y:S02]  /*fdd0*/  F2FP.F16.F32.PACK_AB R153, R161, R160 ;  /* 0x000000a0a199723e */ /* 0x002fe400000000ff */
[----:B------:R-:W-:Y:S02]  /*fde0*/  F2FP.F16.F32.PACK_AB R154, R159, R157 ;  /* 0x0000009d9f9a723e */ /* 0x000fe400000000ff */
[----:B---3--:R-:W-:-:S04]  /*fdf0*/  F2FP.F16.F32.PACK_AB R155, R174, R171 ;  /* 0x000000abae9b723e */ /* 0x008fc800000000ff */
[----:B------:R-:W-:-:S06]  /*fe00*/  WARPGROUP.ARRIVE ;  /* 0x00000000000079c5 */ /* 0x000fcc0000000000 */
[----:B------:R-:W-:Y:S01]  /*fe10*/  HGMMA.64x256x16.F32 R24, R152, gdesc[UR4].tnspB, R24, gsb0 ;  /* 0x43e0000498187df0 */ /* 0x000fe20008000818 */
[--C-:B------:R-:W-:Y:S01]  /*fe20*/  FFMA.FTZ R172, R172, UR43, -R182.reuse ;  /* 0x0000002bacac7c23 */ /* 0x100fe200080108b6 */
[--C-:B------:R-:W-:Y:S01]  /*fe30*/  FFMA.FTZ R185, R185, UR43, -R182.reuse ;  /* 0x0000002bb9b97c23 */ /* 0x100fe200080108b6 */
[--C-:B------:R-:W-:Y:S01]  /*fe40*/  FFMA.FTZ R188, R188, UR43, -R182.reuse ;  /* 0x0000002bbcbc7c23 */ /* 0x100fe200080108b6 */
[----:B------:R-:W-:Y:S01]  /*fe50*/  FFMA.FTZ R182, R189, UR43, -R182 ;  /* 0x0000002bbdb67c23 */ /* 0x000fe200080108b6 */
[--C-:B------:R-:W-:Y:S01]  /*fe60*/  FFMA.FTZ R170, R170, UR43, -R191.reuse ;  /* 0x0000002baaaa7c23 */ /* 0x100fe200080108bf */
[--C-:B------:R-:W-:Y:S01]  /*fe70*/  FFMA.FTZ R0, R0, UR43, -R191.reuse ;  /* 0x0000002b00007c23 */ /* 0x100fe200080108bf */
[--C-:B------:R-:W-:Y:S01]  /*fe80*/  FFMA.FTZ R183, R183, UR43, -R191.reuse ;  /* 0x0000002bb7b77c23 */ /* 0x100fe200080108bf */
[----:B------:R-:W-:Y:S01]  /*fe90*/  FFMA.FTZ R186, R186, UR43, -R191 ;  /* 0x0000002bbaba7c23 */ /* 0x000fe200080108bf */
[----:B------:R-:W1:Y:S08]  /*fea0*/  MUFU.EX2 R172, R172 ;  /* 0x000000ac00ac7308 */ /* 0x000e700000000800 */
[----:B------:R-:W-:Y:S08]  /*feb0*/  MUFU.EX2 R185, R185 ;  /* 0x000000b900b97308 */ /* 0x000ff00000000800 */
[----:B------:R-:W-:Y:S08]  /*fec0*/  MUFU.EX2 R188, R188 ;  /* 0x000000bc00bc7308 */ /* 0x000ff00000000800 */
[----:B------:R-:W-:Y:S08]  /*fed0*/  MUFU.EX2 R182, R182 ;  /* 0x000000b600b67308 */ /* 0x000ff00000000800 */
[----:B------:R-:W3:Y:S08]  /*fee0*/  MUFU.EX2 R170, R170 ;  /* 0x000000aa00aa7308 */ /* 0x000ef00000000800 */
[----:B------:R-:W5:Y:S08]  /*fef0*/  MUFU.EX2 R0, R0 ;  /* 0x0000000000007308 */ /* 0x000f700000000800 */
[----:B------:R-:W5:Y:S08]  /*ff00*/  MUFU.EX2 R183, R183 ;  /* 0x000000b700b77308 */ /* 0x000f700000000800 */
[----:B------:R-:W5:Y:S01]  /*ff10*/  MUFU.EX2 R186, R186 ;  /* 0x000000ba00ba7308 */ /* 0x000f620000000800 */
[----:B------:R-:W-:-:S02]  /*ff20*/  WARPGROUP.DEPBAR.LE gsb0, 0x0 ;  /* 0x00008000000079c5 */ /* 0x000fc40000010000 */
[----:B------:R-:W-:Y:S02]  /*ff30*/  VIADD R152, R158, 0x200 ;  /* 0x000002009e987836 */ /* 0x000fe40000000000 */
[----:B------:R-:W-:-:S03]  /*ff40*/  IMAD.MOV.U32 R153, RZ, RZ, 0x40000040 ;  /* 0x40000040ff997424 */ /* 0x000fc600078e00ff */
[----:B------:R-:W-:Y:S02]  /*ff50*/  R2UR UR6, R152 ;  /* 0x00000000980672ca */ /* 0x000fe400000e0000 */
[----:B------:R-:W-:Y:S02]  /*ff60*/  R2UR UR7, R153 ;  /* 0x00000000990772ca */ /* 0x000fe400000e0000 */
[----:B0-----:R-:W-:Y:S02]  /*ff70*/  F2FP.F16.F32.PACK_AB R152, R165, R164 ;  /* 0x000000a4a598723e */ /* 0x001fe400000000ff */
[----:B--2---:R-:W-:Y:S02]  /*ff80*/  F2FP.F16.F32.PACK_AB R153, R162, R3 ;  /* 0x00000003a299723e */ /* 0x004fe400000000ff */
[----:B------:R-:W-:Y:S02]  /*ff90*/  F2FP.F16.F32.PACK_AB R154, R169, R168 ;  /* 0x000000a8a99a723e */ /* 0x000fe400000000ff */
[----:B----4-:R-:W-:-:S04]  /*ffa0*/  F2FP.F16.F32.PACK_AB R155, R166, R163 ;  /* 0x000000a3a69b723e */ /* 0x010fc800000000ff */
[----:B------:R-:W-:-:S06]  /*ffb0*/  WARPGROUP.ARRIVE ;  /* 0x00000000000079c5 */ /* 0x000fcc0000000000 */
[----:B------:R-:W-:Y:S01]  /*ffc0*/  HGMMA.64x256x16.F32 R24, R152, gdesc[UR4].tnspB, R24, gsb0 ;  /* 0x43e0000498187df0 */ /* 0x000fe20008000818 */
[----:B------:R-:W-:-:S04]  /*ffd0*/  FADD.FTZ R199, R197, R199 ;  /* 0x000000c7c5c77221 */ /* 0x000fc80000010000 */
        /* <DEDUP_REMOVED lines=25> */
[----:B------:R-:W-:Y:S02]  /*10170*/  ISETP.GT.AND P2, PT, R210, R222, PT ;  /* 0x000000ded200720c */ /* 0x000fe40003f44270 */
[----:B------:R-:W-:Y:S01]  /*10180*/  FADD.FTZ R184, R166, R184 ;  /* 0x000000b8a6b87221 */ /* 0x000fe20000010000 */
[----:B------:R-:W-:Y:S02]  /*10190*/  @!P0 VIADD R211, R211, 0x32460 ;  /* 0x00032460d3d38836 */ /* 0x000fe40000000000 */
[----:B-1----:R-:W-:Y:S01]  /*101a0*/  FADD.FTZ R192, R172, R192 ;  /* 0x000000c0acc07221 */ /* 0x002fe20000010000 */
[----:B---3--:R-:W-:-:S03]  /*101b0*/  FADD.FTZ R184, R170, R184 ;  /* 0x000000b8aab87221 */ /* 0x008fc60000010000 */
[----:B------:R-:W-:Y:S01]  /*101c0*/  FADD.FTZ R192, R185, R192 ;  /* 0x000000c0b9c07221 */ /* 0x000fe20000010000 */
[----:B------:R-:W-:Y:S01]  /*101d0*/  @!P0 PRMT R211, RZ, 0x654, R211 ;  /* 0x00000654ffd38816 */ /* 0x000fe200000000d3 */
[----:B-----5:R-:W-:Y:S02]  /*101e0*/  FADD.FTZ R184, R0, R184 ;  /* 0x000000b800b87221 */ /* 0x020fe40000010000 */
[----:B------:R-:W-:Y:S02]  /*101f0*/  FADD.FTZ R192, R188, R192 ;  /* 0x000000c0bcc07221 */ /* 0x000fe40000010000 */
[----:B------:R-:W-:Y:S01]  /*10200*/  FADD.FTZ R184, R183, R184 ;  /* 0x000000b8b7b87221 */ /* 0x000fe20000010000 */
[----:B------:R-:W-:Y:S02]  /*10210*/  VIADD R210, R210, 0xffffffff ;  /* 0xffffffffd2d27836 */ /* 0x000fe40000000000 */
[----:B------:R-:W-:Y:S02]  /*10220*/  IMAD.MOV.U32 R216, RZ, RZ, R178 ;  /* 0x000000ffffd87224 */ /* 0x000fe400078e00b2 */
[----:B------:R-:W-:Y:S01]  /*10230*/  FADD.FTZ R3, R186, R184 ;  /* 0x000000b8ba037221 */ /* 0x000fe20000010000 */
[----:B------:R-:W-:Y:S01]  /*10240*/  IMAD.MOV.U32 R217, RZ, RZ, R176 ;  /* 0x000000ffffd97224 */ /* 0x000fe200078e00b0 */
[----:B------:R-:W-:-:S02]  /*10250*/  WARPGROUP.DEPBAR.LE gsb0, 0x0 ;  /* 0x00008000000079c5 */ /* 0x000fc40000010000 */
[----:B------:R-:W-:Y:S02]  /*10260*/  VIADD R152, R158, 0x280 ;  /* 0x000002809e987836 */ /* 0x000fe40000000000 */
[----:B------:R-:W-:-:S03]  /*10270*/  IMAD.MOV.U32 R153, RZ, RZ, 0x40000040 ;  /* 0x40000040ff997424 */ /* 0x000fc600078e00ff */
[----:B------:R-:W-:Y:S02]  /*10280*/  R2UR UR6, R152 ;  /* 0x00000000980672ca */ /* 0x000fe400000e0000 */
[----:B------:R-:W-:Y:S02]  /*10290*/  R2UR UR7, R153 ;  /* 0x00000000990772ca */ /* 0x000fe400000e0000 */
[----:B------:R-:W-:Y:S02]  /*102a0*/  F2FP.F16.F32.PACK_AB R152, R185, R172 ;  /* 0x000000acb998723e */ /* 0x000fe400000000ff */
[----:B------:R-:W-:Y:S02]  /*102b0*/  F2FP.F16.F32.PACK_AB R153, R0, R170 ;  /* 0x000000aa0099723e */ /* 0x000fe400000000ff */
[----:B------:R-:W-:Y:S02]  /*102c0*/  F2FP.F16.F32.PACK_AB R154, R182, R188 ;  /* 0x000000bcb69a723e */ /* 0x000fe400000000ff */
[----:B------:R-:W-:-:S04]  /*102d0*/  F2FP.F16.F32.PACK_AB R155, R186, R183 ;  /* 0x000000b7ba9b723e */ /* 0x000fc800000000ff */
[----:B------:R-:W-:-:S06]  /*102e0*/  WARPGROUP.ARRIVE ;  /* 0x00000000000079c5 */ /* 0x000fcc0000000000 */
[----:B------:R-:W-:Y:S01]  /*102f0*/  HGMMA.64x256x16.F32 R24, R152, gdesc[UR4].tnspB, R24, gsb0 ;  /* 0x43e0000498187df0 */ /* 0x000fe20008000818 */
[----:B------:R-:W-:Y:S02]  /*10300*/  FADD.FTZ R0, R182, R192 ;  /* 0x000000c0b6007221 */ /* 0x000fe40000010000 */
[----:B------:R-:W-:Y:S02]  /*10310*/  WARPGROUP.DEPBAR.LE gsb0, 0x0 ;  /* 0x00008000000079c5 */ /* 0x000fe40000010000 */
[----:B------:R1:W-:Y:S01]  /*10320*/  @!P0 SYNCS.ARRIVE.TRANS64.RED.A1T0 RZ, [R211+URZ], RZ ;  /* 0x000000ffd3ff89a7 */ /* 0x0003e2000810043f */
[----:B------:R-:W-:Y:S05]  /*10330*/  @P2 BRA `(.L_x_5747) ;  /* 0xffffffc800a02947 */ /* 0x000fea000383ffff */
.L_x_5737:
[----:B------:R-:W2:Y:S02]  /*10340*/  LDL R152, [R1+0x60] ;  /* 0x0000600001987983 */ /* 0x000ea40000100800 */
[----:B--2---:R-:W-:-:S13]  /*10350*/  ISETP.GE.AND P2, PT, R210, R152, PT ;  /* 0x00000098d200720c */ /* 0x004fda0003f46270 */
[----:B------:R-:W-:Y:S05]  /*10360*/  @!P2 BRA `(.L_x_5748) ;  /* 0x0000002c00bca947 */ /* 0x000fea0003800000 */
[----:B------:R-:W-:Y:S01]  /*10370*/  MOV R216, R178 ;  /* 0x000000b200d87202 */ /* 0x000fe20000000f00 */
[----:B------:R-:W-:-:S07]  /*10380*/  IMAD.MOV.U32 R217, RZ, RZ, R176 ;  /* 0x000000ffffd97224 */ /* 0x000fce00078e00b0 */
.L_x_5758:
[----:B------:R-:W-:Y:S01]  /*10390*/  VIADD R2, R2, 0x1 ;  /* 0x0000000102027836 */ /* 0x000fe20000000000 */
[----:B------:R-:W-:Y:S05]  /*103a0*/  YIELD ;  /* 0x0000000000007946 */ /* 0x000fea0003800000 */
[----:B------:R-:W-:-:S04]  /*103b0*/  ISETP.NE.AND P2, PT, R2, 0x2, PT ;  /* 0x000000020200780c */ /* 0x000fc80003f45270 */
[----:B------:R-:W-:Y:S02]  /*103c0*/  SEL R152, RZ, 0x1, P2 ;  /* 0x00000001ff987807 */ /* 0x000fe40001000000 */
[----:B------:R-:W-:Y:S02]  /*103d0*/  SEL R2, R2, RZ, P2 ;  /* 0x000000ff02027207 */ /* 0x000fe40001000000 */
[----:B------:R-:W-:Y:S01]  /*103e0*/  LOP3.LUT R23, R23, R152, RZ, 0x3c, !PT ;  /* 0x0000009817177212 */ /* 0x000fe200078e3cff */
[----:B--2--5:R-:W-:Y:S06]  /*103f0*/  @!P1 BRA `(.L_x_5749) ;  /* 0x0000000000049947 */ /* 0x024fec0003800000 */
[----:B------:R-:W-:Y:S01]  /*10400*/  BPT.TRAP 0x1 ;  /* 0x000000040000795c */ /* 0x000fe20000300000 */
.L_x_5749:
[----:B-1----:R-:W-:Y:S01]  /*10410*/  IMAD R211, R2, 0x8, R19 ;  /* 0x0000000802d37824 */ /* 0x002fe200078e0213 */
[----:B------:R-:W-:-:S04]  /*10420*/  SHF.L.U32 R218, R23, 0x1f, RZ ;  /* 0x0000001f17da7819 */ /* 0x000fc800000006ff */
[----:B------:R1:W2:Y:S01]  /*10430*/  SYNCS.PHASECHK.TRANS64.TRYWAIT P2, [R211+URZ+0x32430], R218 ;  /* 0x032430dad30075a7 */ /* 0x0002a2000804017f */
[----:B------:R-:W-:Y:S05]  /*10440*/  @!P1 BRA `(.L_x_5750) ;  /* 0x0000000000049947 */ /* 0x000fea0003800000 */
[----:B------:R-:W-:Y:S01]  /*10450*/  BPT.TRAP 0x1 ;  /* 0x000000040000795c */ /* 0x000fe20000300000 */
.L_x_5750:
[----:B------:R-:W3:Y:S01]  /*10460*/  LDL R152, [R1+0x4c] ;  /* 0x00004c0001987983 */ /* 0x000ee20000100800 */
[----:B------:R-:W-:Y:S02]  /*10470*/  IMAD.MOV.U32 R157, RZ, RZ, 0x40000040 ;  /* 0x40000040ff9d7424 */ /* 0x000fe400078e00ff */
[----:B---3--:R-:W-:Y:S01]  /*10480*/  IMAD R156, R2, 0x300, R152 ;  /* 0x00000300029c7824 */ /* 0x008fe200078e0298 */
[----:B--2---:R-:W-:Y:S06]  /*10490*/  @P2 BRA `(.L_x_5751) ;  /* 0x0000000000082947 */ /* 0x004fec0003800000 */
[----:B------:R-:W2:Y:S02]  /*104a0*/  SYNCS.PHASECHK.TRANS64.TRYWAIT P2, [R211+URZ+0x32430], R218 ;  /* 0x032430dad30075a7 */ /* 0x000ea4000804017f */
[----:B--2---:R-:W-:Y:S05]  /*104b0*/  @!P2 BRA `(.L_x_5752) ;  /* 0x0000013400f0a947 */ /* 0x004fea0003800000 */
.L_x_5751:
        /* <DEDUP_REMOVED lines=40> */
.L_x_5753:
[----:B------:R0:W3:Y:S01]  /*10740*/  SYNCS.PHASECHK.TRANS64.TRYWAIT P2, [R211+URZ+0x32450], R218 ;  /* 0x032450dad30075a7 */ /* 0x0000e2000804017f */
[----:B------:R-:W-:Y:S05]  /*10750*/  @!P1 BRA `(.L_x_5754) ;  /* 0x0000000000049947 */ /* 0x000fea0003800000 */
[----:B------:R-:W-:Y:S01]  /*10760*/  BPT.TRAP 0x1 ;  /* 0x000000040000795c */ /* 0x000fe20000300000 */
.L_x_5754:
[----:B------:R-:W-:Y:S04]  /*10770*/  BSSY B0, `(.L_x_5755) ;  /* 0x0000004000007945 */ /* 0x000fe80003800000 */
[----:B---3--:R-:W-:Y:S05]  /*10780*/  @P2 BRA `(.L_x_5756) ;  /* 0x0000000000082947 */ /* 0x008fea0003800000 */
[----:B------:R-:W3:Y:S02]  /*10790*/  SYNCS.PHASECHK.TRANS64.TRYWAIT P2, [R211+URZ+0x32450], R218 ;  /* 0x032450dad30075a7 */ /* 0x000ee4000804017f */
[----:B---3--:R-:W-:Y:S05]  /*107a0*/  @!P2 BRA `(.L_x_5757) ;  /* 0x000001340048a947 */ /* 0x008fea0003800000 */
.L_x_5756:
[----:B------:R-:W-:Y:S05]  /*107b0*/  BSYNC B0 ;  /* 0x0000000000007941 */ /* 0x000fea0003800000 */
.L_x_5755:
[----:B------:R-:W-:Y:S05]  /*107c0*/  WARPSYNC.ALL ;  /* 0x0000000000007948 */ /* 0x000fea0003800000 */
[----:B0123--:R-:W-:Y:S01]  /*107d0*/  MOV R218, 0xc00 ;  /* 0x00000c0000da7802 */ /* 0x00ffe20000000f00 */
[----:B------:R-:W-:Y:S01]  /*107e0*/  IMAD.MOV.U32 R219, RZ, RZ, 0x40000040 ;  /* 0x40000040ffdb7424 */ /* 0x000fe200078e00ff */
[----:B------:R-:W-:Y:S01]  /*107f0*/  R2UR UR4, R4 ;  /* 0x00000000040472ca */ /* 0x000fe200000e0000 */
[----:B------:R-:W-:Y:S01]  /*10800*/  WARPGROUP.ARRIVE ;  /* 0x00000000000079c5 */ /* 0x000fe20000000000 */
[----:B------:R-:W-:Y:S01]  /*10810*/  R2UR UR5, R5 ;  /* 0x00000000050572ca */ /* 0x000fe200000e0000 */
[----:B------:R-:W-:Y:S01]  /*10820*/  IMAD R218, R2, R218, UR39 ;  /* 0x0000002702da7e24 */ /* 0x000fe2000f8e02da */
[----:B------:R-:W-:Y:S01]  /*10830*/  R2UR UR7, R219 ;  /* 0x00000000db0772ca */ /* 0x000fe200000e0000 */
[----:B------:R-:W-:Y:S01]  /*10840*/  IMAD.MOV.U32 R221, RZ, RZ, 0x40000040 ;  /* 0x40000040ffdd7424 */ /* 0x000fe200078e00ff */
[----:B------:R0:W-:Y:S01]  /*10850*/  STL [R1+0x1b0], R22 ;  /* 0x0001b01601007387 */ /* 0x0001e20000100800 */
[C---:B------:R-:W-:Y:S01]  /*10860*/  VIADD R220, R218.reuse, 0x2 ;  /* 0x00000002dadc7836 */ /* 0x040fe20000000000 */
[----:B------:R-:W-:Y:S01]  /*10870*/  R2UR UR6, R218 ;  /* 0x00000000da0672ca */ /* 0x000fe200000e0000 */
[----:B------:R-:W-:Y:S01]  /*10880*/  IMAD.MOV.U32 R219, RZ, RZ, 0x40000040 ;  /* 0x40000040ffdb7424 */ /* 0x000fe200078e00ff */
[----:B------:R-:W-:Y:S01]  /*10890*/  UMOV UR43, UR48 ;  /* 0x00000030002b7c82 */ /* 0x000fe20008000000 */
[----:B------:R-:W-:Y:S04]  /*108a0*/  STL [R1+0x1ac], R19 ;  /* 0x0001ac1301007387 */ /* 0x000fe80000100800 */
[----:B------:R1:W-:Y:S04]  /*108b0*/  STL [R1+0x1a8], R18 ;  /* 0x0001a81201007387 */ /* 0x0003e80000100800 */
[----:B------:R-:W-:Y:S02]  /*108c0*/  STL [R1+0x1a4], R17 ;  /* 0x0001a41101007387 */ /* 0x000fe40000100800 */
[----:B------:R-:W-:Y:S01]  /*108d0*/  HGMMA.64x96x16.F32 R152, gdesc[UR4], R152, gsb0 ;  /* 0x01600000049879f0 */ /* 0x000fe20008000898 */
[----:B------:R-:W-:Y:S01]  /*108e0*/  R2UR UR6, R220 ;  /* 0x00000000dc0672ca */ /* 0x000fe200000e0000 */
[----:B------:R-:W-:Y:S01]  /*108f0*/  VIADD R220, R218, 0x4 ;  /* 0x00000004dadc7836 */ /* 0x000fe20000000000 */
[----:B------:R-:W-:Y:S01]  /*10900*/  R2UR UR7, R221 ;  /* 0x00000000dd0772ca */ /* 0x000fe200000e0000 */
[----:B------:R-:W-:Y:S01]  /*10910*/  IMAD.MOV.U32 R221, RZ, RZ, 0x40000040 ;  /* 0x40000040ffdd7424 */ /* 0x000fe200078e00ff */
[----:B------:R-:W-:Y:S01]  /*10920*/  R2UR UR4, R236 ;  /* 0x00000000ec0472ca */ /* 0x000fe200000e0000 */
[----:B------:R-:W-:Y:S01]  /*10930*/  STL [R1+0x1a0], R16 ;  /* 0x0001a01001007387 */ /* 0x000fe20000100800 */
[----:B------:R-:W-:Y:S01]  /*10940*/  R2UR UR5, R237 ;  /* 0x00000000ed0572ca */ /* 0x000fe200000e0000 */
[----:B------:R-:W-:-:S02]  /*10950*/  WARPGROUP.DEPBAR.LE gsb0, 0x0 ;  /* 0x00008000000079c5 */ /* 0x000fc40000010000 */
[----:B------:R-:W-:-:S10]  /*10960*/  WARPGROUP.ARRIVE ;  /* 0x00000000000079c5 */ /* 0x000fd40000000000 */
[----:B------:R-:W-:Y:S01]  /*10970*/  HGMMA.64x96x16.F32 R152, gdesc[UR4], R152, gsb0 ;  /* 0x01600000049879f0 */ /* 0x000fe20008000898 */
[----:B------:R-:W-:Y:S01]  /*10980*/  R2UR UR6, R220 ;  /* 0x00000000dc0672ca */ /* 0x000fe200000e0000 */
[----:B------:R-:W-:Y:S01]  /*10990*/  VIADD R220, R218, 0x6 ;  /* 0x00000006dadc7836 */ /* 0x000fe20000000000 */
[----:B------:R-:W-:Y:S01]  /*109a0*/  R2UR UR7, R221 ;  /* 0x00000000dd0772ca */ /* 0x000fe200000e0000 */
[----:B------:R-:W-:Y:S01]  /*109b0*/  IMAD.MOV.U32 R221, RZ, RZ, 0x40000040 ;  /* 0x40000040ffdd7424 */ /* 0x000fe200078e00ff */
[----:B------:R-:W-:Y:S02]  /*109c0*/  R2UR UR4, R234 ;  /* 0x00000000ea0472ca */ /* 0x000fe400000e0000 */
[----:B------:R-:W-:Y:S01]  /*109d0*/  R2UR UR5, R235 ;  /* 0x00000000eb0572ca */ /* 0x000fe200000e0000 */
[----:B------:R-:W-:Y:S02]  /*109e0*/  WARPGROUP.DEPBAR.LE gsb0, 0x0 ;  /* 0x00008000000079c5 */ /* 0x000fe40000010000 */
        /* <DEDUP_REMOVED lines=13> */
[----:B------:R-:W-:Y:S02]  /*10ac0*/  R2UR UR7, R221 ;  /* 0x00000000dd0772ca */ /* 0x000fe400000e0000 */
[----:B------:R-:W-:Y:S02]  /*10ad0*/  R2UR UR4, R226 ;  /* 0x00000000e20472ca */ /* 0x000fe400000e0000 */
[----:B------:R-:W-:Y:S02]  /*10ae0*/  R2UR UR5, R227 ;  /* 0x00000000e30572ca */ /* 0x000fe400000e0000 */
[----:B------:R-:W-:Y:S01]  /*10af0*/  MOV R221, 0x40000040 ;  /* 0x4000004000dd7802 */ /* 0x000fe20000000f00 */
[----:B------:R-:W-:-:S02]  /*10b00*/  WARPGROUP.DEPBAR.LE gsb0, 0x0 ;  /* 0x00008000000079c5 */ /* 0x000fc40000010000 */
[----:B------:R-:W-:-:S08]  /*10b10*/  WARPGROUP.ARRIVE ;  /* 0x00000000000079c5 */ /* 0x000fd00000000000 */
        /* <DEDUP_REMOVED lines=46> */
[----:B------:R-:W-:Y:S02]  /*10e00*/  R2UR UR6, R220 ;  /* 0x00000000dc0672ca */ /* 0x000fe400000e0000 */
[----:B------:R-:W-:Y:S01]  /*10e10*/  R2UR UR7, R221 ;  /* 0x00000000dd0772ca */ /* 0x000fe200000e0000 */
[----:B------:R-:W-:Y:S01]  /*10e20*/  IMAD.MOV.U32 R221, RZ, RZ, 0x40000040 ;  /* 0x40000040ffdd7424 */ /* 0x000fe200078e00ff */
[----:B------:R-:W-:Y:S02]  /*10e30*/  R2UR UR4, R20 ;  /* 0x00000000140472ca */ /* 0x000fe400000e0000 */
[----:B------:R-:W-:Y:S02]  /*10e40*/  R2UR UR5, R21 ;  /* 0x00000000150572ca */ /* 0x000fe400000e0000 */
[----:B------:R-:W-:Y:S01]  /*10e50*/  IADD3 R220, R218, 0x606, RZ ;  /* 0x00000606dadc7810 */ /* 0x000fe20007ffe0ff */
        /* <DEDUP_REMOVED lines=25> */
[----:B------:R-:W-:Y:S01]  /*10ff0*/  R2UR UR4, R10 ;  /* 0x000000000a0472ca */ /* 0x000fe200000e0000 */
[----:B------:R-:W-:Y:S01]  /*11000*/  VIADD R218, R218, 0x906 ;  /* 0x00000906dada7836 */ /* 0x000fe20000000000 */
        /* <DEDUP_REMOVED lines=63> */
[----:B------:R-:W-:-:S02]  /*11400*/  FMUL.FTZ R191, R191, UR50 ;  /* 0x00000032bfbf7c20 */ /* 0x000fc40008410000 */
        /* <DEDUP_REMOVED lines=38> */
[----:B0-----:R-:W-:Y:S01]  /*11670*/  MUFU.TANH R22, R154 ;  /* 0x0000009a00167308 */ /* 0x001fe20000002400 */
[----:B---3--:R-:W-:-:S07]  /*11680*/  FMNMX.FTZ R169, R193, R169, !PT ;  /* 0x000000a9c1a97209 */ /* 0x008fce0007810000 */
[----:B------:R-:W0:Y:S01]  /*11690*/  MUFU.TANH R181, R158 ;  /* 0x0000009e00b57308 */ /* 0x000e220000002400 */
[----:B----4-:R-:W-:-:S05]  /*116a0*/  FMNMX.FTZ R169, R192, R169, !PT ;  /* 0x000000a9c0a97209 */ /* 0x010fca0007810000 */
[----:B------:R-:W2:Y:S02]  /*116b0*/  SHFL.BFLY PT, R176, R169, 0x2, 0x1f ;  /* 0x0c401f00a9b07f89 */ /* 0x000ea400000e0000 */
[----:B------:R3:W-:Y:S08]  /*116c0*/  MUFU.TANH R197, R170 ;  /* 0x000000aa00c57308 */ /* 0x0007f00000002400 */
[----:B-1----:R1:W-:Y:S01]  /*116d0*/  MUFU.TANH R18, R162 ;  /* 0x000000a200127308 */ /* 0x0023e20000002400 */
[----:B---3--:R-:W-:-:S07]  /*116e0*/  IMAD.MOV.U32 R170, RZ, RZ, R180 ;  /* 0x000000ffffaa7224 */ /* 0x008fce00078e00b4 */
[----:B------:R-:W-:Y:S01]  /*116f0*/  MUFU.TANH R19, R155 ;  /* 0x0000009b00137308 */ /* 0x000fe20000002400 */
[----:B--2---:R-:W-:-:S07]  /*11700*/  FMNMX.FTZ R176, R169, R176, !PT ;  /* 0x000000b0a9b07209 */ /* 0x004fce0007810000 */
[----:B------:R-:W2:Y:S01]  /*11710*/  MUFU.TANH R184, R159 ;  /* 0x0000009f00b87308 */ /* 0x000ea20000002400 */
[----:B------:R-:W3:Y:S07]  /*11720*/  SHFL.BFLY PT, R154, R176, 0x1, 0x1f ;  /* 0x0c201f00b09a7f89 */ /* 0x000eee00000e0000 */
[----:B------:R4:W-:Y:S08]  /*11730*/  MUFU.TANH R17, R163 ;  /* 0x000000a300117308 */ /* 0x0009f00000002400 */
[----:B------:R-:W2:Y:S08]  /*11740*/  MUFU.TANH R196, R167 ;  /* 0x000000a700c47308 */ /* 0x000eb00000002400 */
[----:B------:R2:W-:Y:S01]  /*11750*/  MUFU.TANH R16, R166 ;  /* 0x000000a600107308 */ /* 0x0005e20000002400 */
[----:B---3--:R-:W-:-:S05]  /*11760*/  FMNMX.FTZ R176, R176, R154, !PT ;  /* 0x0000009ab0b07209 */ /* 0x008fca0007810000 */
[C---:B------:R-:W-:Y:S01]  /*11770*/  FADD.FTZ R169, -R176.reuse, R217 ;  /* 0x000000d9b0a97221 */ /* 0x040fe20000010100 */
[----:B------:R-:W-:Y:S01]  /*11780*/  FMUL.FTZ R180, R176, UR43 ;  /* 0x0000002bb0b47c20 */ /* 0x000fe20008410000 */
[----:B------:R-:W-:Y:S01]  /*11790*/  MOV R217, R177 ;  /* 0x000000b100d97202 */ /* 0x000fe20000000f00 */
[----:B------:R-:W3:Y:S01]  /*117a0*/  MUFU.TANH R171, R171 ;  /* 0x000000ab00ab7308 */ /* 0x000ee20000002400 */
[----:B------:R-:W-:Y:S01]  /*117b0*/  FMUL.FTZ R169, R169, UR43 ;  /* 0x0000002ba9a97c20 */ /* 0x000fe20008410000 */
[--C-:B------:R-:W-:Y:S01]  /*117c0*/  FFMA.FTZ R177, R230, UR43, -R180.reuse ;  /* 0x0000002be6b17c23 */ /* 0x100fe200080108b4 */
[--C-:B------:R-:W-:Y:S01]  /*117d0*/  FFMA.FTZ R158, R220, UR43, -R180.reuse ;  /* 0x0000002bdc9e7c23 */ /* 0x100fe200080108b4 */
[----:B0-----:R-:W-:Y:S02]  /*117e0*/  IMAD.MOV.U32 R220, RZ, RZ, R181 ;  /* 0x000000ffffdc7224 */ /* 0x001fe400078e00b5 */
[--C-:B-1----:R-:W-:Y:S01]  /*117f0*/  FFMA.FTZ R162, R152, UR43, -R180.reuse ;  /* 0x0000002b98a27c23 */ /* 0x102fe200080108b4 */
[--C-:B------:R-:W-:Y:S01]  /*11800*/  FFMA.FTZ R181, R156, UR43, -R180.reuse ;  /* 0x0000002b9cb57c23 */ /* 0x100fe200080108b4 */
[--C-:B----4-:R-:W-:Y:S01]  /*11810*/  FFMA.FTZ R163, R153, UR43, -R180.reuse ;  /* 0x0000002b99a37c23 */ /* 0x110fe200080108b4 */
[----:B------:R0:W-:Y:S01]  /*11820*/  MUFU.EX2 R156, R169 ;  /* 0x000000a9009c7308 */ /* 0x0001e20000000800 */
[----:B------:R-:W-:Y:S01]  /*11830*/  FFMA.FTZ R188, R221, UR43, -R180 ;  /* 0x0000002bddbc7c23 */ /* 0x000fe200080108b4 */
[----:B--2---:R-:W-:-:S02]  /*11840*/  IMAD.MOV.U32 R221, RZ, RZ, R184 ;  /* 0x000000ffffdd7224 */ /* 0x004fc400078e00b8 */
[--C-:B------:R-:W-:Y:S01]  /*11850*/  FFMA.FTZ R189, R229, UR43, -R180.reuse ;  /* 0x0000002be5bd7c23 */ /* 0x100fe200080108b4 */
[--C-:B------:R-:W-:Y:S01]  /*11860*/  FFMA.FTZ R166, R160, UR43, -R180.reuse ;  /* 0x0000002ba0a67c23 */ /* 0x100fe200080108b4 */
[----:B------:R-:W-:Y:S01]  /*11870*/  FMUL.FTZ R160, R175, UR50 ;  /* 0x00000032afa07c20 */ /* 0x000fe20008410000 */
[--C-:B------:R-:W-:Y:S01]  /*11880*/  FFMA.FTZ R155, R222, UR43, -R180.reuse ;  /* 0x0000002bde9b7c23 */ /* 0x100fe200080108b4 */
[----:B------:R-:W-:Y:S01]  /*11890*/  FFMA.FTZ R154, R223, UR43, -R180 ;  /* 0x0000002bdf9a7c23 */ /* 0x000fe200080108b4 */
[----:B------:R-:W1:Y:S01]  /*118a0*/  MUFU.EX2 R152, R177 ;  /* 0x000000b100987308 */ /* 0x000e620000000800 */
[----:B------:R-:W-:Y:S02]  /*118b0*/  IMAD.MOV.U32 R222, RZ, RZ, R196 ;  /* 0x000000ffffde7224 */ /* 0x000fe400078e00c4 */
[----:B------:R-:W-:Y:S01]  /*118c0*/  FMUL.FTZ R196, R179, UR50 ;  /* 0x00000032b3c47c20 */ /* 0x000fe20008410000 */
[----:B------:R-:W-:Y:S02]  /*118d0*/  IMAD.MOV.U32 R223, RZ, RZ, R197 ;  /* 0x000000ffffdf7224 */ /* 0x000fe400078e00c5 */
[----:B------:R-:W-:Y:S01]  /*118e0*/  FMUL.FTZ R197, R178, UR50 ;  /* 0x00000032b2c57c20 */ /* 0x000fe20008410000 */
[----:B---3--:R-:W-:-:S02]  /*118f0*/  IMAD.MOV.U32 R229, RZ, RZ, R171 ;  /* 0x000000ffffe57224 */ /* 0x008fc400078e00ab */
[--C-:B------:R-:W-:Y:S01]  /*11900*/  FFMA.FTZ R185, R219, UR43, -R180.reuse ;  /* 0x0000002bdbb97c23 */ /* 0x100fe200080108b4 */
[--C-:B------:R-:W-:Y:S01]  /*11910*/  FFMA.FTZ R159, R218, UR43, -R180.reuse ;  /* 0x0000002bda9f7c23 */ /* 0x100fe200080108b4 */
[----:B------:R-:W2:Y:S01]  /*11920*/  MUFU.TANH R174, R174 ;  /* 0x000000ae00ae7308 */ /* 0x000ea20000002400 */
[--C-:B------:R-:W-:Y:S01]  /*11930*/  FFMA.FTZ R184, R157, UR43, -R180.reuse ;  /* 0x0000002b9db87c23 */ /* 0x100fe200080108b4 */
[--C-:B------:R-:W-:Y:S01]  /*11940*/  FFMA.FTZ R167, R161, UR43, -R180.reuse ;  /* 0x0000002ba1a77c23 */ /* 0x100fe200080108b4 */
[--C-:B------:R-:W-:Y:S01]  /*11950*/  FFMA.FTZ R164, R164, UR43, -R180.reuse ;  /* 0x0000002ba4a47c23 */ /* 0x100fe200080108b4 */
[--C-:B------:R-:W-:Y:S01]  /*11960*/  FFMA.FTZ R165, R165, UR43, -R180.reuse ;  /* 0x0000002ba5a57c23 */ /* 0x100fe200080108b4 */
[--C-:B------:R-:W-:Y:S01]  /*11970*/  FFMA.FTZ R168, R168, UR43, -R180.reuse ;  /* 0x0000002ba8a87c23 */ /* 0x100fe200080108b4 */
[--C-:B0-----:R-:W-:Y:S01]  /*11980*/  FFMA.FTZ R169, R217, UR43, -R180.reuse ;  /* 0x0000002bd9a97c23 */ /* 0x101fe200080108b4 */
[----:B------:R-:W-:Y:S01]  /*11990*/  FFMA.FTZ R170, R170, UR43, -R180 ;  /* 0x0000002baaaa7c23 */ /* 0x000fe200080108b4 */
[----:B------:R-:W0:Y:S01]  /*119a0*/  MUFU.EX2 R189, R189 ;  /* 0x000000bd00bd7308 */ /* 0x000e220000000800 */
[----:B-1----:R-:W-:Y:S01]  /*119b0*/  FFMA.FTZ R153, R156, R0, R152 ;  /* 0x000000009c997223 */ /* 0x002fe20000010098 */
[----:B------:R-:W-:Y:S01]  /*119c0*/  FMNMX.FTZ R0, R22, R216, !PT ;  /* 0x000000d816007209 */ /* 0x000fe20007810000 */
[--C-:B------:R-:W-:Y:S01]  /*119d0*/  FFMA.FTZ R171, R231, UR43, -R180.reuse ;  /* 0x0000002be7ab7c23 */ /* 0x100fe200080108b4 */
[--C-:B------:R-:W-:Y:S01]  /*119e0*/  FFMA.FTZ R172, R172, UR43, -R180.reuse ;  /* 0x0000002bacac7c23 */ /* 0x100fe200080108b4 */
[----:B------:R-:W-:Y:S01]  /*119f0*/  FFMA.FTZ R173, R173, UR43, -R180 ;  /* 0x0000002badad7c23 */ /* 0x000fe200080108b4 */
[----:B------:R-:W-:Y:S01]  /*11a00*/  FMNMX.FTZ R0, R19, R0, !PT ;  /* 0x0000000013007209 */ /* 0x000fe20007810000 */
[----:B------:R-:W-:Y:S01]  /*11a10*/  FMUL.FTZ R217, R186, UR50 ;  /* 0x00000032bad97c20 */ /* 0x000fe20008410000 */
[----:B------:R-:W1:Y:S01]  /*11a20*/  MUFU.TANH R160, R160 ;  /* 0x000000a000a07308 */ /* 0x000e620000002400 */
[----:B--2---:R-:W-:Y:S01]  /*11a30*/  IMAD.MOV.U32 R230, RZ, RZ, R174 ;  /* 0x000000ffffe67224 */ /* 0x004fe200078e00ae */
[----:B------:R-:W-:Y:S01]  /*11a40*/  FMNMX.FTZ R0, R220, R0, !PT ;  /* 0x00000000dc007209 */ /* 0x000fe20007810000 */
[--C-:B------:R-:W-:Y:S01]  /*11a50*/  FFMA.FTZ R174, R193, UR43, -R180.reuse ;  /* 0x0000002bc1ae7c23 */ /* 0x100fe200080108b4 */
[----:B------:R-:W-:Y:S01]  /*11a60*/  FFMA.FTZ R180, R192, UR43, -R180 ;  /* 0x0000002bc0b47c23 */ /* 0x000fe200080108b4 */
[----:B------:R-:W-:Y:S01]  /*11a70*/  FMUL.FTZ R192, R182, UR50 ;  /* 0x00000032b6c07c20 */ /* 0x000fe20008410000 */
[----:B------:R-:W-:Y:S01]  /*11a80*/  FMNMX.FTZ R0, R221, R0, !PT ;  /* 0x00000000dd007209 */ /* 0x000fe20007810000 */
[----:B------:R-:W-:Y:S01]  /*11a90*/  FMUL.FTZ R193, R187, UR50 ;  /* 0x00000032bbc17c20 */ /* 0x000fe20008410000 */
[----:B------:R-:W2:Y:S01]  /*11aa0*/  MUFU.TANH R197, R197 ;  /* 0x000000c500c57308 */ /* 0x000ea20000002400 */
[C---:B0-----:R-:W-:Y:S01]  /*11ab0*/  FADD.FTZ R153, R189.reuse, R153 ;  /* 0x00000099bd997221 */ /* 0x041fe20000010000 */
[----:B------:R-:W-:Y:S01]  /*11ac0*/  FMNMX.FTZ R0, R18, R0, !PT ;  /* 0x0000000012007209 */ /* 0x000fe20007810000 */
[----:B------:R-:W-:Y:S01]  /*11ad0*/  FMUL.FTZ R175, R194, UR50 ;  /* 0x00000032c2af7c20 */ /* 0x000fe20008410000 */
[----:B------:R-:W-:Y:S01]  /*11ae0*/  F2FP.F16.F32.PACK_AB R152, R189, R152 ;  /* 0x00000098bd98723e */ /* 0x000fe200000000ff */
[----:B------:R-:W-:Y:S01]  /*11af0*/  FMUL.FTZ R189, R183, UR50 ;  /* 0x00000032b7bd7c20 */ /* 0x000fe20008410000 */
[----:B------:R-:W-:Y:S01]  /*11b00*/  FMNMX.FTZ R0, R17, R0, !PT ;  /* 0x0000000011007209 */ /* 0x000fe20007810000 */
[----:B------:R-:W-:Y:S01]  /*11b10*/  FMUL.FTZ R179, R195, UR50 ;  /* 0x00000032c3b37c20 */ /* 0x000fe20008410000 */
[----:B------:R-:W0:Y:S01]  /*11b20*/  MUFU.TANH R196, R196 ;  /* 0x000000c400c47308 */ /* 0x000e220000002400 */
[----:B------:R-:W-:Y:S01]  /*11b30*/  FMUL.FTZ R186, R198, UR50 ;  /* 0x00000032c6ba7c20 */ /* 0x000fe20008410000 */
[----:B------:R-:W-:Y:S01]  /*11b40*/  FMNMX.FTZ R0, R16, R0, !PT ;  /* 0x0000000010007209 */ /* 0x000fe20007810000 */
[----:B------:R-:W-:-:S03]  /*11b50*/  FMUL.FTZ R187, R199, UR50 ;  /* 0x00000032c7bb7c20 */ /* 0x000fc60008410000 */
[----:B------:R-:W-:Y:S02]  /*11b60*/  FMNMX.FTZ R0, R222, R0, !PT ;  /* 0x00000000de007209 */ /* 0x000fe40007810000 */
[----:B------:R-:W3:Y:S02]  /*11b70*/  MUFU.TANH R192, R192 ;  /* 0x000000c000c07308 */ /* 0x000ee40000002400 */
[----:B------:R-:W-:-:S04]  /*11b80*/  FMNMX.FTZ R0, R223, R0, !PT ;  /* 0x00000000df007209 */ /* 0x000fc80007810000 */
[----:B------:R-:W-:Y:S02]  /*11b90*/  FMNMX.FTZ R0, R229, R0, !PT ;  /* 0x00000000e5007209 */ /* 0x000fe40007810000 */
[----:B------:R-:W4:Y:S02]  /*11ba0*/  MUFU.TANH R189, R189 ;  /* 0x000000bd00bd7308 */ /* 0x000f240000002400 */
[----:B------:R-:W-:-:S04]  /*11bb0*/  FMNMX.FTZ R157, R230, R0, !PT ;  /* 0x00000000e69d7209 */ /* 0x000fc80007810000 */
[----:B-1----:R-:W-:Y:S02]  /*11bc0*/  FMNMX.FTZ R157, R160, R157, !PT ;  /* 0x0000009da09d7209 */ /* 0x002fe40007810000 */
[----:B------:R-:W1:Y:S02]  /*11bd0*/  MUFU.TANH R217, R217 ;  /* 0x000000d900d97308 */ /* 0x000e640000002400 */
[----:B--2---:R-:W-:-:S04]  /*11be0*/  FMNMX.FTZ R157, R197, R157, !PT ;  /* 0x0000009dc59d7209 */ /* 0x004fc80007810000 */
[----:B0-----:R-:W-:Y:S02]  /*11bf0*/  FMNMX.FTZ R157, R196, R157, !PT ;  /* 0x0000009dc49d7209 */ /* 0x001fe40007810000 */
[----:B------:R-:W0:Y:S02]  /*11c00*/  MUFU.TANH R193, R193 ;  /* 0x000000c100c17308 */ /* 0x000e240000002400 */
[----:B---3--:R-:W-:-:S04]  /*11c10*/  FMNMX.FTZ R157, R192, R157, !PT ;  /* 0x0000009dc09d7209 */ /* 0x008fc80007810000 */
[----:B----4-:R-:W-:Y:S02]  /*11c20*/  FMNMX.FTZ R157, R189, R157, !PT ;  /* 0x0000009dbd9d7209 */ /* 0x010fe40007810000 */
[----:B------:R-:W2:Y:S02]  /*11c30*/  MUFU.TANH R190, R190 ;  /* 0x000000be00be7308 */ /* 0x000ea40000002400 */
[----:B-1----:R-:W-:-:S06]  /*11c40*/  FMNMX.FTZ R157, R217, R157, !PT ;  /* 0x0000009dd99d7209 */ /* 0x002fcc0007810000 */
        /* <DEDUP_REMOVED lines=10> */
[----:B------:R-:W2:Y:S01]  /*11cf0*/  MUFU.EX2 R154, R154 ;  /* 0x0000009a009a7308 */ /* 0x000ea20000000800 */
[----:B-1----:R-:W-:-:S07]  /*11d00*/  FMNMX.FTZ R157, R186, R157, !PT ;  /* 0x0000009dba9d7209 */ /* 0x002fce0007810000 */
[----:B------:R-:W1:Y:S01]  /*11d10*/  MUFU.EX2 R155, R155 ;  /* 0x0000009b009b7308 */ /* 0x000e620000000800 */
[----:B0-----:R-:W-:-:S05]  /*11d20*/  FMNMX.FTZ R178, R187, R157, !PT ;  /* 0x0000009dbbb27209 */ /* 0x001fca0007810000 */
[----:B------:R-:W0:Y:S01]  /*11d30*/  SHFL.BFLY PT, R157, R178, 0x2, 0x1f ;  /* 0x0c401f00b29d7f89 */ /* 0x000e2200000e0000 */
[----:B--2---:R-:W-:Y:S01]  /*11d40*/  FADD.FTZ R161, R154, R153 ;  /* 0x000000999aa17221 */ /* 0x004fe20000010000 */
[----:B------:R-:W2:Y:S01]  /*11d50*/  S2R R198, SR_TID.X ;  /* 0x0000000000c67919 */ /* 0x000ea20000002100 */
[----:B-1----:R-:W-:Y:S02]  /*11d60*/  F2FP.F16.F32.PACK_AB R154, R155, R154 ;  /* 0x0000009a9b9a723e */ /* 0x002fe400000000ff */
[----:B0-----:R-:W-:-:S05]  /*11d70*/  FMNMX.FTZ R178, R178, R157, !PT ;  /* 0x0000009db2b27209 */ /* 0x001fca0007810000 */
[----:B------:R-:W0:Y:S02]  /*11d80*/  SHFL.BFLY PT, R157, R178, 0x1, 0x1f ;  /* 0x0c201f00b29d7f89 */ /* 0x000e2400000e0000 */
[----:B0-----:R-:W-:-:S05]  /*11d90*/  FMNMX.FTZ R178, R178, R157, !PT ;  /* 0x0000009db2b27209 */ /* 0x001fca0007810000 */
[C---:B------:R-:W-:Y:S01]  /*11da0*/  FADD.FTZ R157, -R178.reuse, R216 ;  /* 0x000000d8b29d7221 */ /* 0x040fe20000010100 */
[----:B------:R-:W-:-:S03]  /*11db0*/  FMUL.FTZ R191, R178, UR43 ;  /* 0x0000002bb2bf7c20 */ /* 0x000fc60008410000 */
[----:B------:R-:W-:Y:S01]  /*11dc0*/  FMUL.FTZ R153, R157, UR43 ;  /* 0x0000002b9d997c20 */ /* 0x000fe20008410000 */
[----:B------:R-:W-:-:S03]  /*11dd0*/  FADD.FTZ R157, R155, R161 ;  /* 0x000000a19b9d7221 */ /* 0x000fc60000010000 */
[----:B------:R0:W-:Y:S02]  /*11de0*/  MUFU.EX2 R155, R153 ;  /* 0x00000099009b7308 */ /* 0x0001e40000000800 */
[----:B0-----:R-:W-:Y:S01]  /*11df0*/  FFMA.FTZ R153, R22, UR43, -R191 ;  /* 0x0000002b16997c23 */ /* 0x001fe200080108bf */
[----:B--2---:R-:W-:Y:S01]  /*11e00*/  SHF.R.U32.HI R198, RZ, 0x7, R198 ;  /* 0x00000007ffc67819 */ /* 0x004fe200000116c6 */
[-C--:B------:R-:W-:Y:S01]  /*11e10*/  FMUL.FTZ R24, R24, R156.reuse ;  /* 0x0000009c18187220 */ /* 0x080fe20000410000 */
[-C--:B------:R-:W-:Y:S01]  /*11e20*/  FMUL.FTZ R25, R25, R156.reuse ;  /* 0x0000009c19197220 */ /* 0x080fe20000410000 */
[-C--:B------:R-:W-:Y:S01]  /*11e30*/  FMUL.FTZ R28, R28, R156.reuse ;  /* 0x0000009c1c1c7220 */ /* 0x080fe20000410000 */
[-C--:B------:R-:W-:Y:S01]  /*11e40*/  FMUL.FTZ R29, R29, R156.reuse ;  /* 0x0000009c1d1d7220 */ /* 0x080fe20000410000 */
[----:B------:R-:W0:Y:S01]  /*11e50*/  MUFU.EX2 R153, R153 ;  /* 0x0000009900997308 */ /* 0x000e220000000800 */
        /* <DEDUP_REMOVED lines=16> */
[----:B0-----:R-:W-:Y:S01]  /*11f60*/  FFMA.FTZ R194, R155, R3, R153 ;  /* 0x000000039bc27223 */ /* 0x001fe20000010099 */
        /* <DEDUP_REMOVED lines=15> */
[----:B0-----:R-:W-:-:S02]  /*12060*/  VIADD R3, R198, 0x8 ;  /* 0x00000008c6037836 */ /* 0x001fc40000000000 */
        /* <DEDUP_REMOVED lines=34> */
[--C-:B------:R-:W-:Y:S01]  /*12290*/  FFMA.FTZ R161, R19, UR43, -R191.reuse ;  /* 0x0000002b13a17c23 */ /* 0x100fe200080108bf */
[--C-:B------:R-:W-:Y:S01]  /*122a0*/  FFMA.FTZ R156, R220, UR43, -R191.reuse ;  /* 0x0000002bdc9c7c23 */ /* 0x100fe200080108bf */
[----:B------:R-:W-:Y:S01]  /*122b0*/  FFMA.FTZ R195, R221, UR43, -R191 ;  /* 0x0000002bddc37c23 */ /* 0x000fe200080108bf */
[----:B------:R0:W-:Y:S01]  /*122c0*/  BAR.SYNC.DEFER_BLOCKING R3, 0x100 ;  /* 0x000400030000751d */ /* 0x0001e20000010000 */
[----:B------:R-:W-:-:S05]  /*122d0*/  IMAD.MOV.U32 R182, RZ, RZ, 0xc00 ;  /* 0x00000c00ffb67424 */ /* 0x000fca00078e00ff */
[----:B------:R-:W1:Y:S01]  /*122e0*/  MUFU.EX2 R161, R161 ;  /* 0x000000a100a17308 */ /* 0x000e620000000800 */
[----:B------:R-:W-:Y:S02]  /*122f0*/  IMAD.MOV.U32 R183, RZ, RZ, 0x40000040 ;  /* 0x40000040ffb77424 */ /* 0x000fe400078e00ff */
        /* <DEDUP_REMOVED lines=15> */
[----:B------:R-:W-:Y:S01]  /*123f0*/  IMAD R182, R2, R182, UR42 ;  /* 0x0000002a02b67e24 */ /* 0x000fe2000f8e02b6 */
[----:B------:R-:W-:Y:S01]  /*12400*/  R2UR UR7, R183 ;  /* 0x00000000b70772ca */ /* 0x000fe200000e0000 */
        /* <DEDUP_REMOVED lines=52> */
[----:B-1----:R-:W-:Y:S01]  /*12750*/  F2FP.F16.F32.PACK_AB R153, R161, R153 ;  /* 0x00000099a199723e */ /* 0x002fe200000000ff */
[----:B------:R-:W-:Y:S01]  /*12760*/  MUFU.EX2 R185, R185 ;  /* 0x000000b900b97308 */ /* 0x000fe20000000800 */
[----:B---3--:R-:W-:-:S07]  /*12770*/  F2FP.F16.F32.PACK_AB R155, R195, R156 ;  /* 0x0000009cc39b723e */ /* 0x008fce00000000ff */
[----:B------:R-:W-:Y:S01]  /*12780*/  MUFU.EX2 R181, R181 ;  /* 0x000000b500b57308 */ /* 0x000fe20000000800 */
[----:B------:R-:W-:-:S07]  /*12790*/  WARPGROUP.ARRIVE ;  /* 0x00000000000079c5 */ /* 0x000fce0000000000 */
[----:B------:R-:W-:Y:S01]  /*127a0*/  MUFU.EX2 R184, R184 ;  /* 0x000000b800b87308 */ /* 0x000fe20000000800 */
[----:B------:R-:W-:Y:S01]  /*127b0*/  HGMMA.64x256x16.F32 R24, R152, gdesc[UR4].tnspB, R24, gsb0 ;  /* 0x43e0000498187df0 */ /* 0x000fe20008000818 */
[----:B------:R-:W-:Y:S01]  /*127c0*/  FADD.FTZ R194, R161, R194 ;  /* 0x000000c2a1c27221 */ /* 0x000fe20000010000 */
[--C-:B------:R-:W-:Y:S01]  /*127d0*/  FFMA.FTZ R183, R16, UR43, -R191.reuse ;  /* 0x0000002b10b77c23 */ /* 0x100fe200080108bf */
[--C-:B0-----:R-:W-:Y:S01]  /*127e0*/  FFMA.FTZ R3, R222, UR43, -R191.reuse ;  /* 0x0000002bde037c23 */ /* 0x101fe200080108bf */
[--C-:B------:R-:W-:Y:S01]  /*127f0*/  FFMA.FTZ R0, R0, UR43, -R191.reuse ;  /* 0x0000002b00007c23 */ /* 0x100fe200080108bf */
[----:B------:R2:W5:Y:S02]  /*12800*/  LDL.LU R22, [R1+0x1b0] ;  /* 0x0001b00001167983 */ /* 0x0005640000300800 */
[----:B------:R0:W-:Y:S01]  /*12810*/  MUFU.EX2 R161, R158 ;  /* 0x0000009e00a17308 */ /* 0x0001e20000000800 */
[----:B------:R-:W-:Y:S01]  /*12820*/  FADD.FTZ R194, R156, R194 ;  /* 0x000000c29cc27221 */ /* 0x000fe20000010000 */
[--C-:B------:R-:W-:Y:S01]  /*12830*/  FFMA.FTZ R198, R223, UR43, -R191.reuse ;  /* 0x0000002bdfc67c23 */ /* 0x100fe200080108bf */
[----:B------:R2:W5:Y:S01]  /*12840*/  LDL.LU R19, [R1+0x1ac] ;  /* 0x0001ac0001137983 */ /* 0x0005620000300800 */
[----:B0-----:R-:W-:-:S04]  /*12850*/  FFMA.FTZ R158, R18, UR43, -R191 ;  /* 0x0000002b129e7c23 */ /* 0x001fc800080108bf */
[----:B------:R-:W-:Y:S08]  /*12860*/  MUFU.EX2 R183, R183 ;  /* 0x000000b700b77308 */ /* 0x000ff00000000800 */
[----:B------:R-:W-:Y:S01]  /*12870*/  MUFU.EX2 R3, R3 ;  /* 0x0000000300037308 */ /* 0x000fe20000000800 */
[----:B------:R-:W-:Y:S01]  /*12880*/  FADD.FTZ R194, R195, R194 ;  /* 0x000000c2c3c27221 */ /* 0x000fe20000010000 */
[----:B------:R2:W5:Y:S06]  /*12890*/  LDL.LU R18, [R1+0x1a8] ;  /* 0x0001a80001127983 */ /* 0x00056c0000300800 */
[----:B------:R-:W0:Y:S02]  /*128a0*/  MUFU.EX2 R158, R158 ;  /* 0x0000009e009e7308 */ /* 0x000e240000000800 */
[----:B0-----:R-:W-:-:S06]  /*128b0*/  FADD.FTZ R194, R158, R194 ;  /* 0x000000c29ec27221 */ /* 0x001fcc0000010000 */
[----:B------:R-:W-:Y:S01]  /*128c0*/  MUFU.EX2 R198, R198 ;  /* 0x000000c600c67308 */ /* 0x000fe20000000800 */
[----:B------:R-:W-:-:S07]  /*128d0*/  WARPGROUP.DEPBAR.LE gsb0, 0x0 ;  /* 0x00008000000079c5 */ /* 0x000fce0000010000 */
[----:B------:R0:W1:Y:S08]  /*128e0*/  MUFU.EX2 R155, R188 ;  /* 0x000000bc009b7308 */ /* 0x0000700000000800 */
[----:B------:R3:W-:Y:S01]  /*128f0*/  MUFU.EX2 R154, R159 ;  /* 0x0000009f009a7308 */ /* 0x0007e20000000800 */
[----:B0-----:R-:W-:Y:S01]  /*12900*/  FFMA.FTZ R188, R17, UR43, -R191 ;  /* 0x0000002b11bc7c23 */ /* 0x001fe200080108bf */
[----:B------:R-:W-:Y:S01]  /*12910*/  IMAD.MOV.U32 R153, RZ, RZ, 0x40000040 ;  /* 0x40000040ff997424 */ /* 0x000fe200078e00ff */
[----:B------:R-:W-:Y:S01]  /*12920*/  IADD3 R152, R182, 0x80, RZ ;  /* 0x00000080b6987810 */ /* 0x000fe20007ffe0ff */
[----:B------:R2:W5:Y:S04]  /*12930*/  LDL.LU R17, [R1+0x1a4] ;  /* 0x0001a40001117983 */ /* 0x0005680000300800 */
[----:B------:R-:W0:Y:S01]  /*12940*/  MUFU.EX2 R188, R188 ;  /* 0x000000bc00bc7308 */ /* 0x000e220000000800 */
[----:B------:R-:W-:Y:S01]  /*12950*/  R2UR UR6, R152 ;  /* 0x00000000980672ca */ /* 0x000fe200000e0000 */
[----:B-1----:R-:W-:Y:S01]  /*12960*/  FADD.FTZ R195, R155, R157 ;  /* 0x0000009d9bc37221 */ /* 0x002fe20000010000 */
[----:B------:R-:W-:Y:S01]  /*12970*/  R2UR UR7, R153 ;  /* 0x00000000990772ca */ /* 0x000fe200000e0000 */
[----:B------:R2:W5:Y:S01]  /*12980*/  LDL.LU R16, [R1+0x1a0] ;  /* 0x0001a00001107983 */ /* 0x0005620000300800 */
[----:B------:R-:W-:-:S02]  /*12990*/  F2FP.F16.F32.PACK_AB R156, R161, R155 ;  /* 0x0000009ba19c723e */ /* 0x000fc400000000ff */
[----:B---3--:R-:W-:Y:S02]  /*129a0*/  F2FP.F16.F32.PACK_AB R159, R3, R183 ;  /* 0x000000b7039f723e */ /* 0x008fe400000000ff */
[----:B0-----:R-:W-:Y:S01]  /*129b0*/  F2FP.F16.F32.PACK_AB R157, R188, R158 ;  /* 0x0000009ebc9d723e */ /* 0x001fe200000000ff */
[----:B------:R-:W-:Y:S01]  /*129c0*/  VIADD R152, R182, 0x100 ;  /* 0x00000100b6987836 */ /* 0x000fe20000000000 */
[----:B------:R-:W-:Y:S01]  /*129d0*/  F2FP.F16.F32.PACK_AB R158, R154, R185 ;  /* 0x000000b99a9e723e */ /* 0x000fe200000000ff */
[----:B------:R-:W-:Y:S02]  /*129e0*/  IMAD.MOV.U32 R153, RZ, RZ, 0x40000040 ;  /* 0x40000040ff997424 */ /* 0x000fe400078e00ff */
[----:B------:R-:W-:Y:S01]  /*129f0*/  FADD.FTZ R195, R161, R195 ;  /* 0x000000c3a1c37221 */ /* 0x000fe20000010000 */
[----:B------:R-:W-:Y:S01]  /*12a00*/  FADD.FTZ R199, R188, R194 ;  /* 0x000000c2bcc77221 */ /* 0x000fe20000010000 */
[----:B------:R-:W-:Y:S01]  /*12a10*/  WARPGROUP.ARRIVE ;  /* 0x00000000000079c5 */ /* 0x000fe20000000000 */
[----:B------:R-:W-:Y:S01]  /*12a20*/  MUFU.EX2 R0, R0 ;  /* 0x0000000000007308 */ /* 0x000fe20000000800 */
[----:B------:R-:W3:Y:S04]  /*12a30*/  LDL R216, [R1+0x60] ;  /* 0x0000600001d87983 */ /* 0x000ee80000100800 */
[----:B------:R-:W-:Y:S01]  /*12a40*/  HGMMA.64x256x16.F32 R24, R156, gdesc[UR4].tnspB, R24, gsb0 ;  /* 0x43e000049c187df0 */ /* 0x000fe20008000818 */
[----:B------:R-:W-:-:S06]  /*12a50*/  FFMA.FTZ R155, R230, UR43, -R191 ;  /* 0x0000002be69b7c23 */ /* 0x000fcc00080108bf */
[----:B------:R-:W-:Y:S01]  /*12a60*/  MUFU.EX2 R155, R155 ;  /* 0x0000009b009b7308 */ /* 0x000fe20000000800 */
[----:B------:R-:W-:Y:S02]  /*12a70*/  R2UR UR6, R152 ;  /* 0x00000000980672ca */ /* 0x000fe400000e0000 */
[----:B------:R-:W-:Y:S01]  /*12a80*/  R2UR UR7, R153 ;  /* 0x00000000990772ca */ /* 0x000fe200000e0000 */
[----:B------:R-:W-:Y:S01]  /*12a90*/  FADD.FTZ R194, R185, R195 ;  /* 0x000000c3b9c27221 */ /* 0x000fe20000010000 */
[----:B------:R-:W-:Y:S01]  /*12aa0*/  FADD.FTZ R199, R183, R199 ;  /* 0x000000c7b7c77221 */ /* 0x000fe20000010000 */
[--C-:B------:R-:W-:Y:S01]  /*12ab0*/  FFMA.FTZ R195, R197, UR43, -R191.reuse ;  /* 0x0000002bc5c37c23 */ /* 0x100fe200080108bf */
[--C-:B------:R-:W-:Y:S01]  /*12ac0*/  FFMA.FTZ R183, R196, UR43, -R191.reuse ;  /* 0x0000002bc4b77c23 */ /* 0x100fe200080108bf */
[--C-:B------:R-:W-:Y:S01]  /*12ad0*/  FFMA.FTZ R185, R192, UR43, -R191.reuse ;  /* 0x0000002bc0b97c23 */ /* 0x100fe200080108bf */
[----:B------:R-:W-:-:S03]  /*12ae0*/  FFMA.FTZ R188, R189, UR43, -R191 ;  /* 0x0000002bbdbc7c23 */ /* 0x000fc600080108bf */
[----:B------:R-:W-:Y:S08]  /*12af0*/  MUFU.EX2 R195, R195 ;  /* 0x000000c300c37308 */ /* 0x000ff00000000800 */
[----:B------:R-:W-:Y:S08]  /*12b00*/  MUFU.EX2 R183, R183 ;  /* 0x000000b700b77308 */ /* 0x000ff00000000800 */
[----:B------:R-:W-:Y:S08]  /*12b10*/  MUFU.EX2 R185, R185 ;  /* 0x000000b900b97308 */ /* 0x000ff00000000800 */
[----:B------:R-:W-:Y:S01]  /*12b20*/  MUFU.EX2 R188, R188 ;  /* 0x000000bc00bc7308 */ /* 0x000fe20000000800 */
[----:B------:R-:W-:-:S02]  /*12b30*/  VIADD R152, R182, 0x180 ;  /* 0x00000180b6987836 */ /* 0x000fc40000000000 */
[----:B------:R-:W-:Y:S01]  /*12b40*/  IMAD.MOV.U32 R153, RZ, RZ, 0x40000040 ;  /* 0x40000040ff997424 */ /* 0x000fe200078e00ff */
[----:B------:R-:W-:Y:S02]  /*12b50*/  WARPGROUP.DEPBAR.LE gsb0, 0x0 ;  /* 0x00008000000079c5 */ /* 0x000fe40000010000 */
[--C-:B------:R-:W-:Y:S01]  /*12b60*/  FFMA.FTZ R158, R229, UR43, -R191.reuse ;  /* 0x0000002be59e7c23 */ /* 0x100fe200080108bf */
[----:B------:R-:W-:Y:S01]  /*12b70*/  FFMA.FTZ R156, R160, UR43, -R191 ;  /* 0x0000002ba09c7c23 */ /* 0x000fe200080108bf */
[----:B------:R-:W-:Y:S08]  /*12b80*/  MUFU.EX2 R159, R162 ;  /* 0x000000a2009f7308 */ /* 0x000ff00000000800 */
[----:B------:R-:W0:Y:S08]  /*12b90*/  MUFU.EX2 R157, R163 ;  /* 0x000000a3009d7308 */ /* 0x000e300000000800 */
[----:B------:R-:W1:Y:S08]  /*12ba0*/  MUFU.EX2 R158, R158 ;  /* 0x0000009e009e7308 */ /* 0x000e700000000800 */
[----:B------:R-:W4:Y:S01]  /*12bb0*/  MUFU.EX2 R156, R156 ;  /* 0x0000009c009c7308 */ /* 0x000f220000000800 */
[----:B0-----:R-:W-:-:S02]  /*12bc0*/  F2FP.F16.F32.PACK_AB R160, R157, R159 ;  /* 0x0000009f9da0723e */ /* 0x001fc400000000ff */
[----:B------:R-:W-:Y:S02]  /*12bd0*/  F2FP.F16.F32.PACK_AB R162, R184, R181 ;  /* 0x000000b5b8a2723e */ /* 0x000fe400000000ff */
[----:B-1----:R-:W-:Y:S02]  /*12be0*/  F2FP.F16.F32.PACK_AB R161, R158, R198 ;  /* 0x000000c69ea1723e */ /* 0x002fe400000000ff */
[----:B----4-:R-:W-:-:S04]  /*12bf0*/  F2FP.F16.F32.PACK_AB R163, R156, R155 ;  /* 0x0000009b9ca3723e */ /* 0x010fc800000000ff */
[----:B------:R-:W-:-:S06]  /*12c00*/  WARPGROUP.ARRIVE ;  /* 0x00000000000079c5 */ /* 0x000fcc0000000000 */
[----:B------:R-:W-:Y:S01]  /*12c10*/  HGMMA.64x256x16.F32 R24, R160, gdesc[UR4].tnspB, R24, gsb0 ;  /* 0x43e00004a0187df0 */ /* 0x000fe20008000818 */
[----:B------:R-:W-:Y:S02]  /*12c20*/  R2UR UR6, R152 ;  /* 0x00000000980672ca */ /* 0x000fe400000e0000 */
[----:B------:R-:W-:Y:S01]  /*12c30*/  R2UR UR7, R153 ;  /* 0x00000000990772ca */ /* 0x000fe200000e0000 */
[----:B------:R-:W-:Y:S01]  /*12c40*/  FADD.FTZ R189, R154, R194 ;  /* 0x000000c29abd7221 */ /* 0x000fe20000010000 */
[----:B------:R-:W-:Y:S01]  /*12c50*/  FADD.FTZ R199, R3, R199 ;  /* 0x000000c703c77221 */ /* 0x000fe20000010000 */
[----:B------:R-:W-:Y:S02]  /*12c60*/  MUFU.EX2 R154, R169 ;  /* 0x000000a9009a7308 */ /* 0x000fe40000000800 */
[----:B------:R-:W-:-:S06]  /*12c70*/  FADD.FTZ R189, R159, R189 ;  /* 0x000000bd9fbd7221 */ /* 0x000fcc0000010000 */
[----:B------:R-:W0:Y:S08]  /*12c80*/  MUFU.EX2 R3, R168 ;  /* 0x000000a800037308 */ /* 0x000e300000000800 */
[----:B------:R-:W-:Y:S01]  /*12c90*/  MUFU.EX2 R159, R170 ;  /* 0x000000aa009f7308 */ /* 0x000fe20000000800 */
[----:B------:R-:W-:Y:S02]  /*12ca0*/  VIADD R152, R182, 0x200 ;  /* 0x00000200b6987836 */ /* 0x000fe40000000000 */
[----:B------:R-:W-:Y:S01]  /*12cb0*/  IMAD.MOV.U32 R153, RZ, RZ, 0x40000040 ;  /* 0x40000040ff997424 */ /* 0x000fe200078e00ff */
[----:B0-----:R-:W-:Y:S01]  /*12cc0*/  F2FP.F16.F32.PACK_AB R168, R154, R3 ;  /* 0x000000039aa8723e */ /* 0x001fe200000000ff */
[----:B------:R-:W-:-:S03]  /*12cd0*/  WARPGROUP.DEPBAR.LE gsb0, 0x0 ;  /* 0x00008000000079c5 */ /* 0x000fc60000010000 */
[----:B------:R-:W-:Y:S08]  /*12ce0*/  MUFU.EX2 R163, R166 ;  /* 0x000000a600a37308 */ /* 0x000ff00000000800 */
[----:B------:R-:W0:Y:S08]  /*12cf0*/  MUFU.EX2 R160, R167 ;  /* 0x000000a700a07308 */ /* 0x000e300000000800 */
[----:B------:R0:W-:Y:S08]  /*12d00*/  MUFU.EX2 R161, R164 ;  /* 0x000000a400a17308 */ /* 0x0001f00000000800 */
[----:B------:R1:W4:Y:S01]  /*12d10*/  MUFU.EX2 R162, R165 ;  /* 0x000000a500a27308 */ /* 0x0003220000000800 */
        /* <DEDUP_REMOVED lines=8> */
[--C-:B------:R-:W-:Y:S01]  /*12da0*/  FFMA.FTZ R179, R179, UR43, -R191.reuse ;  /* 0x0000002bb3b37c23 */ /* 0x100fe200080108bf */
[--C-:B------:R-:W-:Y:S01]  /*12db0*/  FFMA.FTZ R186, R186, UR43, -R191.reuse ;  /* 0x0000002bbaba7c23 */ /* 0x100fe200080108bf */
[----:B------:R-:W-:Y:S01]  /*12dc0*/  FFMA.FTZ R187, R187, UR43, -R191 ;  /* 0x0000002bbbbb7c23 */ /* 0x000fe200080108bf */
[----:B------:R-:W-:Y:S01]  /*12dd0*/  FADD.FTZ R198, R198, R199 ;  /* 0x000000c7c6c67221 */ /* 0x000fe20000010000 */
[----:B------:R-:W-:Y:S01]  /*12de0*/  FFMA.FTZ R175, R175, UR43, -R191 ;  /* 0x0000002bafaf7c23 */ /* 0x000fe200080108bf */
[----:B------:R-:W-:Y:S01]  /*12df0*/  FADD.FTZ R189, R157, R189 ;  /* 0x000000bd9dbd7221 */ /* 0x000fe20000010000 */
[----:B------:R-:W-:Y:S01]  /*12e00*/  MUFU.EX2 R180, R180 ;  /* 0x000000b400b47308 */ /* 0x000fe20000000800 */
[----:B------:R-:W-:-:S07]  /*12e10*/  FADD.FTZ R198, R158, R198 ;  /* 0x000000c69ec67221 */ /* 0x000fce0000010000 */
[----:B------:R-:W-:Y:S08]  /*12e20*/  MUFU.EX2 R157, R172 ;  /* 0x000000ac009d7308 */ /* 0x000ff00000000800 */
[----:B------:R-:W0:Y:S08]  /*12e30*/  MUFU.EX2 R158, R173 ;  /* 0x000000ad009e7308 */ /* 0x000e300000000800 */
[----:B------:R-:W-:Y:S08]  /*12e40*/  MUFU.EX2 R179, R179 ;  /* 0x000000b300b37308 */ /* 0x000ff00000000800 */
[----:B------:R-:W-:Y:S08]  /*12e50*/  MUFU.EX2 R186, R186 ;  /* 0x000000ba00ba7308 */ /* 0x000ff00000000800 */
[----:B------:R-:W-:Y:S01]  /*12e60*/  MUFU.EX2 R187, R187 ;  /* 0x000000bb00bb7308 */ /* 0x000fe20000000800 */
[----:B------:R-:W-:-:S02]  /*12e70*/  VIADD R152, R182, 0x280 ;  /* 0x00000280b6987836 */ /* 0x000fc40000000000 */
[----:B------:R-:W-:Y:S01]  /*12e80*/  IMAD.MOV.U32 R153, RZ, RZ, 0x40000040 ;  /* 0x40000040ff997424 */ /* 0x000fe200078e00ff */
[----:B0-----:R-:W-:Y:S01]  /*12e90*/  F2FP.F16.F32.PACK_AB R172, R158, R157 ;  /* 0x0000009d9eac723e */ /* 0x001fe200000000ff */
[----:B------:R-:W-:Y:S02]  /*12ea0*/  WARPGROUP.DEPBAR.LE gsb0, 0x0 ;  /* 0x00008000000079c5 */ /* 0x000fe40000010000 */
[--C-:B------:R-:W-:Y:S01]  /*12eb0*/  FFMA.FTZ R165, R217, UR43, -R191.reuse ;  /* 0x0000002bd9a57c23 */ /* 0x100fe200080108bf */
[--C-:B------:R-:W-:Y:S01]  /*12ec0*/  FFMA.FTZ R166, R193, UR43, -R191.reuse ;  /* 0x0000002bc1a67c23 */ /* 0x100fe200080108bf */
[----:B------:R-:W-:Y:S01]  /*12ed0*/  FFMA.FTZ R167, R190, UR43, -R191 ;  /* 0x0000002bbea77c23 */ /* 0x000fe200080108bf */
[----:B------:R-:W0:Y:S08]  /*12ee0*/  MUFU.EX2 R164, R171 ;  /* 0x000000ab00a47308 */ /* 0x000e300000000800 */
[----:B------:R-:W-:Y:S08]  /*12ef0*/  MUFU.EX2 R165, R165 ;  /* 0x000000a500a57308 */ /* 0x000ff00000000800 */
[----:B------:R-:W1:Y:S08]  /*12f00*/  MUFU.EX2 R166, R166 ;  /* 0x000000a600a67308 */ /* 0x000e700000000800 */
[----:B------:R-:W4:Y:S01]  /*12f10*/  MUFU.EX2 R167, R167 ;  /* 0x000000a700a77308 */ /* 0x000f220000000800 */
[----:B0-----:R-:W-:-:S02]  /*12f20*/  F2FP.F16.F32.PACK_AB R170, R164, R159 ;  /* 0x0000009fa4aa723e */ /* 0x001fc400000000ff */
[----:B-1----:R-:W-:Y:S02]  /*12f30*/  F2FP.F16.F32.PACK_AB R169, R166, R165 ;  /* 0x000000a5a6a9723e */ /* 0x002fe400000000ff */
[----:B----4-:R-:W-:-:S04]  /*12f40*/  F2FP.F16.F32.PACK_AB R171, R0, R167 ;  /* 0x000000a700ab723e */ /* 0x010fc800000000ff */
[----:B------:R-:W-:-:S06]  /*12f50*/  WARPGROUP.ARRIVE ;  /* 0x00000000000079c5 */ /* 0x000fcc0000000000 */
[----:B------:R-:W-:Y:S01]  /*12f60*/  HGMMA.64x256x16.F32 R24, R168, gdesc[UR4].tnspB, R24, gsb0 ;  /* 0x43e00004a8187df0 */ /* 0x000fe20008000818 */
[----:B------:R-:W-:Y:S02]  /*12f70*/  R2UR UR6, R152 ;  /* 0x00000000980672ca */ /* 0x000fe400000e0000 */
[----:B------:R-:W-:Y:S01]  /*12f80*/  R2UR UR7, R153 ;  /* 0x00000000990772ca */ /* 0x000fe200000e0000 */
        /* <DEDUP_REMOVED lines=18> */
[----:B---3--:R-:W-:Y:S02]  /*130b0*/  ISETP.GT.AND P2, PT, R210, R216, PT ;  /* 0x000000d8d200720c */ /* 0x008fe40003f44270 */
[----:B------:R-:W-:Y:S01]  /*130c0*/  FADD.FTZ R163, R164, R163 ;  /* 0x000000a3a4a37221 */ /* 0x000fe20000010000 */
[----:B------:R-:W-:Y:S01]  /*130d0*/  FADD.FTZ R195, R0, R195 ;  /* 0x000000c300c37221 */ /* 0x000fe20000010000 */
[----:B------:R-:W-:Y:S02]  /*130e0*/  @!P0 VIADD R211, R211, 0x32460 ;  /* 0x00032460d3d38836 */ /* 0x000fe40000000000 */
[----:B------:R-:W-:-:S03]  /*130f0*/  FADD.FTZ R163, R157, R163 ;  /* 0x000000a39da37221 */ /* 0x000fc60000010000 */
[----:B------:R-:W-:Y:S01]  /*13100*/  @!P0 PRMT R211, RZ, 0x654, R211 ;  /* 0x00000654ffd38816 */ /* 0x000fe200000000d3 */
[----:B------:R-:W-:Y:S01]  /*13110*/  FADD.FTZ R163, R158, R163 ;  /* 0x000000a39ea37221 */ /* 0x000fe20000010000 */
[----:B------:R-:W-:Y:S01]  /*13120*/  IADD3 R210, R210, -0x1, RZ ;  /* 0xffffffffd2d27810 */ /* 0x000fe20007ffe0ff */
[----:B------:R-:W-:Y:S02]  /*13130*/  IMAD.MOV.U32 R216, RZ, RZ, R178 ;  /* 0x000000ffffd87224 */ /* 0x000fe400078e00b2 */
[----:B------:R-:W-:Y:S01]  /*13140*/  IMAD.MOV.U32 R217, RZ, RZ, R176 ;  /* 0x000000ffffd97224 */ /* 0x000fe200078e00b0 */
[----:B------:R-:W-:Y:S02]  /*13150*/  WARPGROUP.DEPBAR.LE gsb0, 0x0 ;  /* 0x00008000000079c5 */ /* 0x000fe40000010000 */
[----:B------:R-:W0:Y:S08]  /*13160*/  MUFU.EX2 R168, R174 ;  /* 0x000000ae00a87308 */ /* 0x000e300000000800 */
[----:B------:R1:W3:Y:S01]  /*13170*/  MUFU.EX2 R169, R175 ;  /* 0x000000af00a97308 */ /* 0x0002e20000000800 */
[----:B0-----:R-:W-:-:S02]  /*13180*/  F2FP.F16.F32.PACK_AB R174, R180, R168 ;  /* 0x000000a8b4ae723e */ /* 0x001fc400000000ff */
[----:B-1----:R-:W-:Y:S02]  /*13190*/  F2FP.F16.F32.PACK_AB R175, R187, R186 ;  /* 0x000000babbaf723e */ /* 0x002fe400000000ff */
[----:B---3--:R-:W-:-:S04]  /*131a0*/  F2FP.F16.F32.PACK_AB R173, R179, R169 ;  /* 0x000000a9b3ad723e */ /* 0x008fc800000000ff */
[----:B------:R-:W-:-:S06]  /*131b0*/  WARPGROUP.ARRIVE ;  /* 0x00000000000079c5 */ /* 0x000fcc0000000000 */
[----:B------:R-:W-:Y:S01]  /*131c0*/  HGMMA.64x256x16.F32 R24, R172, gdesc[UR4].tnspB, R24, gsb0 ;  /* 0x43e00004ac187df0 */ /* 0x000fe20008000818 */
[----:B------:R-:W-:-:S04]  /*131d0*/  FADD.FTZ R195, R169, R195 ;  /* 0x000000c3a9c37221 */ /* 0x000fc80000010000 */
[----:B------:R-:W-:Y:S01]  /*131e0*/  FADD.FTZ R195, R179, R195 ;  /* 0x000000c3b3c37221 */ /* 0x000fe20000010000 */
[----:B------:R-:W-:-:S03]  /*131f0*/  FADD.FTZ R163, R168, R163 ;  /* 0x000000a3a8a37221 */ /* 0x000fc60000010000 */
[----:B------:R-:W-:Y:S01]  /*13200*/  FADD.FTZ R195, R186, R195 ;  /* 0x000000c3bac37221 */ /* 0x000fe20000010000 */
[----:B------:R-:W-:-:S03]  /*13210*/  FADD.FTZ R0, R180, R163 ;  /* 0x000000a3b4007221 */ /* 0x000fc60000010000 */
[----:B------:R-:W-:Y:S01]  /*13220*/  FADD.FTZ R3, R187, R195 ;  /* 0x000000c3bb037221 */ /* 0x000fe20000010000 */
[----:B------:R-:W-:Y:S02]  /*13230*/  WARPGROUP.DEPBAR.LE gsb0, 0x0 ;  /* 0x00008000000079c5 */ /* 0x000fe40000010000 */
[----:B------:R2:W-:Y:S01]  /*13240*/  @!P0 SYNCS.ARRIVE.TRANS64.RED.A1T0 RZ, [R211+URZ], RZ ;  /* 0x000000ffd3ff89a7 */ /* 0x0005e2000810043f */
[----:B------:R-:W-:Y:S05]  /*13250*/  @P2 BRA `(.L_x_5758) ;  /* 0xffffffd0004c2947 */ /* 0x000fea000383ffff */
.L_x_5748:
[----:B------:R-:W3:Y:S01]  /*13260*/  LDL.LU R152, [R1+0x8c] ;  /* 0x00008c0001987983 */ /* 0x000ee20000300800 */
[----:B------:R-:W-:Y:S05]  /*13270*/  WARPSYNC.ALL ;  /* 0x0000000000007948 */ /* 0x000fea0003800000 */
[----:B------:R-:W4:Y:S01]  /*13280*/  SHFL.BFLY PT, R5, R0, 0x2, 0x1f ;  /* 0x0c401f0000057f89 */ /* 0x000f2200000e0000 */
[----:B0-----:R-:W-:Y:S02]  /*13290*/  IMAD.MOV.U32 R154, RZ, RZ, -0x800000 ;  /* 0xff800000ff9a7424 */ /* 0x001fe400078e00ff */
[----:B------:R-:W-:Y:S01]  /*132a0*/  VIADD R2, R2, 0x1 ;  /* 0x0000000102027836 */ /* 0x000fe20000000000 */
[----:B------:R0:W-:Y:S08]  /*132b0*/  BAR.ARV R177, 0x100 ;  /* 0x000400b10000751d */ /* 0x0001f00000002000 */
[----:B------:R-:W-:Y:S06]  /*132c0*/  BAR.ARV 0x8, 0x180 ;  /* 0x0206000000007b1d */ /* 0x000fec0000002000 */
[----:B------:R-:W-:-:S04]  /*132d0*/  ISETP.NE.AND P1, PT, R2, 0x2, PT ;  /* 0x000000020200780c */ /* 0x000fc80003f25270 */
[----:B------:R-:W-:Y:S01]  /*132e0*/  SEL R2, R2, RZ, P1 ;  /* 0x000000ff02027207 */ /* 0x000fe20000800000 */
[----:B----4-:R-:W-:Y:S01]  /*132f0*/  FADD.FTZ R7, R5, R0 ;  /* 0x0000000005077221 */ /* 0x010fe20000010000 */
[----:B------:R-:W-:Y:S01]  /*13300*/  IMAD.U32 R5, RZ, RZ, UR43 ;  /* 0x0000002bff057e24 */ /* 0x000fe2000f8e00ff */
[----:B------:R-:W-:Y:S04]  /*13310*/  SHFL.BFLY PT, R0, R3, 0x2, 0x1f ;  /* 0x0c401f0003007f89 */ /* 0x000fe800000e0000 */
[----:B------:R-:W4:Y:S02]  /*13320*/  SHFL.BFLY PT, R4, R7, 0x1, 0x1f ;  /* 0x0c201f0007047f89 */ /* 0x000f2400000e0000 */
[----:B----4-:R-:W-:Y:S01]  /*13330*/  FADD.FTZ R8, R7, R4 ;  /* 0x0000000407087221 */ /* 0x010fe20000010000 */
[----:B------:R-:W-:Y:S01]  /*13340*/  FADD.FTZ R7, R0, R3 ;  /* 0x0000000300077221 */ /* 0x000fe20000010000 */
[----:B------:R-:W-:-:S02]  /*13350*/  IMAD.MOV.U32 R4, RZ, RZ, RZ ;  /* 0x000000ffff047224 */ /* 0x000fc400078e00ff */
[----:B------:R-:W-:Y:S01]  /*13360*/  IMAD.MOV.U32 R3, RZ, RZ, -0x800000 ;  /* 0xff800000ff037424 */ /* 0x000fe200078e00ff */
[----:B------:R-:W-:Y:S01]  /*13370*/  FSETP.NE.FTZ.AND P0, PT, R8, RZ, PT ;  /* 0x000000ff0800720b */ /* 0x000fe20003f15000 */
[----:B------:R-:W4:-:S12]  /*13380*/  SHFL.BFLY PT, R0, R7, 0x1, 0x1f ;  /* 0x0c201f0007007f89 */ /* 0x000f1800000e0000 */
[----:B------:R-:W1:Y:S01]  /*13390*/  @P0 MUFU.LG2 R6, R8 ;  /* 0x0000000800060308 */ /* 0x000e620000000c00 */
[----:B------:R-:W-:-:S07]  /*133a0*/  @P0 FMUL.FTZ R5, R5, 0.69314718246459960938 ;  /* 0x3f31721805050820 */ /* 0x000fce0000410000 */
[----:B------:R-:W2:Y:S01]  /*133b0*/  @P0 MUFU.RCP R4, R8 ;  /* 0x0000000800040308 */ /* 0x000ea20000001000 */
[----:B----4-:R-:W-:Y:S01]  /*133c0*/  FADD.FTZ R9, R7, R0 ;  /* 0x0000000007097221 */ /* 0x010fe20000010000 */
[----:B------:R-:W-:Y:S02]  /*133d0*/  IMAD.MOV.U32 R0, RZ, RZ, RZ ;  /* 0x000000ffff007224 */ /* 0x000fe400078e00ff */
[----:B-1----:R-:W-:-:S04]  /*133e0*/  @P0 FMUL.FTZ R6, R6, 0.69314718246459960938 ;  /* 0x3f31721806060820 */ /* 0x002fc80000410000 */
[----:B------:R-:W-:Y:S01]  /*133f0*/  @P0 FFMA.FTZ R154, R5, R176, R6 ;  /* 0x000000b0059a0223 */ /* 0x000fe20000010006 */
[----:B------:R-:W-:Y:S01]  /*13400*/  FSETP.NE.FTZ.AND P0, PT, R9, RZ, PT ;  /* 0x000000ff0900720b */ /* 0x000fe20003f15000 */
[----:B------:R-:W-:Y:S02]  /*13410*/  IMAD.U32 R5, RZ, RZ, UR43 ;  /* 0x0000002bff057e24 */ /* 0x000fe4000f8e00ff */
        /* <DEDUP_REMOVED lines=12> */
[-C--:B------:R-:W-:Y:S01]  /*134e0*/  FMUL.FTZ R44, R44, R4.reuse ;  /* 0x000000042c2c7220 */ /* 0x080fe20000410000 */
[-C--:B------:R-:W-:Y:S01]  /*134f0*/  FMUL.FTZ R45, R45, R4.reuse ;  /* 0x000000042d2d7220 */ /* 0x080fe20000410000 */
[-C--:B------:R-:W-:Y:S01]  /*13500*/  FMUL.FTZ R48, R48, R4.reuse ;  /* 0x0000000430307220 */ /* 0x080fe20000410000 */
[-C--:B------:R-:W-:Y:S01]  /*13510*/  FMUL.FTZ R49, R49, R4.reuse ;  /* 0x0000000431317220 */ /* 0x080fe20000410000 */
[-C--:B------:R-:W-:Y:S01]  /*13520*/  FMUL.FTZ R52, R52, R4.reuse ;  /* 0x0000000434347220 */ /* 0x080fe20000410000 */
[-C--:B------:R-:W-:Y:S01]  /*13530*/  FMUL.FTZ R53, R53, R4.reuse ;  /* 0x0000000435357220 */ /* 0x080fe20000410000 */
[----:B------:R-:W2:Y:S01]  /*13540*/  @P0 MUFU.RCP R0, R9 ;  /* 0x0000000900000308 */ /* 0x000ea20000001000 */
        /* <DEDUP_REMOVED lines=11> */
[----:B------:R-:W-:Y:S01]  /*13600*/  FMUL.FTZ R76, R76, R4 ;  /* 0x000000044c4c7220 */ /* 0x000fe20000410000 */
[----:B------:R-:W-:Y:S01]  /*13610*/  @P0 FFMA.FTZ R3, R5, R178, R6 ;  /* 0x000000b205030223 */ /* 0x000fe20000010006 */
        /* <DEDUP_REMOVED lines=102> */
[----:B------:R-:W-:-:S02]  /*13c80*/  PLOP3.LUT P0, PT, PT, PT, PT, 0x8, 0x0 ;  /* 0x000000000000781c */ /* 0x000fc40003f0e170 */
[----:B------:R-:W-:Y:S01]  /*13c90*/  LOP3.LUT R23, R23, R0, RZ, 0x3c, !PT ;  /* 0x0000000017177212 */ /* 0x000fe200078e3cff */
[----:B---3--:R-:W-:-:S05]  /*13ca0*/  VIADD R152, R152, 0x1 ;  /* 0x0000000198987836 */ /* 0x008fca0000000000 */
[----:B------:R0:W-:Y:S05]  /*13cb0*/  STL [R1+0x8c], R152 ;  /* 0x00008c9801007387 */ /* 0x0001ea0000100800 */
.L_x_5691:
[----:B------:R-:W-:Y:S05]  /*13cc0*/  WARPSYNC.ALL ;  /* 0x0000000000007948 */ /* 0x000fea0003800000 */
[----:B------:R-:W1:Y:S08]  /*13cd0*/  S2UR UR5, SR_CgaCtaId ;  /* 0x00000000000579c3 */ /* 0x000e700000008800 */
[----:B------:R-:W-:Y:S06]  /*13ce0*/  BAR.SYNC.DEFER_BLOCKING 0x5, 0x180 ;  /* 0x0146000000007b1d */ /* 0x000fec0000010000 */
[----:B------:R-:W-:Y:S01]  /*13cf0*/  UMOV UR4, 0x400 ;  /* 0x0000040000047882 */ /* 0x000fe20000000000 */
[----:B------:R-:W-:Y:S01]  /*13d00*/  BSSY B0, `(.L_x_5759) ;  /* 0x00005d6000007945 */ /* 0x000fe20003800000 */
[----:B-1----:R-:W-:-:S06]  /*13d10*/  ULEA UR4, UR5, UR4, 0x18 ;  /* 0x0000000405047291 */ /* 0x002fcc000f8ec03f */
[----:B-----5:R-:W-:-:S05]  /*13d20*/  MOV R19, UR4 ;  /* 0x0000000400137c02 */ /* 0x020fca0008000f00 */
[----:B------:R1:W2:Y:S01]  /*13d30*/  LDS.128 R4, [R19+0x324d0] ;  /* 0x0324d00013047984 */ /* 0x0002a20000000c00 */
[----:B------:R-:W-:Y:S06]  /*13d40*/  BAR.ARV 0x4, 0x180 ;  /* 0x0106000000007b1d */ /* 0x000fec0000002000 */
[----:B------:R-:W-:Y:S05]  /*13d50*/  @P0 BRA `(.L_x_5760) ;  /* 0x0000004c00080947 */ /* 0x000fea0003800000 */
[----:B------:R-:W0:Y:S01]  /*13d60*/  LDL R8, [R1+0x19c] ;  /* 0x00019c0001087983 */ /* 0x000e220000100800 */
[----:B------:R-:W-:-:S03]  /*13d70*/  ULDC UR4, c[0x0][0xbd4] ;  /* 0x0002f50000047ab9 */ /* 0x000fc60000000800 */
[----:B------:R-:W3:Y:S01]  /*13d80*/  LDL.LU R10, [R1+0x7c] ;  /* 0x00007c00010a7983 */ /* 0x000ee20000300800 */
[----:B------:R-:W4:Y:S01]  /*13d90*/  S2R R0, SR_SWINHI ;  /* 0x0000000000007919 */ /* 0x000f220000002f00 */
[----:B------:R-:W-:Y:S02]  /*13da0*/  F2FP.F16.F32.PACK_AB R11, R31, R30 ;  /* 0x0000001e1f0b723e */ /* 0x000fe400000000ff */
[----:B------:R-:W-:Y:S01]  /*13db0*/  F2FP.F16.F32.PACK_AB R12, R33, R32 ;  /* 0x00000020210c723e */ /* 0x000fe200000000ff */
[----:B------:R-:W2:Y:S01]  /*13dc0*/  LDL.LU R156, [R1+0x84] ;  /* 0x00008400019c7983 */ /* 0x000ea20000300800 */
[----:B------:R-:W-:Y:S02]  /*13dd0*/  F2FP.F16.F32.PACK_AB R13, R35, R34 ;  /* 0x00000022230d723e */ /* 0x000fe400000000ff */
[----:B------:R-:W-:Y:S01]  /*13de0*/  F2FP.F16.F32.PACK_AB R14, R37, R36 ;  /* 0x00000024250e723e */ /* 0x000fe200000000ff */
[----:B------:R-:W2:Y:S01]  /*13df0*/  LDL.LU R155, [R1+0x88] ;  /* 0x00008800019b7983 */ /* 0x000ea20000300800 */
[----:B------:R-:W-:-:S02]  /*13e00*/  MOV R20, R19 ;  /* 0x0000001300147202 */ /* 0x000fc40000000f00 */
[----:B----4-:R-:W-:Y:S02]  /*13e10*/  MOV R21, R0 ;  /* 0x0000000000157202 */ /* 0x010fe40000000f00 */
[----:B------:R-:W-:Y:S01]  /*13e20*/  F2FP.F16.F32.PACK_AB R15, R39, R38 ;  /* 0x00000026270f723e */ /* 0x000fe200000000ff */
[----:B0-----:R-:W-:Y:S01]  /*13e30*/  IMAD.WIDE R152, R8, 0x2, R20 ;  /* 0x0000000208987825 */ /* 0x001fe200078e0214 */
[----:B---3--:R-:W-:-:S03]  /*13e40*/  ISETP.NE.AND P0, PT, R10, RZ, PT ;  /* 0x000000ff0a00720c */ /* 0x008fc60003f05270 */
[----:B------:R-:W-:Y:S01]  /*13e50*/  IMAD.MOV.U32 R9, RZ, RZ, R153 ;  /* 0x000000ffff097224 */ /* 0x000fe200078e0099 */
[----:B------:R-:W-:-:S04]  /*13e60*/  LOP3.LUT R0, R152, 0x380, RZ, 0xc0, !PT ;  /* 0x0000038098007812 */ /* 0x000fc800078ec0ff */
[----:B------:R-:W-:-:S04]  /*13e70*/  SHF.R.U64 R0, R0, 0x3, RZ ;  /* 0x0000000300007819 */ /* 0x000fc800000012ff */
[----:B------:R-:W-:Y:S02]  /*13e80*/  LOP3.LUT R8, R0, R152, RZ, 0x3c, !PT ;  /* 0x0000009800087212 */ /* 0x000fe400078e3cff */
[----:B------:R-:W-:Y:S01]  /*13e90*/  SEL R0, R10, UR4, P0 ;  /* 0x000000040a007c07 */ /* 0x000fe20008000000 */
[----:B------:R-:W-:Y:S05]  /*13ea0*/  WARPSYNC.ALL ;  /* 0x0000000000007948 */ /* 0x000fea0003800000 */
[----:B--2---:R-:W-:Y:S01]  /*13eb0*/  MOV R4, R8 ;  /* 0x0000000800047202 */ /* 0x004fe20000000f00 */
[----:B------:R-:W-:Y:S01]  /*13ec0*/  ULDC.64 UR4, c[0x0][0xd00] ;  /* 0x0003400000047ab9 */ /* 0x000fe20000000a00 */
[----:B------:R-:W-:Y:S01]  /*13ed0*/  F2FP.F16.F32.PACK_AB R8, R25, R24 ;  /* 0x000000181908723e */ /* 0x000fe200000000ff */
[----:B------:R-:W-:Y:S01]  /*13ee0*/  ULDC.64 UR6, c[0x0][0xd08] ;  /* 0x0003420000067ab9 */ /* 0x000fe20000000a00 */
[----:B------:R-:W-:-:S02]  /*13ef0*/  F2FP.F16.F32.PACK_AB R9, R27, R26 ;  /* 0x0000001a1b09723e */ /* 0x000fc400000000ff */
[----:B------:R-:W-:Y:S01]  /*13f00*/  F2FP.F16.F32.PACK_AB R10, R29, R28 ;  /* 0x0000001c1d0a723e */ /* 0x000fe200000000ff */
[----:B------:R-:W-:Y:S06]  /*13f10*/  BAR.SYNC.DEFER_BLOCKING 0x1, 0x100 ;  /* 0x0044000000007b1d */ /* 0x000fec0000010000 */
[----:B------:R0:W-:Y:S02]  /*13f20*/  STSM.16.M88.4 [R4], R8 ;  /* 0x0000000804007844 */ /* 0x0001e40000000200 */
[----:B0-----:R-:W-:-:S04]  /*13f30*/  IADD3 R8, P0, R152, 0x20, RZ ;  /* 0x0000002098087810 */ /* 0x001fc80007f1e0ff */
[----:B------:R-:W-:Y:S01]  /*13f40*/  LOP3.LUT R4, R8, 0x380, RZ, 0xc0, !PT ;  /* 0x0000038008047812 */ /* 0x000fe200078ec0ff */
[----:B------:R-:W-:-:S03]  /*13f50*/  IMAD.X R9, RZ, RZ, R153, P0 ;  /* 0x000000ffff097224 */ /* 0x000fc600000e0699 */
[----:B------:R-:W-:-:S04]  /*13f60*/  SHF.R.U64 R4, R4, 0x3, RZ ;  /* 0x0000000304047819 */ /* 0x000fc800000012ff */
[----:B------:R-:W-:-:S04]  /*13f70*/  LOP3.LUT R8, R4, R8, RZ, 0x3c, !PT ;  /* 0x0000000804087212 */ /* 0x000fc800078e3cff */
[----:B------:R-:W-:-:S05]  /*13f80*/  MOV R8, R8 ;  /* 0x0000000800087202 */ /* 0x000fca0000000f00 */
[----:B------:R0:W-:Y:S02]  /*13f90*/  STSM.16.M88.4 [R8], R12 ;  /* 0x0000000c08007844 */ /* 0x0001e40000000200 */
[----:B0-----:R-:W-:-:S04]  /*13fa0*/  IADD3 R8, P0, R152, 0x40, RZ ;  /* 0x0000004098087810 */ /* 0x001fc80007f1e0ff */
[----:B------:R-:W-:Y:S01]  /*13fb0*/  LOP3.LUT R4, R8, 0x380, RZ, 0xc0, !PT ;  /* 0x0000038008047812 */ /* 0x000fe200078ec0ff */
[----:B------:R-:W-:-:S03]  /*13fc0*/  IMAD.X R9, RZ, RZ, R153, P0 ;  /* 0x000000ffff097224 */ /* 0x000fc600000e0699 */
[----:B------:R-:W-:-:S04]  /*13fd0*/  SHF.R.U64 R4, R4, 0x3, RZ ;  /* 0x0000000304047819 */ /* 0x000fc800000012ff */
[----:B------:R-:W-:Y:S02]  /*13fe0*/  LOP3.LUT R8, R4, R8, RZ, 0x3c, !PT ;  /* 0x0000000804087212 */ /* 0x000fe400078e3cff */
[----:B------:R-:W-:Y:S02]  /*13ff0*/  F2FP.F16.F32.PACK_AB R10, R45, R44 ;  /* 0x0000002c2d0a723e */ /* 0x000fe400000000ff */
[----:B------:R-:W-:Y:S02]  /*14000*/  MOV R4, R8 ;  /* 0x0000000800047202 */ /* 0x000fe40000000f00 */
[----:B------:R-:W-:Y:S02]  /*14010*/  F2FP.F16.F32.PACK_AB R8, R41, R40 ;  /* 0x000000282908723e */ /* 0x000fe400000000ff */
[----:B------:R-:W-:Y:S02]  /*14020*/  F2FP.F16.F32.PACK_AB R9, R43, R42 ;  /* 0x0000002a2b09723e */ /* 0x000fe400000000ff */
[----:B------:R-:W-:-:S05]  /*14030*/  F2FP.F16.F32.PACK_AB R11, R47, R46 ;  /* 0x0000002e2f0b723e */ /* 0x000fca00000000ff */
        /* <DEDUP_REMOVED lines=79> */
[----:B------:R-:W-:-:S04]  /*14530*/  LOP3.LUT R4, R8, 0x380, RZ, 0xc0, !PT ;  /* 0x0000038008047812 */ /* 0x000fc800078ec0ff */
[----:B------:R-:W-:Y:S02]  /*14540*/  SHF.R.U64 R4, R4, 0x3, RZ ;  /* 0x0000000304047819 */ /* 0x000fe400000012ff */
[----:B------:R-:W-:Y:S02]  /*14550*/  IADD3.X R9, RZ, R153, RZ, P0, !PT ;  /* 0x00000099ff097210 */ /* 0x000fe400007fe4ff */
[----:B------:R-:W-:Y:S02]  /*14560*/  LOP3.LUT R8, R4, R8, RZ, 0x3c, !PT ;  /* 0x0000000804087212 */ /* 0x000fe400078e3cff */
[----:B------:R-:W-:Y:S02]  /*14570*/  F2FP.F16.F32.PACK_AB R10, R109, R108 ;  /* 0x0000006c6d0a723e */ /* 0x000fe400000000ff */
[----:B------:R-:W-:Y:S02]  /*14580*/  MOV R4, R8 ;  /* 0x0000000800047202 */ /* 0x000fe40000000f00 */
[----:B------:R-:W-:-:S02]  /*14590*/  F2FP.F16.F32.PACK_AB R8, R105, R104 ;  /* 0x000000686908723e */ /* 0x000fc400000000ff */
        /* <DEDUP_REMOVED lines=57> */
[----:B------:R0:W-:Y:S01]  /*14930*/  STSM.16.M88.4 [R152], R12 ;  /* 0x0000000c98007844 */ /* 0x0001e20000000200 */
[----:B------:R-:W-:Y:S01]  /*14940*/  BAR.SYNC.DEFER_BLOCKING 0x1, 0x100 ;  /* 0x0044000000007b1d */ /* 0x000fe20000010000 */
[----:B------:R-:W-:-:S04]  /*14950*/  ISETP.NE.U32.AND P1, PT, RZ, UR4, PT ;  /* 0x00000004ff007c0c */ /* 0x000fc8000bf25070 */
[----:B------:R-:W-:Y:S02]  /*14960*/  ISETP.NE.AND.EX P1, PT, RZ, UR5, PT, P1 ;  /* 0x00000005ff007c0c */ /* 0x000fe4000bf25310 */
[----:B------:R-:W-:Y:S01]  /*14970*/  IADD3 R8, P0, R156, UR4, RZ ;  /* 0x000000049c087c10 */ /* 0x000fe2000ff1e0ff */
[----:B------:R-:W-:-:S03]  /*14980*/  IMAD.MOV.U32 R4, RZ, RZ, RZ ;  /* 0x000000ffff047224 */ /* 0x000fc600078e00ff */
[----:B------:R-:W-:-:S07]  /*14990*/  IADD3.X R9, R155, UR5, RZ, P0, !PT ;  /* 0x000000059b097c10 */ /* 0x000fce00087fe4ff */
[----:B------:R-:W5:Y:S01]  /*149a0*/  @P1 LDG.E R4, desc[UR40][R8.64] ;  /* 0x0000002808041981 */ /* 0x000f62000c1e1900 */
[----:B------:R-:W-:-:S04]  /*149b0*/  ISETP.NE.U32.AND P0, PT, RZ, UR6, PT ;  /* 0x00000006ff007c0c */ /* 0x000fc8000bf05070 */
[----:B------:R-:W-:-:S13]  /*149c0*/  ISETP.NE.AND.EX P0, PT, RZ, UR7, PT, P0 ;  /* 0x00000007ff007c0c */ /* 0x000fda000bf05300 */
[----:B------:R-:W-:Y:S01]  /*149d0*/  @P0 IADD3 R10, P2, R156, UR6, RZ ;  /* 0x000000069c0a0c10 */ /* 0x000fe2000ff5e0ff */
[----:B------:R-:W-:-:S03]  /*149e0*/  ULDC UR6, c[0x0][0xb88] ;  /* 0x0002e20000067ab9 */ /* 0x000fc60000000800 */
[----:B------:R-:W-:Y:S02]  /*149f0*/  @P0 IADD3.X R11, R155, UR7, RZ, P2, !PT ;  /* 0x000000079b0b0c10 */ /* 0x000fe400097fe4ff */
[----:B------:R-:W-:Y:S01]  /*14a00*/  ISETP.GT.AND P2, PT, R0, 0x1, PT ;  /* 0x000000010000780c */ /* 0x000fe20003f44270 */
[----:B------:R-:W-:Y:S02]  /*14a10*/  IMAD.MOV.U32 R0, RZ, RZ, 0xab8 ;  /* 0x00000ab8ff007424 */ /* 0x000fe400078e00ff */
[----:B0-----:R-:W-:-:S03]  /*14a20*/  IMAD.U32 R152, RZ, RZ, UR6 ;  /* 0x00000006ff987e24 */ /* 0x001fc6000f8e00ff */
[----:B------:R-:W-:-:S03]  /*14a30*/  SEL R0, R0, 0xa78, P2 ;  /* 0x00000a7800007807 */ /* 0x000fc60001000000 */
[----:B------:R0:W5:Y:S01]  /*14a40*/  @P0 LDG.E R152, desc[UR40][R10.64] ;  /* 0x000000280a980981 */ /* 0x000162000c1e1900 */
[----:B------:R2:W3:Y:S08]  /*14a50*/  LDC.64 R12, c[0x0][R0+0x220] ;  /* 0x00008800000c7b82 */ /* 0x0004f00000000a00 */
[----:B0-----:R2:W0:Y:S01]  /*14a60*/  LDC.64 R10, c[0x0][R0+0x218] ;  /* 0x00008600000a7b82 */ /* 0x0014220000000a00 */
[----:B------:R-:W-:Y:S05]  /*14a70*/  @P0 BRA `(.L_x_5761) ;  /* 0x0000000000100947 */ /* 0x000fea0003800000 */
[----:B------:R-:W-:Y:S05]  /*14a80*/  @!P1 BRA `(.L_x_5761) ;  /* 0x00000000000c9947 */ /* 0x000fea0003800000 */
[----:B-----5:R-:W4:Y:S04]  /*14a90*/  LDG.E R152, desc[UR40][R8.64] ;  /* 0x0000002808987981 */ /* 0x020f28000c1e1900 */
[----:B------:R-:W4:Y:S02]  /*14aa0*/  LDG.E R8, desc[UR40][R8.64+0x4] ;  /* 0x0000042808087981 */ /* 0x000f24000c1e1900 */
[----:B----4-:R-:W-:-:S07]  /*14ab0*/  IMAD.IADD R152, R8, 0x1, -R152 ;  /* 0x0000000108987824 */ /* 0x010fce00078e0a98 */
.L_x_5761:
[----:B------:R-:W4:Y:S01]  /*14ac0*/  LDL.LU R9, [R1+0x80] ;  /* 0x0000800001097983 */ /* 0x000f220000300800 */
[----:B------:R-:W1:Y:S03]  /*14ad0*/  LDC R157, c[0x0][0xce8] ;  /* 0x00033a00ff9d7b82 */ /* 0x000e660000000800 */
[----:B------:R-:W2:Y:S04]  /*14ae0*/  LDL.LU R8, [R1+0x110] ;  /* 0x0001100001087983 */ /* 0x000ea80000300800 */
[----:B------:R-:W0:Y:S04]  /*14af0*/  LDL R159, [R1+0x78] ;  /* 0x00007800019f7983 */ /* 0x000e280000100800 */
[----:B------:R-:W3:Y:S04]  /*14b00*/  LDL R158, [R1+0x90] ;  /* 0x00009000019e7983 */ /* 0x000ee80000100800 */
[----:B------:R-:W3:Y:S04]  /*14b10*/  LDL R163, [R1+0x6c] ;  /* 0x00006c0001a37983 */ /* 0x000ee80000100800 */
[----:B------:R-:W3:Y:S04]  /*14b20*/  LDL R160, [R1+0x50] ;  /* 0x0000500001a07983 */ /* 0x000ee80000100800 */
[----:B------:R-:W3:Y:S04]  /*14b30*/  LDL R162, [R1+0x198] ;  /* 0x0001980001a27983 */ /* 0x000ee80000100800 */
[----:B------:R-:W3:Y:S01]  /*14b40*/  LDL R161, [R1+0x114] ;  /* 0x0001140001a17983 */ /* 0x000ee20000100800 */
[----:B------:R-:W0:Y:S01]  /*14b50*/  LDC.64 R14, c[0x0][R0+0x228] ;  /* 0x00008a00000e7b82 */ /* 0x000e220000000a00 */
[----:B------:R-:W-:-:S04]  /*14b60*/  ISETP.NE.U32.AND P0, PT, RZ, UR4, PT ;  /* 0x00000004ff007c0c */ /* 0x000fc8000bf05070 */
[----:B------:R-:W-:Y:S02]  /*14b70*/  ISETP.NE.AND.EX P0, PT, RZ, UR5, PT, P0 ;  /* 0x00000005ff007c0c */ /* 0x000fe4000bf05300 */
[----:B-1----:R-:W-:Y:S02]  /*14b80*/  ISETP.NE.AND P1, PT, R157, 0x1, PT ;  /* 0x000000019d00780c */ /* 0x002fe40003f25270 */
[----:B----4-:R-:W-:Y:S02]  /*14b90*/  SEL R9, R9, RZ, !P0 ;  /* 0x000000ff09097207 */ /* 0x010fe40004000000 */
[----:B--2---:R-:W-:-:S03]  /*14ba0*/  SEL R155, R8, RZ, !P0 ;  /* 0x000000ff089b7207 */ /* 0x004fc60004000000 */
[----:B---3--:R-:W-:-:S04]  /*14bb0*/  IMAD R8, R13, R9, RZ ;  /* 0x000000090d087224 */ /* 0x008fc800078e02ff */
[----:B------:R-:W-:Y:S02]  /*14bc0*/  IMAD R155, R12, R155, R8 ;  /* 0x0000009b0c9b7224 */ /* 0x000fe400078e0208 */
[-C--:B0-----:R-:W-:Y:S02]  /*14bd0*/  IMAD R8, R11, R159.reuse, RZ ;  /* 0x0000009f0b087224 */ /* 0x081fe400078e02ff */
[----:B------:R-:W-:-:S04]  /*14be0*/  IMAD.WIDE.U32 R10, R10, R159, RZ ;  /* 0x0000009f0a0a7225 */ /* 0x000fc800078e00ff */
[----:B------:R-:W-:Y:S01]  /*14bf0*/  IMAD.WIDE.U32 R12, R12, R9, RZ ;  /* 0x000000090c0c7225 */ /* 0x000fe200078e00ff */
[----:B------:R-:W-:Y:S02]  /*14c00*/  IADD3 R156, R11, R8, RZ ;  /* 0x000000080b9c7210 */ /* 0x000fe40007ffe0ff */
[----:B------:R-:W0:Y:S01]  /*14c10*/  @P1 LDC R11, c[0x0][0xcec] ;  /* 0x00033b00ff0b1b82 */ /* 0x000e220000000800 */
[----:B-----5:R-:W-:-:S07]  /*14c20*/  IADD3 R153, P0, P3, R12, R10, R4 ;  /* 0x0000000a0c997210 */ /* 0x020fce0007b1e004 */
[----:B------:R-:W1:Y:S01]  /*14c30*/  @P1 LDC R10, c[0x0][0xcf0] ;  /* 0x00033c00ff0a1b82 */ /* 0x000e620000000800 */
[----:B------:R-:W-:Y:S01]  /*14c40*/  SEL R12, R158, RZ, P2 ;  /* 0x000000ff9e0c7207 */ /* 0x000fe20001000000 */
[----:B------:R-:W-:Y:S01]  /*14c50*/  IMAD.IADD R155, R13, 0x1, R155 ;  /* 0x000000010d9b7824 */ /* 0x000fe200078e029b */
[----:B------:R-:W-:-:S03]  /*14c60*/  SHF.R.S32.HI R8, RZ, 0x1f, R4 ;  /* 0x0000001fff087819 */ /* 0x000fc60000011404 */
[-C--:B------:R-:W-:Y:S02]  /*14c70*/  IMAD R15, R15, R12.reuse, RZ ;  /* 0x0000000c0f0f7224 */ /* 0x080fe400078e02ff */
[----:B------:R-:W-:Y:S01]  /*14c80*/  IMAD.WIDE.U32 R12, R14, R12, RZ ;  /* 0x0000000c0e0c7225 */ /* 0x000fe200078e00ff */
[----:B------:R-:W-:-:S03]  /*14c90*/  IADD3.X R14, R155, R156, R8, P0, P3 ;  /* 0x0000009c9b0e7210 */ /* 0x000fc600007e6408 */
[----:B------:R-:W-:-:S04]  /*14ca0*/  IMAD.IADD R155, R163, 0x1, R160 ;  /* 0x00000001a39b7824 */ /* 0x000fc800078e02a0 */
[----:B0-----:R-:W-:-:S04]  /*14cb0*/  @P1 IMAD.HI.U32 R11, R155, R11, RZ ;  /* 0x0000000b9b0b1227 */ /* 0x001fc800078e00ff */
[----:B------:R-:W-:Y:S01]  /*14cc0*/  IMAD.MOV.U32 R156, RZ, RZ, R155 ;  /* 0x000000ffff9c7224 */ /* 0x000fe200078e009b */
[----:B-1----:R-:W-:Y:S02]  /*14cd0*/  @P1 SHF.R.U32.HI R156, RZ, R10, R11 ;  /* 0x0000000aff9c1219 */ /* 0x002fe4000001160b */
[----:B------:R0:W1:Y:S01]  /*14ce0*/  LDC.64 R10, c[0x0][R0+0x210] ;  /* 0x00008400000a7b82 */ /* 0x0000620000000a00 */
[----:B------:R-:W-:Y:S01]  /*14cf0*/  IMAD.IADD R15, R13, 0x1, R15 ;  /* 0x000000010d0f7824 */ /* 0x000fe200078e020f */
[----:B------:R-:W-:Y:S02]  /*14d00*/  IADD3 R12, P0, P3, R156, R153, R12 ;  /* 0x000000999c0c7210 */ /* 0x000fe40007b1e00c */
[----:B0-----:R-:W-:-:S04]  /*14d10*/  SHF.R.S32.HI R0, RZ, 0x1f, R156 ;  /* 0x0000001fff007819 */ /* 0x001fc8000001149c */
[----:B------:R-:W-:Y:S02]  /*14d20*/  IADD3.X R13, R0, R14, R15, P0, P3 ;  /* 0x0000000e000d7210 */ /* 0x000fe400007e640f */
[----:B------:R-:W0:Y:S01]  /*14d30*/  LDC.64 R14, c[0x0][0xca8] ;  /* 0x00032a00ff0e7b82 */ /* 0x000e220000000a00 */
[----:B------:R-:W-:-:S04]  /*14d40*/  IMAD.MOV R153, RZ, RZ, -R156 ;  /* 0x000000ffff997224 */ /* 0x000fc800078e0a9c */
[----:B------:R-:W-:-:S05]  /*14d50*/  IMAD R153, R157, R153, R155 ;  /* 0x000000999d997224 */ /* 0x000fca00078e029b */
[----:B------:R-:W-:Y:S01]  /*14d60*/  SHF.R.S32.HI R0, RZ, 0x1f, R153 ;  /* 0x0000001fff007819 */ /* 0x000fe20000011499 */
[----:B0-----:R-:W0:Y:S08]  /*14d70*/  @!P2 LDC R14, c[0x0][0xc50] ;  /* 0x00031400ff0eab82 */ /* 0x001e300000000800 */
        /* <DEDUP_REMOVED lines=8> */
[----:B------:R-:W-:-:S03]  /*14e00*/  IMAD.IADD R153, R162, 0x1, R160 ;  /* 0x00000001a2997824 */ /* 0x000fc600078e02a0 */
[----:B------:R-:W0:Y:S04]  /*14e10*/  SHFL.IDX PT, R11, R0, RZ, 0x1c1f ;  /* 0x001c1fff000b7589 */ /* 0x000e2800000e0000 */
[----:B------:R-:W-:Y:S04]  /*14e20*/  SHFL.IDX PT, R12, R14, 0x1, 0x1c1f ;  /* 0x003c1f000e0c7f89 */ /* 0x000fe800000e0000 */
[----:B------:R1:W2:Y:S01]  /*14e30*/  SHFL.IDX PT, R13, R0, 0x1, 0x1c1f ;  /* 0x003c1f00000d7f89 */ /* 0x0002a200000e0000 */
[----:B------:R-:W-:Y:S01]  /*14e40*/  LOP3.LUT P0, RZ, R161, 0x3, RZ, 0xc0, !PT ;  /* 0x00000003a1ff7812 */ /* 0x000fe2000780c0ff */
[----:B-1----:R-:W-:-:S02]  /*14e50*/  IMAD R0, R152, R157, RZ ;  /* 0x0000009d98007224 */ /* 0x002fc400078e02ff */
[----:B------:R-:W-:-:S03]  /*14e60*/  VIADD R152, R153, 0x8 ;  /* 0x0000000899987836 */ /* 0x000fc60000000000 */
        /* <DEDUP_REMOVED lines=44> */
[----:B------:R-:W-:Y:S01]  /*15130*/  IADD3 R11, P5, R20, 0xf000, RZ ;  /* 0x0000f000140b7810 */ /* 0x000fe20007fbe0ff */
[----:B------:R-:W5:Y:S01]  /*15140*/  LD.E.128 R28, desc[UR40][R28.64] ;  /* 0x000000281c1c7980 */ /* 0x000f62000c101d00 */
[----:B------:R-:W-:-:S02]  /*15150*/  IADD3.X R33, RZ, R21, RZ, P2, !PT ;  /* 0x00000015ff217210 */ /* 0x000fc400017fe4ff */
[C---:B------:R-:W-:Y:S01]  /*15160*/  IADD3 R49, P0, R20.reuse, 0x6000, RZ ;  /* 0x0000600014317810 */ /* 0x040fe20007f1e0ff */
[----:B------:R-:W-:Y:S01]  /*15170*/  IMAD.X R85, RZ, RZ, R21, P5 ;  /* 0x000000ffff557224 */ /* 0x000fe200028e0615 */
[C---:B------:R-:W-:Y:S01]  /*15180*/  IADD3 R53, P2, R20.reuse, 0x7000, RZ ;  /* 0x0000700014357810 */ /* 0x040fe20007f5e0ff */
[----:B------:R-:W5:Y:S01]  /*15190*/  LD.E.128 R36, desc[UR40][R36.64] ;  /* 0x0000002824247980 */ /* 0x000f62000c101d00 */
[C---:B------:R-:W-:Y:S02]  /*151a0*/  IADD3 R57, P3, R20.reuse, 0x8000, RZ ;  /* 0x0000800014397810 */ /* 0x040fe40007f7e0ff */
[----:B------:R-:W-:Y:S01]  /*151b0*/  IADD3 R61, P4, R20, 0x9000, RZ ;  /* 0x00009000143d7810 */ /* 0x000fe20007f9e0ff */
[----:B------:R-:W5:Y:S01]  /*151c0*/  LD.E.128 R32, desc[UR40][R32.64] ;  /* 0x0000002820207980 */ /* 0x000f62000c101d00 */
[----:B------:R-:W-:Y:S02]  /*151d0*/  LOP3.LUT R10, R11, 0x380, RZ, 0xc0, !PT ;  /* 0x000003800b0a7812 */ /* 0x000fe400078ec0ff */
[----:B------:R-:W-:Y:S01]  /*151e0*/  LOP3.LUT R48, R49, 0x380, RZ, 0xc0, !PT ;  /* 0x0000038031307812 */ /* 0x000fe200078ec0ff */
[----:B------:R-:W5:Y:S01]  /*151f0*/  LD.E.128 R40, desc[UR40][R40.64] ;  /* 0x0000002828287980 */ /* 0x000f62000c101d00 */
[----:B------:R-:W-:-:S02]  /*15200*/  LOP3.LUT R52, R53, 0x380, RZ, 0xc0, !PT ;  /* 0x0000038035347812 */ /* 0x000fc400078ec0ff */
[----:B------:R-:W-:Y:S01]  /*15210*/  LOP3.LUT R56, R57, 0x380, RZ, 0xc0, !PT ;  /* 0x0000038039387812 */ /* 0x000fe200078ec0ff */
[----:B------:R-:W5:Y:S01]  /*15220*/  LD.E.128 R64, desc[UR40][R64.64] ;  /* 0x0000002840407980 */ /* 0x000f62000c101d00 */
[----:B------:R-:W-:Y:S02]  /*15230*/  LOP3.LUT R60, R61, 0x380, RZ, 0xc0, !PT ;  /* 0x000003803d3c7812 */ /* 0x000fe400078ec0ff */
[----:B------:R-:W-:Y:S02]  /*15240*/  SHF.R.U64 R10, R10, 0x3, RZ ;  /* 0x000000030a0a7819 */ /* 0x000fe400000012ff */
[----:B------:R-:W-:Y:S02]  /*15250*/  SHF.R.U64 R48, R48, 0x3, RZ ;  /* 0x0000000330307819 */ /* 0x000fe400000012ff */
[----:B------:R-:W-:Y:S02]  /*15260*/  SHF.R.U64 R52, R52, 0x3, RZ ;  /* 0x0000000334347819 */ /* 0x000fe400000012ff */
[----:B------:R-:W-:-:S02]  /*15270*/  SHF.R.U64 R56, R56, 0x3, RZ ;  /* 0x0000000338387819 */ /* 0x000fc400000012ff */
[----:B------:R-:W-:Y:S02]  /*15280*/  SHF.R.U64 R60, R60, 0x3, RZ ;  /* 0x000000033c3c7819 */ /* 0x000fe400000012ff */
[----:B------:R-:W-:Y:S01]  /*15290*/  LOP3.LUT R84, R10, R11, RZ, 0x3c, !PT ;  /* 0x0000000b0a547212 */ /* 0x000fe200078e3cff */
[----:B------:R-:W-:Y:S01]  /*152a0*/  IMAD R11, R8, UR4, RZ ;  /* 0x00000004080b7c24 */ /* 0x000fe2000f8e02ff */
[----:B------:R-:W-:Y:S01]  /*152b0*/  LOP3.LUT R13, R20, 0x380, RZ, 0xc0, !PT ;  /* 0x00000380140d7812 */ /* 0x000fe200078ec0ff */
[----:B------:R-:W0:Y:S01]  /*152c0*/  @P1 LDC R8, c[0x0][0xcf0] ;  /* 0x00033c00ff081b82 */ /* 0x000e220000000800 */
        /* <DEDUP_REMOVED lines=16> */
[----:B------:R-:W-:Y:S02]  /*153d0*/  SHF.R.U64 R13, R13, 0x3, RZ ;  /* 0x000000030d0d7819 */ /* 0x000fe400000012ff */
[----:B------:R-:W-:Y:S01]  /*153e0*/  LOP3.LUT R68, R69, 0x380, RZ, 0xc0, !PT ;  /* 0x0000038045447812 */ /* 0x000fe200078ec0ff */
[----:B------:R-:W-:Y:S01]  /*153f0*/  IMAD.IADD R12, R3, 0x1, -R12 ;  /* 0x00000001030c7824 */ /* 0x000fe200078e0a0c */
[----:B------:R-:W-:Y:S01]  /*15400*/  LOP3.LUT R72, R73, 0x380, RZ, 0xc0, !PT ;  /* 0x0000038049487812 */ /* 0x000fe200078ec0ff */
[----:B------:R-:W5:Y:S01]  /*15410*/  LD.E.128 R60, desc[UR40][R60.64] ;  /* 0x000000283c3c7980 */ /* 0x000f62000c101d00 */
[----:B------:R-:W-:-:S02]  /*15420*/  LOP3.LUT R76, R77, 0x380, RZ, 0xc0, !PT ;  /* 0x000003804d4c7812 */ /* 0x000fc400078ec0ff */
[----:B------:R-:W-:Y:S01]  /*15430*/  LOP3.LUT R80, R81, 0x380, RZ, 0xc0, !PT ;  /* 0x0000038051507812 */ /* 0x000fe200078ec0ff */
[----:B------:R-:W5:Y:S01]  /*15440*/  LD.E.128 R84, desc[UR40][R84.64] ;  /* 0x0000002854547980 */ /* 0x000f62000c101d00 */
[----:B------:R-:W-:Y:S01]  /*15450*/  LOP3.LUT R20, R13, R20, RZ, 0x3c, !PT ;  /* 0x000000140d147212 */ /* 0x000fe200078e3cff */
[----:B------:R-:W-:Y:S01]  /*15460*/  IMAD R13, R4, UR5, R11 ;  /* 0x00000005040d7c24 */ /* 0x000fe2000f8e020b */
[----:B------:R-:W-:Y:S01]  /*15470*/  SHF.R.U64 R68, R68, 0x3, RZ ;  /* 0x0000000344447819 */ /* 0x000fe200000012ff */
[----:B------:R-:W-:Y:S01]  /*15480*/  IMAD.WIDE.U32 R10, R4, UR4, RZ ;  /* 0x00000004040a7c25 */ /* 0x000fe2000f8e00ff */
[----:B------:R-:W-:Y:S01]  /*15490*/  SHF.R.U64 R72, R72, 0x3, RZ ;  /* 0x0000000348487819 */ /* 0x000fe200000012ff */
[----:B------:R-:W-:Y:S01]  /*154a0*/  ULDC.64 UR4, c[0x0][0xbe8] ;  /* 0x0002fa0000047ab9 */ /* 0x000fe20000000a00 */
[----:B------:R-:W-:Y:S01]  /*154b0*/  SHF.R.U64 R76, R76, 0x3, RZ ;  /* 0x000000034c4c7819 */ /* 0x000fe200000012ff */
[----:B------:R-:W-:Y:S01]  /*154c0*/  IMAD R3, R12, 0x20, R89 ;  /* 0x000000200c037824 */ /* 0x000fe200078e0259 */
[----:B------:R-:W-:Y:S01]  /*154d0*/  SHF.R.U64 R80, R80, 0x3, RZ ;  /* 0x0000000350507819 */ /* 0x000fe200000012ff */
[----:B------:R-:W-:Y:S01]  /*154e0*/  IMAD.IADD R11, R11, 0x1, R13 ;  /* 0x000000010b0b7824 */ /* 0x000fe200078e020d */
[----:B------:R-:W-:Y:S01]  /*154f0*/  LOP3.LUT R68, R68, R69, RZ, 0x3c, !PT ;  /* 0x0000004544447212 */ /* 0x000fe200078e3cff */
[--C-:B------:R-:W-:Y:S01]  /*15500*/  IMAD.X R69, RZ, RZ, R21.reuse, P0 ;  /* 0x000000ffff457224 */ /* 0x100fe200000e0615 */
[----:B------:R-:W-:Y:S01]  /*15510*/  LOP3.LUT R72, R72, R73, RZ, 0x3c, !PT ;  /* 0x0000004948487212 */ /* 0x000fe200078e3cff */
[----:B------:R-:W-:Y:S01]  /*15520*/  IMAD.X R73, RZ, RZ, R21, P2 ;  /* 0x000000ffff497224 */ /* 0x000fe200010e0615 */
[----:B------:R-:W-:Y:S01]  /*15530*/  LOP3.LUT R76, R76, R77, RZ, 0x3c, !PT ;  /* 0x0000004d4c4c7212 */ /* 0x000fe200078e3cff */
[----:B------:R-:W-:Y:S01]  /*15540*/  IMAD.IADD R12, R160, 0x1, R3 ;  /* 0x00000001a00c7824 */ /* 0x000fe200078e0203 */
[----:B------:R-:W-:Y:S01]  /*15550*/  LOP3.LUT R80, R80, R81, RZ, 0x3c, !PT ;  /* 0x0000005150507212 */ /* 0x000fe200078e3cff */
[----:B------:R-:W-:Y:S01]  /*15560*/  IMAD.X R81, RZ, RZ, R21, P4 ;  /* 0x000000ffff517224 */ /* 0x000fe200020e0615 */
[----:B------:R-:W-:Y:S01]  /*15570*/  IADD3.X R77, RZ, R21, RZ, P3, !PT ;  /* 0x00000015ff4d7210 */ /* 0x000fe20001ffe4ff */
[----:B------:R-:W-:Y:S01]  /*15580*/  IMAD.WIDE.U32 R10, R159, UR4, R10 ;  /* 0x000000049f0a7c25 */ /* 0x000fe2000f8e000a */
[----:B------:R-:W-:Y:S01]  /*15590*/  SHF.R.S32.HI R4, RZ, 0x1f, R9 ;  /* 0x0000001fff047819 */ /* 0x000fe20000011409 */
[----:B------:R2:W5:Y:S02]  /*155a0*/  LD.E.128 R24, desc[UR40][R20.64] ;  /* 0x0000002814187980 */ /* 0x000564000c101d00 */
[----:B-1----:R-:W-:-:S02]  /*155b0*/  @P1 IMAD.HI.U32 R3, R12, R15, RZ ;  /* 0x0000000f0c031227 */ /* 0x002fc400078e00ff */
[----:B------:R-:W5:Y:S02]  /*155c0*/  LD.E.128 R68, desc[UR40][R68.64] ;  /* 0x0000002844447980 */ /* 0x000f64000c101d00 */
[----:B------:R-:W-:Y:S01]  /*155d0*/  IMAD R11, R159, UR5, R11 ;  /* 0x000000059f0b7c24 */ /* 0x000fe2000f8e020b */
[----:B------:R-:W-:Y:S01]  /*155e0*/  ULDC.64 UR4, c[0x0][0xbf0] ;  /* 0x0002fc0000047ab9 */ /* 0x000fe20000000a00 */
[----:B------:R-:W5:Y:S01]  /*155f0*/  LD.E.128 R72, desc[UR40][R72.64] ;  /* 0x0000002848487980 */ /* 0x000f62000c101d00 */
[----:B------:R-:W-:-:S03]  /*15600*/  IMAD.MOV.U32 R13, RZ, RZ, R12 ;  /* 0x000000ffff0d7224 */ /* 0x000fc600078e000c */
[----:B------:R-:W5:Y:S01]  /*15610*/  LD.E.128 R76, desc[UR40][R76.64] ;  /* 0x000000284c4c7980 */ /* 0x000f62000c101d00 */
[----:B------:R-:W-:-:S03]  /*15620*/  IMAD R4, R4, UR4, RZ ;  /* 0x0000000404047c24 */ /* 0x000fc6000f8e02ff */
[----:B------:R-:W5:Y:S01]  /*15630*/  LD.E.128 R80, desc[UR40][R80.64] ;  /* 0x0000002850507980 */ /* 0x000f62000c101d00 */
[----:B0-----:R-:W-:Y:S01]  /*15640*/  @P1 SHF.R.U32.HI R13, RZ, R8, R3 ;  /* 0x00000008ff0d1219 */ /* 0x001fe20000011603 */
[----:B------:R-:W-:Y:S01]  /*15650*/  @!PT LDS RZ, [RZ] ;  /* 0x00000000fffff984 */ /* 0x000fe20000000800 */
[----:B------:R-:W-:Y:S01]  /*15660*/  @!PT LDS RZ, [RZ] ;  /* 0x00000000fffff984 */ /* 0x000fe20000000800 */
[----:B------:R-:W-:Y:S01]  /*15670*/  @!PT LDS RZ, [RZ] ;  /* 0x00000000fffff984 */ /* 0x000fe20000000800 */
[----:B------:R-:W-:Y:S01]  /*15680*/  @!PT LDS RZ, [RZ] ;  /* 0x00000000fffff984 */ /* 0x000fe20000000800 */
[----:B------:R0:W-:Y:S06]  /*15690*/  MEMBAR.ALL.CTA ;  /* 0x0000000000007992 */ /* 0x0001ec0000008000 */
[----:B0-----:R-:W0:Y:S01]  /*156a0*/  FENCE.VIEW.ASYNC.S ;  /* 0x00000000000073c6 */ /* 0x001e220000000000 */
[C---:B------:R-:W-:Y:S01]  /*156b0*/  IMAD R15, R9.reuse, UR5, R4 ;  /* 0x00000005090f7c24 */ /* 0x040fe2000f8e0204 */
[----:B------:R-:W-:Y:S01]  /*156c0*/  SHF.R.S32.HI R3, RZ, 0x1f, R13 ;  /* 0x0000001fff037819 */ /* 0x000fe2000001140d */
[----:B------:R-:W-:Y:S01]  /*156d0*/  IMAD.WIDE.U32 R10, R9, UR4, R10 ;  /* 0x00000004090a7c25 */ /* 0x000fe2000f8e000a */
[----:B------:R-:W-:-:S03]  /*156e0*/  ULDC.64 UR4, c[0x0][0xbe0] ;  /* 0x0002f80000047ab9 */ /* 0x000fc60000000a00 */
[----:B------:R-:W-:Y:S02]  /*156f0*/  IMAD.MOV R8, RZ, RZ, -R13 ;  /* 0x000000ffff087224 */ /* 0x000fe400078e0a0d */
[----:B------:R-:W-:Y:S02]  /*15700*/  IMAD.IADD R11, R11, 0x1, R15 ;  /* 0x000000010b0b7824 */ /* 0x000fe400078e020f */
[----:B------:R-:W-:Y:S02]  /*15710*/  IMAD R4, R3, UR4, RZ ;  /* 0x0000000403047c24 */ /* 0x000fe4000f8e02ff */
[----:B------:R-:W-:Y:S02]  /*15720*/  IMAD R157, R157, R8, R12 ;  /* 0x000000089d9d7224 */ /* 0x000fe400078e020c */
[----:B------:R-:W-:-:S04]  /*15730*/  IMAD.WIDE.U32 R10, R13, UR4, R10 ;  /* 0x000000040d0a7c25 */ /* 0x000fc8000f8e000a */
[----:B------:R-:W-:Y:S02]  /*15740*/  VIADD R3, R19, 0x32420 ;  /* 0x0003242013037836 */ /* 0x000fe40000000000 */
[----:B------:R-:W-:Y:S01]  /*15750*/  IMAD R13, R13, UR5, R4 ;  /* 0x000000050d0d7c24 */ /* 0x000fe2000f8e0204 */
[----:B------:R-:W-:Y:S01]  /*15760*/  SHF.R.S32.HI R4, RZ, 0x1f, R157 ;  /* 0x0000001fff047819 */ /* 0x000fe2000001149d */
[----:B------:R-:W-:Y:S01]  /*15770*/  ULDC.64 UR4, c[0x0][0xbd8] ;  /* 0x0002f60000047ab9 */ /* 0x000fe20000000a00 */
[----:B------:R-:W-:Y:S02]  /*15780*/  PRMT R3, RZ, 0x654, R3 ;  /* 0x00000654ff037816 */ /* 0x000fe40000000003 */
[----:B------:R-:W-:Y:S01]  /*15790*/  IADD3 R11, R11, R13, RZ ;  /* 0x0000000d0b0b7210 */ /* 0x000fe20007ffe0ff */
[----:B------:R-:W-:Y:S01]  /*157a0*/  IMAD R4, R4, UR4, RZ ;  /* 0x0000000404047c24 */ /* 0x000fe2000f8e02ff */
[----:B0-----:R0:W-:Y:S01]  /*157b0*/  SYNCS.ARRIVE.TRANS64.RED.A1T0 RZ, [R3+URZ], RZ ;  /* 0x000000ff03ff79a7 */ /* 0x0011e2000810043f */
[----:B------:R-:W-:-:S04]  /*157c0*/  IMAD.WIDE.U32 R10, R157, UR4, R10 ;  /* 0x000000049d0a7c25 */ /* 0x000fc8000f8e000a */
[----:B0-----:R-:W-:Y:S01]  /*157d0*/  IMAD R3, R157, UR5, R4 ;  /* 0x000000059d037c24 */ /* 0x001fe2000f8e0204 */
[----:B------:R-:W-:Y:S02]  /*157e0*/  ULDC.64 UR4, c[0x0][0xb80] ;  /* 0x0002e00000047ab9 */ /* 0x000fe40000000a00 */
[----:B------:R-:W-:Y:S01]  /*157f0*/  LEA R4, P0, R10, UR4, 0x1 ;  /* 0x000000040a047c11 */ /* 0x000fe2000f8008ff */
[----:B------:R-:W-:Y:S01]  /*15800*/  IMAD.IADD R3, R11, 0x1, R3 ;  /* 0x000000010b037824 */ /* 0x000fe200078e0203 */
[----:B------:R-:W-:-:S04]  /*15810*/  UMOV UR4, 0xffffffff ;  /* 0xffffffff00047882 */ /* 0x000fc80000000000 */
[----:B--2---:R-:W-:Y:S01]  /*15820*/  LEA.HI.X R20, R10, UR5, R3, 0x1, P0 ;  /* 0x000000050a147c11 */ /* 0x004fe200080f0c03 */
[----:B------:R-:W-:Y:S06]  /*15830*/  BRA.DIV UR4, `(.L_x_5763) ;  /* 0x000000e604387947 */ /* 0x000fec000b800000 */
[----:B------:R0:W1:Y:S04]  /*15840*/  SHFL.IDX PT, R3, R20, RZ, 0x181f ;  /* 0x00181fff14037589 */ /* 0x00006800000e0000 */
[----:B------:R0:W2:Y:S02]  /*15850*/  SHFL.IDX PT, R14, R4, RZ, 0x181f ;  /* 0x00181fff040e7589 */ /* 0x0000a400000e0000 */
.L_x_5996:
[----:B------:R-:W-:Y:S01]  /*15860*/  IMAD.IADD R89, R89, 0x1, R160 ;  /* 0x0000000159597824 */ /* 0x000fe200078e02a0 */
[----:B------:R-:W-:Y:S01]  /*15870*/  BSSY B1, `(.L_x_5764) ;  /* 0x000001e000017945 */ /* 0x000fe20003800000 */
[----:B------:R-:W-:-:S03]  /*15880*/  VIADD R21, R228, 0xc0 ;  /* 0x000000c0e4157836 */ /* 0x000fc60000000000 */
[----:B------:R-:W-:-:S13]  /*15890*/  ISETP.GE.AND P0, PT, R89, R0, PT ;  /* 0x000000005900720c */ /* 0x000fda0003f06270 */
[----:B------:R-:W-:Y:S05]  /*158a0*/  @P0 BRA `(.L_x_5765) ;  /* 0x0000000000680947 */ /* 0x000fea0003800000 */
[C---:B------:R-:W-:Y:S01]  /*158b0*/  VIADD R92, R228.reuse, 0x40 ;  /* 0x00000040e45c7836 */ /* 0x040fe20000000000 */
[----:B------:R-:W-:Y:S01]  /*158c0*/  ULDC UR4, c[0x0][0xbc8] ;  /* 0x0002f20000047ab9 */ /* 0x000fe20000000800 */
[C---:B------:R-:W-:Y:S01]  /*158d0*/  VIADD R90, R228.reuse, 0x80 ;  /* 0x00000080e45a7836 */ /* 0x040fe20000000000 */
[C---:B------:R-:W-:Y:S01]  /*158e0*/  ISETP.GE.AND P3, PT, R228.reuse, UR4, PT ;  /* 0x00000004e4007c0c */ /* 0x040fe2000bf66270 */
[----:B------:R-:W-:Y:S01]  /*158f0*/  VIADD R15, R228, 0xc0 ;  /* 0x000000c0e40f7836 */ /* 0x000fe20000000000 */
[----:B------:R-:W-:Y:S01]  /*15900*/  ISETP.GE.AND P2, PT, R92, UR4, PT ;  /* 0x000000045c007c0c */ /* 0x000fe2000bf46270 */
[----:B------:R-:W-:Y:S01]  /*15910*/  VIADD R93, R228, 0x40 ;  /* 0x00000040e45d7836 */ /* 0x000fe20000000000 */
[----:B------:R-:W-:Y:S01]  /*15920*/  ISETP.GE.AND P1, PT, R90, UR4, PT ;  /* 0x000000045a007c0c */ /* 0x000fe2000bf26270 */
[----:B------:R-:W-:Y:S01]  /*15930*/  VIADD R91, R228, 0x80 ;  /* 0x00000080e45b7836 */ /* 0x000fe20000000000 */
[----:B------:R-:W-:Y:S02]  /*15940*/  ISETP.GE.AND P0, PT, R15, UR4, PT ;  /* 0x000000040f007c0c */ /* 0x000fe4000bf06270 */
[----:B------:R-:W-:-:S02]  /*15950*/  SHF.R.S32.HI R12, RZ, 0x1f, R228 ;  /* 0x0000001fff0c7819 */ /* 0x000fc400000114e4 */
[----:B------:R-:W-:Y:S02]  /*15960*/  SHF.R.S32.HI R93, RZ, 0x1f, R93 ;  /* 0x0000001fff5d7819 */ /* 0x000fe4000001145d */
[----:B------:R-:W-:Y:S02]  /*15970*/  SHF.R.S32.HI R91, RZ, 0x1f, R91 ;  /* 0x0000001fff5b7819 */ /* 0x000fe4000001145b */
[-C--:B--2---:R-:W-:Y:S02]  /*15980*/  @!P3 LEA R8, P5, R228, R14.reuse, 0x1 ;  /* 0x0000000ee408b211 */ /* 0x084fe400078a08ff */
        /* <DEDUP_REMOVED lines=12> */
.L_x_5765:
[----:B------:R-:W-:Y:S05]  /*15a50*/  BSYNC B1 ;  /* 0x0000000000017941 */ /* 0x000fea0003800000 */
.L_x_5764:
[----:B------:R-:W-:Y:S01]  /*15a60*/  UMOV UR4, 0xffffffff ;  /* 0xffffffff00047882 */ /* 0x000fe20000000000 */
[----:B---3-5:R-:W-:Y:S02]  /*15a70*/  SHF.R.S32.HI R24, RZ, 0x1f, R21 ;  /* 0x0000001fff187819 */ /* 0x028fe40000011415 */
[----:B------:R-:W-:Y:S05]  /*15a80*/  BRA.DIV UR4, `(.L_x_5766) ;  /* 0x000000e204d87947 */ /* 0x000fea000b800000 */
[----:B-1----:R1:W3:Y:S04]  /*15a90*/  SHFL.IDX PT, R3, R20, 0x1, 0x181f ;  /* 0x00381f0014037f89 */ /* 0x0022e800000e0000 */
[----:B--2---:R1:W2:Y:S02]  /*15aa0*/  SHFL.IDX PT, R14, R4, 0x1, 0x181f ;  /* 0x00381f00040e7f89 */ /* 0x0042a400000e0000 */
.L_x_6000:
[----:B------:R-:W-:Y:S01]  /*15ab0*/  VIADD R9, R89, 0x20 ;  /* 0x0000002059097836 */ /* 0x000fe20000000000 */
[----:B------:R-:W-:Y:S04]  /*15ac0*/  BSSY B1, `(.L_x_5767) ;  /* 0x000001b000017945 */ /* 0x000fe80003800000 */
[----:B------:R-:W-:-:S13]  /*15ad0*/  ISETP.GE.AND P0, PT, R9, R0, PT ;  /* 0x000000000900720c */ /* 0x000fda0003f06270 */
[----:B------:R-:W-:Y:S05]  /*15ae0*/  @P0 BRA `(.L_x_5768) ;  /* 0x0000000000600947 */ /* 0x000fea0003800000 */
[C---:B------:R-:W-:Y:S01]  /*15af0*/  VIADD R15, R228.reuse, 0x40 ;  /* 0x00000040e40f7836 */ /* 0x040fe20000000000 */
[----:B------:R-:W-:Y:S01]  /*15b00*/  ULDC UR4, c[0x0][0xbc8] ;  /* 0x0002f20000047ab9 */ /* 0x000fe20000000800 */
[C---:B------:R-:W-:Y:S01]  /*15b10*/  IADD3 R25, R228.reuse, 0x80, RZ ;  /* 0x00000080e4197810 */ /* 0x040fe20007ffe0ff */
[C---:B------:R-:W-:Y:S01]  /*15b20*/  VIADD R27, R228.reuse, 0x40 ;  /* 0x00000040e41b7836 */ /* 0x040fe20000000000 */
[C---:B------:R-:W-:Y:S01]  /*15b30*/  ISETP.GE.AND P3, PT, R228.reuse, UR4, PT ;  /* 0x00000004e4007c0c */ /* 0x040fe2000bf66270 */
[----:B------:R-:W-:Y:S01]  /*15b40*/  VIADD R26, R228, 0x80 ;  /* 0x00000080e41a7836 */ /* 0x000fe20000000000 */
[----:B------:R-:W-:Y:S02]  /*15b50*/  ISETP.GE.AND P2, PT, R15, UR4, PT ;  /* 0x000000040f007c0c */ /* 0x000fe4000bf46270 */
[----:B------:R-:W-:Y:S02]  /*15b60*/  ISETP.GE.AND P1, PT, R25, UR4, PT ;  /* 0x0000000419007c0c */ /* 0x000fe4000bf26270 */
[----:B------:R-:W-:-:S02]  /*15b70*/  ISETP.GE.AND P0, PT, R21, UR4, PT ;  /* 0x0000000415007c0c */ /* 0x000fc4000bf06270 */
[----:B------:R-:W-:Y:S02]  /*15b80*/  SHF.R.S32.HI R12, RZ, 0x1f, R228 ;  /* 0x0000001fff0c7819 */ /* 0x000fe400000114e4 */
[----:B------:R-:W-:Y:S02]  /*15b90*/  SHF.R.S32.HI R27, RZ, 0x1f, R27 ;  /* 0x0000001fff1b7819 */ /* 0x000fe4000001141b */
[----:B------:R-:W-:Y:S02]  /*15ba0*/  SHF.R.S32.HI R26, RZ, 0x1f, R26 ;  /* 0x0000001fff1a7819 */ /* 0x000fe4000001141a */
[CC--:B--2---:R-:W-:Y:S02]  /*15bb0*/  @!P3 LEA R8, P5, R228.reuse, R14.reuse, 0x1 ;  /* 0x0000000ee408b211 */ /* 0x0c4fe400078a08ff */
[----:B------:R-:W-:Y:S02]  /*15bc0*/  @!P2 LEA R10, P4, R15, R14, 0x1 ;  /* 0x0000000e0f0aa211 */ /* 0x000fe400078808ff */
[----:B---3--:R-:W-:-:S02]  /*15bd0*/  @!P3 LEA.HI.X R9, R228, R3, R12, 0x1, P5 ;  /* 0x00000003e409b211 */ /* 0x008fc400028f0c0c */
[-C--:B------:R-:W-:Y:S02]  /*15be0*/  @!P1 LEA R12, P5, R25, R14.reuse, 0x1 ;  /* 0x0000000e190c9211 */ /* 0x080fe400078a08ff */
[-C--:B------:R-:W-:Y:S01]  /*15bf0*/  @!P2 LEA.HI.X R11, R15, R3.reuse, R27, 0x1, P4 ;  /* 0x000000030f0ba211 */ /* 0x080fe200020f0c1b */
[----:B------:R4:W-:Y:S01]  /*15c00*/  @!P3 ST.E.128 desc[UR40][R8.64], R28 ;  /* 0x0000001c0800b985 */ /* 0x0009e2000c101d28 */
[----:B------:R-:W-:Y:S02]  /*15c10*/  @!P0 LEA R14, P4, R21, R14, 0x1 ;  /* 0x0000000e150e8211 */ /* 0x000fe400078808ff */
[-C--:B------:R-:W-:Y:S01]  /*15c20*/  @!P1 LEA.HI.X R13, R25, R3.reuse, R26, 0x1, P5 ;  /* 0x00000003190d9211 */ /* 0x080fe200028f0c1a */
[----:B------:R4:W-:Y:S01]  /*15c30*/  @!P2 ST.E.128 desc[UR40][R10.64], R44 ;  /* 0x0000002c0a00a985 */ /* 0x0009e2000c101d28 */
[----:B------:R-:W-:-:S03]  /*15c40*/  @!P0 LEA.HI.X R15, R21, R3, R24, 0x1, P4 ;  /* 0x00000003150f8211 */ /* 0x000fc600020f0c18 */
[----:B------:R4:W-:Y:S04]  /*15c50*/  @!P1 ST.E.128 desc[UR40][R12.64], R60 ;  /* 0x0000003c0c009985 */ /* 0x0009e8000c101d28 */
[----:B------:R4:W-:Y:S02]  /*15c60*/  @!P0 ST.E.128 desc[UR40][R14.64], R76 ;  /* 0x0000004c0e008985 */ /* 0x0009e4000c101d28 */
.L_x_5768:
[----:B------:R-:W-:Y:S05]  /*15c70*/  BSYNC B1 ;  /* 0x0000000000017941 */ /* 0x000fea0003800000 */
.L_x_5767:
[----:B------:R-:W-:-:S03]  /*15c80*/  UMOV UR4, 0xffffffff ;  /* 0xffffffff00047882 */ /* 0x000fc60000000000 */
[----:B------:R-:W-:Y:S05]  /*15c90*/  BRA.DIV UR4, `(.L_x_5769) ;  /* 0x000000e2049c7947 */ /* 0x000fea000b800000 */
[----:B---3--:R3:W0:Y:S04]  /*15ca0*/  SHFL.IDX PT, R3, R20, 0x2, 0x181f ;  /* 0x00581f0014037f89 */ /* 0x00862800000e0000 */
[----:B--2-4-:R3:W2:Y:S02]  /*15cb0*/  SHFL.IDX PT, R14, R4, 0x2, 0x181f ;  /* 0x00581f00040e7f89 */ /* 0x0146a400000e0000 */
.L_x_6004:
[----:B------:R-:W-:Y:S01]  /*15cc0*/  VIADD R9, R89, 0x40 ;  /* 0x0000004059097836 */ /* 0x000fe20000000000 */
[----:B------:R-:W-:Y:S04]  /*15cd0*/  BSSY B1, `(.L_x_5770) ;  /* 0x000001b000017945 */ /* 0x000fe80003800000 */
[----:B------:R-:W-:-:S13]  /*15ce0*/  ISETP.GE.AND P0, PT, R9, R0, PT ;  /* 0x000000000900720c */ /* 0x000fda0003f06270 */
[----:B------:R-:W-:Y:S05]  /*15cf0*/  @P0 BRA `(.L_x_5771) ;  /* 0x0000000000600947 */ /* 0x000fea0003800000 */
[C---:B------:R-:W-:Y:S01]  /*15d00*/  VIADD R15, R228.reuse, 0x40 ;  /* 0x00000040e40f7836 */ /* 0x040fe20000000000 */
[----:B------:R-:W-:Y:S01]  /*15d10*/  ULDC UR4, c[0x0][0xbc8] ;  /* 0x0002f20000047ab9 */ /* 0x000fe20000000800 */
[C---:B------:R-:W-:Y:S01]  /*15d20*/  VIADD R25, R228.reuse, 0x80 ;  /* 0x00000080e4197836 */ /* 0x040fe20000000000 */
[C---:B------:R-:W-:Y:S01]  /*15d30*/  ISETP.GE.AND P3, PT, R228.reuse, UR4, PT ;  /* 0x00000004e4007c0c */ /* 0x040fe2000bf66270 */
[C---:B------:R-:W-:Y:S01]  /*15d40*/  VIADD R27, R228.reuse, 0x40 ;  /* 0x00000040e41b7836 */ /* 0x040fe20000000000 */
[----:B------:R-:W-:Y:S01]  /*15d50*/  ISETP.GE.AND P2, PT, R15, UR4, PT ;  /* 0x000000040f007c0c */ /* 0x000fe2000bf46270 */
[----:B------:R-:W-:Y:S01]  /*15d60*/  VIADD R26, R228, 0x80 ;  /* 0x00000080e41a7836 */ /* 0x000fe20000000000 */
[----:B------:R-:W-:Y:S02]  /*15d70*/  ISETP.GE.AND P1, PT, R25, UR4, PT ;  /* 0x0000000419007c0c */ /* 0x000fe4000bf26270 */
[----:B------:R-:W-:Y:S02]  /*15d80*/  ISETP.GE.AND P0, PT, R21, UR4, PT ;  /* 0x0000000415007c0c */ /* 0x000fe4000bf06270 */
[----:B------:R-:W-:-:S02]  /*15d90*/  SHF.R.S32.HI R8, RZ, 0x1f, R228 ;  /* 0x0000001fff087819 */ /* 0x000fc400000114e4 */
[----:B------:R-:W-:Y:S02]  /*15da0*/  SHF.R.S32.HI R27, RZ, 0x1f, R27 ;  /* 0x0000001fff1b7819 */ /* 0x000fe4000001141b */
[----:B------:R-:W-:Y:S02]  /*15db0*/  SHF.R.S32.HI R26, RZ, 0x1f, R26 ;  /* 0x0000001fff1a7819 */ /* 0x000fe4000001141a */
[CC--:B--2---:R-:W-:Y:S02]  /*15dc0*/  @!P3 LEA R12, P5, R228.reuse, R14.reuse, 0x1 ;  /* 0x0000000ee40cb211 */ /* 0x0c4fe400078a08ff */
[-C--:B------:R-:W-:Y:S02]  /*15dd0*/  @!P2 LEA R10, P4, R15, R14.reuse, 0x1 ;  /* 0x0000000e0f0aa211 */ /* 0x080fe400078808ff */
[----:B0-----:R-:W-:Y:S02]  /*15de0*/  @!P3 LEA.HI.X R13, R228, R3, R8, 0x1, P5 ;  /* 0x00000003e40db211 */ /* 0x001fe400028f0c08 */
[----:B------:R-:W-:-:S02]  /*15df0*/  @!P1 LEA R8, P5, R25, R14, 0x1 ;  /* 0x0000000e19089211 */ /* 0x000fc400078a08ff */
        /* <DEDUP_REMOVED lines=8> */
.L_x_5771:
[----:B------:R-:W-:Y:S05]  /*15e80*/  BSYNC B1 ;  /* 0x0000000000017941 */ /* 0x000fea0003800000 */
.L_x_5770:
[----:B------:R-:W-:-:S03]  /*15e90*/  UMOV UR4, 0xffffffff ;  /* 0xffffffff00047882 */ /* 0x000fc60000000000 */
[----:B------:R-:W-:Y:S05]  /*15ea0*/  BRA.DIV UR4, `(.L_x_5772) ;  /* 0x000000e204607947 */ /* 0x000fea000b800000 */
[----:B0-----:R0:W0:Y:S04]  /*15eb0*/  SHFL.IDX PT, R3, R20, 0x3, 0x181f ;  /* 0x00781f0014037f89 */ /* 0x00102800000e0000 */
[----:B--2-4-:R2:W4:Y:S02]  /*15ec0*/  SHFL.IDX PT, R14, R4, 0x3, 0x181f ;  /* 0x00781f00040e7f89 */ /* 0x01452400000e0000 */
.L_x_6008:
[----:B------:R-:W-:-:S05]  /*15ed0*/  VIADD R9, R89, 0x60 ;  /* 0x0000006059097836 */ /* 0x000fca0000000000 */
[----:B------:R-:W-:-:S13]  /*15ee0*/  ISETP.GE.AND P0, PT, R9, R0, PT ;  /* 0x000000000900720c */ /* 0x000fda0003f06270 */
[----:B------:R-:W-:Y:S05]  /*15ef0*/  @P0 BRA `(.L_x_5773) ;  /* 0x0000003800d80947 */ /* 0x000fea0003800000 */
[C---:B01-3--:R-:W-:Y:S01]  /*15f00*/  VIADD R20, R228.reuse, 0x40 ;  /* 0x00000040e4147836 */ /* 0x04bfe20000000000 */
[----:B------:R-:W-:Y:S01]  /*15f10*/  ULDC UR4, c[0x0][0xbc8] ;  /* 0x0002f20000047ab9 */ /* 0x000fe20000000800 */
[C---:B--2---:R-:W-:Y:S01]  /*15f20*/  VIADD R4, R228.reuse, 0x80 ;  /* 0x00000080e4047836 */ /* 0x044fe20000000000 */
[C---:B------:R-:W-:Y:S01]  /*15f30*/  ISETP.GE.AND P3, PT, R228.reuse, UR4, PT ;  /* 0x00000004e4007c0c */ /* 0x040fe2000bf66270 */
[----:B------:R-:W-:Y:S01]  /*15f40*/  VIADD R25, R228, 0x40 ;  /* 0x00000040e4197836 */ /* 0x000fe20000000000 */
[----:B------:R-:W-:Y:S02]  /*15f50*/  ISETP.GE.AND P4, PT, R20, UR4, PT ;  /* 0x0000000414007c0c */ /* 0x000fe4000bf86270 */
[----:B------:R-:W-:Y:S02]  /*15f60*/  ISETP.GE.AND P5, PT, R4, UR4, PT ;  /* 0x0000000404007c0c */ /* 0x000fe4000bfa6270 */
[----:B------:R-:W-:Y:S02]  /*15f70*/  IADD3 R15, R228, 0x80, RZ ;  /* 0x00000080e40f7810 */ /* 0x000fe40007ffe0ff */
[----:B------:R-:W-:-:S02]  /*15f80*/  SHF.R.S32.HI R26, RZ, 0x1f, R228 ;  /* 0x0000001fff1a7819 */ /* 0x000fc400000114e4 */
[----:B------:R-:W-:Y:S02]  /*15f90*/  SHF.R.S32.HI R25, RZ, 0x1f, R25 ;  /* 0x0000001fff197819 */ /* 0x000fe40000011419 */
[----:B------:R-:W-:Y:S02]  /*15fa0*/  SHF.R.S32.HI R15, RZ, 0x1f, R15 ;  /* 0x0000001fff0f7819 */ /* 0x000fe4000001140f */
[-C--:B----4-:R-:W-:Y:S02]  /*15fb0*/  @!P3 LEA R8, P0, R228, R14.reuse, 0x1 ;  /* 0x0000000ee408b211 */ /* 0x090fe400078008ff */
[-C--:B------:R-:W-:Y:S02]  /*15fc0*/  @!P4 LEA R10, P1, R20, R14.reuse, 0x1 ;  /* 0x0000000e140ac211 */ /* 0x080fe400078208ff */
[----:B------:R-:W-:Y:S02]  /*15fd0*/  @!P5 LEA R12, P2, R4, R14, 0x1 ;  /* 0x0000000e040cd211 */ /* 0x000fe400078408ff */
[----:B------:R-:W-:-:S02]  /*15fe0*/  @!P3 LEA.HI.X R9, R228, R3, R26, 0x1, P0 ;  /* 0x00000003e409b211 */ /* 0x000fc400000f0c1a */
        /* <DEDUP_REMOVED lines=11> */
.L_x_5762:
[----:B0-----:R-:W0:Y:S01]  /*160a0*/  @P1 LDC R11, c[0x0][0xcec] ;  /* 0x00033b00ff0b1b82 */ /* 0x001e220000000800 */
[----:B------:R-:W-:Y:S01]  /*160b0*/  IMAD.MOV.U32 R3, RZ, RZ, R155 ;  /* 0x000000ffff037224 */ /* 0x000fe200078e009b */
[----:B------:R-:W-:-:S06]  /*160c0*/  ULDC.64 UR4, c[0x0][0xc08] ;  /* 0x0003020000047ab9 */ /* 0x000fcc0000000a00 */
[----:B------:R-:W1:Y:S01]  /*160d0*/  @P1 LDC R10, c[0x0][0xcf0] ;  /* 0x00033c00ff0a1b82 */ /* 0x000e620000000800 */
[----:B0-----:R-:W-:-:S05]  /*160e0*/  @P1 IMAD.HI.U32 R11, R155, R11, RZ ;  /* 0x0000000b9b0b1227 */ /* 0x001fca00078e00ff */
[----:B-1----:R-:W-:Y:S01]  /*160f0*/  @P1 SHF.R.U32.HI R3, RZ, R10, R11 ;  /* 0x0000000aff031219 */ /* 0x002fe2000001160b */
[----:B------:R-:W-:-:S04]  /*16100*/  IMAD R11, R8, UR4, RZ ;  /* 0x00000004080b7c24 */ /* 0x000fc8000f8e02ff */
[C---:B------:R-:W-:Y:S02]  /*16110*/  IMAD R8, R4.reuse, UR5, R11 ;  /* 0x0000000504087c24 */ /* 0x040fe4000f8e020b */
[----:B------:R-:W-:Y:S01]  /*16120*/  IMAD.WIDE.U32 R10, R4, UR4, RZ ;  /* 0x00000004040a7c25 */ /* 0x000fe2000f8e00ff */
[----:B------:R-:W-:-:S03]  /*16130*/  ULDC.64 UR4, c[0x0][0xc38] ;  /* 0x00030e0000047ab9 */ /* 0x000fc60000000a00 */
[----:B------:R-:W-:Y:S01]  /*16140*/  IMAD.IADD R11, R11, 0x1, R8 ;  /* 0x000000010b0b7824 */ /* 0x000fe200078e0208 */
[----:B------:R-:W-:Y:S01]  /*16150*/  SHF.R.S32.HI R8, RZ, 0x1f, R9 ;  /* 0x0000001fff087819 */ /* 0x000fe20000011409 */
        /* <DEDUP_REMOVED lines=34> */
.L_x_6011:
[----:B------:R-:W-:Y:S01]  /*16380*/  ISETP.GE.AND P0, PT, R153, R0, PT ;  /* 0x000000009900720c */ /* 0x000fe20003f06270 */
[----:B------:R-:W-:-:S12]  /*16390*/  BSSY B1, `(.L_x_5775) ;  /* 0x00000c3000017945 */ /* 0x000fd80003800000 */
[----:B------:R-:W-:Y:S05]  /*163a0*/  @P0 BRA `(.L_x_5776) ;  /* 0x0000000c00040947 */ /* 0x000fea0003800000 */
[----:B------:R-:W3:Y:S01]  /*163b0*/  LDL R155, [R1+0x5c] ;  /* 0x00005c00019b7983 */ /* 0x000ee20000100800 */
[----:B------:R-:W-:-:S03]  /*163c0*/  ULDC UR4, c[0x0][0xbc8] ;  /* 0x0002f20000047ab9 */ /* 0x000fc60000000800 */
[----:B------:R-:W4:Y:S04]  /*163d0*/  LDL R11, [R1+0x10c] ;  /* 0x00010c00010b7983 */ /* 0x000f280000100800 */
        /* <DEDUP_REMOVED lines=12> */
[----:B---3--:R-:W-:-:S02]  /*164a0*/  ISETP.GE.AND P0, PT, R155, UR4, PT ;  /* 0x000000049b007c0c */ /* 0x008fc4000bf06270 */
[----:B----4-:R-:W-:-:S11]  /*164b0*/  ISETP.GE.AND P1, PT, R11, UR4, PT ;  /* 0x000000040b007c0c */ /* 0x010fd6000bf26270 */
[----:B--2---:R-:W-:Y:S02]  /*164c0*/  @!P0 IMAD.MOV.U32 R8, RZ, RZ, R12 ;  /* 0x000000ffff088224 */ /* 0x004fe400078e000c */
[----:B-1----:R-:W-:Y:S02]  /*164d0*/  @!P0 IMAD.MOV.U32 R9, RZ, RZ, R20 ;  /* 0x000000ffff098224 */ /* 0x002fe400078e0014 */
[----:B------:R-:W-:Y:S02]  /*164e0*/  @!P0 IMAD.WIDE R8, R155, 0x4, R8 ;  /* 0x000000049b088825 */ /* 0x000fe400078e0208 */
[----:B------:R-:W2:Y:S04]  /*164f0*/  LDL R155, [R1+0xf0] ;  /* 0x0000f000019b7983 */ /* 0x000ea80000100800 */
[----:B------:R1:W-:Y:S01]  /*16500*/  @!P0 ST.E.64 desc[UR40][R8.64], R24 ;  /* 0x0000001808008985 */ /* 0x0003e2000c101b28 */
[----:B-----5:R-:W-:-:S02]  /*16510*/  ISETP.GE.AND P0, PT, R154, UR4, PT ;  /* 0x000000049a007c0c */ /* 0x020fc4000bf06270 */
[C---:B-1----:R-:W-:Y:S01]  /*16520*/  @!P1 LEA R8, P2, R11.reuse, R12, 0x2 ;  /* 0x0000000c0b089211 */ /* 0x042fe200078410ff */
[----:B------:R-:W3:Y:S03]  /*16530*/  LDL R25, [R1+0x178] ;  /* 0x0001780001197983 */ /* 0x000ee60000100800 */
[----:B------:R-:W-:Y:S01]  /*16540*/  @!P1 LEA.HI.X R9, R11, R20, R13, 0x2, P2 ;  /* 0x000000140b099211 */ /* 0x000fe200010f140d */
[----:B------:R-:W4:Y:S04]  /*16550*/  LDL R24, [R1+0xe4] ;  /* 0x0000e40001187983 */ /* 0x000f280000100800 */
[----:B------:R-:W5:Y:S04]  /*16560*/  LDL R11, [R1+0x17c] ;  /* 0x00017c00010b7983 */ /* 0x000f680000100800 */
[----:B------:R1:W-:Y:S04]  /*16570*/  @!P1 ST.E.64 desc[UR40][R8.64], R28 ;  /* 0x0000001c08009985 */ /* 0x0003e8000c101b28 */
[----:B------:R-:W4:Y:S01]  /*16580*/  LDL R13, [R1+0xec] ;  /* 0x0000ec00010d7983 */ /* 0x000f220000100800 */
[----:B-1----:R-:W-:-:S03]  /*16590*/  @!P0 LEA R8, P2, R154, R12, 0x2 ;  /* 0x0000000c9a088211 */ /* 0x002fc600078410ff */
[----:B------:R-:W4:Y:S01]  /*165a0*/  LDL R29, [R1+0x168] ;  /* 0x00016800011d7983 */ /* 0x000f220000100800 */
[----:B------:R-:W-:-:S03]  /*165b0*/  @!P0 LEA.HI.X R9, R154, R20, R160, 0x2, P2 ;  /* 0x000000149a098211 */ /* 0x000fc600010f14a0 */
[----:B------:R-:W4:Y:S04]  /*165c0*/  LDL R28, [R1+0xd4] ;  /* 0x0000d400011c7983 */ /* 0x000f280000100800 */
[----:B------:R1:W-:Y:S01]  /*165d0*/  @!P0 ST.E.64 desc[UR40][R8.64], R32 ;  /* 0x0000002008008985 */ /* 0x0003e2000c101b28 */
[----:B------:R-:W-:-:S03]  /*165e0*/  ISETP.GE.AND P1, PT, R21, UR4, PT ;  /* 0x0000000415007c0c */ /* 0x000fc6000bf26270 */
[----:B------:R-:W4:Y:S04]  /*165f0*/  LDL R154, [R1+0xe8] ;  /* 0x0000e800019a7983 */ /* 0x000f280000100800 */
[----:B-1----:R-:W4:Y:S01]  /*16600*/  LDL R33, [R1+0x174] ;  /* 0x0001740001217983 */ /* 0x002f220000100800 */
[----:B------:R-:W-:-:S05]  /*16610*/  ISETP.GE.AND P0, PT, R15, UR4, PT ;  /* 0x000000040f007c0c */ /* 0x000fca000bf06270 */
[C---:B------:R-:W-:Y:S01]  /*16620*/  @!P1 LEA R8, P2, R21.reuse, R12, 0x2 ;  /* 0x0000000c15089211 */ /* 0x040fe200078410ff */
[----:B------:R-:W4:Y:S03]  /*16630*/  LDL R32, [R1+0x16c] ;  /* 0x00016c0001207983 */ /* 0x000f260000100800 */
[----:B------:R-:W-:Y:S02]  /*16640*/  @!P1 LEA.HI.X R9, R21, R20, R159, 0x2, P2 ;  /* 0x0000001415099211 */ /* 0x000fe400010f149f */
[----:B------:R-:W-:Y:S01]  /*16650*/  ISETP.GE.AND P2, PT, R156, UR4, PT ;  /* 0x000000049c007c0c */ /* 0x000fe2000bf46270 */
[----:B------:R-:W4:Y:S04]  /*16660*/  LDL R21, [R1+0x170] ;  /* 0x0001700001157983 */ /* 0x000f280000100800 */
[----:B------:R1:W-:Y:S01]  /*16670*/  @!P1 ST.E.64 desc[UR40][R8.64], R36 ;  /* 0x0000002408009985 */ /* 0x0003e2000c101b28 */
[----:B------:R-:W-:-:S02]  /*16680*/  ISETP.GE.AND P3, PT, R10, UR4, PT ;  /* 0x000000040a007c0c */ /* 0x000fc4000bf66270 */
[C---:B-1----:R-:W-:Y:S01]  /*16690*/  @!P0 LEA R8, P1, R15.reuse, R12, 0x2 ;  /* 0x0000000c0f088211 */ /* 0x042fe200078210ff */
[----:B------:R-:W4:Y:S03]  /*166a0*/  LDL R36, [R1+0xd0] ;  /* 0x0000d00001247983 */ /* 0x000f260000100800 */
[----:B------:R-:W-:Y:S01]  /*166b0*/  @!P0 LEA.HI.X R9, R15, R20, R158, 0x2, P1 ;  /* 0x000000140f098211 */ /* 0x000fe200008f149e */
[----:B------:R-:W4:Y:S01]  /*166c0*/  LDL R37, [R1+0x154] ;  /* 0x0001540001257983 */ /* 0x000f220000100800 */
[----:B------:R-:W-:-:S03]  /*166d0*/  ISETP.GE.AND P1, PT, R14, UR4, PT ;  /* 0x000000040e007c0c */ /* 0x000fc6000bf26270 */
[----:B------:R1:W-:Y:S04]  /*166e0*/  @!P0 ST.E.64 desc[UR40][R8.64], R40 ;  /* 0x0000002808008985 */ /* 0x0003e8000c101b28 */
[----:B------:R-:W4:Y:S01]  /*166f0*/  LDL R15, [R1+0xdc] ;  /* 0x0000dc00010f7983 */ /* 0x000f220000100800 */
[----:B-1----:R-:W-:-:S03]  /*16700*/  @!P2 LEA R8, P0, R156, R12, 0x2 ;  /* 0x0000000c9c08a211 */ /* 0x002fc600078010ff */
[----:B------:R-:W4:Y:S01]  /*16710*/  LDL R40, [R1+0xd8] ;  /* 0x0000d80001287983 */ /* 0x000f220000100800 */
[----:B------:R-:W-:-:S03]  /*16720*/  @!P2 LEA.HI.X R9, R156, R20, R157, 0x2, P0 ;  /* 0x000000149c09a211 */ /* 0x000fc600000f149d */
[----:B------:R-:W4:Y:S04]  /*16730*/  LDL R41, [R1+0x15c] ;  /* 0x00015c0001297983 */ /* 0x000f280000100800 */
[----:B------:R1:W-:Y:S02]  /*16740*/  @!P2 ST.E.64 desc[UR40][R8.64], R44 ;  /* 0x0000002c0800a985 */ /* 0x0003e4000c101b28 */
[----:B-1----:R-:W-:Y:S02]  /*16750*/  @!P3 LEA R8, P2, R10, R12, 0x2 ;  /* 0x0000000c0a08b211 */ /* 0x002fe400078410ff */
[----:B------:R-:W4:Y:S04]  /*16760*/  LDL R44, [R1+0x164] ;  /* 0x00016400012c7983 */ /* 0x000f280000100800 */
[----:B------:R-:W4:Y:S01]  /*16770*/  LDL R45, [R1+0x130] ;  /* 0x00013000012d7983 */ /* 0x000f220000100800 */
[----:B--2---:R-:W-:-:S02]  /*16780*/  ISETP.GE.AND P0, PT, R155, UR4, PT ;  /* 0x000000049b007c0c */ /* 0x004fc4000bf06270 */
[----:B-----5:R-:W-:Y:S02]  /*16790*/  @!P3 LEA.HI.X R9, R10, R20, R11, 0x2, P2 ;  /* 0x000000140a09b211 */ /* 0x020fe400010f140b */
[----:B------:R-:W-:-:S04]  /*167a0*/  @!P1 LEA R10, P4, R14, R12, 0x2 ;  /* 0x0000000c0e0a9211 */ /* 0x000fc800078810ff */
[----:B---3--:R-:W-:Y:S02]  /*167b0*/  @!P1 LEA.HI.X R11, R14, R20, R25, 0x2, P4 ;  /* 0x000000140e0b9211 */ /* 0x008fe400020f1419 */
[----:B------:R-:W2:Y:S04]  /*167c0*/  LDL R25, [R1+0x160] ;  /* 0x0001600001197983 */ /* 0x000ea80000100800 */
[----:B------:R1:W-:Y:S01]  /*167d0*/  @!P3 ST.E.64 desc[UR40][R8.64], R48 ;  /* 0x000000300800b985 */ /* 0x0003e2000c101b28 */
[----:B----4-:R-:W-:-:S03]  /*167e0*/  ISETP.GE.AND P2, PT, R13, UR4, PT ;  /* 0x000000040d007c0c */ /* 0x010fc6000bf46270 */
[----:B------:R-:W3:Y:S01]  /*167f0*/  LDL R14, [R1+0xcc] ;  /* 0x0000cc00010e7983 */ /* 0x000ee20000100800 */
[----:B-1----:R-:W-:-:S03]  /*16800*/  @!P0 LEA R8, P4, R155, R12, 0x2 ;  /* 0x0000000c9b088211 */ /* 0x002fc600078810ff */
[----:B------:R-:W4:Y:S04]  /*16810*/  LDL R48, [R1+0xb4] ;  /* 0x0000b40001307983 */ /* 0x000f280000100800 */
[----:B------:R-:W5:Y:S01]  /*16820*/  LDL R49, [R1+0x138] ;  /* 0x0001380001317983 */ /* 0x000f620000100800 */
[----:B------:R-:W-:-:S03]  /*16830*/  @!P0 LEA.HI.X R9, R155, R20, R33, 0x2, P4 ;  /* 0x000000149b098211 */ /* 0x000fc600020f1421 */
[----:B------:R-:W3:Y:S01]  /*16840*/  LDL R33, [R1+0x158] ;  /* 0x0001580001217983 */ /* 0x000ee20000100800 */
[----:B------:R-:W-:-:S03]  /*16850*/  ISETP.GE.AND P3, PT, R154, UR4, PT ;  /* 0x000000049a007c0c */ /* 0x000fc6000bf66270 */
[----:B------:R1:W-:Y:S01]  /*16860*/  @!P1 ST.E.64 desc[UR40][R10.64], R52 ;  /* 0x000000340a009985 */ /* 0x0003e2000c101b28 */
[----:B------:R-:W-:-:S03]  /*16870*/  ISETP.GE.AND P1, PT, R24, UR4, PT ;  /* 0x0000000418007c0c */ /* 0x000fc6000bf26270 */
[----:B------:R0:W-:Y:S01]  /*16880*/  @!P0 ST.E.64 desc[UR40][R8.64], R56 ;  /* 0x0000003808008985 */ /* 0x0001e2000c101b28 */
[----:B-1----:R-:W-:-:S03]  /*16890*/  @!P2 LEA R10, P5, R13, R12, 0x2 ;  /* 0x0000000c0d0aa211 */ /* 0x002fc600078a10ff */
[----:B------:R-:W4:Y:S01]  /*168a0*/  LDL R52, [R1+0xb8] ;  /* 0x0000b80001347983 */ /* 0x000f220000100800 */
[----:B------:R-:W-:-:S03]  /*168b0*/  @!P2 LEA.HI.X R11, R13, R20, R21, 0x2, P5 ;  /* 0x000000140d0ba211 */ /* 0x000fc600028f1415 */
[----:B------:R-:W5:Y:S01]  /*168c0*/  LDL R53, [R1+0x13c] ;  /* 0x00013c0001357983 */ /* 0x000f620000100800 */
[----:B0-----:R-:W-:-:S03]  /*168d0*/  @!P3 LEA R8, P4, R154, R12, 0x2 ;  /* 0x0000000c9a08b211 */ /* 0x001fc600078810ff */
[----:B------:R0:W-:Y:S01]  /*168e0*/  @!P2 ST.E.64 desc[UR40][R10.64], R60 ;  /* 0x0000003c0a00a985 */ /* 0x0001e2000c101b28 */
[----:B------:R-:W-:-:S03]  /*168f0*/  @!P3 LEA.HI.X R9, R154, R20, R32, 0x2, P4 ;  /* 0x000000149a09b211 */ /* 0x000fc600020f1420 */
[----:B------:R-:W4:Y:S04]  /*16900*/  LDL R13, [R1+0xc4] ;  /* 0x0000c400010d7983 */ /* 0x000f280000100800 */
[----:B------:R-:W5:Y:S01]  /*16910*/  LDL R32, [R1+0x150] ;  /* 0x0001500001207983 */ /* 0x000f620000100800 */
[----:B------:R-:W-:-:S03]  /*16920*/  ISETP.GE.AND P2, PT, R15, UR4, PT ;  /* 0x000000040f007c0c */ /* 0x000fc6000bf46270 */
[----:B------:R-:W5:Y:S01]  /*16930*/  LDL R21, [R1+0xc8] ;  /* 0x0000c80001157983 */ /* 0x000f620000100800 */
[----:B0-----:R-:W-:-:S04]  /*16940*/  @!P1 LEA R10, P5, R24, R12, 0x2 ;  /* 0x0000000c180a9211 */ /* 0x001fc800078a10ff */
[----:B------:R-:W-:Y:S01]  /*16950*/  @!P1 LEA.HI.X R11, R24, R20, R29, 0x2, P5 ;  /* 0x00000014180b9211 */ /* 0x000fe200028f141d */
[----:B------:R-:W-:Y:S01]  /*16960*/  @!P3 ST.E.64 desc[UR40][R8.64], R64 ;  /* 0x000000400800b985 */ /* 0x000fe2000c101b28 */
[----:B------:R-:W-:-:S03]  /*16970*/  ISETP.GE.AND P0, PT, R153, UR4, PT ;  /* 0x0000000499007c0c */ /* 0x000fc6000bf06270 */
[----:B------:R0:W-:Y:S01]  /*16980*/  @!P1 ST.E.64 desc[UR40][R10.64], R68 ;  /* 0x000000440a009985 */ /* 0x0001e2000c101b28 */
[----:B------:R-:W-:-:S03]  /*16990*/  ISETP.GE.AND P1, PT, R28, UR4, PT ;  /* 0x000000041c007c0c */ /* 0x000fc6000bf26270 */
[----:B------:R-:W5:Y:S04]  /*169a0*/  LDL R29, [R1+0xc0] ;  /* 0x0000c000011d7983 */ /* 0x000f680000100800 */
[----:B------:R-:W5:Y:S01]  /*169b0*/  LDL R24, [R1+0xbc] ;  /* 0x0000bc0001187983 */ /* 0x000f620000100800 */
[-C--:B0-----:R-:W-:Y:S02]  /*169c0*/  @!P2 LEA R10, P5, R15, R12.reuse, 0x2 ;  /* 0x0000000c0f0aa211 */ /* 0x081fe400078a10ff */
[----:B------:R-:W-:-:S04]  /*169d0*/  @!P0 LEA R8, P4, R153, R12, 0x2 ;  /* 0x0000000c99088211 */ /* 0x000fc800078810ff */
[-C--:B------:R-:W-:Y:S02]  /*169e0*/  @!P0 LEA.HI.X R9, R153, R20.reuse, R44, 0x2, P4 ;  /* 0x0000001499098211 */ /* 0x080fe400020f142c */
[----:B------:R-:W-:Y:S01]  /*169f0*/  ISETP.GE.AND P3, PT, R40, UR4, PT ;  /* 0x0000000428007c0c */ /* 0x000fe2000bf66270 */
[----:B------:R-:W5:Y:S04]  /*16a00*/  LDL R44, [R1+0xac] ;  /* 0x0000ac00012c7983 */ /* 0x000f680000100800 */
[----:B------:R-:W-:Y:S01]  /*16a10*/  @!P0 ST.E.64 desc[UR40][R8.64], R72 ;  /* 0x0000004808008985 */ /* 0x000fe2000c101b28 */
[----:B--2---:R-:W-:-:S03]  /*16a20*/  @!P2 LEA.HI.X R11, R15, R20, R25, 0x2, P5 ;  /* 0x000000140f0ba211 */ /* 0x004fc600028f1419 */
[----:B------:R-:W2:Y:S04]  /*16a30*/  LDL R15, [R1+0x148] ;  /* 0x00014800010f7983 */ /* 0x000ea80000100800 */
[----:B------:R-:W2:Y:S04]  /*16a40*/  LDL R25, [R1+0x14c] ;  /* 0x00014c0001197983 */ /* 0x000ea80000100800 */
[----:B------:R0:W-:Y:S02]  /*16a50*/  @!P2 ST.E.64 desc[UR40][R10.64], R76 ;  /* 0x0000004c0a00a985 */ /* 0x0001e4000c101b28 */
[----:B0-----:R-:W-:-:S04]  /*16a60*/  @!P1 LEA R10, P5, R28, R12, 0x2 ;  /* 0x0000000c1c0a9211 */ /* 0x001fc800078a10ff */
[----:B---3--:R-:W-:Y:S02]  /*16a70*/  @!P1 LEA.HI.X R11, R28, R20, R33, 0x2, P5 ;  /* 0x000000141c0b9211 */ /* 0x008fe400028f1421 */
[----:B------:R-:W3:Y:S04]  /*16a80*/  LDL R33, [R1+0x144] ;  /* 0x0001440001217983 */ /* 0x000ee80000100800 */
[----:B------:R-:W3:Y:S01]  /*16a90*/  LDL R28, [R1+0x140] ;  /* 0x00014000011c7983 */ /* 0x000ee20000100800 */
[----:B------:R-:W-:Y:S02]  /*16aa0*/  ISETP.GE.AND P2, PT, R14, UR4, PT ;  /* 0x000000040e007c0c */ /* 0x000fe4000bf46270 */
[----:B------:R-:W-:Y:S02]  /*16ab0*/  @!P3 LEA R8, P4, R40, R12, 0x2 ;  /* 0x0000000c2808b211 */ /* 0x000fe400078810ff */
[----:B------:R-:W-:-:S02]  /*16ac0*/  ISETP.GE.AND P0, PT, R36, UR4, PT ;  /* 0x0000000424007c0c */ /* 0x000fc4000bf06270 */
[----:B------:R-:W-:Y:S02]  /*16ad0*/  @!P3 LEA.HI.X R9, R40, R20, R41, 0x2, P4 ;  /* 0x000000142809b211 */ /* 0x000fe400020f1429 */
[----:B------:R-:W3:Y:S04]  /*16ae0*/  LDL R40, [R1+0xa8] ;  /* 0x0000a80001287983 */ /* 0x000ee80000100800 */
[----:B------:R-:W-:Y:S04]  /*16af0*/  @!P3 ST.E.64 desc[UR40][R8.64], R80 ;  /* 0x000000500800b985 */ /* 0x000fe8000c101b28 */
[----:B------:R0:W-:Y:S04]  /*16b00*/  @!P1 ST.E.64 desc[UR40][R10.64], R84 ;  /* 0x000000540a009985 */ /* 0x0001e8000c101b28 */
[----:B------:R-:W3:Y:S01]  /*16b10*/  LDL R41, [R1+0x12c] ;  /* 0x00012c0001297983 */ /* 0x000ee20000100800 */
[----:B----4-:R-:W-:-:S02]  /*16b20*/  ISETP.GE.AND P1, PT, R13, UR4, PT ;  /* 0x000000040d007c0c */ /* 0x010fc4000bf26270 */
[-C--:B0-----:R-:W-:Y:S02]  /*16b30*/  @!P2 LEA R10, P5, R14, R12.reuse, 0x2 ;  /* 0x0000000c0e0aa211 */ /* 0x081fe400078a10ff */
[----:B------:R-:W-:Y:S02]  /*16b40*/  @!P0 LEA R8, P4, R36, R12, 0x2 ;  /* 0x0000000c24088211 */ /* 0x000fe400078810ff */
[-C--:B-----5:R-:W-:Y:S02]  /*16b50*/  @!P2 LEA.HI.X R11, R14, R20.reuse, R32, 0x2, P5 ;  /* 0x000000140e0ba211 */ /* 0x0a0fe400028f1420 */
[----:B------:R-:W4:Y:S01]  /*16b60*/  LDL R14, [R1+0xb0] ;  /* 0x0000b000010e7983 */ /* 0x000f220000100800 */
[----:B------:R-:W-:Y:S02]  /*16b70*/  @!P0 LEA.HI.X R9, R36, R20, R37, 0x2, P4 ;  /* 0x0000001424098211 */ /* 0x000fe400020f1425 */
[----:B------:R-:W-:Y:S01]  /*16b80*/  ISETP.GE.AND P3, PT, R21, UR4, PT ;  /* 0x0000000415007c0c */ /* 0x000fe2000bf66270 */
[----:B------:R-:W5:Y:S04]  /*16b90*/  LDL R36, [R1+0xa4] ;  /* 0x0000a40001247983 */ /* 0x000f680000100800 */
[----:B------:R-:W-:Y:S04]  /*16ba0*/  @!P0 ST.E.64 desc[UR40][R8.64], R88 ;  /* 0x0000005808008985 */ /* 0x000fe8000c101b28 */
[----:B------:R0:W-:Y:S01]  /*16bb0*/  @!P2 ST.E.64 desc[UR40][R10.64], R92 ;  /* 0x0000005c0a00a985 */ /* 0x0001e2000c101b28 */
[----:B------:R-:W-:-:S03]  /*16bc0*/  ISETP.GE.AND P0, PT, R29, UR4, PT ;  /* 0x000000041d007c0c */ /* 0x000fc6000bf06270 */
[----:B------:R-:W5:Y:S04]  /*16bd0*/  LDL R32, [R1+0xa0] ;  /* 0x0000a00001207983 */ /* 0x000f680000100800 */
[----:B------:R-:W5:Y:S01]  /*16be0*/  LDL R37, [R1+0x128] ;  /* 0x0001280001257983 */ /* 0x000f620000100800 */
[-C--:B0-----:R-:W-:Y:S02]  /*16bf0*/  @!P1 LEA R10, P5, R13, R12.reuse, 0x2 ;  /* 0x0000000c0d0a9211 */ /* 0x081fe400078a10ff */
[----:B------:R-:W-:Y:S02]  /*16c00*/  @!P3 LEA R8, P4, R21, R12, 0x2 ;  /* 0x0000000c1508b211 */ /* 0x000fe400078810ff */
[----:B------:R-:W-:Y:S02]  /*16c10*/  ISETP.GE.AND P2, PT, R24, UR4, PT ;  /* 0x0000000418007c0c */ /* 0x000fe4000bf46270 */
[----:B--2---:R-:W-:-:S02]  /*16c20*/  @!P1 LEA.HI.X R11, R13, R20, R15, 0x2, P5 ;  /* 0x000000140d0b9211 */ /* 0x004fc400028f140f */
[----:B------:R-:W2:Y:S04]  /*16c30*/  LDL R15, [R1+0x134] ;  /* 0x00013400010f7983 */ /* 0x000ea80000100800 */
[----:B------:R-:W2:Y:S01]  /*16c40*/  LDL R13, [R1+0x9c] ;  /* 0x00009c00010d7983 */ /* 0x000ea20000100800 */
[----:B------:R-:W-:-:S03]  /*16c50*/  @!P3 LEA.HI.X R9, R21, R20, R25, 0x2, P4 ;  /* 0x000000141509b211 */ /* 0x000fc600020f1419 */
[----:B------:R-:W2:Y:S04]  /*16c60*/  LDL R25, [R1+0x98] ;  /* 0x0000980001197983 */ /* 0x000ea80000100800 */
[----:B------:R-:W2:Y:S04]  /*16c70*/  LDL R21, [R1+0x94] ;  /* 0x0000940001157983 */ /* 0x000ea80000100800 */
[----:B------:R0:W-:Y:S04]  /*16c80*/  @!P3 ST.E.64 desc[UR40][R8.64], R96 ;  /* 0x000000600800b985 */ /* 0x0001e8000c101b28 */
[----:B------:R1:W-:Y:S01]  /*16c90*/  @!P1 ST.E.64 desc[UR40][R10.64], R100 ;  /* 0x000000640a009985 */ /* 0x0003e2000c101b28 */
[----:B0-----:R-:W-:-:S04]  /*16ca0*/  @!P0 LEA R8, P3, R29, R12, 0x2 ;  /* 0x0000000c1d088211 */ /* 0x001fc800078610ff */
[----:B---3--:R-:W-:Y:S02]  /*16cb0*/  @!P0 LEA.HI.X R9, R29, R20, R33, 0x2, P3 ;  /* 0x000000141d098211 */ /* 0x008fe400018f1421 */
[C---:B-1----:R-:W-:Y:S01]  /*16cc0*/  @!P2 LEA R10, P5, R24.reuse, R12, 0x2 ;  /* 0x0000000c180aa211 */ /* 0x042fe200078a10ff */
[----:B------:R-:W3:Y:S04]  /*16cd0*/  LDL R33, [R1+0x124] ;  /* 0x0001240001217983 */ /* 0x000ee80000100800 */
[----:B------:R-:W3:Y:S01]  /*16ce0*/  LDL R29, [R1+0x120] ;  /* 0x00012000011d7983 */ /* 0x000ee20000100800 */
[----:B------:R-:W-:-:S03]  /*16cf0*/  @!P2 LEA.HI.X R11, R24, R20, R28, 0x2, P5 ;  /* 0x00000014180ba211 */ /* 0x000fc600028f141c */
[----:B------:R-:W3:Y:S04]  /*16d00*/  LDL R28, [R1+0x11c] ;  /* 0x00011c00011c7983 */ /* 0x000ee80000100800 */
[----:B------:R-:W3:Y:S01]  /*16d10*/  LDL R24, [R1+0x118] ;  /* 0x0001180001187983 */ /* 0x000ee20000100800 */
[----:B------:R-:W-:Y:S02]  /*16d20*/  ISETP.GE.AND P4, PT, R52, UR4, PT ;  /* 0x0000000434007c0c */ /* 0x000fe4000bf86270 */
[----:B------:R-:W-:Y:S01]  /*16d30*/  ISETP.GE.AND P1, PT, R48, UR4, PT ;  /* 0x0000000430007c0c */ /* 0x000fe2000bf26270 */
[----:B------:R0:W-:Y:S04]  /*16d40*/  @!P0 ST.E.64 desc[UR40][R8.64], R104 ;  /* 0x0000006808008985 */ /* 0x0001e8000c101b28 */
[----:B------:R1:W-:Y:S01]  /*16d50*/  @!P2 ST.E.64 desc[UR40][R10.64], R108 ;  /* 0x0000006c0a00a985 */ /* 0x0003e2000c101b28 */
[----:B------:R-:W-:-:S05]  /*16d60*/  ISETP.GE.AND P2, PT, R44, UR4, PT ;  /* 0x000000042c007c0c */ /* 0x000fca000bf46270 */
[-C--:B0-----:R-:W-:Y:S02]  /*16d70*/  @!P4 LEA R8, P3, R52, R12.reuse, 0x2 ;  /* 0x0000000c3408c211 */ /* 0x081fe400078610ff */
[----:B----4-:R-:W-:Y:S02]  /*16d80*/  ISETP.GE.AND P0, PT, R14, UR4, PT ;  /* 0x000000040e007c0c */ /* 0x010fe4000bf06270 */
[----:B-1----:R-:W-:Y:S02]  /*16d90*/  @!P1 LEA R10, P5, R48, R12, 0x2 ;  /* 0x0000000c300a9211 */ /* 0x002fe400078a10ff */
[-C--:B------:R-:W-:Y:S02]  /*16da0*/  @!P4 LEA.HI.X R9, R52, R20.reuse, R53, 0x2, P3 ;  /* 0x000000143409c211 */ /* 0x080fe400018f1435 */
[----:B------:R-:W-:Y:S02]  /*16db0*/  ISETP.GE.AND P3, PT, R40, UR4, PT ;  /* 0x0000000428007c0c */ /* 0x000fe4000bf66270 */
[----:B------:R-:W-:Y:S01]  /*16dc0*/  @!P1 LEA.HI.X R11, R48, R20, R49, 0x2, P5 ;  /* 0x00000014300b9211 */ /* 0x000fe200028f1431 */
[----:B------:R0:W-:Y:S04]  /*16dd0*/  @!P4 ST.E.64 desc[UR40][R8.64], R112 ;  /* 0x000000700800c985 */ /* 0x0001e8000c101b28 */
[----:B------:R1:W-:Y:S01]  /*16de0*/  @!P1 ST.E.64 desc[UR40][R10.64], R116 ;  /* 0x000000740a009985 */ /* 0x0003e2000c101b28 */
[----:B-----5:R-:W-:-:S02]  /*16df0*/  ISETP.GE.AND P1, PT, R36, UR4, PT ;  /* 0x0000000424007c0c */ /* 0x020fc4000bf26270 */
[-C--:B0-----:R-:W-:Y:S02]  /*16e00*/  @!P0 LEA R8, P4, R14, R12.reuse, 0x2 ;  /* 0x0000000c0e088211 */ /* 0x081fe400078810ff */
[----:B-1----:R-:W-:-:S04]  /*16e10*/  @!P2 LEA R10, P5, R44, R12, 0x2 ;  /* 0x0000000c2c0aa211 */ /* 0x002fc800078a10ff */
[-C--:B------:R-:W-:Y:S02]  /*16e20*/  @!P2 LEA.HI.X R11, R44, R20.reuse, R45, 0x2, P5 ;  /* 0x000000142c0ba211 */ /* 0x080fe400028f142d */
[----:B--2---:R-:W-:Y:S02]  /*16e30*/  @!P0 LEA.HI.X R9, R14, R20, R15, 0x2, P4 ;  /* 0x000000140e098211 */ /* 0x004fe400020f140f */
[----:B------:R-:W-:-:S03]  /*16e40*/  @!P3 LEA R14, P4, R40, R12, 0x2 ;  /* 0x0000000c280eb211 */ /* 0x000fc600078810ff */
[----:B------:R0:W-:Y:S01]  /*16e50*/  @!P0 ST.E.64 desc[UR40][R8.64], R120 ;  /* 0x0000007808008985 */ /* 0x0001e2000c101b28 */
[----:B------:R-:W-:Y:S02]  /*16e60*/  ISETP.GE.AND P0, PT, R32, UR4, PT ;  /* 0x0000000420007c0c */ /* 0x000fe4000bf06270 */
        /* <DEDUP_REMOVED lines=10> */
[C---:B--2---:R-:W-:Y:S02]  /*16f10*/  @!P4 LEA R14, P1, R13.reuse, R12, 0x2 ;  /* 0x0000000c0d0ec211 */ /* 0x044fe400078210ff */
[-C--:B---3--:R-:W-:Y:S02]  /*16f20*/  @!P0 LEA.HI.X R11, R32, R20.reuse, R33, 0x2, P5 ;  /* 0x00000014200b8211 */ /* 0x088fe400028f1421 */
[----:B------:R-:W-:Y:S02]  /*16f30*/  @!P4 LEA.HI.X R15, R13, R20, R29, 0x2, P1 ;  /* 0x000000140d0fc211 */ /* 0x000fe400008f141d */
[-C--:B0-----:R-:W-:Y:S02]  /*16f40*/  @!P2 LEA R8, P5, R25, R12.reuse, 0x2 ;  /* 0x0000000c1908a211 */ /* 0x081fe400078a10ff */
[----:B------:R-:W-:Y:S02]  /*16f50*/  @!P3 LEA R12, P1, R21, R12, 0x2 ;  /* 0x0000000c150cb211 */ /* 0x000fe400078210ff */
[----:B------:R-:W-:-:S02]  /*16f60*/  @!P2 LEA.HI.X R9, R25, R20, R28, 0x2, P5 ;  /* 0x000000141909a211 */ /* 0x000fc400028f141c */
[----:B------:R-:W-:Y:S01]  /*16f70*/  @!P3 LEA.HI.X R13, R21, R20, R24, 0x2, P1 ;  /* 0x00000014150db211 */ /* 0x000fe200008f1418 */
[----:B------:R3:W-:Y:S04]  /*16f80*/  @!P0 ST.E.64 desc[UR40][R10.64], R136 ;  /* 0x000000880a008985 */ /* 0x0007e8000c101b28 */
[----:B------:R3:W-:Y:S04]  /*16f90*/  @!P4 ST.E.64 desc[UR40][R14.64], R140 ;  /* 0x0000008c0e00c985 */ /* 0x0007e8000c101b28 */
[----:B------:R3:W-:Y:S04]  /*16fa0*/  @!P2 ST.E.64 desc[UR40][R8.64], R144 ;  /* 0x000000900800a985 */ /* 0x0007e8000c101b28 */
[----:B------:R3:W-:Y:S02]  /*16fb0*/  @!P3 ST.E.64 desc[UR40][R12.64], R148 ;  /* 0x000000940c00b985 */ /* 0x0007e4000c101b28 */
.L_x_5776:
[----:B------:R-:W-:Y:S05]  /*16fc0*/  BSYNC B1 ;  /* 0x0000000000017941 */ /* 0x000fea0003800000 */
.L_x_5775:
[----:B------:R-:W-:-:S03]  /*16fd0*/  UMOV UR4, 0xffffffff ;  /* 0xffffffff00047882 */ /* 0x000fc60000000000 */
[----:B------:R-:W-:Y:S05]  /*16fe0*/  BRA.DIV UR4, `(.L_x_5777) ;  /* 0x000000d204907947 */ /* 0x000fea000b800000 */
[----:B0-----:R-:W0:Y:S04]  /*16ff0*/  SHFL.IDX PT, R4, R4, 0x1, 0x1c1f ;  /* 0x003c1f0004047f89 */ /* 0x001e2800000e0000 */
[----:B------:R-:W4:Y:S02]  /*17000*/  SHFL.IDX PT, R3, R3, 0x1, 0x1c1f ;  /* 0x003c1f0003037f89 */ /* 0x000f2400000e0000 */
.L_x_6015:
[----:B------:R-:W-:-:S13]  /*17010*/  ISETP.GE.AND P0, PT, R152, R0, PT ;  /* 0x000000009800720c */ /* 0x000fda0003f06270 */
[----:B------:R-:W-:Y:S05]  /*17020*/  @P0 BRA `(.L_x_5773) ;  /* 0x00000028008c0947 */ /* 0x000fea0003800000 */
[----:B------:R-:W5:Y:S01]  /*17030*/  LDL R61, [R1+0xf0] ;  /* 0x0000f000013d7983 */ /* 0x000f620000100800 */
[----:B------:R-:W-:-:S03]  /*17040*/  ULDC UR4, c[0x0][0xbc8] ;  /* 0x0002f20000047ab9 */ /* 0x000fc60000000800 */
        /* <DEDUP_REMOVED lines=17> */
[----:B---3--:R-:W3:Y:S04]  /*17160*/  LDL R15, [R1+0xb4] ;  /* 0x0000b400010f7983 */ /* 0x008ee80000100800 */
        /* <DEDUP_REMOVED lines=19> */
[----:B--2---:R-:W2:Y:S01]  /*172a0*/  LDL R12, [R1+0x11c] ;  /* 0x00011c00010c7983 */ /* 0x004ea20000100800 */
[----:B-----5:R-:W-:-:S02]  /*172b0*/  IMAD.MOV.U32 R76, RZ, RZ, R61 ;  /* 0x000000ffff4c7224 */ /* 0x020fc400078e003d */
[----:B----4-:R-:W-:Y:S02]  /*172c0*/  IMAD.MOV.U32 R61, RZ, RZ, R60 ;  /* 0x000000ffff3d7224 */ /* 0x010fe400078e003c */
        /* <DEDUP_REMOVED lines=8> */
[----:B------:R-:W-:Y:S01]  /*17350*/  MOV R37, R36 ;  /* 0x0000002400257202 */ /* 0x000fe20000000f00 */
[----:B------:R-:W-:Y:S02]  /*17360*/  IMAD.MOV.U32 R65, RZ, RZ, R61 ;  /* 0x000000ffff417224 */ /* 0x000fe400078e003d */
[----:B------:R-:W-:Y:S01]  /*17370*/  IMAD.MOV.U32 R36, RZ, RZ, R33 ;  /* 0x000000ffff247224 */ /* 0x000fe200078e0021 */
[----:B------:R-:W-:Y:S01]  /*17380*/  MOV R77, R64 ;  /* 0x00000040004d7202 */ /* 0x000fe20000000f00 */
[----:B------:R-:W-:-:S02]  /*17390*/  IMAD.MOV.U32 R64, RZ, RZ, R60 ;  /* 0x000000ffff407224 */ /* 0x000fc400078e003c */
[----:B------:R-:W-:Y:S02]  /*173a0*/  IMAD.MOV.U32 R33, RZ, RZ, R32 ;  /* 0x000000ffff217224 */ /* 0x000fe400078e0020 */
[----:B------:R-:W-:Y:S01]  /*173b0*/  IMAD.MOV.U32 R60, RZ, RZ, R56 ;  /* 0x000000ffff3c7224 */ /* 0x000fe200078e0038 */
[----:B------:R-:W-:Y:S01]  /*173c0*/  ISETP.GE.AND P2, PT, R68, UR4, PT ;  /* 0x0000000444007c0c */ /* 0x000fe2000bf46270 */
[----:B------:R-:W-:Y:S02]  /*173d0*/  IMAD.MOV.U32 R61, RZ, RZ, R57 ;  /* 0x000000ffff3d7224 */ /* 0x000fe400078e0039 */
[----:B------:R-:W-:Y:S01]  /*173e0*/  IMAD.MOV.U32 R32, RZ, RZ, R29 ;  /* 0x000000ffff207224 */ /* 0x000fe200078e001d */
[----:B------:R-:W-:Y:S01]  /*173f0*/  MOV R57, R53 ;  /* 0x0000003500397202 */ /* 0x000fe20000000f00 */
        /* <DEDUP_REMOVED lines=8> */
[----:B---3--:R-:W-:Y:S01]  /*17480*/  ISETP.GE.AND P3, PT, R84, UR4, PT ;  /* 0x0000000454007c0c */ /* 0x008fe2000bf66270 */
[----:B------:R-:W-:-:S02]  /*17490*/  IMAD.MOV.U32 R24, RZ, RZ, R15 ;  /* 0x000000ffff187224 */ /* 0x000fc400078e000f */
[----:B------:R-:W-:Y:S01]  /*174a0*/  IMAD.MOV.U32 R36, RZ, RZ, R32 ;  /* 0x000000ffff247224 */ /* 0x000fe200078e0020 */
[----:B------:R-:W3:Y:S01]  /*174b0*/  LDL R15, [R1+0xc4] ;  /* 0x0000c400010f7983 */ /* 0x000ee20000100800 */
[----:B------:R-:W-:Y:S01]  /*174c0*/  IMAD.MOV.U32 R33, RZ, RZ, R28 ;  /* 0x000000ffff217224 */ /* 0x000fe200078e001c */
[----:B------:R-:W-:Y:S01]  /*174d0*/  MOV R28, R14 ;  /* 0x0000000e001c7202 */ /* 0x000fe20000000f00 */
[----:B------:R-:W-:Y:S02]  /*174e0*/  IMAD.MOV.U32 R72, RZ, RZ, R65 ;  /* 0x000000ffff487224 */ /* 0x000fe400078e0041 */
[----:B------:R-:W-:Y:S02]  /*174f0*/  IMAD.MOV.U32 R73, RZ, RZ, R64 ;  /* 0x000000ffff497224 */ /* 0x000fe400078e0040 */
[----:B------:R-:W-:Y:S02]  /*17500*/  IMAD.MOV.U32 R65, RZ, RZ, R61 ;  /* 0x000000ffff417224 */ /* 0x000fe400078e003d */
[----:B------:R-:W-:-:S02]  /*17510*/  IMAD.MOV.U32 R64, RZ, RZ, R60 ;  /* 0x000000ffff407224 */ /* 0x000fc400078e003c */
[----:B------:R-:W-:Y:S01]  /*17520*/  IMAD.MOV.U32 R61, RZ, RZ, R57 ;  /* 0x000000ffff3d7224 */ /* 0x000fe200078e0039 */
[----:B------:R-:W-:Y:S01]  /*17530*/  MOV R57, R53 ;  /* 0x0000003500397202 */ /* 0x000fe20000000f00 */
        /* <DEDUP_REMOVED lines=9> */
[----:B------:R-:W-:Y:S02]  /*175d0*/  @!P2 IMAD.MOV.U32 R8, RZ, RZ, R3 ;  /* 0x000000ffff08a224 */ /* 0x000fe400078e0003 */
[----:B0-----:R-:W-:-:S02]  /*175e0*/  @!P2 IMAD.MOV.U32 R9, RZ, RZ, R4 ;  /* 0x000000ffff09a224 */ /* 0x001fc400078e0004 */
[----:B------:R-:W-:Y:S02]  /*175f0*/  IMAD.MOV.U32 R33, RZ, RZ, R28 ;  /* 0x000000ffff217224 */ /* 0x000fe400078e001c */
[----:B------:R-:W-:Y:S01]  /*17600*/  IMAD.MOV.U32 R69, RZ, RZ, R65 ;  /* 0x000000ffff457224 */ /* 0x000fe200078e0041 */
[----:B------:R-:W-:Y:S01]  /*17610*/  MOV R65, R61 ;  /* 0x0000003d00417202 */ /* 0x000fe20000000f00 */
[----:B------:R-:W-:Y:S02]  /*17620*/  IMAD.MOV.U32 R61, RZ, RZ, R57 ;  /* 0x000000ffff3d7224 */ /* 0x000fe400078e0039 */
[----:B------:R-:W-:Y:S02]  /*17630*/  IMAD.MOV.U32 R57, RZ, RZ, R53 ;  /* 0x000000ffff397224 */ /* 0x000fe400078e0035 */
[----:B------:R-:W-:-:S04]  /*17640*/  @!P2 IMAD.WIDE R8, R68, 0x4, R8 ;  /* 0x000000044408a825 */ /* 0x000fc800078e0208 */
[----:B------:R-:W-:Y:S02]  /*17650*/  IMAD.MOV.U32 R37, RZ, RZ, R29 ;  /* 0x000000ffff257224 */ /* 0x000fe400078e001d */
[----:B------:R-:W-:Y:S02]  /*17660*/  IMAD.MOV.U32 R53, RZ, RZ, R33 ;  /* 0x000000ffff357224 */ /* 0x000fe400078e0021 */
[----:B------:R-:W-:Y:S02]  /*17670*/  IMAD.MOV.U32 R29, RZ, RZ, R24 ;  /* 0x000000ffff1d7224 */ /* 0x000fe400078e0018 */
[----:B------:R-:W-:Y:S01]  /*17680*/  IMAD.MOV.U32 R68, RZ, RZ, R64 ;  /* 0x000000ffff447224 */ /* 0x000fe200078e0040 */
[----:B------:R-:W-:Y:S01]  /*17690*/  ISETP.GE.AND P0, PT, R89, UR4, PT ;  /* 0x0000000459007c0c */ /* 0x000fe2000bf06270 */
[----:B------:R-:W-:Y:S01]  /*176a0*/  IMAD.MOV.U32 R33, RZ, RZ, R14 ;  /* 0x000000ffff217224 */ /* 0x000fe200078e000e */
[----:B------:R-:W-:Y:S01]  /*176b0*/  @!P2 ST.E.64 desc[UR40][R8.64], R26 ;  /* 0x0000001a0800a985 */ /* 0x000fe2000c101b28 */
[----:B------:R-:W-:-:S02]  /*176c0*/  IMAD.MOV.U32 R64, RZ, RZ, R60 ;  /* 0x000000ffff407224 */ /* 0x000fc400078e003c */
[----:B------:R-:W-:Y:S01]  /*176d0*/  IMAD.MOV.U32 R14, RZ, RZ, R10 ;  /* 0x000000ffff0e7224 */ /* 0x000fe200078e000a */
[-C--:B------:R-:W-:Y:S01]  /*176e0*/  @!P3 LEA R10, P4, R84, R3.reuse, 0x2 ;  /* 0x00000003540ab211 */ /* 0x080fe200078810ff */
[----:B------:R-:W-:Y:S01]  /*176f0*/  IMAD.MOV.U32 R60, RZ, RZ, R56 ;  /* 0x000000ffff3c7224 */ /* 0x000fe200078e0038 */
[----:B------:R-:W-:Y:S01]  /*17700*/  ISETP.GE.AND P1, PT, R80, UR4, PT ;  /* 0x0000000450007c0c */ /* 0x000fe2000bf26270 */
[----:B------:R-:W-:Y:S01]  /*17710*/  IMAD.MOV.U32 R56, RZ, RZ, R52 ;  /* 0x000000ffff387224 */ /* 0x000fe200078e0034 */
[----:B------:R-:W4:Y:S01]  /*17720*/  LDL R24, [R1+0x168] ;  /* 0x0001680001187983 */ /* 0x000f220000100800 */
[----:B------:R-:W-:Y:S02]  /*17730*/  IMAD.MOV.U32 R52, RZ, RZ, R29 ;  /* 0x000000ffff347224 */ /* 0x000fe400078e001d */
[----:B------:R-:W-:Y:S01]  /*17740*/  IMAD.MOV.U32 R29, RZ, RZ, R11 ;  /* 0x000000ffff1d7224 */ /* 0x000fe200078e000b */
[----:B------:R-:W-:Y:S02]  /*17750*/  @!P3 LEA.HI.X R11, R84, R4, R92, 0x2, P4 ;  /* 0x00000004540bb211 */ /* 0x000fe400020f145c */
[----:B------:R-:W5:Y:S04]  /*17760*/  LDL R92, [R1+0x188] ;  /* 0x00018800015c7983 */ /* 0x000f680000100800 */
[----:B------:R-:W2:Y:S04]  /*17770*/  LDL R84, [R1+0x18c] ;  /* 0x00018c0001547983 */ /* 0x000ea80000100800 */
[----:B------:R0:W-:Y:S02]  /*17780*/  @!P3 ST.E.64 desc[UR40][R10.64], R30 ;  /* 0x0000001e0a00b985 */ /* 0x0001e4000c101b28 */
[----:B0-----:R-:W-:-:S04]  /*17790*/  @!P0 LEA R10, P4, R89, R3, 0x2 ;  /* 0x00000003590a8211 */ /* 0x001fc800078810ff */
[----:B-----5:R-:W-:Y:S02]  /*177a0*/  @!P0 LEA.HI.X R11, R89, R4, R92, 0x2, P4 ;  /* 0x00000004590b8211 */ /* 0x020fe400020f145c */
[----:B------:R-:W5:Y:S01]  /*177b0*/  LDL R89, [R1+0x184] ;  /* 0x0001840001597983 */ /* 0x000f620000100800 */
[----:B------:R-:W-:Y:S02]  /*177c0*/  ISETP.GE.AND P2, PT, R88, UR4, PT ;  /* 0x0000000458007c0c */ /* 0x000fe4000bf46270 */
[----:B------:R-:W-:-:S04]  /*177d0*/  @!P1 LEA R8, P5, R80, R3, 0x2 ;  /* 0x0000000350089211 */ /* 0x000fc800078a10ff */
[----:B--2---:R-:W-:-:S05]  /*177e0*/  @!P1 LEA.HI.X R9, R80, R4, R84, 0x2, P5 ;  /* 0x0000000450099211 */ /* 0x004fca00028f1454 */
[----:B------:R0:W-:Y:S02]  /*177f0*/  @!P1 ST.E.64 desc[UR40][R8.64], R34 ;  /* 0x0000002208009985 */ /* 0x0001e4000c101b28 */
[----:B0-----:R-:W-:-:S04]  /*17800*/  @!P2 LEA R8, P5, R88, R3, 0x2 ;  /* 0x000000035808a211 */ /* 0x001fc800078a10ff */
[----:B-----5:R-:W-:Y:S02]  /*17810*/  @!P2 LEA.HI.X R9, R88, R4, R89, 0x2, P5 ;  /* 0x000000045809a211 */ /* 0x020fe400028f1459 */
[----:B------:R-:W2:Y:S01]  /*17820*/  LDL R88, [R1+0x180] ;  /* 0x0001800001587983 */ /* 0x000ea20000100800 */
[----:B------:R-:W-:-:S03]  /*17830*/  ISETP.GE.AND P3, PT, R85, UR4, PT ;  /* 0x0000000455007c0c */ /* 0x000fc6000bf66270 */
[----:B------:R0:W-:Y:S10]  /*17840*/  @!P0 ST.E.64 desc[UR40][R10.64], R38 ;  /* 0x000000260a008985 */ /* 0x0001f4000c101b28 */
[----:B0-----:R-:W-:-:S04]  /*17850*/  @!P3 LEA R10, P4, R85, R3, 0x2 ;  /* 0x00000003550ab211 */ /* 0x001fc800078810ff */
[----:B--2---:R-:W-:Y:S02]  /*17860*/  @!P3 LEA.HI.X R11, R85, R4, R88, 0x2, P4 ;  /* 0x00000004550bb211 */ /* 0x004fe400020f1458 */
[----:B------:R-:W2:Y:S01]  /*17870*/  LDL R85, [R1+0x17c] ;  /* 0x00017c0001557983 */ /* 0x000ea20000100800 */
[----:B------:R-:W-:Y:S01]  /*17880*/  ISETP.GE.AND P1, PT, R81, UR4, PT ;  /* 0x0000000451007c0c */ /* 0x000fe2000bf26270 */
[----:B------:R-:W-:Y:S01]  /*17890*/  IMAD.MOV.U32 R84, RZ, RZ, R68 ;  /* 0x000000ffff547224 */ /* 0x000fe200078e0044 */
[----:B------:R-:W-:Y:S01]  /*178a0*/  MOV R80, R69 ;  /* 0x0000004500507202 */ /* 0x000fe20000000f00 */
[----:B------:R-:W-:Y:S02]  /*178b0*/  IMAD.MOV.U32 R68, RZ, RZ, R64 ;  /* 0x000000ffff447224 */ /* 0x000fe400078e0040 */
[----:B------:R-:W-:Y:S02]  /*178c0*/  IMAD.MOV.U32 R69, RZ, RZ, R65 ;  /* 0x000000ffff457224 */ /* 0x000fe400078e0041 */
[----:B------:R-:W-:-:S02]  /*178d0*/  IMAD.MOV.U32 R64, RZ, RZ, R60 ;  /* 0x000000ffff407224 */ /* 0x000fc400078e003c */
[----:B---3--:R-:W-:Y:S02]  /*178e0*/  IMAD.MOV.U32 R28, RZ, RZ, R15 ;  /* 0x000000ffff1c7224 */ /* 0x008fe400078e000f */
[----:B------:R-:W-:Y:S01]  /*178f0*/  IMAD.MOV.U32 R65, RZ, RZ, R61 ;  /* 0x000000ffff417224 */ /* 0x000fe200078e003d */
[----:B------:R0:W-:Y:S01]  /*17900*/  @!P2 ST.E.64 desc[UR40][R8.64], R42 ;  /* 0x0000002a0800a985 */ /* 0x0001e2000c101b28 */
[----:B------:R-:W-:Y:S02]  /*17910*/  IMAD.MOV.U32 R60, RZ, RZ, R56 ;  /* 0x000000ffff3c7224 */ /* 0x000fe400078e0038 */
[----:B------:R-:W-:Y:S01]  /*17920*/  IMAD.MOV.U32 R61, RZ, RZ, R57 ;  /* 0x000000ffff3d7224 */ /* 0x000fe200078e0039 */
[----:B------:R-:W-:Y:S01]  /*17930*/  ISETP.GE.AND P0, PT, R77, UR4, PT ;  /* 0x000000044d007c0c */ /* 0x000fe2000bf06270 */
[----:B------:R-:W-:Y:S01]  /*17940*/  IMAD.MOV.U32 R56, RZ, RZ, R52 ;  /* 0x000000ffff387224 */ /* 0x000fe200078e0034 */
[----:B------:R-:W-:Y:S01]  /*17950*/  MOV R52, R29 ;  /* 0x0000001d00347202 */ /* 0x000fe20000000f00 */
[----:B------:R-:W-:Y:S01]  /*17960*/  IMAD.MOV.U32 R57, RZ, RZ, R53 ;  /* 0x000000ffff397224 */ /* 0x000fe200078e0035 */
[----:B------:R-:W3:Y:S01]  /*17970*/  LDL R15, [R1+0x9c] ;  /* 0x00009c00010f7983 */ /* 0x000ee20000100800 */
[----:B------:R-:W-:-:S02]  /*17980*/  IMAD.MOV.U32 R53, RZ, RZ, R33 ;  /* 0x000000ffff357224 */ /* 0x000fc400078e0021 */
[----:B------:R-:W-:Y:S02]  /*17990*/  IMAD.MOV.U32 R93, RZ, RZ, R69 ;  /* 0x000000ffff5d7224 */ /* 0x000fe400078e0045 */
[----:B------:R-:W-:Y:S01]  /*179a0*/  IMAD.MOV.U32 R89, RZ, RZ, R68 ;  /* 0x000000ffff597224 */ /* 0x000fe200078e0044 */
[----:B0-----:R-:W-:Y:S01]  /*179b0*/  @!P1 LEA R8, P5, R81, R3, 0x2 ;  /* 0x0000000351089211 */ /* 0x001fe200078a10ff */
        /* <DEDUP_REMOVED lines=9> */
[----:B------:R-:W-:Y:S01]  /*17a50*/  IMAD.MOV.U32 R52, RZ, RZ, R33 ;  /* 0x000000ffff347224 */ /* 0x000fe200078e0021 */
[----:B--2---:R-:W-:Y:S01]  /*17a60*/  @!P1 LEA.HI.X R9, R81, R4, R85, 0x2, P5 ;  /* 0x0000000451099211 */ /* 0x004fe200028f1455 */
[----:B------:R-:W-:Y:S01]  /*17a70*/  IMAD.MOV.U32 R85, RZ, RZ, R69 ;  /* 0x000000ffff557224 */ /* 0x000fe200078e0045 */
[----:B------:R0:W-:Y:S01]  /*17a80*/  @!P3 ST.E.64 desc[UR40][R10.64], R46 ;  /* 0x0000002e0a00b985 */ /* 0x0001e2000c101b28 */
[----:B------:R-:W-:Y:S01]  /*17a90*/  IMAD.MOV.U32 R69, RZ, RZ, R64 ;  /* 0x000000ffff457224 */ /* 0x000fe200078e0040 */
[----:B------:R-:W-:Y:S01]  /*17aa0*/  MOV R64, R57 ;  /* 0x0000003900407202 */ /* 0x000fe20000000f00 */
[----:B------:R-:W-:Y:S01]  /*17ab0*/  IMAD.MOV.U32 R57, RZ, RZ, R52 ;  /* 0x000000ffff397224 */ /* 0x000fe200078e0034 */
[----:B------:R-:W-:Y:S01]  /*17ac0*/  ISETP.GE.AND P2, PT, R76, UR4, PT ;  /* 0x000000044c007c0c */ /* 0x000fe2000bf46270 */
[----:B------:R-:W2:Y:S01]  /*17ad0*/  LDL R52, [R1+0x14c] ;  /* 0x00014c0001347983 */ /* 0x000ea20000100800 */
[----:B------:R-:W-:-:S02]  /*17ae0*/  IMAD.MOV.U32 R88, RZ, RZ, R65 ;  /* 0x000000ffff587224 */ /* 0x000fc400078e0041 */
[----:B----4-:R-:W-:Y:S01]  /*17af0*/  IMAD.MOV.U32 R53, RZ, RZ, R24 ;  /* 0x000000ffff357224 */ /* 0x010fe200078e0018 */
[----:B------:R-:W4:Y:S01]  /*17b00*/  LDL R33, [R1+0x130] ;  /* 0x0001300001217983 */ /* 0x000f220000100800 */
[----:B------:R-:W-:Y:S02]  /*17b10*/  IMAD.MOV.U32 R81, RZ, RZ, R68 ;  /* 0x000000ffff517224 */ /* 0x000fe400078e0044 */
[----:B------:R-:W-:Y:S01]  /*17b20*/  IMAD.MOV.U32 R68, RZ, RZ, R61 ;  /* 0x000000ffff447224 */ /* 0x000fe200078e003d */
[C---:B0-----:R-:W-:Y:S01]  /*17b30*/  @!P0 LEA R10, P4, R77.reuse, R3, 0x2 ;  /* 0x000000034d0a8211 */ /* 0x041fe200078810ff */
[----:B------:R-:W-:Y:S02]  /*17b40*/  IMAD.MOV.U32 R65, RZ, RZ, R60 ;  /* 0x000000ffff417224 */ /* 0x000fe400078e003c */
[----:B------:R-:W-:Y:S01]  /*17b50*/  IMAD.MOV.U32 R29, RZ, RZ, R21 ;  /* 0x000000ffff1d7224 */ /* 0x000fe200078e0015 */
[----:B------:R-:W-:Y:S01]  /*17b60*/  @!P0 LEA.HI.X R11, R77, R4, R88, 0x2, P4 ;  /* 0x000000044d0b8211 */ /* 0x000fe200020f1458 */
[----:B------:R-:W-:Y:S01]  /*17b70*/  IMAD.MOV.U32 R28, RZ, RZ, R20 ;  /* 0x000000ffff1c7224 */ /* 0x000fe200078e0014 */
[----:B------:R0:W-:Y:S01]  /*17b80*/  @!P1 ST.E.64 desc[UR40][R8.64], R50 ;  /* 0x0000003208009985 */ /* 0x0001e2000c101b28 */
[----:B------:R-:W-:-:S02]  /*17b90*/  IMAD.MOV.U32 R61, RZ, RZ, R56 ;  /* 0x000000ffff3d7224 */ /* 0x000fc400078e0038 */
[----:B------:R-:W-:Y:S01]  /*17ba0*/  IMAD.MOV.U32 R60, RZ, RZ, R53 ;  /* 0x000000ffff3c7224 */ /* 0x000fe200078e0035 */
[----:B------:R-:W-:Y:S01]  /*17bb0*/  ISETP.GE.AND P3, PT, R73, UR4, PT ;  /* 0x0000000449007c0c */ /* 0x000fe2000bf66270 */
[----:B------:R-:W-:Y:S01]  /*17bc0*/  IMAD.MOV.U32 R77, RZ, RZ, R69 ;  /* 0x000000ffff4d7224 */ /* 0x000fe200078e0045 */
[----:B------:R-:W5:Y:S01]  /*17bd0*/  LDL R24, [R1+0x138] ;  /* 0x0001380001187983 */ /* 0x000f620000100800 */
[----:B------:R-:W-:Y:S02]  /*17be0*/  IMAD.MOV.U32 R69, RZ, RZ, R68 ;  /* 0x000000ffff457224 */ /* 0x000fe400078e0044 */
[----:B------:R-:W-:Y:S01]  /*17bf0*/  IMAD.MOV.U32 R68, RZ, RZ, R65 ;  /* 0x000000ffff447224 */ /* 0x000fe200078e0041 */
[----:B------:R-:W3:Y:S01]  /*17c00*/  LDL R20, [R1+0xa0] ;  /* 0x0000a00001147983 */ /* 0x000ee20000100800 */
[----:B------:R-:W-:Y:S02]  /*17c10*/  IMAD.MOV.U32 R56, RZ, RZ, R29 ;  /* 0x000000ffff387224 */ /* 0x000fe400078e001d */
[----:B------:R-:W-:Y:S01]  /*17c20*/  IMAD.MOV.U32 R65, RZ, RZ, R64 ;  /* 0x000000ffff417224 */ /* 0x000fe200078e0040 */
[C---:B0-----:R-:W-:Y:S01]  /*17c30*/  @!P2 LEA R8, P5, R76.reuse, R3, 0x2 ;  /* 0x000000034c08a211 */ /* 0x041fe200078a10ff */
[----:B------:R-:W-:Y:S01]  /*17c40*/  IMAD.MOV.U32 R53, RZ, RZ, R28 ;  /* 0x000000ffff357224 */ /* 0x000fe200078e001c */
[----:B------:R0:W-:Y:S01]  /*17c50*/  @!P0 ST.E.64 desc[UR40][R10.64], R54 ;  /* 0x000000360a008985 */ /* 0x0001e2000c101b28 */
[----:B------:R-:W-:Y:S01]  /*17c60*/  IMAD.MOV.U32 R64, RZ, RZ, R61 ;  /* 0x000000ffff407224 */ /* 0x000fe200078e003d */
[----:B------:R-:W-:Y:S01]  /*17c70*/  MOV R61, R60 ;  /* 0x0000003c003d7202 */ /* 0x000fe20000000f00 */
[----:B------:R-:W-:Y:S01]  /*17c80*/  IMAD.MOV.U32 R60, RZ, RZ, R57 ;  /* 0x000000ffff3c7224 */ /* 0x000fe200078e0039 */
[----:B------:R-:W-:Y:S01]  /*17c90*/  @!P2 LEA.HI.X R9, R76, R4, R77, 0x2, P5 ;  /* 0x000000044c09a211 */ /* 0x000fe200028f144d */
[----:B------:R-:W-:Y:S01]  /*17ca0*/  IMAD.MOV.U32 R57, RZ, RZ, R56 ;  /* 0x000000ffff397224 */ /* 0x000fe200078e0038 */
[----:B------:R-:W-:Y:S01]  /*17cb0*/  ISETP.GE.AND P1, PT, R72, UR4, PT ;  /* 0x0000000448007c0c */ /* 0x000fe2000bf26270 */
[----:B------:R-:W-:Y:S01]  /*17cc0*/  IMAD.MOV.U32 R56, RZ, RZ, R53 ;  /* 0x000000ffff387224 */ /* 0x000fe200078e0035 */
[----:B------:R-:W4:Y:S04]  /*17cd0*/  LDL R21, [R1+0xa4] ;  /* 0x0000a40001157983 */ /* 0x000f280000100800 */
[----:B------:R-:W4:Y:S04]  /*17ce0*/  LDL R29, [R1+0x98] ;  /* 0x00009800011d7983 */ /* 0x000f280000100800 */
[----:B------:R-:W4:Y:S01]  /*17cf0*/  LDL R28, [R1+0x94] ;  /* 0x00009400011c7983 */ /* 0x000f220000100800 */
[----:B--2---:R-:W-:-:S02]  /*17d00*/  IMAD.MOV.U32 R53, RZ, RZ, R52 ;  /* 0x000000ffff357224 */ /* 0x004fc400078e0034 */
[----:B------:R-:W-:Y:S02]  /*17d10*/  IMAD.MOV.U32 R52, RZ, RZ, R49 ;  /* 0x000000ffff347224 */ /* 0x000fe400078e0031 */
[----:B------:R-:W-:Y:S02]  /*17d20*/  IMAD.MOV.U32 R49, RZ, RZ, R48 ;  /* 0x000000ffff317224 */ /* 0x000fe400078e0030 */
[----:B------:R-:W-:Y:S02]  /*17d30*/  IMAD.MOV.U32 R48, RZ, RZ, R45 ;  /* 0x000000ffff307224 */ /* 0x000fe400078e002d */
[----:B------:R-:W-:Y:S02]  /*17d40*/  IMAD.MOV.U32 R45, RZ, RZ, R44 ;  /* 0x000000ffff2d7224 */ /* 0x000fe400078e002c */
[----:B------:R-:W-:Y:S02]  /*17d50*/  IMAD.MOV.U32 R44, RZ, RZ, R41 ;  /* 0x000000ffff2c7224 */ /* 0x000fe400078e0029 */
[----:B------:R-:W-:-:S02]  /*17d60*/  IMAD.MOV.U32 R41, RZ, RZ, R40 ;  /* 0x000000ffff297224 */ /* 0x000fc400078e0028 */
[----:B------:R-:W2:Y:S01]  /*17d70*/  LDL R40, [R1+0x154] ;  /* 0x0001540001287983 */ /* 0x000ea20000100800 */
        /* <DEDUP_REMOVED lines=11> */
[----:B------:R-:W-:Y:S01]  /*17e30*/  MOV R49, R48 ;  /* 0x0000003000317202 */ /* 0x000fe20000000f00 */
[----:B------:R-:W-:-:S02]  /*17e40*/  IMAD.MOV.U32 R48, RZ, RZ, R45 ;  /* 0x000000ffff307224 */ /* 0x000fc400078e002d */
[----:B------:R-:W-:Y:S02]  /*17e50*/  IMAD.MOV.U32 R45, RZ, RZ, R44 ;  /* 0x000000ffff2d7224 */ /* 0x000fe400078e002c */
[----:B------:R-:W-:Y:S02]  /*17e60*/  IMAD.MOV.U32 R44, RZ, RZ, R41 ;  /* 0x000000ffff2c7224 */ /* 0x000fe400078e0029 */
[----:B--2---:R-:W-:Y:S02]  /*17e70*/  IMAD.MOV.U32 R41, RZ, RZ, R40 ;  /* 0x000000ffff297224 */ /* 0x004fe400078e0028 */
[----:B------:R-:W2:Y:S01]  /*17e80*/  LDL R40, [R1+0xac] ;  /* 0x0000ac0001287983 */ /* 0x000ea20000100800 */
[----:B0-----:R-:W-:-:S04]  /*17e90*/  @!P3 LEA R10, P4, R73, R3, 0x2 ;  /* 0x00000003490ab211 */ /* 0x001fc800078810ff */
[----:B------:R-:W-:Y:S01]  /*17ea0*/  @!P3 LEA.HI.X R11, R73, R4, R76, 0x2, P4 ;  /* 0x00000004490bb211 */ /* 0x000fe200020f144c */
[----:B------:R-:W-:Y:S02]  /*17eb0*/  IMAD.MOV.U32 R73, RZ, RZ, R69 ;  /* 0x000000ffff497224 */ /* 0x000fe400078e0045 */
        /* <DEDUP_REMOVED lines=9> */
[----:B------:R-:W-:Y:S02]  /*17f50*/  IMAD.MOV.U32 R52, RZ, RZ, R49 ;  /* 0x000000ffff347224 */ /* 0x000fe400078e0031 */
[----:B------:R-:W-:Y:S02]  /*17f60*/  IMAD.MOV.U32 R49, RZ, RZ, R48 ;  /* 0x000000ffff317224 */ /* 0x000fe400078e0030 */
[----:B------:R-:W-:Y:S01]  /*17f70*/  IMAD.MOV.U32 R48, RZ, RZ, R45 ;  /* 0x000000ffff307224 */ /* 0x000fe200078e002d */
[----:B------:R0:W-:Y:S01]  /*17f80*/  @!P2 ST.E.64 desc[UR40][R8.64], R58 ;  /* 0x0000003a0800a985 */ /* 0x0001e2000c101b28 */
[----:B------:R-:W-:-:S02]  /*17f90*/  IMAD.MOV.U32 R45, RZ, RZ, R44 ;  /* 0x000000ffff2d7224 */ /* 0x000fc400078e002c */
[----:B------:R-:W-:Y:S01]  /*17fa0*/  IMAD.MOV.U32 R44, RZ, RZ, R41 ;  /* 0x000000ffff2c7224 */ /* 0x000fe200078e0029 */
[----:B0-----:R-:W-:-:S04]  /*17fb0*/  @!P1 LEA R8, P5, R72, R3, 0x2 ;  /* 0x0000000348089211 */ /* 0x001fc800078a10ff */
[----:B------:R-:W-:Y:S02]  /*17fc0*/  @!P1 LEA.HI.X R9, R72, R4, R73, 0x2, P5 ;  /* 0x0000000448099211 */ /* 0x000fe400028f1449 */
[----:B------:R-:W-:Y:S01]  /*17fd0*/  MOV R72, R57 ;  /* 0x0000003900487202 */ /* 0x000fe20000000f00 */
[----:B------:R-:W-:Y:S02]  /*17fe0*/  IMAD.MOV.U32 R57, RZ, RZ, R49 ;  /* 0x000000ffff397224 */ /* 0x000fe400078e0031 */
[----:B--2---:R-:W-:Y:S02]  /*17ff0*/  IMAD.MOV.U32 R41, RZ, RZ, R40 ;  /* 0x000000ffff297224 */ /* 0x004fe400078e0028 */
[----:B------:R-:W-:Y:S01]  /*18000*/  IMAD.MOV.U32 R40, RZ, RZ, R37 ;  /* 0x000000ffff287224 */ /* 0x000fe200078e0025 */
[----:B------:R-:W-:Y:S01]  /*18010*/  MOV R37, R36 ;  /* 0x0000002400257202 */ /* 0x000fe20000000f00 */
[----:B------:R-:W-:Y:S02]  /*18020*/  IMAD.MOV.U32 R36, RZ, RZ, R32 ;  /* 0x000000ffff247224 */ /* 0x000fe400078e0020 */
[----:B------:R-:W-:-:S02]  /*18030*/  IMAD.MOV.U32 R32, RZ, RZ, R25 ;  /* 0x000000ffff207224 */ /* 0x000fc400078e0019 */
[----:B------:R-:W-:Y:S02]  /*18040*/  IMAD.MOV.U32 R25, RZ, RZ, R13 ;  /* 0x000000ffff197224 */ /* 0x000fe400078e000d */
[----:B------:R-:W-:Y:S02]  /*18050*/  IMAD.MOV.U32 R13, RZ, RZ, R12 ;  /* 0x000000ffff0d7224 */ /* 0x000fe400078e000c */
[----:B------:R-:W-:Y:S01]  /*18060*/  IMAD.MOV.U32 R49, RZ, RZ, R37 ;  /* 0x000000ffff317224 */ /* 0x000fe200078e0025 */
[----:B------:R-:W2:Y:S04]  /*18070*/  LDL R12, [R1+0x12c] ;  /* 0x00012c00010c7983 */ /* 0x000ea80000100800 */
[----:B------:R-:W5:Y:S01]  /*18080*/  LDL R37, [R1+0x134] ;  /* 0x0001340001257983 */ /* 0x000f620000100800 */
[----:B------:R-:W-:Y:S01]  /*18090*/  ISETP.GE.AND P0, PT, R80, UR4, PT ;  /* 0x0000000450007c0c */ /* 0x000fe2000bf06270 */
[----:B------:R-:W-:-:S02]  /*180a0*/  IMAD.MOV.U32 R88, RZ, RZ, R65 ;  /* 0x000000ffff587224 */ /* 0x000fc400078e0041 */
[----:B------:R0:W-:Y:S01]  /*180b0*/  @!P3 ST.E.64 desc[UR40][R10.64], R62 ;  /* 0x0000003e0a00b985 */ /* 0x0001e2000c101b28 */
[----:B------:R-:W-:Y:S02]  /*180c0*/  IMAD.MOV.U32 R77, RZ, RZ, R68 ;  /* 0x000000ffff4d7224 */ /* 0x000fe400078e0044 */
[----:B------:R-:W-:Y:S02]  /*180d0*/  IMAD.MOV.U32 R65, RZ, RZ, R60 ;  /* 0x000000ffff417224 */ /* 0x000fe400078e003c */
[----:B------:R-:W-:Y:S02]  /*180e0*/  IMAD.MOV.U32 R76, RZ, RZ, R61 ;  /* 0x000000ffff4c7224 */ /* 0x000fe400078e003d */
[----:B------:R-:W-:Y:S02]  /*180f0*/  IMAD.MOV.U32 R60, RZ, RZ, R56 ;  /* 0x000000ffff3c7224 */ /* 0x000fe400078e0038 */
[----:B------:R-:W-:Y:S02]  /*18100*/  IMAD.MOV.U32 R68, RZ, RZ, R53 ;  /* 0x000000ffff447224 */ /* 0x000fe400078e0035 */
[----:B------:R-:W-:Y:S01]  /*18110*/  IMAD.MOV.U32 R73, RZ, RZ, R69 ;  /* 0x000000ffff497224 */ /* 0x000fe200078e0045 */
[----:B0-----:R-:W-:Y:S01]  /*18120*/  @!P0 LEA R10, P4, R80, R3, 0x2 ;  /* 0x00000003500a8211 */ /* 0x001fe200078810ff */
[----:B------:R-:W-:-:S02]  /*18130*/  IMAD.MOV.U32 R61, RZ, RZ, R48 ;  /* 0x000000ffff3d7224 */ /* 0x000fc400078e0030 */
[----:B------:R-:W-:Y:S01]  /*18140*/  IMAD.MOV.U32 R56, RZ, RZ, R45 ;  /* 0x000000ffff387224 */ /* 0x000fe200078e002d */
[----:B------:R-:W-:Y:S01]  /*18150*/  @!P0 LEA.HI.X R11, R80, R4, R88, 0x2, P4 ;  /* 0x00000004500b8211 */ /* 0x000fe200020f1458 */
        /* <DEDUP_REMOVED lines=11> */
[----:B------:R-:W4:Y:S01]  /*18210*/  LDL R25, [R1+0x124] ;  /* 0x0001240001197983 */ /* 0x000f220000100800 */
[----:B------:R-:W-:-:S02]  /*18220*/  IMAD.MOV.U32 R56, RZ, RZ, R48 ;  /* 0x000000ffff387224 */ /* 0x000fc400078e0030 */
[----:B------:R-:W-:Y:S02]  /*18230*/  IMAD.MOV.U32 R72, RZ, RZ, R64 ;  /* 0x000000ffff487224 */ /* 0x000fe400078e0040 */
[----:B------:R-:W-:Y:S01]  /*18240*/  IMAD.MOV.U32 R64, RZ, RZ, R53 ;  /* 0x000000ffff407224 */ /* 0x000fe200078e0035 */
[----:B------:R-:W-:Y:S01]  /*18250*/  MOV R53, R52 ;  /* 0x0000003400357202 */ /* 0x000fe20000000f00 */
[----:B------:R-:W-:Y:S01]  /*18260*/  IMAD.MOV.U32 R52, RZ, RZ, R44 ;  /* 0x000000ffff347224 */ /* 0x000fe200078e002c */
[----:B------:R-:W-:Y:S02]  /*18270*/  MOV R40, R36 ;  /* 0x0000002400287202 */ /* 0x000fe40000000f00 */
[----:B------:R-:W4:Y:S01]  /*18280*/  LDL R36, [R1+0x120] ;  /* 0x0001200001247983 */ /* 0x000f220000100800 */
[----:B--2---:R-:W-:Y:S02]  /*18290*/  IMAD.MOV.U32 R41, RZ, RZ, R12 ;  /* 0x000000ffff297224 */ /* 0x004fe400078e000c */
[----:B-----5:R-:W-:-:S02]  /*182a0*/  IMAD.MOV.U32 R48, RZ, RZ, R37 ;  /* 0x000000ffff307224 */ /* 0x020fc400078e0025 */
[----:B------:R-:W-:Y:S02]  /*182b0*/  IMAD.MOV.U32 R37, RZ, RZ, R24 ;  /* 0x000000ffff257224 */ /* 0x000fe400078e0018 */
[----:B---3--:R-:W-:Y:S02]  /*182c0*/  IMAD.MOV.U32 R24, RZ, RZ, R20 ;  /* 0x000000ffff187224 */ /* 0x008fe400078e0014 */
[----:B------:R-:W-:Y:S02]  /*182d0*/  IMAD.MOV.U32 R20, RZ, RZ, R14 ;  /* 0x000000ffff147224 */ /* 0x000fe400078e000e */
[----:B------:R-:W-:Y:S01]  /*182e0*/  IMAD.MOV.U32 R44, RZ, RZ, R41 ;  /* 0x000000ffff2c7224 */ /* 0x000fe200078e0029 */
[----:B------:R-:W2:Y:S01]  /*182f0*/  LDL R14, [R1+0xa8] ;  /* 0x0000a800010e7983 */ /* 0x000ea20000100800 */
[----:B----4-:R-:W-:Y:S02]  /*18300*/  IMAD.MOV.U32 R41, RZ, RZ, R33 ;  /* 0x000000ffff297224 */ /* 0x010fe400078e0021 */
[----:B------:R-:W-:-:S02]  /*18310*/  IMAD.MOV.U32 R33, RZ, RZ, R21 ;  /* 0x000000ffff217224 */ /* 0x000fc400078e0015 */
[----:B------:R-:W-:Y:S02]  /*18320*/  IMAD.MOV.U32 R21, RZ, RZ, R15 ;  /* 0x000000ffff157224 */ /* 0x000fe400078e000f */
[----:B------:R-:W3:Y:S01]  /*18330*/  LDL R15, [R1+0x140] ;  /* 0x00014000010f7983 */ /* 0x000ee20000100800 */
[C---:B------:R-:W-:Y:S02]  /*18340*/  ISETP.GE.AND P2, PT, R84.reuse, UR4, PT ;  /* 0x0000000454007c0c */ /* 0x040fe4000bf46270 */
[----:B------:R-:W-:Y:S01]  /*18350*/  ISETP.GE.AND P3, PT, R93, UR4, PT ;  /* 0x000000045d007c0c */ /* 0x000fe2000bf66270 */
[----:B------:R-:W-:Y:S01]  /*18360*/  @!P1 ST.E.64 desc[UR40][R8.64], R66 ;  /* 0x0000004208009985 */ /* 0x000fe2000c101b28 */
[----:B------:R-:W-:Y:S01]  /*18370*/  ISETP.GE.AND P1, PT, R89, UR4, PT ;  /* 0x0000000459007c0c */ /* 0x000fe2000bf26270 */
[----:B------:R-:W-:Y:S02]  /*18380*/  IMAD.MOV.U32 R32, RZ, RZ, R13 ;  /* 0x000000ffff207224 */ /* 0x000fe400078e000d */
[----:B------:R0:W-:Y:S06]  /*18390*/  @!P0 ST.E.64 desc[UR40][R10.64], R70 ;  /* 0x000000460a008985 */ /* 0x0001ec000c101b28 */
[----:B------:R-:W-:-:S04]  /*183a0*/  @!P2 LEA R12, P5, R84, R3, 0x2 ;  /* 0x00000003540ca211 */ /* 0x000fc800078a10ff */
[----:B------:R-:W-:Y:S01]  /*183b0*/  @!P2 LEA.HI.X R13, R84, R4, R88, 0x2, P5 ;  /* 0x00000004540da211 */ /* 0x000fe200028f1458 */
[----:B------:R-:W-:Y:S01]  /*183c0*/  IMAD.MOV.U32 R88, RZ, RZ, R68 ;  /* 0x000000ffff587224 */ /* 0x000fe200078e0044 */
[----:B------:R-:W-:Y:S01]  /*183d0*/  ISETP.GE.AND P0, PT, R85, UR4, PT ;  /* 0x0000000455007c0c */ /* 0x000fe2000bf06270 */
[----:B------:R-:W-:Y:S02]  /*183e0*/  IMAD.MOV.U32 R68, RZ, RZ, R52 ;  /* 0x000000ffff447224 */ /* 0x000fe400078e0034 */
[----:B------:R-:W-:Y:S02]  /*183f0*/  IMAD.MOV.U32 R52, RZ, RZ, R48 ;  /* 0x000000ffff347224 */ /* 0x000fe400078e0030 */
[----:B------:R-:W-:Y:S01]  /*18400*/  IMAD.MOV.U32 R48, RZ, RZ, R41 ;  /* 0x000000ffff307224 */ /* 0x000fe200078e0029 */
[----:B------:R-:W-:Y:S01]  /*18410*/  MOV R96, R80 ;  /* 0x0000005000607202 */ /* 0x000fe20000000f00 */
[----:B------:R1:W-:Y:S01]  /*18420*/  @!P2 ST.E.64 desc[UR40][R12.64], R74 ;  /* 0x0000004a0c00a985 */ /* 0x0003e2000c101b28 */
[----:B------:R-:W-:Y:S01]  /*18430*/  ISETP.GE.AND P2, PT, R81, UR4, PT ;  /* 0x0000000451007c0c */ /* 0x000fe2000bf46270 */
[----:B------:R-:W-:Y:S01]  /*18440*/  IMAD.MOV.U32 R84, RZ, RZ, R64 ;  /* 0x000000ffff547224 */ /* 0x000fe200078e0040 */
[----:B------:R-:W-:Y:S01]  /*18450*/  MOV R80, R20 ;  /* 0x0000001400507202 */ /* 0x000fe20000000f00 */
[----:B------:R-:W-:Y:S01]  /*18460*/  IMAD.MOV.U32 R92, RZ, RZ, R72 ;  /* 0x000000ffff5c7224 */ /* 0x000fe200078e0048 */
[----:B------:R-:W-:Y:S01]  /*18470*/  @!P1 LEA R20, P5, R89, R3, 0x2 ;  /* 0x0000000359149211 */ /* 0x000fe200078a10ff */
[----:B------:R-:W-:-:S02]  /*18480*/  IMAD.MOV.U32 R72, RZ, RZ, R56 ;  /* 0x000000ffff487224 */ /* 0x000fc400078e0038 */
[----:B------:R-:W-:Y:S02]  /*18490*/  IMAD.MOV.U32 R56, RZ, RZ, R37 ;  /* 0x000000ffff387224 */ /* 0x000fe400078e0025 */
[----:B------:R-:W-:Y:S02]  /*184a0*/  IMAD.MOV.U32 R37, RZ, RZ, R33 ;  /* 0x000000ffff257224 */ /* 0x000fe400078e0021 */
[----:B------:R-:W-:Y:S01]  /*184b0*/  IMAD.MOV.U32 R33, RZ, RZ, R21 ;  /* 0x000000ffff217224 */ /* 0x000fe200078e0015 */
[----:B------:R-:W-:Y:S02]  /*184c0*/  @!P1 LEA.HI.X R21, R89, R4, R92, 0x2, P5 ;  /* 0x0000000459159211 */ /* 0x000fe400028f145c */
[----:B0-----:R-:W-:-:S04]  /*184d0*/  @!P2 LEA R10, P5, R81, R3, 0x2 ;  /* 0x00000003510aa211 */ /* 0x001fc800078a10ff */
[----:B------:R-:W-:Y:S01]  /*184e0*/  @!P2 LEA.HI.X R11, R81, R4, R84, 0x2, P5 ;  /* 0x00000004510ba211 */ /* 0x000fe200028f1454 */
[----:B--2---:R-:W-:Y:S01]  /*184f0*/  IMAD.MOV.U32 R41, RZ, RZ, R14 ;  /* 0x000000ffff297224 */ /* 0x004fe200078e000e */
[----:B------:R-:W-:Y:S01]  /*18500*/  @!P3 LEA R14, P4, R93, R3, 0x2 ;  /* 0x000000035d0eb211 */ /* 0x000fe200078810ff */
[----:B---3--:R-:W-:-:S03]  /*18510*/  IMAD.MOV.U32 R64, RZ, RZ, R15 ;  /* 0x000000ffff407224 */ /* 0x008fc600078e000f */
[----:B------:R-:W-:Y:S02]  /*18520*/  @!P3 LEA.HI.X R15, R93, R4, R96, 0x2, P4 ;  /* 0x000000045d0fb211 */ /* 0x000fe400020f1460 */
[----:B------:R-:W-:-:S03]  /*18530*/  @!P0 LEA R8, P4, R85, R3, 0x2 ;  /* 0x0000000355088211 */ /* 0x000fc600078810ff */
[----:B------:R0:W-:Y:S01]  /*18540*/  @!P3 ST.E.64 desc[UR40][R14.64], R78 ;  /* 0x0000004e0e00b985 */ /* 0x0001e2000c101b28 */
[----:B------:R-:W-:Y:S02]  /*18550*/  ISETP.GE.AND P3, PT, R77, UR4, PT ;  /* 0x000000044d007c0c */ /* 0x000fe4000bf66270 */
[----:B------:R-:W-:Y:S01]  /*18560*/  @!P0 LEA.HI.X R9, R85, R4, R88, 0x2, P4 ;  /* 0x0000000455098211 */ /* 0x000fe200020f1458 */
[----:B------:R2:W-:Y:S01]  /*18570*/  @!P1 ST.E.64 desc[UR40][R20.64], R82 ;  /* 0x0000005214009985 */ /* 0x0005e2000c101b28 */
[----:B------:R-:W-:-:S03]  /*18580*/  ISETP.GE.AND P1, PT, R73, UR4, PT ;  /* 0x0000000449007c0c */ /* 0x000fc6000bf26270 */
[----:B------:R3:W-:Y:S01]  /*18590*/  @!P0 ST.E.64 desc[UR40][R8.64], R86 ;  /* 0x0000005608008985 */ /* 0x0007e2000c101b28 */
[----:B------:R-:W-:-:S03]  /*185a0*/  ISETP.GE.AND P0, PT, R69, UR4, PT ;  /* 0x0000000445007c0c */ /* 0x000fc6000bf06270 */
[----:B------:R4:W-:Y:S01]  /*185b0*/  @!P2 ST.E.64 desc[UR40][R10.64], R90 ;  /* 0x0000005a0a00a985 */ /* 0x0009e2000c101b28 */
[----:B------:R-:W-:Y:S02]  /*185c0*/  ISETP.GE.AND P2, PT, R65, UR4, PT ;  /* 0x0000000441007c0c */ /* 0x000fe4000bf46270 */
[----:B-1----:R-:W-:-:S03]  /*185d0*/  @!P3 LEA R12, P4, R77, R3, 0x2 ;  /* 0x000000034d0cb211 */ /* 0x002fc600078810ff */
[-C--:B0-----:R-:W-:Y:S02]  /*185e0*/  @!P1 LEA R14, P5, R73, R3.reuse, 0x2 ;  /* 0x00000003490e9211 */ /* 0x081fe400078a10ff */
[-C--:B------:R-:W-:Y:S02]  /*185f0*/  @!P3 LEA.HI.X R13, R77, R4.reuse, R80, 0x2, P4 ;  /* 0x000000044d0db211 */ /* 0x080fe400020f1450 */
        /* <DEDUP_REMOVED lines=8> */
[----:B------:R-:W-:Y:S02]  /*18680*/  @!P2 LEA.HI.X R9, R65, R4, R68, 0x2, P1 ;  /* 0x000000044109a211 */ /* 0x000fe400008f1444 */
[----:B------:R-:W-:Y:S01]  /*18690*/  ISETP.GE.AND P1, PT, R53, UR4, PT ;  /* 0x0000000435007c0c */ /* 0x000fe2000bf26270 */
[----:B------:R2:W-:Y:S01]  /*186a0*/  @!P0 ST.E.64 desc[UR40][R20.64], R102 ;  /* 0x0000006614008985 */ /* 0x0005e2000c101b28 */
[----:B----4-:R-:W-:-:S03]  /*186b0*/  @!P4 LEA R10, P0, R61, R3, 0x2 ;  /* 0x000000033d0ac211 */ /* 0x010fc600078010ff */
[----:B------:R3:W-:Y:S01]  /*186c0*/  @!P2 ST.E.64 desc[UR40][R8.64], R106 ;  /* 0x0000006a0800a985 */ /* 0x0007e2000c101b28 */
[-C--:B0-----:R-:W-:Y:S02]  /*186d0*/  @!P3 LEA R12, P5, R57, R3.reuse, 0x2 ;  /* 0x00000003390cb211 */ /* 0x081fe400078a10ff */
[----:B------:R-:W-:Y:S02]  /*186e0*/  ISETP.GE.AND P2, PT, R49, UR4, PT ;  /* 0x0000000431007c0c */ /* 0x000fe4000bf46270 */
[-C--:B------:R-:W-:Y:S02]  /*186f0*/  @!P4 LEA.HI.X R11, R61, R4.reuse, R64, 0x2, P0 ;  /* 0x000000043d0bc211 */ /* 0x080fe400000f1440 */
[----:B------:R-:W-:Y:S02]  /*18700*/  ISETP.GE.AND P0, PT, R45, UR4, PT ;  /* 0x000000042d007c0c */ /* 0x000fe4000bf06270 */
[----:B------:R-:W-:Y:S01]  /*18710*/  @!P3 LEA.HI.X R13, R57, R4, R60, 0x2, P5 ;  /* 0x00000004390db211 */ /* 0x000fe200028f143c */
[----:B------:R0:W-:Y:S01]  /*18720*/  @!P4 ST.E.64 desc[UR40][R10.64], R110 ;  /* 0x0000006e0a00c985 */ /* 0x0001e2000c101b28 */
[----:B-1----:R-:W-:-:S03]  /*18730*/  @!P1 LEA R14, P4, R53, R3, 0x2 ;  /* 0x00000003350e9211 */ /* 0x002fc600078810ff */
[----:B------:R1:W-:Y:S01]  /*18740*/  @!P3 ST.E.64 desc[UR40][R12.64], R114 ;  /* 0x000000720c00b985 */ /* 0x0003e2000c101b28 */
[----:B------:R-:W-:Y:S02]  /*18750*/  ISETP.GE.AND P3, PT, R41, UR4, PT ;  /* 0x0000000429007c0c */ /* 0x000fe4000bf66270 */
[-C--:B------:R-:W-:Y:S02]  /*18760*/  @!P1 LEA.HI.X R15, R53, R4.reuse, R56, 0x2, P4 ;  /* 0x00000004350f9211 */ /* 0x080fe400020f1438 */
[-C--:B--2---:R-:W-:Y:S02]  /*18770*/  @!P2 LEA R20, P5, R49, R3.reuse, 0x2 ;  /* 0x000000033114a211 */ /* 0x084fe400078a10ff */
[----:B---3--:R-:W-:Y:S01]  /*18780*/  @!P0 LEA R8, P4, R45, R3, 0x2 ;  /* 0x000000032d088211 */ /* 0x008fe200078810ff */
[----:B------:R2:W-:Y:S01]  /*18790*/  @!P1 ST.E.64 desc[UR40][R14.64], R118 ;  /* 0x000000760e009985 */ /* 0x0005e2000c101b28 */
[----:B------:R-:W-:Y:S02]  /*187a0*/  @!P2 LEA.HI.X R21, R49, R4, R52, 0x2, P5 ;  /* 0x000000043115a211 */ /* 0x000fe400028f1434 */
[----:B------:R-:W-:-:S02]  /*187b0*/  ISETP.GE.AND P1, PT, R37, UR4, PT ;  /* 0x0000000425007c0c */ /* 0x000fc4000bf26270 */
[-C--:B------:R-:W-:Y:S02]  /*187c0*/  @!P0 LEA.HI.X R9, R45, R4.reuse, R48, 0x2, P4 ;  /* 0x000000042d098211 */ /* 0x080fe400020f1430 */
[----:B------:R-:W-:Y:S01]  /*187d0*/  ISETP.GE.AND P4, PT, R24, UR4, PT ;  /* 0x0000000418007c0c */ /* 0x000fe2000bf86270 */
[----:B------:R3:W-:Y:S01]  /*187e0*/  @!P2 ST.E.64 desc[UR40][R20.64], R122 ;  /* 0x0000007a1400a985 */ /* 0x0007e2000c101b28 */
[----:B0-----:R-:W-:Y:S02]  /*187f0*/  @!P3 LEA R10, P5, R41, R3, 0x2 ;  /* 0x00000003290ab211 */ /* 0x001fe400078a10ff */
[----:B------:R-:W-:Y:S01]  /*18800*/  ISETP.GE.AND P2, PT, R33, UR4, PT ;  /* 0x0000000421007c0c */ /* 0x000fe2000bf46270 */
[----:B------:R0:W-:Y:S01]  /*18810*/  @!P0 ST.E.64 desc[UR40][R8.64], R126 ;  /* 0x0000007e08008985 */ /* 0x0001e2000c101b28 */
[----:B------:R-:W-:Y:S02]  /*18820*/  ISETP.GE.AND P0, PT, R29, UR4, PT ;  /* 0x000000041d007c0c */ /* 0x000fe4000bf06270 */
[----:B------:R-:W-:-:S02]  /*18830*/  @!P3 LEA.HI.X R11, R41, R4, R44, 0x2, P5 ;  /* 0x00000004290bb211 */ /* 0x000fc400028f142c */
[----:B-1----:R-:W-:-:S03]  /*18840*/  @!P1 LEA R12, P5, R37, R3, 0x2 ;  /* 0x00000003250c9211 */ /* 0x002fc600078a10ff */
[----:B------:R0:W-:Y:S01]  /*18850*/  @!P3 ST.E.64 desc[UR40][R10.64], R130 ;  /* 0x000000820a00b985 */ /* 0x0001e2000c101b28 */
[CC--:B--2---:R-:W-:Y:S02]  /*18860*/  @!P4 LEA R14, P3, R24.reuse, R3.reuse, 0x2 ;  /* 0x00000003180ec211 */ /* 0x0c4fe400078610ff */
[-C--:B------:R-:W-:Y:S02]  /*18870*/  @!P1 LEA.HI.X R13, R37, R4.reuse, R40, 0x2, P5 ;  /* 0x00000004250d9211 */ /* 0x080fe400028f1428 */
[-C--:B---3--:R-:W-:Y:S02]  /*18880*/  @!P2 LEA R20, P5, R33, R3.reuse, 0x2 ;  /* 0x000000032114a211 */ /* 0x088fe400078a10ff */
[-C--:B------:R-:W-:Y:S02]  /*18890*/  @!P4 LEA.HI.X R15, R24, R4.reuse, R25, 0x2, P3 ;  /* 0x00000004180fc211 */ /* 0x080fe400018f1419 */
[----:B------:R-:W-:Y:S02]  /*188a0*/  @!P0 LEA R24, P3, R29, R3, 0x2 ;  /* 0x000000031d188211 */ /* 0x000fe400078610ff */
[----:B------:R-:W-:-:S02]  /*188b0*/  @!P2 LEA.HI.X R21, R33, R4, R36, 0x2, P5 ;  /* 0x000000042115a211 */ /* 0x000fc400028f1424 */
[----:B------:R-:W-:Y:S01]  /*188c0*/  @!P0 LEA.HI.X R25, R29, R4, R32, 0x2, P3 ;  /* 0x000000041d198211 */ /* 0x000fe200018f1420 */
[----:B------:R0:W-:Y:S04]  /*188d0*/  @!P1 ST.E.64 desc[UR40][R12.64], R134 ;  /* 0x000000860c009985 */ /* 0x0001e8000c101b28 */
[----:B------:R0:W-:Y:S04]  /*188e0*/  @!P4 ST.E.64 desc[UR40][R14.64], R138 ;  /* 0x0000008a0e00c985 */ /* 0x0001e8000c101b28 */
[----:B------:R0:W-:Y:S04]  /*188f0*/  @!P2 ST.E.64 desc[UR40][R20.64], R142 ;  /* 0x0000008e1400a985 */ /* 0x0001e8000c101b28 */
[----:B------:R0:W-:Y:S01]  /*18900*/  @!P0 ST.E.64 desc[UR40][R24.64], R146 ;  /* 0x0000009218008985 */ /* 0x0001e2000c101b28 */
[----:B------:R-:W-:-:S13]  /*18910*/  ISETP.GE.AND P0, PT, R28, UR4, PT ;  /* 0x000000041c007c0c */ /* 0x000fda000bf06270 */
[----:B0-----:R-:W-:Y:S05]  /*18920*/  @P0 BRA `(.L_x_5773) ;  /* 0x00000010004c0947 */ /* 0x001fea0003800000 */
[----:B------:R-:W2:Y:S01]  /*18930*/  LDL R29, [R1+0x118] ;  /* 0x00011800011d7983 */ /* 0x000ea20000100800 */
[----:B------:R-:W-:-:S04]  /*18940*/  LEA R8, P0, R28, R3, 0x2 ;  /* 0x000000031c087211 */ /* 0x000fc800078010ff */
[----:B--2---:R-:W-:-:S05]  /*18950*/  LEA.HI.X R9, R28, R4, R29, 0x2, P0 ;  /* 0x000000041c097211 */ /* 0x004fca00000f141d */
[----:B------:R0:W-:Y:S01]  /*18960*/  ST.E.64 desc[UR40][R8.64], R150 ;  /* 0x0000009608007985 */ /* 0x0001e2000c101b28 */
[----:B------:R-:W-:Y:S05]  /*18970*/  BRA `(.L_x_5773) ;  /* 0x0000001000387947 */ /* 0x000fea0003800000 */
.L_x_5760:
[----:B------:R-:W3:Y:S01]  /*18980*/  LDL.LU R10, [R1+0x84] ;  /* 0x00008400010a7983 */ /* 0x000ee20000300800 */
[----:B------:R-:W-:Y:S01]  /*18990*/  ULDC.64 UR6, c[0x0][0xd08] ;  /* 0x0003420000067ab9 */ /* 0x000fe20000000a00 */
[----:B------:R-:W-:Y:S02]  /*189a0*/  ULDC.64 UR4, c[0x0][0xd00] ;  /* 0x0003400000047ab9 */ /* 0x000fe40000000a00 */
[----:B------:R-:W4:Y:S04]  /*189b0*/  LDL.LU R0, [R1+0x88] ;  /* 0x0000880001007983 */ /* 0x000f280000300800 */
[----:B--2---:R-:W2:Y:S01]  /*189c0*/  LDL R4, [R1+0x7c] ;  /* 0x00007c0001047983 */ /* 0x004ea20000100800 */
[----:B------:R-:W-:Y:S01]  /*189d0*/  ISETP.NE.U32.AND P1, PT, RZ, UR6, PT ;  /* 0x00000006ff007c0c */ /* 0x000fe2000bf25070 */
[----:B------:R-:W-:Y:S01]  /*189e0*/  IMAD.MOV.U32 R3, RZ, RZ, RZ ;  /* 0x000000ffff037224 */ /* 0x000fe200078e00ff */
[----:B------:R-:W-:-:S02]  /*189f0*/  ISETP.NE.U32.AND P0, PT, RZ, UR4, PT ;  /* 0x00000004ff007c0c */ /* 0x000fc4000bf05070 */
[----:B------:R-:W-:Y:S02]  /*18a00*/  ISETP.NE.AND.EX P1, PT, RZ, UR7, PT, P1 ;  /* 0x00000007ff007c0c */ /* 0x000fe4000bf25310 */
[----:B------:R-:W-:Y:S02]  /*18a10*/  ISETP.NE.AND.EX P0, PT, RZ, UR5, PT, P0 ;  /* 0x00000005ff007c0c */ /* 0x000fe4000bf05300 */
[----:B---3--:R-:W-:Y:S01]  /*18a20*/  IADD3 R8, P2, R10, UR4, RZ ;  /* 0x000000040a087c10 */ /* 0x008fe2000ff5e0ff */
[----:B------:R-:W-:-:S03]  /*18a30*/  ULDC UR4, c[0x0][0xb88] ;  /* 0x0002e20000047ab9 */ /* 0x000fc60000000800 */
[----:B----4-:R-:W-:-:S05]  /*18a40*/  IADD3.X R9, R0, UR5, RZ, P2, !PT ;  /* 0x0000000500097c10 */ /* 0x010fca00097fe4ff */
[----:B------:R-:W-:Y:S01]  /*18a50*/  @P1 IADD3 R10, P2, R10, UR6, RZ ;  /* 0x000000060a0a1c10 */ /* 0x000fe2000ff5e0ff */
[----:B------:R-:W-:Y:S01]  /*18a60*/  IMAD.U32 R26, RZ, RZ, UR4 ;  /* 0x00000004ff1a7e24 */ /* 0x000fe2000f8e00ff */
[----:B------:R3:W5:Y:S02]  /*18a70*/  @P0 LDG.E R3, desc[UR40][R8.64] ;  /* 0x0000002808030981 */ /* 0x000764000c1e1900 */
[----:B------:R-:W-:-:S05]  /*18a80*/  @P1 IADD3.X R11, R0, UR7, RZ, P2, !PT ;  /* 0x00000007000b1c10 */ /* 0x000fca00097fe4ff */
[----:B------:R3:W5:Y:S01]  /*18a90*/  @P1 LDG.E R26, desc[UR40][R10.64] ;  /* 0x000000280a1a1981 */ /* 0x000762000c1e1900 */
[----:B--2---:R-:W-:Y:S01]  /*18aa0*/  ISETP.NE.AND P2, PT, R4, RZ, PT ;  /* 0x000000ff0400720c */ /* 0x004fe20003f45270 */
[----:B------:R-:W2:-:S12]  /*18ab0*/  S2R R0, SR_TID.X ;  /* 0x0000000000007919 */ /* 0x000e980000002100 */
[----:B------:R-:W4:Y:S01]  /*18ac0*/  @!P2 LDC R4, c[0x0][0xbd4] ;  /* 0x0002f500ff04ab82 */ /* 0x000f220000000800 */
[----:B--2---:R-:W-:Y:S01]  /*18ad0*/  VIADD R32, R0, 0xffffff80 ;  /* 0xffffff8000207836 */ /* 0x004fe20000000000 */
[----:B----4-:R3:W-:Y:S01]  /*18ae0*/  @!P2 STL [R1+0x7c], R4 ;  /* 0x00007c040100a387 */ /* 0x0107e20000100800 */
[----:B------:R-:W-:-:S03]  /*18af0*/  ISETP.GT.AND P2, PT, R4, 0x1, PT ;  /* 0x000000010400780c */ /* 0x000fc60003f44270 */
[----:B------:R-:W-:Y:S01]  /*18b00*/  ISETP.GT.AND P3, PT, R32, 0x7f, PT ;  /* 0x0000007f2000780c */ /* 0x000fe20003f64270 */
[----:B------:R-:W-:-:S12]  /*18b10*/  @P1 BRA `(.L_x_5778) ;  /* 0x0000000000101947 */ /* 0x000fd80003800000 */
[----:B------:R-:W-:Y:S05]  /*18b20*/  @!P0 BRA `(.L_x_5778) ;  /* 0x00000000000c8947 */ /* 0x000fea0003800000 */
[----:B---3--:R-:W2:Y:S04]  /*18b30*/  LDG.E R11, desc[UR40][R8.64] ;  /* 0x00000028080b7981 */ /* 0x008ea8000c1e1900 */
[----:B-----5:R-:W2:Y:S02]  /*18b40*/  LDG.E R26, desc[UR40][R8.64+0x4] ;  /* 0x00000428081a7981 */ /* 0x020ea4000c1e1900 */
[----:B--2---:R-:W-:-:S07]  /*18b50*/  IMAD.IADD R26, R26, 0x1, -R11 ;  /* 0x000000011a1a7824 */ /* 0x004fce00078e0a0b */
.L_x_5778:
[----:B---3--:R-:W2:Y:S04]  /*18b60*/  LDL.LU R8, [R1+0x80] ;  /* 0x0000800001087983 */ /* 0x008ea80000300800 */
[----:B------:R-:W3:Y:S01]  /*18b70*/  LDL.LU R0, [R1+0x110] ;  /* 0x0001100001007983 */ /* 0x000ee20000300800 */
[----:B------:R-:W-:Y:S01]  /*18b80*/  BSSY B1, `(.L_x_5779) ;  /* 0x0000039000017945 */ /* 0x000fe20003800000 */
[----:B-----5:R-:W-:Y:S02]  /*18b90*/  SHF.R.S32.HI R28, RZ, 0x1f, R3 ;  /* 0x0000001fff1c7819 */ /* 0x020fe40000011403 */
[----:B--2---:R-:W-:Y:S02]  /*18ba0*/  SEL R33, R8, RZ, !P0 ;  /* 0x000000ff08217207 */ /* 0x004fe40004000000 */
[----:B---3--:R-:W-:Y:S01]  /*18bb0*/  SEL R30, R0, RZ, !P0 ;  /* 0x000000ff001e7207 */ /* 0x008fe20004000000 */
[----:B------:R-:W-:Y:S06]  /*18bc0*/  @P3 BRA `(.L_x_5780) ;  /* 0x0000000000d03947 */ /* 0x000fec0003800000 */
[----:B------:R-:W2:Y:S01]  /*18bd0*/  LDL R8, [R1+0x50] ;  /* 0x0000500001087983 */ /* 0x000ea20000100800 */
[----:B------:R-:W3:Y:S01]  /*18be0*/  LDC R37, c[0x0][0xce8] ;  /* 0x00033a00ff257b82 */ /* 0x000ee20000000800 */
[----:B------:R-:W2:Y:S01]  /*18bf0*/  S2R R35, SR_TID.X ;  /* 0x0000000000237919 */ /* 0x000ea20000002100 */
[----:B---3--:R-:W-:Y:S01]  /*18c00*/  IMAD R0, R26, R37, RZ ;  /* 0x000000251a007224 */ /* 0x008fe200078e02ff */
[----:B--2---:R-:W-:-:S04]  /*18c10*/  IADD3 R35, R8, -0x80, R35 ;  /* 0xffffff8008237810 */ /* 0x004fc80007ffe023 */
[----:B------:R-:W-:-:S13]  /*18c20*/  ISETP.GE.AND P0, PT, R35, R0, PT ;  /* 0x000000002300720c */ /* 0x000fda0003f06270 */
[----:B------:R-:W-:Y:S05]  /*18c30*/  @P0 BRA `(.L_x_5780) ;  /* 0x0000000000b40947 */ /* 0x000fea0003800000 */
[----:B------:R-:W2:Y:S01]  /*18c40*/  LDL R14, [R1+0x78] ;  /* 0x00007800010e7983 */ /* 0x000ea20000100800 */
[----:B------:R-:W-:Y:S01]  /*18c50*/  ISETP.GT.AND P0, PT, R4, 0x1, PT ;  /* 0x000000010400780c */ /* 0x000fe20003f04270 */
[----:B------:R-:W3:Y:S02]  /*18c60*/  LDC.64 R8, c[0x0][0xca8] ;  /* 0x00032a00ff087b82 */ /* 0x000ee40000000a00 */
[----:B------:R-:W4:Y:S01]  /*18c70*/  LDL.LU R34, [R1+0x90] ;  /* 0x0000900001227983 */ /* 0x000f220000300800 */
[----:B------:R-:W-:Y:S01]  /*18c80*/  IMAD.MOV.U32 R4, RZ, RZ, 0xab8 ;  /* 0x00000ab8ff047424 */ /* 0x000fe200078e00ff */
[----:B------:R-:W-:Y:S01]  /*18c90*/  ISETP.NE.AND P1, PT, R37, 0x1, PT ;  /* 0x000000012500780c */ /* 0x000fe20003f25270 */
[----:B------:R-:W-:-:S03]  /*18ca0*/  IMAD.MOV.U32 R27, RZ, RZ, R35 ;  /* 0x000000ffff1b7224 */ /* 0x000fc600078e0023 */
[----:B------:R-:W-:-:S04]  /*18cb0*/  SEL R4, R4, 0xa78, P0 ;  /* 0x00000a7804047807 */ /* 0x000fc80000000000 */
[----:B------:R-:W5:Y:S08]  /*18cc0*/  LDC.64 R20, c[0x0][R4+0x220] ;  /* 0x0000880004147b82 */ /* 0x000f700000000a00 */
[----:B------:R-:W2:Y:S08]  /*18cd0*/  LDC.64 R24, c[0x0][R4+0x218] ;  /* 0x0000860004187b82 */ /* 0x000eb00000000a00 */
[----:B------:R-:W0:Y:S08]  /*18ce0*/  LDC.64 R12, c[0x0][R4+0x228] ;  /* 0x00008a00040c7b82 */ /* 0x000e300000000a00 */
[----:B------:R-:W1:Y:S08]  /*18cf0*/  @P1 LDC R0, c[0x0][0xcec] ;  /* 0x00033b00ff001b82 */ /* 0x000e700000000800 */
[----:B------:R-:W0:Y:S08]  /*18d00*/  LDC.64 R10, c[0x0][R4+0x210] ;  /* 0x00008400040a7b82 */ /* 0x000e300000000a00 */
[----:B------:R-:W0:Y:S01]  /*18d10*/  @P1 LDC R31, c[0x0][0xcf0] ;  /* 0x00033c00ff1f1b82 */ /* 0x000e220000000800 */
[----:B-1----:R-:W-:-:S07]  /*18d20*/  @P1 IMAD.HI.U32 R0, R35, R0, RZ ;  /* 0x0000000023001227 */ /* 0x002fce00078e00ff */
[----:B---3--:R-:W1:Y:S01]  /*18d30*/  @!P0 LDC R8, c[0x0][0xc50] ;  /* 0x00031400ff088b82 */ /* 0x008e620000000800 */
[----:B-----5:R-:W-:-:S07]  /*18d40*/  IMAD R21, R21, R33, RZ ;  /* 0x0000002115157224 */ /* 0x020fce00078e02ff */
[----:B------:R-:W3:Y:S01]  /*18d50*/  @!P0 LDC R9, c[0x0][0xc54] ;  /* 0x00031500ff098b82 */ /* 0x000ee20000000800 */
[----:B0-----:R-:W-:Y:S01]  /*18d60*/  @P1 SHF.R.U32.HI R27, RZ, R31, R0 ;  /* 0x0000001fff1b1219 */ /* 0x001fe20000011600 */
[----:B------:R-:W-:-:S04]  /*18d70*/  IMAD R31, R20, R30, R21 ;  /* 0x0000001e141f7224 */ /* 0x000fc800078e0215 */
[----:B------:R-:W-:Y:S02]  /*18d80*/  IMAD.MOV R0, RZ, RZ, -R27 ;  /* 0x000000ffff007224 */ /* 0x000fe400078e0a1b */
[-C--:B--2---:R-:W-:Y:S02]  /*18d90*/  IMAD R29, R25, R14.reuse, RZ ;  /* 0x0000000e191d7224 */ /* 0x084fe400078e02ff */
[----:B------:R-:W-:Y:S01]  /*18da0*/  IMAD.WIDE.U32 R24, R24, R14, RZ ;  /* 0x0000000e18187225 */ /* 0x000fe200078e00ff */
[----:B----4-:R-:W-:-:S03]  /*18db0*/  SEL R21, R34, RZ, P0 ;  /* 0x000000ff22157207 */ /* 0x010fc60000000000 */
[----:B------:R-:W-:-:S04]  /*18dc0*/  IMAD.WIDE.U32 R14, R20, R33, RZ ;  /* 0x00000021140e7225 */ /* 0x000fc800078e00ff */
[----:B------:R-:W-:Y:S01]  /*18dd0*/  IMAD.IADD R29, R25, 0x1, R29 ;  /* 0x00000001191d7824 */ /* 0x000fe200078e021d */
[----:B------:R-:W-:Y:S01]  /*18de0*/  IADD3 R24, P1, P3, R14, R24, R3 ;  /* 0x000000180e187210 */ /* 0x000fe20007b3e003 */
[----:B------:R-:W-:Y:S01]  /*18df0*/  IMAD R25, R13, R21, RZ ;  /* 0x000000150d197224 */ /* 0x000fe200078e02ff */
[----:B------:R-:W-:Y:S01]  /*18e00*/  IADD3 R31, R15, R31, RZ ;  /* 0x0000001f0f1f7210 */ /* 0x000fe20007ffe0ff */
        /* <DEDUP_REMOVED lines=8> */
[----:B------:R-:W-:-:S04]  /*18e90*/  IMAD R0, R11, R15, RZ ;  /* 0x0000000f0b007224 */ /* 0x000fc800078e02ff */
[C---:B------:R-:W-:Y:S02]  /*18ea0*/  IMAD R21, R10.reuse, R21, R0 ;  /* 0x000000150a157224 */ /* 0x040fe400078e0200 */
[----:B------:R-:W-:-:S04]  /*18eb0*/  IMAD.WIDE.U32 R10, R10, R15, R12 ;  /* 0x0000000f0a0a7225 */ /* 0x000fc800078e000c */
[----:B------:R-:W-:Y:S01]  /*18ec0*/  IMAD.IADD R0, R11, 0x1, R21 ;  /* 0x000000010b007824 */ /* 0x000fe200078e0215 */
[----:B-1----:R-:W-:Y:S01]  /*18ed0*/  LEA R8, P0, R10, R8, 0x2 ;  /* 0x000000080a087211 */ /* 0x002fe200078010ff */
[----:B------:R-:W-:-:S03]  /*18ee0*/  IMAD.MOV.U32 R11, RZ, RZ, -0x800000 ;  /* 0xff800000ff0b7424 */ /* 0x000fc600078e00ff */
[----:B---3--:R-:W-:-:S05]  /*18ef0*/  LEA.HI.X R9, R10, R9, R0, 0x2, P0 ;  /* 0x000000090a097211 */ /* 0x008fca00000f1400 */
[----:B------:R2:W-:Y:S04]  /*18f00*/  STG.E desc[UR40][R8.64], R11 ;  /* 0x0000000b08007986 */ /* 0x0005e8000c101928 */
.L_x_5780:
[----:B------:R-:W-:Y:S05]  /*18f10*/  BSYNC B1 ;  /* 0x0000000000017941 */ /* 0x000fea0003800000 */
.L_x_5779:
[----:B------:R-:W-:Y:S05]  /*18f20*/  @P2 BRA `(.L_x_5773) ;  /* 0x0000000800cc2947 */ /* 0x000fea0003800000 */
[----:B------:R-:W3:Y:S01]  /*18f30*/  LDL.LU R12, [R1+0x78] ;  /* 0x00007800010c7983 */ /* 0x000ee20000300800 */
[----:B------:R-:W4:Y:S01]  /*18f40*/  LDC R21, c[0x0][0xce8] ;  /* 0x00033a00ff157b82 */ /* 0x000f220000000800 */
[----:B------:R-:W-:Y:S02]  /*18f50*/  ULDC.64 UR4, c[0x0][0xba0] ;  /* 0x0002e80000047ab9 */ /* 0x000fe40000000a00 */
[----:B------:R-:W5:Y:S01]  /*18f60*/  LDL R24, [R1+0x50] ;  /* 0x0000500001187983 */ /* 0x000f620000100800 */
[----:B--2---:R-:W-:Y:S01]  /*18f70*/  SHF.R.S32.HI R9, RZ, 0x1f, R32 ;  /* 0x0000001fff097819 */ /* 0x004fe20000011420 */
[----:B------:R-:W-:-:S03]  /*18f80*/  IMAD R0, R28, UR4, RZ ;  /* 0x000000041c007c24 */ /* 0x000fc6000f8e02ff */
[----:B------:R-:W-:Y:S01]  /*18f90*/  LEA.HI R10, R9, R32, RZ, 0x3 ;  /* 0x00000020090a7211 */ /* 0x000fe200078f18ff */
[C---:B------:R-:W-:Y:S02]  /*18fa0*/  IMAD R11, R3.reuse, UR5, R0 ;  /* 0x00000005030b7c24 */ /* 0x040fe4000f8e0200 */
[----:B------:R-:W-:Y:S01]  /*18fb0*/  IMAD.WIDE.U32 R8, R3, UR4, RZ ;  /* 0x0000000403087c25 */ /* 0x000fe2000f8e00ff */
[----:B------:R-:W-:Y:S01]  /*18fc0*/  LOP3.LUT R13, R10, 0xfffffff8, RZ, 0xc0, !PT ;  /* 0xfffffff80a0d7812 */ /* 0x000fe200078ec0ff */
[----:B------:R-:W-:Y:S01]  /*18fd0*/  ULDC.64 UR4, c[0x0][0xbe8] ;  /* 0x0002fa0000047ab9 */ /* 0x000fe20000000a00 */
[----:B------:R-:W-:Y:S01]  /*18fe0*/  SHF.R.S32.HI R10, RZ, 0x3, R10 ;  /* 0x00000003ff0a7819 */ /* 0x000fe2000001140a */
[----:B------:R-:W-:Y:S02]  /*18ff0*/  IMAD.IADD R9, R9, 0x1, R11 ;  /* 0x0000000109097824 */ /* 0x000fe400078e020b */
[----:B------:R-:W-:-:S04]  /*19000*/  IMAD.IADD R13, R32, 0x1, -R13 ;  /* 0x00000001200d7824 */ /* 0x000fc800078e0a0d */
[----:B------:R-:W-:Y:S01]  /*19010*/  IMAD R0, R13, 0x20, R10 ;  /* 0x000000200d007824 */ /* 0x000fe200078e020a */
[----:B----4-:R-:W-:-:S13]  /*19020*/  ISETP.NE.AND P0, PT, R21, 0x1, PT ;  /* 0x000000011500780c */ /* 0x010fda0003f05270 */
[----:B------:R-:W2:Y:S08]  /*19030*/  @P0 LDC R4, c[0x0][0xcec] ;  /* 0x00033b00ff040b82 */ /* 0x000eb00000000800 */
[----:B------:R-:W4:Y:S01]  /*19040*/  @P0 LDC R15, c[0x0][0xcf0] ;  /* 0x00033c00ff0f0b82 */ /* 0x000f220000000800 */
[----:B---3--:R-:W-:-:S04]  /*19050*/  IMAD.WIDE.U32 R8, R12, UR4, R8 ;  /* 0x000000040c087c25 */ /* 0x008fc8000f8e0008 */
[----:B-----5:R-:W-:Y:S02]  /*19060*/  IMAD.IADD R13, R24, 0x1, R0 ;  /* 0x00000001180d7824 */ /* 0x020fe400078e0200 */
[----:B------:R-:W-:Y:S01]  /*19070*/  IMAD R9, R12, UR5, R9 ;  /* 0x000000050c097c24 */ /* 0x000fe2000f8e0209 */
[----:B------:R-:W-:Y:S01]  /*19080*/  ULDC.64 UR4, c[0x0][0xbf0] ;  /* 0x0002fc0000047ab9 */ /* 0x000fe20000000a00 */
[----:B--2---:R-:W-:-:S04]  /*19090*/  @P0 IMAD.HI.U32 R0, R13, R4, RZ ;  /* 0x000000040d000227 */ /* 0x004fc800078e00ff */
[----:B------:R-:W-:Y:S01]  /*190a0*/  IMAD.MOV.U32 R3, RZ, RZ, R13 ;  /* 0x000000ffff037224 */ /* 0x000fe200078e000d */
[----:B----4-:R-:W-:Y:S01]  /*190b0*/  @P0 SHF.R.U32.HI R3, RZ, R15, R0 ;  /* 0x0000000fff030219 */ /* 0x010fe20000011600 */
[----:B------:R-:W-:Y:S02]  /*190c0*/  IMAD R4, R30, UR4, RZ ;  /* 0x000000041e047c24 */ /* 0x000fe4000f8e02ff */
[----:B------:R-:W-:Y:S01]  /*190d0*/  IMAD.WIDE.U32 R8, R33, UR4, R8 ;  /* 0x0000000421087c25 */ /* 0x000fe2000f8e0008 */
[----:B------:R-:W-:-:S03]  /*190e0*/  SHF.R.S32.HI R0, RZ, 0x1f, R3 ;  /* 0x0000001fff007819 */ /* 0x000fc60000011403 */
[----:B------:R-:W-:Y:S01]  /*190f0*/  IMAD R11, R33, UR5, R4 ;  /* 0x00000005210b7c24 */ /* 0x000fe2000f8e0204 */
[----:B------:R-:W-:Y:S01]  /*19100*/  ULDC.64 UR4, c[0x0][0xbe0] ;  /* 0x0002f80000047ab9 */ /* 0x000fe20000000a00 */
[----:B------:R-:W-:Y:S02]  /*19110*/  IMAD.MOV R4, RZ, RZ, -R3 ;  /* 0x000000ffff047224 */ /* 0x000fe400078e0a03 */
[----:B------:R-:W-:Y:S02]  /*19120*/  IMAD.IADD R9, R9, 0x1, R11 ;  /* 0x0000000109097824 */ /* 0x000fe400078e020b */
[----:B------:R-:W-:Y:S02]  /*19130*/  IMAD R11, R21, R4, R13 ;  /* 0x00000004150b7224 */ /* 0x000fe400078e020d */
[----:B------:R-:W-:Y:S02]  /*19140*/  IMAD R0, R0, UR4, RZ ;  /* 0x0000000400007c24 */ /* 0x000fe4000f8e02ff */
[----:B------:R-:W-:-:S04]  /*19150*/  IMAD.WIDE.U32 R8, R3, UR4, R8 ;  /* 0x0000000403087c25 */ /* 0x000fc8000f8e0008 */
[----:B------:R-:W-:Y:S01]  /*19160*/  IMAD R13, R3, UR5, R0 ;  /* 0x00000005030d7c24 */ /* 0x000fe2000f8e0200 */
        /* <DEDUP_REMOVED lines=9> */
[----:B------:R-:W-:Y:S01]  /*19200*/  VIADD R9, R228, 0xc0 ;  /* 0x000000c0e4097836 */ /* 0x000fe20000000000 */
[----:B------:R-:W-:Y:S02]  /*19210*/  UMOV UR4, 0xffffffff ;  /* 0xffffffff00047882 */ /* 0x000fe40000000000 */
[----:B------:R-:W-:Y:S02]  /*19220*/  LEA.HI.X R4, R8, UR5, R3, 0x1, P0 ;  /* 0x0000000508047c11 */ /* 0x000fe400080f0c03 */
[----:B------:R-:W-:Y:S01]  /*19230*/  SHF.R.S32.HI R20, RZ, 0x1f, R9 ;  /* 0x0000001fff147819 */ /* 0x000fe20000011409 */
[----:B------:R-:W-:Y:S06]  /*19240*/  BRA.DIV UR4, `(.L_x_5781) ;  /* 0x000000b204447947 */ /* 0x000fec000b800000 */
[----:B------:R2:W3:Y:S04]  /*19250*/  SHFL.IDX PT, R3, R4, RZ, 0x181f ;  /* 0x00181fff04037589 */ /* 0x0004e800000e0000 */
[----:B------:R2:W4:Y:S02]  /*19260*/  SHFL.IDX PT, R14, R0, RZ, 0x181f ;  /* 0x00181fff000e7589 */ /* 0x00052400000e0000 */
.L_x_6018:
[----:B------:R-:W-:Y:S01]  /*19270*/  IMAD R21, R26, R21, RZ ;  /* 0x000000151a157224 */ /* 0x000fe200078e02ff */
[----:B------:R-:W-:Y:S01]  /*19280*/  BSSY B1, `(.L_x_5782) ;  /* 0x000001c000017945 */ /* 0x000fe20003800000 */
[----:B------:R-:W-:-:S05]  /*19290*/  IMAD.IADD R10, R10, 0x1, R24 ;  /* 0x000000010a0a7824 */ /* 0x000fca00078e0218 */
[----:B------:R-:W-:-:S13]  /*192a0*/  ISETP.GE.AND P0, PT, R10, R21, PT ;  /* 0x000000150a00720c */ /* 0x000fda0003f06270 */
[----:B------:R-:W-:Y:S05]  /*192b0*/  @P0 BRA `(.L_x_5783) ;  /* 0x0000000000600947 */ /* 0x000fea0003800000 */
        /* <DEDUP_REMOVED lines=9> */
[----:B------:R-:W-:-:S03]  /*19350*/  SHF.R.S32.HI R28, RZ, 0x1f, R28 ;  /* 0x0000001fff1c7819 */ /* 0x000fc6000001141c */
[----:B----4-:R-:W-:-:S04]  /*19360*/  @!P3 LEA R12, P5, R228, R14, 0x1 ;  /* 0x0000000ee40cb211 */ /* 0x010fc800078a08ff */
[CC--:B---3--:R-:W-:Y:S01]  /*19370*/  @!P3 LEA.HI.X R13, R228.reuse, R3.reuse, R11, 0x1, P5 ;  /* 0x00000003e40db211 */ /* 0x0c8fe200028f0c0b */
[----:B------:R-:W-:Y:S01]  /*19380*/  VIADD R11, R228, 0x80 ;  /* 0x00000080e40b7836 */ /* 0x000fe20000000000 */
[CC--:B------:R-:W-:Y:S02]  /*19390*/  @!P2 LEA R24, P4, R15.reuse, R14.reuse, 0x1 ;  /* 0x0000000e0f18a211 */ /* 0x0c0fe400078808ff */
[-C--:B------:R-:W-:Y:S01]  /*193a0*/  @!P1 LEA R26, P5, R8, R14.reuse, 0x1 ;  /* 0x0000000e081a9211 */ /* 0x080fe200078a08ff */
[----:B------:R3:W-:Y:S01]  /*193b0*/  @!P3 ST.E.128 desc[UR40][R12.64], RZ ;  /* 0x000000ff0c00b985 */ /* 0x0007e2000c101d28 */
[----:B------:R-:W-:Y:S02]  /*193c0*/  SHF.R.S32.HI R11, RZ, 0x1f, R11 ;  /* 0x0000001fff0b7819 */ /* 0x000fe4000001140b */
[----:B------:R-:W-:Y:S02]  /*193d0*/  @!P2 LEA.HI.X R25, R15, R3, R28, 0x1, P4 ;  /* 0x000000030f19a211 */ /* 0x000fe400020f0c1c */
[----:B------:R-:W-:-:S02]  /*193e0*/  @!P0 LEA R14, P4, R9, R14, 0x1 ;  /* 0x0000000e090e8211 */ /* 0x000fc400078808ff */
[-C--:B------:R-:W-:Y:S01]  /*193f0*/  @!P1 LEA.HI.X R27, R8, R3.reuse, R11, 0x1, P5 ;  /* 0x00000003081b9211 */ /* 0x080fe200028f0c0b */
[----:B------:R3:W-:Y:S01]  /*19400*/  @!P2 ST.E.128 desc[UR40][R24.64], RZ ;  /* 0x000000ff1800a985 */ /* 0x0007e2000c101d28 */
[----:B------:R-:W-:-:S03]  /*19410*/  @!P0 LEA.HI.X R15, R9, R3, R20, 0x1, P4 ;  /* 0x00000003090f8211 */ /* 0x000fc600020f0c14 */
[----:B------:R3:W-:Y:S04]  /*19420*/  @!P1 ST.E.128 desc[UR40][R26.64], RZ ;  /* 0x000000ff1a009985 */ /* 0x0007e8000c101d28 */
[----:B------:R3:W-:Y:S02]  /*19430*/  @!P0 ST.E.128 desc[UR40][R14.64], RZ ;  /* 0x000000ff0e008985 */ /* 0x0007e4000c101d28 */
.L_x_5783:
[----:B------:R-:W-:Y:S05]  /*19440*/  BSYNC B1 ;  /* 0x0000000000017941 */ /* 0x000fea0003800000 */
.L_x_5782:
[----:B------:R-:W-:-:S03]  /*19450*/  UMOV UR4, 0xffffffff ;  /* 0xffffffff00047882 */ /* 0x000fc60000000000 */
[----:B------:R-:W-:Y:S05]  /*19460*/  BRA.DIV UR4, `(.L_x_5784) ;  /* 0x000000ae04f07947 */ /* 0x000fea000b800000 */
[----:B---3--:R3:W0:Y:S04]  /*19470*/  SHFL.IDX PT, R3, R4, 0x1, 0x181f ;  /* 0x00381f0004037f89 */ /* 0x00862800000e0000 */
[----:B----4-:R3:W4:Y:S02]  /*19480*/  SHFL.IDX PT, R14, R0, 0x1, 0x181f ;  /* 0x00381f00000e7f89 */ /* 0x01072400000e0000 */
.L_x_6022:
        /* <DEDUP_REMOVED lines=9> */
[----:B------:R-:W-:Y:S02]  /*19520*/  ISETP.GE.AND P2, PT, R15, UR4, PT ;  /* 0x000000040f007c0c */ /* 0x000fe4000bf46270 */
[----:B------:R-:W-:Y:S02]  /*19530*/  ISETP.GE.AND P1, PT, R11, UR4, PT ;  /* 0x000000040b007c0c */ /* 0x000fe4000bf26270 */
[----:B------:R-:W-:Y:S02]  /*19540*/  ISETP.GE.AND P0, PT, R9, UR4, PT ;  /* 0x0000000409007c0c */ /* 0x000fe4000bf06270 */
[----:B------:R-:W-:-:S02]  /*19550*/  IADD3 R29, R228, 0x40, RZ ;  /* 0x00000040e41d7810 */ /* 0x000fc40007ffe0ff */
[----:B------:R-:W-:Y:S02]  /*19560*/  SHF.R.S32.HI R26, RZ, 0x1f, R228 ;  /* 0x0000001fff1a7819 */ /* 0x000fe400000114e4 */
[----:B------:R-:W-:Y:S02]  /*19570*/  SHF.R.S32.HI R29, RZ, 0x1f, R29 ;  /* 0x0000001fff1d7819 */ /* 0x000fe4000001141d */
[CC--:B----4-:R-:W-:Y:S02]  /*19580*/  @!P3 LEA R12, P5, R228.reuse, R14.reuse, 0x1 ;  /* 0x0000000ee40cb211 */ /* 0x0d0fe400078a08ff */
[----:B------:R-:W-:Y:S02]  /*19590*/  @!P2 LEA R24, P4, R15, R14, 0x1 ;  /* 0x0000000e0f18a211 */ /* 0x000fe400078808ff */
[----:B0-----:R-:W-:Y:S02]  /*195a0*/  @!P3 LEA.HI.X R13, R228, R3, R26, 0x1, P5 ;  /* 0x00000003e40db211 */ /* 0x001fe400028f0c1a */
[----:B------:R-:W-:-:S02]  /*195b0*/  SHF.R.S32.HI R28, RZ, 0x1f, R28 ;  /* 0x0000001fff1c7819 */ /* 0x000fc4000001141c */
[-C--:B------:R-:W-:Y:S01]  /*195c0*/  @!P1 LEA R26, P5, R11, R14.reuse, 0x1 ;  /* 0x0000000e0b1a9211 */ /* 0x080fe200078a08ff */
[----:B------:R0:W-:Y:S01]  /*195d0*/  @!P3 ST.E.128 desc[UR40][R12.64], RZ ;  /* 0x000000ff0c00b985 */ /* 0x0001e2000c101d28 */
[-C--:B------:R-:W-:Y:S02]  /*195e0*/  @!P2 LEA.HI.X R25, R15, R3.reuse, R29, 0x1, P4 ;  /* 0x000000030f19a211 */ /* 0x080fe400020f0c1d */
[----:B------:R-:W-:Y:S02]  /*195f0*/  @!P0 LEA R14, P4, R9, R14, 0x1 ;  /* 0x0000000e090e8211 */ /* 0x000fe400078808ff */
[-C--:B------:R-:W-:Y:S01]  /*19600*/  @!P1 LEA.HI.X R27, R11, R3.reuse, R28, 0x1, P5 ;  /* 0x000000030b1b9211 */ /* 0x080fe200028f0c1c */
[----:B------:R0:W-:Y:S01]  /*19610*/  @!P2 ST.E.128 desc[UR40][R24.64], RZ ;  /* 0x000000ff1800a985 */ /* 0x0001e2000c101d28 */
[----:B------:R-:W-:-:S03]  /*19620*/  @!P0 LEA.HI.X R15, R9, R3, R20, 0x1, P4 ;  /* 0x00000003090f8211 */ /* 0x000fc600020f0c14 */
[----:B------:R0:W-:Y:S04]  /*19630*/  @!P1 ST.E.128 desc[UR40][R26.64], RZ ;  /* 0x000000ff1a009985 */ /* 0x0001e8000c101d28 */
[----:B------:R0:W-:Y:S02]  /*19640*/  @!P0 ST.E.128 desc[UR40][R14.64], RZ ;  /* 0x000000ff0e008985 */ /* 0x0001e4000c101d28 */
.L_x_5786:
[----:B------:R-:W-:Y:S05]  /*19650*/  BSYNC B1 ;  /* 0x0000000000017941 */ /* 0x000fea0003800000 */
.L_x_5785:
[----:B------:R-:W-:-:S03]  /*19660*/  UMOV UR4, 0xffffffff ;  /* 0xffffffff00047882 */ /* 0x000fc60000000000 */
[----:B------:R-:W-:Y:S05]  /*19670*/  BRA.DIV UR4, `(.L_x_5787) ;  /* 0x000000ae04b47947 */ /* 0x000fea000b800000 */
[----:B0-----:R0:W0:Y:S04]  /*19680*/  SHFL.IDX PT, R3, R4, 0x2, 0x181f ;  /* 0x00581f0004037f89 */ /* 0x00102800000e0000 */
[----:B----4-:R4:W0:Y:S02]  /*19690*/  SHFL.IDX PT, R14, R0, 0x2, 0x181f ;  /* 0x00581f00000e7f89 */ /* 0x01082400000e0000 */
.L_x_6026:
        /* <DEDUP_REMOVED lines=16> */
[CC--:B0-----:R-:W-:Y:S02]  /*197a0*/  @!P3 LEA R12, P5, R228.reuse, R14.reuse, 0x1 ;  /* 0x0000000ee40cb211 */ /* 0x0c1fe400078a08ff */
[-C--:B------:R-:W-:Y:S02]  /*197b0*/  @!P2 LEA R24, P4, R15, R14.reuse, 0x1 ;  /* 0x0000000e0f18a211 */ /* 0x080fe400078808ff */
[----:B------:R-:W-:Y:S02]  /*197c0*/  @!P3 LEA.HI.X R13, R228, R3, R26, 0x1, P5 ;  /* 0x00000003e40db211 */ /* 0x000fe400028f0c1a */
[----:B------:R-:W-:-:S02]  /*197d0*/  @!P1 LEA R26, P5, R11, R14, 0x1 ;  /* 0x0000000e0b1a9211 */ /* 0x000fc400078a08ff */
[-C--:B------:R-:W-:Y:S01]  /*197e0*/  @!P2 LEA.HI.X R25, R15, R3.reuse, R29, 0x1, P4 ;  /* 0x000000030f19a211 */ /* 0x080fe200020f0c1d */
[----:B------:R0:W-:Y:S01]  /*197f0*/  @!P3 ST.E.128 desc[UR40][R12.64], RZ ;  /* 0x000000ff0c00b985 */ /* 0x0001e2000c101d28 */
[----:B------:R-:W-:Y:S02]  /*19800*/  @!P0 LEA R14, P4, R9, R14, 0x1 ;  /* 0x0000000e090e8211 */ /* 0x000fe400078808ff */
[-C--:B------:R-:W-:Y:S01]  /*19810*/  @!P1 LEA.HI.X R27, R11, R3.reuse, R28, 0x1, P5 ;  /* 0x000000030b1b9211 */ /* 0x080fe200028f0c1c */
[----:B------:R0:W-:Y:S01]  /*19820*/  @!P2 ST.E.128 desc[UR40][R24.64], RZ ;  /* 0x000000ff1800a985 */ /* 0x0001e2000c101d28 */
[----:B------:R-:W-:-:S03]  /*19830*/  @!P0 LEA.HI.X R15, R9, R3, R20, 0x1, P4 ;  /* 0x00000003090f8211 */ /* 0x000fc600020f0c14 */
[----:B------:R0:W-:Y:S04]  /*19840*/  @!P1 ST.E.128 desc[UR40][R26.64], RZ ;  /* 0x000000ff1a009985 */ /* 0x0001e8000c101d28 */
[----:B------:R0:W-:Y:S02]  /*19850*/  @!P0 ST.E.128 desc[UR40][R14.64], RZ ;  /* 0x000000ff0e008985 */ /* 0x0001e4000c101d28 */
.L_x_5789:
[----:B------:R-:W-:Y:S05]  /*19860*/  BSYNC B1 ;  /* 0x0000000000017941 */ /* 0x000fea0003800000 */
.L_x_5788:
[----:B------:R-:W-:-:S03]  /*19870*/  UMOV UR4, 0xffffffff ;  /* 0xffffffff00047882 */ /* 0x000fc60000000000 */
[----:B------:R-:W-:Y:S05]  /*19880*/  BRA.DIV UR4, `(.L_x_5790) ;  /* 0x000000ae04787947 */ /* 0x000fea000b800000 */
[----:B0-----:R0:W0:Y:S04]  /*19890*/  SHFL.IDX PT, R3, R4, 0x3, 0x181f ;  /* 0x00781f0004037f89 */ /* 0x00102800000e0000 */
[----:B------:R0:W0:Y:S02]  /*198a0*/  SHFL.IDX PT, R14, R0, 0x3, 0x181f ;  /* 0x00781f00000e7f89 */ /* 0x00002400000e0000 */
.L_x_6030:
[----:B0-234-:R-:W-:-:S05]  /*198b0*/  VIADD R0, R10, 0x60 ;  /* 0x000000600a007836 */ /* 0x01dfca0000000000 */
        /* <DEDUP_REMOVED lines=12> */
[----:B------:R-:W-:-:S04]  /*19980*/  @!P3 LEA R10, P5, R228, R14, 0x1 ;  /* 0x0000000ee40ab211 */ /* 0x000fc800078a08ff */
[CC--:B------:R-:W-:Y:S02]  /*19990*/  @!P3 LEA.HI.X R11, R228.reuse, R3.reuse, R8, 0x1, P5 ;  /* 0x00000003e40bb211 */ /* 0x0c0fe400028f0c08 */
[CC--:B------:R-:W-:Y:S02]  /*199a0*/  @!P2 LEA R12, P4, R15.reuse, R14.reuse, 0x1 ;  /* 0x0000000e0f0ca211 */ /* 0x0c0fe400078808ff */
[----:B------:R-:W-:Y:S01]  /*199b0*/  IADD3 R8, R228, 0x80, RZ ;  /* 0x00000080e4087810 */ /* 0x000fe20007ffe0ff */
[----:B------:R0:W-:Y:S01]  /*199c0*/  @!P3 ST.E.128 desc[UR40][R10.64], RZ ;  /* 0x000000ff0a00b985 */ /* 0x0001e2000c101d28 */
[----:B------:R-:W-:Y:S02]  /*199d0*/  @!P1 LEA R24, P5, R4, R14, 0x1 ;  /* 0x0000000e04189211 */ /* 0x000fe400078a08ff */
[----:B------:R-:W-:Y:S02]  /*199e0*/  SHF.R.S32.HI R8, RZ, 0x1f, R8 ;  /* 0x0000001fff087819 */ /* 0x000fe40000011408 */
[----:B------:R-:W-:-:S02]  /*199f0*/  @!P2 LEA.HI.X R13, R15, R3, R26, 0x1, P4 ;  /* 0x000000030f0da211 */ /* 0x000fc400020f0c1a */
[C---:B------:R-:W-:Y:S02]  /*19a00*/  @!P0 LEA R14, P4, R9.reuse, R14, 0x1 ;  /* 0x0000000e090e8211 */ /* 0x040fe400078808ff */
[-C--:B------:R-:W-:Y:S01]  /*19a10*/  @!P1 LEA.HI.X R25, R4, R3.reuse, R8, 0x1, P5 ;  /* 0x0000000304199211 */ /* 0x080fe200028f0c08 */
[----:B------:R0:W-:Y:S01]  /*19a20*/  @!P2 ST.E.128 desc[UR40][R12.64], RZ ;  /* 0x000000ff0c00a985 */ /* 0x0001e2000c101d28 */
[----:B------:R-:W-:-:S03]  /*19a30*/  @!P0 LEA.HI.X R15, R9, R3, R20, 0x1, P4 ;  /* 0x00000003090f8211 */ /* 0x000fc600020f0c14 */
[----:B------:R0:W-:Y:S04]  /*19a40*/  @!P1 ST.E.128 desc[UR40][R24.64], RZ ;  /* 0x000000ff18009985 */ /* 0x0001e8000c101d28 */
[----:B------:R0:W-:Y:S02]  /*19a50*/  @!P0 ST.E.128 desc[UR40][R14.64], RZ ;  /* 0x000000ff0e008985 */ /* 0x0001e4000c101d28 */
.L_x_5773:
[----:B------:R-:W-:Y:S05]  /*19a60*/  BSYNC B0 ;  /* 0x0000000000007941 */ /* 0x000fea0003800000 */
.L_x_5759:
[----:B------:R-:W-:Y:S02]  /*19a70*/  ULDC UR4, c[0x0][0xd3c] ;  /* 0x00034f0000047ab9 */ /* 0x000fe40000000800 */
[----:B------:R-:W-:-:S13]  /*19a80*/  ISETP.GE.AND P0, PT, R7, UR4, PT ;  /* 0x0000000407007c0c */ /* 0x000fda000bf06270 */
[----:B------:R-:W-:Y:S05]  /*19a90*/  @!P0 BRA `(.L_x_5791) ;  /* 0xfffffe7c00708947 */ /* 0x000fea000383ffff */
[----:B------:R-:W-:Y:S05]  /*19aa0*/  BRA `(.L_x_5629) ;  /* 0x0000009400207947 */ /* 0x000fea0003800000 */
.L_x_5627:
        /* <DEDUP_REMOVED lines=20> */
.L_x_5792:
        /* <DEDUP_REMOVED lines=43> */
.L_x_5796:
[----:B------:R-:W0:Y:S01]  /*19ea0*/  LDC R2, c[0x0][0xd3c] ;  /* 0x00034f00ff027b82 */ /* 0x000e220000000800 */
[----:B------:R-:W-:Y:S01]  /*19eb0*/  ULDC UR7, c[0x0][0xd3c] ;  /* 0x00034f0000077ab9 */ /* 0x000fe20000000800 */
[----:B------:R-:W-:Y:S01]  /*19ec0*/  UIADD3 UR4, UR4, 0x1f, URZ ;  /* 0x0000001f04047890 */ /* 0x000fe2000fffe03f */
[----:B------:R-:W-:-:S05]  /*19ed0*/  IMAD.U32 R3, RZ, RZ, UR7 ;  /* 0x00000007ff037e24 */ /* 0x000fca000f8e00ff */
[----:B------:R1:W-:Y:S01]  /*19ee0*/  STL [R1+0xc], R3 ;  /* 0x00000c0301007387 */ /* 0x0003e20000100800 */
[----:B0-----:R-:W-:-:S13]  /*19ef0*/  ISETP.LE.AND P6, PT, R2, UR4, PT ;  /* 0x0000000402007c0c */ /* 0x001fda000bfc3270 */
[----:B-1----:R-:W-:Y:S05]  /*19f00*/  @P6 BRA `(.L_x_5795) ;  /* 0x0000000800b06947 */ /* 0x002fea0003800000 */
[----:B------:R-:W-:Y:S01]  /*19f10*/  IADD3 R11, R0, UR4, RZ ;  /* 0x00000004000b7c10 */ /* 0x000fe2000fffe0ff */
        /* <DEDUP_REMOVED lines=31> */
.L_x_5794:
[----:B------:R-:W-:Y:S01]  /*1a110*/  IMAD.IADD R10, R9, 0x1, -R4 ;  /* 0x00000001090a7824 */ /* 0x000fe200078e0a04 */
[----:B------:R-:W-:-:S03]  /*1a120*/  MOV R3, RZ ;  /* 0x000000ff00037202 */ /* 0x000fc60000000f00 */
        /* <DEDUP_REMOVED lines=10> */
.L_x_5797:
        /* <DEDUP_REMOVED lines=27> */
[----:B------:R-:W-:Y:S01]  /*1a380*/  @!P1 IMAD.IADD R2, R2, 0x1, -R7 ;  /* 0x0000000102029824 */ /* 0x000fe200078e0a07 */
[----:B------:R-:W-:-:S02]  /*1a390*/  @!P1 IADD3 R10, R10, 0x1, RZ ;  /* 0x000000010a0a9810 */ /* 0x000fc40007ffe0ff */
        /* <DEDUP_REMOVED lines=34> */
.L_x_5798:
        /* <DEDUP_REMOVED lines=28> */
[----:B------:R-:W-:Y:S01]  /*1a780*/  IMAD R9, R7, R2, RZ ;  /* 0x0000000207097224 */ /* 0x000fe200078e02ff */
[----:B------:R-:W-:-:S03]  /*1a790*/  IADD3 R2, -R2, RZ, RZ ;  /* 0x000000ff02027210 */ /* 0x000fc60007ffe1ff */
[----:B------:R-:W-:Y:S02]  /*1a7a0*/  IMAD.MOV R10, RZ, RZ, -R9 ;  /* 0x000000ffff0a7224 */ /* 0x000fe400078e0a09 */
[----:B------:R-:W-:Y:S02]  /*1a7b0*/  IMAD R8, R8, R2, R5 ;  /* 0x0000000208087224 */ /* 0x000fe400078e0205 */
[----:B------:R-:W-:Y:S01]  /*1a7c0*/  IMAD.MOV.U32 R2, RZ, RZ, RZ ;  /* 0x000000ffff027224 */ /* 0x000fe200078e00ff */
[----:B------:R-:W-:Y:S02]  /*1a7d0*/  VIADDMNMX R7, R10, UR5, R7, PT ;  /* 0x000000050a077c46 */ /* 0x000fe4000b800107 */
[----:B------:R-:W-:Y:S02]  /*1a7e0*/  IADD3 R9, R9, 0x1000000, R8 ;  /* 0x0100000009097810 */ /* 0x000fe40007ffe008 */
        /* <DEDUP_REMOVED lines=26> */
.L_x_5799:
[----:B01----:R-:W-:-:S05]  /*1a990*/  LOP3.LUT R3, RZ, R2, RZ, 0x33, !PT ;  /* 0x00000002ff037212 */ /* 0x003fca00078e33ff */
[----:B------:R-:W-:-:S05]  /*1a9a0*/  IMAD.IADD R2, R4, 0x1, R3 ;  /* 0x0000000104027824 */ /* 0x000fca00078e0203 */
[----:B------:R1:W-:Y:S01]  /*1a9b0*/  STL [R1+0x4], R2 ;  /* 0x0000040201007387 */ /* 0x0003e20000100800 */
[----:B------:R-:W-:Y:S05]  /*1a9c0*/  BRA `(.L_x_5800) ;  /* 0x0000000000107947 */ /* 0x000fea0003800000 */
.L_x_5795:
[----:B------:R-:W-:Y:S01]  /*1a9d0*/  IMAD.U32 R2, RZ, RZ, UR6 ;  /* 0x00000006ff027e24 */ /* 0x000fe2000f8e00ff */
[----:B------:R0:W-:Y:S04]  /*1a9e0*/  STL [R1+0x4], RZ ;  /* 0x000004ff01007387 */ /* 0x0001e80000100800 */
[----:B------:R0:W-:Y:S04]  /*1a9f0*/  STL [R1+0x8], RZ ;  /* 0x000008ff01007387 */ /* 0x0001e80000100800 */
[----:B------:R0:W-:Y:S02]  /*1aa00*/  STL [R1], R2 ;  /* 0x0000000201007387 */ /* 0x0001e40000100800 */
.L_x_5800:
        /* <DEDUP_REMOVED lines=10> */
.L_x_5793:
[----:B--2---:R-:W2:Y:S01]  /*1aab0*/  LDL R0, [R1+0xc] ;  /* 0x00000c0001007983 */ /* 0x004ea20000100800 */
[----:B------:R-:W-:Y:S01]  /*1aac0*/  ULDC UR4, c[0x0][0xd3c] ;  /* 0x00034f0000047ab9 */ /* 0x000fe20000000800 */
[----:B------:R-:W-:Y:S01]  /*1aad0*/  IMAD.MOV.U32 R19, RZ, RZ, RZ ;  /* 0x000000ffff137224 */ /* 0x000fe200078e00ff */
[----:B--2---:R-:W-:Y:S02]  /*1aae0*/  ISETP.GE.AND P0, PT, R0, UR4, PT ;  /* 0x0000000400007c0c */ /* 0x004fe4000bf06270 */
[----:B------:R-:W-:-:S05]  /*1aaf0*/  MOV R0, 0x1 ;  /* 0x0000000100007802 */ /* 0x000fca0000000f00 */
[----:B------:R2:W-:Y:S04]  /*1ab00*/  STL [R1+0x18], R0 ;  /* 0x0000180001007387 */ /* 0x0005e80000100800 */
[----:B------:R2:W-:Y:S02]  /*1ab10*/  STL [R1+0x80], RZ ;  /* 0x000080ff01007387 */ /* 0x0005e40000100800 */
        /* <DEDUP_REMOVED lines=8> */
[----:B01----:R-:W-:Y:S01]  /*1aba0*/  IMAD.SHL.U32 R2, R4, 0x8, RZ ;  /* 0x0000000804027824 */ /* 0x003fe200078e00ff */
        /* <DEDUP_REMOVED lines=19> */
[C---:B-1----:R-:W-:Y:S02]  /*1ace0*/  LOP3.LUT R2, R0.reuse, 0x80, RZ, 0xfc, !PT ;  /* 0x0000008000027812 */ /* 0x042fe400078efcff */
[----:B------:R-:W-:-:S07]  /*1acf0*/  LOP3.LUT R0, R0, 0xc0, RZ, 0xfc, !PT ;  /* 0x000000c000007812 */ /* 0x000fce00078efcff */
.L_x_5951:
[----:B--2---:R-:W2:Y:S01]  /*1ad00*/  LDL R0, [R1+0xc] ;  /* 0x00000c0001007983 */ /* 0x004ea20000100800 */
[----:B-1----:R-:W2:Y:S01]  /*1ad10*/  LDC.64 R2, c[0x0][0xd88] ;  /* 0x00036200ff027b82 */ /* 0x002ea20000000a00 */
[----:B------:R-:W-:Y:S05]  /*1ad20*/  YIELD ;  /* 0x0000000000007946 */ /* 0x000fea0003800000 */
[----:B------:R-:W-:Y:S01]  /*1ad30*/  ULDC.64 UR4, c[0x0][0xb20] ;  /* 0x0002c80000047ab9 */ /* 0x000fe20000000a00 */
[----:B0-----:R-:W-:Y:S02]  /*1ad40*/  CS2R R8, SRZ ;  /* 0x0000000000087805 */ /* 0x001fe4000001ff00 */
        /* <DEDUP_REMOVED lines=21> */
[----:B-1----:R-:W-:Y:S01]  /*1aea0*/  IMAD.MOV.U32 R0, RZ, RZ, RZ ;  /* 0x000000ffff007224 */ /* 0x002fe200078e00ff */
[----:B------:R-:W-:Y:S02]  /*1aeb0*/  ISETP.NE.U32.AND P1, PT, RZ, UR8, PT ;  /* 0x00000008ff007c0c */ /* 0x000fe4000bf25070 */
[C---:B------:R-:W-:Y:S02]  /*1aec0*/  IADD3 R6, P5, R17.reuse, UR6, RZ ;  /* 0x0000000611067c10 */ /* 0x040fe4000ffbe0ff */
[----:B--2---:R-:W-:-:S02]  /*1aed0*/  IADD3 R2, P4, R17, UR4, RZ ;  /* 0x0000000411027c10 */ /* 0x004fc4000ff9e0ff */
[----:B------:R-:W-:Y:S02]  /*1aee0*/  ISETP.NE.AND.EX P3, PT, RZ, UR11, PT, P3 ;  /* 0x0000000bff007c0c */ /* 0x000fe4000bf65330 */
[----:B------:R-:W-:Y:S02]  /*1aef0*/  IADD3.X R3, R15, UR5, RZ, P4, !PT ;  /* 0x000000050f037c10 */ /* 0x000fe4000a7fe4ff */
[----:B0-----:R-:W-:Y:S02]  /*1af00*/  IADD3 R4, P4, R17, UR8, RZ ;  /* 0x0000000811047c10 */ /* 0x001fe4000ff9e0ff */
        /* <DEDUP_REMOVED lines=32> */
.L_x_5802:
        /* <DEDUP_REMOVED lines=17> */
.L_x_5803:
[----:B------:R-:W-:Y:S05]  /*1b220*/  @!P0 BRA `(.L_x_5804) ;  /* 0x00000000000c8947 */ /* 0x000fea0003800000 */
[----:B------:R-:W2:Y:S04]  /*1b230*/  LDG.E R8, desc[UR40][R6.64] ;  /* 0x0000002806087981 */ /* 0x000ea8000c1e1900 */
[----:B------:R-:W2:Y:S02]  /*1b240*/  LDG.E R6, desc[UR40][R6.64+0x4] ;  /* 0x0000042806067981 */ /* 0x000ea4000c1e1900 */
[----:B--2---:R-:W-:-:S07]  /*1b250*/  IMAD.IADD R8, R6, 0x1, -R8 ;  /* 0x0000000106087824 */ /* 0x004fce00078e0a08 */
.L_x_5804:
[----:B------:R-:W3:Y:S01]  /*1b260*/  LDL R7, [R1+0x4] ;  /* 0x0000040001077983 */ /* 0x000ee20000100800 */
[----:B--2---:R-:W2:Y:S03]  /*1b270*/  LDC R3, c[0x0][0x448] ;  /* 0x00011200ff037b82 */ /* 0x004ea60000000800 */
[----:B-1----:R-:W4:Y:S04]  /*1b280*/  @P1 LDG.E R2, desc[UR40][R4.64] ;  /* 0x0000002804021981 */ /* 0x002f28000c1e1900 */
[----:B------:R1:W4:Y:S01]  /*1b290*/  @P1 LDG.E R4, desc[UR40][R4.64+0x4] ;  /* 0x0000042804041981 */ /* 0x000322000c1e1900 */
[----:B-----5:R-:W-:Y:S01]  /*1b2a0*/  IMAD.IADD R9, R8, 0x1, -R9 ;  /* 0x0000000108097824 */ /* 0x020fe200078e0a09 */
[----:B------:R-:W-:Y:S01]  /*1b2b0*/  LOP3.LUT R12, R10, 0xff, RZ, 0xc0, !PT ;  /* 0x000000ff0a0c7812 */ /* 0x000fe200078ec0ff */
[----:B------:R-:W-:Y:S01]  /*1b2c0*/  BSSY B0, `(.L_x_5805) ;  /* 0x0000036000007945 */ /* 0x000fe20003800000 */
[----:B------:R-:W-:-:S03]  /*1b2d0*/  SHF.R.U32.HI R10, RZ, 0x10, R10 ;  /* 0x00000010ff0a7819 */ /* 0x000fc6000001160a */
[----:B------:R0:W-:Y:S01]  /*1b2e0*/  STL [R1+0x84], R12 ;  /* 0x0000840c01007387 */ /* 0x0001e20000100800 */
[----:B--2---:R-:W-:-:S13]  /*1b2f0*/  ISETP.NE.AND P0, PT, R3, 0x1, PT ;  /* 0x000000010300780c */ /* 0x004fda0003f05270 */
[----:B-1----:R-:W1:Y:S08]  /*1b300*/  @P0 LDC R5, c[0x0][0x44c] ;  /* 0x00011300ff050b82 */ /* 0x002e700000000800 */
[----:B------:R-:W2:Y:S01]  /*1b310*/  @P0 LDC R6, c[0x0][0x450] ;  /* 0x00011400ff060b82 */ /* 0x000ea20000000800 */
[----:B---3--:R-:W-:-:S05]  /*1b320*/  IMAD.SHL.U32 R3, R7, 0x80, RZ ;  /* 0x0000008007037824 */ /* 0x008fca00078e00ff */
[----:B------:R-:W-:Y:S01]  /*1b330*/  IADD3 R3, R3, 0x7f, RZ ;  /* 0x0000007f03037810 */ /* 0x000fe20007ffe0ff */
[----:B----4-:R-:W-:-:S04]  /*1b340*/  @P1 IMAD.IADD R11, R4, 0x1, -R2 ;  /* 0x00000001040b1824 */ /* 0x010fc800078e0a02 */
[----:B-1----:R-:W-:-:S05]  /*1b350*/  @P0 IMAD.HI.U32 R2, R3, R5, RZ ;  /* 0x0000000503020227 */ /* 0x002fca00078e00ff */
[----:B--2---:R-:W-:Y:S01]  /*1b360*/  @P0 SHF.R.U32.HI R3, RZ, R6, R2 ;  /* 0x00000006ff030219 */ /* 0x004fe20000011602 */
[----:B------:R-:W-:-:S04]  /*1b370*/  IMAD.IADD R2, R9, 0x1, R11 ;  /* 0x0000000109027824 */ /* 0x000fc800078e020b */
[C---:B------:R-:W-:Y:S01]  /*1b380*/  VIADD R4, R2.reuse, 0x5f ;  /* 0x0000005f02047836 */ /* 0x040fe20000000000 */
[----:B------:R-:W-:-:S03]  /*1b390*/  IADD3 R21, R2, 0x60, -R14 ;  /* 0x0000006002157810 */ /* 0x000fc60007ffe80e */
[----:B------:R-:W-:-:S04]  /*1b3a0*/  IMAD.HI R2, R4, 0x2aaaaaab, RZ ;  /* 0x2aaaaaab04027827 */ /* 0x000fc800078e02ff */
[----:B------:R-:W-:Y:S01]  /*1b3b0*/  IMAD.IADD R3, R21, 0x1, R3 ;  /* 0x0000000115037824 */ /* 0x000fe200078e0203 */
[----:B------:R-:W-:-:S03]  /*1b3c0*/  SHF.R.U32.HI R20, RZ, 0x1f, R2 ;  /* 0x0000001fff147819 */ /* 0x000fc60000011602 */
[----:B------:R-:W-:Y:S01]  /*1b3d0*/  IMAD.HI R3, R3, 0x2aaaaaab, RZ ;  /* 0x2aaaaaab03037827 */ /* 0x000fe200078e02ff */
[----:B------:R-:W-:-:S03]  /*1b3e0*/  LEA.HI.SX32 R20, R2, R20, 0x1c ;  /* 0x0000001402147211 */ /* 0x000fc600078fe2ff */
[----:B------:R-:W-:Y:S01]  /*1b3f0*/  IMAD.MOV.U32 R2, RZ, RZ, RZ ;  /* 0x000000ffff027224 */ /* 0x000fe200078e00ff */
[----:B------:R-:W-:-:S04]  /*1b400*/  SHF.R.U32.HI R8, RZ, 0x1f, R3 ;  /* 0x0000001fff087819 */ /* 0x000fc80000011603 */
[----:B------:R-:W-:-:S04]  /*1b410*/  LEA.HI.SX32 R8, R3, R8, 0x1c ;  /* 0x0000000803087211 */ /* 0x000fc800078fe2ff */
[----:B------:R-:W-:-:S04]  /*1b420*/  VIMNMX R8, R20, R8, PT ;  /* 0x0000000814087248 */ /* 0x000fc80003fe0100 */
[----:B------:R-:W-:-:S13]  /*1b430*/  ISETP.GE.AND P0, PT, R8, 0x1, PT ;  /* 0x000000010800780c */ /* 0x000fda0003f06270 */
[----:B0-----:R-:W-:Y:S05]  /*1b440*/  @!P0 BRA `(.L_x_5806) ;  /* 0x0000000000748947 */ /* 0x001fea0003800000 */
[----:B------:R-:W-:Y:S01]  /*1b450*/  ISETP.NE.AND P0, PT, R10, RZ, PT ;  /* 0x000000ff0a00720c */ /* 0x000fe20003f05270 */
[----:B------:R-:W-:-:S03]  /*1b460*/  ULDC UR4, c[0x0][0xae8] ;  /* 0x0002ba0000047ab9 */ /* 0x000fc60000000800 */
[----:B------:R-:W-:-:S04]  /*1b470*/  SEL R3, R10, UR4, P0 ;  /* 0x000000040a037c07 */ /* 0x000fc80008000000 */
[-C--:B------:R-:W-:Y:S02]  /*1b480*/  IABS R4, R3.reuse ;  /* 0x0000000300047213 */ /* 0x080fe40000000000 */
[----:B------:R-:W-:Y:S02]  /*1b490*/  IADD3 R2, R3, -0x1, R8 ;  /* 0xffffffff03027810 */ /* 0x000fe40007ffe008 */
[----:B------:R-:W0:Y:S02]  /*1b4a0*/  I2F.RP R6, R4 ;  /* 0x0000000400067306 */ /* 0x000e240000209400 */
[----:B------:R-:W-:-:S04]  /*1b4b0*/  LOP3.LUT R5, R2, R3, RZ, 0x3c, !PT ;  /* 0x0000000302057212 */ /* 0x000fc800078e3cff */
[----:B------:R-:W-:Y:S02]  /*1b4c0*/  ISETP.GE.AND P3, PT, R5, RZ, PT ;  /* 0x000000ff0500720c */ /* 0x000fe40003f66270 */
        /* <DEDUP_REMOVED lines=8> */
[----:B------:R-:W-:-:S05]  /*1b550*/  IABS R2, R3 ;  /* 0x0000000300027213 */ /* 0x000fca0000000000 */
[----:B------:R-:W-:-:S05]  /*1b560*/  IMAD.MOV R2, RZ, RZ, -R2 ;  /* 0x000000ffff027224 */ /* 0x000fca00078e0a02 */
[----:B------:R-:W-:Y:S01]  /*1b570*/  MOV R6, R2 ;  /* 0x0000000200067202 */ /* 0x000fe20000000f00 */
        /* <DEDUP_REMOVED lines=10> */
.L_x_5806:
[----:B------:R-:W-:Y:S05]  /*1b620*/  BSYNC B0 ;  /* 0x0000000000007941 */ /* 0x000fea0003800000 */
.L_x_5805:
[-C--:B------:R-:W-:Y:S01]  /*1b630*/  IMAD R3, R12, R2.reuse, RZ ;  /* 0x000000020c037224 */ /* 0x080fe200078e02ff */
[----:B------:R-:W-:Y:S04]  /*1b640*/  BSSY B0, `(.L_x_5807) ;  /* 0x0000141000007945 */ /* 0x000fe80003800000 */
[----:B------:R-:W-:-:S05]  /*1b650*/  VIADDMNMX R2, R3, R2, R8, PT ;  /* 0x0000000203027246 */ /* 0x000fca0003800108 */
[--C-:B------:R-:W-:Y:S02]  /*1b660*/  IMAD R4, R2, 0x60, -R9.reuse ;  /* 0x0000006002047824 */ /* 0x100fe400078e0a09 */
[----:B------:R-:W-:-:S03]  /*1b670*/  IMAD R2, R3, 0x60, -R9 ;  /* 0x0000006003027824 */ /* 0x000fc600078e0a09 */
[----:B------:R-:W-:Y:S02]  /*1b680*/  VIMNMX R11, R4, R11, PT ;  /* 0x0000000b040b7248 */ /* 0x000fe40003fe0100 */
[----:B------:R-:W-:-:S04]  /*1b690*/  VIMNMX R2, RZ, R2, !PT ;  /* 0x00000002ff027248 */ /* 0x000fc80007fe0100 */
        /* <DEDUP_REMOVED lines=18> */
.L_x_6033:
[----:B-1----:R-:W-:Y:S02]  /*1b7c0*/  ISETP.NE.AND P0, PT, R14, RZ, PT ;  /* 0x000000ff0e00720c */ /* 0x002fe40003f05270 */
[----:B------:R-:W-:-:S11]  /*1b7d0*/  PLOP3.LUT P6, PT, PT, PT, PT, 0x8, 0x0 ;  /* 0x000000000000781c */ /* 0x000fd60003fce170 */
[----:B------:R-:W-:Y:S05]  /*1b7e0*/  @P0 BRA `(.L_x_5810) ;  /* 0x00000000000c0947 */ /* 0x000fea0003800000 */
[----:B------:R-:W-:-:S03]  /*1b7f0*/  UMOV UR4, 0xffffffff ;  /* 0xffffffff00047882 */ /* 0x000fc60000000000 */
[----:B------:R-:W-:Y:S05]  /*1b800*/  BRA.DIV UR4, `(.L_x_5811) ;  /* 0x0000009204147947 */ /* 0x000fea000b800000 */
[----:B------:R-:W-:-:S13]  /*1b810*/  ELECT P6, URZ, PT ;  /* 0x00000000003f782f */ /* 0x000fda00038c0000 */
.L_x_5810:
        /* <DEDUP_REMOVED lines=9> */
.L_x_6036:
[----:B------:R-:W-:Y:S05]  /*1b8b0*/  BSYNC B1 ;  /* 0x0000000000017941 */ /* 0x000fea0003800000 */
.L_x_5812:
        /* <DEDUP_REMOVED lines=12> */
.L_x_6037:
[----:B------:R-:W-:Y:S05]  /*1b980*/  BSYNC B2 ;  /* 0x0000000000027941 */ /* 0x000fea0003800000 */
.L_x_5816:
[----:B------:R-:W-:Y:S04]  /*1b990*/  BSSY B2, `(.L_x_5818) ;  /* 0x0000009000027945 */ /* 0x000fe80003800000 */
[----:B------:R-:W-:Y:S05]  /*1b9a0*/  @P1 BRA `(.L_x_5819) ;  /* 0x00000000001c1947 */ /* 0x000fea0003800000 */
[----:B------:R-:W1:Y:S01]  /*1b9b0*/  S2R R6, SR_TID.X ;  /* 0x0000000000067919 */ /* 0x000e620000002100 */
[----:B------:R-:W-:-:S04]  /*1b9c0*/  MOV R5, 0x3000 ;  /* 0x0000300000057802 */ /* 0x000fc80000000f00 */
[----:B------:R2:W-:Y:S01]  /*1b9d0*/  SYNCS.ARRIVE.TRANS64 RZ, [R4+URZ+0x32490], R5 ;  /* 0x0324900504ff79a7 */ /* 0x0005e2000800003f */
[----:B-1----:R-:W-:-:S04]  /*1b9e0*/  LOP3.LUT R6, R6, 0x1f, RZ, 0xc0, !PT ;  /* 0x0000001f06067812 */ /* 0x002fc800078ec0ff */
[----:B------:R-:W-:-:S13]  /*1b9f0*/  ISETP.NE.AND P0, PT, R6, RZ, PT ;  /* 0x000000ff0600720c */ /* 0x000fda0003f05270 */
[----:B--2---:R-:W-:Y:S05]  /*1ba00*/  @!P0 BRA `(.L_x_5819) ;  /* 0x0000000000048947 */ /* 0x004fea0003800000 */
[----:B------:R-:W-:Y:S01]  /*1ba10*/  BPT.TRAP 0x1 ;  /* 0x000000040000795c */ /* 0x000fe20000300000 */
.L_x_5819:
[----:B------:R-:W-:Y:S05]  /*1ba20*/  BSYNC B2 ;  /* 0x0000000000027941 */ /* 0x000fea0003800000 */
.L_x_5818:
        /* <DEDUP_REMOVED lines=13> */
.L_x_5820:
        /* <DEDUP_REMOVED lines=13> */
.L_x_6038:
[----:B------:R-:W-:Y:S05]  /*1bbd0*/  BSYNC B2 ;  /* 0x0000000000027941 */ /* 0x000fea0003800000 */
.L_x_5821:
        /* <DEDUP_REMOVED lines=11> */
.L_x_5824:
[----:B------:R-:W-:Y:S05]  /*1bc90*/  BSYNC B2 ;  /* 0x0000000000027941 */ /* 0x000fea0003800000 */
.L_x_5823:
        /* <DEDUP_REMOVED lines=10> */
.L_x_5825:
        /* <DEDUP_REMOVED lines=15> */
.L_x_5826:
        /* <DEDUP_REMOVED lines=15> */
.L_x_5827:
        /* <DEDUP_REMOVED lines=15> */
.L_x_5828:
        /* <DEDUP_REMOVED lines=10> */
.L_x_5815:
[----:B------:R-:W-:Y:S05]  /*1c0b0*/  BSYNC B1 ;  /* 0x0000000000017941 */ /* 0x000fea0003800000 */
.L_x_5814:
        /* <DEDUP_REMOVED lines=13> */
.L_x_5844:
        /* <DEDUP_REMOVED lines=13> */
.L_x_6039:
[----:B------:R-:W-:Y:S05]  /*1c260*/  BSYNC B2 ;  /* 0x0000000000027941 */ /* 0x000fea0003800000 */
.L_x_5831:
        /* <DEDUP_REMOVED lines=9> */
.L_x_5834:
[----:B------:R-:W-:Y:S05]  /*1c300*/  BSYNC B2 ;  /* 0x0000000000027941 */ /* 0x000fea0003800000 */
.L_x_5833:
        /* <DEDUP_REMOVED lines=12> */
.L_x_5835:
        /* <DEDUP_REMOVED lines=13> */
.L_x_6040:
[----:B------:R-:W-:Y:S05]  /*1c4a0*/  BSYNC B2 ;  /* 0x0000000000027941 */ /* 0x000fea0003800000 */
.L_x_5836:
[----:B------:R-:W-:Y:S01]  /*1c4b0*/  BSSY B2, `(.L_x_5838) ;  /* 0x000000b000027945 */ /* 0x000fe20003800000 */
[----:B------:R-:W-:Y:S01]  /*1c4c0*/  MOV R12, 0x0 ;  /* 0x00000000000c7802 */ /* 0x000fe20000000f00 */
[----:B------:R-:W-:Y:S02]  /*1c4d0*/  IMAD.MOV.U32 R13, RZ, RZ, 0x12f00000 ;  /* 0x12f00000ff0d7424 */ /* 0x000fe400078e00ff */
[----:B------:R-:W-:Y:S05]  /*1c4e0*/  @P2 BRA `(.L_x_5839) ;  /* 0x00000000001c2947 */ /* 0x000fea0003800000 */
[----:B------:R-:W2:Y:S01]  /*1c4f0*/  S2R R7, SR_TID.X ;  /* 0x0000000000077919 */ /* 0x000ea20000002100 */
[----:B01----:R-:W-:-:S04]  /*1c500*/  IMAD.MOV.U32 R6, RZ, RZ, 0xc000 ;  /* 0x0000c000ff067424 */ /* 0x003fc800078e00ff */
[----:B------:R3:W-:Y:S01]  /*1c510*/  SYNCS.ARRIVE.TRANS64 RZ, [R5+URZ+0x324b0], R6 ;  /* 0x0324b00605ff79a7 */ /* 0x0007e2000800003f */
[----:B--2---:R-:W-:-:S04]  /*1c520*/  LOP3.LUT R7, R7, 0x1f, RZ, 0xc0, !PT ;  /* 0x0000001f07077812 */ /* 0x004fc800078ec0ff */
[----:B------:R-:W-:-:S13]  /*1c530*/  ISETP.NE.AND P1, PT, R7, RZ, PT ;  /* 0x000000ff0700720c */ /* 0x000fda0003f25270 */
[----:B---3--:R-:W-:Y:S05]  /*1c540*/  @!P1 BRA `(.L_x_5839) ;  /* 0x0000000000049947 */ /* 0x008fea0003800000 */
[----:B------:R-:W-:Y:S01]  /*1c550*/  BPT.TRAP 0x1 ;  /* 0x000000040000795c */ /* 0x000fe20000300000 */
.L_x_5839:
[----:B------:R-:W-:Y:S05]  /*1c560*/  BSYNC B2 ;  /* 0x0000000000027941 */ /* 0x000fea0003800000 */
.L_x_5838:
        /* <DEDUP_REMOVED lines=10> */
.L_x_5840:
        /* <DEDUP_REMOVED lines=15> */
.L_x_5841:
        /* <DEDUP_REMOVED lines=15> */
.L_x_5842:
        /* <DEDUP_REMOVED lines=15> */
.L_x_5843:
        /* <DEDUP_REMOVED lines=10> */
.L_x_5830:
[----:B------:R-:W-:Y:S05]  /*1c980*/  BSYNC B1 ;  /* 0x0000000000017941 */ /* 0x000fea0003800000 */
.L_x_5829:
        /* <DEDUP_REMOVED lines=12> */
.L_x_5808:
[----:B------:R-:W-:Y:S05]  /*1ca50*/  BSYNC B0 ;  /* 0x0000000000007941 */ /* 0x000fea0003800000 */
.L_x_5807:
        /* <DEDUP_REMOVED lines=49> */
.L_x_5846:
[----:B------:R-:W-:Y:S05]  /*1cd70*/  BSYNC B0 ;  /* 0x0000000000007941 */ /* 0x000fea0003800000 */
.L_x_5845:
        /* <DEDUP_REMOVED lines=16> */
[----:B------:R-:W0:Y:S08]  /*1ce80*/  FLO.U32 R0, UR4 ;  /* 0x0000000400007d00 */ /* 0x000e3000080e0000 */
[----:B------:R-:W1:Y:S01]  /*1ce90*/  POPC R2, UR4 ;  /* 0x0000000400027d09 */ /* 0x000e620008000000 */
[----:B0-----:R-:W-:-:S13]  /*1cea0*/  ISETP.EQ.U32.AND P0, PT, R0, R3, PT ;  /* 0x000000030000720c */ /* 0x001fda0003f02070 */
[----:B-1----:R-:W2:Y:S01]  /*1ceb0*/  @P0 ATOMG.E.ADD.STRONG.GPU PT, R5, desc[UR40][R4.64], R2 ;  /* 0x00000002040509a8 */ /* 0x002ea200081ee1e8 */
[----:B------:R-:W0:Y:S02]  /*1cec0*/  S2R R3, SR_LTMASK ;  /* 0x0000000000037919 */ /* 0x000e240000003900 */
[----:B0-----:R-:W-:-:S06]  /*1ced0*/  LOP3.LUT R3, R3, UR4, RZ, 0xc0, !PT ;  /* 0x0000000403037c12 */ /* 0x001fcc000f8ec0ff */
[----:B------:R-:W0:Y:S01]  /*1cee0*/  POPC R3, R3 ;  /* 0x0000000300037309 */ /* 0x000e220000000000 */
[----:B--2---:R-:W0:Y:S02]  /*1cef0*/  SHFL.IDX PT, R0, R5, R0, 0x1f ;  /* 0x00001f0005007589 */ /* 0x004e2400000e0000 */
[----:B0-----:R-:W-:-:S05]  /*1cf00*/  IADD3 R0, R0, UR37, R3 ;  /* 0x0000002500007c10 */ /* 0x001fca000fffe003 */
[----:B------:R4:W-:Y:S01]  /*1cf10*/  STL [R1], R0 ;  /* 0x0000000001007387 */ /* 0x0009e20000100800 */
[----:B------:R-:W-:Y:S05]  /*1cf20*/  BRA `(.L_x_5849) ;  /* 0x00000048009c7947 */ /* 0x000fea0003800000 */
.L_x_5848:
[----:B------:R-:W-:Y:S01]  /*1cf30*/  IADD3 R0, R18, 0x1c400, RZ ;  /* 0x0001c40012007810 */ /* 0x000fe20007ffe0ff */
[----:B------:R-:W-:Y:S03]  /*1cf40*/  BSSY B6, `(.L_x_5850) ;  /* 0x0000013000067945 */ /* 0x000fe60003800000 */
[----:B------:R-:W-:-:S13]  /*1cf50*/  LOP3.LUT P0, RZ, R0, 0x3ff, RZ, 0xc0, !PT ;  /* 0x000003ff00ff7812 */ /* 0x000fda000780c0ff */
        /* <DEDUP_REMOVED lines=17> */
.L_x_5851:
[----:B------:R-:W-:Y:S05]  /*1d070*/  BSYNC B6 ;  /* 0x0000000000067941 */ /* 0x000fea0003800000 */
.L_x_5850:
        /* <DEDUP_REMOVED lines=20> */
.L_x_5854:
[----:B------:R-:W-:Y:S01]  /*1d1c0*/  MOV R2, 0x0 ;  /* 0x0000000000027802 */ /* 0x000fe20000000f00 */
[----:B------:R-:W-:Y:S01]  /*1d1d0*/  ULDC.64 UR4, c[0x4][0x98] ;  /* 0x0100260000047ab9 */ /* 0x000fe20000000a00 */
[----:B------:R-:W-:Y:S01]  /*1d1e0*/  ULDC.64 UR6, c[0x4][0xa0] ;  /* 0x0100280000067ab9 */ /* 0x000fe20000000a00 */
[----:B------:R-:W-:Y:S01]  /*1d1f0*/  ULDC.64 UR8, c[0x4][0x18] ;  /* 0x0100060000087ab9 */ /* 0x000fe20000000a00 */
[----:B------:R-:W-:Y:S01]  /*1d200*/  MOV R4, UR4 ;  /* 0x0000000400047c02 */ /* 0x000fe20008000f00 */
[----:B------:R-:W-:Y:S01]  /*1d210*/  IMAD.U32 R5, RZ, RZ, UR5 ;  /* 0x00000005ff057e24 */ /* 0x000fe2000f8e00ff */
        /* <DEDUP_REMOVED lines=10> */
.L_x_5853:
[----:B------:R-:W-:Y:S05]  /*1d2c0*/  BSYNC B6 ;  /* 0x0000000000067941 */ /* 0x000fea0003800000 */
.L_x_5852:
        /* <DEDUP_REMOVED lines=24> */
.L_x_6043:
        /* <DEDUP_REMOVED lines=11> */
.L_x_6046:
        /* <DEDUP_REMOVED lines=24> */
.L_x_5858:
[----:B-1----:R-:W2:Y:S01]  /*1d680*/  LDL R2, [R1+0x18] ;  /* 0x0000180001027983 */ /* 0x002ea20000100800 */
[----:B0-----:R-:W-:Y:S01]  /*1d690*/  IMAD R0, R19, 0x8, R18 ;  /* 0x0000000813007824 */ /* 0x001fe200078e0212 */
[----:B--2---:R-:W-:-:S04]  /*1d6a0*/  SHF.L.U32 R2, R2, 0x1f, RZ ;  /* 0x0000001f02027819 */ /* 0x004fc800000006ff */
[----:B------:R-:W0:Y:S02]  /*1d6b0*/  SYNCS.PHASECHK.TRANS64.TRYWAIT P0, [R0+URZ+0x32440], R2 ;  /* 0x03244002000075a7 */ /* 0x000e24000800017f */
[----:B0-----:R-:W-:Y:S05]  /*1d6c0*/  @!P0 BRA `(.L_x_5859) ;  /* 0x00000074003c8947 */ /* 0x001fea0003800000 */
.L_x_6047:
        /* <DEDUP_REMOVED lines=11> */
.L_x_5860:
        /* <DEDUP_REMOVED lines=24> */
.L_x_5856:
        /* <DEDUP_REMOVED lines=22> */
[----:B------:R-:W-:Y:S01]  /*1da60*/  IMAD.U32 R4, RZ, RZ, UR4 ;  /* 0x00000004ff047e24 */ /* 0x000fe2000f8e00ff */
[----:B------:R-:W-:Y:S01]  /*1da70*/  MOV R6, UR6 ;  /* 0x0000000600067c02 */ /* 0x000fe20008000f00 */
[----:B0-----:R-:W0:Y:S01]  /*1da80*/  LDC.64 R2, c[0x4][R2] ;  /* 0x0100000002027b82 */ /* 0x001e220000000a00 */
        /* <DEDUP_REMOVED lines=9> */
.L_x_5862:
[----:B------:R-:W-:Y:S05]  /*1db20*/  BSYNC B6 ;  /* 0x0000000000067941 */ /* 0x000fea0003800000 */
.L_x_5861:
[----:B------:R-:W2:Y:S01]  /*1db30*/  LDL R10, [R1+0x4] ;  /* 0x00000400010a7983 */ /* 0x000ea20000100800 */
        /* <DEDUP_REMOVED lines=23> */
[----:B------:R-:W-:-:S04]  /*1dcb0*/  ULDC.64 UR4, c[0x0][0x2d8] ;  /* 0x0000b60000047ab9 */ /* 0x000fc80000000a00 */
[----:B------:R-:W-:-:S03]  /*1dcc0*/  IADD3 R3, R3, R4, RZ ;  /* 0x0000000403037210 */ /* 0x000fc60007ffe0ff */
        /* <DEDUP_REMOVED lines=58> */
[----:B------:R-:W-:Y:S04]  /*1e070*/  SHFL.IDX PT, R6, R2, 0x2, 0x181f ;  /* 0x00581f0002067f89 */ /* 0x000fe800000e0000 */
[----:B0-----:R-:W0:Y:S04]  /*1e080*/  SHFL.IDX PT, R4, R3, 0x2, 0x181f ;  /* 0x00581f0003047f89 */ /* 0x001e2800000e0000 */
[----:B------:R1:W-:Y:S02]  /*1e090*/  STL [R1+0x60], R11 ;  /* 0x0000600b01007387 */ /* 0x0003e40000100800 */
[----:B-1----:R-:W-:-:S04]  /*1e0a0*/  IADD3 R11, R10, 0x20, RZ ;  /* 0x000000200a0b7810 */ /* 0x002fc80007ffe0ff */
[----:B------:R-:W-:-:S13]  /*1e0b0*/  ISETP.GE.AND P1, PT, R11, R0, PT ;  /* 0x000000000b00720c */ /* 0x000fda0003f26270 */
[----:B0-----:R-:W-:-:S05]  /*1e0c0*/  @!P1 LEA R5, P2, R9, R4, 0x1 ;  /* 0x0000000409059211 */ /* 0x001fca00078408ff */
[----:B------:R-:W-:-:S05]  /*1e0d0*/  @!P1 IMAD.X R4, RZ, RZ, R6, P2 ;  /* 0x000000ffff049224 */ /* 0x000fca00010e0606 */
        /* <DEDUP_REMOVED lines=51> */
.L_x_6064:
[----:B0-----:R-:W3:Y:S02]  /*1e410*/  LDL R2, [R1+0x4] ;  /* 0x0000040001027983 */ /* 0x001ee40000100800 */
[----:B---3--:R-:W-:-:S04]  /*1e420*/  IADD3 R2, R2, 0x70, RZ ;  /* 0x0000007002027810 */ /* 0x008fc80007ffe0ff */
        /* <DEDUP_REMOVED lines=10> */
.L_x_5864:
        /* <DEDUP_REMOVED lines=37> */
.L_x_5866:
[----:B------:R-:W-:Y:S05]  /*1e720*/  BSYNC B6 ;  /* 0x0000000000067941 */ /* 0x000fea0003800000 */
.L_x_5865:
        /* <DEDUP_REMOVED lines=10> */
[----:B-1----:R-:W-:-:S05]  /*1e7d0*/  IMAD.SHL.U32 R8, R8, 0x8, RZ ;  /* 0x0000000808087824 */ /* 0x002fca00078e00ff */
        /* <DEDUP_REMOVED lines=34> */
[----:B------:R-:W-:Y:S02]  /*1ea00*/  ISETP.GE.AND P1, PT, R9, UR4, PT ;  /* 0x0000000409007c0c */ /* 0x000fe4000bf26270 */
[----:B------:R-:W-:Y:S02]  /*1ea10*/  IADD3 R4, R3, R4, RZ ;  /* 0x0000000403047210 */ /* 0x000fe40007ffe0ff */
[----:B------:R-:W-:-:S02]  /*1ea20*/  ISETP.GE.AND P0, PT, R8, UR4, PT ;  /* 0x0000000408007c0c */ /* 0x000fc4000bf06270 */
        /* <DEDUP_REMOVED lines=103> */
.L_x_6082:
[----:B--2---:R-:W2:Y:S01]  /*1f0a0*/  LDL.LU R2, [R1+0x7c] ;  /* 0x00007c0001027983 */ /* 0x004ea20000300800 */
[----:B------:R-:W-:Y:S01]  /*1f0b0*/  BSSY B0, `(.L_x_5868) ;  /* 0x000000d000007945 */ /* 0x000fe20003800000 */
[----:B--2---:R-:W-:-:S13]  /*1f0c0*/  ISETP.GE.AND P4, PT, R2, R3, PT ;  /* 0x000000030200720c */ /* 0x004fda0003f86270 */
[----:B------:R-:W-:Y:S05]  /*1f0d0*/  @P4 BRA `(.L_x_5869) ;  /* 0x0000000000284947 */ /* 0x000fea0003800000 */
[----:B0-----:R-:W2:Y:S01]  /*1f0e0*/  LDL R4, [R1+0x14] ;  /* 0x0000140001047983 */ /* 0x001ea20000100800 */
        /* <DEDUP_REMOVED lines=9> */
.L_x_5869:
[----:B------:R-:W-:Y:S05]  /*1f180*/  BSYNC B0 ;  /* 0x0000000000007941 */ /* 0x000fea0003800000 */
.L_x_5868:
[----:B------:R-:W-:Y:S01]  /*1f190*/  NOP ;  /* 0x0000000000007918 */ /* 0x000fe20000000000 */
[----:B------:R-:W-:-:S13]  /*1f1a0*/  PLOP3.LUT P0, PT, PT, PT, PT, 0x80, 0x0 ;  /* 0x000000000000781c */ /* 0x000fda0003f0f070 */
.L_x_5870:
        /* <DEDUP_REMOVED lines=16> */
[----:B------:R-:W2:Y:S03]  /*1f2b0*/  SYNCS.PHASECHK.TRANS64.TRYWAIT P0, [R18+URZ+0x32420], R0 ;  /* 0x03242000120075a7 */ /* 0x000ea6000800017f */
[----:B-12---:R-:W-:Y:S05]  /*1f2c0*/  @!P0 BRA `(.L_x_5872) ;  /* 0x0000007000988947 */ /* 0x006fea0003800000 */
.L_x_6083:
[----:B------:R-:W-:Y:S05]  /*1f2d0*/  BSYNC B0 ;  /* 0x0000000000007941 */ /* 0x000fea0003800000 */
.L_x_5871:
[----:B------:R-:W2:Y:S01]  /*1f2e0*/  LDL R2, [R1+0x48] ;  /* 0x0000480001027983 */ /* 0x000ea20000100800 */
[----:B------:R-:W-:Y:S01]  /*1f2f0*/  BSSY B0, `(.L_x_5873) ;  /* 0x000005a000007945 */ /* 0x000fe20003800000 */
[----:B--2---:R-:W-:-:S13]  /*1f300*/  LOP3.LUT P0, RZ, R2, 0x1, RZ, 0xc0, !PT ;  /* 0x0000000102ff7812 */ /* 0x004fda000780c0ff */
[----:B------:R-:W-:Y:S05]  /*1f310*/  @!P0 BRA `(.L_x_5874) ;  /* 0x00000004005c8947 */ /* 0x000fea0003800000 */
[----:B0-----:R-:W1:Y:S01]  /*1f320*/  LDL R4, [R1+0x18] ;  /* 0x0000180001047983 */ /* 0x001e620000100800 */
[----:B------:R-:W-:Y:S01]  /*1f330*/  IMAD R2, R19, 0x8, R18 ;  /* 0x0000000813027824 */ /* 0x000fe200078e0212 */
[----:B------:R-:W-:Y:S01]  /*1f340*/  BSSY B1, `(.L_x_5875) ;  /* 0x0000007000017945 */ /* 0x000fe20003800000 */
[----:B------:R-:W0:Y:S02]  /*1f350*/  S2R R3, SR_TID.X ;  /* 0x0000000000037919 */ /* 0x000e240000002100 */
[----:B0-----:R-:W-:-:S04]  /*1f360*/  LOP3.LUT R3, R3, 0x7f, RZ, 0xc0, !PT ;  /* 0x0000007f03037812 */ /* 0x001fc800078ec0ff */
[----:B------:R-:W-:Y:S02]  /*1f370*/  ISETP.NE.AND P1, PT, R3, RZ, PT ;  /* 0x000000ff0300720c */ /* 0x000fe40003f25270 */
[----:B-1----:R-:W-:-:S04]  /*1f380*/  SHF.L.U32 R0, R4, 0x1f, RZ ;  /* 0x0000001f04007819 */ /* 0x002fc800000006ff */
[----:B------:R-:W0:Y:S02]  /*1f390*/  SYNCS.PHASECHK.TRANS64.TRYWAIT P0, [R2+URZ+0x32460], R0 ;  /* 0x03246000020075a7 */ /* 0x000e24000800017f */
[----:B0-----:R-:W-:Y:S05]  /*1f3a0*/  @!P0 BRA `(.L_x_5876) ;  /* 0x0000007000748947 */ /* 0x001fea0003800000 */
.L_x_6084:
[----:B------:R-:W-:Y:S05]  /*1f3b0*/  BSYNC B1 ;  /* 0x0000000000017941 */ /* 0x000fea0003800000 */
.L_x_5875:
        /* <DEDUP_REMOVED lines=9> */
.L_x_5878:
[----:B------:R-:W-:Y:S05]  /*1f450*/  BSYNC B1 ;  /* 0x0000000000017941 */ /* 0x000fea0003800000 */
.L_x_5877:
        /* <DEDUP_REMOVED lines=12> */
.L_x_5879:
        /* <DEDUP_REMOVED lines=15> */
.L_x_5880:
        /* <DEDUP_REMOVED lines=15> */
.L_x_5881:
        /* <DEDUP_REMOVED lines=15> */
.L_x_5882:
        /* <DEDUP_REMOVED lines=10> */
.L_x_5874:
[----:B------:R-:W-:Y:S05]  /*1f890*/  BSYNC B0 ;  /* 0x0000000000007941 */ /* 0x000fea0003800000 */
.L_x_5873:
[----:B0-----:R-:W1:Y:S04]  /*1f8a0*/  LDL R4, [R1+0x4c] ;  /* 0x00004c0001047983 */ /* 0x001e680000100800 */
[----:B------:R-:W2:Y:S01]  /*1f8b0*/  LDL R5, [R1+0x28] ;  /* 0x0000280001057983 */ /* 0x000ea20000100800 */
[----:B------:R-:W-:Y:S01]  /*1f8c0*/  BSSY B0, `(.L_x_5883) ;  /* 0x00001f3000007945 */ /* 0x000fe20003800000 */
[----:B-1----:R-:W-:-:S05]  /*1f8d0*/  VIADD R0, R4, 0xfffffffe ;  /* 0xfffffffe04007836 */ /* 0x002fca0000000000 */
[----:B--2---:R-:W-:-:S13]  /*1f8e0*/  ISETP.GE.AND P0, PT, R0, R5, PT ;  /* 0x000000050000720c */ /* 0x004fda0003f06270 */
[----:B------:R-:W-:Y:S05]  /*1f8f0*/  @!P0 BRA `(.L_x_5884) ;  /* 0x0000001c00bc8947 */ /* 0x000fea0003800000 */
[----:B------:R-:W2:Y:S04]  /*1f900*/  LDL.LU R7, [R1+0x84] ;  /* 0x0000840001077983 */ /* 0x000ea80000300800 */
[----:B---3--:R-:W3:Y:S04]  /*1f910*/  LDL.LU R6, [R1+0x44] ;  /* 0x0000440001067983 */ /* 0x008ee80000300800 */
[----:B------:R-:W4:Y:S01]  /*1f920*/  LDL.LU R4, [R1+0x40] ;  /* 0x0000400001047983 */ /* 0x000f220000300800 */
[----:B------:R-:W-:Y:S01]  /*1f930*/  BSSY B2, `(.L_x_5885) ;  /* 0x00000a9000027945 */ /* 0x000fe20003800000 */
[----:B--2---:R-:W-:-:S04]  /*1f940*/  VIADD R2, R7, 0x1 ;  /* 0x0000000107027836 */ /* 0x004fc80000000000 */
[----:B---3--:R-:W-:-:S05]  /*1f950*/  IMAD R2, R2, R6, RZ ;  /* 0x0000000602027224 */ /* 0x008fca00078e02ff */
[----:B----4-:R-:W-:Y:S02]  /*1f960*/  VIMNMX R4, R4, R2, PT ;  /* 0x0000000204047248 */ /* 0x010fe40003fe0100 */
[----:B------:R-:W-:Y:S02]  /*1f970*/  LOP3.LUT R2, RZ, R5, RZ, 0x33, !PT ;  /* 0x00000005ff027212 */ /* 0x000fe400078e33ff */
[----:B------:R-:W-:-:S04]  /*1f980*/  IADD3 R8, -R4, RZ, RZ ;  /* 0x000000ff04087210 */ /* 0x000fc80007ffe1ff */
        /* <DEDUP_REMOVED lines=39> */
.L_x_5889:
        /* <DEDUP_REMOVED lines=8> */
.L_x_6085:
[----:B------:R-:W-:Y:S05]  /*1fc80*/  BSYNC B3 ;  /* 0x0000000000037941 */ /* 0x000fea0003800000 */
.L_x_5890:
        /* <DEDUP_REMOVED lines=9> */
.L_x_5893:
[----:B------:R-:W-:Y:S05]  /*1fd20*/  BSYNC B3 ;  /* 0x0000000000037941 */ /* 0x000fea0003800000 */
.L_x_5892:
        /* <DEDUP_REMOVED lines=10> */
[----:B--2---:R-:W-:Y:S01]  /*1fdd0*/  IMAD R0, R0, 0x60, R5 ;  /* 0x0000006000007824 */ /* 0x004fe200078e0205 */
[----:B------:R-:W-:-:S10]  /*1fde0*/  IADD3 R5, R2, 0x32430, RZ ;  /* 0x0003243002057810 */ /* 0x000fd40007ffe0ff */
.L_x_5894:
        /* <DEDUP_REMOVED lines=13> */
.L_x_6086:
[----:B------:R-:W-:Y:S05]  /*1fec0*/  BSYNC B3 ;  /* 0x0000000000037941 */ /* 0x000fea0003800000 */
.L_x_5895:
        /* <DEDUP_REMOVED lines=11> */
.L_x_5898:
[----:B------:R-:W-:Y:S05]  /*1ff80*/  BSYNC B3 ;  /* 0x0000000000037941 */ /* 0x000fea0003800000 */
.L_x_5897:
        /* <DEDUP_REMOVED lines=9> */
.L_x_5899:
        /* <DEDUP_REMOVED lines=15> */
.L_x_5900:
        /* <DEDUP_REMOVED lines=15> */
.L_x_5901:
        /* <DEDUP_REMOVED lines=15> */
.L_x_5902:
        /* <DEDUP_REMOVED lines=10> */
.L_x_5888:
[----:B------:R-:W-:Y:S05]  /*20390*/  BSYNC B1 ;  /* 0x0000000000017941 */ /* 0x000fea0003800000 */
.L_x_5887:
[----:B------:R-:W2:Y:S02]  /*203a0*/  LDL.LU R5, [R1+0x4c] ;  /* 0x00004c0001057983 */ /* 0x000ea40000300800 */
[----:B--2---:R-:W-:-:S07]  /*203b0*/  VIADD R0, R5, 0xfffffffd ;  /* 0xfffffffd05007836 */ /* 0x004fce0000000000 */
.L_x_5886:
[----:B------:R-:W-:Y:S05]  /*203c0*/  BSYNC B2 ;  /* 0x0000000000027941 */ /* 0x000fea0003800000 */
.L_x_5885:
[----:B------:R-:W-:Y:S02]  /*203d0*/  IADD3 R8, R8, -0x2, RZ ;  /* 0xfffffffe08087810 */ /* 0x000fe40007ffe0ff */
[----:B------:R-:W-:-:S04]  /*203e0*/  LOP3.LUT R4, RZ, R4, RZ, 0x33, !PT ;  /* 0x00000004ff047212 */ /* 0x000fc800078e33ff */
[----:B------:R-:W-:-:S13]  /*203f0*/  ISETP.NE.AND P0, PT, R8, R4, PT ;  /* 0x000000040800720c */ /* 0x000fda0003f05270 */
[----:B------:R-:W-:Y:S05]  /*20400*/  @!P0 BRA `(.L_x_5884) ;  /* 0x0000001000f88947 */ /* 0x000fea0003800000 */
.L_x_5935:
        /* <DEDUP_REMOVED lines=35> */
.L_x_5905:
        /* <DEDUP_REMOVED lines=8> */
.L_x_6087:
[----:B------:R-:W-:Y:S05]  /*206c0*/  BSYNC B2 ;  /* 0x0000000000027941 */ /* 0x000fea0003800000 */
.L_x_5906:
        /* <DEDUP_REMOVED lines=9> */
.L_x_5909:
[----:B------:R-:W-:Y:S05]  /*20760*/  BSYNC B2 ;  /* 0x0000000000027941 */ /* 0x000fea0003800000 */
.L_x_5908:
        /* <DEDUP_REMOVED lines=12> */
.L_x_5910:
        /* <DEDUP_REMOVED lines=13> */
.L_x_6088:
[----:B------:R-:W-:Y:S05]  /*20900*/  BSYNC B2 ;  /* 0x0000000000027941 */ /* 0x000fea0003800000 */
.L_x_5911:
        /* <DEDUP_REMOVED lines=11> */
.L_x_5914:
[----:B------:R-:W-:Y:S05]  /*209c0*/  BSYNC B2 ;  /* 0x0000000000027941 */ /* 0x000fea0003800000 */
.L_x_5913:
        /* <DEDUP_REMOVED lines=9> */
.L_x_5915:
        /* <DEDUP_REMOVED lines=15> */
.L_x_5916:
        /* <DEDUP_REMOVED lines=15> */
.L_x_5917:
        /* <DEDUP_REMOVED lines=15> */
.L_x_5918:
        /* <DEDUP_REMOVED lines=10> */
.L_x_5904:
[----:B------:R-:W-:Y:S05]  /*20dd0*/  BSYNC B1 ;  /* 0x0000000000017941 */ /* 0x000fea0003800000 */
.L_x_5903:
[----:B------:R-:W2:Y:S01]  /*20de0*/  LDL R5, [R1+0x48] ;  /* 0x0000480001057983 */ /* 0x000ea20000100800 */
[----:B------:R-:W-:Y:S01]  /*20df0*/  VIADD R7, R7, 0x1 ;  /* 0x0000000107077836 */ /* 0x000fe20000000000 */
[----:B------:R-:W-:Y:S04]  /*20e00*/  BSSY B1, `(.L_x_5919) ;  /* 0x000009a000017945 */ /* 0x000fe80003800000 */
[----:B------:R-:W-:-:S04]  /*20e10*/  ISETP.NE.AND P0, PT, R7, 0x2, PT ;  /* 0x000000020700780c */ /* 0x000fc80003f05270 */
[----:B------:R-:W-:Y:S02]  /*20e20*/  SEL R2, RZ, 0x1, P0 ;  /* 0x00000001ff027807 */ /* 0x000fe40000000000 */
[----:B------:R-:W-:Y:S02]  /*20e30*/  SEL R19, R7, RZ, P0 ;  /* 0x000000ff07137207 */ /* 0x000fe40000000000 */
[----:B------:R-:W-:Y:S02]  /*20e40*/  LOP3.LUT R8, R6, R2, RZ, 0x3c, !PT ;  /* 0x0000000206087212 */ /* 0x000fe400078e3cff */
[----:B------:R-:W-:-:S03]  /*20e50*/  IADD3 R6, R0, -0x1, RZ ;  /* 0xffffffff00067810 */ /* 0x000fc60007ffe0ff */
        /* <DEDUP_REMOVED lines=27> */
.L_x_5921:
        /* <DEDUP_REMOVED lines=8> */
.L_x_6089:
[----:B------:R-:W-:Y:S05]  /*21090*/  BSYNC B2 ;  /* 0x0000000000027941 */ /* 0x000fea0003800000 */
.L_x_5922:
        /* <DEDUP_REMOVED lines=9> */
.L_x_5925:
[----:B------:R-:W-:Y:S05]  /*21130*/  BSYNC B2 ;  /* 0x0000000000027941 */ /* 0x000fea0003800000 */
.L_x_5924:
        /* <DEDUP_REMOVED lines=12> */
.L_x_5926:
        /* <DEDUP_REMOVED lines=13> */
.L_x_6090:
[----:B------:R-:W-:Y:S05]  /*212d0*/  BSYNC B2 ;  /* 0x0000000000027941 */ /* 0x000fea0003800000 */
.L_x_5927:
[----:B------:R-:W-:Y:S01]  /*212e0*/  BSSY B2, `(.L_x_5929) ;  /* 0x000000b000027945 */ /* 0x000fe20003800000 */
[----:B------:R-:W-:Y:S01]  /*212f0*/  MOV R8, 0x0 ;  /* 0x0000000000087802 */ /* 0x000fe20000000f00 */
[----:B0-----:R-:W-:Y:S02]  /*21300*/  IMAD.MOV.U32 R9, RZ, RZ, 0x14f00000 ;  /* 0x14f00000ff097424 */ /* 0x001fe400078e00ff */
        /* <DEDUP_REMOVED lines=8> */
.L_x_5930:
[----:B------:R-:W-:Y:S05]  /*21390*/  BSYNC B2 ;  /* 0x0000000000027941 */ /* 0x000fea0003800000 */
.L_x_5929:
        /* <DEDUP_REMOVED lines=9> */
.L_x_5931:
        /* <DEDUP_REMOVED lines=15> */
.L_x_5932:
        /* <DEDUP_REMOVED lines=15> */
.L_x_5933:
        /* <DEDUP_REMOVED lines=15> */
.L_x_5934:
        /* <DEDUP_REMOVED lines=10> */
.L_x_5920:
[----:B------:R-:W-:Y:S05]  /*217a0*/  BSYNC B1 ;  /* 0x0000000000017941 */ /* 0x000fea0003800000 */
.L_x_5919:
[----:B------:R-:W2:Y:S01]  /*217b0*/  LDL R5, [R1+0x28] ;  /* 0x0000280001057983 */ /* 0x000ea20000100800 */
[----:B------:R-:W-:Y:S01]  /*217c0*/  VIADD R0, R0, 0xfffffffe ;  /* 0xfffffffe00007836 */ /* 0x000fe20000000000 */
[----:B--2---:R-:W-:-:S13]  /*217d0*/  ISETP.GT.AND P0, PT, R6, R5, PT ;  /* 0x000000050600720c */ /* 0x004fda0003f04270 */
[----:B------:R-:W-:Y:S05]  /*217e0*/  @P0 BRA `(.L_x_5935) ;  /* 0xffffffec00080947 */ /* 0x000fea000383ffff */
.L_x_5884:
[----:B------:R-:W-:Y:S05]  /*217f0*/  BSYNC B0 ;  /* 0x0000000000007941 */ /* 0x000fea0003800000 */
.L_x_5883:
        /* <DEDUP_REMOVED lines=13> */
[----:B------:R-:W4:Y:S01]  /*218d0*/  LDC.64 R4, c[0x0][0xd60] ;  /* 0x00035800ff047b82 */ /* 0x000f220000000a00 */
[----:B------:R-:W2:Y:S08]  /*218e0*/  FLO.U32 R0, UR4 ;  /* 0x0000000400007d00 */ /* 0x000eb000080e0000 */
[----:B-1----:R-:W4:Y:S01]  /*218f0*/  POPC R2, UR4 ;  /* 0x0000000400027d09 */ /* 0x002f220008000000 */
[----:B--2---:R-:W-:-:S13]  /*21900*/  ISETP.EQ.U32.AND P1, PT, R0, R3, PT ;  /* 0x000000030000720c */ /* 0x004fda0003f22070 */
[----:B----4-:R-:W2:Y:S01]  /*21910*/  @P1 ATOMG.E.ADD.STRONG.GPU PT, R5, desc[UR40][R4.64], R2 ;  /* 0x00000002040519a8 */ /* 0x010ea200081ee1e8 */
[----:B------:R-:W1:Y:S02]  /*21920*/  S2R R3, SR_LTMASK ;  /* 0x0000000000037919 */ /* 0x000e640000003900 */
[----:B-1----:R-:W-:-:S06]  /*21930*/  LOP3.LUT R3, R3, UR4, RZ, 0xc0, !PT ;  /* 0x0000000403037c12 */ /* 0x002fcc000f8ec0ff */
[----:B------:R-:W1:Y:S01]  /*21940*/  POPC R3, R3 ;  /* 0x0000000300037309 */ /* 0x000e620000000000 */
[----:B--2---:R-:W1:Y:S02]  /*21950*/  SHFL.IDX PT, R0, R5, R0, 0x1f ;  /* 0x00001f0005007589 */ /* 0x004e6400000e0000 */
[----:B-1----:R-:W-:-:S05]  /*21960*/  IADD3 R0, R0, UR37, R3 ;  /* 0x0000002500007c10 */ /* 0x002fca000fffe003 */
[----:B------:R2:W-:Y:S02]  /*21970*/  STL [R1], R0 ;  /* 0x0000000001007387 */ /* 0x0005e40000100800 */
.L_x_5937:
[----:B------:R-:W-:Y:S05]  /*21980*/  BSYNC B0 ;  /* 0x0000000000007941 */ /* 0x000fea0003800000 */
.L_x_5936:
[----:B------:R-:W-:-:S07]  /*21990*/  SEL R19, R19, RZ, P0 ;  /* 0x000000ff13137207 */ /* 0x000fce0000000000 */
.L_x_5849:
[----:B------:R-:W-:Y:S05]  /*219a0*/  BSYNC B7 ;  /* 0x0000000000077941 */ /* 0x000fea0003800000 */
.L_x_5847:
[----:B--2-4-:R-:W2:Y:S02]  /*219b0*/  LDL R0, [R1+0x48] ;  /* 0x0000480001007983 */ /* 0x014ea40000100800 */
[----:B--2---:R-:W-:-:S13]  /*219c0*/  LOP3.LUT P0, RZ, R0, 0x40, RZ, 0xc0, !PT ;  /* 0x0000004000ff7812 */ /* 0x004fda000780c0ff */
[----:B------:R-:W-:Y:S05]  /*219d0*/  @!P0 BRA `(.L_x_5938) ;  /* 0x00000000002c8947 */ /* 0x000fea0003800000 */
[----:B------:R-:W-:Y:S05]  /*219e0*/  WARPSYNC.ALL ;  /* 0x0000000000007948 */ /* 0x000fea0003800000 */
[----:B------:R-:W2:Y:S08]  /*219f0*/  S2UR UR5, SR_CgaCtaId ;  /* 0x00000000000579c3 */ /* 0x000eb00000008800 */
[----:B------:R-:W-:Y:S06]  /*21a00*/  BAR.SYNC.DEFER_BLOCKING 0x5, 0x180 ;  /* 0x0146000000007b1d */ /* 0x000fec0000010000 */
[----:B------:R-:W-:-:S02]  /*21a10*/  UMOV UR4, 0x400 ;  /* 0x0000040000047882 */ /* 0x000fc40000000000 */
[----:B--2---:R-:W-:-:S06]  /*21a20*/  ULEA UR4, UR5, UR4, 0x18 ;  /* 0x0000000405047291 */ /* 0x004fcc000f8ec03f */
[----:B------:R-:W-:-:S05]  /*21a30*/  MOV R18, UR4 ;  /* 0x0000000400127c02 */ /* 0x000fca0008000f00 */
[----:B---3--:R-:W2:Y:S04]  /*21a40*/  LDS.128 R4, [R18+0x324d0] ;  /* 0x0324d00012047984 */ /* 0x008ea80000000c00 */
[----:B--2---:R2:W-:Y:S04]  /*21a50*/  STL.64 [R1], R4 ;  /* 0x0000000401007387 */ /* 0x0045e80000100a00 */
[----:B------:R2:W-:Y:S01]  /*21a60*/  STL.64 [R1+0x8], R6 ;  /* 0x0000080601007387 */ /* 0x0005e20000100a00 */
[----:B------:R-:W-:Y:S06]  /*21a70*/  BAR.ARV 0x4, 0x180 ;  /* 0x0106000000007b1d */ /* 0x000fec0000002000 */
[----:B------:R-:W-:Y:S05]  /*21a80*/  BRA `(.L_x_5939) ;  /* 0x0000001000347947 */ /* 0x000fea0003800000 */
.L_x_5938:
[----:B------:R-:W2:Y:S01]  /*21a90*/  S2R R16, SR_TID.X ;  /* 0x0000000000107919 */ /* 0x000ea20000002100 */
[----:B------:R-:W-:Y:S01]  /*21aa0*/  UMOV UR4, 0xffffffff ;  /* 0xffffffff00047882 */ /* 0x000fe20000000000 */
[----:B--2---:R-:W-:-:S04]  /*21ab0*/  LOP3.LUT R16, R16, 0x1f, RZ, 0xc0, !PT ;  /* 0x0000001f10107812 */ /* 0x004fc800078ec0ff */
[----:B------:R-:W-:Y:S01]  /*21ac0*/  ISETP.NE.AND P0, PT, R16, 0x1f, PT ;  /* 0x0000001f1000780c */ /* 0x000fe20003f05270 */
[----:B------:R-:W-:-:S12]  /*21ad0*/  BRA.DIV UR4, `(.L_x_5940) ;  /* 0x0000004e04347947 */ /* 0x000fd8000b800000 */
[----:B-1----:R-:W2:Y:S01]  /*21ae0*/  LDL.LU R2, [R1] ;  /* 0x0000000001027983 */ /* 0x002ea20000300800 */
[----:B------:R-:W-:-:S03]  /*21af0*/  ULDC UR4, c[0x0][0xd3c] ;  /* 0x00034f0000047ab9 */ /* 0x000fc60000000800 */
[----:B------:R-:W4:Y:S01]  /*21b00*/  LDL R3, [R1+0xc] ;  /* 0x00000c0001037983 */ /* 0x000f220000100800 */
[----:B--2---:R-:W-:Y:S02]  /*21b10*/  IMAD.MOV.U32 R10, RZ, RZ, R2 ;  /* 0x000000ffff0a7224 */ /* 0x004fe400078e0002 */
[----:B----4-:R-:W-:-:S05]  /*21b20*/  IMAD.IADD R0, R3, 0x1, R16 ;  /* 0x0000000103007824 */ /* 0x010fca00078e0210 */
[----:B------:R-:W-:-:S13]  /*21b30*/  ISETP.GE.OR P1, PT, R0, UR4, !P0 ;  /* 0x0000000400007c0c */ /* 0x000fda000c726670 */
[----:B------:R-:W1:Y:S08]  /*21b40*/  @!P1 LDC.64 R2, c[0x0][0xd80] ;  /* 0x00036000ff029b82 */ /* 0x000e700000000a00 */
[----:B---3--:R-:W2:Y:S01]  /*21b50*/  @!P1 LDC.64 R6, c[0x0][0xd78] ;  /* 0x00035e00ff069b82 */ /* 0x008ea20000000a00 */
        /* <DEDUP_REMOVED lines=27> */
[----:B-1----:R-:W-:-:S04]  /*21d10*/  SEL R3, R3, RZ, P4 ;  /* 0x000000ff03037207 */ /* 0x002fc80002000000 */
[----:B------:R-:W-:-:S05]  /*21d20*/  IADD3 R2, R2, R3, RZ ;  /* 0x0000000302027210 */ /* 0x000fca0007ffe0ff */
[----:B------:R-:W1:Y:S02]  /*21d30*/  SHFL.UP PT, R3, R2, 0x10, RZ ;  /* 0x0600000002037989 */ /* 0x000e6400000e00ff */
[----:B-1----:R-:W-:-:S05]  /*21d40*/  SEL R3, R3, RZ, P5 ;  /* 0x000000ff03037207 */ /* 0x002fca0002800000 */
[----:B------:R-:W-:-:S05]  /*21d50*/  IMAD.IADD R7, R2, 0x1, R3 ;  /* 0x0000000102077824 */ /* 0x000fca00078e0203 */
[----:B0-----:R0:W1:Y:S02]  /*21d60*/  SHFL.IDX PT, R9, R7, 0x1f, 0x1f ;  /* 0x03e01f0007097f89 */ /* 0x00106400000e0000 */
.L_x_6100:
[----:B------:R-:W-:Y:S02]  /*21d70*/  ULDC UR4, c[0x0][0xd38] ;  /* 0x00034e0000047ab9 */ /* 0x000fe40000000800 */
[----:B------:R-:W-:-:S04]  /*21d80*/  IMAD.U32 R2, RZ, RZ, UR4 ;  /* 0x00000004ff027e24 */ /* 0x000fc8000f8e00ff */
[----:B-1----:R-:W-:-:S04]  /*21d90*/  IMAD R9, R9, R2, RZ ;  /* 0x0000000209097224 */ /* 0x002fc800078e02ff */
[----:B------:R-:W-:-:S05]  /*21da0*/  IMAD.IADD R0, R0, 0x1, R9 ;  /* 0x0000000100007824 */ /* 0x000fca00078e0209 */
[----:B------:R-:W-:-:S13]  /*21db0*/  ISETP.GT.AND P6, PT, R0, R5, PT ;  /* 0x000000050000720c */ /* 0x000fda0003fc4270 */
[----:B------:R-:W-:Y:S05]  /*21dc0*/  @P6 BRA `(.L_x_5941) ;  /* 0x0000000000ac6947 */ /* 0x000fea0003800000 */
.L_x_5944:
        /* <DEDUP_REMOVED lines=37> */
.L_x_6108:
[----:B------:R-:W-:Y:S02]  /*22020*/  ULDC UR4, c[0x0][0xd38] ;  /* 0x00034e0000047ab9 */ /* 0x000fe40000000800 */
[----:B------:R-:W-:-:S04]  /*22030*/  IMAD.U32 R2, RZ, RZ, UR4 ;  /* 0x00000004ff027e24 */ /* 0x000fc8000f8e00ff */
[----:B-1----:R-:W-:-:S04]  /*22040*/  IMAD R9, R9, R2, RZ ;  /* 0x0000000209097224 */ /* 0x002fc800078e02ff */
[----:B------:R-:W-:-:S05]  /*22050*/  IMAD.IADD R0, R9, 0x1, R0 ;  /* 0x0000000109007824 */ /* 0x000fca00078e0200 */
[----:B------:R-:W-:-:S13]  /*22060*/  ISETP.GT.AND P6, PT, R0, R5, PT ;  /* 0x000000050000720c */ /* 0x000fda0003fc4270 */
[----:B------:R-:W-:Y:S05]  /*22070*/  @!P6 BRA `(.L_x_5944) ;  /* 0xfffffffc0054e947 */ /* 0x000fea000383ffff */
.L_x_5941:
        /* <DEDUP_REMOVED lines=12> */
.L_x_6113:
[----:B------:R-:W-:-:S13]  /*22140*/  ISETP.NE.AND P0, PT, R0, RZ, PT ;  /* 0x000000ff0000720c */ /* 0x000fda0003f05270 */
[----:B------:R-:W-:Y:S05]  /*22150*/  @!P0 BRA `(.L_x_5946) ;  /* 0x0000000000148947 */ /* 0x000fea0003800000 */
[----:B------:R-:W-:Y:S01]  /*22160*/  UMOV UR4, 0xffffffff ;  /* 0xffffffff00047882 */ /* 0x000fe20000000000 */
[----:B-1----:R-:W-:Y:S02]  /*22170*/  VIADD R3, R3, 0xffffffff ;  /* 0xffffffff03037836 */ /* 0x002fe40000000000 */
[----:B------:R-:W-:Y:S05]  /*22180*/  BRA.DIV UR4, `(.L_x_5947) ;  /* 0x0000005204287947 */ /* 0x000fea000b800000 */
[----:B------:R1:W2:Y:S02]  /*22190*/  SHFL.IDX PT, R3, R7, R3, 0x1f ;  /* 0x00001f0307037589 */ /* 0x0002a400000e0000 */
.L_x_6116:
[----:B--2---:R-:W-:-:S07]  /*221a0*/  IMAD.MOV.U32 R8, RZ, RZ, R3 ;  /* 0x000000ffff087224 */ /* 0x004fce00078e0003 */
.L_x_5946:
[----:B------:R-:W-:Y:S01]  /*221b0*/  ISETP.NE.AND P0, PT, R6, 0x1, PT ;  /* 0x000000010600780c */ /* 0x000fe20003f05270 */
[----:B------:R-:W-:-:S05]  /*221c0*/  IMAD R0, R8, R2, R9 ;  /* 0x0000000208007224 */ /* 0x000fca00078e0209 */
[----:B------:R2:W-:Y:S02]  /*221d0*/  STL [R1], R0 ;  /* 0x0000000001007387 */ /* 0x0005e40000100800 */
[----:B--2---:R-:W-:-:S05]  /*221e0*/  IADD3 R0, R5, -R0, RZ ;  /* 0x8000000005007210 */ /* 0x004fca0007ffe0ff */
[----:B------:R-:W-:Y:S05]  /*221f0*/  @!P0 BRA `(.L_x_5948) ;  /* 0x0000000000e48947 */ /* 0x000fea0003800000 */
[----:B------:R-:W-:-:S04]  /*22200*/  IABS R5, R4 ;  /* 0x0000000400057213 */ /* 0x000fc80000000000 */
[----:B------:R-:W2:Y:S08]  /*22210*/  I2F.RP R2, R5 ;  /* 0x0000000500027306 */ /* 0x000eb00000209400 */
[----:B--2---:R-:W2:Y:S02]  /*22220*/  MUFU.RCP R2, R2 ;  /* 0x0000000200027308 */ /* 0x004ea40000001000 */
[----:B--2---:R-:W-:-:S06]  /*22230*/  VIADD R2, R2, 0xffffffe ;  /* 0x0ffffffe02027836 */ /* 0x004fcc0000000000 */
        /* <DEDUP_REMOVED lines=17> */
[----:B------:R-:W-:Y:S01]  /*22350*/  @P0 IADD3 R8, R8, 0x1, RZ ;  /* 0x0000000108080810 */ /* 0x000fe20007ffe0ff */
        /* <DEDUP_REMOVED lines=30> */
[C---:B------:R-:W-:Y:S01]  /*22540*/  IMAD R2, R6.reuse, R2, R3 ;  /* 0x0000000206027224 */ /* 0x040fe200078e0203 */
[----:B------:R-:W-:-:S05]  /*22550*/  LEA R6, R6, R7, 0x18 ;  /* 0x0000000706067211 */ /* 0x000fca00078ec0ff */
[----:B------:R-:W-:-:S05]  /*22560*/  IMAD R2, R2, 0x10000, R6 ;  /* 0x0001000002027824 */ /* 0x000fca00078e0206 */
[----:B------:R0:W-:Y:S01]  /*22570*/  STL [R1+0x8], R2 ;  /* 0x0000080201007387 */ /* 0x0001e20000100800 */
[----:B------:R-:W-:Y:S05]  /*22580*/  BRA `(.L_x_5949) ;  /* 0x0000000000fc7947 */ /* 0x000fea0003800000 */
.L_x_5948:
[----:B-1----:R-:W2:Y:S01]  /*22590*/  LDL R3, [R1+0xc] ;  /* 0x00000c0001037983 */ /* 0x002ea20000100800 */
        /* <DEDUP_REMOVED lines=29> */
[----:B------:R-:W-:-:S03]  /*22770*/  IMAD.MOV R6, RZ, RZ, -R6 ;  /* 0x000000ffff067224 */ /* 0x000fc600078e0a06 */
[----:B------:R-:W-:Y:S01]  /*22780*/  IADD3 R8, -R7, RZ, RZ ;  /* 0x000000ff07087210 */ /* 0x000fe20007ffe1ff */
        /* <DEDUP_REMOVED lines=25> */
[----:B------:R-:W-:-:S05]  /*22920*/  IMAD.MOV.U32 R0, RZ, RZ, R2 ;  /* 0x000000ffff007224 */ /* 0x000fca00078e0002 */
[----:B------:R-:W-:Y:S02]  /*22930*/  @!P2 IADD3 R0, -R0, RZ, RZ ;  /* 0x000000ff0000a210 */ /* 0x000fe40007ffe1ff */
[----:B------:R-:W-:Y:S01]  /*22940*/  @!P1 LOP3.LUT R0, RZ, R8, RZ, 0x33, !PT ;  /* 0x00000008ff009212 */ /* 0x000fe200078e33ff */
[----:B------:R-:W-:-:S04]  /*22950*/  IMAD.MOV R8, RZ, RZ, -R8 ;  /* 0x000000ffff087224 */ /* 0x000fc800078e0a08 */
[----:B------:R-:W-:-:S05]  /*22960*/  IMAD R2, R0, R8, R6 ;  /* 0x0000000800027224 */ /* 0x000fca00078e0206 */
[----:B------:R1:W-:Y:S02]  /*22970*/  STL [R1+0x8], R2 ;  /* 0x0000080201007387 */ /* 0x0003e40000100800 */
.L_x_5949:
[----:B------:R-:W-:-:S05]  /*22980*/  LOP3.LUT R0, RZ, R0, RZ, 0x33, !PT ;  /* 0x00000000ff007212 */ /* 0x000fca00078e33ff */
[----:B------:R-:W-:-:S05]  /*22990*/  IMAD.IADD R0, R4, 0x1, R0 ;  /* 0x0000000104007824 */ /* 0x000fca00078e0200 */
[----:B------:R2:W-:Y:S01]  /*229a0*/  STL [R1+0x4], R0 ;  /* 0x0000040001007387 */ /* 0x0005e20000100800 */
[----:B------:R-:W-:Y:S05]  /*229b0*/  BRA `(.L_x_5950) ;  /* 0x0000000000287947 */ /* 0x000fea0003800000 */
.L_x_5942:
        /* <DEDUP_REMOVED lines=10> */
.L_x_5950:
[----:B01----:R-:W3:Y:S04]  /*22a60*/  LDL R2, [R1+0xc] ;  /* 0x00000c0001027983 */ /* 0x003ee80000100800 */
[----:B------:R-:W4:Y:S04]  /*22a70*/  LDL R3, [R1+0x8] ;  /* 0x0000080001037983 */ /* 0x000f280000100800 */
[----:B------:R-:W5:Y:S04]  /*22a80*/  LDL R5, [R1+0x4] ;  /* 0x0000040001057983 */ /* 0x000f680000100800 */
[----:B------:R-:W5:Y:S01]  /*22a90*/  LDL R4, [R1] ;  /* 0x0000000001047983 */ /* 0x000f620000100800 */
        /* <DEDUP_REMOVED lines=12> */
.L_x_5939:
[----:B------:R-:W3:Y:S01]  /*22b60*/  LDL R0, [R1+0xc] ;  /* 0x00000c0001007983 */ /* 0x000ee20000100800 */
[----:B------:R-:W-:Y:S02]  /*22b70*/  ULDC UR4, c[0x0][0xd3c] ;  /* 0x00034f0000047ab9 */ /* 0x000fe40000000800 */
[----:B---3--:R-:W-:-:S13]  /*22b80*/  ISETP.GE.AND P0, PT, R0, UR4, PT ;  /* 0x0000000400007c0c */ /* 0x008fda000bf06270 */
[----:B------:R-:W-:Y:S05]  /*22b90*/  @!P0 BRA `(.L_x_5951) ;  /* 0xffffff8000588947 */ /* 0x000fea000383ffff */
[----:B------:R-:W-:Y:S05]  /*22ba0*/  BSYNC B8 ;  /* 0x0000000000087941 */ /* 0x000fea0003800000 */
.L_x_5801:
[----:B--2---:R-:W2:Y:S01]  /*22bb0*/  LDL.LU R0, [R1+0x80] ;  /* 0x0000800001007983 */ /* 0x004ea20000300800 */
[----:B------:R-:W-:Y:S01]  /*22bc0*/  BSSY B0, `(.L_x_5952) ;  /* 0x000000b000007945 */ /* 0x000fe20003800000 */
[----:B0-----:R-:W0:Y:S01]  /*22bd0*/  S2R R5, SR_CgaCtaId ;  /* 0x0000000000057919 */ /* 0x001e220000008800 */
[----:B--2---:R-:W-:-:S05]  /*22be0*/  VIADD R0, R0, 0x1 ;  /* 0x0000000100007836 */ /* 0x004fca0000000000 */
        /* <DEDUP_REMOVED lines=8> */
.L_x_6117:
[----:B------:R-:W-:Y:S05]  /*22c70*/  BSYNC B0 ;  /* 0x0000000000007941 */ /* 0x000fea0003800000 */
.L_x_5952:
[----:B------:R-:W-:-:S03]  /*22c80*/  UMOV UR4, 0xffffffff ;  /* 0xffffffff00047882 */ /* 0x000fc60000000000 */
[----:B------:R-:W-:Y:S05]  /*22c90*/  BRA.DIV UR4, `(.L_x_5954) ;  /* 0x0000004604a47947 */ /* 0x000fea000b800000 */
[----:B------:R-:W1:Y:S02]  /*22ca0*/  S2R R2, SR_TID.X ;  /* 0x0000000000027919 */ /* 0x000e640000002100 */
[----:B-1----:R-:W-:-:S04]  /*22cb0*/  SHF.R.U32.HI R2, RZ, 0x5, R2 ;  /* 0x00000005ff027819 */ /* 0x002fc80000011602 */
[----:B------:R-:W-:-:S05]  /*22cc0*/  LOP3.LUT R2, R2, 0x3, RZ, 0xc0, !PT ;  /* 0x0000000302027812 */ /* 0x000fca00078ec0ff */
[----:B------:R1:W2:Y:S02]  /*22cd0*/  SHFL.IDX PT, R14, R2, RZ, 0x1f ;  /* 0x00001fff020e7589 */ /* 0x0002a400000e0000 */
.L_x_6120:
[----:B--2---:R-:W-:-:S13]  /*22ce0*/  ISETP.NE.AND P0, PT, R14, RZ, PT ;  /* 0x000000ff0e00720c */ /* 0x004fda0003f05270 */
[----:B------:R-:W-:Y:S05]  /*22cf0*/  @P0 BRA `(.L_x_5629) ;  /* 0x00000000008c0947 */ /* 0x000fea0003800000 */
[----:B------:R-:W-:-:S03]  /*22d00*/  UMOV UR4, 0xffffffff ;  /* 0xffffffff00047882 */ /* 0x000fc60000000000 */
[----:B------:R-:W-:Y:S05]  /*22d10*/  BRA.DIV UR4, `(.L_x_5955) ;  /* 0x0000004604b87947 */ /* 0x000fea000b800000 */
[----:B------:R-:W-:-:S13]  /*22d20*/  ELECT P6, URZ, PT ;  /* 0x00000000003f782f */ /* 0x000fda00038c0000 */
.L_x_6123:
[----:B------:R-:W-:Y:S05]  /*22d30*/  @!P6 BRA `(.L_x_5629) ;  /* 0x00000000007ce947 */ /* 0x000fea0003800000 */
[----:B------:R-:W-:-:S06]  /*22d40*/  ULOP3.LUT UR4, UR36, 0x2, URZ, 0xfc, !UPT ;  /* 0x0000000224047892 */ /* 0x000fcc000f8efc3f */
[----:B-1----:R-:W-:-:S04]  /*22d50*/  MOV R2, UR4 ;  /* 0x0000000400027c02 */ /* 0x002fc80008000f00 */
[----:B------:R-:W-:-:S13]  /*22d60*/  ISETP.NE.AND P2, PT, R2, 0x3, PT ;  /* 0x000000030200780c */ /* 0x000fda0003f45270 */
[----:B------:R-:W-:Y:S05]  /*22d70*/  @!P2 BRA `(.L_x_5956) ;  /* 0x000000000004a947 */ /* 0x000fea0003800000 */
[----:B------:R-:W-:Y:S01]  /*22d80*/  BPT.TRAP 0x1 ;  /* 0x000000040000795c */ /* 0x000fe20000300000 */
.L_x_5956:
        /* <DEDUP_REMOVED lines=13> */
.L_x_6124:
[----:B------:R-:W1:Y:S02]  /*22e60*/  SYNCS.PHASECHK.TRANS64.TRYWAIT P0, [R7+URZ], R2 ;  /* 0x00000002070075a7 */ /* 0x000e64000800017f */
[----:B-1----:R-:W-:Y:S05]  /*22e70*/  @!P0 BRA `(.L_x_5958) ;  /* 0x0000004400948947 */ /* 0x002fea0003800000 */
.L_x_6125:
[----:B------:R-:W-:Y:S05]  /*22e80*/  @!P2 BRA `(.L_x_5959) ;  /* 0x000000000004a947 */ /* 0x000fea0003800000 */
[----:B------:R-:W-:Y:S01]  /*22e90*/  BPT.TRAP 0x1 ;  /* 0x000000040000795c */ /* 0x000fe20000300000 */
.L_x_5959:
[----:B------:R-:W-:-:S04]  /*22ea0*/  VIADD R0, R0, 0x32460 ;  /* 0x0003246000007836 */ /* 0x000fc80000000000 */
[----:B------:R-:W-:-:S04]  /*22eb0*/  IMAD R4, R19, 0x8, R0 ;  /* 0x0000000813047824 */ /* 0x000fc800078e0200 */
[----:B------:R-:W2:Y:S02]  /*22ec0*/  SYNCS.PHASECHK.TRANS64.TRYWAIT P0, [R4+URZ], R5 ;  /* 0x00000005040075a7 */ /* 0x000ea4000800017f */
[----:B--2---:R-:W-:Y:S05]  /*22ed0*/  @!P0 BRA `(.L_x_5960) ;  /* 0x0000004400908947 */ /* 0x004fea0003800000 */
.L_x_6126:
[----:B------:R-:W-:-:S07]  /*22ee0*/  IMAD R3, R3, 0x8, R0 ;  /* 0x0000000803037824 */ /* 0x000fce00078e0200 */
.L_x_5961:
[----:B---3--:R3:W4:Y:S02]  /*22ef0*/  SYNCS.PHASECHK.TRANS64.TRYWAIT P0, [R3+URZ], R2 ;  /* 0x00000002030075a7 */ /* 0x008724000800017f */
[----:B----4-:R-:W-:Y:S05]  /*22f00*/  @!P0 NANOSLEEP.SYNCS 0x989680 ;  /* 0x009896800000895d */ /* 0x010fea0003900000 */
[----:B------:R-:W4:Y:S02]  /*22f10*/  @!P0 SYNCS.PHASECHK.TRANS64 P0, [R3+URZ], R2 ;  /* 0x00000002030085a7 */ /* 0x000f24000800007f */
[----:B----4-:R-:W-:Y:S05]  /*22f20*/  @!P0 BRA `(.L_x_5961) ;  /* 0xfffffffc00f08947 */ /* 0x010fea000383ffff */
.L_x_5629:
[----:B------:R-:W-:Y:S05]  /*22f30*/  BSYNC B9 ;  /* 0x0000000000097941 */ /* 0x000fea0003800000 */
.L_x_5626:
[----:B------:R-:W-:Y:S05]  /*22f40*/  EXIT ;  /* 0x000000000000794d */ /* 0x000fea0003800000 */
.L_x_5649:
[----:B0-----:R0:W1:Y:S02]  /*22f50*/  SYNCS.PHASECHK.TRANS64.TRYWAIT P6, [R96+URZ+0x32490], R107 ;  /* 0x0324906b600075a7 */ /* 0x00106400080c017f */
[----:B-1----:R-:W-:Y:S05]  /*22f60*/  @!P6 NANOSLEEP.SYNCS 0x989680 ;  /* 0x009896800000e95d */ /* 0x002fea0003900000 */
[----:B------:R-:W1:Y:S02]  /*22f70*/  @!P6 SYNCS.PHASECHK.TRANS64 P6, [R96+URZ+0x32490], R107 ;  /* 0x0324906b6000e5a7 */ /* 0x000e6400080c007f */
[----:B-1----:R-:W-:Y:S05]  /*22f80*/  @!P6 BRA `(.L_x_5649) ;  /* 0xfffffffc00f0e947 */ /* 0x002fea000383ffff */
[----:B------:R-:W-:Y:S05]  /*22f90*/  BRA `(.L_x_5962) ;  /* 0xfffffe0800347947 */ /* 0x000fea000383ffff */
.L_x_5667:
[----:B0-----:R0:W1:Y:S02]  /*22fa0*/  SYNCS.PHASECHK.TRANS64.TRYWAIT P5, [R96+URZ+0x32490], R107 ;  /* 0x0324906b600075a7 */ /* 0x00106400080a017f */
[----:B-1----:R-:W-:Y:S05]  /*22fb0*/  @!P5 NANOSLEEP.SYNCS 0x989680 ;  /* 0x009896800000d95d */ /* 0x002fea0003900000 */
[----:B------:R-:W1:Y:S02]  /*22fc0*/  @!P5 SYNCS.PHASECHK.TRANS64 P5, [R96+URZ+0x32490], R107 ;  /* 0x0324906b6000d5a7 */ /* 0x000e6400080a007f */
[----:B-1----:R-:W-:Y:S05]  /*22fd0*/  @!P5 BRA `(.L_x_5667) ;  /* 0xfffffffc00f0d947 */ /* 0x002fea000383ffff */
[----:B------:R-:W-:Y:S05]  /*22fe0*/  BRA `(.L_x_5963) ;  /* 0xfffffe1800847947 */ /* 0x000fea000383ffff */
.L_x_5676:
[----:B0-----:R0:W1:Y:S02]  /*22ff0*/  SYNCS.PHASECHK.TRANS64.TRYWAIT P4, [R96+URZ+0x32490], R107 ;  /* 0x0324906b600075a7 */ /* 0x001064000808017f */
[----:B-1----:R-:W-:Y:S05]  /*23000*/  @!P4 NANOSLEEP.SYNCS 0x989680 ;  /* 0x009896800000c95d */ /* 0x002fea0003900000 */
[----:B------:R-:W1:Y:S02]  /*23010*/  @!P4 SYNCS.PHASECHK.TRANS64 P4, [R96+URZ+0x32490], R107 ;  /* 0x0324906b6000c5a7 */ /* 0x000e64000808007f */
[----:B-1----:R-:W-:Y:S05]  /*23020*/  @!P4 BRA `(.L_x_5676) ;  /* 0xfffffffc00f0c947 */ /* 0x002fea000383ffff */
[----:B------:R-:W-:Y:S05]  /*23030*/  BRA `(.L_x_5964) ;  /* 0xfffffe2800a07947 */ /* 0x000fea000383ffff */
.L_x_5682:
[----:B-1----:R1:W2:Y:S02]  /*23040*/  SYNCS.PHASECHK.TRANS64.TRYWAIT P3, [R96+URZ+0x324b0], R107 ;  /* 0x0324b06b600075a7 */ /* 0x0022a4000806017f */
[----:B--2---:R-:W-:Y:S05]  /*23050*/  @!P3 NANOSLEEP.SYNCS 0x989680 ;  /* 0x009896800000b95d */ /* 0x004fea0003900000 */
[----:B------:R-:W2:Y:S02]  /*23060*/  @!P3 SYNCS.PHASECHK.TRANS64 P3, [R96+URZ+0x324b0], R107 ;  /* 0x0324b06b6000b5a7 */ /* 0x000ea4000806007f */
[----:B--2---:R-:W-:Y:S05]  /*23070*/  @!P3 BRA `(.L_x_5682) ;  /* 0xfffffffc00f0b947 */ /* 0x004fea000383ffff */
[----:B------:R-:W-:Y:S05]  /*23080*/  BRA `(.L_x_5965) ;  /* 0xfffffe2c00347947 */ /* 0x000fea000383ffff */
.L_x_5692:
[----:B------:R-:W-:Y:S01]  /*23090*/  BSSY B0, `(.L_x_5966) ;  /* 0x0000007000007945 */ /* 0x000fe20003800000 */
[----:B------:R-:W-:Y:S01]  /*230a0*/  IMAD.MOV.U32 R12, RZ, RZ, RZ ;  /* 0x000000ffff0c7224 */ /* 0x000fe200078e00ff */
[----:B------:R-:W-:Y:S01]  /*230b0*/  MOV R15, 0xffffffff ;  /* 0xffffffff000f7802 */ /* 0x000fe20000000f00 */
[----:B------:R-:W-:-:S07]  /*230c0*/  IMAD.MOV.U32 R11, RZ, RZ, 0x1f ;  /* 0x0000001fff0b7424 */ /* 0x000fce00078e00ff */
[----:B-----5:R-:W-:Y:S05]  /*230d0*/  WARPSYNC.COLLECTIVE R15, `(.L_x_5967) ;  /* 0x000000000f087348 */ /* 0x020fea0003c00000 */
[----:B------:R0:W1:Y:S02]  /*230e0*/  SHFL.IDX P6, R14, R13, R12, R11 ;  /* 0x0000000c0d0e7389 */ /* 0x00006400000c000b */
[----:B01---5:R-:W-:Y:S01]  /*230f0*/  ENDCOLLECTIVE ;  /* 0x000000000000791b */ /* 0x023fe20003800000 */
.L_x_5967:
[----:B------:R-:W-:Y:S05]  /*23100*/  BSYNC B0 ;  /* 0x0000000000007941 */ /* 0x000fea0003800000 */
.L_x_5966:
[----:B------:R-:W-:Y:S05]  /*23110*/  BRA `(.L_x_5968) ;  /* 0xfffffe3800bc7947 */ /* 0x000fea000383ffff */
.L_x_5704:
        /* <DEDUP_REMOVED lines=8> */
.L_x_5970:
[----:B------:R-:W-:Y:S05]  /*231a0*/  BSYNC B1 ;  /* 0x0000000000017941 */ /* 0x000fea0003800000 */
.L_x_5969:
        /* <DEDUP_REMOVED lines=8> */
.L_x_5971:
[----:B------:R-:W-:Y:S01]  /*23230*/  IMAD.MOV.U32 R13, RZ, RZ, R7 ;  /* 0x000000ffff0d7224 */ /* 0x000fe200078e0007 */
[----:B------:R-:W-:-:S07]  /*23240*/  MOV R0, R14 ;  /* 0x0000000e00007202 */ /* 0x000fce0000000f00 */
[----:B------:R-:W-:Y:S05]  /*23250*/  WARPSYNC.COLLECTIVE R15, `(.L_x_5972) ;  /* 0x000000000f087348 */ /* 0x000fea0003c00000 */
[----:B------:R0:W1:Y:S02]  /*23260*/  SHFL.IDX P6, R14, R13, R12, R11 ;  /* 0x0000000c0d0e7389 */ /* 0x00006400000c000b */
[----:B01----:R-:W-:Y:S01]  /*23270*/  ENDCOLLECTIVE ;  /* 0x000000000000791b */ /* 0x003fe20003800000 */
.L_x_5972:
[----:B------:R-:W-:Y:S02]  /*23280*/  IMAD.MOV.U32 R13, RZ, RZ, R30 ;  /* 0x000000ffff0d7224 */ /* 0x000fe400078e001e */
[----:B------:R-:W-:-:S07]  /*23290*/  IMAD.MOV.U32 R5, RZ, RZ, R14 ;  /* 0x000000ffff057224 */ /* 0x000fce00078e000e */
[----:B------:R-:W-:Y:S05]  /*232a0*/  WARPSYNC.COLLECTIVE R15, `(.L_x_5973) ;  /* 0x000000000f087348 */ /* 0x000fea0003c00000 */
[----:B------:R0:W1:Y:S02]  /*232b0*/  SHFL.IDX P6, R14, R13, R12, R11 ;  /* 0x0000000c0d0e7389 */ /* 0x00006400000c000b */
[----:B01----:R-:W-:Y:S01]  /*232c0*/  ENDCOLLECTIVE ;  /* 0x000000000000791b */ /* 0x003fe20003800000 */
.L_x_5973:
[----:B------:R-:W-:Y:S05]  /*232d0*/  BRA `(.L_x_5974) ;  /* 0xfffffe4000547947 */ /* 0x000fea000383ffff */
.L_x_5707:
        /* <DEDUP_REMOVED lines=8> */
.L_x_5976:
[----:B------:R-:W-:Y:S05]  /*23360*/  BSYNC B1 ;  /* 0x0000000000017941 */ /* 0x000fea0003800000 */
.L_x_5975:
        /* <DEDUP_REMOVED lines=8> */
.L_x_5977:
[----:B------:R-:W-:Y:S02]  /*233f0*/  IMAD.MOV.U32 R13, RZ, RZ, R7 ;  /* 0x000000ffff0d7224 */ /* 0x000fe400078e0007 */
[----:B------:R-:W-:-:S07]  /*23400*/  IMAD.MOV.U32 R4, RZ, RZ, R14 ;  /* 0x000000ffff047224 */ /* 0x000fce00078e000e */
[----:B------:R-:W-:Y:S05]  /*23410*/  WARPSYNC.COLLECTIVE R15, `(.L_x_5978) ;  /* 0x000000000f087348 */ /* 0x000fea0003c00000 */
[----:B------:R0:W1:Y:S02]  /*23420*/  SHFL.IDX P6, R14, R13, R12, R11 ;  /* 0x0000000c0d0e7389 */ /* 0x00006400000c000b */
[----:B01----:R-:W-:Y:S01]  /*23430*/  ENDCOLLECTIVE ;  /* 0x000000000000791b */ /* 0x003fe20003800000 */
.L_x_5978:
[----:B------:R-:W-:Y:S02]  /*23440*/  IMAD.MOV.U32 R13, RZ, RZ, R30 ;  /* 0x000000ffff0d7224 */ /* 0x000fe400078e001e */
[----:B------:R-:W-:-:S07]  /*23450*/  IMAD.MOV.U32 R7, RZ, RZ, R14 ;  /* 0x000000ffff077224 */ /* 0x000fce00078e000e */
[----:B------:R-:W-:Y:S05]  /*23460*/  WARPSYNC.COLLECTIVE R15, `(.L_x_5979) ;  /* 0x000000000f087348 */ /* 0x000fea0003c00000 */
[----:B------:R0:W1:Y:S02]  /*23470*/  SHFL.IDX P6, R14, R13, R12, R11 ;  /* 0x0000000c0d0e7389 */ /* 0x00006400000c000b */
[----:B01----:R-:W-:Y:S01]  /*23480*/  ENDCOLLECTIVE ;  /* 0x000000000000791b */ /* 0x003fe20003800000 */
.L_x_5979:
[----:B------:R-:W-:Y:S01]  /*23490*/  IMAD.MOV.U32 R30, RZ, RZ, R14 ;  /* 0x000000ffff1e7224 */ /* 0x000fe200078e000e */
[----:B------:R-:W-:Y:S06]  /*234a0*/  BRA `(.L_x_5980) ;  /* 0xfffffe4000ac7947 */ /* 0x000fec000383ffff */
.L_x_5711:
[----:B0-----:R0:W1:Y:S02]  /*234b0*/  SYNCS.PHASECHK.TRANS64.TRYWAIT P0, [R19+URZ+0x32400], R34 ;  /* 0x03240022130075a7 */ /* 0x001064000800017f */
[----:B-1----:R-:W-:Y:S05]  /*234c0*/  @!P0 NANOSLEEP.SYNCS 0x989680 ;  /* 0x009896800000895d */ /* 0x002fea0003900000 */
[----:B------:R-:W1:Y:S02]  /*234d0*/  @!P0 SYNCS.PHASECHK.TRANS64 P0, [R19+URZ+0x32400], R34 ;  /* 0x03240022130085a7 */ /* 0x000e64000800007f */
[----:B-1----:R-:W-:Y:S05]  /*234e0*/  @!P0 BRA `(.L_x_5711) ;  /* 0xfffffffc00f08947 */ /* 0x002fea000383ffff */
[----:B------:R-:W-:Y:S05]  /*234f0*/  BRA `(.L_x_5981) ;  /* 0xfffffe44009c7947 */ /* 0x000fea000383ffff */
.L_x_5719:
[----:B------:R-:W1:Y:S01]  /*23500*/  LDC R39, c[0x0][0x3f4] ;  /* 0x0000fd00ff277b82 */ /* 0x000e620000000800 */
[----:B------:R-:W-:Y:S01]  /*23510*/  BSSY B1, `(.L_x_5982) ;  /* 0x0000008000017945 */ /* 0x000fe20003800000 */
[----:B0-----:R-:W-:Y:S01]  /*23520*/  IMAD.MOV.U32 R13, RZ, RZ, R26 ;  /* 0x000000ffff0d7224 */ /* 0x001fe200078e001a */
[----:B------:R-:W-:Y:S01]  /*23530*/  MOV R11, 0x1c1f ;  /* 0x00001c1f000b7802 */ /* 0x000fe20000000f00 */
[----:B------:R-:W-:Y:S02]  /*23540*/  IMAD.MOV.U32 R12, RZ, RZ, RZ ;  /* 0x000000ffff0c7224 */ /* 0x000fe400078e00ff */
[----:B------:R-:W-:-:S07]  /*23550*/  IMAD.MOV.U32 R15, RZ, RZ, -0x1 ;  /* 0xffffffffff0f7424 */ /* 0x000fce00078e00ff */
[----:B-1----:R-:W-:Y:S05]  /*23560*/  WARPSYNC.COLLECTIVE R15, `(.L_x_5983) ;  /* 0x000000000f087348 */ /* 0x002fea0003c00000 */
[----:B------:R0:W2:Y:S02]  /*23570*/  SHFL.IDX P6, R14, R13, R12, R11 ;  /* 0x0000000c0d0e7389 */ /* 0x0000a400000c000b */
[----:B012---:R-:W-:Y:S01]  /*23580*/  ENDCOLLECTIVE ;  /* 0x000000000000791b */ /* 0x007fe20003800000 */
.L_x_5983:
[----:B------:R-:W-:Y:S05]  /*23590*/  BSYNC B1 ;  /* 0x0000000000017941 */ /* 0x000fea0003800000 */
.L_x_5982:
[----:B------:R0:W5:Y:S01]  /*235a0*/  LDL R8, [R1+0x24] ;  /* 0x0000240001087983 */ /* 0x0001620000100800 */
[----:B------:R-:W-:Y:S01]  /*235b0*/  IMAD.MOV.U32 R13, RZ, RZ, R24 ;  /* 0x000000ffff0d7224 */ /* 0x000fe200078e0018 */
[----:B------:R-:W-:Y:S01]  /*235c0*/  ISETP.GE.AND P0, PT, R16, R39, PT ;  /* 0x000000271000720c */ /* 0x000fe20003f06270 */
[----:B------:R-:W-:Y:S02]  /*235d0*/  IMAD.MOV.U32 R12, RZ, RZ, RZ ;  /* 0x000000ffff0c7224 */ /* 0x000fe400078e00ff */
[----:B------:R-:W-:Y:S02]  /*235e0*/  IMAD.MOV.U32 R11, RZ, RZ, 0x1c1f ;  /* 0x00001c1fff0b7424 */ /* 0x000fe400078e00ff */
[----:B------:R-:W-:Y:S02]  /*235f0*/  IMAD.MOV.U32 R15, RZ, RZ, -0x1 ;  /* 0xffffffffff0f7424 */ /* 0x000fe400078e00ff */
[----:B0-----:R-:W-:-:S07]  /*23600*/  IMAD.MOV.U32 R0, RZ, RZ, R14 ;  /* 0x000000ffff007224 */ /* 0x001fce00078e000e */
[----:B-----5:R-:W-:Y:S05]  /*23610*/  WARPSYNC.COLLECTIVE R15, `(.L_x_5984) ;  /* 0x000000000f087348 */ /* 0x020fea0003c00000 */
[----:B------:R0:W1:Y:S02]  /*23620*/  SHFL.IDX P6, R14, R13, R12, R11 ;  /* 0x0000000c0d0e7389 */ /* 0x00006400000c000b */
[----:B01---5:R-:W-:Y:S01]  /*23630*/  ENDCOLLECTIVE ;  /* 0x000000000000791b */ /* 0x023fe20003800000 */
.L_x_5984:
[----:B------:R-:W-:Y:S02]  /*23640*/  IMAD.MOV.U32 R13, RZ, RZ, R25 ;  /* 0x000000ffff0d7224 */ /* 0x000fe400078e0019 */
[----:B------:R-:W-:-:S07]  /*23650*/  IMAD.MOV.U32 R3, RZ, RZ, R14 ;  /* 0x000000ffff037224 */ /* 0x000fce00078e000e */
[----:B------:R-:W-:Y:S05]  /*23660*/  WARPSYNC.COLLECTIVE R15, `(.L_x_5985) ;  /* 0x000000000f087348 */ /* 0x000fea0003c00000 */
[----:B------:R0:W1:Y:S02]  /*23670*/  SHFL.IDX P6, R14, R13, R12, R11 ;  /* 0x0000000c0d0e7389 */ /* 0x00006400000c000b */
[----:B01----:R-:W-:Y:S01]  /*23680*/  ENDCOLLECTIVE ;  /* 0x000000000000791b */ /* 0x003fe20003800000 */
.L_x_5985:
[----:B------:R-:W-:Y:S01]  /*23690*/  MOV R13, R27 ;  /* 0x0000001b000d7202 */ /* 0x000fe20000000f00 */
[----:B------:R-:W-:-:S07]  /*236a0*/  IMAD.MOV.U32 R4, RZ, RZ, R14 ;  /* 0x000000ffff047224 */ /* 0x000fce00078e000e */
[----:B------:R-:W-:Y:S05]  /*236b0*/  WARPSYNC.COLLECTIVE R15, `(.L_x_5986) ;  /* 0x000000000f087348 */ /* 0x000fea0003c00000 */
[----:B------:R0:W1:Y:S02]  /*236c0*/  SHFL.IDX P6, R14, R13, R12, R11 ;  /* 0x0000000c0d0e7389 */ /* 0x00006400000c000b */
[----:B01----:R-:W-:Y:S01]  /*236d0*/  ENDCOLLECTIVE ;  /* 0x000000000000791b */ /* 0x003fe20003800000 */
.L_x_5986:
[----:B------:R-:W-:-:S05]  /*236e0*/  IMAD R34, R8, R34, RZ ;  /* 0x0000002208227224 */ /* 0x000fca00078e02ff */
[----:B------:R-:W-:-:S13]  /*236f0*/  ISETP.GE.OR P1, PT, R37, R34, P0 ;  /* 0x000000222500720c */ /* 0x000fda0000726670 */
[C---:B------:R-:W-:Y:S01]  /*23700*/  @!P1 IMAD.SHL.U32 R5, R16.reuse, 0x2, RZ ;  /* 0x0000000210059824 */ /* 0x040fe200078e00ff */
[----:B------:R-:W-:-:S04]  /*23710*/  @!P1 SHF.L.U64.HI R21, R16, 0x1, R41 ;  /* 0x0000000110159819 */ /* 0x000fc80000010229 */
[----:B------:R-:W-:-:S05]  /*23720*/  @!P1 IADD3 R6, P2, R3, R5, RZ ;  /* 0x0000000503069210 */ /* 0x000fca0007f5e0ff */
[----:B------:R-:W-:-:S05]  /*23730*/  @!P1 IMAD.X R7, R0, 0x1, R21, P2 ;  /* 0x0000000100079824 */ /* 0x000fca00010e0615 */
[----:B------:R-:W2:Y:S01]  /*23740*/  @!P1 LD.E.128 R8, desc[UR40][R6.64] ;  /* 0x0000002806089980 */ /* 0x000ea2000c101d00 */
[----:B------:R-:W-:-:S05]  /*23750*/  @!P1 IADD3 R14, P2, R14, R5, RZ ;  /* 0x000000050e0e9210 */ /* 0x000fca0007f5e0ff */
[----:B------:R-:W-:Y:S02]  /*23760*/  @!P1 IMAD.X R5, R4, 0x1, R21, P2 ;  /* 0x0000000104059824 */ /* 0x000fe400010e0615 */
[----:B------:R-:W-:-:S06]  /*23770*/  @!P1 IMAD.MOV.U32 R4, RZ, RZ, R14 ;  /* 0x000000ffff049224 */ /* 0x000fcc00078e000e */
[----:B------:R-:W5:Y:S01]  /*23780*/  @!P1 LD.E.128 R4, desc[UR40][R4.64] ;  /* 0x0000002804049980 */ /* 0x000f62000c101d00 */
[----:B------:R-:W-:Y:S01]  /*23790*/  CS2R R28, SRZ ;  /* 0x00000000001c7805 */ /* 0x000fe2000001ff00 */
[----:B------:R-:W-:Y:S01]  /*237a0*/  IMAD.MOV.U32 R13, RZ, RZ, R26 ;  /* 0x000000ffff0d7224 */ /* 0x000fe200078e001a */
[----:B------:R-:W-:Y:S01]  /*237b0*/  CS2R R20, SRZ ;  /* 0x0000000000147805 */ /* 0x000fe2000001ff00 */
[----:B------:R-:W-:Y:S01]  /*237c0*/  IMAD.MOV.U32 R12, RZ, RZ, 0x1 ;  /* 0x00000001ff0c7424 */ /* 0x000fe200078e00ff */
[----:B------:R-:W-:Y:S02]  /*237d0*/  CS2R R30, SRZ ;  /* 0x00000000001e7805 */ /* 0x000fe4000001ff00 */
[----:B------:R-:W-:Y:S02]  /*237e0*/  CS2R R32, SRZ ;  /* 0x0000000000207805 */ /* 0x000fe4000001ff00 */
[----:B--2---:R-:W-:Y:S01]  /*237f0*/  @!P1 MOV R29, R11 ;  /* 0x0000000b001d9202 */ /* 0x004fe20000000f00 */
[----:B------:R-:W-:-:S02]  /*23800*/  IMAD.MOV.U32 R11, RZ, RZ, 0x1c1f ;  /* 0x00001c1fff0b7424 */ /* 0x000fc400078e00ff */
[----:B------:R-:W-:Y:S02]  /*23810*/  @!P1 IMAD.MOV.U32 R21, RZ, RZ, R9 ;  /* 0x000000ffff159224 */ /* 0x000fe400078e0009 */
[----:B------:R-:W-:-:S07]  /*23820*/  @!P1 IMAD.MOV.U32 R20, RZ, RZ, R8 ;  /* 0x000000ffff149224 */ /* 0x000fce00078e0008 */
[----:B-----5:R-:W-:Y:S05]  /*23830*/  WARPSYNC.COLLECTIVE R15, `(.L_x_5987) ;  /* 0x000000000f087348 */ /* 0x020fea0003c00000 */
[----:B------:R0:W1:Y:S02]  /*23840*/  SHFL.IDX P6, R14, R13, R12, R11 ;  /* 0x0000000c0d0e7389 */ /* 0x00006400000c000b */
[----:B01---5:R-:W-:Y:S01]  /*23850*/  ENDCOLLECTIVE ;  /* 0x000000000000791b */ /* 0x023fe20003800000 */
.L_x_5987:
[----:B------:R-:W-:Y:S02]  /*23860*/  IMAD.MOV.U32 R3, RZ, RZ, R21 ;  /* 0x000000ffff037224 */ /* 0x000fe400078e0015 */
[----:B------:R-:W-:Y:S02]  /*23870*/  IMAD.MOV.U32 R0, RZ, RZ, R20 ;  /* 0x000000ffff007224 */ /* 0x000fe400078e0014 */
[----:B------:R-:W-:Y:S01]  /*23880*/  @!P1 IMAD.MOV.U32 R28, RZ, RZ, R10 ;  /* 0x000000ffff1c9224 */ /* 0x000fe200078e000a */
[----:B------:R-:W-:Y:S01]  /*23890*/  PRMT R42, R42, 0x5410, R3 ;  /* 0x000054102a2a7816 */ /* 0x000fe20000000003 */
[----:B------:R-:W-:Y:S01]  /*238a0*/  IMAD.MOV.U32 R8, RZ, RZ, R29 ;  /* 0x000000ffff087224 */ /* 0x000fe200078e001d */
[----:B------:R-:W-:Y:S01]  /*238b0*/  PRMT R53, R53, 0x5410, R0 ;  /* 0x0000541035357816 */ /* 0x000fe20000000000 */
[----:B------:R-:W-:Y:S01]  /*238c0*/  @!P1 IMAD.MOV.U32 R31, RZ, RZ, R5 ;  /* 0x000000ffff1f9224 */ /* 0x000fe200078e0005 */
[----:B------:R-:W-:Y:S01]  /*238d0*/  MOV R0, R28 ;  /* 0x0000001c00007202 */ /* 0x000fe20000000f00 */
[----:B------:R-:W-:-:S02]  /*238e0*/  @!P1 IMAD.MOV.U32 R32, RZ, RZ, R6 ;  /* 0x000000ffff209224 */ /* 0x000fc400078e0006 */
[----:B------:R-:W-:Y:S01]  /*238f0*/  @!P1 IMAD.MOV.U32 R30, RZ, RZ, R4 ;  /* 0x000000ffff1e9224 */ /* 0x000fe200078e0004 */
[----:B------:R-:W-:Y:S01]  /*23900*/  PRMT R35, R0, 0x5410, R8 ;  /* 0x0000541000237816 */ /* 0x000fe20000000008 */
[----:B------:R-:W-:Y:S02]  /*23910*/  IMAD.MOV.U32 R13, RZ, RZ, R24 ;  /* 0x000000ffff0d7224 */ /* 0x000fe400078e0018 */
[----:B------:R-:W-:Y:S02]  /*23920*/  @!P1 IMAD.MOV.U32 R33, RZ, RZ, R7 ;  /* 0x000000ffff219224 */ /* 0x000fe400078e0007 */
[----:B------:R-:W-:Y:S02]  /*23930*/  IMAD.MOV.U32 R4, RZ, RZ, R31 ;  /* 0x000000ffff047224 */ /* 0x000fe400078e001f */
[----:B------:R-:W-:Y:S02]  /*23940*/  IMAD.MOV.U32 R5, RZ, RZ, R32 ;  /* 0x000000ffff057224 */ /* 0x000fe400078e0020 */
[----:B------:R-:W-:Y:S01]  /*23950*/  IMAD.MOV.U32 R0, RZ, RZ, R30 ;  /* 0x000000ffff007224 */ /* 0x000fe200078e001e */
[----:B------:R-:W-:Y:S01]  /*23960*/  PRMT R42, R4, 0x7610, R42 ;  /* 0x00007610042a7816 */ /* 0x000fe2000000002a */
[----:B------:R-:W-:Y:S01]  /*23970*/  IMAD.MOV.U32 R3, RZ, RZ, R14 ;  /* 0x000000ffff037224 */ /* 0x000fe200078e000e */
[----:B------:R-:W-:-:S07]  /*23980*/  PRMT R53, R5, 0x7610, R53 ;  /* 0x0000761005357816 */ /* 0x000fce0000000035 */
[----:B------:R-:W-:Y:S05]  /*23990*/  WARPSYNC.COLLECTIVE R15, `(.L_x_5988) ;  /* 0x000000000f087348 */ /* 0x000fea0003c00000 */
[----:B------:R0:W1:Y:S02]  /*239a0*/  SHFL.IDX P6, R14, R13, R12, R11 ;  /* 0x0000000c0d0e7389 */ /* 0x00006400000c000b */
[----:B01----:R-:W-:Y:S01]  /*239b0*/  ENDCOLLECTIVE ;  /* 0x000000000000791b */ /* 0x003fe20003800000 */
.L_x_5988:
[----:B------:R-:W-:Y:S01]  /*239c0*/  IMAD.MOV.U32 R6, RZ, RZ, R33 ;  /* 0x000000ffff067224 */ /* 0x000fe200078e0021 */
[----:B------:R-:W-:-:S04]  /*239d0*/  CS2R R4, SRZ ;  /* 0x0000000000047805 */ /* 0x000fc8000001ff00 */
[----:B------:R-:W-:Y:S01]  /*239e0*/  PRMT R48, R0, 0x5410, R6 ;  /* 0x0000541000307816 */ /* 0x000fe20000000006 */
[----:B------:R-:W-:Y:S02]  /*239f0*/  IMAD.MOV.U32 R13, RZ, RZ, R25 ;  /* 0x000000ffff0d7224 */ /* 0x000fe400078e0019 */
[----:B------:R-:W-:-:S07]  /*23a00*/  IMAD.MOV.U32 R24, RZ, RZ, R14 ;  /* 0x000000ffff187224 */ /* 0x000fce00078e000e */
[----:B------:R-:W-:Y:S05]  /*23a10*/  WARPSYNC.COLLECTIVE R15, `(.L_x_5989) ;  /* 0x000000000f087348 */ /* 0x000fea0003c00000 */
[----:B------:R0:W1:Y:S02]  /*23a20*/  SHFL.IDX P6, R14, R13, R12, R11 ;  /* 0x0000000c0d0e7389 */ /* 0x00006400000c000b */
[----:B01----:R-:W-:Y:S01]  /*23a30*/  ENDCOLLECTIVE ;  /* 0x000000000000791b */ /* 0x003fe20003800000 */
.L_x_5989:
[----:B------:R-:W-:Y:S02]  /*23a40*/  IMAD.MOV.U32 R13, RZ, RZ, R27 ;  /* 0x000000ffff0d7224 */ /* 0x000fe400078e001b */
[----:B------:R-:W-:-:S07]  /*23a50*/  IMAD.MOV.U32 R25, RZ, RZ, R14 ;  /* 0x000000ffff197224 */ /* 0x000fce00078e000e */
[----:B------:R-:W-:Y:S05]  /*23a60*/  WARPSYNC.COLLECTIVE R15, `(.L_x_5990) ;  /* 0x000000000f087348 */ /* 0x000fea0003c00000 */
[----:B------:R0:W1:Y:S02]  /*23a70*/  SHFL.IDX P6, R14, R13, R12, R11 ;  /* 0x0000000c0d0e7389 */ /* 0x00006400000c000b */
[----:B01----:R-:W-:Y:S01]  /*23a80*/  ENDCOLLECTIVE ;  /* 0x000000000000791b */ /* 0x003fe20003800000 */
.L_x_5990:
[----:B------:R-:W-:Y:S05]  /*23a90*/  BRA `(.L_x_5991) ;  /* 0xfffffe5000707947 */ /* 0x000fea000383ffff */
.L_x_5723:
[----:B0-----:R0:W1:Y:S02]  /*23aa0*/  SYNCS.PHASECHK.TRANS64.TRYWAIT P1, [R19+URZ+0x32400], R12 ;  /* 0x0324000c130075a7 */ /* 0x001064000802017f */
[----:B-1----:R-:W-:Y:S05]  /*23ab0*/  @!P1 NANOSLEEP.SYNCS 0x989680 ;  /* 0x009896800000995d */ /* 0x002fea0003900000 */
[----:B------:R-:W1:Y:S02]  /*23ac0*/  @!P1 SYNCS.PHASECHK.TRANS64 P1, [R19+URZ+0x32400], R12 ;  /* 0x0324000c130095a7 */ /* 0x000e64000802007f */
[----:B-1----:R-:W-:Y:S05]  /*23ad0*/  @!P1 BRA `(.L_x_5723) ;  /* 0xfffffffc00f09947 */ /* 0x002fea000383ffff */
[----:B------:R-:W-:Y:S05]  /*23ae0*/  BRA `(.L_x_5992) ;  /* 0xfffffe5400087947 */ /* 0x000fea000383ffff */
.L_x_5729:
[----:B---3--:R3:W0:Y:S02]  /*23af0*/  SYNCS.PHASECHK.TRANS64.TRYWAIT P0, [R179+URZ+0x32430], R8 ;  /* 0x03243008b30075a7 */ /* 0x008624000800017f */
[----:B0-----:R-:W-:Y:S05]  /*23b00*/  @!P0 NANOSLEEP.SYNCS 0x989680 ;  /* 0x009896800000895d */ /* 0x001fea0003900000 */
[----:B------:R-:W0:Y:S02]  /*23b10*/  @!P0 SYNCS.PHASECHK.TRANS64 P0, [R179+URZ+0x32430], R8 ;  /* 0x03243008b30085a7 */ /* 0x000e24000800007f */
[----:B0-----:R-:W-:Y:S05]  /*23b20*/  @!P0 BRA `(.L_x_5729) ;  /* 0xfffffffc00f08947 */ /* 0x001fea000383ffff */
[----:B------:R-:W-:Y:S05]  /*23b30*/  BRA `(.L_x_5728) ;  /* 0xfffffe6000907947 */ /* 0x000fea000383ffff */
.L_x_5731:
[----:B0-----:R0:W4:Y:S02]  /*23b40*/  SYNCS.PHASECHK.TRANS64.TRYWAIT P0, [R19+URZ+0x32410], R0 ;  /* 0x03241000130075a7 */ /* 0x001124000800017f */
[----:B----4-:R-:W-:Y:S05]  /*23b50*/  @!P0 NANOSLEEP.SYNCS 0x989680 ;  /* 0x009896800000895d */ /* 0x010fea0003900000 */
[----:B------:R-:W4:Y:S02]  /*23b60*/  @!P0 SYNCS.PHASECHK.TRANS64 P0, [R19+URZ+0x32410], R0 ;  /* 0x03241000130085a7 */ /* 0x000f24000800007f */
[----:B----4-:R-:W-:Y:S05]  /*23b70*/  @!P0 BRA `(.L_x_5731) ;  /* 0xfffffffc00f08947 */ /* 0x010fea000383ffff */
[----:B------:R-:W-:Y:S05]  /*23b80*/  BRA `(.L_x_5993) ;  /* 0xfffffe6400487947 */ /* 0x000fea000383ffff */
.L_x_5736:
[----:B------:R0:W0:Y:S02]  /*23b90*/  SYNCS.PHASECHK.TRANS64.TRYWAIT P2, [R179+URZ+0x32450], R8 ;  /* 0x03245008b30075a7 */ /* 0x000024000804017f */
[----:B0-----:R-:W-:Y:S05]  /*23ba0*/  @!P2 NANOSLEEP.SYNCS 0x989680 ;  /* 0x009896800000a95d */ /* 0x001fea0003900000 */
[----:B------:R-:W0:Y:S02]  /*23bb0*/  @!P2 SYNCS.PHASECHK.TRANS64 P2, [R179+URZ+0x32450], R8 ;  /* 0x03245008b300a5a7 */ /* 0x000e24000804007f */
[----:B0-----:R-:W-:Y:S05]  /*23bc0*/  @!P2 BRA `(.L_x_5736) ;  /* 0xfffffffc00f0a947 */ /* 0x001fea000383ffff */
[----:B------:R-:W-:Y:S05]  /*23bd0*/  BRA `(.L_x_5735) ;  /* 0xfffffe6400687947 */ /* 0x000fea000383ffff */
.L_x_5741:
[----:B--2---:R2:W3:Y:S02]  /*23be0*/  SYNCS.PHASECHK.TRANS64.TRYWAIT P2, [R211+URZ+0x32430], R218 ;  /* 0x032430dad30075a7 */ /* 0x0044e4000804017f */
[----:B---3--:R-:W-:Y:S05]  /*23bf0*/  @!P2 NANOSLEEP.SYNCS 0x989680 ;  /* 0x009896800000a95d */ /* 0x008fea0003900000 */
[----:B------:R-:W3:Y:S02]  /*23c00*/  @!P2 SYNCS.PHASECHK.TRANS64 P2, [R211+URZ+0x32430], R218 ;  /* 0x032430dad300a5a7 */ /* 0x000ee4000804007f */
[----:B---3--:R-:W-:Y:S05]  /*23c10*/  @!P2 BRA `(.L_x_5741) ;  /* 0xfffffffc00f0a947 */ /* 0x008fea000383ffff */
[----:B------:R-:W-:Y:S05]  /*23c20*/  BRA `(.L_x_5740) ;  /* 0xfffffe9000b07947 */ /* 0x000fea000383ffff */
.L_x_5746:
[----:B---3--:R3:W4:Y:S02]  /*23c30*/  SYNCS.PHASECHK.TRANS64.TRYWAIT P2, [R211+URZ+0x32450], R218 ;  /* 0x032450dad30075a7 */ /* 0x008724000804017f */
[----:B----4-:R-:W-:Y:S05]  /*23c40*/  @!P2 NANOSLEEP.SYNCS 0x989680 ;  /* 0x009896800000a95d */ /* 0x010fea0003900000 */
[----:B------:R-:W4:Y:S02]  /*23c50*/  @!P2 SYNCS.PHASECHK.TRANS64 P2, [R211+URZ+0x32450], R218 ;  /* 0x032450dad300a5a7 */ /* 0x000f24000804007f */
[----:B----4-:R-:W-:Y:S05]  /*23c60*/  @!P2 BRA `(.L_x_5746) ;  /* 0xfffffffc00f0a947 */ /* 0x010fea000383ffff */
[----:B------:R-:W-:Y:S05]  /*23c70*/  BRA `(.L_x_5745) ;  /* 0xfffffe9400587947 */ /* 0x000fea000383ffff */
.L_x_5752:
[----:B--2---:R2:W3:Y:S02]  /*23c80*/  SYNCS.PHASECHK.TRANS64.TRYWAIT P2, [R211+URZ+0x32430], R218 ;  /* 0x032430dad30075a7 */ /* 0x0044e4000804017f */
[----:B---3--:R-:W-:Y:S05]  /*23c90*/  @!P2 NANOSLEEP.SYNCS 0x989680 ;  /* 0x009896800000a95d */ /* 0x008fea0003900000 */
[----:B------:R-:W3:Y:S02]  /*23ca0*/  @!P2 SYNCS.PHASECHK.TRANS64 P2, [R211+URZ+0x32430], R218 ;  /* 0x032430dad300a5a7 */ /* 0x000ee4000804007f */
[----:B---3--:R-:W-:Y:S05]  /*23cb0*/  @!P2 BRA `(.L_x_5752) ;  /* 0xfffffffc00f0a947 */ /* 0x008fea000383ffff */
[----:B------:R-:W-:Y:S05]  /*23cc0*/  BRA `(.L_x_5751) ;  /* 0xfffffec400fc7947 */ /* 0x000fea000383ffff */
.L_x_5757:
[----:B---3--:R3:W4:Y:S02]  /*23cd0*/  SYNCS.PHASECHK.TRANS64.TRYWAIT P2, [R211+URZ+0x32450], R218 ;  /* 0x032450dad30075a7 */ /* 0x008724000804017f */
[----:B----4-:R-:W-:Y:S05]  /*23ce0*/  @!P2 NANOSLEEP.SYNCS 0x989680 ;  /* 0x009896800000a95d */ /* 0x010fea0003900000 */
[----:B------:R-:W4:Y:S02]  /*23cf0*/  @!P2 SYNCS.PHASECHK.TRANS64 P2, [R211+URZ+0x32450], R218 ;  /* 0x032450dad300a5a7 */ /* 0x000f24000804007f */
[----:B----4-:R-:W-:Y:S05]  /*23d00*/  @!P2 BRA `(.L_x_5757) ;  /* 0xfffffffc00f0a947 */ /* 0x010fea000383ffff */
[----:B------:R-:W-:Y:S05]  /*23d10*/  BRA `(.L_x_5756) ;  /* 0xfffffec800a47947 */ /* 0x000fea000383ffff */
.L_x_5763:
[----:B------:R-:W-:Y:S01]  /*23d20*/  MOV R13, R20 ;  /* 0x00000014000d7202 */ /* 0x000fe20000000f00 */
[----:B------:R-:W-:Y:S02]  /*23d30*/  IMAD.MOV.U32 R12, RZ, RZ, RZ ;  /* 0x000000ffff0c7224 */ /* 0x000fe400078e00ff */
[----:B------:R-:W-:Y:S02]  /*23d40*/  IMAD.MOV.U32 R11, RZ, RZ, 0x181f ;  /* 0x0000181fff0b7424 */ /* 0x000fe400078e00ff */
[----:B------:R-:W-:-:S07]  /*23d50*/  IMAD.MOV.U32 R15, RZ, RZ, -0x1 ;  /* 0xffffffffff0f7424 */ /* 0x000fce00078e00ff */
[----:B-----5:R-:W-:Y:S05]  /*23d60*/  WARPSYNC.COLLECTIVE R15, `(.L_x_5994) ;  /* 0x000000000f087348 */ /* 0x020fea0003c00000 */
[----:B------:R0:W1:Y:S02]  /*23d70*/  SHFL.IDX P6, R14, R13, R12, R11 ;  /* 0x0000000c0d0e7389 */ /* 0x00006400000c000b */
[----:B01---5:R-:W-:Y:S01]  /*23d80*/  ENDCOLLECTIVE ;  /* 0x000000000000791b */ /* 0x023fe20003800000 */
.L_x_5994:
[----:B------:R-:W-:Y:S02]  /*23d90*/  IMAD.MOV.U32 R13, RZ, RZ, R4 ;  /* 0x000000ffff0d7224 */ /* 0x000fe400078e0004 */
[----:B------:R-:W-:-:S07]  /*23da0*/  IMAD.MOV.U32 R3, RZ, RZ, R14 ;  /* 0x000000ffff037224 */ /* 0x000fce00078e000e */
[----:B------:R-:W-:Y:S05]  /*23db0*/  WARPSYNC.COLLECTIVE R15, `(.L_x_5995) ;  /* 0x000000000f087348 */ /* 0x000fea0003c00000 */
[----:B------:R0:W1:Y:S02]  /*23dc0*/  SHFL.IDX P6, R14, R13, R12, R11 ;  /* 0x0000000c0d0e7389 */ /* 0x00006400000c000b */
[----:B01----:R-:W-:Y:S01]  /*23dd0*/  ENDCOLLECTIVE ;  /* 0x000000000000791b */ /* 0x003fe20003800000 */
.L_x_5995:
[----:B------:R-:W-:Y:S05]  /*23de0*/  BRA `(.L_x_5996) ;  /* 0xffffff18009c7947 */ /* 0x000fea000383ffff */
.L_x_5766:
        /* <DEDUP_REMOVED lines=8> */
.L_x_5998:
[----:B------:R-:W-:Y:S05]  /*23e70*/  BSYNC B1 ;  /* 0x0000000000017941 */ /* 0x000fea0003800000 */
.L_x_5997:
        /* <DEDUP_REMOVED lines=8> */
.L_x_5999:
[----:B------:R-:W-:Y:S05]  /*23f00*/  BRA `(.L_x_6000) ;  /* 0xffffff1800e87947 */ /* 0x000fea000383ffff */
.L_x_5769:
        /* <DEDUP_REMOVED lines=8> */
.L_x_6002:
[----:B------:R-:W-:Y:S05]  /*23f90*/  BSYNC B1 ;  /* 0x0000000000017941 */ /* 0x000fea0003800000 */
.L_x_6001:
        /* <DEDUP_REMOVED lines=8> */
.L_x_6003:
[----:B------:R-:W-:Y:S05]  /*24020*/  BRA `(.L_x_6004) ;  /* 0xffffff1c00247947 */ /* 0x000fea000383ffff */
.L_x_5772:
        /* <DEDUP_REMOVED lines=8> */
.L_x_6006:
[----:B------:R-:W-:Y:S05]  /*240b0*/  BSYNC B1 ;  /* 0x0000000000017941 */ /* 0x000fea0003800000 */
.L_x_6005:
        /* <DEDUP_REMOVED lines=8> */
.L_x_6007:
[----:B------:R-:W-:Y:S05]  /*24140*/  BRA `(.L_x_6008) ;  /* 0xffffff1c00607947 */ /* 0x000fea000383ffff */
.L_x_5774:
[----:B------:R-:W-:Y:S02]  /*24150*/  IMAD.MOV.U32 R13, RZ, RZ, R4 ;  /* 0x000000ffff0d7224 */ /* 0x000fe400078e0004 */
[----:B------:R-:W-:Y:S02]  /*24160*/  IMAD.MOV.U32 R12, RZ, RZ, RZ ;  /* 0x000000ffff0c7224 */ /* 0x000fe400078e00ff */
[----:B------:R-:W-:Y:S02]  /*24170*/  IMAD.MOV.U32 R11, RZ, RZ, 0x1c1f ;  /* 0x00001c1fff0b7424 */ /* 0x000fe400078e00ff */
[----:B------:R-:W-:-:S07]  /*24180*/  IMAD.MOV.U32 R15, RZ, RZ, -0x1 ;  /* 0xffffffffff0f7424 */ /* 0x000fce00078e00ff */
[----:B------:R-:W-:Y:S05]  /*24190*/  WARPSYNC.COLLECTIVE R15, `(.L_x_6009) ;  /* 0x000000000f087348 */ /* 0x000fea0003c00000 */
[----:B------:R0:W1:Y:S02]  /*241a0*/  SHFL.IDX P6, R14, R13, R12, R11 ;  /* 0x0000000c0d0e7389 */ /* 0x00006400000c000b */
[----:B01----:R-:W-:Y:S01]  /*241b0*/  ENDCOLLECTIVE ;  /* 0x000000000000791b */ /* 0x003fe20003800000 */
.L_x_6009:
[----:B------:R-:W-:Y:S02]  /*241c0*/  IMAD.MOV.U32 R13, RZ, RZ, R3 ;  /* 0x000000ffff0d7224 */ /* 0x000fe400078e0003 */
[----:B------:R-:W-:-:S07]  /*241d0*/  IMAD.MOV.U32 R20, RZ, RZ, R14 ;  /* 0x000000ffff147224 */ /* 0x000fce00078e000e */
[----:B------:R-:W-:Y:S05]  /*241e0*/  WARPSYNC.COLLECTIVE R15, `(.L_x_6010) ;  /* 0x000000000f087348 */ /* 0x000fea0003c00000 */
[----:B------:R0:W1:Y:S02]  /*241f0*/  SHFL.IDX P6, R14, R13, R12, R11 ;  /* 0x0000000c0d0e7389 */ /* 0x00006400000c000b */
[----:B01----:R-:W-:Y:S01]  /*24200*/  ENDCOLLECTIVE ;  /* 0x000000000000791b */ /* 0x003fe20003800000 */
.L_x_6010:
[----:B------:R-:W-:Y:S01]  /*24210*/  IMAD.MOV.U32 R12, RZ, RZ, R14 ;  /* 0x000000ffff0c7224 */ /* 0x000fe200078e000e */
[----:B------:R-:W-:Y:S06]  /*24220*/  BRA `(.L_x_6011) ;  /* 0xffffff2000547947 */ /* 0x000fec000383ffff */
.L_x_5777:
[----:B------:R-:W-:Y:S01]  /*24230*/  BSSY B1, `(.L_x_6012) ;  /* 0x0000008000017945 */ /* 0x000fe20003800000 */
[----:B---3--:R-:W-:Y:S01]  /*24240*/  MOV R13, R4 ;  /* 0x00000004000d7202 */ /* 0x008fe20000000f00 */
[----:B--2---:R-:W-:Y:S02]  /*24250*/  IMAD.MOV.U32 R12, RZ, RZ, 0x1 ;  /* 0x00000001ff0c7424 */ /* 0x004fe400078e00ff */
[----:B------:R-:W-:Y:S02]  /*24260*/  IMAD.MOV.U32 R11, RZ, RZ, 0x1c1f ;  /* 0x00001c1fff0b7424 */ /* 0x000fe400078e00ff */
[----:B------:R-:W-:-:S07]  /*24270*/  IMAD.MOV.U32 R15, RZ, RZ, -0x1 ;  /* 0xffffffffff0f7424 */ /* 0x000fce00078e00ff */
[----:B01----:R-:W-:Y:S05]  /*24280*/  WARPSYNC.COLLECTIVE R15, `(.L_x_6013) ;  /* 0x000000000f087348 */ /* 0x003fea0003c00000 */
[----:B------:R2:W3:Y:S02]  /*24290*/  SHFL.IDX P6, R14, R13, R12, R11 ;  /* 0x0000000c0d0e7389 */ /* 0x0004e400000c000b */
[----:B0123--:R-:W-:Y:S01]  /*242a0*/  ENDCOLLECTIVE ;  /* 0x000000000000791b */ /* 0x00ffe20003800000 */
.L_x_6013:
[----:B------:R-:W-:Y:S05]  /*242b0*/  BSYNC B1 ;  /* 0x0000000000017941 */ /* 0x000fea0003800000 */
.L_x_6012:
        /* <DEDUP_REMOVED lines=8> */
.L_x_6014:
[----:B------:R-:W-:Y:S01]  /*24340*/  IMAD.MOV.U32 R3, RZ, RZ, R14 ;  /* 0x000000ffff037224 */ /* 0x000fe200078e000e */
[----:B------:R-:W-:Y:S06]  /*24350*/  BRA `(.L_x_6015) ;  /* 0xffffff2c002c7947 */ /* 0x000fec000383ffff */
.L_x_5781:
[----:B------:R-:W-:Y:S01]  /*24360*/  MOV R13, R4 ;  /* 0x00000004000d7202 */ /* 0x000fe20000000f00 */
[----:B------:R-:W-:Y:S02]  /*24370*/  IMAD.MOV.U32 R12, RZ, RZ, RZ ;  /* 0x000000ffff0c7224 */ /* 0x000fe400078e00ff */
[----:B------:R-:W-:Y:S02]  /*24380*/  IMAD.MOV.U32 R11, RZ, RZ, 0x181f ;  /* 0x0000181fff0b7424 */ /* 0x000fe400078e00ff */
[----:B------:R-:W-:-:S07]  /*24390*/  IMAD.MOV.U32 R15, RZ, RZ, -0x1 ;  /* 0xffffffffff0f7424 */ /* 0x000fce00078e00ff */
[----:B01----:R-:W-:Y:S05]  /*243a0*/  WARPSYNC.COLLECTIVE R15, `(.L_x_6016) ;  /* 0x000000000f087348 */ /* 0x003fea0003c00000 */
[----:B------:R2:W3:Y:S02]  /*243b0*/  SHFL.IDX P6, R14, R13, R12, R11 ;  /* 0x0000000c0d0e7389 */ /* 0x0004e400000c000b */
[----:B0123--:R-:W-:Y:S01]  /*243c0*/  ENDCOLLECTIVE ;  /* 0x000000000000791b */ /* 0x00ffe20003800000 */
.L_x_6016:
[----:B------:R-:W-:Y:S02]  /*243d0*/  IMAD.MOV.U32 R13, RZ, RZ, R0 ;  /* 0x000000ffff0d7224 */ /* 0x000fe400078e0000 */
[----:B------:R-:W-:-:S07]  /*243e0*/  IMAD.MOV.U32 R3, RZ, RZ, R14 ;  /* 0x000000ffff037224 */ /* 0x000fce00078e000e */
[----:B------:R-:W-:Y:S05]  /*243f0*/  WARPSYNC.COLLECTIVE R15, `(.L_x_6017) ;  /* 0x000000000f087348 */ /* 0x000fea0003c00000 */
[----:B------:R0:W1:Y:S02]  /*24400*/  SHFL.IDX P6, R14, R13, R12, R11 ;  /* 0x0000000c0d0e7389 */ /* 0x00006400000c000b */
[----:B01----:R-:W-:Y:S01]  /*24410*/  ENDCOLLECTIVE ;  /* 0x000000000000791b */ /* 0x003fe20003800000 */
.L_x_6017:
[----:B------:R-:W-:Y:S05]  /*24420*/  BRA `(.L_x_6018) ;  /* 0xffffff4c00907947 */ /* 0x000fea000383ffff */
.L_x_5784:
        /* <DEDUP_REMOVED lines=8> */
.L_x_6020:
[----:B------:R-:W-:Y:S05]  /*244b0*/  BSYNC B1 ;  /* 0x0000000000017941 */ /* 0x000fea0003800000 */
.L_x_6019:
        /* <DEDUP_REMOVED lines=8> */
.L_x_6021:
[----:B------:R-:W-:Y:S05]  /*24540*/  BRA `(.L_x_6022) ;  /* 0xffffff4c00d07947 */ /* 0x000fea000383ffff */
.L_x_5787:
        /* <DEDUP_REMOVED lines=8> */
.L_x_6024:
[----:B------:R-:W-:Y:S05]  /*245d0*/  BSYNC B1 ;  /* 0x0000000000017941 */ /* 0x000fea0003800000 */
.L_x_6023:
        /* <DEDUP_REMOVED lines=8> */
.L_x_6025:
[----:B------:R-:W-:Y:S05]  /*24660*/  BRA `(.L_x_6026) ;  /* 0xffffff50000c7947 */ /* 0x000fea000383ffff */
.L_x_5790:
        /* <DEDUP_REMOVED lines=8> */
.L_x_6028:
[----:B------:R-:W-:Y:S05]  /*246f0*/  BSYNC B1 ;  /* 0x0000000000017941 */ /* 0x000fea0003800000 */
.L_x_6027:
        /* <DEDUP_REMOVED lines=8> */
.L_x_6029:
[----:B------:R-:W-:Y:S05]  /*24780*/  BRA `(.L_x_6030) ;  /* 0xffffff5000487947 */ /* 0x000fea000383ffff */
.L_x_5809:
        /* <DEDUP_REMOVED lines=11> */
.L_x_6032:
[----:B------:R-:W-:Y:S05]  /*24840*/  BSYNC B1 ;  /* 0x0000000000017941 */ /* 0x000fea0003800000 */
.L_x_6031:
[----:B------:R-:W-:Y:S05]  /*24850*/  BRA `(.L_x_6033) ;  /* 0xffffff6c00d87947 */ /* 0x000fea000383ffff */
.L_x_5811:
[----:B------:R-:W-:Y:S01]  /*24860*/  BSSY B1, `(.L_x_6034) ;  /* 0x0000006000017945 */ /* 0x000fe20003800000 */
[----:B------:R-:W-:-:S07]  /*24870*/  IMAD.MOV.U32 R15, RZ, RZ, -0x1 ;  /* 0xffffffffff0f7424 */ /* 0x000fce00078e00ff */
[----:B0-----:R-:W-:Y:S05]  /*24880*/  WARPSYNC.COLLECTIVE R15, `(.L_x_6035) ;  /* 0x000000000f0c7348 */ /* 0x001fea0003c00000 */
[----:B------:R-:W-:Y:S02]  /*24890*/  ELECT P6, UR62, PT ;  /* 0x00000000003e782f */ /* 0x000fe400038c0000 */
[----:B------:R-:W-:Y:S01]  /*248a0*/  MOV R14, UR62 ;  /* 0x0000003e000e7c02 */ /* 0x000fe20008000f00 */
[----:B0-----:R-:W-:Y:S10]  /*248b0*/  ENDCOLLECTIVE ;  /* 0x000000000000791b */ /* 0x001ff40003800000 */
.L_x_6035:
[----:B------:R-:W-:Y:S05]  /*248c0*/  BSYNC B1 ;  /* 0x0000000000017941 */ /* 0x000fea0003800000 */
.L_x_6034:
[----:B------:R-:W-:Y:S05]  /*248d0*/  BRA `(.L_x_5810) ;  /* 0xffffff6c00d07947 */ /* 0x000fea000383ffff */
.L_x_5813:
[----:B0-----:R0:W1:Y:S02]  /*248e0*/  SYNCS.PHASECHK.TRANS64.TRYWAIT P0, [R18+URZ+0x32420], R4 ;  /* 0x03242004120075a7 */ /* 0x001064000800017f */
[----:B-1----:R-:W-:Y:S05]  /*248f0*/  @!P0 NANOSLEEP.SYNCS 0x989680 ;  /* 0x009896800000895d */ /* 0x002fea0003900000 */
[----:B------:R-:W1:Y:S02]  /*24900*/  @!P0 SYNCS.PHASECHK.TRANS64 P0, [R18+URZ+0x32420], R4 ;  /* 0x03242004120085a7 */ /* 0x000e64000800007f */
[----:B-1----:R-:W-:Y:S05]  /*24910*/  @!P0 BRA `(.L_x_5813) ;  /* 0xfffffffc00f08947 */ /* 0x002fea000383ffff */
[----:B------:R-:W-:Y:S05]  /*24920*/  BRA `(.L_x_6036) ;  /* 0xffffff6c00e07947 */ /* 0x000fea000383ffff */
.L_x_5817:
[----:B0-----:R0:W1:Y:S02]  /*24930*/  SYNCS.PHASECHK.TRANS64.TRYWAIT P0, [R4+URZ+0x324a0], R9 ;  /* 0x0324a009040075a7 */ /* 0x001064000800017f */
[----:B-1----:R-:W-:Y:S05]  /*24940*/  @!P0 NANOSLEEP.SYNCS 0x989680 ;  /* 0x009896800000895d */ /* 0x002fea0003900000 */
[----:B------:R-:W1:Y:S02]  /*24950*/  @!P0 SYNCS.PHASECHK.TRANS64 P0, [R4+URZ+0x324a0], R9 ;  /* 0x0324a009040085a7 */ /* 0x000e64000800007f */
[----:B-1----:R-:W-:Y:S05]  /*24960*/  @!P0 BRA `(.L_x_5817) ;  /* 0xfffffffc00f08947 */ /* 0x002fea000383ffff */
[----:B------:R-:W-:Y:S05]  /*24970*/  BRA `(.L_x_6037) ;  /* 0xffffff7000007947 */ /* 0x000fea000383ffff */
.L_x_5822:
[----:B-1----:R1:W2:Y:S02]  /*24980*/  SYNCS.PHASECHK.TRANS64.TRYWAIT P0, [R4+URZ+0x324c0], R9 ;  /* 0x0324c009040075a7 */ /* 0x0022a4000800017f */
[----:B--2---:R-:W-:Y:S05]  /*24990*/  @!P0 NANOSLEEP.SYNCS 0x989680 ;  /* 0x009896800000895d */ /* 0x004fea0003900000 */
[----:B------:R-:W2:Y:S02]  /*249a0*/  @!P0 SYNCS.PHASECHK.TRANS64 P0, [R4+URZ+0x324c0], R9 ;  /* 0x0324c009040085a7 */ /* 0x000ea4000800007f */
[----:B--2---:R-:W-:Y:S05]  /*249b0*/  @!P0 BRA `(.L_x_5822) ;  /* 0xfffffffc00f08947 */ /* 0x004fea000383ffff */
[----:B------:R-:W-:Y:S05]  /*249c0*/  BRA `(.L_x_6038) ;  /* 0xffffff7000807947 */ /* 0x000fea000383ffff */
.L_x_5832:
[----:B0-----:R0:W1:Y:S02]  /*249d0*/  SYNCS.PHASECHK.TRANS64.TRYWAIT P1, [R5+URZ+0x324a0], R6 ;  /* 0x0324a006050075a7 */ /* 0x001064000802017f */
[----:B-1----:R-:W-:Y:S05]  /*249e0*/  @!P1 NANOSLEEP.SYNCS 0x989680 ;  /* 0x009896800000995d */ /* 0x002fea0003900000 */
[----:B------:R-:W1:Y:S02]  /*249f0*/  @!P1 SYNCS.PHASECHK.TRANS64 P1, [R5+URZ+0x324a0], R6 ;  /* 0x0324a006050095a7 */ /* 0x000e64000802007f */
[----:B-1----:R-:W-:Y:S05]  /*24a00*/  @!P1 BRA `(.L_x_5832) ;  /* 0xfffffffc00f09947 */ /* 0x002fea000383ffff */
[----:B------:R-:W-:Y:S05]  /*24a10*/  BRA `(.L_x_6039) ;  /* 0xffffff7800107947 */ /* 0x000fea000383ffff */
.L_x_5837:
[----:B-1----:R1:W2:Y:S02]  /*24a20*/  SYNCS.PHASECHK.TRANS64.TRYWAIT P1, [R5+URZ+0x324c0], R6 ;  /* 0x0324c006050075a7 */ /* 0x0022a4000802017f */
[----:B--2---:R-:W-:Y:S05]  /*24a30*/  @!P1 NANOSLEEP.SYNCS 0x989680 ;  /* 0x009896800000995d */ /* 0x004fea0003900000 */
[----:B------:R-:W2:Y:S02]  /*24a40*/  @!P1 SYNCS.PHASECHK.TRANS64 P1, [R5+URZ+0x324c0], R6 ;  /* 0x0324c006050095a7 */ /* 0x000ea4000802007f */
[----:B--2---:R-:W-:Y:S05]  /*24a50*/  @!P1 BRA `(.L_x_5837) ;  /* 0xfffffffc00f09947 */ /* 0x004fea000383ffff */
[----:B------:R-:W-:Y:S05]  /*24a60*/  BRA `(.L_x_6040) ;  /* 0xffffff78008c7947 */ /* 0x000fea000383ffff */
.L_x_5855:
[----:B------:R-:W0:Y:S01]  /*24a70*/  S2R R4, SR_TID.X ;  /* 0x0000000000047919 */ /* 0x000e220000002100 */
[----:B------:R-:W-:Y:S01]  /*24a80*/  BSSY B0, `(.L_x_6041) ;  /* 0x000000a000007945 */ /* 0x000fe20003800000 */
[----:B------:R-:W-:Y:S01]  /*24a90*/  IMAD.MOV.U32 R12, RZ, RZ, RZ ;  /* 0x000000ffff0c7224 */ /* 0x000fe200078e00ff */
[----:B------:R-:W-:Y:S01]  /*24aa0*/  MOV R11, 0x1f ;  /* 0x0000001f000b7802 */ /* 0x000fe20000000f00 */
[----:B------:R-:W-:Y:S01]  /*24ab0*/  IMAD.MOV.U32 R15, RZ, RZ, -0x1 ;  /* 0xffffffffff0f7424 */ /* 0x000fe200078e00ff */
[----:B0-----:R-:W-:-:S04]  /*24ac0*/  SHF.R.U32.HI R4, RZ, 0x5, R4 ;  /* 0x00000005ff047819 */ /* 0x001fc80000011604 */
[----:B------:R-:W-:-:S05]  /*24ad0*/  LOP3.LUT R4, R4, 0x3, RZ, 0xc0, !PT ;  /* 0x0000000304047812 */ /* 0x000fca00078ec0ff */
[----:B------:R-:W-:-:S07]  /*24ae0*/  IMAD.MOV.U32 R13, RZ, RZ, R4 ;  /* 0x000000ffff0d7224 */ /* 0x000fce00078e0004 */
[----:B------:R-:W-:Y:S05]  /*24af0*/  WARPSYNC.COLLECTIVE R15, `(.L_x_6042) ;  /* 0x000000000f087348 */ /* 0x000fea0003c00000 */
[----:B------:R0:W1:Y:S02]  /*24b00*/  SHFL.IDX P6, R14, R13, R12, R11 ;  /* 0x0000000c0d0e7389 */ /* 0x00006400000c000b */
[----:B01----:R-:W-:Y:S01]  /*24b10*/  ENDCOLLECTIVE ;  /* 0x000000000000791b */ /* 0x003fe20003800000 */
.L_x_6042:
[----:B------:R-:W-:Y:S05]  /*24b20*/  BSYNC B0 ;  /* 0x0000000000007941 */ /* 0x000fea0003800000 */
.L_x_6041:
[----:B------:R-:W-:Y:S05]  /*24b30*/  BRA `(.L_x_6043) ;  /* 0xffffff8800447947 */ /* 0x000fea000383ffff */
.L_x_5857:
[----:B------:R-:W-:Y:S01]  /*24b40*/  BSSY B0, `(.L_x_6044) ;  /* 0x0000006000007945 */ /* 0x000fe20003800000 */
[----:B------:R-:W-:-:S07]  /*24b50*/  IMAD.MOV.U32 R15, RZ, RZ, -0x1 ;  /* 0xffffffffff0f7424 */ /* 0x000fce00078e00ff */
[----:B0-----:R-:W-:Y:S05]  /*24b60*/  WARPSYNC.COLLECTIVE R15, `(.L_x_6045) ;  /* 0x000000000f0c7348 */ /* 0x001fea0003c00000 */
[----:B------:R-:W-:Y:S02]  /*24b70*/  ELECT P6, UR62, PT ;  /* 0x00000000003e782f */ /* 0x000fe400038c0000 */
[----:B------:R-:W-:Y:S01]  /*24b80*/  MOV R14, UR62 ;  /* 0x0000003e000e7c02 */ /* 0x000fe20008000f00 */
[----:B0-----:R-:W-:Y:S10]  /*24b90*/  ENDCOLLECTIVE ;  /* 0x000000000000791b */ /* 0x001ff40003800000 */
.L_x_6045:
[----:B------:R-:W-:Y:S05]  /*24ba0*/  BSYNC B0 ;  /* 0x0000000000007941 */ /* 0x000fea0003800000 */
.L_x_6044:
[----:B------:R-:W-:Y:S05]  /*24bb0*/  BRA `(.L_x_6046) ;  /* 0xffffff8800507947 */ /* 0x000fea000383ffff */
.L_x_5859:
[----:B0-----:R0:W1:Y:S02]  /*24bc0*/  SYNCS.PHASECHK.TRANS64.TRYWAIT P0, [R0+URZ+0x32440], R2 ;  /* 0x03244002000075a7 */ /* 0x001064000800017f */
[----:B-1----:R-:W-:Y:S05]  /*24bd0*/  @!P0 NANOSLEEP.SYNCS 0x989680 ;  /* 0x009896800000895d */ /* 0x002fea0003900000 */
[----:B------:R-:W1:Y:S02]  /*24be0*/  @!P0 SYNCS.PHASECHK.TRANS64 P0, [R0+URZ+0x32440], R2 ;  /* 0x03244002000085a7 */ /* 0x000e64000800007f */
[----:B-1----:R-:W-:Y:S05]  /*24bf0*/  @!P0 BRA `(.L_x_5859) ;  /* 0xfffffffc00f08947 */ /* 0x002fea000383ffff */
[----:B------:R-:W-:Y:S05]  /*24c00*/  BRA `(.L_x_6047) ;  /* 0xffffff8800b07947 */ /* 0x000fea000383ffff */
.L_x_5863:
        /* <DEDUP_REMOVED lines=9> */
.L_x_6048:
[----:B------:R-:W-:Y:S02]  /*24ca0*/  IMAD.MOV.U32 R13, RZ, RZ, R3 ;  /* 0x000000ffff0d7224 */ /* 0x000fe400078e0003 */
[----:B------:R-:W-:Y:S01]  /*24cb0*/  IMAD.MOV.U32 R4, RZ, RZ, R14 ;  /* 0x000000ffff047224 */ /* 0x000fe200078e000e */
[----:B------:R-:W-:-:S07]  /*24cc0*/  LOP3.LUT R6, R6, 0x7f, RZ, 0xc0, !PT ;  /* 0x0000007f06067812 */ /* 0x000fce00078ec0ff */
[----:B------:R-:W-:Y:S05]  /*24cd0*/  WARPSYNC.COLLECTIVE R15, `(.L_x_6049) ;  /* 0x000000000f087348 */ /* 0x000fea0003c00000 */
[----:B------:R0:W1:Y:S02]  /*24ce0*/  SHFL.IDX P6, R14, R13, R12, R11 ;  /* 0x0000000c0d0e7389 */ /* 0x00006400000c000b */
[----:B01----:R-:W-:Y:S01]  /*24cf0*/  ENDCOLLECTIVE ;  /* 0x000000000000791b */ /* 0x003fe20003800000 */
.L_x_6049:
[----:B------:R-:W-:-:S04]  /*24d00*/  SHF.R.U32.HI R6, RZ, 0x3, R6 ;  /* 0x00000003ff067819 */ /* 0x000fc80000011606 */
[----:B------:R-:W-:-:S05]  /*24d10*/  LEA R10, R10, R6, 0x7 ;  /* 0x000000060a0a7211 */ /* 0x000fca00078e38ff */
[----:B------:R0:W-:Y:S01]  /*24d20*/  STL [R1+0x4], R10 ;  /* 0x0000040a01007387 */ /* 0x0001e20000100800 */
[----:B------:R-:W-:Y:S02]  /*24d30*/  IMAD.MOV.U32 R13, RZ, RZ, R2 ;  /* 0x000000ffff0d7224 */ /* 0x000fe400078e0002 */
[----:B------:R-:W-:Y:S02]  /*24d40*/  IMAD.MOV.U32 R12, RZ, RZ, 0x1 ;  /* 0x00000001ff0c7424 */ /* 0x000fe400078e00ff */
[----:B------:R-:W-:-:S07]  /*24d50*/  IMAD.MOV.U32 R5, RZ, RZ, R14 ;  /* 0x000000ffff057224 */ /* 0x000fce00078e000e */
[----:B0-----:R-:W-:Y:S05]  /*24d60*/  WARPSYNC.COLLECTIVE R15, `(.L_x_6050) ;  /* 0x000000000f087348 */ /* 0x001fea0003c00000 */
[----:B------:R1:W2:Y:S02]  /*24d70*/  SHFL.IDX P6, R14, R13, R12, R11 ;  /* 0x0000000c0d0e7389 */ /* 0x0002a400000c000b */
[----:B012---:R-:W-:Y:S01]  /*24d80*/  ENDCOLLECTIVE ;  /* 0x000000000000791b */ /* 0x007fe20003800000 */
.L_x_6050:
[----:B------:R-:W-:Y:S02]  /*24d90*/  IMAD.MOV.U32 R13, RZ, RZ, R3 ;  /* 0x000000ffff0d7224 */ /* 0x000fe400078e0003 */
[----:B------:R-:W-:Y:S02]  /*24da0*/  IMAD R0, R0, R7, RZ ;  /* 0x0000000700007224 */ /* 0x000fe400078e02ff */
[----:B------:R-:W-:-:S07]  /*24db0*/  IMAD.MOV.U32 R7, RZ, RZ, R14 ;  /* 0x000000ffff077224 */ /* 0x000fce00078e000e */
[----:B------:R-:W-:Y:S05]  /*24dc0*/  WARPSYNC.COLLECTIVE R15, `(.L_x_6051) ;  /* 0x000000000f087348 */ /* 0x000fea0003c00000 */
[----:B------:R0:W1:Y:S02]  /*24dd0*/  SHFL.IDX P6, R14, R13, R12, R11 ;  /* 0x0000000c0d0e7389 */ /* 0x00006400000c000b */
[----:B01----:R-:W-:Y:S01]  /*24de0*/  ENDCOLLECTIVE ;  /* 0x000000000000791b */ /* 0x003fe20003800000 */
.L_x_6051:
[----:B------:R-:W-:-:S13]  /*24df0*/  ISETP.GE.AND P1, PT, R10, R0, PT ;  /* 0x000000000a00720c */ /* 0x000fda0003f26270 */
[----:B------:R-:W-:Y:S01]  /*24e00*/  @!P1 LEA R5, P3, R9, R5, 0x1 ;  /* 0x0000000509059211 */ /* 0x000fe200078608ff */
[----:B------:R-:W-:Y:S01]  /*24e10*/  IMAD.MOV.U32 R13, RZ, RZ, R2 ;  /* 0x000000ffff0d7224 */ /* 0x000fe200078e0002 */
[----:B------:R-:W-:-:S03]  /*24e20*/  MOV R12, 0x2 ;  /* 0x00000002000c7802 */ /* 0x000fc60000000f00 */
[----:B------:R-:W-:-:S05]  /*24e30*/  @!P1 IMAD.X R4, RZ, RZ, R4, P3 ;  /* 0x000000ffff049224 */ /* 0x000fca00018e0604 */
[----:B------:R-:W-:Y:S01]  /*24e40*/  @!P1 LOP3.LUT R5, R5, R4, RZ, 0x3c, !PT ;  /* 0x0000000405059212 */ /* 0x000fe200078e3cff */
[----:B------:R-:W-:-:S07]  /*24e50*/  IMAD.MOV.U32 R6, RZ, RZ, R14 ;  /* 0x000000ffff067224 */ /* 0x000fce00078e000e */
[----:B------:R-:W-:Y:S05]  /*24e60*/  WARPSYNC.COLLECTIVE R15, `(.L_x_6052) ;  /* 0x000000000f087348 */ /* 0x000fea0003c00000 */
[----:B------:R0:W1:Y:S02]  /*24e70*/  SHFL.IDX P6, R14, R13, R12, R11 ;  /* 0x0000000c0d0e7389 */ /* 0x00006400000c000b */
[----:B01----:R-:W-:Y:S01]  /*24e80*/  ENDCOLLECTIVE ;  /* 0x000000000000791b */ /* 0x003fe20003800000 */
.L_x_6052:
        /* <DEDUP_REMOVED lines=15> */
.L_x_6053:
        /* <DEDUP_REMOVED lines=19> */
.L_x_6054:
        /* <DEDUP_REMOVED lines=10> */
.L_x_6055:
        /* <DEDUP_REMOVED lines=8> */
[----:B------:R-:W-:Y:S01]  /*251d0*/  IMAD.MOV.U32 R12, RZ, RZ, 0x4 ;  /* 0x00000004ff0c7424 */ /* 0x000fe200078e00ff */
[----:B0-----:R-:W-:-:S07]  /*251e0*/  MOV R4, R14 ;  /* 0x0000000e00047202 */ /* 0x001fce0000000f00 */
[----:B-1----:R-:W-:Y:S05]  /*251f0*/  WARPSYNC.COLLECTIVE R15, `(.L_x_6056) ;  /* 0x000000000f087348 */ /* 0x002fea0003c00000 */
[----:B------:R0:W2:Y:S02]  /*25200*/  SHFL.IDX P6, R14, R13, R12, R11 ;  /* 0x0000000c0d0e7389 */ /* 0x0000a400000c000b */
[----:B012---:R-:W-:Y:S01]  /*25210*/  ENDCOLLECTIVE ;  /* 0x000000000000791b */ /* 0x007fe20003800000 */
.L_x_6056:
[----:B------:R-:W-:-:S05]  /*25220*/  @!P1 LEA R5, P2, R9, R4, 0x1 ;  /* 0x0000000409059211 */ /* 0x000fca00078408ff */
[----:B------:R-:W-:-:S05]  /*25230*/  @!P1 IMAD.X R4, RZ, RZ, R6, P2 ;  /* 0x000000ffff049224 */ /* 0x000fca00010e0606 */
[----:B------:R-:W-:Y:S01]  /*25240*/  @!P1 LOP3.LUT R5, R5, R4, RZ, 0x3c, !PT ;  /* 0x0000000405059212 */ /* 0x000fe200078e3cff */
[----:B------:R-:W-:-:S03]  /*25250*/  IMAD.MOV.U32 R13, RZ, RZ, R3 ;  /* 0x000000ffff0d7224 */ /* 0x000fc600078e0003 */
[----:B------:R-:W-:-:S04]  /*25260*/  @!P1 LOP3.LUT R4, R5, R4, RZ, 0x3c, !PT ;  /* 0x0000000405049212 */ /* 0x000fc800078e3cff */
[----:B------:R-:W-:Y:S01]  /*25270*/  @!P1 LOP3.LUT R5, R5, R4, RZ, 0x3c, !PT ;  /* 0x0000000405059212 */ /* 0x000fe200078e3cff */
[----:B------:R-:W-:-:S04]  /*25280*/  IMAD.MOV.U32 R6, RZ, RZ, R14 ;  /* 0x000000ffff067224 */ /* 0x000fc800078e000e */
        /* <DEDUP_REMOVED lines=9> */
.L_x_6057:
[----:B------:R0:W-:Y:S01]  /*25320*/  STL [R1+0x74], R7 ;  /* 0x0000740701007387 */ /* 0x0001e20000100800 */
[----:B------:R-:W-:Y:S01]  /*25330*/  MOV R13, R2 ;  /* 0x00000002000d7202 */ /* 0x000fe20000000f00 */
[----:B------:R-:W-:Y:S02]  /*25340*/  IMAD.MOV.U32 R12, RZ, RZ, 0x5 ;  /* 0x00000005ff0c7424 */ /* 0x000fe400078e00ff */
[----:B------:R-:W-:-:S07]  /*25350*/  IMAD.MOV.U32 R4, RZ, RZ, R14 ;  /* 0x000000ffff047224 */ /* 0x000fce00078e000e */
[----:B0-----:R-:W-:Y:S05]  /*25360*/  WARPSYNC.COLLECTIVE R15, `(.L_x_6058) ;  /* 0x000000000f087348 */ /* 0x001fea0003c00000 */
[----:B------:R1:W2:Y:S02]  /*25370*/  SHFL.IDX P6, R14, R13, R12, R11 ;  /* 0x0000000c0d0e7389 */ /* 0x0002a400000c000b */
[----:B012---:R-:W-:Y:S01]  /*25380*/  ENDCOLLECTIVE ;  /* 0x000000000000791b */ /* 0x007fe20003800000 */
.L_x_6058:
        /* <DEDUP_REMOVED lines=10> */
.L_x_6059:
        /* <DEDUP_REMOVED lines=13> */
.L_x_6060:
[----:B------:R-:W-:-:S05]  /*25500*/  @!P1 LEA R5, P2, R9, R4, 0x1 ;  /* 0x0000000409059211 */ /* 0x000fca00078408ff */
[----:B------:R-:W-:-:S05]  /*25510*/  @!P1 IMAD.X R4, RZ, RZ, R6, P2 ;  /* 0x000000ffff049224 */ /* 0x000fca00010e0606 */
[-C--:B------:R-:W-:Y:S02]  /*25520*/  @!P1 LOP3.LUT R5, R5, R4.reuse, RZ, 0x3c, !PT ;  /* 0x0000000405059212 */ /* 0x080fe400078e3cff */
[----:B------:R-:W-:Y:S02]  /*25530*/  MOV R13, R3 ;  /* 0x00000003000d7202 */ /* 0x000fe40000000f00 */
[----:B------:R-:W-:-:S04]  /*25540*/  @!P1 LOP3.LUT R4, R5, R4, RZ, 0x3c, !PT ;  /* 0x0000000405049212 */ /* 0x000fc800078e3cff */
[----:B------:R-:W-:Y:S01]  /*25550*/  @!P1 LOP3.LUT R5, R5, R4, RZ, 0x3c, !PT ;  /* 0x0000000405059212 */ /* 0x000fe200078e3cff */
[----:B------:R-:W-:-:S07]  /*25560*/  IMAD.MOV.U32 R6, RZ, RZ, R14 ;  /* 0x000000ffff067224 */ /* 0x000fce00078e000e */
[----:B------:R-:W-:Y:S05]  /*25570*/  WARPSYNC.COLLECTIVE R15, `(.L_x_6061) ;  /* 0x000000000f087348 */ /* 0x000fea0003c00000 */
[----:B------:R0:W1:Y:S02]  /*25580*/  SHFL.IDX P6, R14, R13, R12, R11 ;  /* 0x0000000c0d0e7389 */ /* 0x00006400000c000b */
[----:B01----:R-:W-:Y:S01]  /*25590*/  ENDCOLLECTIVE ;  /* 0x000000000000791b */ /* 0x003fe20003800000 */
.L_x_6061:
        /* <DEDUP_REMOVED lines=11> */
.L_x_6062:
        /* <DEDUP_REMOVED lines=14> */
.L_x_6063:
[----:B------:R-:W-:Y:S01]  /*25730*/  IMAD.MOV.U32 R3, RZ, RZ, R14 ;  /* 0x000000ffff037224 */ /* 0x000fe200078e000e */
[----:B------:R-:W-:Y:S06]  /*25740*/  BRA `(.L_x_6064) ;  /* 0xffffff8c00307947 */ /* 0x000fec000383ffff */
.L_x_5867:
        /* <DEDUP_REMOVED lines=15> */
[----:B-----5:R-:W-:Y:S02]  /*25840*/  ISETP.GE.AND P6, PT, R12, R3, PT ;  /* 0x000000030c00720c */ /* 0x020fe40003fc6270 */
[----:B------:R-:W-:Y:S02]  /*25850*/  MOV R12, RZ ;  /* 0x000000ff000c7202 */ /* 0x000fe40000000f00 */
[----:B------:R-:W-:-:S05]  /*25860*/  LOP3.LUT R8, R8, 0xffffffef, RZ, 0xc0, !PT ;  /* 0xffffffef08087812 */ /* 0x000fca00078ec0ff */
        /* <DEDUP_REMOVED lines=18> */
.L_x_6066:
[----:B------:R-:W-:Y:S05]  /*25990*/  BSYNC B0 ;  /* 0x0000000000007941 */ /* 0x000fea0003800000 */
.L_x_6065:
        /* <DEDUP_REMOVED lines=10> */
.L_x_6067:
[----:B------:R-:W-:Y:S01]  /*25a40*/  MOV R13, R2 ;  /* 0x00000002000d7202 */ /* 0x000fe20000000f00 */
        /* <DEDUP_REMOVED lines=15> */
.L_x_6068:
        /* <DEDUP_REMOVED lines=15> */
.L_x_6069:
        /* <DEDUP_REMOVED lines=9> */
.L_x_6070:
        /* <DEDUP_REMOVED lines=15> */
.L_x_6071:
[----:B------:R-:W-:Y:S02]  /*25db0*/  IMAD.MOV.U32 R13, RZ, RZ, R2 ;  /* 0x000000ffff0d7224 */ /* 0x000fe400078e0002 */
[----:B------:R-:W-:Y:S01]  /*25dc0*/  IMAD.MOV.U32 R12, RZ, RZ, 0x3 ;  /* 0x00000003ff0c7424 */ /* 0x000fe200078e00ff */
[----:B------:R-:W-:-:S04]  /*25dd0*/  MOV R5, R14 ;  /* 0x0000000e00057202 */ /* 0x000fc80000000f00 */
[----:B------:R-:W-:-:S05]  /*25de0*/  @!P5 LEA R5, P6, R7, R5, 0x1 ;  /* 0x000000050705d211 */ /* 0x000fca00078c08ff */
[----:B------:R-:W-:-:S05]  /*25df0*/  @!P5 IMAD.X R4, RZ, RZ, R6, P6 ;  /* 0x000000ffff04d224 */ /* 0x000fca00030e0606 */
[----:B------:R-:W-:-:S07]  /*25e00*/  @!P5 LOP3.LUT R5, R5, R4, RZ, 0x3c, !PT ;  /* 0x000000040505d212 */ /* 0x000fce00078e3cff */
[----:B------:R-:W-:Y:S05]  /*25e10*/  WARPSYNC.COLLECTIVE R15, `(.L_x_6072) ;  /* 0x000000000f087348 */ /* 0x000fea0003c00000 */
[----:B------:R0:W1:Y:S02]  /*25e20*/  SHFL.IDX P6, R14, R13, R12, R11 ;  /* 0x0000000c0d0e7389 */ /* 0x00006400000c000b */
[----:B01----:R-:W-:Y:S01]  /*25e30*/  ENDCOLLECTIVE ;  /* 0x000000000000791b */ /* 0x003fe20003800000 */
.L_x_6072:
        /* <DEDUP_REMOVED lines=15> */
.L_x_6073:
        /* <DEDUP_REMOVED lines=9> */
.L_x_6074:
        /* <DEDUP_REMOVED lines=10> */
[----:B------:R-:W-:Y:S02]  /*26060*/  MOV R6, R14 ;  /* 0x0000000e00067202 */ /* 0x000fe40000000f00 */
[----:B------:R-:W-:-:S13]  /*26070*/  LOP3.LUT P4, RZ, R9, 0x80, RZ, 0xc0, !PT ;  /* 0x0000008009ff7812 */ /* 0x000fda000788c0ff */
[----:B0-----:R-:W-:Y:S05]  /*26080*/  WARPSYNC.COLLECTIVE R15, `(.L_x_6075) ;  /* 0x000000000f087348 */ /* 0x001fea0003c00000 */
[----:B------:R1:W2:Y:S02]  /*26090*/  SHFL.IDX P6, R14, R13, R12, R11 ;  /* 0x0000000c0d0e7389 */ /* 0x0002a400000c000b */
[----:B012---:R-:W-:Y:S01]  /*260a0*/  ENDCOLLECTIVE ;  /* 0x000000000000791b */ /* 0x007fe20003800000 */
.L_x_6075:
        /* <DEDUP_REMOVED lines=9> */
.L_x_6076:
        /* <DEDUP_REMOVED lines=14> */
.L_x_6077:
[----:B------:R-:W-:Y:S01]  /*26220*/  MOV R13, R2 ;  /* 0x00000002000d7202 */ /* 0x000fe20000000f00 */
        /* <DEDUP_REMOVED lines=18> */
.L_x_6078:
[----:B------:R-:W-:Y:S02]  /*26350*/  IMAD.MOV.U32 R13, RZ, RZ, R0 ;  /* 0x000000ffff0d7224 */ /* 0x000fe400078e0000 */
[----:B------:R-:W-:-:S07]  /*26360*/  IMAD.MOV.U32 R6, RZ, RZ, R14 ;  /* 0x000000ffff067224 */ /* 0x000fce00078e000e */
[----:B------:R-:W-:Y:S05]  /*26370*/  WARPSYNC.COLLECTIVE R15, `(.L_x_6079) ;  /* 0x000000000f087348 */ /* 0x000fea0003c00000 */
[----:B------:R0:W1:Y:S02]  /*26380*/  SHFL.IDX P6, R14, R13, R12, R11 ;  /* 0x0000000c0d0e7389 */ /* 0x00006400000c000b */
[----:B01----:R-:W-:Y:S01]  /*26390*/  ENDCOLLECTIVE ;  /* 0x000000000000791b */ /* 0x003fe20003800000 */
.L_x_6079:
[----:B------:R-:W-:Y:S02]  /*263a0*/  IMAD.MOV.U32 R13, RZ, RZ, R2 ;  /* 0x000000ffff0d7224 */ /* 0x000fe400078e0002 */
[----:B------:R-:W-:Y:S02]  /*263b0*/  IMAD.MOV.U32 R12, RZ, RZ, 0x7 ;  /* 0x00000007ff0c7424 */ /* 0x000fe400078e00ff */
[----:B------:R-:W-:-:S07]  /*263c0*/  IMAD.MOV.U32 R5, RZ, RZ, R14 ;  /* 0x000000ffff057224 */ /* 0x000fce00078e000e */
[----:B------:R-:W-:Y:S05]  /*263d0*/  WARPSYNC.COLLECTIVE R15, `(.L_x_6080) ;  /* 0x000000000f087348 */ /* 0x000fea0003c00000 */
[----:B------:R0:W1:Y:S02]  /*263e0*/  SHFL.IDX P6, R14, R13, R12, R11 ;  /* 0x0000000c0d0e7389 */ /* 0x00006400000c000b */
[----:B01----:R-:W-:Y:S01]  /*263f0*/  ENDCOLLECTIVE ;  /* 0x000000000000791b */ /* 0x003fe20003800000 */
.L_x_6080:
        /* <DEDUP_REMOVED lines=10> */
.L_x_6081:
[----:B------:R-:W-:Y:S01]  /*264a0*/  @!PT LDS RZ, [RZ] ;  /* 0x00000000fffff984 */ /* 0x000fe20000000800 */
[----:B------:R-:W-:Y:S01]  /*264b0*/  @!PT LDS RZ, [RZ] ;  /* 0x00000000fffff984 */ /* 0x000fe20000000800 */
[----:B------:R-:W-:Y:S01]  /*264c0*/  @!PT LDS RZ, [RZ] ;  /* 0x00000000fffff984 */ /* 0x000fe20000000800 */
[----:B------:R0:W-:Y:S04]  /*264d0*/  @!P4 LDGSTS.E.BYPASS.LTC128B.128 [R8+0x25400], desc[UR40][R4.64], !P3 ;  /* 0x254000000408cfae */ /* 0x0001e8000d901d68 */
[----:B------:R0:W-:Y:S04]  /*264e0*/  @!P4 LDGSTS.E.BYPASS.LTC128B.128 [R8+0x29400], desc[UR40][R4.64+0x80], !P2 ;  /* 0x294000800408cfae */ /* 0x0001e8000d101d68 */
[----:B------:R0:W-:Y:S04]  /*264f0*/  @!P4 LDGSTS.E.BYPASS.LTC128B.128 [R8+0x2d400], desc[UR40][R4.64+0x100], !P1 ;  /* 0x2d4001000408cfae */ /* 0x0001e8000c901d68 */
[----:B------:R0:W-:Y:S01]  /*26500*/  @!P4 LDGSTS.E.BYPASS.LTC128B.128 [R8+0x31400], desc[UR40][R4.64+0x180], !P0 ;  /* 0x314001800408cfae */ /* 0x0001e2000c101d68 */
[----:B------:R-:W-:Y:S01]  /*26510*/  MOV R0, R14 ;  /* 0x0000000e00007202 */ /* 0x000fe20000000f00 */
[----:B------:R-:W-:Y:S06]  /*26520*/  BRA `(.L_x_6082) ;  /* 0xffffff8800dc7947 */ /* 0x000fec000383ffff */
.L_x_5872:
[----:B-1----:R1:W2:Y:S02]  /*26530*/  SYNCS.PHASECHK.TRANS64.TRYWAIT P0, [R18+URZ+0x32420], R0 ;  /* 0x03242000120075a7 */ /* 0x0022a4000800017f */
[----:B--2---:R-:W-:Y:S05]  /*26540*/  @!P0 NANOSLEEP.SYNCS 0x989680 ;  /* 0x009896800000895d */ /* 0x004fea0003900000 */
[----:B------:R-:W2:Y:S02]  /*26550*/  @!P0 SYNCS.PHASECHK.TRANS64 P0, [R18+URZ+0x32420], R0 ;  /* 0x03242000120085a7 */ /* 0x000ea4000800007f */
[----:B--2---:R-:W-:Y:S05]  /*26560*/  @!P0 BRA `(.L_x_5872) ;  /* 0xfffffffc00f08947 */ /* 0x004fea000383ffff */
[----:B------:R-:W-:Y:S05]  /*26570*/  BRA `(.L_x_6083) ;  /* 0xffffff8c00547947 */ /* 0x000fea000383ffff */
.L_x_5876:
[----:B0-----:R0:W1:Y:S02]  /*26580*/  SYNCS.PHASECHK.TRANS64.TRYWAIT P0, [R2+URZ+0x32460], R0 ;  /* 0x03246000020075a7 */ /* 0x001064000800017f */
[----:B-1----:R-:W-:Y:S05]  /*26590*/  @!P0 NANOSLEEP.SYNCS 0x989680 ;  /* 0x009896800000895d */ /* 0x002fea0003900000 */
[----:B------:R-:W1:Y:S02]  /*265a0*/  @!P0 SYNCS.PHASECHK.TRANS64 P0, [R2+URZ+0x32460], R0 ;  /* 0x03246000020085a7 */ /* 0x000e64000800007f */
[----:B-1----:R-:W-:Y:S05]  /*265b0*/  @!P0 BRA `(.L_x_5876) ;  /* 0xfffffffc00f08947 */ /* 0x002fea000383ffff */
[----:B------:R-:W-:Y:S05]  /*265c0*/  BRA `(.L_x_6084) ;  /* 0xffffff8c00787947 */ /* 0x000fea000383ffff */
.L_x_5891:
[----:B-1----:R1:W2:Y:S02]  /*265d0*/  SYNCS.PHASECHK.TRANS64.TRYWAIT P0, [R2+URZ+0x32440], R6 ;  /* 0x03244006020075a7 */ /* 0x0022a4000800017f */
[----:B--2---:R-:W-:Y:S05]  /*265e0*/  @!P0 NANOSLEEP.SYNCS 0x989680 ;  /* 0x009896800000895d */ /* 0x004fea0003900000 */
[----:B------:R-:W2:Y:S02]  /*265f0*/  @!P0 SYNCS.PHASECHK.TRANS64 P0, [R2+URZ+0x32440], R6 ;  /* 0x03244006020085a7 */ /* 0x000ea4000800007f */
[----:B--2---:R-:W-:Y:S05]  /*26600*/  @!P0 BRA `(.L_x_5891) ;  /* 0xfffffffc00f08947 */ /* 0x004fea000383ffff */
[----:B------:R-:W-:Y:S05]  /*26610*/  BRA `(.L_x_6085) ;  /* 0xffffff9400987947 */ /* 0x000fea000383ffff */
.L_x_5896:
[----:B0-----:R0:W2:Y:S02]  /*26620*/  SYNCS.PHASECHK.TRANS64.TRYWAIT P0, [R2+URZ+0x32460], R6 ;  /* 0x03246006020075a7 */ /* 0x0010a4000800017f */
[----:B--2---:R-:W-:Y:S05]  /*26630*/  @!P0 NANOSLEEP.SYNCS 0x989680 ;  /* 0x009896800000895d */ /* 0x004fea0003900000 */
[----:B------:R-:W2:Y:S02]  /*26640*/  @!P0 SYNCS.PHASECHK.TRANS64 P0, [R2+URZ+0x32460], R6 ;  /* 0x03246006020085a7 */ /* 0x000ea4000800007f */
[----:B--2---:R-:W-:Y:S05]  /*26650*/  @!P0 BRA `(.L_x_5896) ;  /* 0xfffffffc00f08947 */ /* 0x004fea000383ffff */
[----:B------:R-:W-:Y:S05]  /*26660*/  BRA `(.L_x_6086) ;  /* 0xffffff9800147947 */ /* 0x000fea000383ffff */
.L_x_5907:
[----:B-1----:R1:W2:Y:S02]  /*26670*/  SYNCS.PHASECHK.TRANS64.TRYWAIT P0, [R3+URZ+0x32440], R2 ;  /* 0x03244002030075a7 */ /* 0x0022a4000800017f */
[----:B--2---:R-:W-:Y:S05]  /*26680*/  @!P0 NANOSLEEP.SYNCS 0x989680 ;  /* 0x009896800000895d */ /* 0x004fea0003900000 */
[----:B------:R-:W2:Y:S02]  /*26690*/  @!P0 SYNCS.PHASECHK.TRANS64 P0, [R3+URZ+0x32440], R2 ;  /* 0x03244002030085a7 */ /* 0x000ea4000800007f */
[----:B--2---:R-:W-:Y:S05]  /*266a0*/  @!P0 BRA `(.L_x_5907) ;  /* 0xfffffffc00f08947 */ /* 0x004fea000383ffff */
[----:B------:R-:W-:Y:S05]  /*266b0*/  BRA `(.L_x_6087) ;  /* 0xffffffa000007947 */ /* 0x000fea000383ffff */
.L_x_5912:
[----:B--2---:R2:W3:Y:S02]  /*266c0*/  SYNCS.PHASECHK.TRANS64.TRYWAIT P0, [R3+URZ+0x32460], R2 ;  /* 0x03246002030075a7 */ /* 0x0044e4000800017f */
[----:B---3--:R-:W-:Y:S05]  /*266d0*/  @!P0 NANOSLEEP.SYNCS 0x989680 ;  /* 0x009896800000895d */ /* 0x008fea0003900000 */
[----:B------:R-:W3:Y:S02]  /*266e0*/  @!P0 SYNCS.PHASECHK.TRANS64 P0, [R3+URZ+0x32460], R2 ;  /* 0x03246002030085a7 */ /* 0x000ee4000800007f */
[----:B---3--:R-:W-:Y:S05]  /*266f0*/  @!P0 BRA `(.L_x_5912) ;  /* 0xfffffffc00f08947 */ /* 0x008fea000383ffff */
[----:B------:R-:W-:Y:S05]  /*26700*/  BRA `(.L_x_6088) ;  /* 0xffffffa0007c7947 */ /* 0x000fea000383ffff */
.L_x_5923:
[----:B-1----:R1:W2:Y:S02]  /*26710*/  SYNCS.PHASECHK.TRANS64.TRYWAIT P0, [R3+URZ+0x32440], R2 ;  /* 0x03244002030075a7 */ /* 0x0022a4000800017f */
[----:B--2---:R-:W-:Y:S05]  /*26720*/  @!P0 NANOSLEEP.SYNCS 0x989680 ;  /* 0x009896800000895d */ /* 0x004fea0003900000 */
[----:B------:R-:W2:Y:S02]  /*26730*/  @!P0 SYNCS.PHASECHK.TRANS64 P0, [R3+URZ+0x32440], R2 ;  /* 0x03244002030085a7 */ /* 0x000ea4000800007f */
[----:B--2---:R-:W-:Y:S05]  /*26740*/  @!P0 BRA `(.L_x_5923) ;  /* 0xfffffffc00f08947 */ /* 0x004fea000383ffff */
[----:B------:R-:W-:Y:S05]  /*26750*/  BRA `(.L_x_6089) ;  /* 0xffffffa8004c7947 */ /* 0x000fea000383ffff */
.L_x_5928:
[----:B--2---:R2:W3:Y:S02]  /*26760*/  SYNCS.PHASECHK.TRANS64.TRYWAIT P0, [R3+URZ+0x32460], R2 ;  /* 0x03246002030075a7 */ /* 0x0044e4000800017f */
[----:B---3--:R-:W-:Y:S05]  /*26770*/  @!P0 NANOSLEEP.SYNCS 0x989680 ;  /* 0x009896800000895d */ /* 0x008fea0003900000 */
[----:B------:R-:W3:Y:S02]  /*26780*/  @!P0 SYNCS.PHASECHK.TRANS64 P0, [R3+URZ+0x32460], R2 ;  /* 0x03246002030085a7 */ /* 0x000ee4000800007f */
[----:B---3--:R-:W-:Y:S05]  /*26790*/  @!P0 BRA `(.L_x_5928) ;  /* 0xfffffffc00f08947 */ /* 0x008fea000383ffff */
[----:B------:R-:W-:Y:S05]  /*267a0*/  BRA `(.L_x_6090) ;  /* 0xffffffa800c87947 */ /* 0x000fea000383ffff */
.L_x_5940:
[----:B------:R-:W2:Y:S01]  /*267b0*/  LDL R0, [R1] ;  /* 0x0000000001007983 */ /* 0x000ea20000100800 */
[----:B------:R-:W-:Y:S01]  /*267c0*/  BSSY B0, `(.L_x_6091) ;  /* 0x0000008000007945 */ /* 0x000fe20003800000 */
[----:B------:R-:W-:Y:S02]  /*267d0*/  IMAD.MOV.U32 R12, RZ, RZ, RZ ;  /* 0x000000ffff0c7224 */ /* 0x000fe400078e00ff */
[----:B------:R-:W-:Y:S02]  /*267e0*/  IMAD.MOV.U32 R11, RZ, RZ, 0x1f ;  /* 0x0000001fff0b7424 */ /* 0x000fe400078e00ff */
[----:B------:R-:W-:Y:S02]  /*267f0*/  IMAD.MOV.U32 R15, RZ, RZ, -0x1 ;  /* 0xffffffffff0f7424 */ /* 0x000fe400078e00ff */
[----:B--2---:R-:W-:-:S07]  /*26800*/  IMAD.MOV.U32 R13, RZ, RZ, R0 ;  /* 0x000000ffff0d7224 */ /* 0x004fce00078e0000 */
[----:B01-3--:R-:W-:Y:S05]  /*26810*/  WARPSYNC.COLLECTIVE R15, `(.L_x_6092) ;  /* 0x000000000f087348 */ /* 0x00bfea0003c00000 */
[----:B------:R2:W4:Y:S02]  /*26820*/  SHFL.IDX P6, R14, R13, R12, R11 ;  /* 0x0000000c0d0e7389 */ /* 0x00052400000c000b */
[----:B01234-:R-:W-:Y:S01]  /*26830*/  ENDCOLLECTIVE ;  /* 0x000000000000791b */ /* 0x01ffe20003800000 */
.L_x_6092:
[----:B------:R-:W-:Y:S05]  /*26840*/  BSYNC B0 ;  /* 0x0000000000007941 */ /* 0x000fea0003800000 */
.L_x_6091:
        /* <DEDUP_REMOVED lines=9> */
.L_x_6093:
[----:B------:R-:W-:Y:S01]  /*268e0*/  ULDC UR4, c[0x0][0xd3c] ;  /* 0x00034f0000047ab9 */ /* 0x000fe20000000800 */
[----:B------:R-:W-:Y:S01]  /*268f0*/  IMAD.IADD R4, R2, 0x1, R16 ;  /* 0x0000000102047824 */ /* 0x000fe200078e0210 */
[----:B------:R-:W-:-:S04]  /*26900*/  MOV R0, R14 ;  /* 0x0000000e00007202 */ /* 0x000fc80000000f00 */
        /* <DEDUP_REMOVED lines=11> */
[----:B------:R-:W-:Y:S01]  /*269c0*/  IMAD.MOV.U32 R11, RZ, RZ, RZ ;  /* 0x000000ffff0b7224 */ /* 0x000fe200078e00ff */
[C---:B------:R-:W-:Y:S02]  /*269d0*/  ISETP.GE.U32.AND P4, PT, R16.reuse, 0x8, PT ;  /* 0x000000081000780c */ /* 0x040fe40003f86070 */
[C---:B------:R-:W-:Y:S01]  /*269e0*/  ISETP.GE.U32.AND P5, PT, R16.reuse, 0x10, PT ;  /* 0x000000101000780c */ /* 0x040fe20003fa6070 */
[----:B--2---:R-:W-:Y:S01]  /*269f0*/  @!P1 IMAD.MOV.U32 R4, RZ, RZ, R8 ;  /* 0x000000ffff049224 */ /* 0x004fe200078e0008 */
[----:B------:R-:W-:Y:S01]  /*26a00*/  MOV R8, RZ ;  /* 0x000000ff00087202 */ /* 0x000fe20000000f00 */
[----:B---3--:R-:W-:Y:S01]  /*26a10*/  @!P1 IMAD.MOV.U32 R6, RZ, RZ, R2 ;  /* 0x000000ffff069224 */ /* 0x008fe200078e0002 */
[----:B------:R-:W-:-:S03]  /*26a20*/  ISETP.NE.AND P1, PT, R16, RZ, PT ;  /* 0x000000ff1000720c */ /* 0x000fc60003f25270 */
[----:B------:R-:W-:-:S04]  /*26a30*/  IMAD R2, R6, R4, RZ ;  /* 0x0000000406027224 */ /* 0x000fc800078e02ff */
[----:B------:R-:W-:-:S07]  /*26a40*/  IMAD.MOV.U32 R13, RZ, RZ, R2 ;  /* 0x000000ffff0d7224 */ /* 0x000fce00078e0002 */
[----:B------:R-:W-:Y:S05]  /*26a50*/  WARPSYNC.COLLECTIVE R15, `(.L_x_6094) ;  /* 0x000000000f087348 */ /* 0x000fea0003c00000 */
[----:B------:R0:W1:Y:S02]  /*26a60*/  SHFL.UP P6, R14, R13, R12, R11 ;  /* 0x0400000c0d0e7389 */ /* 0x00006400000c000b */
[----:B01----:R-:W-:Y:S01]  /*26a70*/  ENDCOLLECTIVE ;  /* 0x000000000000791b */ /* 0x003fe20003800000 */
.L_x_6094:
[----:B------:R-:W-:Y:S02]  /*26a80*/  IMAD.MOV.U32 R12, RZ, RZ, 0x2 ;  /* 0x00000002ff0c7424 */ /* 0x000fe400078e00ff */
[----:B------:R-:W-:-:S05]  /*26a90*/  IMAD.MOV.U32 R3, RZ, RZ, R14 ;  /* 0x000000ffff037224 */ /* 0x000fca00078e000e */
[----:B------:R-:W-:-:S05]  /*26aa0*/  SEL R3, R3, RZ, P1 ;  /* 0x000000ff03037207 */ /* 0x000fca0000800000 */
[----:B------:R-:W-:-:S05]  /*26ab0*/  IMAD.IADD R2, R2, 0x1, R3 ;  /* 0x0000000102027824 */ /* 0x000fca00078e0203 */
[----:B------:R-:W-:-:S07]  /*26ac0*/  MOV R13, R2 ;  /* 0x00000002000d7202 */ /* 0x000fce0000000f00 */
[----:B------:R-:W-:Y:S05]  /*26ad0*/  WARPSYNC.COLLECTIVE R15, `(.L_x_6095) ;  /* 0x000000000f087348 */ /* 0x000fea0003c00000 */
[----:B------:R0:W1:Y:S02]  /*26ae0*/  SHFL.UP P6, R14, R13, R12, R11 ;  /* 0x0400000c0d0e7389 */ /* 0x00006400000c000b */
[----:B01----:R-:W-:Y:S01]  /*26af0*/  ENDCOLLECTIVE ;  /* 0x000000000000791b */ /* 0x003fe20003800000 */
.L_x_6095:
        /* <DEDUP_REMOVED lines=8> */
.L_x_6096:
        /* <DEDUP_REMOVED lines=8> */
.L_x_6097:
        /* <DEDUP_REMOVED lines=8> */
.L_x_6098:
        /* <DEDUP_REMOVED lines=9> */
.L_x_6099:
[----:B------:R-:W-:Y:S01]  /*26d10*/  IMAD.MOV.U32 R9, RZ, RZ, R14 ;  /* 0x000000ffff097224 */ /* 0x000fe200078e000e */
[----:B------:R-:W-:Y:S06]  /*26d20*/  BRA `(.L_x_6100) ;  /* 0xffffffb000107947 */ /* 0x000fec000383ffff */
.L_x_5943:
        /* <DEDUP_REMOVED lines=8> */
.L_x_6102:
[----:B------:R-:W-:Y:S05]  /*26db0*/  BSYNC B0 ;  /* 0x0000000000007941 */ /* 0x000fea0003800000 */
.L_x_6101:
[----:B------:R-:W-:Y:S01]  /*26dc0*/  IMAD.MOV.U32 R3, RZ, RZ, R14 ;  /* 0x000000ffff037224 */ /* 0x000fe200078e000e */
[----:B------:R-:W-:Y:S01]  /*26dd0*/  MOV R15, 0xffffffff ;  /* 0xffffffff000f7802 */ /* 0x000fe20000000f00 */
[----:B------:R-:W-:Y:S02]  /*26de0*/  IMAD.MOV.U32 R12, RZ, RZ, 0x2 ;  /* 0x00000002ff0c7424 */ /* 0x000fe400078e00ff */
[----:B------:R-:W-:Y:S01]  /*26df0*/  IMAD.MOV.U32 R11, RZ, RZ, RZ ;  /* 0x000000ffff0b7224 */ /* 0x000fe200078e00ff */
[----:B------:R-:W-:-:S05]  /*26e00*/  SEL R3, R3, RZ, P1 ;  /* 0x000000ff03037207 */ /* 0x000fca0000800000 */
[----:B------:R-:W-:-:S04]  /*26e10*/  IMAD.IADD R2, R2, 0x1, R3 ;  /* 0x0000000102027824 */ /* 0x000fc800078e0203 */
[----:B------:R-:W-:-:S07]  /*26e20*/  IMAD.MOV.U32 R13, RZ, RZ, R2 ;  /* 0x000000ffff0d7224 */ /* 0x000fce00078e0002 */
[----:B------:R-:W-:Y:S05]  /*26e30*/  WARPSYNC.COLLECTIVE R15, `(.L_x_6103) ;  /* 0x000000000f087348 */ /* 0x000fea0003c00000 */
[----:B------:R0:W1:Y:S02]  /*26e40*/  SHFL.UP P6, R14, R13, R12, R11 ;  /* 0x0400000c0d0e7389 */ /* 0x00006400000c000b */
[----:B01----:R-:W-:Y:S01]  /*26e50*/  ENDCOLLECTIVE ;  /* 0x000000000000791b */ /* 0x003fe20003800000 */
.L_x_6103:
        /* <DEDUP_REMOVED lines=8> */
.L_x_6104:
        /* <DEDUP_REMOVED lines=8> */
.L_x_6105:
[----:B------:R-:W-:Y:S02]  /*26f60*/  IMAD.MOV.U32 R12, RZ, RZ, 0x10 ;  /* 0x00000010ff0c7424 */ /* 0x000fe400078e00ff */
[----:B------:R-:W-:-:S05]  /*26f70*/  IMAD.MOV.U32 R3, RZ, RZ, R14 ;  /* 0x000000ffff037224 */ /* 0x000fca00078e000e */
[----:B------:R-:W-:-:S04]  /*26f80*/  SEL R3, R3, RZ, P4 ;  /* 0x000000ff03037207 */ /* 0x000fc80002000000 */
[----:B------:R-:W-:-:S05]  /*26f90*/  IADD3 R2, R2, R3, RZ ;  /* 0x0000000302027210 */ /* 0x000fca0007ffe0ff */
[----:B------:R-:W-:-:S07]  /*26fa0*/  IMAD.MOV.U32 R13, RZ, RZ, R2 ;  /* 0x000000ffff0d7224 */ /* 0x000fce00078e0002 */
[----:B------:R-:W-:Y:S05]  /*26fb0*/  WARPSYNC.COLLECTIVE R15, `(.L_x_6106) ;  /* 0x000000000f087348 */ /* 0x000fea0003c00000 */
[----:B------:R0:W1:Y:S02]  /*26fc0*/  SHFL.UP P6, R14, R13, R12, R11 ;  /* 0x0400000c0d0e7389 */ /* 0x00006400000c000b */
[----:B01----:R-:W-:Y:S01]  /*26fd0*/  ENDCOLLECTIVE ;  /* 0x000000000000791b */ /* 0x003fe20003800000 */
.L_x_6106:
        /* <DEDUP_REMOVED lines=9> */
.L_x_6107:
[----:B------:R-:W-:Y:S01]  /*27070*/  IMAD.MOV.U32 R9, RZ, RZ, R14 ;  /* 0x000000ffff097224 */ /* 0x000fe200078e000e */
[----:B------:R-:W-:Y:S06]  /*27080*/  BRA `(.L_x_6108) ;  /* 0xffffffac00e47947 */ /* 0x000fec000383ffff */
.L_x_5945:
[----:B------:R-:W-:Y:S01]  /*27090*/  BSSY B0, `(.L_x_6109) ;  /* 0x0000006000007945 */ /* 0x000fe20003800000 */
[----:B------:R-:W-:Y:S01]  /*270a0*/  PLOP3.LUT P6, PT, P6, PT, PT, 0x8, 0x0 ;  /* 0x000000000000781c */ /* 0x000fe200037ce170 */
[----:B------:R-:W-:-:S12]  /*270b0*/  IMAD.MOV.U32 R15, RZ, RZ, -0x1 ;  /* 0xffffffffff0f7424 */ /* 0x000fd800078e00ff */
[----:B0-----:R-:W-:Y:S05]  /*270c0*/  WARPSYNC.COLLECTIVE R15, `(.L_x_6110) ;  /* 0x000000000f087348 */ /* 0x001fea0003c00000 */
[----:B------:R-:W-:Y:S01]  /*270d0*/  VOTE.ANY R14, PT, P6 ;  /* 0x00000000000e7806 */ /* 0x000fe200030e0100 */
[----:B0-----:R-:W-:Y:S06]  /*270e0*/  ENDCOLLECTIVE ;  /* 0x000000000000791b */ /* 0x001fec0003800000 */
.L_x_6110:
[----:B------:R-:W-:Y:S05]  /*270f0*/  BSYNC B0 ;  /* 0x0000000000007941 */ /* 0x000fea0003800000 */
.L_x_6109:
[----:B------:R0:W5:Y:S01]  /*27100*/  LDL.LU R10, [R1+0xc] ;  /* 0x00000c00010a7983 */ /* 0x0001620000300800 */
[----:B------:R-:W-:Y:S01]  /*27110*/  MOV R0, R14 ;  /* 0x0000000e00007202 */ /* 0x000fe20000000f00 */
[----:B------:R-:W-:Y:S02]  /*27120*/  IMAD.MOV.U32 R13, RZ, RZ, R4 ;  /* 0x000000ffff0d7224 */ /* 0x000fe400078e0004 */
[----:B------:R-:W-:Y:S01]  /*27130*/  IMAD.MOV.U32 R11, RZ, RZ, 0x1f ;  /* 0x0000001fff0b7424 */ /* 0x000fe200078e00ff */
[----:B------:R-:W1:Y:S01]  /*27140*/  POPC R3, R0 ;  /* 0x0000000000037309 */ /* 0x000e620000000000 */
[----:B------:R-:W-:Y:S02]  /*27150*/  IMAD.MOV.U32 R15, RZ, RZ, -0x1 ;  /* 0xffffffffff0f7424 */ /* 0x000fe400078e00ff */
[----:B01----:R-:W-:-:S07]  /*27160*/  IMAD.MOV.U32 R12, RZ, RZ, R3 ;  /* 0x000000ffff0c7224 */ /* 0x003fce00078e0003 */
[----:B-----5:R-:W-:Y:S05]  /*27170*/  WARPSYNC.COLLECTIVE R15, `(.L_x_6111) ;  /* 0x000000000f087348 */ /* 0x020fea0003c00000 */
[----:B------:R0:W1:Y:S02]  /*27180*/  SHFL.IDX P6, R14, R13, R12, R11 ;  /* 0x0000000c0d0e7389 */ /* 0x00006400000c000b */
[----:B01---5:R-:W-:Y:S01]  /*27190*/  ENDCOLLECTIVE ;  /* 0x000000000000791b */ /* 0x023fe20003800000 */
.L_x_6111:
[----:B------:R-:W-:Y:S02]  /*271a0*/  IMAD.MOV.U32 R13, RZ, RZ, R6 ;  /* 0x000000ffff0d7224 */ /* 0x000fe400078e0006 */
[----:B------:R-:W-:-:S07]  /*271b0*/  IMAD.MOV.U32 R4, RZ, RZ, R14 ;  /* 0x000000ffff047224 */ /* 0x000fce00078e000e */
[----:B------:R-:W-:Y:S05]  /*271c0*/  WARPSYNC.COLLECTIVE R15, `(.L_x_6112) ;  /* 0x000000000f087348 */ /* 0x000fea0003c00000 */
[----:B------:R0:W1:Y:S02]  /*271d0*/  SHFL.IDX P6, R14, R13, R12, R11 ;  /* 0x0000000c0d0e7389 */ /* 0x00006400000c000b */
[----:B01----:R-:W-:Y:S01]  /*271e0*/  ENDCOLLECTIVE ;  /* 0x000000000000791b */ /* 0x003fe20003800000 */
.L_x_6112:
[----:B------:R-:W-:Y:S02]  /*271f0*/  IMAD.MOV.U32 R6, RZ, RZ, R14 ;  /* 0x000000ffff067224 */ /* 0x000fe400078e000e */
[----:B------:R-:W-:-:S05]  /*27200*/  IMAD.IADD R10, R3, 0x1, R10 ;  /* 0x00000001030a7824 */ /* 0x000fca00078e020a */
[----:B------:R0:W-:Y:S01]  /*27210*/  STL [R1+0xc], R10 ;  /* 0x00000c0a01007387 */ /* 0x0001e20000100800 */
[----:B------:R-:W-:Y:S05]  /*27220*/  BRA `(.L_x_6113) ;  /* 0xffffffac00c47947 */ /* 0x000fea000383ffff */
.L_x_5947:
[----:B------:R-:W-:Y:S01]  /*27230*/  BSSY B0, `(.L_x_6114) ;  /* 0x0000008000007945 */ /* 0x000fe20003800000 */
[----:B------:R-:W-:Y:S01]  /*27240*/  IMAD.MOV.U32 R13, RZ, RZ, R7 ;  /* 0x000000ffff0d7224 */ /* 0x000fe200078e0007 */
[----:B------:R-:W-:Y:S01]  /*27250*/  MOV R12, R3 ;  /* 0x00000003000c7202 */ /* 0x000fe20000000f00 */
[----:B------:R-:W-:Y:S02]  /*27260*/  IMAD.MOV.U32 R11, RZ, RZ, 0x1f ;  /* 0x0000001fff0b7424 */ /* 0x000fe400078e00ff */
[----:B------:R-:W-:-:S07]  /*27270*/  IMAD.MOV.U32 R15, RZ, RZ, -0x1 ;  /* 0xffffffffff0f7424 */ /* 0x000fce00078e00ff */
[----:B0-----:R-:W-:Y:S05]  /*27280*/  WARPSYNC.COLLECTIVE R15, `(.L_x_6115) ;  /* 0x000000000f087348 */ /* 0x001fea0003c00000 */
[----:B------:R1:W2:Y:S02]  /*27290*/  SHFL.IDX P6, R14, R13, R12, R11 ;  /* 0x0000000c0d0e7389 */ /* 0x0002a400000c000b */
[----:B012---:R-:W-:Y:S01]  /*272a0*/  ENDCOLLECTIVE ;  /* 0x000000000000791b */ /* 0x007fe20003800000 */
.L_x_6115:
[----:B------:R-:W-:Y:S05]  /*272b0*/  BSYNC B0 ;  /* 0x0000000000007941 */ /* 0x000fea0003800000 */
.L_x_6114:
[----:B------:R-:W-:Y:S01]  /*272c0*/  IMAD.MOV.U32 R3, RZ, RZ, R14 ;  /* 0x000000ffff037224 */ /* 0x000fe200078e000e */
[----:B------:R-:W-:Y:S06]  /*272d0*/  BRA `(.L_x_6116) ;  /* 0xffffffac00b07947 */ /* 0x000fec000383ffff */
.L_x_5953:
[----:B0-----:R0:W1:Y:S02]  /*272e0*/  SYNCS.PHASECHK.TRANS64.TRYWAIT P0, [R0+URZ+0x32420], R3 ;  /* 0x03242003000075a7 */ /* 0x001064000800017f */
[----:B-1----:R-:W-:Y:S05]  /*272f0*/  @!P0 NANOSLEEP.SYNCS 0x989680 ;  /* 0x009896800000895d */ /* 0x002fea0003900000 */
[----:B------:R-:W1:Y:S02]  /*27300*/  @!P0 SYNCS.PHASECHK.TRANS64 P0, [R0+URZ+0x32420], R3 ;  /* 0x03242003000085a7 */ /* 0x000e64000800007f */
[----:B-1----:R-:W-:Y:S05]  /*27310*/  @!P0 BRA `(.L_x_5953) ;  /* 0xfffffffc00f08947 */ /* 0x002fea000383ffff */
[----:B------:R-:W-:Y:S05]  /*27320*/  BRA `(.L_x_6117) ;  /* 0xffffffb800507947 */ /* 0x000fea000383ffff */
.L_x_5954:
        /* <DEDUP_REMOVED lines=11> */
.L_x_6119:
[----:B------:R-:W-:Y:S05]  /*273e0*/  BSYNC B0 ;  /* 0x0000000000007941 */ /* 0x000fea0003800000 */
.L_x_6118:
[----:B------:R-:W-:Y:S05]  /*273f0*/  BRA `(.L_x_6120) ;  /* 0xffffffb800387947 */ /* 0x000fea000383ffff */
.L_x_5955:
[----:B------:R-:W-:Y:S01]  /*27400*/  BSSY B0, `(.L_x_6121) ;  /* 0x0000006000007945 */ /* 0x000fe20003800000 */
[----:B------:R-:W-:-:S07]  /*27410*/  IMAD.MOV.U32 R15, RZ, RZ, -0x1 ;  /* 0xffffffffff0f7424 */ /* 0x000fce00078e00ff */
[----:B01----:R-:W-:Y:S05]  /*27420*/  WARPSYNC.COLLECTIVE R15, `(.L_x_6122) ;  /* 0x000000000f0c7348 */ /* 0x003fea0003c00000 */
[----:B------:R-:W-:Y:S02]  /*27430*/  ELECT P6, UR62, PT ;  /* 0x00000000003e782f */ /* 0x000fe400038c0000 */
[----:B------:R-:W-:Y:S01]  /*27440*/  MOV R14, UR62 ;  /* 0x0000003e000e7c02 */ /* 0x000fe20008000f00 */
[----:B01----:R-:W-:Y:S10]  /*27450*/  ENDCOLLECTIVE ;  /* 0x000000000000791b */ /* 0x003ff40003800000 */
.L_x_6122:
[----:B------:R-:W-:Y:S05]  /*27460*/  BSYNC B0 ;  /* 0x0000000000007941 */ /* 0x000fea0003800000 */
.L_x_6121:
[----:B------:R-:W-:Y:S05]  /*27470*/  BRA `(.L_x_6123) ;  /* 0xffffffb8002c7947 */ /* 0x000fea000383ffff */
.L_x_5957:
[----:B0-----:R0:W1:Y:S02]  /*27480*/  SYNCS.PHASECHK.TRANS64.TRYWAIT P0, [R6+URZ], R5 ;  /* 0x00000005060075a7 */ /* 0x001064000800017f */
[----:B-1----:R-:W-:Y:S05]  /*27490*/  @!P0 NANOSLEEP.SYNCS 0x989680 ;  /* 0x009896800000895d */ /* 0x002fea0003900000 */
[----:B------:R-:W1:Y:S02]  /*274a0*/  @!P0 SYNCS.PHASECHK.TRANS64 P0, [R6+URZ], R5 ;  /* 0x00000005060085a7 */ /* 0x000e64000800007f */
[----:B-1----:R-:W-:Y:S05]  /*274b0*/  @!P0 BRA `(.L_x_5957) ;  /* 0xfffffffc00f08947 */ /* 0x002fea000383ffff */
[----:B------:R-:W-:Y:S05]  /*274c0*/  BRA `(.L_x_6124) ;  /* 0xffffffb800647947 */ /* 0x000fea000383ffff */
.L_x_5958:
[----:B-1----:R1:W2:Y:S02]  /*274d0*/  SYNCS.PHASECHK.TRANS64.TRYWAIT P0, [R7+URZ], R2 ;  /* 0x00000002070075a7 */ /* 0x0022a4000800017f */
[----:B--2---:R-:W-:Y:S05]  /*274e0*/  @!P0 NANOSLEEP.SYNCS 0x989680 ;  /* 0x009896800000895d */ /* 0x004fea0003900000 */
[----:B------:R-:W2:Y:S02]  /*274f0*/  @!P0 SYNCS.PHASECHK.TRANS64 P0, [R7+URZ], R2 ;  /* 0x00000002070085a7 */ /* 0x000ea4000800007f */
[----:B--2---:R-:W-:Y:S05]  /*27500*/  @!P0 BRA `(.L_x_5958) ;  /* 0xfffffffc00f08947 */ /* 0x004fea000383ffff */
[----:B------:R-:W-:Y:S05]  /*27510*/  BRA `(.L_x_6125) ;  /* 0xffffffb800587947 */ /* 0x000fea000383ffff */
.L_x_5960:
[----:B--2---:R2:W3:Y:S02]  /*27520*/  SYNCS.PHASECHK.TRANS64.TRYWAIT P0, [R4+URZ], R5 ;  /* 0x00000005040075a7 */ /* 0x0044e4000800017f */
[----:B---3--:R-:W-:Y:S05]  /*27530*/  @!P0 NANOSLEEP.SYNCS 0x989680 ;  /* 0x009896800000895d */ /* 0x008fea0003900000 */
[----:B------:R-:W3:Y:S02]  /*27540*/  @!P0 SYNCS.PHASECHK.TRANS64 P0, [R4+URZ], R5 ;  /* 0x00000005040085a7 */ /* 0x000ee4000800007f */
[----:B---3--:R-:W-:Y:S05]  /*27550*/  @!P0 BRA `(.L_x_5960) ;  /* 0xfffffffc00f08947 */ /* 0x008fea000383ffff */
[----:B------:R-:W-:Y:S05]  /*27560*/  BRA `(.L_x_6126) ;  /* 0xffffffb8005c7947 */ /* 0x000fea000383ffff */
.L_x_6127:
        /* <DEDUP_REMOVED lines=9> */
.L_x_6148:


//--------------------- .nv.global.init           --------------------------
	.section	.nv.global.init,"aw",@progbits
.nv.global.init:
	.type		$str$20,@object
	.size		$str$20,($str$21 - $str$20)
$str$20:
        /*0000*/ 	.byte	0x28, 0x61, 0x64, 0x64, 0x72, 0x65, 0x73, 0x73, 0x20, 0x26, 0x20, 0x6d, 0x61, 0x73, 0x6b, 0x29
        /*0010*/ 	.byte	0x20, 0x3d, 0x3d, 0x20, 0x30, 0x00
	.type		$str$21,@object
	.size		$str$21,(__unnamed_4 - $str$21)
$str$21:
        /*0016*/ 	.byte	0x2f, 0x74, 0x6d, 0x70, 0x2f, 0x6f, 0x73, 0x73, 0x5f, 0x6b, 0x65, 0x72, 0x6e, 0x65, 0x6c, 0x73
        /*0026*/ 	.byte	0x5f, 0x73, 0x72, 0x63, 0x2f, 0x66, 0x6c, 0x61, 0x73, 0x68, 0x5f, 0x61, 0x74, 0x74, 0x65, 0x6e
        /*0036*/ 	.byte	0x74, 0x69, 0x6f, 0x6e, 0x2f, 0x63, 0x73, 0x72, 0x63, 0x2f, 0x63, 0x75, 0x74, 0x6c, 0x61, 0x73
        /*0046*/ 	.byte	0x73, 0x2f, 0x69, 0x6e, 0x63, 0x6c, 0x75, 0x64, 0x65, 0x2f, 0x63, 0x75, 0x74, 0x65, 0x2f, 0x70
        /*0056*/ 	.byte	0x6f, 0x69, 0x6e, 0x74, 0x65, 0x72, 0x5f, 0x66, 0x6c, 0x61, 0x67, 0x67, 0x65, 0x64, 0x2e, 0x68
        /*0066*/ 	.byte	0x70, 0x70, 0x00
	.type		__unnamed_4,@object
	.size		__unnamed_4,(__unnamed_5 - __unnamed_4)
__unnamed_4:
        /* <DEDUP_REMOVED lines=23> */
        /*01d9*/ 	.byte	0x3a, 0x43, 0x3c, 0x30, 0x3e, 0x3e, 0x3e, 0x3e, 0x3e, 0x20, 0x26, 0x5d, 0x00
	.type		__unnamed_5,@object
	.size		__unnamed_5,(__unnamed_7 - __unnamed_5)
__unnamed_5:
        /* <DEDUP_REMOVED lines=24> */
	.type		__unnamed_7,@object
	.size		__unnamed_7,(__unnamed_6 - __unnamed_7)
__unnamed_7:
        /* <DEDUP_REMOVED lines=24> */
	.type		__unnamed_6,@object
	.size		__unnamed_6,(__unnamed_1 - __unnamed_6)
__unnamed_6:
        /* <DEDUP_REMOVED lines=28> */
        /*06a6*/ 	.byte	0x34, 0x3e, 0x3e, 0x3e, 0x3e, 0x3e, 0x5d, 0x00
	.type		__unnamed_1,@object
	.size		__unnamed_1,(__unnamed_3 - __unnamed_1)
__unnamed_1:
        /* <DEDUP_REMOVED lines=28> */
        /*086e*/ 	.byte	0x34, 0x3e, 0x3e, 0x3e, 0x3e, 0x3e, 0x20, 0x26, 0x5d, 0x00
	.type		__unnamed_3,@object
	.size		__unnamed_3,(__unnamed_2 - __unnamed_3)
__unnamed_3:
        /* <DEDUP_REMOVED lines=29> */
	.type		__unnamed_2,@object
	.size		__unnamed_2,(.L_1 - __unnamed_2)
__unnamed_2:
        /* <DEDUP_REMOVED lines=29> */
.L_1:


//--------------------- .nv.shared._ZN7cutlass13device_kernelIN5flash11enable_sm90INS1_16FlashAttnFwdSm90INS1_25CollectiveMainloopFwdSm90ILi2EN4cute5tupleIJNS5_1CILi1EEES8_S8_EEENS6_IJNS7_ILi128EEENS7_ILi96EEENS7_ILi64EEEEEELi256ENS_6half_tEfNS_4arch4Sm90ELb0ELb0ELb1ELb0ELb0ELb0ELb0ELb1ELb0ELb1ELb1ELb0EEENS1_21CollectiveEpilogueFwdINS6_IJSA_NS7_ILi256EEESB_EEES9_SE_SG_Li256ELb0ELb1ELb1ELb0EEENS1_19SingleTileSchedulerILb0ELb1ELb1ELi128EEEEEEEEEvNT_6ParamsE --------------------------
	.section	.nv.shared._ZN7cutlass13device_kernelIN5flash11enable_sm90INS1_16FlashAttnFwdSm90INS1_25CollectiveMainloopFwdSm90ILi2EN4cute5tupleIJNS5_1CILi1EEES8_S8_EEENS6_IJNS7_ILi128EEENS7_ILi96EEENS7_ILi64EEEEEELi256ENS_6half_tEfNS_4arch4Sm90ELb0ELb0ELb1ELb0ELb0ELb0ELb0ELb1ELb0ELb1ELb1ELb0EEENS1_21CollectiveEpilogueFwdINS6_IJSA_NS7_ILi256EEESB_EEES9_SE_SG_Li256ELb0ELb1ELb1ELb0EEENS1_19SingleTileSchedulerILb0ELb1ELb1ELi128EEEEEEEEEvNT_6ParamsE,"aw",@nobits
	.sectionflags	@""
	.align	16
	.zero		1024


//--------------------- .nv.shared.reserved.0     --------------------------
	.section	.nv.shared.reserved.0,"aw",@nobits
	.weak		__nv_reservedSMEM_offset_0_alias
	.size		__nv_reservedSMEM_offset_0_alias, 0, 0
	.other		__nv_reservedSMEM_offset_0_alias,@"STO_CUDA_RESERVED_SHARED STV_DEFAULT"
__nv_reservedSMEM_offset_0_alias:
	.zero		0


//--------------------- .nv.global                --------------------------
	.section	.nv.global,"aw",@nobits
.nv.global:
	.type		_ZN83_INTERNAL_afa55b12_47_flash_fwd_hdim64_256_fp16_split_softcap_sm90_cu_2acf44d3_31014cute1_E,@object
	.size		_ZN83_INTERNAL_afa55b12_47_flash_fwd_hdim64_256_fp16_split_softcap_sm90_cu_2acf44d3_31014cute1_E,(_ZN83_INTERNAL_afa55b12_47_flash_fwd_hdim64_256_fp16_split_softcap_sm90_cu_2acf44d3_31014cuda3std3__45__cpo6cbeginE - _ZN83_INTERNAL_afa55b12_47_flash_fwd_hdim64_256_fp16_split_softcap_sm90_cu_2acf44d3_31014cute1_E)
_ZN83_INTERNAL_afa55b12_47_flash_fwd_hdim64_256_fp16_split_softcap_sm90_cu_2acf44d3_31014cute1_E:
	.zero		1
	.type		_ZN83_INTERNAL_afa55b12_47_flash_fwd_hdim64_256_fp16_split_softcap_sm90_cu_2acf44d3_31014cuda3std3__45__cpo6cbeginE,@object
	.size		_ZN83_INTERNAL_afa55b12_47_flash_fwd_hdim64_256_fp16_split_softcap_sm90_cu_2acf44d3_31014cuda3std3__45__cpo6cbeginE,(_ZN83_INTERNAL_afa55b12_47_flash_fwd_hdim64_256_fp16_split_softcap_sm90_cu_2acf44d3_31014cuda3std3__48in_placeE - _ZN83_INTERNAL_afa55b12_47_flash_fwd_hdim64_256_fp16_split_softcap_sm90_cu_2acf44d3_31014cuda3std3__45__cpo6cbeginE)
_ZN83_INTERNAL_afa55b12_47_flash_fwd_hdim64_256_fp16_split_softcap_sm90_cu_2acf44d3_31014cuda3std3__45__cpo6cbeginE:
	.zero		1
	.type		_ZN83_INTERNAL_afa55b12_47_flash_fwd_hdim64_256_fp16_split_softcap_sm90_cu_2acf44d3_31014cuda3std3__48in_placeE,@object
	.size		_ZN83_INTERNAL_afa55b12_47_flash_fwd_hdim64_256_fp16_split_softcap_sm90_cu_2acf44d3_31014cuda3std3__48in_placeE,(_ZN83_INTERNAL_afa55b12_47_flash_fwd_hdim64_256_fp16_split_softcap_sm90_cu_2acf44d3_31014cuda3std6ranges3__45__cpo9iter_moveE - _ZN83_INTERNAL_afa55b12_47_flash_fwd_hdim64_256_fp16_split_softcap_sm90_cu_2acf44d3_31014cuda3std3__48in_placeE)
_ZN83_INTERNAL_afa55b12_47_flash_fwd_hdim64_256_fp16_split_softcap_sm90_cu_2acf44d3_31014cuda3std3__48in_placeE:
	.zero		1
	.type		_ZN83_INTERNAL_afa55b12_47_flash_fwd_hdim64_256_fp16_split_softcap_sm90_cu_2acf44d3_31014cuda3std6ranges3__45__cpo9iter_moveE,@object
	.size		_ZN83_INTERNAL_afa55b12_47_flash_fwd_hdim64_256_fp16_split_softcap_sm90_cu_2acf44d3_31014cuda3std6ranges3__45__cpo9iter_moveE,(_ZN83_INTERNAL_afa55b12_47_flash_fwd_hdim64_256_fp16_split_softcap_sm90_cu_2acf44d3_31014cuda3std3__45__cpo5beginE - _ZN83_INTERNAL_afa55b12_47_flash_fwd_hdim64_256_fp16_split_softcap_sm90_cu_2acf44d3_31014cuda3std6ranges3__45__cpo9iter_moveE)
_ZN83_INTERNAL_afa55b12_47_flash_fwd_hdim64_256_fp16_split_softcap_sm90_cu_2acf44d3_31014cuda3std6ranges3__45__cpo9iter_moveE:
	.zero		1
	.type		_ZN83_INTERNAL_afa55b12_47_flash_fwd_hdim64_256_fp16_split_softcap_sm90_cu_2acf44d3_31014cuda3std3__45__cpo5beginE,@object
	.size		_ZN83_INTERNAL_afa55b12_47_flash_fwd_hdim64_256_fp16_split_softcap_sm90_cu_2acf44d3_31014cuda3std3__45__cpo5beginE,(_ZN83_INTERNAL_afa55b12_47_flash_fwd_hdim64_256_fp16_split_softcap_sm90_cu_2acf44d3_31014cuda3std3__485_GLOBAL__N__afa55b12_47_flash_fwd_hdim64_256_fp16_split_softcap_sm90_cu_2acf44d3_31016ignoreE - _ZN83_INTERNAL_afa55b12_47_flash_fwd_hdim64_256_fp16_split_softcap_sm90_cu_2acf44d3_31014cuda3std3__45__cpo5beginE)
_ZN83_INTERNAL_afa55b12_47_flash_fwd_hdim64_256_fp16_split_softcap_sm90_cu_2acf44d3_31014cuda3std3__45__cpo5beginE:
	.zero		1
	.type		_ZN83_INTERNAL_afa55b12_47_flash_fwd_hdim64_256_fp16_split_softcap_sm90_cu_2acf44d3_31014cuda3std3__485_GLOBAL__N__afa55b12_47_flash_fwd_hdim64_256_fp16_split_softcap_sm90_cu_2acf44d3_31016ignoreE,@object
	.size		_ZN83_INTERNAL_afa55b12_47_flash_fwd_hdim64_256_fp16_split_softcap_sm90_cu_2acf44d3_31014cuda3std3__485_GLOBAL__N__afa55b12_47_flash_fwd_hdim64_256_fp16_split_softcap_sm90_cu_2acf44d3_31016ignoreE,(_ZN83_INTERNAL_afa55b12_47_flash_fwd_hdim64_256_fp16_split_softcap_sm90_cu_2acf44d3_31014cute7productE - _ZN83_INTERNAL_afa55b12_47_flash_fwd_hdim64_256_fp16_split_softcap_sm90_cu_2acf44d3_31014cuda3std3__485_GLOBAL__N__afa55b12_47_flash_fwd_hdim64_256_fp16_split_softcap_sm90_cu_2acf44d3_31016ignoreE)
_ZN83_INTERNAL_afa55b12_47_flash_fwd_hdim64_256_fp16_split_softcap_sm90_cu_2acf44d3_31014cuda3std3__485_GLOBAL__N__afa55b12_47_flash_fwd_hdim64_256_fp16_split_softcap_sm90_cu_2acf44d3_31016ignoreE:
	.zero		1
	.type		_ZN83_INTERNAL_afa55b12_47_flash_fwd_hdim64_256_fp16_split_softcap_sm90_cu_2acf44d3_31014cute7productE,@object
	.size		_ZN83_INTERNAL_afa55b12_47_flash_fwd_hdim64_256_fp16_split_softcap_sm90_cu_2acf44d3_31014cute7productE,(_ZN83_INTERNAL_afa55b12_47_flash_fwd_hdim64_256_fp16_split_softcap_sm90_cu_2acf44d3_31014cuda3std3__45__cpo3endE - _ZN83_INTERNAL_afa55b12_47_flash_fwd_hdim64_256_fp16_split_softcap_sm90_cu_2acf44d3_31014cute7productE)
_ZN83_INTERNAL_afa55b12_47_flash_fwd_hdim64_256_fp16_split_softcap_sm90_cu_2acf44d3_31014cute7productE:
	.zero		1
	.type		_ZN83_INTERNAL_afa55b12_47_flash_fwd_hdim64_256_fp16_split_softcap_sm90_cu_2acf44d3_31014cuda3std3__45__cpo3endE,@object
	.size		_ZN83_INTERNAL_afa55b12_47_flash_fwd_hdim64_256_fp16_split_softcap_sm90_cu_2acf44d3_31014cuda3std3__45__cpo3endE,(_ZN83_INTERNAL_afa55b12_47_flash_fwd_hdim64_256_fp16_split_softcap_sm90_cu_2acf44d3_31014cuda3std3__419piecewise_constructE - _ZN83_INTERNAL_afa55b12_47_flash_fwd_hdim64_256_fp16_split_softcap_sm90_cu_2acf44d3_31014cuda3std3__45__cpo3endE)
_ZN83_INTERNAL_afa55b12_47_flash_fwd_hdim64_256_fp16_split_softcap_sm90_cu_2acf44d3_31014cuda3std3__45__cpo3endE:
	.zero		1
	.type		_ZN83_INTERNAL_afa55b12_47_flash_fwd_hdim64_256_fp16_split_softcap_sm90_cu_2acf44d3_31014cuda3std3__419piecewise_constructE,@object
	.size		_ZN83_INTERNAL_afa55b12_47_flash_fwd_hdim64_256_fp16_split_softcap_sm90_cu_2acf44d3_31014cuda3std3__419piecewise_constructE,(_ZN83_INTERNAL_afa55b12_47_flash_fwd_hdim64_256_fp16_split_softcap_sm90_cu_2acf44d3_31014cuda3std3__45__cpo4cendE - _ZN83_INTERNAL_afa55b12_47_flash_fwd_hdim64_256_fp16_split_softcap_sm90_cu_2acf44d3_31014cuda3std3__419piecewise_constructE)
_ZN83_INTERNAL_afa55b12_47_flash_fwd_hdim64_256_fp16_split_softcap_sm90_cu_2acf44d3_31014cuda3std3__419piecewise_constructE:
	.zero		1
	.type		_ZN83_INTERNAL_afa55b12_47_flash_fwd_hdim64_256_fp16_split_softcap_sm90_cu_2acf44d3_31014cuda3std3__45__cpo4cendE,@object
	.size		_ZN83_INTERNAL_afa55b12_47_flash_fwd_hdim64_256_fp16_split_softcap_sm90_cu_2acf44d3_31014cuda3std3__45__cpo4cendE,(_ZN83_INTERNAL_afa55b12_47_flash_fwd_hdim64_256_fp16_split_softcap_sm90_cu_2acf44d3_31014cuda3std6ranges3__45__cpo4swapE - _ZN83_INTERNAL_afa55b12_47_flash_fwd_hdim64_256_fp16_split_softcap_sm90_cu_2acf44d3_31014cuda3std3__45__cpo4cendE)
_ZN83_INTERNAL_afa55b12_47_flash_fwd_hdim64_256_fp16_split_softcap_sm90_cu_2acf44d3_31014cuda3std3__45__cpo4cendE:
	.zero		1
	.type		_ZN83_INTERNAL_afa55b12_47_flash_fwd_hdim64_256_fp16_split_softcap_sm90_cu_2acf44d3_31014cuda3std6ranges3__45__cpo4swapE,@object
	.size		_ZN83_INTERNAL_afa55b12_47_flash_fwd_hdim64_256_fp16_split_softcap_sm90_cu_2acf44d3_31014cuda3std6ranges3__45__cpo4swapE,(.L_14 - _ZN83_INTERNAL_afa55b12_47_flash_fwd_hdim64_256_fp16_split_softcap_sm90_cu_2acf44d3_31014cuda3std6ranges3__45__cpo4swapE)
_ZN83_INTERNAL_afa55b12_47_flash_fwd_hdim64_256_fp16_split_softcap_sm90_cu_2acf44d3_31014cuda3std6ranges3__45__cpo4swapE:
	.zero		1
.L_14:


//--------------------- .nv.shared._ZN7cutlass13device_kernelIN5flash11enable_sm90INS1_16FlashAttnFwdSm90INS1_25CollectiveMainloopFwdSm90ILi2EN4cute5tupleIJNS5_1CILi1EEES8_S8_EEENS6_IJNS7_ILi128EEENS7_ILi96EEENS7_ILi64EEEEEELi256ENS_6half_tEfNS_4arch4Sm90ELb0ELb0ELb1ELb0ELb0ELb0ELb1ELb1ELb0ELb1ELb1ELb0EEENS1_21CollectiveEpilogueFwdINS6_IJSA_NS7_ILi256EEESB_EEES9_SE_SG_Li256ELb0ELb1ELb1ELb0EEENS1_19SingleTileSchedulerILb0ELb1ELb1ELi128EEEEEEEEEvNT_6ParamsE --------------------------
	.section	.nv.shared._ZN7cutlass13device_kernelIN5flash11enable_sm90INS1_16FlashAttnFwdSm90INS1_25CollectiveMainloopFwdSm90ILi2EN4cute5tupleIJNS5_1CILi1EEES8_S8_EEENS6_IJNS7_ILi128EEENS7_ILi96EEENS7_ILi64EEEEEELi256ENS_6half_tEfNS_4arch4Sm90ELb0ELb0ELb1ELb0ELb0ELb0ELb1ELb1ELb0ELb1ELb1ELb0EEENS1_21CollectiveEpilogueFwdINS6_IJSA_NS7_ILi256EEESB_EEES9_SE_SG_Li256ELb0ELb1ELb1ELb0EEENS1_19SingleTileSchedulerILb0ELb1ELb1ELi128EEEEEEEEEvNT_6ParamsE,"aw",@nobits
	.sectionflags	@""
	.align	16
	.zero		1024


//--------------------- .nv.shared._ZN7cutlass13device_kernelIN5flash11enable_sm90INS1_16FlashAttnFwdSm90INS1_25CollectiveMainloopFwdSm90ILi2EN4cute5tupleIJNS5_1CILi1EEES8_S8_EEENS6_IJNS7_ILi128EEENS7_ILi96EEENS7_ILi64EEEEEELi256ENS_6half_tEfNS_4arch4Sm90ELb0ELb0ELb1ELb1ELb0ELb0ELb0ELb1ELb0ELb1ELb1ELb0EEENS1_21CollectiveEpilogueFwdINS6_IJSA_NS7_ILi256EEESB_EEES9_SE_SG_Li256ELb1ELb1ELb1ELb0EEENS1_36VarlenDynamicPersistentTileSchedulerILi128ELi96ELi256ELi128ELb1ELb1ELb1ELb0ELb1ELb1EEEEEEEEEvNT_6ParamsE --------------------------
	.section	.nv.shared._ZN7cutlass13device_kernelIN5flash11enable_sm90INS1_16FlashAttnFwdSm90INS1_25CollectiveMainloopFwdSm90ILi2EN4cute5tupleIJNS5_1CILi1EEES8_S8_EEENS6_IJNS7_ILi128EEENS7_ILi96EEENS7_ILi64EEEEEELi256ENS_6half_tEfNS_4arch4Sm90ELb0ELb0ELb1ELb1ELb0ELb0ELb0ELb1ELb0ELb1ELb1ELb0EEENS1_21CollectiveEpilogueFwdINS6_IJSA_NS7_ILi256EEESB_EEES9_SE_SG_Li256ELb1ELb1ELb1ELb0EEENS1_36VarlenDynamicPersistentTileSchedulerILi128ELi96ELi256ELi128ELb1ELb1ELb1ELb0ELb1ELb1EEEEEEEEEvNT_6ParamsE,"aw",@nobits
	.sectionflags	@""
	.align	16
	.zero		1024


//--------------------- .nv.shared._ZN7cutlass13device_kernelIN5flash11enable_sm90INS1_16FlashAttnFwdSm90INS1_25CollectiveMainloopFwdSm90ILi2EN4cute5tupleIJNS5_1CILi1EEES8_S8_EEENS6_IJNS7_ILi128EEENS7_ILi96EEENS7_ILi64EEEEEELi256ENS_6half_tEfNS_4arch4Sm90ELb0ELb0ELb1ELb1ELb0ELb1ELb0ELb1ELb0ELb1ELb1ELb0EEENS1_21CollectiveEpilogueFwdINS6_IJSA_NS7_ILi256EEESB_EEES9_SE_SG_Li256ELb1ELb1ELb1ELb0EEENS1_36VarlenDynamicPersistentTileSchedulerILi128ELi96ELi256ELi128ELb1ELb1ELb1ELb0ELb1ELb1EEEEEEEEEvNT_6ParamsE --------------------------
	.section	.nv.shared._ZN7cutlass13device_kernelIN5flash11enable_sm90INS1_16FlashAttnFwdSm90INS1_25CollectiveMainloopFwdSm90ILi2EN4cute5tupleIJNS5_1CILi1EEES8_S8_EEENS6_IJNS7_ILi128EEENS7_ILi96EEENS7_ILi64EEEEEELi256ENS_6half_tEfNS_4arch4Sm90ELb0ELb0ELb1ELb1ELb0ELb1ELb0ELb1ELb0ELb1ELb1ELb0EEENS1_21CollectiveEpilogueFwdINS6_IJSA_NS7_ILi256EEESB_EEES9_SE_SG_Li256ELb1ELb1ELb1ELb0EEENS1_36VarlenDynamicPersistentTileSchedulerILi128ELi96ELi256ELi128ELb1ELb1ELb1ELb0ELb1ELb1EEEEEEEEEvNT_6ParamsE,"aw",@nobits
	.sectionflags	@""
	.align	16
	.zero		1024


//--------------------- .nv.shared._ZN7cutlass13device_kernelIN5flash11enable_sm90INS1_16FlashAttnFwdSm90INS1_25CollectiveMainloopFwdSm90ILi2EN4cute5tupleIJNS5_1CILi1EEES8_S8_EEENS6_IJNS7_ILi128EEENS7_ILi96EEENS7_ILi64EEEEEELi256ENS_6half_tEfNS_4arch4Sm90ELb0ELb0ELb1ELb1ELb0ELb0ELb1ELb1ELb0ELb1ELb1ELb0EEENS1_21CollectiveEpilogueFwdINS6_IJSA_NS7_ILi256EEESB_EEES9_SE_SG_Li256ELb1ELb1ELb1ELb0EEENS1_36VarlenDynamicPersistentTileSchedulerILi128ELi96ELi256ELi128ELb1ELb1ELb1ELb0ELb1ELb1EEEEEEEEEvNT_6ParamsE --------------------------
	.section	.nv.shared._ZN7cutlass13device_kernelIN5flash11enable_sm90INS1_16FlashAttnFwdSm90INS1_25CollectiveMainloopFwdSm90ILi2EN4cute5tupleIJNS5_1CILi1EEES8_S8_EEENS6_IJNS7_ILi128EEENS7_ILi96EEENS7_ILi64EEEEEELi256ENS_6half_tEfNS_4arch4Sm90ELb0ELb0ELb1ELb1ELb0ELb0ELb1ELb1ELb0ELb1ELb1ELb0EEENS1_21CollectiveEpilogueFwdINS6_IJSA_NS7_ILi256EEESB_EEES9_SE_SG_Li256ELb1ELb1ELb1ELb0EEENS1_36VarlenDynamicPersistentTileSchedulerILi128ELi96ELi256ELi128ELb1ELb1ELb1ELb0ELb1ELb1EEEEEEEEEvNT_6ParamsE,"aw",@nobits
	.sectionflags	@""
	.align	16
	.zero		1024


//--------------------- .nv.shared._ZN7cutlass13device_kernelIN5flash11enable_sm90INS1_16FlashAttnFwdSm90INS1_25CollectiveMainloopFwdSm90ILi2EN4cute5tupleIJNS5_1CILi1EEES8_S8_EEENS6_IJNS7_ILi128EEENS7_ILi96EEENS7_ILi64EEEEEELi256ENS_6half_tEfNS_4arch4Sm90ELb0ELb0ELb1ELb1ELb0ELb1ELb1ELb1ELb0ELb1ELb1ELb0EEENS1_21CollectiveEpilogueFwdINS6_IJSA_NS7_ILi256EEESB_EEES9_SE_SG_Li256ELb1ELb1ELb1ELb0EEENS1_36VarlenDynamicPersistentTileSchedulerILi128ELi96ELi256ELi128ELb1ELb1ELb1ELb0ELb1ELb1EEEEEEEEEvNT_6ParamsE --------------------------
	.section	.nv.shared._ZN7cutlass13device_kernelIN5flash11enable_sm90INS1_16FlashAttnFwdSm90INS1_25CollectiveMainloopFwdSm90ILi2EN4cute5tupleIJNS5_1CILi1EEES8_S8_EEENS6_IJNS7_ILi128EEENS7_ILi96EEENS7_ILi64EEEEEELi256ENS_6half_tEfNS_4arch4Sm90ELb0ELb0ELb1ELb1ELb0ELb1ELb1ELb1ELb0ELb1ELb1ELb0EEENS1_21CollectiveEpilogueFwdINS6_IJSA_NS7_ILi256EEESB_EEES9_SE_SG_Li256ELb1ELb1ELb1ELb0EEENS1_36VarlenDynamicPersistentTileSchedulerILi128ELi96ELi256ELi128ELb1ELb1ELb1ELb0ELb1ELb1EEEEEEEEEvNT_6ParamsE,"aw",@nobits
	.sectionflags	@""
	.align	16
	.zero		1024


//--------------------- .nv.shared._ZN7cutlass13device_kernelIN5flash11enable_sm90INS1_16FlashAttnFwdSm90INS1_25CollectiveMainloopFwdSm90ILi2EN4cute5tupleIJNS5_1CILi1EEES8_S8_EEENS6_IJNS7_ILi128EEENS7_ILi96EEENS7_ILi64EEEEEELi256ENS_6half_tEfNS_4arch4Sm90ELb0ELb1ELb1ELb0ELb0ELb0ELb0ELb1ELb0ELb1ELb1ELb0EEENS1_21CollectiveEpilogueFwdINS6_IJSA_NS7_ILi256EEESB_EEES9_SE_SG_Li256ELb0ELb1ELb1ELb0EEENS1_19SingleTileSchedulerILb0ELb1ELb1ELi128EEEEEEEEEvNT_6ParamsE --------------------------
	.section	.nv.shared._ZN7cutlass13device_kernelIN5flash11enable_sm90INS1_16FlashAttnFwdSm90INS1_25CollectiveMainloopFwdSm90ILi2EN4cute5tupleIJNS5_1CILi1EEES8_S8_EEENS6_IJNS7_ILi128EEENS7_ILi96EEENS7_ILi64EEEEEELi256ENS_6half_tEfNS_4arch4Sm90ELb0ELb1ELb1ELb0ELb0ELb0ELb0ELb1ELb0ELb1ELb1ELb0EEENS1_21CollectiveEpilogueFwdINS6_IJSA_NS7_ILi256EEESB_EEES9_SE_SG_Li256ELb0ELb1ELb1ELb0EEENS1_19SingleTileSchedulerILb0ELb1ELb1ELi128EEEEEEEEEvNT_6ParamsE,"aw",@nobits
	.sectionflags	@""
	.align	16
	.zero		1024


//--------------------- .nv.shared._ZN7cutlass13device_kernelIN5flash11enable_sm90INS1_16FlashAttnFwdSm90INS1_25CollectiveMainloopFwdSm90ILi2EN4cute5tupleIJNS5_1CILi1EEES8_S8_EEENS6_IJNS7_ILi128EEENS7_ILi96EEENS7_ILi64EEEEEELi256ENS_6half_tEfNS_4arch4Sm90ELb0ELb1ELb1ELb0ELb0ELb0ELb1ELb1ELb0ELb1ELb1ELb0EEENS1_21CollectiveEpilogueFwdINS6_IJSA_NS7_ILi256EEESB_EEES9_SE_SG_Li256ELb0ELb1ELb1ELb0EEENS1_19SingleTileSchedulerILb0ELb1ELb1ELi128EEEEEEEEEvNT_6ParamsE --------------------------
	.section	.nv.shared._ZN7cutlass13device_kernelIN5flash11enable_sm90INS1_16FlashAttnFwdSm90INS1_25CollectiveMainloopFwdSm90ILi2EN4cute5tupleIJNS5_1CILi1EEES8_S8_EEENS6_IJNS7_ILi128EEENS7_ILi96EEENS7_ILi64EEEEEELi256ENS_6half_tEfNS_4arch4Sm90ELb0ELb1ELb1ELb0ELb0ELb0ELb1ELb1ELb0ELb1ELb1ELb0EEENS1_21CollectiveEpilogueFwdINS6_IJSA_NS7_ILi256EEESB_EEES9_SE_SG_Li256ELb0ELb1ELb1ELb0EEENS1_19SingleTileSchedulerILb0ELb1ELb1ELi128EEEEEEEEEvNT_6ParamsE,"aw",@nobits
	.sectionflags	@""
	.align	16
	.zero		1024


//--------------------- .nv.shared._ZN7cutlass13device_kernelIN5flash11enable_sm90INS1_16FlashAttnFwdSm90INS1_25CollectiveMainloopFwdSm90ILi2EN4cute5tupleIJNS5_1CILi1EEES8_S8_EEENS6_IJNS7_ILi128EEENS7_ILi96EEENS7_ILi64EEEEEELi256ENS_6half_tEfNS_4arch4Sm90ELb0ELb1ELb1ELb1ELb0ELb0ELb0ELb1ELb0ELb1ELb1ELb0EEENS1_21CollectiveEpilogueFwdINS6_IJSA_NS7_ILi256EEESB_EEES9_SE_SG_Li256ELb1ELb1ELb1ELb0EEENS1_36VarlenDynamicPersistentTileSchedulerILi128ELi96ELi256ELi128ELb1ELb1ELb1ELb1ELb0ELb1EEEEEEEEEvNT_6ParamsE --------------------------
	.section	.nv.shared._ZN7cutlass13device_kernelIN5flash11enable_sm90INS1_16FlashAttnFwdSm90INS1_25CollectiveMainloopFwdSm90ILi2EN4cute5tupleIJNS5_1CILi1EEES8_S8_EEENS6_IJNS7_ILi128EEENS7_ILi96EEENS7_ILi64EEEEEELi256ENS_6half_tEfNS_4arch4Sm90ELb0ELb1ELb1ELb1ELb0ELb0ELb0ELb1ELb0ELb1ELb1ELb0EEENS1_21CollectiveEpilogueFwdINS6_IJSA_NS7_ILi256EEESB_EEES9_SE_SG_Li256ELb1ELb1ELb1ELb0EEENS1_36VarlenDynamicPersistentTileSchedulerILi128ELi96ELi256ELi128ELb1ELb1ELb1ELb1ELb0ELb1EEEEEEEEEvNT_6ParamsE,"aw",@nobits
	.sectionflags	@""
	.align	16
	.zero		1024


//--------------------- .nv.shared._ZN7cutlass13device_kernelIN5flash11enable_sm90INS1_16FlashAttnFwdSm90INS1_25CollectiveMainloopFwdSm90ILi2EN4cute5tupleIJNS5_1CILi1EEES8_S8_EEENS6_IJNS7_ILi128EEENS7_ILi96EEENS7_ILi64EEEEEELi256ENS_6half_tEfNS_4arch4Sm90ELb0ELb1ELb1ELb1ELb0ELb1ELb0ELb1ELb0ELb1ELb1ELb0EEENS1_21CollectiveEpilogueFwdINS6_IJSA_NS7_ILi256EEESB_EEES9_SE_SG_Li256ELb1ELb1ELb1ELb0EEENS1_36VarlenDynamicPersistentTileSchedulerILi128ELi96ELi256ELi128ELb1ELb1ELb1ELb1ELb0ELb1EEEEEEEEEvNT_6ParamsE --------------------------
	.section	.nv.shared._ZN7cutlass13device_kernelIN5flash11enable_sm90INS1_16FlashAttnFwdSm90INS1_25CollectiveMainloopFwdSm90ILi2EN4cute5tupleIJNS5_1CILi1EEES8_S8_EEENS6_IJNS7_ILi128EEENS7_ILi96EEENS7_ILi64EEEEEELi256ENS_6half_tEfNS_4arch4Sm90ELb0ELb1ELb1ELb1ELb0ELb1ELb0ELb1ELb0ELb1ELb1ELb0EEENS1_21CollectiveEpilogueFwdINS6_IJSA_NS7_ILi256EEESB_EEES9_SE_SG_Li256ELb1ELb1ELb1ELb0EEENS1_36VarlenDynamicPersistentTileSchedulerILi128ELi96ELi256ELi128ELb1ELb1ELb1ELb1ELb0ELb1EEEEEEEEEvNT_6ParamsE,"aw",@nobits
	.sectionflags	@""
	.align	16
	.zero		1024


//--------------------- .nv.shared._ZN7cutlass13device_kernelIN5flash11enable_sm90INS1_16FlashAttnFwdSm90INS1_25CollectiveMainloopFwdSm90ILi2EN4cute5tupleIJNS5_1CILi1EEES8_S8_EEENS6_IJNS7_ILi128EEENS7_ILi96EEENS7_ILi64EEEEEELi256ENS_6half_tEfNS_4arch4Sm90ELb0ELb1ELb1ELb1ELb0ELb0ELb1ELb1ELb0ELb1ELb1ELb0EEENS1_21CollectiveEpilogueFwdINS6_IJSA_NS7_ILi256EEESB_EEES9_SE_SG_Li256ELb1ELb1ELb1ELb0EEENS1_36VarlenDynamicPersistentTileSchedulerILi128ELi96ELi256ELi128ELb1ELb1ELb1ELb1ELb0ELb1EEEEEEEEEvNT_6ParamsE --------------------------
	.section	.nv.shared._ZN7cutlass13device_kernelIN5flash11enable_sm90INS1_16FlashAttnFwdSm90INS1_25CollectiveMainloopFwdSm90ILi2EN4cute5tupleIJNS5_1CILi1EEES8_S8_EEENS6_IJNS7_ILi128EEENS7_ILi96EEENS7_ILi64EEEEEELi256ENS_6half_tEfNS_4arch4Sm90ELb0ELb1ELb1ELb1ELb0ELb0ELb1ELb1ELb0ELb1ELb1ELb0EEENS1_21CollectiveEpilogueFwdINS6_IJSA_NS7_ILi256EEESB_EEES9_SE_SG_Li256ELb1ELb1ELb1ELb0EEENS1_36VarlenDynamicPersistentTileSchedulerILi128ELi96ELi256ELi128ELb1ELb1ELb1ELb1ELb0ELb1EEEEEEEEEvNT_6ParamsE,"aw",@nobits
	.sectionflags	@""
	.align	16
	.zero		1024


//--------------------- .nv.shared._ZN7cutlass13device_kernelIN5flash11enable_sm90INS1_16FlashAttnFwdSm90INS1_25CollectiveMainloopFwdSm90ILi2EN4cute5tupleIJNS5_1CILi1EEES8_S8_EEENS6_IJNS7_ILi128EEENS7_ILi96EEENS7_ILi64EEEEEELi256ENS_6half_tEfNS_4arch4Sm90ELb0ELb1ELb1ELb1ELb0ELb1ELb1ELb1ELb0ELb1ELb1ELb0EEENS1_21CollectiveEpilogueFwdINS6_IJSA_NS7_ILi256EEESB_EEES9_SE_SG_Li256ELb1ELb1ELb1ELb0EEENS1_36VarlenDynamicPersistentTileSchedulerILi128ELi96ELi256ELi128ELb1ELb1ELb1ELb1ELb0ELb1EEEEEEEEEvNT_6ParamsE --------------------------
	.section	.nv.shared._ZN7cutlass13device_kernelIN5flash11enable_sm90INS1_16FlashAttnFwdSm90INS1_25CollectiveMainloopFwdSm90ILi2EN4cute5tupleIJNS5_1CILi1EEES8_S8_EEENS6_IJNS7_ILi128EEENS7_ILi96EEENS7_ILi64EEEEEELi256ENS_6half_tEfNS_4arch4Sm90ELb0ELb1ELb1ELb1ELb0ELb1ELb1ELb1ELb0ELb1ELb1ELb0EEENS1_21CollectiveEpilogueFwdINS6_IJSA_NS7_ILi256EEESB_EEES9_SE_SG_Li256ELb1ELb1ELb1ELb0EEENS1_36VarlenDynamicPersistentTileSchedulerILi128ELi96ELi256ELi128ELb1ELb1ELb1ELb1ELb0ELb1EEEEEEEEEvNT_6ParamsE,"aw",@nobits
	.sectionflags	@""
	.align	16
	.zero		1024


//--------------------- .nv.shared._ZN7cutlass13device_kernelIN5flash11enable_sm90INS1_16FlashAttnFwdSm90INS1_25CollectiveMainloopFwdSm90ILi2EN4cute5tupleIJNS5_1CILi1EEES8_S8_EEENS6_IJNS7_ILi128EEENS7_ILi96EEENS7_ILi64EEEEEELi256ENS_6half_tEfNS_4arch4Sm90ELb1ELb0ELb1ELb0ELb0ELb0ELb0ELb1ELb0ELb1ELb1ELb0EEENS1_21CollectiveEpilogueFwdINS6_IJSA_NS7_ILi256EEESB_EEES9_SE_SG_Li256ELb0ELb1ELb1ELb0EEENS1_19SingleTileSchedulerILb0ELb1ELb1ELi128EEEEEEEEEvNT_6ParamsE --------------------------
	.section	.nv.shared._ZN7cutlass13device_kernelIN5flash11enable_sm90INS1_16FlashAttnFwdSm90INS1_25CollectiveMainloopFwdSm90ILi2EN4cute5tupleIJNS5_1CILi1EEES8_S8_EEENS6_IJNS7_ILi128EEENS7_ILi96EEENS7_ILi64EEEEEELi256ENS_6half_tEfNS_4arch4Sm90ELb1ELb0ELb1ELb0ELb0ELb0ELb0ELb1ELb0ELb1ELb1ELb0EEENS1_21CollectiveEpilogueFwdINS6_IJSA_NS7_ILi256EEESB_EEES9_SE_SG_Li256ELb0ELb1ELb1ELb0EEENS1_19SingleTileSchedulerILb0ELb1ELb1ELi128EEEEEEEEEvNT_6ParamsE,"aw",@nobits
	.sectionflags	@""
	.align	16
	.zero		1024


//--------------------- .nv.shared._ZN7cutlass13device_kernelIN5flash11enable_sm90INS1_16FlashAttnFwdSm90INS1_25CollectiveMainloopFwdSm90ILi2EN4cute5tupleIJNS5_1CILi1EEES8_S8_EEENS6_IJNS7_ILi128EEENS7_ILi96EEENS7_ILi64EEEEEELi256ENS_6half_tEfNS_4arch4Sm90ELb1ELb0ELb1ELb0ELb0ELb0ELb1ELb1ELb0ELb1ELb1ELb0EEENS1_21CollectiveEpilogueFwdINS6_IJSA_NS7_ILi256EEESB_EEES9_SE_SG_Li256ELb0ELb1ELb1ELb0EEENS1_19SingleTileSchedulerILb0ELb1ELb1ELi128EEEEEEEEEvNT_6ParamsE --------------------------
	.section	.nv.shared._ZN7cutlass13device_kernelIN5flash11enable_sm90INS1_16FlashAttnFwdSm90INS1_25CollectiveMainloopFwdSm90ILi2EN4cute5tupleIJNS5_1CILi1EEES8_S8_EEENS6_IJNS7_ILi128EEENS7_ILi96EEENS7_ILi64EEEEEELi256ENS_6half_tEfNS_4arch4Sm90ELb1ELb0ELb1ELb0ELb0ELb0ELb1ELb1ELb0ELb1ELb1ELb0EEENS1_21CollectiveEpilogueFwdINS6_IJSA_NS7_ILi256EEESB_EEES9_SE_SG_Li256ELb0ELb1ELb1ELb0EEENS1_19SingleTileSchedulerILb0ELb1ELb1ELi128EEEEEEEEEvNT_6ParamsE,"aw",@nobits
	.sectionflags	@""
	.align	16
	.zero		1024


//--------------------- .nv.shared._ZN7cutlass13device_kernelIN5flash11enable_sm90INS1_16FlashAttnFwdSm90INS1_25CollectiveMainloopFwdSm90ILi2EN4cute5tupleIJNS5_1CILi1EEES8_S8_EEENS6_IJNS7_ILi128EEENS7_ILi96EEENS7_ILi64EEEEEELi256ENS_6half_tEfNS_4arch4Sm90ELb1ELb0ELb1ELb1ELb0ELb0ELb0ELb1ELb0ELb1ELb1ELb0EEENS1_21CollectiveEpilogueFwdINS6_IJSA_NS7_ILi256EEESB_EEES9_SE_SG_Li256ELb1ELb1ELb1ELb0EEENS1_36VarlenDynamicPersistentTileSchedulerILi128ELi96ELi256ELi128ELb1ELb1ELb1ELb1ELb1ELb1EEEEEEEEEvNT_6ParamsE --------------------------
	.section	.nv.shared._ZN7cutlass13device_kernelIN5flash11enable_sm90INS1_16FlashAttnFwdSm90INS1_25CollectiveMainloopFwdSm90ILi2EN4cute5tupleIJNS5_1CILi1EEES8_S8_EEENS6_IJNS7_ILi128EEENS7_ILi96EEENS7_ILi64EEEEEELi256ENS_6half_tEfNS_4arch4Sm90ELb1ELb0ELb1ELb1ELb0ELb0ELb0ELb1ELb0ELb1ELb1ELb0EEENS1_21CollectiveEpilogueFwdINS6_IJSA_NS7_ILi256EEESB_EEES9_SE_SG_Li256ELb1ELb1ELb1ELb0EEENS1_36VarlenDynamicPersistentTileSchedulerILi128ELi96ELi256ELi128ELb1ELb1ELb1ELb1ELb1ELb1EEEEEEEEEvNT_6ParamsE,"aw",@nobits
	.sectionflags	@""
	.align	16
	.zero		1024


//--------------------- .nv.shared._ZN7cutlass13device_kernelIN5flash11enable_sm90INS1_16FlashAttnFwdSm90INS1_25CollectiveMainloopFwdSm90ILi2EN4cute5tupleIJNS5_1CILi1EEES8_S8_EEENS6_IJNS7_ILi128EEENS7_ILi96EEENS7_ILi64EEEEEELi256ENS_6half_tEfNS_4arch4Sm90ELb1ELb0ELb1ELb1ELb0ELb1ELb0ELb1ELb0ELb1ELb1ELb0EEENS1_21CollectiveEpilogueFwdINS6_IJSA_NS7_ILi256EEESB_EEES9_SE_SG_Li256ELb1ELb1ELb1ELb0EEENS1_36VarlenDynamicPersistentTileSchedulerILi128ELi96ELi256ELi128ELb1ELb1ELb1ELb1ELb1ELb1EEEEEEEEEvNT_6ParamsE --------------------------
	.section	.nv.shared._ZN7cutlass13device_kernelIN5flash11enable_sm90INS1_16FlashAttnFwdSm90INS1_25CollectiveMainloopFwdSm90ILi2EN4cute5tupleIJNS5_1CILi1EEES8_S8_EEENS6_IJNS7_ILi128EEENS7_ILi96EEENS7_ILi64EEEEEELi256ENS_6half_tEfNS_4arch4Sm90ELb1ELb0ELb1ELb1ELb0ELb1ELb0ELb1ELb0ELb1ELb1ELb0EEENS1_21CollectiveEpilogueFwdINS6_IJSA_NS7_ILi256EEESB_EEES9_SE_SG_Li256ELb1ELb1ELb1ELb0EEENS1_36VarlenDynamicPersistentTileSchedulerILi128ELi96ELi256ELi128ELb1ELb1ELb1ELb1ELb1ELb1EEEEEEEEEvNT_6ParamsE,"aw",@nobits
	.sectionflags	@""
	.align	16
	.zero		1024


//--------------------- .nv.shared._ZN7cutlass13device_kernelIN5flash11enable_sm90INS1_16FlashAttnFwdSm90INS1_25CollectiveMainloopFwdSm90ILi2EN4cute5tupleIJNS5_1CILi1EEES8_S8_EEENS6_IJNS7_ILi128EEENS7_ILi96EEENS7_ILi64EEEEEELi256ENS_6half_tEfNS_4arch4Sm90ELb1ELb0ELb1ELb1ELb0ELb0ELb1ELb1ELb0ELb1ELb1ELb0EEENS1_21CollectiveEpilogueFwdINS6_IJSA_NS7_ILi256EEESB_EEES9_SE_SG_Li256ELb1ELb1ELb1ELb0EEENS1_36VarlenDynamicPersistentTileSchedulerILi128ELi96ELi256ELi128ELb1ELb1ELb1ELb1ELb1ELb1EEEEEEEEEvNT_6ParamsE --------------------------
	.section	.nv.shared._ZN7cutlass13device_kernelIN5flash11enable_sm90INS1_16FlashAttnFwdSm90INS1_25CollectiveMainloopFwdSm90ILi2EN4cute5tupleIJNS5_1CILi1EEES8_S8_EEENS6_IJNS7_ILi128EEENS7_ILi96EEENS7_ILi64EEEEEELi256ENS_6half_tEfNS_4arch4Sm90ELb1ELb0ELb1ELb1ELb0ELb0ELb1ELb1ELb0ELb1ELb1ELb0EEENS1_21CollectiveEpilogueFwdINS6_IJSA_NS7_ILi256EEESB_EEES9_SE_SG_Li256ELb1ELb1ELb1ELb0EEENS1_36VarlenDynamicPersistentTileSchedulerILi128ELi96ELi256ELi128ELb1ELb1ELb1ELb1ELb1ELb1EEEEEEEEEvNT_6ParamsE,"aw",@nobits
	.sectionflags	@""
	.align	16
	.zero		1024


//--------------------- .nv.shared._ZN7cutlass13device_kernelIN5flash11enable_sm90INS1_16FlashAttnFwdSm90INS1_25CollectiveMainloopFwdSm90ILi2EN4cute5tupleIJNS5_1CILi1EEES8_S8_EEENS6_IJNS7_ILi128EEENS7_ILi96EEENS7_ILi64EEEEEELi256ENS_6half_tEfNS_4arch4Sm90ELb1ELb0ELb1ELb1ELb0ELb1ELb1ELb1ELb0ELb1ELb1ELb0EEENS1_21CollectiveEpilogueFwdINS6_IJSA_NS7_ILi256EEESB_EEES9_SE_SG_Li256ELb1ELb1ELb1ELb0EEENS1_36VarlenDynamicPersistentTileSchedulerILi128ELi96ELi256ELi128ELb1ELb1ELb1ELb1ELb1ELb1EEEEEEEEEvNT_6ParamsE --------------------------
	.section	.nv.shared._ZN7cutlass13device_kernelIN5flash11enable_sm90INS1_16FlashAttnFwdSm90INS1_25CollectiveMainloopFwdSm90ILi2EN4cute5tupleIJNS5_1CILi1EEES8_S8_EEENS6_IJNS7_ILi128EEENS7_ILi96EEENS7_ILi64EEEEEELi256ENS_6half_tEfNS_4arch4Sm90ELb1ELb0ELb1ELb1ELb0ELb1ELb1ELb1ELb0ELb1ELb1ELb0EEENS1_21CollectiveEpilogueFwdINS6_IJSA_NS7_ILi256EEESB_EEES9_SE_SG_Li256ELb1ELb1ELb1ELb0EEENS1_36VarlenDynamicPersistentTileSchedulerILi128ELi96ELi256ELi128ELb1ELb1ELb1ELb1ELb1ELb1EEEEEEEEEvNT_6ParamsE,"aw",@nobits
	.sectionflags	@""
	.align	16
	.zero		1024


//--------------------- .nv.constant0._ZN7cutlass13device_kernelIN5flash11enable_sm90INS1_16FlashAttnFwdSm90INS1_25CollectiveMainloopFwdSm90ILi2EN4cute5tupleIJNS5_1CILi1EEES8_S8_EEENS6_IJNS7_ILi128EEENS7_ILi96EEENS7_ILi64EEEEEELi256ENS_6half_tEfNS_4arch4Sm90ELb0ELb0ELb1ELb0ELb0ELb0ELb0ELb1ELb0ELb1ELb1ELb0EEENS1_21CollectiveEpilogueFwdINS6_IJSA_NS7_ILi256EEESB_EEES9_SE_SG_Li256ELb0ELb1ELb1ELb0EEENS1_19SingleTileSchedulerILb0ELb1ELb1ELi128EEEEEEEEEvNT_6ParamsE --------------------------
	.section	.nv.constant0._ZN7cutlass13device_kernelIN5flash11enable_sm90INS1_16FlashAttnFwdSm90INS1_25CollectiveMainloopFwdSm90ILi2EN4cute5tupleIJNS5_1CILi1EEES8_S8_EEENS6_IJNS7_ILi128EEENS7_ILi96EEENS7_ILi64EEEEEELi256ENS_6half_tEfNS_4arch4Sm90ELb0ELb0ELb1ELb0ELb0ELb0ELb0ELb1ELb0ELb1ELb1ELb0EEENS1_21CollectiveEpilogueFwdINS6_IJSA_NS7_ILi256EEESB_EEES9_SE_SG_Li256ELb0ELb1ELb1ELb0EEENS1_19SingleTileSchedulerILb0ELb1ELb1ELi128EEEEEEEEEvNT_6ParamsE,"a",@progbits
	.sectionflags	@""
	.align	4
.nv.constant0._ZN7cutlass13device_kernelIN5flash11enable_sm90INS1_16FlashAttnFwdSm90INS1_25CollectiveMainloopFwdSm90ILi2EN4cute5tupleIJNS5_1CILi1EEES8_S8_EEENS6_IJNS7_ILi128EEENS7_ILi96EEENS7_ILi64EEEEEELi256ENS_6half_tEfNS_4arch4Sm90ELb0ELb0ELb1ELb0ELb0ELb0ELb0ELb1ELb0ELb1ELb1ELb0EEENS1_21CollectiveEpilogueFwdINS6_IJSA_NS7_ILi256EEESB_EEES9_SE_SG_Li256ELb0ELb1ELb1ELb0EEENS1_19SingleTileSchedulerILb0ELb1ELb1ELi128EEEEEEEEEvNT_6ParamsE:
	.zero		3200


//--------------------- .nv.constant0._ZN7cutlass13device_kernelIN5flash11enable_sm90INS1_16FlashAttnFwdSm90INS1_25CollectiveMainloopFwdSm90ILi2EN4cute5tupleIJNS5_1CILi1EEES8_S8_EEENS6_IJNS7_ILi128EEENS7_ILi96EEENS7_ILi64EEEEEELi256ENS_6half_tEfNS_4arch4Sm90ELb0ELb0ELb1ELb0ELb0ELb0ELb1ELb1ELb0ELb1ELb1ELb0EEENS1_21CollectiveEpilogueFwdINS6_IJSA_NS7_ILi256EEESB_EEES9_SE_SG_Li256ELb0ELb1ELb1ELb0EEENS1_19SingleTileSchedulerILb0ELb1ELb1ELi128EEEEEEEEEvNT_6ParamsE --------------------------
	.section	.nv.constant0._ZN7cutlass13device_kernelIN5flash11enable_sm90INS1_16FlashAttnFwdSm90INS1_25CollectiveMainloopFwdSm90ILi2EN4cute5tupleIJNS5_1CILi1EEES8_S8_EEENS6_IJNS7_ILi128EEENS7_ILi96EEENS7_ILi64EEEEEELi256ENS_6half_tEfNS_4arch4Sm90ELb0ELb0ELb1ELb0ELb0ELb0ELb1ELb1ELb0ELb1ELb1ELb0EEENS1_21CollectiveEpilogueFwdINS6_IJSA_NS7_ILi256EEESB_EEES9_SE_SG_Li256ELb0ELb1ELb1ELb0EEENS1_19SingleTileSchedulerILb0ELb1ELb1ELi128EEEEEEEEEvNT_6ParamsE,"a",@progbits
	.sectionflags	@""
	.align	4
.nv.constant0._ZN7cutlass13device_kernelIN5flash11enable_sm90INS1_16FlashAttnFwdSm90INS1_25CollectiveMainloopFwdSm90ILi2EN4cute5tupleIJNS5_1CILi1EEES8_S8_EEENS6_IJNS7_ILi128EEENS7_ILi96EEENS7_ILi64EEEEEELi256ENS_6half_tEfNS_4arch4Sm90ELb0ELb0ELb1ELb0ELb0ELb0ELb1ELb1ELb0ELb1ELb1ELb0EEENS1_21CollectiveEpilogueFwdINS6_IJSA_NS7_ILi256EEESB_EEES9_SE_SG_Li256ELb0ELb1ELb1ELb0EEENS1_19SingleTileSchedulerILb0ELb1ELb1ELi128EEEEEEEEEvNT_6ParamsE:
	.zero		3456


//--------------------- .nv.constant0._ZN7cutlass13device_kernelIN5flash11enable_sm90INS1_16FlashAttnFwdSm90INS1_25CollectiveMainloopFwdSm90ILi2EN4cute5tupleIJNS5_1CILi1EEES8_S8_EEENS6_IJNS7_ILi128EEENS7_ILi96EEENS7_ILi64EEEEEELi256ENS_6half_tEfNS_4arch4Sm90ELb0ELb0ELb1ELb1ELb0ELb0ELb0ELb1ELb0ELb1ELb1ELb0EEENS1_21CollectiveEpilogueFwdINS6_IJSA_NS7_ILi256EEESB_EEES9_SE_SG_Li256ELb1ELb1ELb1ELb0EEENS1_36VarlenDynamicPersistentTileSchedulerILi128ELi96ELi256ELi128ELb1ELb1ELb1ELb0ELb1ELb1EEEEEEEEEvNT_6ParamsE --------------------------
	.section	.nv.constant0._ZN7cutlass13device_kernelIN5flash11enable_sm90INS1_16FlashAttnFwdSm90INS1_25CollectiveMainloopFwdSm90ILi2EN4cute5tupleIJNS5_1CILi1EEES8_S8_EEENS6_IJNS7_ILi128EEENS7_ILi96EEENS7_ILi64EEEEEELi256ENS_6half_tEfNS_4arch4Sm90ELb0ELb0ELb1ELb1ELb0ELb0ELb0ELb1ELb0ELb1ELb1ELb0EEENS1_21CollectiveEpilogueFwdINS6_IJSA_NS7_ILi256EEESB_EEES9_SE_SG_Li256ELb1ELb1ELb1ELb0EEENS1_36VarlenDynamicPersistentTileSchedulerILi128ELi96ELi256ELi128ELb1ELb1ELb1ELb0ELb1ELb1EEEEEEEEEvNT_6ParamsE,"a",@progbits
	.sectionflags	@""
	.align	4
.nv.constant0._ZN7cutlass13device_kernelIN5flash11enable_sm90INS1_16FlashAttnFwdSm90INS1_25CollectiveMainloopFwdSm90ILi2EN4cute5tupleIJNS5_1CILi1EEES8_S8_EEENS6_IJNS7_ILi128EEENS7_ILi96EEENS7_ILi64EEEEEELi256ENS_6half_tEfNS_4arch4Sm90ELb0ELb0ELb1ELb1ELb0ELb0ELb0ELb1ELb0ELb1ELb1ELb0EEENS1_21CollectiveEpilogueFwdINS6_IJSA_NS7_ILi256EEESB_EEES9_SE_SG_Li256ELb1ELb1ELb1ELb0EEENS1_36VarlenDynamicPersistentTileSchedulerILi128ELi96ELi256ELi128ELb1ELb1ELb1ELb0ELb1ELb1EEEEEEEEEvNT_6ParamsE:
	.zero		3328


//--------------------- .nv.constant0._ZN7cutlass13device_kernelIN5flash11enable_sm90INS1_16FlashAttnFwdSm90INS1_25CollectiveMainloopFwdSm90ILi2EN4cute5tupleIJNS5_1CILi1EEES8_S8_EEENS6_IJNS7_ILi128EEENS7_ILi96EEENS7_ILi64EEEEEELi256ENS_6half_tEfNS_4arch4Sm90ELb0ELb0ELb1ELb1ELb0ELb1ELb0ELb1ELb0ELb1ELb1ELb0EEENS1_21CollectiveEpilogueFwdINS6_IJSA_NS7_ILi256EEESB_EEES9_SE_SG_Li256ELb1ELb1ELb1ELb0EEENS1_36VarlenDynamicPersistentTileSchedulerILi128ELi96ELi256ELi128ELb1ELb1ELb1ELb0ELb1ELb1EEEEEEEEEvNT_6ParamsE --------------------------
	.section	.nv.constant0._ZN7cutlass13device_kernelIN5flash11enable_sm90INS1_16FlashAttnFwdSm90INS1_25CollectiveMainloopFwdSm90ILi2EN4cute5tupleIJNS5_1CILi1EEES8_S8_EEENS6_IJNS7_ILi128EEENS7_ILi96EEENS7_ILi64EEEEEELi256ENS_6half_tEfNS_4arch4Sm90ELb0ELb0ELb1ELb1ELb0ELb1ELb0ELb1ELb0ELb1ELb1ELb0EEENS1_21CollectiveEpilogueFwdINS6_IJSA_NS7_ILi256EEESB_EEES9_SE_SG_Li256ELb1ELb1ELb1ELb0EEENS1_36VarlenDynamicPersistentTileSchedulerILi128ELi96ELi256ELi128ELb1ELb1ELb1ELb0ELb1ELb1EEEEEEEEEvNT_6ParamsE,"a",@progbits
	.sectionflags	@""
	.align	4
.nv.constant0._ZN7cutlass13device_kernelIN5flash11enable_sm90INS1_16FlashAttnFwdSm90INS1_25CollectiveMainloopFwdSm90ILi2EN4cute5tupleIJNS5_1CILi1EEES8_S8_EEENS6_IJNS7_ILi128EEENS7_ILi96EEENS7_ILi64EEEEEELi256ENS_6half_tEfNS_4arch4Sm90ELb0ELb0ELb1ELb1ELb0ELb1ELb0ELb1ELb0ELb1ELb1ELb0EEENS1_21CollectiveEpilogueFwdINS6_IJSA_NS7_ILi256EEESB_EEES9_SE_SG_Li256ELb1ELb1ELb1ELb0EEENS1_36VarlenDynamicPersistentTileSchedulerILi128ELi96ELi256ELi128ELb1ELb1ELb1ELb0ELb1ELb1EEEEEEEEEvNT_6ParamsE:
	.zero		3328


//--------------------- .nv.constant0._ZN7cutlass13device_kernelIN5flash11enable_sm90INS1_16FlashAttnFwdSm90INS1_25CollectiveMainloopFwdSm90ILi2EN4cute5tupleIJNS5_1CILi1EEES8_S8_EEENS6_IJNS7_ILi128EEENS7_ILi96EEENS7_ILi64EEEEEELi256ENS_6half_tEfNS_4arch4Sm90ELb0ELb0ELb1ELb1ELb0ELb0ELb1ELb1ELb0ELb1ELb1ELb0EEENS1_21CollectiveEpilogueFwdINS6_IJSA_NS7_ILi256EEESB_EEES9_SE_SG_Li256ELb1ELb1ELb1ELb0EEENS1_36VarlenDynamicPersistentTileSchedulerILi128ELi96ELi256ELi128ELb1ELb1ELb1ELb0ELb1ELb1EEEEEEEEEvNT_6ParamsE --------------------------
	.section	.nv.constant0._ZN7cutlass13device_kernelIN5flash11enable_sm90INS1_16FlashAttnFwdSm90INS1_25CollectiveMainloopFwdSm90ILi2EN4cute5tupleIJNS5_1CILi1EEES8_S8_EEENS6_IJNS7_ILi128EEENS7_ILi96EEENS7_ILi64EEEEEELi256ENS_6half_tEfNS_4arch4Sm90ELb0ELb0ELb1ELb1ELb0ELb0ELb1ELb1ELb0ELb1ELb1ELb0EEENS1_21CollectiveEpilogueFwdINS6_IJSA_NS7_ILi256EEESB_EEES9_SE_SG_Li256ELb1ELb1ELb1ELb0EEENS1_36VarlenDynamicPersistentTileSchedulerILi128ELi96ELi256ELi128ELb1ELb1ELb1ELb0ELb1ELb1EEEEEEEEEvNT_6ParamsE,"a",@progbits
	.sectionflags	@""
	.align	4
.nv.constant0._ZN7cutlass13device_kernelIN5flash11enable_sm90INS1_16FlashAttnFwdSm90INS1_25CollectiveMainloopFwdSm90ILi2EN4cute5tupleIJNS5_1CILi1EEES8_S8_EEENS6_IJNS7_ILi128EEENS7_ILi96EEENS7_ILi64EEEEEELi256ENS_6half_tEfNS_4arch4Sm90ELb0ELb0ELb1ELb1ELb0ELb0ELb1ELb1ELb0ELb1ELb1ELb0EEENS1_21CollectiveEpilogueFwdINS6_IJSA_NS7_ILi256EEESB_EEES9_SE_SG_Li256ELb1ELb1ELb1ELb0EEENS1_36VarlenDynamicPersistentTileSchedulerILi128ELi96ELi256ELi128ELb1ELb1ELb1ELb0ELb1ELb1EEEEEEEEEvNT_6ParamsE:
	.zero		3584


//--------------------- .nv.constant0._ZN7cutlass13device_kernelIN5flash11enable_sm90INS1_16FlashAttnFwdSm90INS1_25CollectiveMainloopFwdSm90ILi2EN4cute5tupleIJNS5_1CILi1EEES8_S8_EEENS6_IJNS7_ILi128EEENS7_ILi96EEENS7_ILi64EEEEEELi256ENS_6half_tEfNS_4arch4Sm90ELb0ELb0ELb1ELb1ELb0ELb1ELb1ELb1ELb0ELb1ELb1ELb0EEENS1_21CollectiveEpilogueFwdINS6_IJSA_NS7_ILi256EEESB_EEES9_SE_SG_Li256ELb1ELb1ELb1ELb0EEENS1_36VarlenDynamicPersistentTileSchedulerILi128ELi96ELi256ELi128ELb1ELb1ELb1ELb0ELb1ELb1EEEEEEEEEvNT_6ParamsE --------------------------
	.section	.nv.constant0._ZN7cutlass13device_kernelIN5flash11enable_sm90INS1_16FlashAttnFwdSm90INS1_25CollectiveMainloopFwdSm90ILi2EN4cute5tupleIJNS5_1CILi1EEES8_S8_EEENS6_IJNS7_ILi128EEENS7_ILi96EEENS7_ILi64EEEEEELi256ENS_6half_tEfNS_4arch4Sm90ELb0ELb0ELb1ELb1ELb0ELb1ELb1ELb1ELb0ELb1ELb1ELb0EEENS1_21CollectiveEpilogueFwdINS6_IJSA_NS7_ILi256EEESB_EEES9_SE_SG_Li256ELb1ELb1ELb1ELb0EEENS1_36VarlenDynamicPersistentTileSchedulerILi128ELi96ELi256ELi128ELb1ELb1ELb1ELb0ELb1ELb1EEEEEEEEEvNT_6ParamsE,"a",@progbits
	.sectionflags	@""
	.align	4
.nv.constant0._ZN7cutlass13device_kernelIN5flash11enable_sm90INS1_16FlashAttnFwdSm90INS1_25CollectiveMainloopFwdSm90ILi2EN4cute5tupleIJNS5_1CILi1EEES8_S8_EEENS6_IJNS7_ILi128EEENS7_ILi96EEENS7_ILi64EEEEEELi256ENS_6half_tEfNS_4arch4Sm90ELb0ELb0ELb1ELb1ELb0ELb1ELb1ELb1ELb0ELb1ELb1ELb0EEENS1_21CollectiveEpilogueFwdINS6_IJSA_NS7_ILi256EEESB_EEES9_SE_SG_Li256ELb1ELb1ELb1ELb0EEENS1_36VarlenDynamicPersistentTileSchedulerILi128ELi96ELi256ELi128ELb1ELb1ELb1ELb0ELb1ELb1EEEEEEEEEvNT_6ParamsE:
	.zero		3584


//--------------------- .nv.constant0._ZN7cutlass13device_kernelIN5flash11enable_sm90INS1_16FlashAttnFwdSm90INS1_25CollectiveMainloopFwdSm90ILi2EN4cute5tupleIJNS5_1CILi1EEES8_S8_EEENS6_IJNS7_ILi128EEENS7_ILi96EEENS7_ILi64EEEEEELi256ENS_6half_tEfNS_4arch4Sm90ELb0ELb1ELb1ELb0ELb0ELb0ELb0ELb1ELb0ELb1ELb1ELb0EEENS1_21CollectiveEpilogueFwdINS6_IJSA_NS7_ILi256EEESB_EEES9_SE_SG_Li256ELb0ELb1ELb1ELb0EEENS1_19SingleTileSchedulerILb0ELb1ELb1ELi128EEEEEEEEEvNT_6ParamsE --------------------------
	.section	.nv.constant0._ZN7cutlass13device_kernelIN5flash11enable_sm90INS1_16FlashAttnFwdSm90INS1_25CollectiveMainloopFwdSm90ILi2EN4cute5tupleIJNS5_1CILi1EEES8_S8_EEENS6_IJNS7_ILi128EEENS7_ILi96EEENS7_ILi64EEEEEELi256ENS_6half_tEfNS_4arch4Sm90ELb0ELb1ELb1ELb0ELb0ELb0ELb0ELb1ELb0ELb1ELb1ELb0EEENS1_21CollectiveEpilogueFwdINS6_IJSA_NS7_ILi256EEESB_EEES9_SE_SG_Li256ELb0ELb1ELb1ELb0EEENS1_19SingleTileSchedulerILb0ELb1ELb1ELi128EEEEEEEEEvNT_6ParamsE,"a",@progbits
	.sectionflags	@""
	.align	4
.nv.constant0._ZN7cutlass13device_kernelIN5flash11enable_sm90INS1_16FlashAttnFwdSm90INS1_25CollectiveMainloopFwdSm90ILi2EN4cute5tupleIJNS5_1CILi1EEES8_S8_EEENS6_IJNS7_ILi128EEENS7_ILi96EEENS7_ILi64EEEEEELi256ENS_6half_tEfNS_4arch4Sm90ELb0ELb1ELb1ELb0ELb0ELb0ELb0ELb1ELb0ELb1ELb1ELb0EEENS1_21CollectiveEpilogueFwdINS6_IJSA_NS7_ILi256EEESB_EEES9_SE_SG_Li256ELb0ELb1ELb1ELb0EEENS1_19SingleTileSchedulerILb0ELb1ELb1ELi128EEEEEEEEEvNT_6ParamsE:
	.zero		3200


//--------------------- .nv.constant0._ZN7cutlass13device_kernelIN5flash11enable_sm90INS1_16FlashAttnFwdSm90INS1_25CollectiveMainloopFwdSm90ILi2EN4cute5tupleIJNS5_1CILi1EEES8_S8_EEENS6_IJNS7_ILi128EEENS7_ILi96EEENS7_ILi64EEEEEELi256ENS_6half_tEfNS_4arch4Sm90ELb0ELb1ELb1ELb0ELb0ELb0ELb1ELb1ELb0ELb1ELb1ELb0EEENS1_21CollectiveEpilogueFwdINS6_IJSA_NS7_ILi256EEESB_EEES9_SE_SG_Li256ELb0ELb1ELb1ELb0EEENS1_19SingleTileSchedulerILb0ELb1ELb1ELi128EEEEEEEEEvNT_6ParamsE --------------------------
	.section	.nv.constant0._ZN7cutlass13device_kernelIN5flash11enable_sm90INS1_16FlashAttnFwdSm90INS1_25CollectiveMainloopFwdSm90ILi2EN4cute5tupleIJNS5_1CILi1EEES8_S8_EEENS6_IJNS7_ILi128EEENS7_ILi96EEENS7_ILi64EEEEEELi256ENS_6half_tEfNS_4arch4Sm90ELb0ELb1ELb1ELb0ELb0ELb0ELb1ELb1ELb0ELb1ELb1ELb0EEENS1_21CollectiveEpilogueFwdINS6_IJSA_NS7_ILi256EEESB_EEES9_SE_SG_Li256ELb0ELb1ELb1ELb0EEENS1_19SingleTileSchedulerILb0ELb1ELb1ELi128EEEEEEEEEvNT_6ParamsE,"a",@progbits
	.sectionflags	@""
	.align	4
.nv.constant0._ZN7cutlass13device_kernelIN5flash11enable_sm90INS1_16FlashAttnFwdSm90INS1_25CollectiveMainloopFwdSm90ILi2EN4cute5tupleIJNS5_1CILi1EEES8_S8_EEENS6_IJNS7_ILi128EEENS7_ILi96EEENS7_ILi64EEEEEELi256ENS_6half_tEfNS_4arch4Sm90ELb0ELb1ELb1ELb0ELb0ELb0ELb1ELb1ELb0ELb1ELb1ELb0EEENS1_21CollectiveEpilogueFwdINS6_IJSA_NS7_ILi256EEESB_EEES9_SE_SG_Li256ELb0ELb1ELb1ELb0EEENS1_19SingleTileSchedulerILb0ELb1ELb1ELi128EEEEEEEEEvNT_6ParamsE:
	.zero		3456


//--------------------- .nv.constant0._ZN7cutlass13device_kernelIN5flash11enable_sm90INS1_16FlashAttnFwdSm90INS1_25CollectiveMainloopFwdSm90ILi2EN4cute5tupleIJNS5_1CILi1EEES8_S8_EEENS6_IJNS7_ILi128EEENS7_ILi96EEENS7_ILi64EEEEEELi256ENS_6half_tEfNS_4arch4Sm90ELb0ELb1ELb1ELb1ELb0ELb0ELb0ELb1ELb0ELb1ELb1ELb0EEENS1_21CollectiveEpilogueFwdINS6_IJSA_NS7_ILi256EEESB_EEES9_SE_SG_Li256ELb1ELb1ELb1ELb0EEENS1_36VarlenDynamicPersistentTileSchedulerILi128ELi96ELi256ELi128ELb1ELb1ELb1ELb1ELb0ELb1EEEEEEEEEvNT_6ParamsE --------------------------
	.section	.nv.constant0._ZN7cutlass13device_kernelIN5flash11enable_sm90INS1_16FlashAttnFwdSm90INS1_25CollectiveMainloopFwdSm90ILi2EN4cute5tupleIJNS5_1CILi1EEES8_S8_EEENS6_IJNS7_ILi128EEENS7_ILi96EEENS7_ILi64EEEEEELi256ENS_6half_tEfNS_4arch4Sm90ELb0ELb1ELb1ELb1ELb0ELb0ELb0ELb1ELb0ELb1ELb1ELb0EEENS1_21CollectiveEpilogueFwdINS6_IJSA_NS7_ILi256EEESB_EEES9_SE_SG_Li256ELb1ELb1ELb1ELb0EEENS1_36VarlenDynamicPersistentTileSchedulerILi128ELi96ELi256ELi128ELb1ELb1ELb1ELb1ELb0ELb1EEEEEEEEEvNT_6ParamsE,"a",@progbits
	.sectionflags	@""
	.align	4
.nv.constant0._ZN7cutlass13device_kernelIN5flash11enable_sm90INS1_16FlashAttnFwdSm90INS1_25CollectiveMainloopFwdSm90ILi2EN4cute5tupleIJNS5_1CILi1EEES8_S8_EEENS6_IJNS7_ILi128EEENS7_ILi96EEENS7_ILi64EEEEEELi256ENS_6half_tEfNS_4arch4Sm90ELb0ELb1ELb1ELb1ELb0ELb0ELb0ELb1ELb0ELb1ELb1ELb0EEENS1_21CollectiveEpilogueFwdINS6_IJSA_NS7_ILi256EEESB_EEES9_SE_SG_Li256ELb1ELb1ELb1ELb0EEENS1_36VarlenDynamicPersistentTileSchedulerILi128ELi96ELi256ELi128ELb1ELb1ELb1ELb1ELb0ELb1EEEEEEEEEvNT_6ParamsE:
	.zero		3328


//--------------------- .nv.constant0._ZN7cutlass13device_kernelIN5flash11enable_sm90INS1_16FlashAttnFwdSm90INS1_25CollectiveMainloopFwdSm90ILi2EN4cute5tupleIJNS5_1CILi1EEES8_S8_EEENS6_IJNS7_ILi128EEENS7_ILi96EEENS7_ILi64EEEEEELi256ENS_6half_tEfNS_4arch4Sm90ELb0ELb1ELb1ELb1ELb0ELb1ELb0ELb1ELb0ELb1ELb1ELb0EEENS1_21CollectiveEpilogueFwdINS6_IJSA_NS7_ILi256EEESB_EEES9_SE_SG_Li256ELb1ELb1ELb1ELb0EEENS1_36VarlenDynamicPersistentTileSchedulerILi128ELi96ELi256ELi128ELb1ELb1ELb1ELb1ELb0ELb1EEEEEEEEEvNT_6ParamsE --------------------------
	.section	.nv.constant0._ZN7cutlass13device_kernelIN5flash11enable_sm90INS1_16FlashAttnFwdSm90INS1_25CollectiveMainloopFwdSm90ILi2EN4cute5tupleIJNS5_1CILi1EEES8_S8_EEENS6_IJNS7_ILi128EEENS7_ILi96EEENS7_ILi64EEEEEELi256ENS_6half_tEfNS_4arch4Sm90ELb0ELb1ELb1ELb1ELb0ELb1ELb0ELb1ELb0ELb1ELb1ELb0EEENS1_21CollectiveEpilogueFwdINS6_IJSA_NS7_ILi256EEESB_EEES9_SE_SG_Li256ELb1ELb1ELb1ELb0EEENS1_36VarlenDynamicPersistentTileSchedulerILi128ELi96ELi256ELi128ELb1ELb1ELb1ELb1ELb0ELb1EEEEEEEEEvNT_6ParamsE,"a",@progbits
	.sectionflags	@""
	.align	4
.nv.constant0._ZN7cutlass13device_kernelIN5flash11enable_sm90INS1_16FlashAttnFwdSm90INS1_25CollectiveMainloopFwdSm90ILi2EN4cute5tupleIJNS5_1CILi1EEES8_S8_EEENS6_IJNS7_ILi128EEENS7_ILi96EEENS7_ILi64EEEEEELi256ENS_6half_tEfNS_4arch4Sm90ELb0ELb1ELb1ELb1ELb0ELb1ELb0ELb1ELb0ELb1ELb1ELb0EEENS1_21CollectiveEpilogueFwdINS6_IJSA_NS7_ILi256EEESB_EEES9_SE_SG_Li256ELb1ELb1ELb1ELb0EEENS1_36VarlenDynamicPersistentTileSchedulerILi128ELi96ELi256ELi128ELb1ELb1ELb1ELb1ELb0ELb1EEEEEEEEEvNT_6ParamsE:
	.zero		3328


//--------------------- .nv.constant0._ZN7cutlass13device_kernelIN5flash11enable_sm90INS1_16FlashAttnFwdSm90INS1_25CollectiveMainloopFwdSm90ILi2EN4cute5tupleIJNS5_1CILi1EEES8_S8_EEENS6_IJNS7_ILi128EEENS7_ILi96EEENS7_ILi64EEEEEELi256ENS_6half_tEfNS_4arch4Sm90ELb0ELb1ELb1ELb1ELb0ELb0ELb1ELb1ELb0ELb1ELb1ELb0EEENS1_21CollectiveEpilogueFwdINS6_IJSA_NS7_ILi256EEESB_EEES9_SE_SG_Li256ELb1ELb1ELb1ELb0EEENS1_36VarlenDynamicPersistentTileSchedulerILi128ELi96ELi256ELi128ELb1ELb1ELb1ELb1ELb0ELb1EEEEEEEEEvNT_6ParamsE --------------------------
	.section	.nv.constant0._ZN7cutlass13device_kernelIN5flash11enable_sm90INS1_16FlashAttnFwdSm90INS1_25CollectiveMainloopFwdSm90ILi2EN4cute5tupleIJNS5_1CILi1EEES8_S8_EEENS6_IJNS7_ILi128EEENS7_ILi96EEENS7_ILi64EEEEEELi256ENS_6half_tEfNS_4arch4Sm90ELb0ELb1ELb1ELb1ELb0ELb0ELb1ELb1ELb0ELb1ELb1ELb0EEENS1_21CollectiveEpilogueFwdINS6_IJSA_NS7_ILi256EEESB_EEES9_SE_SG_Li256ELb1ELb1ELb1ELb0EEENS1_36VarlenDynamicPersistentTileSchedulerILi128ELi96ELi256ELi128ELb1ELb1ELb1ELb1ELb0ELb1EEEEEEEEEvNT_6ParamsE,"a",@progbits
	.sectionflags	@""
	.align	4
.nv.constant0._ZN7cutlass13device_kernelIN5flash11enable_sm90INS1_16FlashAttnFwdSm90INS1_25CollectiveMainloopFwdSm90ILi2EN4cute5tupleIJNS5_1CILi1EEES8_S8_EEENS6_IJNS7_ILi128EEENS7_ILi96EEENS7_ILi64EEEEEELi256ENS_6half_tEfNS_4arch4Sm90ELb0ELb1ELb1ELb1ELb0ELb0ELb1ELb1ELb0ELb1ELb1ELb0EEENS1_21CollectiveEpilogueFwdINS6_IJSA_NS7_ILi256EEESB_EEES9_SE_SG_Li256ELb1ELb1ELb1ELb0EEENS1_36VarlenDynamicPersistentTileSchedulerILi128ELi96ELi256ELi128ELb1ELb1ELb1ELb1ELb0ELb1EEEEEEEEEvNT_6ParamsE:
	.zero		3584


//--------------------- .nv.constant0._ZN7cutlass13device_kernelIN5flash11enable_sm90INS1_16FlashAttnFwdSm90INS1_25CollectiveMainloopFwdSm90ILi2EN4cute5tupleIJNS5_1CILi1EEES8_S8_EEENS6_IJNS7_ILi128EEENS7_ILi96EEENS7_ILi64EEEEEELi256ENS_6half_tEfNS_4arch4Sm90ELb0ELb1ELb1ELb1ELb0ELb1ELb1ELb1ELb0ELb1ELb1ELb0EEENS1_21CollectiveEpilogueFwdINS6_IJSA_NS7_ILi256EEESB_EEES9_SE_SG_Li256ELb1ELb1ELb1ELb0EEENS1_36VarlenDynamicPersistentTileSchedulerILi128ELi96ELi256ELi128ELb1ELb1ELb1ELb1ELb0ELb1EEEEEEEEEvNT_6ParamsE --------------------------
	.section	.nv.constant0._ZN7cutlass13device_kernelIN5flash11enable_sm90INS1_16FlashAttnFwdSm90INS1_25CollectiveMainloopFwdSm90ILi2EN4cute5tupleIJNS5_1CILi1EEES8_S8_EEENS6_IJNS7_ILi128EEENS7_ILi96EEENS7_ILi64EEEEEELi256ENS_6half_tEfNS_4arch4Sm90ELb0ELb1ELb1ELb1ELb0ELb1ELb1ELb1ELb0ELb1ELb1ELb0EEENS1_21CollectiveEpilogueFwdINS6_IJSA_NS7_ILi256EEESB_EEES9_SE_SG_Li256ELb1ELb1ELb1ELb0EEENS1_36VarlenDynamicPersistentTileSchedulerILi128ELi96ELi256ELi128ELb1ELb1ELb1ELb1ELb0ELb1EEEEEEEEEvNT_6ParamsE,"a",@progbits
	.sectionflags	@""
	.align	4
.nv.constant0._ZN7cutlass13device_kernelIN5flash11enable_sm90INS1_16FlashAttnFwdSm90INS1_25CollectiveMainloopFwdSm90ILi2EN4cute5tupleIJNS5_1CILi1EEES8_S8_EEENS6_IJNS7_ILi128EEENS7_ILi96EEENS7_ILi64EEEEEELi256ENS_6half_tEfNS_4arch4Sm90ELb0ELb1ELb1ELb1ELb0ELb1ELb1ELb1ELb0ELb1ELb1ELb0EEENS1_21CollectiveEpilogueFwdINS6_IJSA_NS7_ILi256EEESB_EEES9_SE_SG_Li256ELb1ELb1ELb1ELb0EEENS1_36VarlenDynamicPersistentTileSchedulerILi128ELi96ELi256ELi128ELb1ELb1ELb1ELb1ELb0ELb1EEEEEEEEEvNT_6ParamsE:
	.zero		3584


//--------------------- .nv.constant0._ZN7cutlass13device_kernelIN5flash11enable_sm90INS1_16FlashAttnFwdSm90INS1_25CollectiveMainloopFwdSm90ILi2EN4cute5tupleIJNS5_1CILi1EEES8_S8_EEENS6_IJNS7_ILi128EEENS7_ILi96EEENS7_ILi64EEEEEELi256ENS_6half_tEfNS_4arch4Sm90ELb1ELb0ELb1ELb0ELb0ELb0ELb0ELb1ELb0ELb1ELb1ELb0EEENS1_21CollectiveEpilogueFwdINS6_IJSA_NS7_ILi256EEESB_EEES9_SE_SG_Li256ELb0ELb1ELb1ELb0EEENS1_19SingleTileSchedulerILb0ELb1ELb1ELi128EEEEEEEEEvNT_6ParamsE --------------------------
	.section	.nv.constant0._ZN7cutlass13device_kernelIN5flash11enable_sm90INS1_16FlashAttnFwdSm90INS1_25CollectiveMainloopFwdSm90ILi2EN4cute5tupleIJNS5_1CILi1EEES8_S8_EEENS6_IJNS7_ILi128EEENS7_ILi96EEENS7_ILi64EEEEEELi256ENS_6half_tEfNS_4arch4Sm90ELb1ELb0ELb1ELb0ELb0ELb0ELb0ELb1ELb0ELb1ELb1ELb0EEENS1_21CollectiveEpilogueFwdINS6_IJSA_NS7_ILi256EEESB_EEES9_SE_SG_Li256ELb0ELb1ELb1ELb0EEENS1_19SingleTileSchedulerILb0ELb1ELb1ELi128EEEEEEEEEvNT_6ParamsE,"a",@progbits
	.sectionflags	@""
	.align	4
.nv.constant0._ZN7cutlass13device_kernelIN5flash11enable_sm90INS1_16FlashAttnFwdSm90INS1_25CollectiveMainloopFwdSm90ILi2EN4cute5tupleIJNS5_1CILi1EEES8_S8_EEENS6_IJNS7_ILi128EEENS7_ILi96EEENS7_ILi64EEEEEELi256ENS_6half_tEfNS_4arch4Sm90ELb1ELb0ELb1ELb0ELb0ELb0ELb0ELb1ELb0ELb1ELb1ELb0EEENS1_21CollectiveEpilogueFwdINS6_IJSA_NS7_ILi256EEESB_EEES9_SE_SG_Li256ELb0ELb1ELb1ELb0EEENS1_19SingleTileSchedulerILb0ELb1ELb1ELi128EEEEEEEEEvNT_6ParamsE:
	.zero		3200


//--------------------- .nv.constant0._ZN7cutlass13device_kernelIN5flash11enable_sm90INS1_16FlashAttnFwdSm90INS1_25CollectiveMainloopFwdSm90ILi2EN4cute5tupleIJNS5_1CILi1EEES8_S8_EEENS6_IJNS7_ILi128EEENS7_ILi96EEENS7_ILi64EEEEEELi256ENS_6half_tEfNS_4arch4Sm90ELb1ELb0ELb1ELb0ELb0ELb0ELb1ELb1ELb0ELb1ELb1ELb0EEENS1_21CollectiveEpilogueFwdINS6_IJSA_NS7_ILi256EEESB_EEES9_SE_SG_Li256ELb0ELb1ELb1ELb0EEENS1_19SingleTileSchedulerILb0ELb1ELb1ELi128EEEEEEEEEvNT_6ParamsE --------------------------
	.section	.nv.constant0._ZN7cutlass13device_kernelIN5flash11enable_sm90INS1_16FlashAttnFwdSm90INS1_25CollectiveMainloopFwdSm90ILi2EN4cute5tupleIJNS5_1CILi1EEES8_S8_EEENS6_IJNS7_ILi128EEENS7_ILi96EEENS7_ILi64EEEEEELi256ENS_6half_tEfNS_4arch4Sm90ELb1ELb0ELb1ELb0ELb0ELb0ELb1ELb1ELb0ELb1ELb1ELb0EEENS1_21CollectiveEpilogueFwdINS6_IJSA_NS7_ILi256EEESB_EEES9_SE_SG_Li256ELb0ELb1ELb1ELb0EEENS1_19SingleTileSchedulerILb0ELb1ELb1ELi128EEEEEEEEEvNT_6ParamsE,"a",@progbits
	.sectionflags	@""
	.align	4
.nv.constant0._ZN7cutlass13device_kernelIN5flash11enable_sm90INS1_16FlashAttnFwdSm90INS1_25CollectiveMainloopFwdSm90ILi2EN4cute5tupleIJNS5_1CILi1EEES8_S8_EEENS6_IJNS7_ILi128EEENS7_ILi96EEENS7_ILi64EEEEEELi256ENS_6half_tEfNS_4arch4Sm90ELb1ELb0ELb1ELb0ELb0ELb0ELb1ELb1ELb0ELb1ELb1ELb0EEENS1_21CollectiveEpilogueFwdINS6_IJSA_NS7_ILi256EEESB_EEES9_SE_SG_Li256ELb0ELb1ELb1ELb0EEENS1_19SingleTileSchedulerILb0ELb1ELb1ELi128EEEEEEEEEvNT_6ParamsE:
	.zero		3456


//--------------------- .nv.constant0._ZN7cutlass13device_kernelIN5flash11enable_sm90INS1_16FlashAttnFwdSm90INS1_25CollectiveMainloopFwdSm90ILi2EN4cute5tupleIJNS5_1CILi1EEES8_S8_EEENS6_IJNS7_ILi128EEENS7_ILi96EEENS7_ILi64EEEEEELi256ENS_6half_tEfNS_4arch4Sm90ELb1ELb0ELb1ELb1ELb0ELb0ELb0ELb1ELb0ELb1ELb1ELb0EEENS1_21CollectiveEpilogueFwdINS6_IJSA_NS7_ILi256EEESB_EEES9_SE_SG_Li256ELb1ELb1ELb1ELb0EEENS1_36VarlenDynamicPersistentTileSchedulerILi128ELi96ELi256ELi128ELb1ELb1ELb1ELb1ELb1ELb1EEEEEEEEEvNT_6ParamsE --------------------------
	.section	.nv.constant0._ZN7cutlass13device_kernelIN5flash11enable_sm90INS1_16FlashAttnFwdSm90INS1_25CollectiveMainloopFwdSm90ILi2EN4cute5tupleIJNS5_1CILi1EEES8_S8_EEENS6_IJNS7_ILi128EEENS7_ILi96EEENS7_ILi64EEEEEELi256ENS_6half_tEfNS_4arch4Sm90ELb1ELb0ELb1ELb1ELb0ELb0ELb0ELb1ELb0ELb1ELb1ELb0EEENS1_21CollectiveEpilogueFwdINS6_IJSA_NS7_ILi256EEESB_EEES9_SE_SG_Li256ELb1ELb1ELb1ELb0EEENS1_36VarlenDynamicPersistentTileSchedulerILi128ELi96ELi256ELi128ELb1ELb1ELb1ELb1ELb1ELb1EEEEEEEEEvNT_6ParamsE,"a",@progbits
	.sectionflags	@""
	.align	4
.nv.constant0._ZN7cutlass13device_kernelIN5flash11enable_sm90INS1_16FlashAttnFwdSm90INS1_25CollectiveMainloopFwdSm90ILi2EN4cute5tupleIJNS5_1CILi1EEES8_S8_EEENS6_IJNS7_ILi128EEENS7_ILi96EEENS7_ILi64EEEEEELi256ENS_6half_tEfNS_4arch4Sm90ELb1ELb0ELb1ELb1ELb0ELb0ELb0ELb1ELb0ELb1ELb1ELb0EEENS1_21CollectiveEpilogueFwdINS6_IJSA_NS7_ILi256EEESB_EEES9_SE_SG_Li256ELb1ELb1ELb1ELb0EEENS1_36VarlenDynamicPersistentTileSchedulerILi128ELi96ELi256ELi128ELb1ELb1ELb1ELb1ELb1ELb1EEEEEEEEEvNT_6ParamsE:
	.zero		3328


//--------------------- .nv.constant0._ZN7cutlass13device_kernelIN5flash11enable_sm90INS1_16FlashAttnFwdSm90INS1_25CollectiveMainloopFwdSm90ILi2EN4cute5tupleIJNS5_1CILi1EEES8_S8_EEENS6_IJNS7_ILi128EEENS7_ILi96EEENS7_ILi64EEEEEELi256ENS_6half_tEfNS_4arch4Sm90ELb1ELb0ELb1ELb1ELb0ELb1ELb0ELb1ELb0ELb1ELb1ELb0EEENS1_21CollectiveEpilogueFwdINS6_IJSA_NS7_ILi256EEESB_EEES9_SE_SG_Li256ELb1ELb1ELb1ELb0EEENS1_36VarlenDynamicPersistentTileSchedulerILi128ELi96ELi256ELi128ELb1ELb1ELb1ELb1ELb1ELb1EEEEEEEEEvNT_6ParamsE --------------------------
	.section	.nv.constant0._ZN7cutlass13device_kernelIN5flash11enable_sm90INS1_16FlashAttnFwdSm90INS1_25CollectiveMainloopFwdSm90ILi2EN4cute5tupleIJNS5_1CILi1EEES8_S8_EEENS6_IJNS7_ILi128EEENS7_ILi96EEENS7_ILi64EEEEEELi256ENS_6half_tEfNS_4arch4Sm90ELb1ELb0ELb1ELb1ELb0ELb1ELb0ELb1ELb0ELb1ELb1ELb0EEENS1_21CollectiveEpilogueFwdINS6_IJSA_NS7_ILi256EEESB_EEES9_SE_SG_Li256ELb1ELb1ELb1ELb0EEENS1_36VarlenDynamicPersistentTileSchedulerILi128ELi96ELi256ELi128ELb1ELb1ELb1ELb1ELb1ELb1EEEEEEEEEvNT_6ParamsE,"a",@progbits
	.sectionflags	@""
	.align	4
.nv.constant0._ZN7cutlass13device_kernelIN5flash11enable_sm90INS1_16FlashAttnFwdSm90INS1_25CollectiveMainloopFwdSm90ILi2EN4cute5tupleIJNS5_1CILi1EEES8_S8_EEENS6_IJNS7_ILi128EEENS7_ILi96EEENS7_ILi64EEEEEELi256ENS_6half_tEfNS_4arch4Sm90ELb1ELb0ELb1ELb1ELb0ELb1ELb0ELb1ELb0ELb1ELb1ELb0EEENS1_21CollectiveEpilogueFwdINS6_IJSA_NS7_ILi256EEESB_EEES9_SE_SG_Li256ELb1ELb1ELb1ELb0EEENS1_36VarlenDynamicPersistentTileSchedulerILi128ELi96ELi256ELi128ELb1ELb1ELb1ELb1ELb1ELb1EEEEEEEEEvNT_6ParamsE:
	.zero		3328


//--------------------- .nv.constant0._ZN7cutlass13device_kernelIN5flash11enable_sm90INS1_16FlashAttnFwdSm90INS1_25CollectiveMainloopFwdSm90ILi2EN4cute5tupleIJNS5_1CILi1EEES8_S8_EEENS6_IJNS7_ILi128EEENS7_ILi96EEENS7_ILi64EEEEEELi256ENS_6half_tEfNS_4arch4Sm90ELb1ELb0ELb1ELb1ELb0ELb0ELb1ELb1ELb0ELb1ELb1ELb0EEENS1_21CollectiveEpilogueFwdINS6_IJSA_NS7_ILi256EEESB_EEES9_SE_SG_Li256ELb1ELb1ELb1ELb0EEENS1_36VarlenDynamicPersistentTileSchedulerILi128ELi96ELi256ELi128ELb1ELb1ELb1ELb1ELb1ELb1EEEEEEEEEvNT_6ParamsE --------------------------
	.section	.nv.constant0._ZN7cutlass13device_kernelIN5flash11enable_sm90INS1_16FlashAttnFwdSm90INS1_25CollectiveMainloopFwdSm90ILi2EN4cute5tupleIJNS5_1CILi1EEES8_S8_EEENS6_IJNS7_ILi128EEENS7_ILi96EEENS7_ILi64EEEEEELi256ENS_6half_tEfNS_4arch4Sm90ELb1ELb0ELb1ELb1ELb0ELb0ELb1ELb1ELb0ELb1ELb1ELb0EEENS1_21CollectiveEpilogueFwdINS6_IJSA_NS7_ILi256EEESB_EEES9_SE_SG_Li256ELb1ELb1ELb1ELb0EEENS1_36VarlenDynamicPersistentTileSchedulerILi128ELi96ELi256ELi128ELb1ELb1ELb1ELb1ELb1ELb1EEEEEEEEEvNT_6ParamsE,"a",@progbits
	.sectionflags	@""
	.align	4
.nv.constant0._ZN7cutlass13device_kernelIN5flash11enable_sm90INS1_16FlashAttnFwdSm90INS1_25CollectiveMainloopFwdSm90ILi2EN4cute5tupleIJNS5_1CILi1EEES8_S8_EEENS6_IJNS7_ILi128EEENS7_ILi96EEENS7_ILi64EEEEEELi256ENS_6half_tEfNS_4arch4Sm90ELb1ELb0ELb1ELb1ELb0ELb0ELb1ELb1ELb0ELb1ELb1ELb0EEENS1_21CollectiveEpilogueFwdINS6_IJSA_NS7_ILi256EEESB_EEES9_SE_SG_Li256ELb1ELb1ELb1ELb0EEENS1_36VarlenDynamicPersistentTileSchedulerILi128ELi96ELi256ELi128ELb1ELb1ELb1ELb1ELb1ELb1EEEEEEEEEvNT_6ParamsE:
	.zero		3584


//--------------------- .nv.constant0._ZN7cutlass13device_kernelIN5flash11enable_sm90INS1_16FlashAttnFwdSm90INS1_25CollectiveMainloopFwdSm90ILi2EN4cute5tupleIJNS5_1CILi1EEES8_S8_EEENS6_IJNS7_ILi128EEENS7_ILi96EEENS7_ILi64EEEEEELi256ENS_6half_tEfNS_4arch4Sm90ELb1ELb0ELb1ELb1ELb0ELb1ELb1ELb1ELb0ELb1ELb1ELb0EEENS1_21CollectiveEpilogueFwdINS6_IJSA_NS7_ILi256EEESB_EEES9_SE_SG_Li256ELb1ELb1ELb1ELb0EEENS1_36VarlenDynamicPersistentTileSchedulerILi128ELi96ELi256ELi128ELb1ELb1ELb1ELb1ELb1ELb1EEEEEEEEEvNT_6ParamsE --------------------------
	.section	.nv.constant0._ZN7cutlass13device_kernelIN5flash11enable_sm90INS1_16FlashAttnFwdSm90INS1_25CollectiveMainloopFwdSm90ILi2EN4cute5tupleIJNS5_1CILi1EEES8_S8_EEENS6_IJNS7_ILi128EEENS7_ILi96EEENS7_ILi64EEEEEELi256ENS_6half_tEfNS_4arch4Sm90ELb1ELb0ELb1ELb1ELb0ELb1ELb1ELb1ELb0ELb1ELb1ELb0EEENS1_21CollectiveEpilogueFwdINS6_IJSA_NS7_ILi256EEESB_EEES9_SE_SG_Li256ELb1ELb1ELb1ELb0EEENS1_36VarlenDynamicPersistentTileSchedulerILi128ELi96ELi256ELi128ELb1ELb1ELb1ELb1ELb1ELb1EEEEEEEEEvNT_6ParamsE,"a",@progbits
	.sectionflags	@""
	.align	4
.nv.constant0._ZN7cutlass13device_kernelIN5flash11enable_sm90INS1_16FlashAttnFwdSm90INS1_25CollectiveMainloopFwdSm90ILi2EN4cute5tupleIJNS5_1CILi1EEES8_S8_EEENS6_IJNS7_ILi128EEENS7_ILi96EEENS7_ILi64EEEEEELi256ENS_6half_tEfNS_4arch4Sm90ELb1ELb0ELb1ELb1ELb0ELb1ELb1ELb1ELb0ELb1ELb1ELb0EEENS1_21CollectiveEpilogueFwdINS6_IJSA_NS7_ILi256EEESB_EEES9_SE_SG_Li256ELb1ELb1ELb1ELb0EEENS1_36VarlenDynamicPersistentTileSchedulerILi128ELi96ELi256ELi128ELb1ELb1ELb1ELb1ELb1ELb1EEEEEEEEEvNT_6ParamsE:
	.zero		3584


//--------------------- SYMBOLS --------------------------

	.type		.nv.reservedSmem.offset0,@object
	.size		.nv.reservedSmem.offset0,0x4
	.type		__assertfail,@function
